	.target	sm_80

	.elftype	@"ET_EXEC"


//--------------------- .note.nv.tkinfo           --------------------------
	.section	.note.nv.tkinfo,"",@"SHT_NOTE"
	.sectionflags	@"SHF_NOTE_NV_TKINFO"
	.tkinfo
        /*0018*/ 	.word	0x00000002
        /*0030*/ 	.string	""
        /*0030*/ 	.string	"ptxas"
        /*0030*/ 	.string	"Cuda compilation tools, release 13.0, V13.0.88"
        /*0030*/ 	.string	"Build cuda_13.0.r13.0/compiler.36424714_0"
        /*0030*/ 	.string	"-arch sm_80 -m 64 "



//--------------------- .note.nv.cuinfo           --------------------------
	.section	.note.nv.cuinfo,"",@"SHT_NOTE"
	.sectionflags	@"SHF_NOTE_NV_CUINFO"
        /*0018*/ 	.short	0x0002
        /*001a*/ 	.short	0x0050
        /*001c*/ 	.short	0x0082
	.zero		2


//--------------------- .nv.info                  --------------------------
	.section	.nv.info,"",@"SHT_CUDA_INFO"
	.align	4


	//----- nvinfo : EIATTR_REGCOUNT
	.align		4
        /*0000*/ 	.byte	0x04, 0x2f
        /*0002*/ 	.short	(.L_43 - .L_42)
	.align		4
.L_42:
        /*0004*/ 	.word	index@(_ZN2at6native29vectorized_elementwise_kernelILi8ENS0_13BinaryFunctorIhhhNS0_17BitwiseAndFunctorIhEEEESt5arrayIPcLm3EEEEviT0_T1_)
        /*0008*/ 	.word	0x00000004


	//----- nvinfo : EIATTR_FRAME_SIZE
	.align		4
.L_43:
        /*000c*/ 	.byte	0x04, 0x11
        /*000e*/ 	.short	(.L_45 - .L_44)
	.align		4
.L_44:
        /*0010*/ 	.word	index@(_ZN2at6native29vectorized_elementwise_kernelILi8ENS0_13BinaryFunctorIhhhNS0_17BitwiseAndFunctorIhEEEESt5arrayIPcLm3EEEEviT0_T1_)
        /*0014*/ 	.word	0x00000000


	//----- nvinfo : EIATTR_REGCOUNT
	.align		4
.L_45:
        /*0018*/ 	.byte	0x04, 0x2f
        /*001a*/ 	.short	(.L_47 - .L_46)
	.align		4
.L_46:
        /*001c*/ 	.word	index@(_ZN2at6native29vectorized_elementwise_kernelILi4ENS0_13BinaryFunctorIhhhNS0_17BitwiseAndFunctorIhEEEESt5arrayIPcLm3EEEEviT0_T1_)
        /*0020*/ 	.word	0x00000020


	//----- nvinfo : EIATTR_FRAME_SIZE
	.align		4
.L_47:
        /*0024*/ 	.byte	0x04, 0x11
        /*0026*/ 	.short	(.L_49 - .L_48)
	.align		4
.L_48:
        /*0028*/ 	.word	index@(_ZN2at6native29vectorized_elementwise_kernelILi4ENS0_13BinaryFunctorIhhhNS0_17BitwiseAndFunctorIhEEEESt5arrayIPcLm3EEEEviT0_T1_)
        /*002c*/ 	.word	0x00000000


	//----- nvinfo : EIATTR_REGCOUNT
	.align		4
.L_49:
        /*0030*/ 	.byte	0x04, 0x2f
        /*0032*/ 	.short	(.L_51 - .L_50)
	.align		4
.L_50:
        /*0034*/ 	.word	index@(_ZN2at6native29vectorized_elementwise_kernelILi2ENS0_13BinaryFunctorIhhhNS0_17BitwiseAndFunctorIhEEEESt5arrayIPcLm3EEEEviT0_T1_)
        /*0038*/ 	.word	0x00000020


	//----- nvinfo : EIATTR_FRAME_SIZE
	.align		4
.L_51:
        /*003c*/ 	.byte	0x04, 0x11
        /*003e*/ 	.short	(.L_53 - .L_52)
	.align		4
.L_52:
        /*0040*/ 	.word	index@(_ZN2at6native29vectorized_elementwise_kernelILi2ENS0_13BinaryFunctorIhhhNS0_17BitwiseAndFunctorIhEEEESt5arrayIPcLm3EEEEviT0_T1_)
        /*0044*/ 	.word	0x00000000


	//----- nvinfo : EIATTR_REGCOUNT
	.align		4
.L_53:
        /*0048*/ 	.byte	0x04, 0x2f
        /*004a*/ 	.short	(.L_55 - .L_54)
	.align		4
.L_54:
        /*004c*/ 	.word	index@(_ZN2at6native27unrolled_elementwise_kernelINS0_13BinaryFunctorIhhhNS0_17BitwiseAndFunctorIhEEEESt5arrayIPcLm3EELi4E23TrivialOffsetCalculatorILi2EjES9_ILi1EjENS0_6memory15LoadWithoutCastENSC_16StoreWithoutCastEEEviT_T0_T2_T3_T4_T5_)
        /*0050*/ 	.word	0x00000018


	//----- nvinfo : EIATTR_FRAME_SIZE
	.align		4
.L_55:
        /*0054*/ 	.byte	0x04, 0x11
        /*0056*/ 	.short	(.L_57 - .L_56)
	.align		4
.L_56:
        /*0058*/ 	.word	index@(_ZN2at6native27unrolled_elementwise_kernelINS0_13BinaryFunctorIhhhNS0_17BitwiseAndFunctorIhEEEESt5arrayIPcLm3EELi4E23TrivialOffsetCalculatorILi2EjES9_ILi1EjENS0_6memory15LoadWithoutCastENSC_16StoreWithoutCastEEEviT_T0_T2_T3_T4_T5_)
        /*005c*/ 	.word	0x00000000


	//----- nvinfo : EIATTR_REGCOUNT
	.align		4
.L_57:
        /*0060*/ 	.byte	0x04, 0x2f
        /*0062*/ 	.short	(.L_59 - .L_58)
	.align		4
.L_58:
        /*0064*/ 	.word	index@(_ZN2at6native18elementwise_kernelILi128ELi4EZNS0_22gpu_kernel_impl_nocastINS0_13BinaryFunctorIhhhNS0_17BitwiseAndFunctorIhEEEEEEvRNS_18TensorIteratorBaseERKT_EUliE_EEviT1_)
        /*0068*/ 	.word	0x0000000c


	//----- nvinfo : EIATTR_FRAME_SIZE
	.align		4
.L_59:
        /*006c*/ 	.byte	0x04, 0x11
        /*006e*/ 	.short	(.L_61 - .L_60)
	.align		4
.L_60:
        /*0070*/ 	.word	index@(_ZN2at6native18elementwise_kernelILi128ELi4EZNS0_22gpu_kernel_impl_nocastINS0_13BinaryFunctorIhhhNS0_17BitwiseAndFunctorIhEEEEEEvRNS_18TensorIteratorBaseERKT_EUliE_EEviT1_)
        /*0074*/ 	.word	0x00000000


	//----- nvinfo : EIATTR_REGCOUNT
	.align		4
.L_61:
        /*0078*/ 	.byte	0x04, 0x2f
        /*007a*/ 	.short	(.L_63 - .L_62)
	.align		4
.L_62:
        /*007c*/ 	.word	index@(_ZN2at6native27unrolled_elementwise_kernelINS0_13BinaryFunctorIhhhNS0_17BitwiseAndFunctorIhEEEESt5arrayIPcLm3EELi4E23TrivialOffsetCalculatorILi2EjES9_ILi1EjENS0_6memory12LoadWithCastILi2EEENSC_13StoreWithCastILi1EEEEEviT_T0_T2_T3_T4_T5_)
        /*0080*/ 	.word	0x00000020


	//----- nvinfo : EIATTR_FRAME_SIZE
	.align		4
.L_63:
        /*0084*/ 	.byte	0x04, 0x11
        /*0086*/ 	.short	(.L_65 - .L_64)
	.align		4
.L_64:
        /*0088*/ 	.word	index@(_ZN2at6native27unrolled_elementwise_kernelINS0_13BinaryFunctorIhhhNS0_17BitwiseAndFunctorIhEEEESt5arrayIPcLm3EELi4E23TrivialOffsetCalculatorILi2EjES9_ILi1EjENS0_6memory12LoadWithCastILi2EEENSC_13StoreWithCastILi1EEEEEviT_T0_T2_T3_T4_T5_)
        /*008c*/ 	.word	0x00000000


	//----- nvinfo : EIATTR_REGCOUNT
	.align		4
.L_65:
        /*0090*/ 	.byte	0x04, 0x2f
        /*0092*/ 	.short	(.L_67 - .L_66)
	.align		4
.L_66:
        /*0094*/ 	.word	index@(_ZN2at6native18elementwise_kernelILi128ELi4EZNS0_15gpu_kernel_implINS0_13BinaryFunctorIhhhNS0_17BitwiseAndFunctorIhEEEEEEvRNS_18TensorIteratorBaseERKT_EUliE_EEviT1_)
        /*0098*/ 	.word	0x0000001a


	//----- nvinfo : EIATTR_FRAME_SIZE
	.align		4
.L_67:
        /*009c*/ 	.byte	0x04, 0x11
        /*009e*/ 	.short	(.L_69 - .L_68)
	.align		4
.L_68:
        /*00a0*/ 	.word	index@(_ZN2at6native18elementwise_kernelILi128ELi4EZNS0_15gpu_kernel_implINS0_13BinaryFunctorIhhhNS0_17BitwiseAndFunctorIhEEEEEEvRNS_18TensorIteratorBaseERKT_EUliE_EEviT1_)
        /*00a4*/ 	.word	0x00000000


	//----- nvinfo : EIATTR_REGCOUNT
	.align		4
.L_69:
        /*00a8*/ 	.byte	0x04, 0x2f
        /*00aa*/ 	.short	(.L_71 - .L_70)
	.align		4
.L_70:
        /*00ac*/ 	.word	index@(_ZN2at6native29vectorized_elementwise_kernelILi8ENS0_13AUnaryFunctorIhhhNS0_17BitwiseAndFunctorIhEEEESt5arrayIPcLm2EEEEviT0_T1_)
        /*00b0*/ 	.word	0x00000004


	//----- nvinfo : EIATTR_FRAME_SIZE
	.align		4
.L_71:
        /*00b4*/ 	.byte	0x04, 0x11
        /*00b6*/ 	.short	(.L_73 - .L_72)
	.align		4
.L_72:
        /*00b8*/ 	.word	index@(_ZN2at6native29vectorized_elementwise_kernelILi8ENS0_13AUnaryFunctorIhhhNS0_17BitwiseAndFunctorIhEEEESt5arrayIPcLm2EEEEviT0_T1_)
        /*00bc*/ 	.word	0x00000000


	//----- nvinfo : EIATTR_REGCOUNT
	.align		4
.L_73:
        /*00c0*/ 	.byte	0x04, 0x2f
        /*00c2*/ 	.short	(.L_75 - .L_74)
	.align		4
.L_74:
        /*00c4*/ 	.word	index@(_ZN2at6native29vectorized_elementwise_kernelILi4ENS0_13AUnaryFunctorIhhhNS0_17BitwiseAndFunctorIhEEEESt5arrayIPcLm2EEEEviT0_T1_)
        /*00c8*/ 	.word	0x0000001c


	//----- nvinfo : EIATTR_FRAME_SIZE
	.align		4
.L_75:
        /*00cc*/ 	.byte	0x04, 0x11
        /*00ce*/ 	.short	(.L_77 - .L_76)
	.align		4
.L_76:
        /*00d0*/ 	.word	index@(_ZN2at6native29vectorized_elementwise_kernelILi4ENS0_13AUnaryFunctorIhhhNS0_17BitwiseAndFunctorIhEEEESt5arrayIPcLm2EEEEviT0_T1_)
        /*00d4*/ 	.word	0x00000000


	//----- nvinfo : EIATTR_REGCOUNT
	.align		4
.L_77:
        /*00d8*/ 	.byte	0x04, 0x2f
        /*00da*/ 	.short	(.L_79 - .L_78)
	.align		4
.L_78:
        /*00dc*/ 	.word	index@(_ZN2at6native29vectorized_elementwise_kernelILi2ENS0_13AUnaryFunctorIhhhNS0_17BitwiseAndFunctorIhEEEESt5arrayIPcLm2EEEEviT0_T1_)
        /*00e0*/ 	.word	0x0000001c


	//----- nvinfo : EIATTR_FRAME_SIZE
	.align		4
.L_79:
        /*00e4*/ 	.byte	0x04, 0x11
        /*00e6*/ 	.short	(.L_81 - .L_80)
	.align		4
.L_80:
        /*00e8*/ 	.word	index@(_ZN2at6native29vectorized_elementwise_kernelILi2ENS0_13AUnaryFunctorIhhhNS0_17BitwiseAndFunctorIhEEEESt5arrayIPcLm2EEEEviT0_T1_)
        /*00ec*/ 	.word	0x00000000


	//----- nvinfo : EIATTR_REGCOUNT
	.align		4
.L_81:
        /*00f0*/ 	.byte	0x04, 0x2f
        /*00f2*/ 	.short	(.L_83 - .L_82)
	.align		4
.L_82:
        /*00f4*/ 	.word	index@(_ZN2at6native27unrolled_elementwise_kernelINS0_13AUnaryFunctorIhhhNS0_17BitwiseAndFunctorIhEEEESt5arrayIPcLm2EELi4E23TrivialOffsetCalculatorILi1EjESA_NS0_6memory15LoadWithoutCastENSB_16StoreWithoutCastEEEviT_T0_T2_T3_T4_T5_)
        /*00f8*/ 	.word	0x00000014


	//----- nvinfo : EIATTR_FRAME_SIZE
	.align		4
.L_83:
        /*00fc*/ 	.byte	0x04, 0x11
        /*00fe*/ 	.short	(.L_85 - .L_84)
	.align		4
.L_84:
        /*0100*/ 	.word	index@(_ZN2at6native27unrolled_elementwise_kernelINS0_13AUnaryFunctorIhhhNS0_17BitwiseAndFunctorIhEEEESt5arrayIPcLm2EELi4E23TrivialOffsetCalculatorILi1EjESA_NS0_6memory15LoadWithoutCastENSB_16StoreWithoutCastEEEviT_T0_T2_T3_T4_T5_)
        /*0104*/ 	.word	0x00000000


	//----- nvinfo : EIATTR_REGCOUNT
	.align		4
.L_85:
        /*0108*/ 	.byte	0x04, 0x2f
        /*010a*/ 	.short	(.L_87 - .L_86)
	.align		4
.L_86:
        /*010c*/ 	.word	index@(_ZN2at6native18elementwise_kernelILi128ELi4EZNS0_22gpu_kernel_impl_nocastINS0_13AUnaryFunctorIhhhNS0_17BitwiseAndFunctorIhEEEEEEvRNS_18TensorIteratorBaseERKT_EUliE_EEviT1_)
        /*0110*/ 	.word	0x0000000c


	//----- nvinfo : EIATTR_FRAME_SIZE
	.align		4
.L_87:
        /*0114*/ 	.byte	0x04, 0x11
        /*0116*/ 	.short	(.L_89 - .L_88)
	.align		4
.L_88:
        /*0118*/ 	.word	index@(_ZN2at6native18elementwise_kernelILi128ELi4EZNS0_22gpu_kernel_impl_nocastINS0_13AUnaryFunctorIhhhNS0_17BitwiseAndFunctorIhEEEEEEvRNS_18TensorIteratorBaseERKT_EUliE_EEviT1_)
        /*011c*/ 	.word	0x00000000


	//----- nvinfo : EIATTR_REGCOUNT
	.align		4
.L_89:
        /*0120*/ 	.byte	0x04, 0x2f
        /*0122*/ 	.short	(.L_91 - .L_90)
	.align		4
.L_90:
        /*0124*/ 	.word	index@(_ZN2at6native27unrolled_elementwise_kernelINS0_13AUnaryFunctorIhhhNS0_17BitwiseAndFunctorIhEEEESt5arrayIPcLm2EELi4E23TrivialOffsetCalculatorILi1EjESA_NS0_6memory12LoadWithCastILi1EEENSB_13StoreWithCastILi1EEEEEviT_T0_T2_T3_T4_T5_)
        /*0128*/ 	.word	0x0000001e


	//----- nvinfo : EIATTR_FRAME_SIZE
	.align		4
.L_91:
        /*012c*/ 	.byte	0x04, 0x11
        /*012e*/ 	.short	(.L_93 - .L_92)
	.align		4
.L_92:
        /*0130*/ 	.word	index@(_ZN2at6native27unrolled_elementwise_kernelINS0_13AUnaryFunctorIhhhNS0_17BitwiseAndFunctorIhEEEESt5arrayIPcLm2EELi4E23TrivialOffsetCalculatorILi1EjESA_NS0_6memory12LoadWithCastILi1EEENSB_13StoreWithCastILi1EEEEEviT_T0_T2_T3_T4_T5_)
        /*0134*/ 	.word	0x00000000


	//----- nvinfo : EIATTR_REGCOUNT
	.align		4
.L_93:
        /*0138*/ 	.byte	0x04, 0x2f
        /*013a*/ 	.short	(.L_95 - .L_94)
	.align		4
.L_94:
        /*013c*/ 	.word	index@(_ZN2at6native18elementwise_kernelILi128ELi4EZNS0_15gpu_kernel_implINS0_13AUnaryFunctorIhhhNS0_17BitwiseAndFunctorIhEEEEEEvRNS_18TensorIteratorBaseERKT_EUliE_EEviT1_)
        /*0140*/ 	.word	0x0000001a


	//----- nvinfo : EIATTR_FRAME_SIZE
	.align		4
.L_95:
        /*0144*/ 	.byte	0x04, 0x11
        /*0146*/ 	.short	(.L_97 - .L_96)
	.align		4
.L_96:
        /*0148*/ 	.word	index@(_ZN2at6native18elementwise_kernelILi128ELi4EZNS0_15gpu_kernel_implINS0_13AUnaryFunctorIhhhNS0_17BitwiseAndFunctorIhEEEEEEvRNS_18TensorIteratorBaseERKT_EUliE_EEviT1_)
        /*014c*/ 	.word	0x00000000


	//----- nvinfo : EIATTR_REGCOUNT
	.align		4
.L_97:
        /*0150*/ 	.byte	0x04, 0x2f
        /*0152*/ 	.short	(.L_99 - .L_98)
	.align		4
.L_98:
        /*0154*/ 	.word	index@(_ZN2at6native29vectorized_elementwise_kernelILi8ENS0_13BinaryFunctorIaaaNS0_17BitwiseAndFunctorIaEEEESt5arrayIPcLm3EEEEviT0_T1_)
        /*0158*/ 	.word	0x00000004


	//----- nvinfo : EIATTR_FRAME_SIZE
	.align		4
.L_99:
        /*015c*/ 	.byte	0x04, 0x11
        /*015e*/ 	.short	(.L_101 - .L_100)
	.align		4
.L_100:
        /*0160*/ 	.word	index@(_ZN2at6native29vectorized_elementwise_kernelILi8ENS0_13BinaryFunctorIaaaNS0_17BitwiseAndFunctorIaEEEESt5arrayIPcLm3EEEEviT0_T1_)
        /*0164*/ 	.word	0x00000000


	//----- nvinfo : EIATTR_REGCOUNT
	.align		4
.L_101:
        /*0168*/ 	.byte	0x04, 0x2f
        /*016a*/ 	.short	(.L_103 - .L_102)
	.align		4
.L_102:
        /*016c*/ 	.word	index@(_ZN2at6native29vectorized_elementwise_kernelILi4ENS0_13BinaryFunctorIaaaNS0_17BitwiseAndFunctorIaEEEESt5arrayIPcLm3EEEEviT0_T1_)
        /*0170*/ 	.word	0x00000020


	//----- nvinfo : EIATTR_FRAME_SIZE
	.align		4
.L_103:
        /*0174*/ 	.byte	0x04, 0x11
        /*0176*/ 	.short	(.L_105 - .L_104)
	.align		4
.L_104:
        /*0178*/ 	.word	index@(_ZN2at6native29vectorized_elementwise_kernelILi4ENS0_13BinaryFunctorIaaaNS0_17BitwiseAndFunctorIaEEEESt5arrayIPcLm3EEEEviT0_T1_)
        /*017c*/ 	.word	0x00000000


	//----- nvinfo : EIATTR_REGCOUNT
	.align		4
.L_105:
        /*0180*/ 	.byte	0x04, 0x2f
        /*0182*/ 	.short	(.L_107 - .L_106)
	.align		4
.L_106:
        /*0184*/ 	.word	index@(_ZN2at6native29vectorized_elementwise_kernelILi2ENS0_13BinaryFunctorIaaaNS0_17BitwiseAndFunctorIaEEEESt5arrayIPcLm3EEEEviT0_T1_)
        /*0188*/ 	.word	0x00000020


	//----- nvinfo : EIATTR_FRAME_SIZE
	.align		4
.L_107:
        /*018c*/ 	.byte	0x04, 0x11
        /*018e*/ 	.short	(.L_109 - .L_108)
	.align		4
.L_108:
        /*0190*/ 	.word	index@(_ZN2at6native29vectorized_elementwise_kernelILi2ENS0_13BinaryFunctorIaaaNS0_17BitwiseAndFunctorIaEEEESt5arrayIPcLm3EEEEviT0_T1_)
        /*0194*/ 	.word	0x00000000


	//----- nvinfo : EIATTR_REGCOUNT
	.align		4
.L_109:
        /*0198*/ 	.byte	0x04, 0x2f
        /*019a*/ 	.short	(.L_111 - .L_110)
	.align		4
.L_110:
        /*019c*/ 	.word	index@(_ZN2at6native27unrolled_elementwise_kernelINS0_13BinaryFunctorIaaaNS0_17BitwiseAndFunctorIaEEEESt5arrayIPcLm3EELi4E23TrivialOffsetCalculatorILi2EjES9_ILi1EjENS0_6memory15LoadWithoutCastENSC_16StoreWithoutCastEEEviT_T0_T2_T3_T4_T5_)
        /*01a0*/ 	.word	0x00000018


	//----- nvinfo : EIATTR_FRAME_SIZE
	.align		4
.L_111:
        /*01a4*/ 	.byte	0x04, 0x11
        /*01a6*/ 	.short	(.L_113 - .L_112)
	.align		4
.L_112:
        /*01a8*/ 	.word	index@(_ZN2at6native27unrolled_elementwise_kernelINS0_13BinaryFunctorIaaaNS0_17BitwiseAndFunctorIaEEEESt5arrayIPcLm3EELi4E23TrivialOffsetCalculatorILi2EjES9_ILi1EjENS0_6memory15LoadWithoutCastENSC_16StoreWithoutCastEEEviT_T0_T2_T3_T4_T5_)
        /*01ac*/ 	.word	0x00000000


	//----- nvinfo : EIATTR_REGCOUNT
	.align		4
.L_113:
        /*01b0*/ 	.byte	0x04, 0x2f
        /*01b2*/ 	.short	(.L_115 - .L_114)
	.align		4
.L_114:
        /*01b4*/ 	.word	index@(_ZN2at6native18elementwise_kernelILi128ELi4EZNS0_22gpu_kernel_impl_nocastINS0_13BinaryFunctorIaaaNS0_17BitwiseAndFunctorIaEEEEEEvRNS_18TensorIteratorBaseERKT_EUliE_EEviT1_)
        /*01b8*/ 	.word	0x0000000c


	//----- nvinfo : EIATTR_FRAME_SIZE
	.align		4
.L_115:
        /*01bc*/ 	.byte	0x04, 0x11
        /*01be*/ 	.short	(.L_117 - .L_116)
	.align		4
.L_116:
        /*01c0*/ 	.word	index@(_ZN2at6native18elementwise_kernelILi128ELi4EZNS0_22gpu_kernel_impl_nocastINS0_13BinaryFunctorIaaaNS0_17BitwiseAndFunctorIaEEEEEEvRNS_18TensorIteratorBaseERKT_EUliE_EEviT1_)
        /*01c4*/ 	.word	0x00000000


	//----- nvinfo : EIATTR_REGCOUNT
	.align		4
.L_117:
        /*01c8*/ 	.byte	0x04, 0x2f
        /*01ca*/ 	.short	(.L_119 - .L_118)
	.align		4
.L_118:
        /*01cc*/ 	.word	index@(_ZN2at6native27unrolled_elementwise_kernelINS0_13BinaryFunctorIaaaNS0_17BitwiseAndFunctorIaEEEESt5arrayIPcLm3EELi4E23TrivialOffsetCalculatorILi2EjES9_ILi1EjENS0_6memory12LoadWithCastILi2EEENSC_13StoreWithCastILi1EEEEEviT_T0_T2_T3_T4_T5_)
        /*01d0*/ 	.word	0x00000020


	//----- nvinfo : EIATTR_FRAME_SIZE
	.align		4
.L_119:
        /*01d4*/ 	.byte	0x04, 0x11
        /*01d6*/ 	.short	(.L_121 - .L_120)
	.align		4
.L_120:
        /*01d8*/ 	.word	index@(_ZN2at6native27unrolled_elementwise_kernelINS0_13BinaryFunctorIaaaNS0_17BitwiseAndFunctorIaEEEESt5arrayIPcLm3EELi4E23TrivialOffsetCalculatorILi2EjES9_ILi1EjENS0_6memory12LoadWithCastILi2EEENSC_13StoreWithCastILi1EEEEEviT_T0_T2_T3_T4_T5_)
        /*01dc*/ 	.word	0x00000000


	//----- nvinfo : EIATTR_REGCOUNT
	.align		4
.L_121:
        /*01e0*/ 	.byte	0x04, 0x2f
        /*01e2*/ 	.short	(.L_123 - .L_122)
	.align		4
.L_122:
        /*01e4*/ 	.word	index@(_ZN2at6native18elementwise_kernelILi128ELi4EZNS0_15gpu_kernel_implINS0_13BinaryFunctorIaaaNS0_17BitwiseAndFunctorIaEEEEEEvRNS_18TensorIteratorBaseERKT_EUliE_EEviT1_)
        /*01e8*/ 	.word	0x0000001a


	//----- nvinfo : EIATTR_FRAME_SIZE
	.align		4
.L_123:
        /*01ec*/ 	.byte	0x04, 0x11
        /*01ee*/ 	.short	(.L_125 - .L_124)
	.align		4
.L_124:
        /*01f0*/ 	.word	index@(_ZN2at6native18elementwise_kernelILi128ELi4EZNS0_15gpu_kernel_implINS0_13BinaryFunctorIaaaNS0_17BitwiseAndFunctorIaEEEEEEvRNS_18TensorIteratorBaseERKT_EUliE_EEviT1_)
        /*01f4*/ 	.word	0x00000000


	//----- nvinfo : EIATTR_REGCOUNT
	.align		4
.L_125:
        /*01f8*/ 	.byte	0x04, 0x2f
        /*01fa*/ 	.short	(.L_127 - .L_126)
	.align		4
.L_126:
        /*01fc*/ 	.word	index@(_ZN2at6native29vectorized_elementwise_kernelILi8ENS0_13AUnaryFunctorIaaaNS0_17BitwiseAndFunctorIaEEEESt5arrayIPcLm2EEEEviT0_T1_)
        /*0200*/ 	.word	0x00000004


	//----- nvinfo : EIATTR_FRAME_SIZE
	.align		4
.L_127:
        /*0204*/ 	.byte	0x04, 0x11
        /*0206*/ 	.short	(.L_129 - .L_128)
	.align		4
.L_128:
        /*0208*/ 	.word	index@(_ZN2at6native29vectorized_elementwise_kernelILi8ENS0_13AUnaryFunctorIaaaNS0_17BitwiseAndFunctorIaEEEESt5arrayIPcLm2EEEEviT0_T1_)
        /*020c*/ 	.word	0x00000000


	//----- nvinfo : EIATTR_REGCOUNT
	.align		4
.L_129:
        /*0210*/ 	.byte	0x04, 0x2f
        /*0212*/ 	.short	(.L_131 - .L_130)
	.align		4
.L_130:
        /*0214*/ 	.word	index@(_ZN2at6native29vectorized_elementwise_kernelILi4ENS0_13AUnaryFunctorIaaaNS0_17BitwiseAndFunctorIaEEEESt5arrayIPcLm2EEEEviT0_T1_)
        /*0218*/ 	.word	0x0000001c


	//----- nvinfo : EIATTR_FRAME_SIZE
	.align		4
.L_131:
        /*021c*/ 	.byte	0x04, 0x11
        /*021e*/ 	.short	(.L_133 - .L_132)
	.align		4
.L_132:
        /*0220*/ 	.word	index@(_ZN2at6native29vectorized_elementwise_kernelILi4ENS0_13AUnaryFunctorIaaaNS0_17BitwiseAndFunctorIaEEEESt5arrayIPcLm2EEEEviT0_T1_)
        /*0224*/ 	.word	0x00000000


	//----- nvinfo : EIATTR_REGCOUNT
	.align		4
.L_133:
        /*0228*/ 	.byte	0x04, 0x2f
        /*022a*/ 	.short	(.L_135 - .L_134)
	.align		4
.L_134:
        /*022c*/ 	.word	index@(_ZN2at6native29vectorized_elementwise_kernelILi2ENS0_13AUnaryFunctorIaaaNS0_17BitwiseAndFunctorIaEEEESt5arrayIPcLm2EEEEviT0_T1_)
        /*0230*/ 	.word	0x0000001c


	//----- nvinfo : EIATTR_FRAME_SIZE
	.align		4
.L_135:
        /*0234*/ 	.byte	0x04, 0x11
        /*0236*/ 	.short	(.L_137 - .L_136)
	.align		4
.L_136:
        /*0238*/ 	.word	index@(_ZN2at6native29vectorized_elementwise_kernelILi2ENS0_13AUnaryFunctorIaaaNS0_17BitwiseAndFunctorIaEEEESt5arrayIPcLm2EEEEviT0_T1_)
        /*023c*/ 	.word	0x00000000


	//----- nvinfo : EIATTR_REGCOUNT
	.align		4
.L_137:
        /*0240*/ 	.byte	0x04, 0x2f
        /*0242*/ 	.short	(.L_139 - .L_138)
	.align		4
.L_138:
        /*0244*/ 	.word	index@(_ZN2at6native27unrolled_elementwise_kernelINS0_13AUnaryFunctorIaaaNS0_17BitwiseAndFunctorIaEEEESt5arrayIPcLm2EELi4E23TrivialOffsetCalculatorILi1EjESA_NS0_6memory15LoadWithoutCastENSB_16StoreWithoutCastEEEviT_T0_T2_T3_T4_T5_)
        /*0248*/ 	.word	0x00000014


	//----- nvinfo : EIATTR_FRAME_SIZE
	.align		4
.L_139:
        /*024c*/ 	.byte	0x04, 0x11
        /*024e*/ 	.short	(.L_141 - .L_140)
	.align		4
.L_140:
        /*0250*/ 	.word	index@(_ZN2at6native27unrolled_elementwise_kernelINS0_13AUnaryFunctorIaaaNS0_17BitwiseAndFunctorIaEEEESt5arrayIPcLm2EELi4E23TrivialOffsetCalculatorILi1EjESA_NS0_6memory15LoadWithoutCastENSB_16StoreWithoutCastEEEviT_T0_T2_T3_T4_T5_)
        /*0254*/ 	.word	0x00000000


	//----- nvinfo : EIATTR_REGCOUNT
	.align		4
.L_141:
        /*0258*/ 	.byte	0x04, 0x2f
        /*025a*/ 	.short	(.L_143 - .L_142)
	.align		4
.L_142:
        /*025c*/ 	.word	index@(_ZN2at6native18elementwise_kernelILi128ELi4EZNS0_22gpu_kernel_impl_nocastINS0_13AUnaryFunctorIaaaNS0_17BitwiseAndFunctorIaEEEEEEvRNS_18TensorIteratorBaseERKT_EUliE_EEviT1_)
        /*0260*/ 	.word	0x0000000c


	//----- nvinfo : EIATTR_FRAME_SIZE
	.align		4
.L_143:
        /*0264*/ 	.byte	0x04, 0x11
        /*0266*/ 	.short	(.L_145 - .L_144)
	.align		4
.L_144:
        /*0268*/ 	.word	index@(_ZN2at6native18elementwise_kernelILi128ELi4EZNS0_22gpu_kernel_impl_nocastINS0_13AUnaryFunctorIaaaNS0_17BitwiseAndFunctorIaEEEEEEvRNS_18TensorIteratorBaseERKT_EUliE_EEviT1_)
        /*026c*/ 	.word	0x00000000


	//----- nvinfo : EIATTR_REGCOUNT
	.align		4
.L_145:
        /*0270*/ 	.byte	0x04, 0x2f
        /*0272*/ 	.short	(.L_147 - .L_146)
	.align		4
.L_146:
        /*0274*/ 	.word	index@(_ZN2at6native27unrolled_elementwise_kernelINS0_13AUnaryFunctorIaaaNS0_17BitwiseAndFunctorIaEEEESt5arrayIPcLm2EELi4E23TrivialOffsetCalculatorILi1EjESA_NS0_6memory12LoadWithCastILi1EEENSB_13StoreWithCastILi1EEEEEviT_T0_T2_T3_T4_T5_)
        /*0278*/ 	.word	0x0000001e


	//----- nvinfo : EIATTR_FRAME_SIZE
	.align		4
.L_147:
        /*027c*/ 	.byte	0x04, 0x11
        /*027e*/ 	.short	(.L_149 - .L_148)
	.align		4
.L_148:
        /*0280*/ 	.word	index@(_ZN2at6native27unrolled_elementwise_kernelINS0_13AUnaryFunctorIaaaNS0_17BitwiseAndFunctorIaEEEESt5arrayIPcLm2EELi4E23TrivialOffsetCalculatorILi1EjESA_NS0_6memory12LoadWithCastILi1EEENSB_13StoreWithCastILi1EEEEEviT_T0_T2_T3_T4_T5_)
        /*0284*/ 	.word	0x00000000


	//----- nvinfo : EIATTR_REGCOUNT
	.align		4
.L_149:
        /*0288*/ 	.byte	0x04, 0x2f
        /*028a*/ 	.short	(.L_151 - .L_150)
	.align		4
.L_150:
        /*028c*/ 	.word	index@(_ZN2at6native18elementwise_kernelILi128ELi4EZNS0_15gpu_kernel_implINS0_13AUnaryFunctorIaaaNS0_17BitwiseAndFunctorIaEEEEEEvRNS_18TensorIteratorBaseERKT_EUliE_EEviT1_)
        /*0290*/ 	.word	0x0000001a


	//----- nvinfo : EIATTR_FRAME_SIZE
	.align		4
.L_151:
        /*0294*/ 	.byte	0x04, 0x11
        /*0296*/ 	.short	(.L_153 - .L_152)
	.align		4
.L_152:
        /*0298*/ 	.word	index@(_ZN2at6native18elementwise_kernelILi128ELi4EZNS0_15gpu_kernel_implINS0_13AUnaryFunctorIaaaNS0_17BitwiseAndFunctorIaEEEEEEvRNS_18TensorIteratorBaseERKT_EUliE_EEviT1_)
        /*029c*/ 	.word	0x00000000


	//----- nvinfo : EIATTR_REGCOUNT
	.align		4
.L_153:
        /*02a0*/ 	.byte	0x04, 0x2f
        /*02a2*/ 	.short	(.L_155 - .L_154)
	.align		4
.L_154:
        /*02a4*/ 	.word	index@(_ZN2at6native29vectorized_elementwise_kernelILi8ENS0_13BinaryFunctorIiiiNS0_17BitwiseAndFunctorIiEEEESt5arrayIPcLm3EEEEviT0_T1_)
        /*02a8*/ 	.word	0x00000004


	//----- nvinfo : EIATTR_FRAME_SIZE
	.align		4
.L_155:
        /*02ac*/ 	.byte	0x04, 0x11
        /*02ae*/ 	.short	(.L_157 - .L_156)
	.align		4
.L_156:
        /*02b0*/ 	.word	index@(_ZN2at6native29vectorized_elementwise_kernelILi8ENS0_13BinaryFunctorIiiiNS0_17BitwiseAndFunctorIiEEEESt5arrayIPcLm3EEEEviT0_T1_)
        /*02b4*/ 	.word	0x00000000


	//----- nvinfo : EIATTR_REGCOUNT
	.align		4
.L_157:
        /*02b8*/ 	.byte	0x04, 0x2f
        /*02ba*/ 	.short	(.L_159 - .L_158)
	.align		4
.L_158:
        /*02bc*/ 	.word	index@(_ZN2at6native29vectorized_elementwise_kernelILi4ENS0_13BinaryFunctorIiiiNS0_17BitwiseAndFunctorIiEEEESt5arrayIPcLm3EEEEviT0_T1_)
        /*02c0*/ 	.word	0x00000020


	//----- nvinfo : EIATTR_FRAME_SIZE
	.align		4
.L_159:
        /*02c4*/ 	.byte	0x04, 0x11
        /*02c6*/ 	.short	(.L_161 - .L_160)
	.align		4
.L_160:
        /*02c8*/ 	.word	index@(_ZN2at6native29vectorized_elementwise_kernelILi4ENS0_13BinaryFunctorIiiiNS0_17BitwiseAndFunctorIiEEEESt5arrayIPcLm3EEEEviT0_T1_)
        /*02cc*/ 	.word	0x00000000


	//----- nvinfo : EIATTR_REGCOUNT
	.align		4
.L_161:
        /*02d0*/ 	.byte	0x04, 0x2f
        /*02d2*/ 	.short	(.L_163 - .L_162)
	.align		4
.L_162:
        /*02d4*/ 	.word	index@(_ZN2at6native29vectorized_elementwise_kernelILi2ENS0_13BinaryFunctorIiiiNS0_17BitwiseAndFunctorIiEEEESt5arrayIPcLm3EEEEviT0_T1_)
        /*02d8*/ 	.word	0x00000020


	//----- nvinfo : EIATTR_FRAME_SIZE
	.align		4
.L_163:
        /*02dc*/ 	.byte	0x04, 0x11
        /*02de*/ 	.short	(.L_165 - .L_164)
	.align		4
.L_164:
        /*02e0*/ 	.word	index@(_ZN2at6native29vectorized_elementwise_kernelILi2ENS0_13BinaryFunctorIiiiNS0_17BitwiseAndFunctorIiEEEESt5arrayIPcLm3EEEEviT0_T1_)
        /*02e4*/ 	.word	0x00000000


	//----- nvinfo : EIATTR_REGCOUNT
	.align		4
.L_165:
        /*02e8*/ 	.byte	0x04, 0x2f
        /*02ea*/ 	.short	(.L_167 - .L_166)
	.align		4
.L_166:
        /*02ec*/ 	.word	index@(_ZN2at6native27unrolled_elementwise_kernelINS0_13BinaryFunctorIiiiNS0_17BitwiseAndFunctorIiEEEESt5arrayIPcLm3EELi4E23TrivialOffsetCalculatorILi2EjES9_ILi1EjENS0_6memory15LoadWithoutCastENSC_16StoreWithoutCastEEEviT_T0_T2_T3_T4_T5_)
        /*02f0*/ 	.word	0x0000001a


	//----- nvinfo : EIATTR_FRAME_SIZE
	.align		4
.L_167:
        /*02f4*/ 	.byte	0x04, 0x11
        /*02f6*/ 	.short	(.L_169 - .L_168)
	.align		4
.L_168:
        /*02f8*/ 	.word	index@(_ZN2at6native27unrolled_elementwise_kernelINS0_13BinaryFunctorIiiiNS0_17BitwiseAndFunctorIiEEEESt5arrayIPcLm3EELi4E23TrivialOffsetCalculatorILi2EjES9_ILi1EjENS0_6memory15LoadWithoutCastENSC_16StoreWithoutCastEEEviT_T0_T2_T3_T4_T5_)
        /*02fc*/ 	.word	0x00000000


	//----- nvinfo : EIATTR_REGCOUNT
	.align		4
.L_169:
        /*0300*/ 	.byte	0x04, 0x2f
        /*0302*/ 	.short	(.L_171 - .L_170)
	.align		4
.L_170:
        /*0304*/ 	.word	index@(_ZN2at6native18elementwise_kernelILi128ELi2EZNS0_22gpu_kernel_impl_nocastINS0_13BinaryFunctorIiiiNS0_17BitwiseAndFunctorIiEEEEEEvRNS_18TensorIteratorBaseERKT_EUliE_EEviT1_)
        /*0308*/ 	.word	0x0000000e


	//----- nvinfo : EIATTR_FRAME_SIZE
	.align		4
.L_171:
        /*030c*/ 	.byte	0x04, 0x11
        /*030e*/ 	.short	(.L_173 - .L_172)
	.align		4
.L_172:
        /*0310*/ 	.word	index@(_ZN2at6native18elementwise_kernelILi128ELi2EZNS0_22gpu_kernel_impl_nocastINS0_13BinaryFunctorIiiiNS0_17BitwiseAndFunctorIiEEEEEEvRNS_18TensorIteratorBaseERKT_EUliE_EEviT1_)
        /*0314*/ 	.word	0x00000000


	//----- nvinfo : EIATTR_REGCOUNT
	.align		4
.L_173:
        /*0318*/ 	.byte	0x04, 0x2f
        /*031a*/ 	.short	(.L_175 - .L_174)
	.align		4
.L_174:
        /*031c*/ 	.word	index@(_ZN2at6native27unrolled_elementwise_kernelINS0_13BinaryFunctorIiiiNS0_17BitwiseAndFunctorIiEEEESt5arrayIPcLm3EELi4E23TrivialOffsetCalculatorILi2EjES9_ILi1EjENS0_6memory12LoadWithCastILi2EEENSC_13StoreWithCastILi1EEEEEviT_T0_T2_T3_T4_T5_)
        /*0320*/ 	.word	0x00000020


	//----- nvinfo : EIATTR_FRAME_SIZE
	.align		4
.L_175:
        /*0324*/ 	.byte	0x04, 0x11
        /*0326*/ 	.short	(.L_177 - .L_176)
	.align		4
.L_176:
        /*0328*/ 	.word	index@(_ZN2at6native27unrolled_elementwise_kernelINS0_13BinaryFunctorIiiiNS0_17BitwiseAndFunctorIiEEEESt5arrayIPcLm3EELi4E23TrivialOffsetCalculatorILi2EjES9_ILi1EjENS0_6memory12LoadWithCastILi2EEENSC_13StoreWithCastILi1EEEEEviT_T0_T2_T3_T4_T5_)
        /*032c*/ 	.word	0x00000000


	//----- nvinfo : EIATTR_REGCOUNT
	.align		4
.L_177:
        /*0330*/ 	.byte	0x04, 0x2f
        /*0332*/ 	.short	(.L_179 - .L_178)
	.align		4
.L_178:
        /*0334*/ 	.word	index@(_ZN2at6native18elementwise_kernelILi128ELi4EZNS0_15gpu_kernel_implINS0_13BinaryFunctorIiiiNS0_17BitwiseAndFunctorIiEEEEEEvRNS_18TensorIteratorBaseERKT_EUliE_EEviT1_)
        /*0338*/ 	.word	0x0000001b


	//----- nvinfo : EIATTR_FRAME_SIZE
	.align		4
.L_179:
        /*033c*/ 	.byte	0x04, 0x11
        /*033e*/ 	.short	(.L_181 - .L_180)
	.align		4
.L_180:
        /*0340*/ 	.word	index@(_ZN2at6native18elementwise_kernelILi128ELi4EZNS0_15gpu_kernel_implINS0_13BinaryFunctorIiiiNS0_17BitwiseAndFunctorIiEEEEEEvRNS_18TensorIteratorBaseERKT_EUliE_EEviT1_)
        /*0344*/ 	.word	0x00000000


	//----- nvinfo : EIATTR_REGCOUNT
	.align		4
.L_181:
        /*0348*/ 	.byte	0x04, 0x2f
        /*034a*/ 	.short	(.L_183 - .L_182)
	.align		4
.L_182:
        /*034c*/ 	.word	index@(_ZN2at6native29vectorized_elementwise_kernelILi8ENS0_13AUnaryFunctorIiiiNS0_17BitwiseAndFunctorIiEEEESt5arrayIPcLm2EEEEviT0_T1_)
        /*0350*/ 	.word	0x00000004


	//----- nvinfo : EIATTR_FRAME_SIZE
	.align		4
.L_183:
        /*0354*/ 	.byte	0x04, 0x11
        /*0356*/ 	.short	(.L_185 - .L_184)
	.align		4
.L_184:
        /*0358*/ 	.word	index@(_ZN2at6native29vectorized_elementwise_kernelILi8ENS0_13AUnaryFunctorIiiiNS0_17BitwiseAndFunctorIiEEEESt5arrayIPcLm2EEEEviT0_T1_)
        /*035c*/ 	.word	0x00000000


	//----- nvinfo : EIATTR_REGCOUNT
	.align		4
.L_185:
        /*0360*/ 	.byte	0x04, 0x2f
        /*0362*/ 	.short	(.L_187 - .L_186)
	.align		4
.L_186:
        /*0364*/ 	.word	index@(_ZN2at6native29vectorized_elementwise_kernelILi4ENS0_13AUnaryFunctorIiiiNS0_17BitwiseAndFunctorIiEEEESt5arrayIPcLm2EEEEviT0_T1_)
        /*0368*/ 	.word	0x0000001c


	//----- nvinfo : EIATTR_FRAME_SIZE
	.align		4
.L_187:
        /*036c*/ 	.byte	0x04, 0x11
        /*036e*/ 	.short	(.L_189 - .L_188)
	.align		4
.L_188:
        /*0370*/ 	.word	index@(_ZN2at6native29vectorized_elementwise_kernelILi4ENS0_13AUnaryFunctorIiiiNS0_17BitwiseAndFunctorIiEEEESt5arrayIPcLm2EEEEviT0_T1_)
        /*0374*/ 	.word	0x00000000


	//----- nvinfo : EIATTR_REGCOUNT
	.align		4
.L_189:
        /*0378*/ 	.byte	0x04, 0x2f
        /*037a*/ 	.short	(.L_191 - .L_190)
	.align		4
.L_190:
        /*037c*/ 	.word	index@(_ZN2at6native29vectorized_elementwise_kernelILi2ENS0_13AUnaryFunctorIiiiNS0_17BitwiseAndFunctorIiEEEESt5arrayIPcLm2EEEEviT0_T1_)
        /*0380*/ 	.word	0x0000001c


	//----- nvinfo : EIATTR_FRAME_SIZE
	.align		4
.L_191:
        /*0384*/ 	.byte	0x04, 0x11
        /*0386*/ 	.short	(.L_193 - .L_192)
	.align		4
.L_192:
        /*0388*/ 	.word	index@(_ZN2at6native29vectorized_elementwise_kernelILi2ENS0_13AUnaryFunctorIiiiNS0_17BitwiseAndFunctorIiEEEESt5arrayIPcLm2EEEEviT0_T1_)
        /*038c*/ 	.word	0x00000000


	//----- nvinfo : EIATTR_REGCOUNT
	.align		4
.L_193:
        /*0390*/ 	.byte	0x04, 0x2f
        /*0392*/ 	.short	(.L_195 - .L_194)
	.align		4
.L_194:
        /*0394*/ 	.word	index@(_ZN2at6native27unrolled_elementwise_kernelINS0_13AUnaryFunctorIiiiNS0_17BitwiseAndFunctorIiEEEESt5arrayIPcLm2EELi4E23TrivialOffsetCalculatorILi1EjESA_NS0_6memory15LoadWithoutCastENSB_16StoreWithoutCastEEEviT_T0_T2_T3_T4_T5_)
        /*0398*/ 	.word	0x00000013


	//----- nvinfo : EIATTR_FRAME_SIZE
	.align		4
.L_195:
        /*039c*/ 	.byte	0x04, 0x11
        /*039e*/ 	.short	(.L_197 - .L_196)
	.align		4
.L_196:
        /*03a0*/ 	.word	index@(_ZN2at6native27unrolled_elementwise_kernelINS0_13AUnaryFunctorIiiiNS0_17BitwiseAndFunctorIiEEEESt5arrayIPcLm2EELi4E23TrivialOffsetCalculatorILi1EjESA_NS0_6memory15LoadWithoutCastENSB_16StoreWithoutCastEEEviT_T0_T2_T3_T4_T5_)
        /*03a4*/ 	.word	0x00000000


	//----- nvinfo : EIATTR_REGCOUNT
	.align		4
.L_197:
        /*03a8*/ 	.byte	0x04, 0x2f
        /*03aa*/ 	.short	(.L_199 - .L_198)
	.align		4
.L_198:
        /*03ac*/ 	.word	index@(_ZN2at6native18elementwise_kernelILi128ELi2EZNS0_22gpu_kernel_impl_nocastINS0_13AUnaryFunctorIiiiNS0_17BitwiseAndFunctorIiEEEEEEvRNS_18TensorIteratorBaseERKT_EUliE_EEviT1_)
        /*03b0*/ 	.word	0x0000000c


	//----- nvinfo : EIATTR_FRAME_SIZE
	.align		4
.L_199:
        /*03b4*/ 	.byte	0x04, 0x11
        /*03b6*/ 	.short	(.L_201 - .L_200)
	.align		4
.L_200:
        /*03b8*/ 	.word	index@(_ZN2at6native18elementwise_kernelILi128ELi2EZNS0_22gpu_kernel_impl_nocastINS0_13AUnaryFunctorIiiiNS0_17BitwiseAndFunctorIiEEEEEEvRNS_18TensorIteratorBaseERKT_EUliE_EEviT1_)
        /*03bc*/ 	.word	0x00000000


	//----- nvinfo : EIATTR_REGCOUNT
	.align		4
.L_201:
        /*03c0*/ 	.byte	0x04, 0x2f
        /*03c2*/ 	.short	(.L_203 - .L_202)
	.align		4
.L_202:
        /*03c4*/ 	.word	index@(_ZN2at6native27unrolled_elementwise_kernelINS0_13AUnaryFunctorIiiiNS0_17BitwiseAndFunctorIiEEEESt5arrayIPcLm2EELi4E23TrivialOffsetCalculatorILi1EjESA_NS0_6memory12LoadWithCastILi1EEENSB_13StoreWithCastILi1EEEEEviT_T0_T2_T3_T4_T5_)
        /*03c8*/ 	.word	0x0000001c


	//----- nvinfo : EIATTR_FRAME_SIZE
	.align		4
.L_203:
        /*03cc*/ 	.byte	0x04, 0x11
        /*03ce*/ 	.short	(.L_205 - .L_204)
	.align		4
.L_204:
        /*03d0*/ 	.word	index@(_ZN2at6native27unrolled_elementwise_kernelINS0_13AUnaryFunctorIiiiNS0_17BitwiseAndFunctorIiEEEESt5arrayIPcLm2EELi4E23TrivialOffsetCalculatorILi1EjESA_NS0_6memory12LoadWithCastILi1EEENSB_13StoreWithCastILi1EEEEEviT_T0_T2_T3_T4_T5_)
        /*03d4*/ 	.word	0x00000000


	//----- nvinfo : EIATTR_REGCOUNT
	.align		4
.L_205:
        /*03d8*/ 	.byte	0x04, 0x2f
        /*03da*/ 	.short	(.L_207 - .L_206)
	.align		4
.L_206:
        /*03dc*/ 	.word	index@(_ZN2at6native18elementwise_kernelILi128ELi4EZNS0_15gpu_kernel_implINS0_13AUnaryFunctorIiiiNS0_17BitwiseAndFunctorIiEEEEEEvRNS_18TensorIteratorBaseERKT_EUliE_EEviT1_)
        /*03e0*/ 	.word	0x0000001a


	//----- nvinfo : EIATTR_FRAME_SIZE
	.align		4
.L_207:
        /*03e4*/ 	.byte	0x04, 0x11
        /*03e6*/ 	.short	(.L_209 - .L_208)
	.align		4
.L_208:
        /*03e8*/ 	.word	index@(_ZN2at6native18elementwise_kernelILi128ELi4EZNS0_15gpu_kernel_implINS0_13AUnaryFunctorIiiiNS0_17BitwiseAndFunctorIiEEEEEEvRNS_18TensorIteratorBaseERKT_EUliE_EEviT1_)
        /*03ec*/ 	.word	0x00000000


	//----- nvinfo : EIATTR_REGCOUNT
	.align		4
.L_209:
        /*03f0*/ 	.byte	0x04, 0x2f
        /*03f2*/ 	.short	(.L_211 - .L_210)
	.align		4
.L_210:
        /*03f4*/ 	.word	index@(_ZN2at6native29vectorized_elementwise_kernelILi8ENS0_13BinaryFunctorIlllNS0_17BitwiseAndFunctorIlEEEESt5arrayIPcLm3EEEEviT0_T1_)
        /*03f8*/ 	.word	0x00000004


	//----- nvinfo : EIATTR_FRAME_SIZE
	.align		4
.L_211:
        /*03fc*/ 	.byte	0x04, 0x11
        /*03fe*/ 	.short	(.L_213 - .L_212)
	.align		4
.L_212:
        /*0400*/ 	.word	index@(_ZN2at6native29vectorized_elementwise_kernelILi8ENS0_13BinaryFunctorIlllNS0_17BitwiseAndFunctorIlEEEESt5arrayIPcLm3EEEEviT0_T1_)
        /*0404*/ 	.word	0x00000000


	//----- nvinfo : EIATTR_REGCOUNT
	.align		4
.L_213:
        /*0408*/ 	.byte	0x04, 0x2f
        /*040a*/ 	.short	(.L_215 - .L_214)
	.align		4
.L_214:
        /*040c*/ 	.word	index@(_ZN2at6native29vectorized_elementwise_kernelILi4ENS0_13BinaryFunctorIlllNS0_17BitwiseAndFunctorIlEEEESt5arrayIPcLm3EEEEviT0_T1_)
        /*0410*/ 	.word	0x00000024


	//----- nvinfo : EIATTR_FRAME_SIZE
	.align		4
.L_215:
        /*0414*/ 	.byte	0x04, 0x11
        /*0416*/ 	.short	(.L_217 - .L_216)
	.align		4
.L_216:
        /*0418*/ 	.word	index@(_ZN2at6native29vectorized_elementwise_kernelILi4ENS0_13BinaryFunctorIlllNS0_17BitwiseAndFunctorIlEEEESt5arrayIPcLm3EEEEviT0_T1_)
        /*041c*/ 	.word	0x00000000


	//----- nvinfo : EIATTR_REGCOUNT
	.align		4
.L_217:
        /*0420*/ 	.byte	0x04, 0x2f
        /*0422*/ 	.short	(.L_219 - .L_218)
	.align		4
.L_218:
        /*0424*/ 	.word	index@(_ZN2at6native29vectorized_elementwise_kernelILi2ENS0_13BinaryFunctorIlllNS0_17BitwiseAndFunctorIlEEEESt5arrayIPcLm3EEEEviT0_T1_)
        /*0428*/ 	.word	0x00000024


	//----- nvinfo : EIATTR_FRAME_SIZE
	.align		4
.L_219:
        /*042c*/ 	.byte	0x04, 0x11
        /*042e*/ 	.short	(.L_221 - .L_220)
	.align		4
.L_220:
        /*0430*/ 	.word	index@(_ZN2at6native29vectorized_elementwise_kernelILi2ENS0_13BinaryFunctorIlllNS0_17BitwiseAndFunctorIlEEEESt5arrayIPcLm3EEEEviT0_T1_)
        /*0434*/ 	.word	0x00000000


	//----- nvinfo : EIATTR_REGCOUNT
	.align		4
.L_221:
        /*0438*/ 	.byte	0x04, 0x2f
        /*043a*/ 	.short	(.L_223 - .L_222)
	.align		4
.L_222:
        /*043c*/ 	.word	index@(_ZN2at6native27unrolled_elementwise_kernelINS0_13BinaryFunctorIlllNS0_17BitwiseAndFunctorIlEEEESt5arrayIPcLm3EELi4E23TrivialOffsetCalculatorILi2EjES9_ILi1EjENS0_6memory15LoadWithoutCastENSC_16StoreWithoutCastEEEviT_T0_T2_T3_T4_T5_)
        /*0440*/ 	.word	0x00000020


	//----- nvinfo : EIATTR_FRAME_SIZE
	.align		4
.L_223:
        /*0444*/ 	.byte	0x04, 0x11
        /*0446*/ 	.short	(.L_225 - .L_224)
	.align		4
.L_224:
        /*0448*/ 	.word	index@(_ZN2at6native27unrolled_elementwise_kernelINS0_13BinaryFunctorIlllNS0_17BitwiseAndFunctorIlEEEESt5arrayIPcLm3EELi4E23TrivialOffsetCalculatorILi2EjES9_ILi1EjENS0_6memory15LoadWithoutCastENSC_16StoreWithoutCastEEEviT_T0_T2_T3_T4_T5_)
        /*044c*/ 	.word	0x00000000


	//----- nvinfo : EIATTR_REGCOUNT
	.align		4
.L_225:
        /*0450*/ 	.byte	0x04, 0x2f
        /*0452*/ 	.short	(.L_227 - .L_226)
	.align		4
.L_226:
        /*0454*/ 	.word	index@(_ZN2at6native18elementwise_kernelILi128ELi2EZNS0_22gpu_kernel_impl_nocastINS0_13BinaryFunctorIlllNS0_17BitwiseAndFunctorIlEEEEEEvRNS_18TensorIteratorBaseERKT_EUliE_EEviT1_)
        /*0458*/ 	.word	0x0000000e


	//----- nvinfo : EIATTR_FRAME_SIZE
	.align		4
.L_227:
        /*045c*/ 	.byte	0x04, 0x11
        /*045e*/ 	.short	(.L_229 - .L_228)
	.align		4
.L_228:
        /*0460*/ 	.word	index@(_ZN2at6native18elementwise_kernelILi128ELi2EZNS0_22gpu_kernel_impl_nocastINS0_13BinaryFunctorIlllNS0_17BitwiseAndFunctorIlEEEEEEvRNS_18TensorIteratorBaseERKT_EUliE_EEviT1_)
        /*0464*/ 	.word	0x00000000


	//----- nvinfo : EIATTR_REGCOUNT
	.align		4
.L_229:
        /*0468*/ 	.byte	0x04, 0x2f
        /*046a*/ 	.short	(.L_231 - .L_230)
	.align		4
.L_230:
        /*046c*/ 	.word	index@(_ZN2at6native27unrolled_elementwise_kernelINS0_13BinaryFunctorIlllNS0_17BitwiseAndFunctorIlEEEESt5arrayIPcLm3EELi4E23TrivialOffsetCalculatorILi2EjES9_ILi1EjENS0_6memory12LoadWithCastILi2EEENSC_13StoreWithCastILi1EEEEEviT_T0_T2_T3_T4_T5_)
        /*0470*/ 	.word	0x00000028


	//----- nvinfo : EIATTR_FRAME_SIZE
	.align		4
.L_231:
        /*0474*/ 	.byte	0x04, 0x11
        /*0476*/ 	.short	(.L_233 - .L_232)
	.align		4
.L_232:
        /*0478*/ 	.word	index@(_ZN2at6native27unrolled_elementwise_kernelINS0_13BinaryFunctorIlllNS0_17BitwiseAndFunctorIlEEEESt5arrayIPcLm3EELi4E23TrivialOffsetCalculatorILi2EjES9_ILi1EjENS0_6memory12LoadWithCastILi2EEENSC_13StoreWithCastILi1EEEEEviT_T0_T2_T3_T4_T5_)
        /*047c*/ 	.word	0x00000000


	//----- nvinfo : EIATTR_REGCOUNT
	.align		4
.L_233:
        /*0480*/ 	.byte	0x04, 0x2f
        /*0482*/ 	.short	(.L_235 - .L_234)
	.align		4
.L_234:
        /*0484*/ 	.word	index@(_ZN2at6native18elementwise_kernelILi128ELi4EZNS0_15gpu_kernel_implINS0_13BinaryFunctorIlllNS0_17BitwiseAndFunctorIlEEEEEEvRNS_18TensorIteratorBaseERKT_EUliE_EEviT1_)
        /*0488*/ 	.word	0x0000001c


	//----- nvinfo : EIATTR_FRAME_SIZE
	.align		4
.L_235:
        /*048c*/ 	.byte	0x04, 0x11
        /*048e*/ 	.short	(.L_237 - .L_236)
	.align		4
.L_236:
        /*0490*/ 	.word	index@(_ZN2at6native18elementwise_kernelILi128ELi4EZNS0_15gpu_kernel_implINS0_13BinaryFunctorIlllNS0_17BitwiseAndFunctorIlEEEEEEvRNS_18TensorIteratorBaseERKT_EUliE_EEviT1_)
        /*0494*/ 	.word	0x00000000


	//----- nvinfo : EIATTR_REGCOUNT
	.align		4
.L_237:
        /*0498*/ 	.byte	0x04, 0x2f
        /*049a*/ 	.short	(.L_239 - .L_238)
	.align		4
.L_238:
        /*049c*/ 	.word	index@(_ZN2at6native29vectorized_elementwise_kernelILi8ENS0_13AUnaryFunctorIlllNS0_17BitwiseAndFunctorIlEEEESt5arrayIPcLm2EEEEviT0_T1_)
        /*04a0*/ 	.word	0x00000004


	//----- nvinfo : EIATTR_FRAME_SIZE
	.align		4
.L_239:
        /*04a4*/ 	.byte	0x04, 0x11
        /*04a6*/ 	.short	(.L_241 - .L_240)
	.align		4
.L_240:
        /*04a8*/ 	.word	index@(_ZN2at6native29vectorized_elementwise_kernelILi8ENS0_13AUnaryFunctorIlllNS0_17BitwiseAndFunctorIlEEEESt5arrayIPcLm2EEEEviT0_T1_)
        /*04ac*/ 	.word	0x00000000


	//----- nvinfo : EIATTR_REGCOUNT
	.align		4
.L_241:
        /*04b0*/ 	.byte	0x04, 0x2f
        /*04b2*/ 	.short	(.L_243 - .L_242)
	.align		4
.L_242:
        /*04b4*/ 	.word	index@(_ZN2at6native29vectorized_elementwise_kernelILi4ENS0_13AUnaryFunctorIlllNS0_17BitwiseAndFunctorIlEEEESt5arrayIPcLm2EEEEviT0_T1_)
        /*04b8*/ 	.word	0x00000020


	//----- nvinfo : EIATTR_FRAME_SIZE
	.align		4
.L_243:
        /*04bc*/ 	.byte	0x04, 0x11
        /*04be*/ 	.short	(.L_245 - .L_244)
	.align		4
.L_244:
        /*04c0*/ 	.word	index@(_ZN2at6native29vectorized_elementwise_kernelILi4ENS0_13AUnaryFunctorIlllNS0_17BitwiseAndFunctorIlEEEESt5arrayIPcLm2EEEEviT0_T1_)
        /*04c4*/ 	.word	0x00000000


	//----- nvinfo : EIATTR_REGCOUNT
	.align		4
.L_245:
        /*04c8*/ 	.byte	0x04, 0x2f
        /*04ca*/ 	.short	(.L_247 - .L_246)
	.align		4
.L_246:
        /*04cc*/ 	.word	index@(_ZN2at6native29vectorized_elementwise_kernelILi2ENS0_13AUnaryFunctorIlllNS0_17BitwiseAndFunctorIlEEEESt5arrayIPcLm2EEEEviT0_T1_)
        /*04d0*/ 	.word	0x00000020


	//----- nvinfo : EIATTR_FRAME_SIZE
	.align		4
.L_247:
        /*04d4*/ 	.byte	0x04, 0x11
        /*04d6*/ 	.short	(.L_249 - .L_248)
	.align		4
.L_248:
        /*04d8*/ 	.word	index@(_ZN2at6native29vectorized_elementwise_kernelILi2ENS0_13AUnaryFunctorIlllNS0_17BitwiseAndFunctorIlEEEESt5arrayIPcLm2EEEEviT0_T1_)
        /*04dc*/ 	.word	0x00000000


	//----- nvinfo : EIATTR_REGCOUNT
	.align		4
.L_249:
        /*04e0*/ 	.byte	0x04, 0x2f
        /*04e2*/ 	.short	(.L_251 - .L_250)
	.align		4
.L_250:
        /*04e4*/ 	.word	index@(_ZN2at6native27unrolled_elementwise_kernelINS0_13AUnaryFunctorIlllNS0_17BitwiseAndFunctorIlEEEESt5arrayIPcLm2EELi4E23TrivialOffsetCalculatorILi1EjESA_NS0_6memory15LoadWithoutCastENSB_16StoreWithoutCastEEEviT_T0_T2_T3_T4_T5_)
        /*04e8*/ 	.word	0x00000016


	//----- nvinfo : EIATTR_FRAME_SIZE
	.align		4
.L_251:
        /*04ec*/ 	.byte	0x04, 0x11
        /*04ee*/ 	.short	(.L_253 - .L_252)
	.align		4
.L_252:
        /*04f0*/ 	.word	index@(_ZN2at6native27unrolled_elementwise_kernelINS0_13AUnaryFunctorIlllNS0_17BitwiseAndFunctorIlEEEESt5arrayIPcLm2EELi4E23TrivialOffsetCalculatorILi1EjESA_NS0_6memory15LoadWithoutCastENSB_16StoreWithoutCastEEEviT_T0_T2_T3_T4_T5_)
        /*04f4*/ 	.word	0x00000000


	//----- nvinfo : EIATTR_REGCOUNT
	.align		4
.L_253:
        /*04f8*/ 	.byte	0x04, 0x2f
        /*04fa*/ 	.short	(.L_255 - .L_254)
	.align		4
.L_254:
        /*04fc*/ 	.word	index@(_ZN2at6native18elementwise_kernelILi128ELi2EZNS0_22gpu_kernel_impl_nocastINS0_13AUnaryFunctorIlllNS0_17BitwiseAndFunctorIlEEEEEEvRNS_18TensorIteratorBaseERKT_EUliE_EEviT1_)
        /*0500*/ 	.word	0x0000000c


	//----- nvinfo : EIATTR_FRAME_SIZE
	.align		4
.L_255:
        /*0504*/ 	.byte	0x04, 0x11
        /*0506*/ 	.short	(.L_257 - .L_256)
	.align		4
.L_256:
        /*0508*/ 	.word	index@(_ZN2at6native18elementwise_kernelILi128ELi2EZNS0_22gpu_kernel_impl_nocastINS0_13AUnaryFunctorIlllNS0_17BitwiseAndFunctorIlEEEEEEvRNS_18TensorIteratorBaseERKT_EUliE_EEviT1_)
        /*050c*/ 	.word	0x00000000


	//----- nvinfo : EIATTR_REGCOUNT
	.align		4
.L_257:
        /*0510*/ 	.byte	0x04, 0x2f
        /*0512*/ 	.short	(.L_259 - .L_258)
	.align		4
.L_258:
        /*0514*/ 	.word	index@(_ZN2at6native27unrolled_elementwise_kernelINS0_13AUnaryFunctorIlllNS0_17BitwiseAndFunctorIlEEEESt5arrayIPcLm2EELi4E23TrivialOffsetCalculatorILi1EjESA_NS0_6memory12LoadWithCastILi1EEENSB_13StoreWithCastILi1EEEEEviT_T0_T2_T3_T4_T5_)
        /*0518*/ 	.word	0x00000020


	//----- nvinfo : EIATTR_FRAME_SIZE
	.align		4
.L_259:
        /*051c*/ 	.byte	0x04, 0x11
        /*051e*/ 	.short	(.L_261 - .L_260)
	.align		4
.L_260:
        /*0520*/ 	.word	index@(_ZN2at6native27unrolled_elementwise_kernelINS0_13AUnaryFunctorIlllNS0_17BitwiseAndFunctorIlEEEESt5arrayIPcLm2EELi4E23TrivialOffsetCalculatorILi1EjESA_NS0_6memory12LoadWithCastILi1EEENSB_13StoreWithCastILi1EEEEEviT_T0_T2_T3_T4_T5_)
        /*0524*/ 	.word	0x00000000


	//----- nvinfo : EIATTR_REGCOUNT
	.align		4
.L_261:
        /*0528*/ 	.byte	0x04, 0x2f
        /*052a*/ 	.short	(.L_263 - .L_262)
	.align		4
.L_262:
        /*052c*/ 	.word	index@(_ZN2at6native18elementwise_kernelILi128ELi4EZNS0_15gpu_kernel_implINS0_13AUnaryFunctorIlllNS0_17BitwiseAndFunctorIlEEEEEEvRNS_18TensorIteratorBaseERKT_EUliE_EEviT1_)
        /*0530*/ 	.word	0x0000001a


	//----- nvinfo : EIATTR_FRAME_SIZE
	.align		4
.L_263:
        /*0534*/ 	.byte	0x04, 0x11
        /*0536*/ 	.short	(.L_265 - .L_264)
	.align		4
.L_264:
        /*0538*/ 	.word	index@(_ZN2at6native18elementwise_kernelILi128ELi4EZNS0_15gpu_kernel_implINS0_13AUnaryFunctorIlllNS0_17BitwiseAndFunctorIlEEEEEEvRNS_18TensorIteratorBaseERKT_EUliE_EEviT1_)
        /*053c*/ 	.word	0x00000000


	//----- nvinfo : EIATTR_REGCOUNT
	.align		4
.L_265:
        /*0540*/ 	.byte	0x04, 0x2f
        /*0542*/ 	.short	(.L_267 - .L_266)
	.align		4
.L_266:
        /*0544*/ 	.word	index@(_ZN2at6native29vectorized_elementwise_kernelILi8ENS0_13BinaryFunctorIsssNS0_17BitwiseAndFunctorIsEEEESt5arrayIPcLm3EEEEviT0_T1_)
        /*0548*/ 	.word	0x00000004


	//----- nvinfo : EIATTR_FRAME_SIZE
	.align		4
.L_267:
        /*054c*/ 	.byte	0x04, 0x11
        /*054e*/ 	.short	(.L_269 - .L_268)
	.align		4
.L_268:
        /*0550*/ 	.word	index@(_ZN2at6native29vectorized_elementwise_kernelILi8ENS0_13BinaryFunctorIsssNS0_17BitwiseAndFunctorIsEEEESt5arrayIPcLm3EEEEviT0_T1_)
        /*0554*/ 	.word	0x00000000


	//----- nvinfo : EIATTR_REGCOUNT
	.align		4
.L_269:
        /*0558*/ 	.byte	0x04, 0x2f
        /*055a*/ 	.short	(.L_271 - .L_270)
	.align		4
.L_270:
        /*055c*/ 	.word	index@(_ZN2at6native29vectorized_elementwise_kernelILi4ENS0_13BinaryFunctorIsssNS0_17BitwiseAndFunctorIsEEEESt5arrayIPcLm3EEEEviT0_T1_)
        /*0560*/ 	.word	0x00000020


	//----- nvinfo : EIATTR_FRAME_SIZE
	.align		4
.L_271:
        /*0564*/ 	.byte	0x04, 0x11
        /*0566*/ 	.short	(.L_273 - .L_272)
	.align		4
.L_272:
        /*0568*/ 	.word	index@(_ZN2at6native29vectorized_elementwise_kernelILi4ENS0_13BinaryFunctorIsssNS0_17BitwiseAndFunctorIsEEEESt5arrayIPcLm3EEEEviT0_T1_)
        /*056c*/ 	.word	0x00000000


	//----- nvinfo : EIATTR_REGCOUNT
	.align		4
.L_273:
        /*0570*/ 	.byte	0x04, 0x2f
        /*0572*/ 	.short	(.L_275 - .L_274)
	.align		4
.L_274:
        /*0574*/ 	.word	index@(_ZN2at6native29vectorized_elementwise_kernelILi2ENS0_13BinaryFunctorIsssNS0_17BitwiseAndFunctorIsEEEESt5arrayIPcLm3EEEEviT0_T1_)
        /*0578*/ 	.word	0x00000020


	//----- nvinfo : EIATTR_FRAME_SIZE
	.align		4
.L_275:
        /*057c*/ 	.byte	0x04, 0x11
        /*057e*/ 	.short	(.L_277 - .L_276)
	.align		4
.L_276:
        /*0580*/ 	.word	index@(_ZN2at6native29vectorized_elementwise_kernelILi2ENS0_13BinaryFunctorIsssNS0_17BitwiseAndFunctorIsEEEESt5arrayIPcLm3EEEEviT0_T1_)
        /*0584*/ 	.word	0x00000000


	//----- nvinfo : EIATTR_REGCOUNT
	.align		4
.L_277:
        /*0588*/ 	.byte	0x04, 0x2f
        /*058a*/ 	.short	(.L_279 - .L_278)
	.align		4
.L_278:
        /*058c*/ 	.word	index@(_ZN2at6native27unrolled_elementwise_kernelINS0_13BinaryFunctorIsssNS0_17BitwiseAndFunctorIsEEEESt5arrayIPcLm3EELi4E23TrivialOffsetCalculatorILi2EjES9_ILi1EjENS0_6memory15LoadWithoutCastENSC_16StoreWithoutCastEEEviT_T0_T2_T3_T4_T5_)
        /*0590*/ 	.word	0x0000001a


	//----- nvinfo : EIATTR_FRAME_SIZE
	.align		4
.L_279:
        /*0594*/ 	.byte	0x04, 0x11
        /*0596*/ 	.short	(.L_281 - .L_280)
	.align		4
.L_280:
        /*0598*/ 	.word	index@(_ZN2at6native27unrolled_elementwise_kernelINS0_13BinaryFunctorIsssNS0_17BitwiseAndFunctorIsEEEESt5arrayIPcLm3EELi4E23TrivialOffsetCalculatorILi2EjES9_ILi1EjENS0_6memory15LoadWithoutCastENSC_16StoreWithoutCastEEEviT_T0_T2_T3_T4_T5_)
        /*059c*/ 	.word	0x00000000


	//----- nvinfo : EIATTR_REGCOUNT
	.align		4
.L_281:
        /*05a0*/ 	.byte	0x04, 0x2f
        /*05a2*/ 	.short	(.L_283 - .L_282)
	.align		4
.L_282:
        /*05a4*/ 	.word	index@(_ZN2at6native18elementwise_kernelILi128ELi4EZNS0_22gpu_kernel_impl_nocastINS0_13BinaryFunctorIsssNS0_17BitwiseAndFunctorIsEEEEEEvRNS_18TensorIteratorBaseERKT_EUliE_EEviT1_)
        /*05a8*/ 	.word	0x0000000c


	//----- nvinfo : EIATTR_FRAME_SIZE
	.align		4
.L_283:
        /*05ac*/ 	.byte	0x04, 0x11
        /*05ae*/ 	.short	(.L_285 - .L_284)
	.align		4
.L_284:
        /*05b0*/ 	.word	index@(_ZN2at6native18elementwise_kernelILi128ELi4EZNS0_22gpu_kernel_impl_nocastINS0_13BinaryFunctorIsssNS0_17BitwiseAndFunctorIsEEEEEEvRNS_18TensorIteratorBaseERKT_EUliE_EEviT1_)
        /*05b4*/ 	.word	0x00000000


	//----- nvinfo : EIATTR_REGCOUNT
	.align		4
.L_285:
        /*05b8*/ 	.byte	0x04, 0x2f
        /*05ba*/ 	.short	(.L_287 - .L_286)
	.align		4
.L_286:
        /*05bc*/ 	.word	index@(_ZN2at6native27unrolled_elementwise_kernelINS0_13BinaryFunctorIsssNS0_17BitwiseAndFunctorIsEEEESt5arrayIPcLm3EELi4E23TrivialOffsetCalculatorILi2EjES9_ILi1EjENS0_6memory12LoadWithCastILi2EEENSC_13StoreWithCastILi1EEEEEviT_T0_T2_T3_T4_T5_)
        /*05c0*/ 	.word	0x00000020


	//----- nvinfo : EIATTR_FRAME_SIZE
	.align		4
.L_287:
        /*05c4*/ 	.byte	0x04, 0x11
        /*05c6*/ 	.short	(.L_289 - .L_288)
	.align		4
.L_288:
        /*05c8*/ 	.word	index@(_ZN2at6native27unrolled_elementwise_kernelINS0_13BinaryFunctorIsssNS0_17BitwiseAndFunctorIsEEEESt5arrayIPcLm3EELi4E23TrivialOffsetCalculatorILi2EjES9_ILi1EjENS0_6memory12LoadWithCastILi2EEENSC_13StoreWithCastILi1EEEEEviT_T0_T2_T3_T4_T5_)
        /*05cc*/ 	.word	0x00000000


	//----- nvinfo : EIATTR_REGCOUNT
	.align		4
.L_289:
        /*05d0*/ 	.byte	0x04, 0x2f
        /*05d2*/ 	.short	(.L_291 - .L_290)
	.align		4
.L_290:
        /*05d4*/ 	.word	index@(_ZN2at6native18elementwise_kernelILi128ELi4EZNS0_15gpu_kernel_implINS0_13BinaryFunctorIsssNS0_17BitwiseAndFunctorIsEEEEEEvRNS_18TensorIteratorBaseERKT_EUliE_EEviT1_)
        /*05d8*/ 	.word	0x0000001a


	//----- nvinfo : EIATTR_FRAME_SIZE
	.align		4
.L_291:
        /*05dc*/ 	.byte	0x04, 0x11
        /*05de*/ 	.short	(.L_293 - .L_292)
	.align		4
.L_292:
        /*05e0*/ 	.word	index@(_ZN2at6native18elementwise_kernelILi128ELi4EZNS0_15gpu_kernel_implINS0_13BinaryFunctorIsssNS0_17BitwiseAndFunctorIsEEEEEEvRNS_18TensorIteratorBaseERKT_EUliE_EEviT1_)
        /*05e4*/ 	.word	0x00000000


	//----- nvinfo : EIATTR_REGCOUNT
	.align		4
.L_293:
        /*05e8*/ 	.byte	0x04, 0x2f
        /*05ea*/ 	.short	(.L_295 - .L_294)
	.align		4
.L_294:
        /*05ec*/ 	.word	index@(_ZN2at6native29vectorized_elementwise_kernelILi8ENS0_13AUnaryFunctorIsssNS0_17BitwiseAndFunctorIsEEEESt5arrayIPcLm2EEEEviT0_T1_)
        /*05f0*/ 	.word	0x00000004


	//----- nvinfo : EIATTR_FRAME_SIZE
	.align		4
.L_295:
        /*05f4*/ 	.byte	0x04, 0x11
        /*05f6*/ 	.short	(.L_297 - .L_296)
	.align		4
.L_296:
        /*05f8*/ 	.word	index@(_ZN2at6native29vectorized_elementwise_kernelILi8ENS0_13AUnaryFunctorIsssNS0_17BitwiseAndFunctorIsEEEESt5arrayIPcLm2EEEEviT0_T1_)
        /*05fc*/ 	.word	0x00000000


	//----- nvinfo : EIATTR_REGCOUNT
	.align		4
.L_297:
        /*0600*/ 	.byte	0x04, 0x2f
        /*0602*/ 	.short	(.L_299 - .L_298)
	.align		4
.L_298:
        /*0604*/ 	.word	index@(_ZN2at6native29vectorized_elementwise_kernelILi4ENS0_13AUnaryFunctorIsssNS0_17BitwiseAndFunctorIsEEEESt5arrayIPcLm2EEEEviT0_T1_)
        /*0608*/ 	.word	0x0000001f


	//----- nvinfo : EIATTR_FRAME_SIZE
	.align		4
.L_299:
        /*060c*/ 	.byte	0x04, 0x11
        /*060e*/ 	.short	(.L_301 - .L_300)
	.align		4
.L_300:
        /*0610*/ 	.word	index@(_ZN2at6native29vectorized_elementwise_kernelILi4ENS0_13AUnaryFunctorIsssNS0_17BitwiseAndFunctorIsEEEESt5arrayIPcLm2EEEEviT0_T1_)
        /*0614*/ 	.word	0x00000000


	//----- nvinfo : EIATTR_REGCOUNT
	.align		4
.L_301:
        /*0618*/ 	.byte	0x04, 0x2f
        /*061a*/ 	.short	(.L_303 - .L_302)
	.align		4
.L_302:
        /*061c*/ 	.word	index@(_ZN2at6native29vectorized_elementwise_kernelILi2ENS0_13AUnaryFunctorIsssNS0_17BitwiseAndFunctorIsEEEESt5arrayIPcLm2EEEEviT0_T1_)
        /*0620*/ 	.word	0x0000001f


	//----- nvinfo : EIATTR_FRAME_SIZE
	.align		4
.L_303:
        /*0624*/ 	.byte	0x04, 0x11
        /*0626*/ 	.short	(.L_305 - .L_304)
	.align		4
.L_304:
        /*0628*/ 	.word	index@(_ZN2at6native29vectorized_elementwise_kernelILi2ENS0_13AUnaryFunctorIsssNS0_17BitwiseAndFunctorIsEEEESt5arrayIPcLm2EEEEviT0_T1_)
        /*062c*/ 	.word	0x00000000


	//----- nvinfo : EIATTR_REGCOUNT
	.align		4
.L_305:
        /*0630*/ 	.byte	0x04, 0x2f
        /*0632*/ 	.short	(.L_307 - .L_306)
	.align		4
.L_306:
        /*0634*/ 	.word	index@(_ZN2at6native27unrolled_elementwise_kernelINS0_13AUnaryFunctorIsssNS0_17BitwiseAndFunctorIsEEEESt5arrayIPcLm2EELi4E23TrivialOffsetCalculatorILi1EjESA_NS0_6memory15LoadWithoutCastENSB_16StoreWithoutCastEEEviT_T0_T2_T3_T4_T5_)
        /*0638*/ 	.word	0x00000014


	//----- nvinfo : EIATTR_FRAME_SIZE
	.align		4
.L_307:
        /*063c*/ 	.byte	0x04, 0x11
        /*063e*/ 	.short	(.L_309 - .L_308)
	.align		4
.L_308:
        /*0640*/ 	.word	index@(_ZN2at6native27unrolled_elementwise_kernelINS0_13AUnaryFunctorIsssNS0_17BitwiseAndFunctorIsEEEESt5arrayIPcLm2EELi4E23TrivialOffsetCalculatorILi1EjESA_NS0_6memory15LoadWithoutCastENSB_16StoreWithoutCastEEEviT_T0_T2_T3_T4_T5_)
        /*0644*/ 	.word	0x00000000


	//----- nvinfo : EIATTR_REGCOUNT
	.align		4
.L_309:
        /*0648*/ 	.byte	0x04, 0x2f
        /*064a*/ 	.short	(.L_311 - .L_310)
	.align		4
.L_310:
        /*064c*/ 	.word	index@(_ZN2at6native18elementwise_kernelILi128ELi4EZNS0_22gpu_kernel_impl_nocastINS0_13AUnaryFunctorIsssNS0_17BitwiseAndFunctorIsEEEEEEvRNS_18TensorIteratorBaseERKT_EUliE_EEviT1_)
        /*0650*/ 	.word	0x0000000c


	//----- nvinfo : EIATTR_FRAME_SIZE
	.align		4
.L_311:
        /*0654*/ 	.byte	0x04, 0x11
        /*0656*/ 	.short	(.L_313 - .L_312)
	.align		4
.L_312:
        /*0658*/ 	.word	index@(_ZN2at6native18elementwise_kernelILi128ELi4EZNS0_22gpu_kernel_impl_nocastINS0_13AUnaryFunctorIsssNS0_17BitwiseAndFunctorIsEEEEEEvRNS_18TensorIteratorBaseERKT_EUliE_EEviT1_)
        /*065c*/ 	.word	0x00000000


	//----- nvinfo : EIATTR_REGCOUNT
	.align		4
.L_313:
        /*0660*/ 	.byte	0x04, 0x2f
        /*0662*/ 	.short	(.L_315 - .L_314)
	.align		4
.L_314:
        /*0664*/ 	.word	index@(_ZN2at6native27unrolled_elementwise_kernelINS0_13AUnaryFunctorIsssNS0_17BitwiseAndFunctorIsEEEESt5arrayIPcLm2EELi4E23TrivialOffsetCalculatorILi1EjESA_NS0_6memory12LoadWithCastILi1EEENSB_13StoreWithCastILi1EEEEEviT_T0_T2_T3_T4_T5_)
        /*0668*/ 	.word	0x0000001e


	//----- nvinfo : EIATTR_FRAME_SIZE
	.align		4
.L_315:
        /*066c*/ 	.byte	0x04, 0x11
        /*066e*/ 	.short	(.L_317 - .L_316)
	.align		4
.L_316:
        /*0670*/ 	.word	index@(_ZN2at6native27unrolled_elementwise_kernelINS0_13AUnaryFunctorIsssNS0_17BitwiseAndFunctorIsEEEESt5arrayIPcLm2EELi4E23TrivialOffsetCalculatorILi1EjESA_NS0_6memory12LoadWithCastILi1EEENSB_13StoreWithCastILi1EEEEEviT_T0_T2_T3_T4_T5_)
        /*0674*/ 	.word	0x00000000


	//----- nvinfo : EIATTR_REGCOUNT
	.align		4
.L_317:
        /*0678*/ 	.byte	0x04, 0x2f
        /*067a*/ 	.short	(.L_319 - .L_318)
	.align		4
.L_318:
        /*067c*/ 	.word	index@(_ZN2at6native18elementwise_kernelILi128ELi4EZNS0_15gpu_kernel_implINS0_13AUnaryFunctorIsssNS0_17BitwiseAndFunctorIsEEEEEEvRNS_18TensorIteratorBaseERKT_EUliE_EEviT1_)
        /*0680*/ 	.word	0x0000001a


	//----- nvinfo : EIATTR_FRAME_SIZE
	.align		4
.L_319:
        /*0684*/ 	.byte	0x04, 0x11
        /*0686*/ 	.short	(.L_321 - .L_320)
	.align		4
.L_320:
        /*0688*/ 	.word	index@(_ZN2at6native18elementwise_kernelILi128ELi4EZNS0_15gpu_kernel_implINS0_13AUnaryFunctorIsssNS0_17BitwiseAndFunctorIsEEEEEEvRNS_18TensorIteratorBaseERKT_EUliE_EEviT1_)
        /*068c*/ 	.word	0x00000000


	//----- nvinfo : EIATTR_REGCOUNT
	.align		4
.L_321:
        /*0690*/ 	.byte	0x04, 0x2f
        /*0692*/ 	.short	(.L_323 - .L_322)
	.align		4
.L_322:
        /*0694*/ 	.word	index@(_ZN2at6native29vectorized_elementwise_kernelILi8ENS0_13BinaryFunctorIbbbNS0_17BitwiseAndFunctorIbEEEESt5arrayIPcLm3EEEEviT0_T1_)
        /*0698*/ 	.word	0x00000004


	//----- nvinfo : EIATTR_FRAME_SIZE
	.align		4
.L_323:
        /*069c*/ 	.byte	0x04, 0x11
        /*069e*/ 	.short	(.L_325 - .L_324)
	.align		4
.L_324:
        /*06a0*/ 	.word	index@(_ZN2at6native29vectorized_elementwise_kernelILi8ENS0_13BinaryFunctorIbbbNS0_17BitwiseAndFunctorIbEEEESt5arrayIPcLm3EEEEviT0_T1_)
        /*06a4*/ 	.word	0x00000000


	//----- nvinfo : EIATTR_REGCOUNT
	.align		4
.L_325:
        /*06a8*/ 	.byte	0x04, 0x2f
        /*06aa*/ 	.short	(.L_327 - .L_326)
	.align		4
.L_326:
        /*06ac*/ 	.word	index@(_ZN2at6native29vectorized_elementwise_kernelILi4ENS0_13BinaryFunctorIbbbNS0_17BitwiseAndFunctorIbEEEESt5arrayIPcLm3EEEEviT0_T1_)
        /*06b0*/ 	.word	0x0000001e


	//----- nvinfo : EIATTR_FRAME_SIZE
	.align		4
.L_327:
        /*06b4*/ 	.byte	0x04, 0x11
        /*06b6*/ 	.short	(.L_329 - .L_328)
	.align		4
.L_328:
        /*06b8*/ 	.word	index@(_ZN2at6native29vectorized_elementwise_kernelILi4ENS0_13BinaryFunctorIbbbNS0_17BitwiseAndFunctorIbEEEESt5arrayIPcLm3EEEEviT0_T1_)
        /*06bc*/ 	.word	0x00000000


	//----- nvinfo : EIATTR_REGCOUNT
	.align		4
.L_329:
        /*06c0*/ 	.byte	0x04, 0x2f
        /*06c2*/ 	.short	(.L_331 - .L_330)
	.align		4
.L_330:
        /*06c4*/ 	.word	index@(_ZN2at6native29vectorized_elementwise_kernelILi2ENS0_13BinaryFunctorIbbbNS0_17BitwiseAndFunctorIbEEEESt5arrayIPcLm3EEEEviT0_T1_)
        /*06c8*/ 	.word	0x0000001e


	//----- nvinfo : EIATTR_FRAME_SIZE
	.align		4
.L_331:
        /*06cc*/ 	.byte	0x04, 0x11
        /*06ce*/ 	.short	(.L_333 - .L_332)
	.align		4
.L_332:
        /*06d0*/ 	.word	index@(_ZN2at6native29vectorized_elementwise_kernelILi2ENS0_13BinaryFunctorIbbbNS0_17BitwiseAndFunctorIbEEEESt5arrayIPcLm3EEEEviT0_T1_)
        /*06d4*/ 	.word	0x00000000


	//----- nvinfo : EIATTR_REGCOUNT
	.align		4
.L_333:
        /*06d8*/ 	.byte	0x04, 0x2f
        /*06da*/ 	.short	(.L_335 - .L_334)
	.align		4
.L_334:
        /*06dc*/ 	.word	index@(_ZN2at6native27unrolled_elementwise_kernelINS0_13BinaryFunctorIbbbNS0_17BitwiseAndFunctorIbEEEESt5arrayIPcLm3EELi4E23TrivialOffsetCalculatorILi2EjES9_ILi1EjENS0_6memory15LoadWithoutCastENSC_16StoreWithoutCastEEEviT_T0_T2_T3_T4_T5_)
        /*06e0*/ 	.word	0x00000017


	//----- nvinfo : EIATTR_FRAME_SIZE
	.align		4
.L_335:
        /*06e4*/ 	.byte	0x04, 0x11
        /*06e6*/ 	.short	(.L_337 - .L_336)
	.align		4
.L_336:
        /*06e8*/ 	.word	index@(_ZN2at6native27unrolled_elementwise_kernelINS0_13BinaryFunctorIbbbNS0_17BitwiseAndFunctorIbEEEESt5arrayIPcLm3EELi4E23TrivialOffsetCalculatorILi2EjES9_ILi1EjENS0_6memory15LoadWithoutCastENSC_16StoreWithoutCastEEEviT_T0_T2_T3_T4_T5_)
        /*06ec*/ 	.word	0x00000000


	//----- nvinfo : EIATTR_REGCOUNT
	.align		4
.L_337:
        /*06f0*/ 	.byte	0x04, 0x2f
        /*06f2*/ 	.short	(.L_339 - .L_338)
	.align		4
.L_338:
        /*06f4*/ 	.word	index@(_ZN2at6native18elementwise_kernelILi128ELi4EZNS0_22gpu_kernel_impl_nocastINS0_13BinaryFunctorIbbbNS0_17BitwiseAndFunctorIbEEEEEEvRNS_18TensorIteratorBaseERKT_EUliE_EEviT1_)
        /*06f8*/ 	.word	0x0000000c


	//----- nvinfo : EIATTR_FRAME_SIZE
	.align		4
.L_339:
        /*06fc*/ 	.byte	0x04, 0x11
        /*06fe*/ 	.short	(.L_341 - .L_340)
	.align		4
.L_340:
        /*0700*/ 	.word	index@(_ZN2at6native18elementwise_kernelILi128ELi4EZNS0_22gpu_kernel_impl_nocastINS0_13BinaryFunctorIbbbNS0_17BitwiseAndFunctorIbEEEEEEvRNS_18TensorIteratorBaseERKT_EUliE_EEviT1_)
        /*0704*/ 	.word	0x00000000


	//----- nvinfo : EIATTR_REGCOUNT
	.align		4
.L_341:
        /*0708*/ 	.byte	0x04, 0x2f
        /*070a*/ 	.short	(.L_343 - .L_342)
	.align		4
.L_342:
        /*070c*/ 	.word	index@(_ZN2at6native27unrolled_elementwise_kernelINS0_13BinaryFunctorIbbbNS0_17BitwiseAndFunctorIbEEEESt5arrayIPcLm3EELi4E23TrivialOffsetCalculatorILi2EjES9_ILi1EjENS0_6memory12LoadWithCastILi2EEENSC_13StoreWithCastILi1EEEEEviT_T0_T2_T3_T4_T5_)
        /*0710*/ 	.word	0x0000001f


	//----- nvinfo : EIATTR_FRAME_SIZE
	.align		4
.L_343:
        /*0714*/ 	.byte	0x04, 0x11
        /*0716*/ 	.short	(.L_345 - .L_344)
	.align		4
.L_344:
        /*0718*/ 	.word	index@(_ZN2at6native27unrolled_elementwise_kernelINS0_13BinaryFunctorIbbbNS0_17BitwiseAndFunctorIbEEEESt5arrayIPcLm3EELi4E23TrivialOffsetCalculatorILi2EjES9_ILi1EjENS0_6memory12LoadWithCastILi2EEENSC_13StoreWithCastILi1EEEEEviT_T0_T2_T3_T4_T5_)
        /*071c*/ 	.word	0x00000000


	//----- nvinfo : EIATTR_REGCOUNT
	.align		4
.L_345:
        /*0720*/ 	.byte	0x04, 0x2f
        /*0722*/ 	.short	(.L_347 - .L_346)
	.align		4
.L_346:
        /*0724*/ 	.word	index@(_ZN2at6native18elementwise_kernelILi128ELi4EZNS0_15gpu_kernel_implINS0_13BinaryFunctorIbbbNS0_17BitwiseAndFunctorIbEEEEEEvRNS_18TensorIteratorBaseERKT_EUliE_EEviT1_)
        /*0728*/ 	.word	0x0000001a


	//----- nvinfo : EIATTR_FRAME_SIZE
	.align		4
.L_347:
        /*072c*/ 	.byte	0x04, 0x11
        /*072e*/ 	.short	(.L_349 - .L_348)
	.align		4
.L_348:
        /*0730*/ 	.word	index@(_ZN2at6native18elementwise_kernelILi128ELi4EZNS0_15gpu_kernel_implINS0_13BinaryFunctorIbbbNS0_17BitwiseAndFunctorIbEEEEEEvRNS_18TensorIteratorBaseERKT_EUliE_EEviT1_)
        /*0734*/ 	.word	0x00000000


	//----- nvinfo : EIATTR_REGCOUNT
	.align		4
.L_349:
        /*0738*/ 	.byte	0x04, 0x2f
        /*073a*/ 	.short	(.L_351 - .L_350)
	.align		4
.L_350:
        /*073c*/ 	.word	index@(_ZN2at6native29vectorized_elementwise_kernelILi8ENS0_13AUnaryFunctorIbbbNS0_17BitwiseAndFunctorIbEEEESt5arrayIPcLm2EEEEviT0_T1_)
        /*0740*/ 	.word	0x00000004


	//----- nvinfo : EIATTR_FRAME_SIZE
	.align		4
.L_351:
        /*0744*/ 	.byte	0x04, 0x11
        /*0746*/ 	.short	(.L_353 - .L_352)
	.align		4
.L_352:
        /*0748*/ 	.word	index@(_ZN2at6native29vectorized_elementwise_kernelILi8ENS0_13AUnaryFunctorIbbbNS0_17BitwiseAndFunctorIbEEEESt5arrayIPcLm2EEEEviT0_T1_)
        /*074c*/ 	.word	0x00000000


	//----- nvinfo : EIATTR_REGCOUNT
	.align		4
.L_353:
        /*0750*/ 	.byte	0x04, 0x2f
        /*0752*/ 	.short	(.L_355 - .L_354)
	.align		4
.L_354:
        /*0754*/ 	.word	index@(_ZN2at6native29vectorized_elementwise_kernelILi4ENS0_13AUnaryFunctorIbbbNS0_17BitwiseAndFunctorIbEEEESt5arrayIPcLm2EEEEviT0_T1_)
        /*0758*/ 	.word	0x00000017


	//----- nvinfo : EIATTR_FRAME_SIZE
	.align		4
.L_355:
        /*075c*/ 	.byte	0x04, 0x11
        /*075e*/ 	.short	(.L_357 - .L_356)
	.align		4
.L_356:
        /*0760*/ 	.word	index@(_ZN2at6native29vectorized_elementwise_kernelILi4ENS0_13AUnaryFunctorIbbbNS0_17BitwiseAndFunctorIbEEEESt5arrayIPcLm2EEEEviT0_T1_)
        /*0764*/ 	.word	0x00000000


	//----- nvinfo : EIATTR_REGCOUNT
	.align		4
.L_357:
        /*0768*/ 	.byte	0x04, 0x2f
        /*076a*/ 	.short	(.L_359 - .L_358)
	.align		4
.L_358:
        /*076c*/ 	.word	index@(_ZN2at6native29vectorized_elementwise_kernelILi2ENS0_13AUnaryFunctorIbbbNS0_17BitwiseAndFunctorIbEEEESt5arrayIPcLm2EEEEviT0_T1_)
        /*0770*/ 	.word	0x00000017


	//----- nvinfo : EIATTR_FRAME_SIZE
	.align		4
.L_359:
        /*0774*/ 	.byte	0x04, 0x11
        /*0776*/ 	.short	(.L_361 - .L_360)
	.align		4
.L_360:
        /*0778*/ 	.word	index@(_ZN2at6native29vectorized_elementwise_kernelILi2ENS0_13AUnaryFunctorIbbbNS0_17BitwiseAndFunctorIbEEEESt5arrayIPcLm2EEEEviT0_T1_)
        /*077c*/ 	.word	0x00000000


	//----- nvinfo : EIATTR_REGCOUNT
	.align		4
.L_361:
        /*0780*/ 	.byte	0x04, 0x2f
        /*0782*/ 	.short	(.L_363 - .L_362)
	.align		4
.L_362:
        /*0784*/ 	.word	index@(_ZN2at6native27unrolled_elementwise_kernelINS0_13AUnaryFunctorIbbbNS0_17BitwiseAndFunctorIbEEEESt5arrayIPcLm2EELi4E23TrivialOffsetCalculatorILi1EjESA_NS0_6memory15LoadWithoutCastENSB_16StoreWithoutCastEEEviT_T0_T2_T3_T4_T5_)
        /*0788*/ 	.word	0x00000012


	//----- nvinfo : EIATTR_FRAME_SIZE
	.align		4
.L_363:
        /*078c*/ 	.byte	0x04, 0x11
        /*078e*/ 	.short	(.L_365 - .L_364)
	.align		4
.L_364:
        /*0790*/ 	.word	index@(_ZN2at6native27unrolled_elementwise_kernelINS0_13AUnaryFunctorIbbbNS0_17BitwiseAndFunctorIbEEEESt5arrayIPcLm2EELi4E23TrivialOffsetCalculatorILi1EjESA_NS0_6memory15LoadWithoutCastENSB_16StoreWithoutCastEEEviT_T0_T2_T3_T4_T5_)
        /*0794*/ 	.word	0x00000000


	//----- nvinfo : EIATTR_REGCOUNT
	.align		4
.L_365:
        /*0798*/ 	.byte	0x04, 0x2f
        /*079a*/ 	.short	(.L_367 - .L_366)
	.align		4
.L_366:
        /*079c*/ 	.word	index@(_ZN2at6native18elementwise_kernelILi128ELi4EZNS0_22gpu_kernel_impl_nocastINS0_13AUnaryFunctorIbbbNS0_17BitwiseAndFunctorIbEEEEEEvRNS_18TensorIteratorBaseERKT_EUliE_EEviT1_)
        /*07a0*/ 	.word	0x0000000c


	//----- nvinfo : EIATTR_FRAME_SIZE
	.align		4
.L_367:
        /*07a4*/ 	.byte	0x04, 0x11
        /*07a6*/ 	.short	(.L_369 - .L_368)
	.align		4
.L_368:
        /*07a8*/ 	.word	index@(_ZN2at6native18elementwise_kernelILi128ELi4EZNS0_22gpu_kernel_impl_nocastINS0_13AUnaryFunctorIbbbNS0_17BitwiseAndFunctorIbEEEEEEvRNS_18TensorIteratorBaseERKT_EUliE_EEviT1_)
        /*07ac*/ 	.word	0x00000000


	//----- nvinfo : EIATTR_REGCOUNT
	.align		4
.L_369:
        /*07b0*/ 	.byte	0x04, 0x2f
        /*07b2*/ 	.short	(.L_371 - .L_370)
	.align		4
.L_370:
        /*07b4*/ 	.word	index@(_ZN2at6native27unrolled_elementwise_kernelINS0_13AUnaryFunctorIbbbNS0_17BitwiseAndFunctorIbEEEESt5arrayIPcLm2EELi4E23TrivialOffsetCalculatorILi1EjESA_NS0_6memory12LoadWithCastILi1EEENSB_13StoreWithCastILi1EEEEEviT_T0_T2_T3_T4_T5_)
        /*07b8*/ 	.word	0x0000001e


	//----- nvinfo : EIATTR_FRAME_SIZE
	.align		4
.L_371:
        /*07bc*/ 	.byte	0x04, 0x11
        /*07be*/ 	.short	(.L_373 - .L_372)
	.align		4
.L_372:
        /*07c0*/ 	.word	index@(_ZN2at6native27unrolled_elementwise_kernelINS0_13AUnaryFunctorIbbbNS0_17BitwiseAndFunctorIbEEEESt5arrayIPcLm2EELi4E23TrivialOffsetCalculatorILi1EjESA_NS0_6memory12LoadWithCastILi1EEENSB_13StoreWithCastILi1EEEEEviT_T0_T2_T3_T4_T5_)
        /*07c4*/ 	.word	0x00000000


	//----- nvinfo : EIATTR_REGCOUNT
	.align		4
.L_373:
        /*07c8*/ 	.byte	0x04, 0x2f
        /*07ca*/ 	.short	(.L_375 - .L_374)
	.align		4
.L_374:
        /*07cc*/ 	.word	index@(_ZN2at6native18elementwise_kernelILi128ELi4EZNS0_15gpu_kernel_implINS0_13AUnaryFunctorIbbbNS0_17BitwiseAndFunctorIbEEEEEEvRNS_18TensorIteratorBaseERKT_EUliE_EEviT1_)
        /*07d0*/ 	.word	0x0000001a


	//----- nvinfo : EIATTR_FRAME_SIZE
	.align		4
.L_375:
        /*07d4*/ 	.byte	0x04, 0x11
        /*07d6*/ 	.short	(.L_377 - .L_376)
	.align		4
.L_376:
        /*07d8*/ 	.word	index@(_ZN2at6native18elementwise_kernelILi128ELi4EZNS0_15gpu_kernel_implINS0_13AUnaryFunctorIbbbNS0_17BitwiseAndFunctorIbEEEEEEvRNS_18TensorIteratorBaseERKT_EUliE_EEviT1_)
        /*07dc*/ 	.word	0x00000000


	//----- nvinfo : EIATTR_REGCOUNT
	.align		4
.L_377:
        /*07e0*/ 	.byte	0x04, 0x2f
        /*07e2*/ 	.short	(.L_379 - .L_378)
	.align		4
.L_378:
        /*07e4*/ 	.word	index@(_ZN2at6native29vectorized_elementwise_kernelILi8ENS0_13BinaryFunctorIhhhNS0_16BitwiseOrFunctorIhEEEESt5arrayIPcLm3EEEEviT0_T1_)
        /*07e8*/ 	.word	0x00000004


	//----- nvinfo : EIATTR_FRAME_SIZE
	.align		4
.L_379:
        /*07ec*/ 	.byte	0x04, 0x11
        /*07ee*/ 	.short	(.L_381 - .L_380)
	.align		4
.L_380:
        /*07f0*/ 	.word	index@(_ZN2at6native29vectorized_elementwise_kernelILi8ENS0_13BinaryFunctorIhhhNS0_16BitwiseOrFunctorIhEEEESt5arrayIPcLm3EEEEviT0_T1_)
        /*07f4*/ 	.word	0x00000000


	//----- nvinfo : EIATTR_REGCOUNT
	.align		4
.L_381:
        /*07f8*/ 	.byte	0x04, 0x2f
        /*07fa*/ 	.short	(.L_383 - .L_382)
	.align		4
.L_382:
        /*07fc*/ 	.word	index@(_ZN2at6native29vectorized_elementwise_kernelILi4ENS0_13BinaryFunctorIhhhNS0_16BitwiseOrFunctorIhEEEESt5arrayIPcLm3EEEEviT0_T1_)
        /*0800*/ 	.word	0x00000020


	//----- nvinfo : EIATTR_FRAME_SIZE
	.align		4
.L_383:
        /*0804*/ 	.byte	0x04, 0x11
        /*0806*/ 	.short	(.L_385 - .L_384)
	.align		4
.L_384:
        /*0808*/ 	.word	index@(_ZN2at6native29vectorized_elementwise_kernelILi4ENS0_13BinaryFunctorIhhhNS0_16BitwiseOrFunctorIhEEEESt5arrayIPcLm3EEEEviT0_T1_)
        /*080c*/ 	.word	0x00000000


	//----- nvinfo : EIATTR_REGCOUNT
	.align		4
.L_385:
        /*0810*/ 	.byte	0x04, 0x2f
        /*0812*/ 	.short	(.L_387 - .L_386)
	.align		4
.L_386:
        /*0814*/ 	.word	index@(_ZN2at6native29vectorized_elementwise_kernelILi2ENS0_13BinaryFunctorIhhhNS0_16BitwiseOrFunctorIhEEEESt5arrayIPcLm3EEEEviT0_T1_)
        /*0818*/ 	.word	0x00000020


	//----- nvinfo : EIATTR_FRAME_SIZE
	.align		4
.L_387:
        /*081c*/ 	.byte	0x04, 0x11
        /*081e*/ 	.short	(.L_389 - .L_388)
	.align		4
.L_388:
        /*0820*/ 	.word	index@(_ZN2at6native29vectorized_elementwise_kernelILi2ENS0_13BinaryFunctorIhhhNS0_16BitwiseOrFunctorIhEEEESt5arrayIPcLm3EEEEviT0_T1_)
        /*0824*/ 	.word	0x00000000


	//----- nvinfo : EIATTR_REGCOUNT
	.align		4
.L_389:
        /*0828*/ 	.byte	0x04, 0x2f
        /*082a*/ 	.short	(.L_391 - .L_390)
	.align		4
.L_390:
        /*082c*/ 	.word	index@(_ZN2at6native27unrolled_elementwise_kernelINS0_13BinaryFunctorIhhhNS0_16BitwiseOrFunctorIhEEEESt5arrayIPcLm3EELi4E23TrivialOffsetCalculatorILi2EjES9_ILi1EjENS0_6memory15LoadWithoutCastENSC_16StoreWithoutCastEEEviT_T0_T2_T3_T4_T5_)
        /*0830*/ 	.word	0x00000018


	//----- nvinfo : EIATTR_FRAME_SIZE
	.align		4
.L_391:
        /*0834*/ 	.byte	0x04, 0x11
        /*0836*/ 	.short	(.L_393 - .L_392)
	.align		4
.L_392:
        /*0838*/ 	.word	index@(_ZN2at6native27unrolled_elementwise_kernelINS0_13BinaryFunctorIhhhNS0_16BitwiseOrFunctorIhEEEESt5arrayIPcLm3EELi4E23TrivialOffsetCalculatorILi2EjES9_ILi1EjENS0_6memory15LoadWithoutCastENSC_16StoreWithoutCastEEEviT_T0_T2_T3_T4_T5_)
        /*083c*/ 	.word	0x00000000


	//----- nvinfo : EIATTR_REGCOUNT
	.align		4
.L_393:
        /*0840*/ 	.byte	0x04, 0x2f
        /*0842*/ 	.short	(.L_395 - .L_394)
	.align		4
.L_394:
        /*0844*/ 	.word	index@(_ZN2at6native18elementwise_kernelILi128ELi4EZNS0_22gpu_kernel_impl_nocastINS0_13BinaryFunctorIhhhNS0_16BitwiseOrFunctorIhEEEEEEvRNS_18TensorIteratorBaseERKT_EUliE_EEviT1_)
        /*0848*/ 	.word	0x0000000c


	//----- nvinfo : EIATTR_FRAME_SIZE
	.align		4
.L_395:
        /*084c*/ 	.byte	0x04, 0x11
        /*084e*/ 	.short	(.L_397 - .L_396)
	.align		4
.L_396:
        /*0850*/ 	.word	index@(_ZN2at6native18elementwise_kernelILi128ELi4EZNS0_22gpu_kernel_impl_nocastINS0_13BinaryFunctorIhhhNS0_16BitwiseOrFunctorIhEEEEEEvRNS_18TensorIteratorBaseERKT_EUliE_EEviT1_)
        /*0854*/ 	.word	0x00000000


	//----- nvinfo : EIATTR_REGCOUNT
	.align		4
.L_397:
        /*0858*/ 	.byte	0x04, 0x2f
        /*085a*/ 	.short	(.L_399 - .L_398)
	.align		4
.L_398:
        /*085c*/ 	.word	index@(_ZN2at6native27unrolled_elementwise_kernelINS0_13BinaryFunctorIhhhNS0_16BitwiseOrFunctorIhEEEESt5arrayIPcLm3EELi4E23TrivialOffsetCalculatorILi2EjES9_ILi1EjENS0_6memory12LoadWithCastILi2EEENSC_13StoreWithCastILi1EEEEEviT_T0_T2_T3_T4_T5_)
        /*0860*/ 	.word	0x00000020


	//----- nvinfo : EIATTR_FRAME_SIZE
	.align		4
.L_399:
        /*0864*/ 	.byte	0x04, 0x11
        /*0866*/ 	.short	(.L_401 - .L_400)
	.align		4
.L_400:
        /*0868*/ 	.word	index@(_ZN2at6native27unrolled_elementwise_kernelINS0_13BinaryFunctorIhhhNS0_16BitwiseOrFunctorIhEEEESt5arrayIPcLm3EELi4E23TrivialOffsetCalculatorILi2EjES9_ILi1EjENS0_6memory12LoadWithCastILi2EEENSC_13StoreWithCastILi1EEEEEviT_T0_T2_T3_T4_T5_)
        /*086c*/ 	.word	0x00000000


	//----- nvinfo : EIATTR_REGCOUNT
	.align		4
.L_401:
        /*0870*/ 	.byte	0x04, 0x2f
        /*0872*/ 	.short	(.L_403 - .L_402)
	.align		4
.L_402:
        /*0874*/ 	.word	index@(_ZN2at6native18elementwise_kernelILi128ELi4EZNS0_15gpu_kernel_implINS0_13BinaryFunctorIhhhNS0_16BitwiseOrFunctorIhEEEEEEvRNS_18TensorIteratorBaseERKT_EUliE_EEviT1_)
        /*0878*/ 	.word	0x0000001a


	//----- nvinfo : EIATTR_FRAME_SIZE
	.align		4
.L_403:
        /*087c*/ 	.byte	0x04, 0x11
        /*087e*/ 	.short	(.L_405 - .L_404)
	.align		4
.L_404:
        /*0880*/ 	.word	index@(_ZN2at6native18elementwise_kernelILi128ELi4EZNS0_15gpu_kernel_implINS0_13BinaryFunctorIhhhNS0_16BitwiseOrFunctorIhEEEEEEvRNS_18TensorIteratorBaseERKT_EUliE_EEviT1_)
        /*0884*/ 	.word	0x00000000


	//----- nvinfo : EIATTR_REGCOUNT
	.align		4
.L_405:
        /*0888*/ 	.byte	0x04, 0x2f
        /*088a*/ 	.short	(.L_407 - .L_406)
	.align		4
.L_406:
        /*088c*/ 	.word	index@(_ZN2at6native29vectorized_elementwise_kernelILi8ENS0_13AUnaryFunctorIhhhNS0_16BitwiseOrFunctorIhEEEESt5arrayIPcLm2EEEEviT0_T1_)
        /*0890*/ 	.word	0x00000004


	//----- nvinfo : EIATTR_FRAME_SIZE
	.align		4
.L_407:
        /*0894*/ 	.byte	0x04, 0x11
        /*0896*/ 	.short	(.L_409 - .L_408)
	.align		4
.L_408:
        /*0898*/ 	.word	index@(_ZN2at6native29vectorized_elementwise_kernelILi8ENS0_13AUnaryFunctorIhhhNS0_16BitwiseOrFunctorIhEEEESt5arrayIPcLm2EEEEviT0_T1_)
        /*089c*/ 	.word	0x00000000


	//----- nvinfo : EIATTR_REGCOUNT
	.align		4
.L_409:
        /*08a0*/ 	.byte	0x04, 0x2f
        /*08a2*/ 	.short	(.L_411 - .L_410)
	.align		4
.L_410:
        /*08a4*/ 	.word	index@(_ZN2at6native29vectorized_elementwise_kernelILi4ENS0_13AUnaryFunctorIhhhNS0_16BitwiseOrFunctorIhEEEESt5arrayIPcLm2EEEEviT0_T1_)
        /*08a8*/ 	.word	0x0000001c


	//----- nvinfo : EIATTR_FRAME_SIZE
	.align		4
.L_411:
        /*08ac*/ 	.byte	0x04, 0x11
        /*08ae*/ 	.short	(.L_413 - .L_412)
	.align		4
.L_412:
        /*08b0*/ 	.word	index@(_ZN2at6native29vectorized_elementwise_kernelILi4ENS0_13AUnaryFunctorIhhhNS0_16BitwiseOrFunctorIhEEEESt5arrayIPcLm2EEEEviT0_T1_)
        /*08b4*/ 	.word	0x00000000


	//----- nvinfo : EIATTR_REGCOUNT
	.align		4
.L_413:
        /*08b8*/ 	.byte	0x04, 0x2f
        /*08ba*/ 	.short	(.L_415 - .L_414)
	.align		4
.L_414:
        /*08bc*/ 	.word	index@(_ZN2at6native29vectorized_elementwise_kernelILi2ENS0_13AUnaryFunctorIhhhNS0_16BitwiseOrFunctorIhEEEESt5arrayIPcLm2EEEEviT0_T1_)
        /*08c0*/ 	.word	0x0000001c


	//----- nvinfo : EIATTR_FRAME_SIZE
	.align		4
.L_415:
        /*08c4*/ 	.byte	0x04, 0x11
        /*08c6*/ 	.short	(.L_417 - .L_416)
	.align		4
.L_416:
        /*08c8*/ 	.word	index@(_ZN2at6native29vectorized_elementwise_kernelILi2ENS0_13AUnaryFunctorIhhhNS0_16BitwiseOrFunctorIhEEEESt5arrayIPcLm2EEEEviT0_T1_)
        /*08cc*/ 	.word	0x00000000


	//----- nvinfo : EIATTR_REGCOUNT
	.align		4
.L_417:
        /*08d0*/ 	.byte	0x04, 0x2f
        /*08d2*/ 	.short	(.L_419 - .L_418)
	.align		4
.L_418:
        /*08d4*/ 	.word	index@(_ZN2at6native27unrolled_elementwise_kernelINS0_13AUnaryFunctorIhhhNS0_16BitwiseOrFunctorIhEEEESt5arrayIPcLm2EELi4E23TrivialOffsetCalculatorILi1EjESA_NS0_6memory15LoadWithoutCastENSB_16StoreWithoutCastEEEviT_T0_T2_T3_T4_T5_)
        /*08d8*/ 	.word	0x00000014


	//----- nvinfo : EIATTR_FRAME_SIZE
	.align		4
.L_419:
        /*08dc*/ 	.byte	0x04, 0x11
        /*08de*/ 	.short	(.L_421 - .L_420)
	.align		4
.L_420:
        /*08e0*/ 	.word	index@(_ZN2at6native27unrolled_elementwise_kernelINS0_13AUnaryFunctorIhhhNS0_16BitwiseOrFunctorIhEEEESt5arrayIPcLm2EELi4E23TrivialOffsetCalculatorILi1EjESA_NS0_6memory15LoadWithoutCastENSB_16StoreWithoutCastEEEviT_T0_T2_T3_T4_T5_)
        /*08e4*/ 	.word	0x00000000


	//----- nvinfo : EIATTR_REGCOUNT
	.align		4
.L_421:
        /*08e8*/ 	.byte	0x04, 0x2f
        /*08ea*/ 	.short	(.L_423 - .L_422)
	.align		4
.L_422:
        /*08ec*/ 	.word	index@(_ZN2at6native18elementwise_kernelILi128ELi4EZNS0_22gpu_kernel_impl_nocastINS0_13AUnaryFunctorIhhhNS0_16BitwiseOrFunctorIhEEEEEEvRNS_18TensorIteratorBaseERKT_EUliE_EEviT1_)
        /*08f0*/ 	.word	0x0000000c


	//----- nvinfo : EIATTR_FRAME_SIZE
	.align		4
.L_423:
        /*08f4*/ 	.byte	0x04, 0x11
        /*08f6*/ 	.short	(.L_425 - .L_424)
	.align		4
.L_424:
        /*08f8*/ 	.word	index@(_ZN2at6native18elementwise_kernelILi128ELi4EZNS0_22gpu_kernel_impl_nocastINS0_13AUnaryFunctorIhhhNS0_16BitwiseOrFunctorIhEEEEEEvRNS_18TensorIteratorBaseERKT_EUliE_EEviT1_)
        /*08fc*/ 	.word	0x00000000


	//----- nvinfo : EIATTR_REGCOUNT
	.align		4
.L_425:
        /*0900*/ 	.byte	0x04, 0x2f
        /*0902*/ 	.short	(.L_427 - .L_426)
	.align		4
.L_426:
        /*0904*/ 	.word	index@(_ZN2at6native27unrolled_elementwise_kernelINS0_13AUnaryFunctorIhhhNS0_16BitwiseOrFunctorIhEEEESt5arrayIPcLm2EELi4E23TrivialOffsetCalculatorILi1EjESA_NS0_6memory12LoadWithCastILi1EEENSB_13StoreWithCastILi1EEEEEviT_T0_T2_T3_T4_T5_)
        /*0908*/ 	.word	0x0000001e


	//----- nvinfo : EIATTR_FRAME_SIZE
	.align		4
.L_427:
        /*090c*/ 	.byte	0x04, 0x11
        /*090e*/ 	.short	(.L_429 - .L_428)
	.align		4
.L_428:
        /*0910*/ 	.word	index@(_ZN2at6native27unrolled_elementwise_kernelINS0_13AUnaryFunctorIhhhNS0_16BitwiseOrFunctorIhEEEESt5arrayIPcLm2EELi4E23TrivialOffsetCalculatorILi1EjESA_NS0_6memory12LoadWithCastILi1EEENSB_13StoreWithCastILi1EEEEEviT_T0_T2_T3_T4_T5_)
        /*0914*/ 	.word	0x00000000


	//----- nvinfo : EIATTR_REGCOUNT
	.align		4
.L_429:
        /*0918*/ 	.byte	0x04, 0x2f
        /*091a*/ 	.short	(.L_431 - .L_430)
	.align		4
.L_430:
        /*091c*/ 	.word	index@(_ZN2at6native18elementwise_kernelILi128ELi4EZNS0_15gpu_kernel_implINS0_13AUnaryFunctorIhhhNS0_16BitwiseOrFunctorIhEEEEEEvRNS_18TensorIteratorBaseERKT_EUliE_EEviT1_)
        /*0920*/ 	.word	0x0000001a


	//----- nvinfo : EIATTR_FRAME_SIZE
	.align		4
.L_431:
        /*0924*/ 	.byte	0x04, 0x11
        /*0926*/ 	.short	(.L_433 - .L_432)
	.align		4
.L_432:
        /*0928*/ 	.word	index@(_ZN2at6native18elementwise_kernelILi128ELi4EZNS0_15gpu_kernel_implINS0_13AUnaryFunctorIhhhNS0_16BitwiseOrFunctorIhEEEEEEvRNS_18TensorIteratorBaseERKT_EUliE_EEviT1_)
        /*092c*/ 	.word	0x00000000


	//----- nvinfo : EIATTR_REGCOUNT
	.align		4
.L_433:
        /*0930*/ 	.byte	0x04, 0x2f
        /*0932*/ 	.short	(.L_435 - .L_434)
	.align		4
.L_434:
        /*0934*/ 	.word	index@(_ZN2at6native29vectorized_elementwise_kernelILi8ENS0_13BinaryFunctorIaaaNS0_16BitwiseOrFunctorIaEEEESt5arrayIPcLm3EEEEviT0_T1_)
        /*0938*/ 	.word	0x00000004


	//----- nvinfo : EIATTR_FRAME_SIZE
	.align		4
.L_435:
        /*093c*/ 	.byte	0x04, 0x11
        /*093e*/ 	.short	(.L_437 - .L_436)
	.align		4
.L_436:
        /*0940*/ 	.word	index@(_ZN2at6native29vectorized_elementwise_kernelILi8ENS0_13BinaryFunctorIaaaNS0_16BitwiseOrFunctorIaEEEESt5arrayIPcLm3EEEEviT0_T1_)
        /*0944*/ 	.word	0x00000000


	//----- nvinfo : EIATTR_REGCOUNT
	.align		4
.L_437:
        /*0948*/ 	.byte	0x04, 0x2f
        /*094a*/ 	.short	(.L_439 - .L_438)
	.align		4
.L_438:
        /*094c*/ 	.word	index@(_ZN2at6native29vectorized_elementwise_kernelILi4ENS0_13BinaryFunctorIaaaNS0_16BitwiseOrFunctorIaEEEESt5arrayIPcLm3EEEEviT0_T1_)
        /*0950*/ 	.word	0x00000020


	//----- nvinfo : EIATTR_FRAME_SIZE
	.align		4
.L_439:
        /*0954*/ 	.byte	0x04, 0x11
        /*0956*/ 	.short	(.L_441 - .L_440)
	.align		4
.L_440:
        /*0958*/ 	.word	index@(_ZN2at6native29vectorized_elementwise_kernelILi4ENS0_13BinaryFunctorIaaaNS0_16BitwiseOrFunctorIaEEEESt5arrayIPcLm3EEEEviT0_T1_)
        /*095c*/ 	.word	0x00000000


	//----- nvinfo : EIATTR_REGCOUNT
	.align		4
.L_441:
        /*0960*/ 	.byte	0x04, 0x2f
        /*0962*/ 	.short	(.L_443 - .L_442)
	.align		4
.L_442:
        /*0964*/ 	.word	index@(_ZN2at6native29vectorized_elementwise_kernelILi2ENS0_13BinaryFunctorIaaaNS0_16BitwiseOrFunctorIaEEEESt5arrayIPcLm3EEEEviT0_T1_)
        /*0968*/ 	.word	0x00000020


	//----- nvinfo : EIATTR_FRAME_SIZE
	.align		4
.L_443:
        /*096c*/ 	.byte	0x04, 0x11
        /*096e*/ 	.short	(.L_445 - .L_444)
	.align		4
.L_444:
        /*0970*/ 	.word	index@(_ZN2at6native29vectorized_elementwise_kernelILi2ENS0_13BinaryFunctorIaaaNS0_16BitwiseOrFunctorIaEEEESt5arrayIPcLm3EEEEviT0_T1_)
        /*0974*/ 	.word	0x00000000


	//----- nvinfo : EIATTR_REGCOUNT
	.align		4
.L_445:
        /*0978*/ 	.byte	0x04, 0x2f
        /*097a*/ 	.short	(.L_447 - .L_446)
	.align		4
.L_446:
        /*097c*/ 	.word	index@(_ZN2at6native27unrolled_elementwise_kernelINS0_13BinaryFunctorIaaaNS0_16BitwiseOrFunctorIaEEEESt5arrayIPcLm3EELi4E23TrivialOffsetCalculatorILi2EjES9_ILi1EjENS0_6memory15LoadWithoutCastENSC_16StoreWithoutCastEEEviT_T0_T2_T3_T4_T5_)
        /*0980*/ 	.word	0x00000018


	//----- nvinfo : EIATTR_FRAME_SIZE
	.align		4
.L_447:
        /*0984*/ 	.byte	0x04, 0x11
        /*0986*/ 	.short	(.L_449 - .L_448)
	.align		4
.L_448:
        /*0988*/ 	.word	index@(_ZN2at6native27unrolled_elementwise_kernelINS0_13BinaryFunctorIaaaNS0_16BitwiseOrFunctorIaEEEESt5arrayIPcLm3EELi4E23TrivialOffsetCalculatorILi2EjES9_ILi1EjENS0_6memory15LoadWithoutCastENSC_16StoreWithoutCastEEEviT_T0_T2_T3_T4_T5_)
        /*098c*/ 	.word	0x00000000


	//----- nvinfo : EIATTR_REGCOUNT
	.align		4
.L_449:
        /*0990*/ 	.byte	0x04, 0x2f
        /*0992*/ 	.short	(.L_451 - .L_450)
	.align		4
.L_450:
        /*0994*/ 	.word	index@(_ZN2at6native18elementwise_kernelILi128ELi4EZNS0_22gpu_kernel_impl_nocastINS0_13BinaryFunctorIaaaNS0_16BitwiseOrFunctorIaEEEEEEvRNS_18TensorIteratorBaseERKT_EUliE_EEviT1_)
        /*0998*/ 	.word	0x0000000c


	//----- nvinfo : EIATTR_FRAME_SIZE
	.align		4
.L_451:
        /*099c*/ 	.byte	0x04, 0x11
        /*099e*/ 	.short	(.L_453 - .L_452)
	.align		4
.L_452:
        /*09a0*/ 	.word	index@(_ZN2at6native18elementwise_kernelILi128ELi4EZNS0_22gpu_kernel_impl_nocastINS0_13BinaryFunctorIaaaNS0_16BitwiseOrFunctorIaEEEEEEvRNS_18TensorIteratorBaseERKT_EUliE_EEviT1_)
        /*09a4*/ 	.word	0x00000000


	//----- nvinfo : EIATTR_REGCOUNT
	.align		4
.L_453:
        /*09a8*/ 	.byte	0x04, 0x2f
        /*09aa*/ 	.short	(.L_455 - .L_454)
	.align		4
.L_454:
        /*09ac*/ 	.word	index@(_ZN2at6native27unrolled_elementwise_kernelINS0_13BinaryFunctorIaaaNS0_16BitwiseOrFunctorIaEEEESt5arrayIPcLm3EELi4E23TrivialOffsetCalculatorILi2EjES9_ILi1EjENS0_6memory12LoadWithCastILi2EEENSC_13StoreWithCastILi1EEEEEviT_T0_T2_T3_T4_T5_)
        /*09b0*/ 	.word	0x00000020


	//----- nvinfo : EIATTR_FRAME_SIZE
	.align		4
.L_455:
        /*09b4*/ 	.byte	0x04, 0x11
        /*09b6*/ 	.short	(.L_457 - .L_456)
	.align		4
.L_456:
        /*09b8*/ 	.word	index@(_ZN2at6native27unrolled_elementwise_kernelINS0_13BinaryFunctorIaaaNS0_16BitwiseOrFunctorIaEEEESt5arrayIPcLm3EELi4E23TrivialOffsetCalculatorILi2EjES9_ILi1EjENS0_6memory12LoadWithCastILi2EEENSC_13StoreWithCastILi1EEEEEviT_T0_T2_T3_T4_T5_)
        /*09bc*/ 	.word	0x00000000


	//----- nvinfo : EIATTR_REGCOUNT
	.align		4
.L_457:
        /*09c0*/ 	.byte	0x04, 0x2f
        /*09c2*/ 	.short	(.L_459 - .L_458)
	.align		4
.L_458:
        /*09c4*/ 	.word	index@(_ZN2at6native18elementwise_kernelILi128ELi4EZNS0_15gpu_kernel_implINS0_13BinaryFunctorIaaaNS0_16BitwiseOrFunctorIaEEEEEEvRNS_18TensorIteratorBaseERKT_EUliE_EEviT1_)
        /*09c8*/ 	.word	0x0000001a


	//----- nvinfo : EIATTR_FRAME_SIZE
	.align		4
.L_459:
        /*09cc*/ 	.byte	0x04, 0x11
        /*09ce*/ 	.short	(.L_461 - .L_460)
	.align		4
.L_460:
        /*09d0*/ 	.word	index@(_ZN2at6native18elementwise_kernelILi128ELi4EZNS0_15gpu_kernel_implINS0_13BinaryFunctorIaaaNS0_16BitwiseOrFunctorIaEEEEEEvRNS_18TensorIteratorBaseERKT_EUliE_EEviT1_)
        /*09d4*/ 	.word	0x00000000


	//----- nvinfo : EIATTR_REGCOUNT
	.align		4
.L_461:
        /*09d8*/ 	.byte	0x04, 0x2f
        /*09da*/ 	.short	(.L_463 - .L_462)
	.align		4
.L_462:
        /*09dc*/ 	.word	index@(_ZN2at6native29vectorized_elementwise_kernelILi8ENS0_13AUnaryFunctorIaaaNS0_16BitwiseOrFunctorIaEEEESt5arrayIPcLm2EEEEviT0_T1_)
        /*09e0*/ 	.word	0x00000004


	//----- nvinfo : EIATTR_FRAME_SIZE
	.align		4
.L_463:
        /*09e4*/ 	.byte	0x04, 0x11
        /*09e6*/ 	.short	(.L_465 - .L_464)
	.align		4
.L_464:
        /*09e8*/ 	.word	index@(_ZN2at6native29vectorized_elementwise_kernelILi8ENS0_13AUnaryFunctorIaaaNS0_16BitwiseOrFunctorIaEEEESt5arrayIPcLm2EEEEviT0_T1_)
        /*09ec*/ 	.word	0x00000000


	//----- nvinfo : EIATTR_REGCOUNT
	.align		4
.L_465:
        /*09f0*/ 	.byte	0x04, 0x2f
        /*09f2*/ 	.short	(.L_467 - .L_466)
	.align		4
.L_466:
        /*09f4*/ 	.word	index@(_ZN2at6native29vectorized_elementwise_kernelILi4ENS0_13AUnaryFunctorIaaaNS0_16BitwiseOrFunctorIaEEEESt5arrayIPcLm2EEEEviT0_T1_)
        /*09f8*/ 	.word	0x0000001c


	//----- nvinfo : EIATTR_FRAME_SIZE
	.align		4
.L_467:
        /*09fc*/ 	.byte	0x04, 0x11
        /*09fe*/ 	.short	(.L_469 - .L_468)
	.align		4
.L_468:
        /*0a00*/ 	.word	index@(_ZN2at6native29vectorized_elementwise_kernelILi4ENS0_13AUnaryFunctorIaaaNS0_16BitwiseOrFunctorIaEEEESt5arrayIPcLm2EEEEviT0_T1_)
        /*0a04*/ 	.word	0x00000000


	//----- nvinfo : EIATTR_REGCOUNT
	.align		4
.L_469:
        /*0a08*/ 	.byte	0x04, 0x2f
        /*0a0a*/ 	.short	(.L_471 - .L_470)
	.align		4
.L_470:
        /*0a0c*/ 	.word	index@(_ZN2at6native29vectorized_elementwise_kernelILi2ENS0_13AUnaryFunctorIaaaNS0_16BitwiseOrFunctorIaEEEESt5arrayIPcLm2EEEEviT0_T1_)
        /*0a10*/ 	.word	0x0000001c


	//----- nvinfo : EIATTR_FRAME_SIZE
	.align		4
.L_471:
        /*0a14*/ 	.byte	0x04, 0x11
        /*0a16*/ 	.short	(.L_473 - .L_472)
	.align		4
.L_472:
        /*0a18*/ 	.word	index@(_ZN2at6native29vectorized_elementwise_kernelILi2ENS0_13AUnaryFunctorIaaaNS0_16BitwiseOrFunctorIaEEEESt5arrayIPcLm2EEEEviT0_T1_)
        /*0a1c*/ 	.word	0x00000000


	//----- nvinfo : EIATTR_REGCOUNT
	.align		4
.L_473:
        /*0a20*/ 	.byte	0x04, 0x2f
        /*0a22*/ 	.short	(.L_475 - .L_474)
	.align		4
.L_474:
        /*0a24*/ 	.word	index@(_ZN2at6native27unrolled_elementwise_kernelINS0_13AUnaryFunctorIaaaNS0_16BitwiseOrFunctorIaEEEESt5arrayIPcLm2EELi4E23TrivialOffsetCalculatorILi1EjESA_NS0_6memory15LoadWithoutCastENSB_16StoreWithoutCastEEEviT_T0_T2_T3_T4_T5_)
        /*0a28*/ 	.word	0x00000014


	//----- nvinfo : EIATTR_FRAME_SIZE
	.align		4
.L_475:
        /*0a2c*/ 	.byte	0x04, 0x11
        /*0a2e*/ 	.short	(.L_477 - .L_476)
	.align		4
.L_476:
        /*0a30*/ 	.word	index@(_ZN2at6native27unrolled_elementwise_kernelINS0_13AUnaryFunctorIaaaNS0_16BitwiseOrFunctorIaEEEESt5arrayIPcLm2EELi4E23TrivialOffsetCalculatorILi1EjESA_NS0_6memory15LoadWithoutCastENSB_16StoreWithoutCastEEEviT_T0_T2_T3_T4_T5_)
        /*0a34*/ 	.word	0x00000000


	//----- nvinfo : EIATTR_REGCOUNT
	.align		4
.L_477:
        /*0a38*/ 	.byte	0x04, 0x2f
        /*0a3a*/ 	.short	(.L_479 - .L_478)
	.align		4
.L_478:
        /*0a3c*/ 	.word	index@(_ZN2at6native18elementwise_kernelILi128ELi4EZNS0_22gpu_kernel_impl_nocastINS0_13AUnaryFunctorIaaaNS0_16BitwiseOrFunctorIaEEEEEEvRNS_18TensorIteratorBaseERKT_EUliE_EEviT1_)
        /*0a40*/ 	.word	0x0000000c


	//----- nvinfo : EIATTR_FRAME_SIZE
	.align		4
.L_479:
        /*0a44*/ 	.byte	0x04, 0x11
        /*0a46*/ 	.short	(.L_481 - .L_480)
	.align		4
.L_480:
        /*0a48*/ 	.word	index@(_ZN2at6native18elementwise_kernelILi128ELi4EZNS0_22gpu_kernel_impl_nocastINS0_13AUnaryFunctorIaaaNS0_16BitwiseOrFunctorIaEEEEEEvRNS_18TensorIteratorBaseERKT_EUliE_EEviT1_)
        /*0a4c*/ 	.word	0x00000000


	//----- nvinfo : EIATTR_REGCOUNT
	.align		4
.L_481:
        /*0a50*/ 	.byte	0x04, 0x2f
        /*0a52*/ 	.short	(.L_483 - .L_482)
	.align		4
.L_482:
        /*0a54*/ 	.word	index@(_ZN2at6native27unrolled_elementwise_kernelINS0_13AUnaryFunctorIaaaNS0_16BitwiseOrFunctorIaEEEESt5arrayIPcLm2EELi4E23TrivialOffsetCalculatorILi1EjESA_NS0_6memory12LoadWithCastILi1EEENSB_13StoreWithCastILi1EEEEEviT_T0_T2_T3_T4_T5_)
        /*0a58*/ 	.word	0x0000001e


	//----- nvinfo : EIATTR_FRAME_SIZE
	.align		4
.L_483:
        /*0a5c*/ 	.byte	0x04, 0x11
        /*0a5e*/ 	.short	(.L_485 - .L_484)
	.align		4
.L_484:
        /*0a60*/ 	.word	index@(_ZN2at6native27unrolled_elementwise_kernelINS0_13AUnaryFunctorIaaaNS0_16BitwiseOrFunctorIaEEEESt5arrayIPcLm2EELi4E23TrivialOffsetCalculatorILi1EjESA_NS0_6memory12LoadWithCastILi1EEENSB_13StoreWithCastILi1EEEEEviT_T0_T2_T3_T4_T5_)
        /*0a64*/ 	.word	0x00000000


	//----- nvinfo : EIATTR_REGCOUNT
	.align		4
.L_485:
        /*0a68*/ 	.byte	0x04, 0x2f
        /*0a6a*/ 	.short	(.L_487 - .L_486)
	.align		4
.L_486:
        /*0a6c*/ 	.word	index@(_ZN2at6native18elementwise_kernelILi128ELi4EZNS0_15gpu_kernel_implINS0_13AUnaryFunctorIaaaNS0_16BitwiseOrFunctorIaEEEEEEvRNS_18TensorIteratorBaseERKT_EUliE_EEviT1_)
        /*0a70*/ 	.word	0x0000001a


	//----- nvinfo : EIATTR_FRAME_SIZE
	.align		4
.L_487:
        /*0a74*/ 	.byte	0x04, 0x11
        /*0a76*/ 	.short	(.L_489 - .L_488)
	.align		4
.L_488:
        /*0a78*/ 	.word	index@(_ZN2at6native18elementwise_kernelILi128ELi4EZNS0_15gpu_kernel_implINS0_13AUnaryFunctorIaaaNS0_16BitwiseOrFunctorIaEEEEEEvRNS_18TensorIteratorBaseERKT_EUliE_EEviT1_)
        /*0a7c*/ 	.word	0x00000000


	//----- nvinfo : EIATTR_REGCOUNT
	.align		4
.L_489:
        /*0a80*/ 	.byte	0x04, 0x2f
        /*0a82*/ 	.short	(.L_491 - .L_490)
	.align		4
.L_490:
        /*0a84*/ 	.word	index@(_ZN2at6native29vectorized_elementwise_kernelILi8ENS0_13BinaryFunctorIiiiNS0_16BitwiseOrFunctorIiEEEESt5arrayIPcLm3EEEEviT0_T1_)
        /*0a88*/ 	.word	0x00000004


	//----- nvinfo : EIATTR_FRAME_SIZE
	.align		4
.L_491:
        /*0a8c*/ 	.byte	0x04, 0x11
        /*0a8e*/ 	.short	(.L_493 - .L_492)
	.align		4
.L_492:
        /*0a90*/ 	.word	index@(_ZN2at6native29vectorized_elementwise_kernelILi8ENS0_13BinaryFunctorIiiiNS0_16BitwiseOrFunctorIiEEEESt5arrayIPcLm3EEEEviT0_T1_)
        /*0a94*/ 	.word	0x00000000


	//----- nvinfo : EIATTR_REGCOUNT
	.align		4
.L_493:
        /*0a98*/ 	.byte	0x04, 0x2f
        /*0a9a*/ 	.short	(.L_495 - .L_494)
	.align		4
.L_494:
        /*0a9c*/ 	.word	index@(_ZN2at6native29vectorized_elementwise_kernelILi4ENS0_13BinaryFunctorIiiiNS0_16BitwiseOrFunctorIiEEEESt5arrayIPcLm3EEEEviT0_T1_)
        /*0aa0*/ 	.word	0x00000020


	//----- nvinfo : EIATTR_FRAME_SIZE
	.align		4
.L_495:
        /*0aa4*/ 	.byte	0x04, 0x11
        /*0aa6*/ 	.short	(.L_497 - .L_496)
	.align		4
.L_496:
        /*0aa8*/ 	.word	index@(_ZN2at6native29vectorized_elementwise_kernelILi4ENS0_13BinaryFunctorIiiiNS0_16BitwiseOrFunctorIiEEEESt5arrayIPcLm3EEEEviT0_T1_)
        /*0aac*/ 	.word	0x00000000


	//----- nvinfo : EIATTR_REGCOUNT
	.align		4
.L_497:
        /*0ab0*/ 	.byte	0x04, 0x2f
        /*0ab2*/ 	.short	(.L_499 - .L_498)
	.align		4
.L_498:
        /*0ab4*/ 	.word	index@(_ZN2at6native29vectorized_elementwise_kernelILi2ENS0_13BinaryFunctorIiiiNS0_16BitwiseOrFunctorIiEEEESt5arrayIPcLm3EEEEviT0_T1_)
        /*0ab8*/ 	.word	0x00000020


	//----- nvinfo : EIATTR_FRAME_SIZE
	.align		4
.L_499:
        /*0abc*/ 	.byte	0x04, 0x11
        /*0abe*/ 	.short	(.L_501 - .L_500)
	.align		4
.L_500:
        /*0ac0*/ 	.word	index@(_ZN2at6native29vectorized_elementwise_kernelILi2ENS0_13BinaryFunctorIiiiNS0_16BitwiseOrFunctorIiEEEESt5arrayIPcLm3EEEEviT0_T1_)
        /*0ac4*/ 	.word	0x00000000


	//----- nvinfo : EIATTR_REGCOUNT
	.align		4
.L_501:
        /*0ac8*/ 	.byte	0x04, 0x2f
        /*0aca*/ 	.short	(.L_503 - .L_502)
	.align		4
.L_502:
        /*0acc*/ 	.word	index@(_ZN2at6native27unrolled_elementwise_kernelINS0_13BinaryFunctorIiiiNS0_16BitwiseOrFunctorIiEEEESt5arrayIPcLm3EELi4E23TrivialOffsetCalculatorILi2EjES9_ILi1EjENS0_6memory15LoadWithoutCastENSC_16StoreWithoutCastEEEviT_T0_T2_T3_T4_T5_)
        /*0ad0*/ 	.word	0x0000001a


	//----- nvinfo : EIATTR_FRAME_SIZE
	.align		4
.L_503:
        /*0ad4*/ 	.byte	0x04, 0x11
        /*0ad6*/ 	.short	(.L_505 - .L_504)
	.align		4
.L_504:
        /*0ad8*/ 	.word	index@(_ZN2at6native27unrolled_elementwise_kernelINS0_13BinaryFunctorIiiiNS0_16BitwiseOrFunctorIiEEEESt5arrayIPcLm3EELi4E23TrivialOffsetCalculatorILi2EjES9_ILi1EjENS0_6memory15LoadWithoutCastENSC_16StoreWithoutCastEEEviT_T0_T2_T3_T4_T5_)
        /*0adc*/ 	.word	0x00000000


	//----- nvinfo : EIATTR_REGCOUNT
	.align		4
.L_505:
        /*0ae0*/ 	.byte	0x04, 0x2f
        /*0ae2*/ 	.short	(.L_507 - .L_506)
	.align		4
.L_506:
        /*0ae4*/ 	.word	index@(_ZN2at6native18elementwise_kernelILi128ELi2EZNS0_22gpu_kernel_impl_nocastINS0_13BinaryFunctorIiiiNS0_16BitwiseOrFunctorIiEEEEEEvRNS_18TensorIteratorBaseERKT_EUliE_EEviT1_)
        /*0ae8*/ 	.word	0x0000000e


	//----- nvinfo : EIATTR_FRAME_SIZE
	.align		4
.L_507:
        /*0aec*/ 	.byte	0x04, 0x11
        /*0aee*/ 	.short	(.L_509 - .L_508)
	.align		4
.L_508:
        /*0af0*/ 	.word	index@(_ZN2at6native18elementwise_kernelILi128ELi2EZNS0_22gpu_kernel_impl_nocastINS0_13BinaryFunctorIiiiNS0_16BitwiseOrFunctorIiEEEEEEvRNS_18TensorIteratorBaseERKT_EUliE_EEviT1_)
        /*0af4*/ 	.word	0x00000000


	//----- nvinfo : EIATTR_REGCOUNT
	.align		4
.L_509:
        /*0af8*/ 	.byte	0x04, 0x2f
        /*0afa*/ 	.short	(.L_511 - .L_510)
	.align		4
.L_510:
        /*0afc*/ 	.word	index@(_ZN2at6native27unrolled_elementwise_kernelINS0_13BinaryFunctorIiiiNS0_16BitwiseOrFunctorIiEEEESt5arrayIPcLm3EELi4E23TrivialOffsetCalculatorILi2EjES9_ILi1EjENS0_6memory12LoadWithCastILi2EEENSC_13StoreWithCastILi1EEEEEviT_T0_T2_T3_T4_T5_)
        /*0b00*/ 	.word	0x00000020


	//----- nvinfo : EIATTR_FRAME_SIZE
	.align		4
.L_511:
        /*0b04*/ 	.byte	0x04, 0x11
        /*0b06*/ 	.short	(.L_513 - .L_512)
	.align		4
.L_512:
        /*0b08*/ 	.word	index@(_ZN2at6native27unrolled_elementwise_kernelINS0_13BinaryFunctorIiiiNS0_16BitwiseOrFunctorIiEEEESt5arrayIPcLm3EELi4E23TrivialOffsetCalculatorILi2EjES9_ILi1EjENS0_6memory12LoadWithCastILi2EEENSC_13StoreWithCastILi1EEEEEviT_T0_T2_T3_T4_T5_)
        /*0b0c*/ 	.word	0x00000000


	//----- nvinfo : EIATTR_REGCOUNT
	.align		4
.L_513:
        /*0b10*/ 	.byte	0x04, 0x2f
        /*0b12*/ 	.short	(.L_515 - .L_514)
	.align		4
.L_514:
        /*0b14*/ 	.word	index@(_ZN2at6native18elementwise_kernelILi128ELi4EZNS0_15gpu_kernel_implINS0_13BinaryFunctorIiiiNS0_16BitwiseOrFunctorIiEEEEEEvRNS_18TensorIteratorBaseERKT_EUliE_EEviT1_)
        /*0b18*/ 	.word	0x0000001b


	//----- nvinfo : EIATTR_FRAME_SIZE
	.align		4
.L_515:
        /*0b1c*/ 	.byte	0x04, 0x11
        /*0b1e*/ 	.short	(.L_517 - .L_516)
	.align		4
.L_516:
        /*0b20*/ 	.word	index@(_ZN2at6native18elementwise_kernelILi128ELi4EZNS0_15gpu_kernel_implINS0_13BinaryFunctorIiiiNS0_16BitwiseOrFunctorIiEEEEEEvRNS_18TensorIteratorBaseERKT_EUliE_EEviT1_)
        /*0b24*/ 	.word	0x00000000


	//----- nvinfo : EIATTR_REGCOUNT
	.align		4
.L_517:
        /*0b28*/ 	.byte	0x04, 0x2f
        /*0b2a*/ 	.short	(.L_519 - .L_518)
	.align		4
.L_518:
        /*0b2c*/ 	.word	index@(_ZN2at6native29vectorized_elementwise_kernelILi8ENS0_13AUnaryFunctorIiiiNS0_16BitwiseOrFunctorIiEEEESt5arrayIPcLm2EEEEviT0_T1_)
        /*0b30*/ 	.word	0x00000004


	//----- nvinfo : EIATTR_FRAME_SIZE
	.align		4
.L_519:
        /*0b34*/ 	.byte	0x04, 0x11
        /*0b36*/ 	.short	(.L_521 - .L_520)
	.align		4
.L_520:
        /*0b38*/ 	.word	index@(_ZN2at6native29vectorized_elementwise_kernelILi8ENS0_13AUnaryFunctorIiiiNS0_16BitwiseOrFunctorIiEEEESt5arrayIPcLm2EEEEviT0_T1_)
        /*0b3c*/ 	.word	0x00000000


	//----- nvinfo : EIATTR_REGCOUNT
	.align		4
.L_521:
        /*0b40*/ 	.byte	0x04, 0x2f
        /*0b42*/ 	.short	(.L_523 - .L_522)
	.align		4
.L_522:
        /*0b44*/ 	.word	index@(_ZN2at6native29vectorized_elementwise_kernelILi4ENS0_13AUnaryFunctorIiiiNS0_16BitwiseOrFunctorIiEEEESt5arrayIPcLm2EEEEviT0_T1_)
        /*0b48*/ 	.word	0x0000001c


	//----- nvinfo : EIATTR_FRAME_SIZE
	.align		4
.L_523:
        /*0b4c*/ 	.byte	0x04, 0x11
        /*0b4e*/ 	.short	(.L_525 - .L_524)
	.align		4
.L_524:
        /*0b50*/ 	.word	index@(_ZN2at6native29vectorized_elementwise_kernelILi4ENS0_13AUnaryFunctorIiiiNS0_16BitwiseOrFunctorIiEEEESt5arrayIPcLm2EEEEviT0_T1_)
        /*0b54*/ 	.word	0x00000000


	//----- nvinfo : EIATTR_REGCOUNT
	.align		4
.L_525:
        /*0b58*/ 	.byte	0x04, 0x2f
        /*0b5a*/ 	.short	(.L_527 - .L_526)
	.align		4
.L_526:
        /*0b5c*/ 	.word	index@(_ZN2at6native29vectorized_elementwise_kernelILi2ENS0_13AUnaryFunctorIiiiNS0_16BitwiseOrFunctorIiEEEESt5arrayIPcLm2EEEEviT0_T1_)
        /*0b60*/ 	.word	0x0000001c


	//----- nvinfo : EIATTR_FRAME_SIZE
	.align		4
.L_527:
        /*0b64*/ 	.byte	0x04, 0x11
        /*0b66*/ 	.short	(.L_529 - .L_528)
	.align		4
.L_528:
        /*0b68*/ 	.word	index@(_ZN2at6native29vectorized_elementwise_kernelILi2ENS0_13AUnaryFunctorIiiiNS0_16BitwiseOrFunctorIiEEEESt5arrayIPcLm2EEEEviT0_T1_)
        /*0b6c*/ 	.word	0x00000000


	//----- nvinfo : EIATTR_REGCOUNT
	.align		4
.L_529:
        /*0b70*/ 	.byte	0x04, 0x2f
        /*0b72*/ 	.short	(.L_531 - .L_530)
	.align		4
.L_530:
        /*0b74*/ 	.word	index@(_ZN2at6native27unrolled_elementwise_kernelINS0_13AUnaryFunctorIiiiNS0_16BitwiseOrFunctorIiEEEESt5arrayIPcLm2EELi4E23TrivialOffsetCalculatorILi1EjESA_NS0_6memory15LoadWithoutCastENSB_16StoreWithoutCastEEEviT_T0_T2_T3_T4_T5_)
        /*0b78*/ 	.word	0x00000013


	//----- nvinfo : EIATTR_FRAME_SIZE
	.align		4
.L_531:
        /*0b7c*/ 	.byte	0x04, 0x11
        /*0b7e*/ 	.short	(.L_533 - .L_532)
	.align		4
.L_532:
        /*0b80*/ 	.word	index@(_ZN2at6native27unrolled_elementwise_kernelINS0_13AUnaryFunctorIiiiNS0_16BitwiseOrFunctorIiEEEESt5arrayIPcLm2EELi4E23TrivialOffsetCalculatorILi1EjESA_NS0_6memory15LoadWithoutCastENSB_16StoreWithoutCastEEEviT_T0_T2_T3_T4_T5_)
        /*0b84*/ 	.word	0x00000000


	//----- nvinfo : EIATTR_REGCOUNT
	.align		4
.L_533:
        /*0b88*/ 	.byte	0x04, 0x2f
        /*0b8a*/ 	.short	(.L_535 - .L_534)
	.align		4
.L_534:
        /*0b8c*/ 	.word	index@(_ZN2at6native18elementwise_kernelILi128ELi2EZNS0_22gpu_kernel_impl_nocastINS0_13AUnaryFunctorIiiiNS0_16BitwiseOrFunctorIiEEEEEEvRNS_18TensorIteratorBaseERKT_EUliE_EEviT1_)
        /*0b90*/ 	.word	0x0000000c


	//----- nvinfo : EIATTR_FRAME_SIZE
	.align		4
.L_535:
        /*0b94*/ 	.byte	0x04, 0x11
        /*0b96*/ 	.short	(.L_537 - .L_536)
	.align		4
.L_536:
        /*0b98*/ 	.word	index@(_ZN2at6native18elementwise_kernelILi128ELi2EZNS0_22gpu_kernel_impl_nocastINS0_13AUnaryFunctorIiiiNS0_16BitwiseOrFunctorIiEEEEEEvRNS_18TensorIteratorBaseERKT_EUliE_EEviT1_)
        /*0b9c*/ 	.word	0x00000000


	//----- nvinfo : EIATTR_REGCOUNT
	.align		4
.L_537:
        /*0ba0*/ 	.byte	0x04, 0x2f
        /*0ba2*/ 	.short	(.L_539 - .L_538)
	.align		4
.L_538:
        /*0ba4*/ 	.word	index@(_ZN2at6native27unrolled_elementwise_kernelINS0_13AUnaryFunctorIiiiNS0_16BitwiseOrFunctorIiEEEESt5arrayIPcLm2EELi4E23TrivialOffsetCalculatorILi1EjESA_NS0_6memory12LoadWithCastILi1EEENSB_13StoreWithCastILi1EEEEEviT_T0_T2_T3_T4_T5_)
        /*0ba8*/ 	.word	0x0000001c


	//----- nvinfo : EIATTR_FRAME_SIZE
	.align		4
.L_539:
        /*0bac*/ 	.byte	0x04, 0x11
        /*0bae*/ 	.short	(.L_541 - .L_540)
	.align		4
.L_540:
        /*0bb0*/ 	.word	index@(_ZN2at6native27unrolled_elementwise_kernelINS0_13AUnaryFunctorIiiiNS0_16BitwiseOrFunctorIiEEEESt5arrayIPcLm2EELi4E23TrivialOffsetCalculatorILi1EjESA_NS0_6memory12LoadWithCastILi1EEENSB_13StoreWithCastILi1EEEEEviT_T0_T2_T3_T4_T5_)
        /*0bb4*/ 	.word	0x00000000


	//----- nvinfo : EIATTR_REGCOUNT
	.align		4
.L_541:
        /*0bb8*/ 	.byte	0x04, 0x2f
        /*0bba*/ 	.short	(.L_543 - .L_542)
	.align		4
.L_542:
        /*0bbc*/ 	.word	index@(_ZN2at6native18elementwise_kernelILi128ELi4EZNS0_15gpu_kernel_implINS0_13AUnaryFunctorIiiiNS0_16BitwiseOrFunctorIiEEEEEEvRNS_18TensorIteratorBaseERKT_EUliE_EEviT1_)
        /*0bc0*/ 	.word	0x0000001a


	//----- nvinfo : EIATTR_FRAME_SIZE
	.align		4
.L_543:
        /*0bc4*/ 	.byte	0x04, 0x11
        /*0bc6*/ 	.short	(.L_545 - .L_544)
	.align		4
.L_544:
        /*0bc8*/ 	.word	index@(_ZN2at6native18elementwise_kernelILi128ELi4EZNS0_15gpu_kernel_implINS0_13AUnaryFunctorIiiiNS0_16BitwiseOrFunctorIiEEEEEEvRNS_18TensorIteratorBaseERKT_EUliE_EEviT1_)
        /*0bcc*/ 	.word	0x00000000


	//----- nvinfo : EIATTR_REGCOUNT
	.align		4
.L_545:
        /*0bd0*/ 	.byte	0x04, 0x2f
        /*0bd2*/ 	.short	(.L_547 - .L_546)
	.align		4
.L_546:
        /*0bd4*/ 	.word	index@(_ZN2at6native29vectorized_elementwise_kernelILi8ENS0_13BinaryFunctorIlllNS0_16BitwiseOrFunctorIlEEEESt5arrayIPcLm3EEEEviT0_T1_)
        /*0bd8*/ 	.word	0x00000004


	//----- nvinfo : EIATTR_FRAME_SIZE
	.align		4
.L_547:
        /*0bdc*/ 	.byte	0x04, 0x11
        /*0bde*/ 	.short	(.L_549 - .L_548)
	.align		4
.L_548:
        /*0be0*/ 	.word	index@(_ZN2at6native29vectorized_elementwise_kernelILi8ENS0_13BinaryFunctorIlllNS0_16BitwiseOrFunctorIlEEEESt5arrayIPcLm3EEEEviT0_T1_)
        /*0be4*/ 	.word	0x00000000


	//----- nvinfo : EIATTR_REGCOUNT
	.align		4
.L_549:
        /*0be8*/ 	.byte	0x04, 0x2f
        /*0bea*/ 	.short	(.L_551 - .L_550)
	.align		4
.L_550:
        /*0bec*/ 	.word	index@(_ZN2at6native29vectorized_elementwise_kernelILi4ENS0_13BinaryFunctorIlllNS0_16BitwiseOrFunctorIlEEEESt5arrayIPcLm3EEEEviT0_T1_)
        /*0bf0*/ 	.word	0x00000024


	//----- nvinfo : EIATTR_FRAME_SIZE
	.align		4
.L_551:
        /*0bf4*/ 	.byte	0x04, 0x11
        /*0bf6*/ 	.short	(.L_553 - .L_552)
	.align		4
.L_552:
        /*0bf8*/ 	.word	index@(_ZN2at6native29vectorized_elementwise_kernelILi4ENS0_13BinaryFunctorIlllNS0_16BitwiseOrFunctorIlEEEESt5arrayIPcLm3EEEEviT0_T1_)
        /*0bfc*/ 	.word	0x00000000


	//----- nvinfo : EIATTR_REGCOUNT
	.align		4
.L_553:
        /*0c00*/ 	.byte	0x04, 0x2f
        /*0c02*/ 	.short	(.L_555 - .L_554)
	.align		4
.L_554:
        /*0c04*/ 	.word	index@(_ZN2at6native29vectorized_elementwise_kernelILi2ENS0_13BinaryFunctorIlllNS0_16BitwiseOrFunctorIlEEEESt5arrayIPcLm3EEEEviT0_T1_)
        /*0c08*/ 	.word	0x00000024


	//----- nvinfo : EIATTR_FRAME_SIZE
	.align		4
.L_555:
        /*0c0c*/ 	.byte	0x04, 0x11
        /*0c0e*/ 	.short	(.L_557 - .L_556)
	.align		4
.L_556:
        /*0c10*/ 	.word	index@(_ZN2at6native29vectorized_elementwise_kernelILi2ENS0_13BinaryFunctorIlllNS0_16BitwiseOrFunctorIlEEEESt5arrayIPcLm3EEEEviT0_T1_)
        /*0c14*/ 	.word	0x00000000


	//----- nvinfo : EIATTR_REGCOUNT
	.align		4
.L_557:
        /*0c18*/ 	.byte	0x04, 0x2f
        /*0c1a*/ 	.short	(.L_559 - .L_558)
	.align		4
.L_558:
        /*0c1c*/ 	.word	index@(_ZN2at6native27unrolled_elementwise_kernelINS0_13BinaryFunctorIlllNS0_16BitwiseOrFunctorIlEEEESt5arrayIPcLm3EELi4E23TrivialOffsetCalculatorILi2EjES9_ILi1EjENS0_6memory15LoadWithoutCastENSC_16StoreWithoutCastEEEviT_T0_T2_T3_T4_T5_)
        /*0c20*/ 	.word	0x00000020


	//----- nvinfo : EIATTR_FRAME_SIZE
	.align		4
.L_559:
        /*0c24*/ 	.byte	0x04, 0x11
        /*0c26*/ 	.short	(.L_561 - .L_560)
	.align		4
.L_560:
        /*0c28*/ 	.word	index@(_ZN2at6native27unrolled_elementwise_kernelINS0_13BinaryFunctorIlllNS0_16BitwiseOrFunctorIlEEEESt5arrayIPcLm3EELi4E23TrivialOffsetCalculatorILi2EjES9_ILi1EjENS0_6memory15LoadWithoutCastENSC_16StoreWithoutCastEEEviT_T0_T2_T3_T4_T5_)
        /*0c2c*/ 	.word	0x00000000


	//----- nvinfo : EIATTR_REGCOUNT
	.align		4
.L_561:
        /*0c30*/ 	.byte	0x04, 0x2f
        /*0c32*/ 	.short	(.L_563 - .L_562)
	.align		4
.L_562:
        /*0c34*/ 	.word	index@(_ZN2at6native18elementwise_kernelILi128ELi2EZNS0_22gpu_kernel_impl_nocastINS0_13BinaryFunctorIlllNS0_16BitwiseOrFunctorIlEEEEEEvRNS_18TensorIteratorBaseERKT_EUliE_EEviT1_)
        /*0c38*/ 	.word	0x0000000e


	//----- nvinfo : EIATTR_FRAME_SIZE
	.align		4
.L_563:
        /*0c3c*/ 	.byte	0x04, 0x11
        /*0c3e*/ 	.short	(.L_565 - .L_564)
	.align		4
.L_564:
        /*0c40*/ 	.word	index@(_ZN2at6native18elementwise_kernelILi128ELi2EZNS0_22gpu_kernel_impl_nocastINS0_13BinaryFunctorIlllNS0_16BitwiseOrFunctorIlEEEEEEvRNS_18TensorIteratorBaseERKT_EUliE_EEviT1_)
        /*0c44*/ 	.word	0x00000000


	//----- nvinfo : EIATTR_REGCOUNT
	.align		4
.L_565:
        /*0c48*/ 	.byte	0x04, 0x2f
        /*0c4a*/ 	.short	(.L_567 - .L_566)
	.align		4
.L_566:
        /*0c4c*/ 	.word	index@(_ZN2at6native27unrolled_elementwise_kernelINS0_13BinaryFunctorIlllNS0_16BitwiseOrFunctorIlEEEESt5arrayIPcLm3EELi4E23TrivialOffsetCalculatorILi2EjES9_ILi1EjENS0_6memory12LoadWithCastILi2EEENSC_13StoreWithCastILi1EEEEEviT_T0_T2_T3_T4_T5_)
        /*0c50*/ 	.word	0x00000028


	//----- nvinfo : EIATTR_FRAME_SIZE
	.align		4
.L_567:
        /*0c54*/ 	.byte	0x04, 0x11
        /*0c56*/ 	.short	(.L_569 - .L_568)
	.align		4
.L_568:
        /*0c58*/ 	.word	index@(_ZN2at6native27unrolled_elementwise_kernelINS0_13BinaryFunctorIlllNS0_16BitwiseOrFunctorIlEEEESt5arrayIPcLm3EELi4E23TrivialOffsetCalculatorILi2EjES9_ILi1EjENS0_6memory12LoadWithCastILi2EEENSC_13StoreWithCastILi1EEEEEviT_T0_T2_T3_T4_T5_)
        /*0c5c*/ 	.word	0x00000000


	//----- nvinfo : EIATTR_REGCOUNT
	.align		4
.L_569:
        /*0c60*/ 	.byte	0x04, 0x2f
        /*0c62*/ 	.short	(.L_571 - .L_570)
	.align		4
.L_570:
        /*0c64*/ 	.word	index@(_ZN2at6native18elementwise_kernelILi128ELi4EZNS0_15gpu_kernel_implINS0_13BinaryFunctorIlllNS0_16BitwiseOrFunctorIlEEEEEEvRNS_18TensorIteratorBaseERKT_EUliE_EEviT1_)
        /*0c68*/ 	.word	0x0000001c


	//----- nvinfo : EIATTR_FRAME_SIZE
	.align		4
.L_571:
        /*0c6c*/ 	.byte	0x04, 0x11
        /*0c6e*/ 	.short	(.L_573 - .L_572)
	.align		4
.L_572:
        /*0c70*/ 	.word	index@(_ZN2at6native18elementwise_kernelILi128ELi4EZNS0_15gpu_kernel_implINS0_13BinaryFunctorIlllNS0_16BitwiseOrFunctorIlEEEEEEvRNS_18TensorIteratorBaseERKT_EUliE_EEviT1_)
        /*0c74*/ 	.word	0x00000000


	//----- nvinfo : EIATTR_REGCOUNT
	.align		4
.L_573:
        /*0c78*/ 	.byte	0x04, 0x2f
        /*0c7a*/ 	.short	(.L_575 - .L_574)
	.align		4
.L_574:
        /*0c7c*/ 	.word	index@(_ZN2at6native29vectorized_elementwise_kernelILi8ENS0_13AUnaryFunctorIlllNS0_16BitwiseOrFunctorIlEEEESt5arrayIPcLm2EEEEviT0_T1_)
        /*0c80*/ 	.word	0x00000004


	//----- nvinfo : EIATTR_FRAME_SIZE
	.align		4
.L_575:
        /*0c84*/ 	.byte	0x04, 0x11
        /*0c86*/ 	.short	(.L_577 - .L_576)
	.align		4
.L_576:
        /*0c88*/ 	.word	index@(_ZN2at6native29vectorized_elementwise_kernelILi8ENS0_13AUnaryFunctorIlllNS0_16BitwiseOrFunctorIlEEEESt5arrayIPcLm2EEEEviT0_T1_)
        /*0c8c*/ 	.word	0x00000000


	//----- nvinfo : EIATTR_REGCOUNT
	.align		4
.L_577:
        /*0c90*/ 	.byte	0x04, 0x2f
        /*0c92*/ 	.short	(.L_579 - .L_578)
	.align		4
.L_578:
        /*0c94*/ 	.word	index@(_ZN2at6native29vectorized_elementwise_kernelILi4ENS0_13AUnaryFunctorIlllNS0_16BitwiseOrFunctorIlEEEESt5arrayIPcLm2EEEEviT0_T1_)
        /*0c98*/ 	.word	0x00000020


	//----- nvinfo : EIATTR_FRAME_SIZE
	.align		4
.L_579:
        /*0c9c*/ 	.byte	0x04, 0x11
        /*0c9e*/ 	.short	(.L_581 - .L_580)
	.align		4
.L_580:
        /*0ca0*/ 	.word	index@(_ZN2at6native29vectorized_elementwise_kernelILi4ENS0_13AUnaryFunctorIlllNS0_16BitwiseOrFunctorIlEEEESt5arrayIPcLm2EEEEviT0_T1_)
        /*0ca4*/ 	.word	0x00000000


	//----- nvinfo : EIATTR_REGCOUNT
	.align		4
.L_581:
        /*0ca8*/ 	.byte	0x04, 0x2f
        /*0caa*/ 	.short	(.L_583 - .L_582)
	.align		4
.L_582:
        /*0cac*/ 	.word	index@(_ZN2at6native29vectorized_elementwise_kernelILi2ENS0_13AUnaryFunctorIlllNS0_16BitwiseOrFunctorIlEEEESt5arrayIPcLm2EEEEviT0_T1_)
        /*0cb0*/ 	.word	0x00000020


	//----- nvinfo : EIATTR_FRAME_SIZE
	.align		4
.L_583:
        /*0cb4*/ 	.byte	0x04, 0x11
        /*0cb6*/ 	.short	(.L_585 - .L_584)
	.align		4
.L_584:
        /*0cb8*/ 	.word	index@(_ZN2at6native29vectorized_elementwise_kernelILi2ENS0_13AUnaryFunctorIlllNS0_16BitwiseOrFunctorIlEEEESt5arrayIPcLm2EEEEviT0_T1_)
        /*0cbc*/ 	.word	0x00000000


	//----- nvinfo : EIATTR_REGCOUNT
	.align		4
.L_585:
        /*0cc0*/ 	.byte	0x04, 0x2f
        /*0cc2*/ 	.short	(.L_587 - .L_586)
	.align		4
.L_586:
        /*0cc4*/ 	.word	index@(_ZN2at6native27unrolled_elementwise_kernelINS0_13AUnaryFunctorIlllNS0_16BitwiseOrFunctorIlEEEESt5arrayIPcLm2EELi4E23TrivialOffsetCalculatorILi1EjESA_NS0_6memory15LoadWithoutCastENSB_16StoreWithoutCastEEEviT_T0_T2_T3_T4_T5_)
        /*0cc8*/ 	.word	0x00000016


	//----- nvinfo : EIATTR_FRAME_SIZE
	.align		4
.L_587:
        /*0ccc*/ 	.byte	0x04, 0x11
        /*0cce*/ 	.short	(.L_589 - .L_588)
	.align		4
.L_588:
        /*0cd0*/ 	.word	index@(_ZN2at6native27unrolled_elementwise_kernelINS0_13AUnaryFunctorIlllNS0_16BitwiseOrFunctorIlEEEESt5arrayIPcLm2EELi4E23TrivialOffsetCalculatorILi1EjESA_NS0_6memory15LoadWithoutCastENSB_16StoreWithoutCastEEEviT_T0_T2_T3_T4_T5_)
        /*0cd4*/ 	.word	0x00000000


	//----- nvinfo : EIATTR_REGCOUNT
	.align		4
.L_589:
        /*0cd8*/ 	.byte	0x04, 0x2f
        /*0cda*/ 	.short	(.L_591 - .L_590)
	.align		4
.L_590:
        /*0cdc*/ 	.word	index@(_ZN2at6native18elementwise_kernelILi128ELi2EZNS0_22gpu_kernel_impl_nocastINS0_13AUnaryFunctorIlllNS0_16BitwiseOrFunctorIlEEEEEEvRNS_18TensorIteratorBaseERKT_EUliE_EEviT1_)
        /*0ce0*/ 	.word	0x0000000c


	//----- nvinfo : EIATTR_FRAME_SIZE
	.align		4
.L_591:
        /*0ce4*/ 	.byte	0x04, 0x11
        /*0ce6*/ 	.short	(.L_593 - .L_592)
	.align		4
.L_592:
        /*0ce8*/ 	.word	index@(_ZN2at6native18elementwise_kernelILi128ELi2EZNS0_22gpu_kernel_impl_nocastINS0_13AUnaryFunctorIlllNS0_16BitwiseOrFunctorIlEEEEEEvRNS_18TensorIteratorBaseERKT_EUliE_EEviT1_)
        /*0cec*/ 	.word	0x00000000


	//----- nvinfo : EIATTR_REGCOUNT
	.align		4
.L_593:
        /*0cf0*/ 	.byte	0x04, 0x2f
        /*0cf2*/ 	.short	(.L_595 - .L_594)
	.align		4
.L_594:
        /*0cf4*/ 	.word	index@(_ZN2at6native27unrolled_elementwise_kernelINS0_13AUnaryFunctorIlllNS0_16BitwiseOrFunctorIlEEEESt5arrayIPcLm2EELi4E23TrivialOffsetCalculatorILi1EjESA_NS0_6memory12LoadWithCastILi1EEENSB_13StoreWithCastILi1EEEEEviT_T0_T2_T3_T4_T5_)
        /*0cf8*/ 	.word	0x00000020


	//----- nvinfo : EIATTR_FRAME_SIZE
	.align		4
.L_595:
        /*0cfc*/ 	.byte	0x04, 0x11
        /*0cfe*/ 	.short	(.L_597 - .L_596)
	.align		4
.L_596:
        /*0d00*/ 	.word	index@(_ZN2at6native27unrolled_elementwise_kernelINS0_13AUnaryFunctorIlllNS0_16BitwiseOrFunctorIlEEEESt5arrayIPcLm2EELi4E23TrivialOffsetCalculatorILi1EjESA_NS0_6memory12LoadWithCastILi1EEENSB_13StoreWithCastILi1EEEEEviT_T0_T2_T3_T4_T5_)
        /*0d04*/ 	.word	0x00000000


	//----- nvinfo : EIATTR_REGCOUNT
	.align		4
.L_597:
        /*0d08*/ 	.byte	0x04, 0x2f
        /*0d0a*/ 	.short	(.L_599 - .L_598)
	.align		4
.L_598:
        /*0d0c*/ 	.word	index@(_ZN2at6native18elementwise_kernelILi128ELi4EZNS0_15gpu_kernel_implINS0_13AUnaryFunctorIlllNS0_16BitwiseOrFunctorIlEEEEEEvRNS_18TensorIteratorBaseERKT_EUliE_EEviT1_)
        /*0d10*/ 	.word	0x0000001a


	//----- nvinfo : EIATTR_FRAME_SIZE
	.align		4
.L_599:
        /*0d14*/ 	.byte	0x04, 0x11
        /*0d16*/ 	.short	(.L_601 - .L_600)
	.align		4
.L_600:
        /*0d18*/ 	.word	index@(_ZN2at6native18elementwise_kernelILi128ELi4EZNS0_15gpu_kernel_implINS0_13AUnaryFunctorIlllNS0_16BitwiseOrFunctorIlEEEEEEvRNS_18TensorIteratorBaseERKT_EUliE_EEviT1_)
        /*0d1c*/ 	.word	0x00000000


	//----- nvinfo : EIATTR_REGCOUNT
	.align		4
.L_601:
        /*0d20*/ 	.byte	0x04, 0x2f
        /*0d22*/ 	.short	(.L_603 - .L_602)
	.align		4
.L_602:
        /*0d24*/ 	.word	index@(_ZN2at6native29vectorized_elementwise_kernelILi8ENS0_13BinaryFunctorIsssNS0_16BitwiseOrFunctorIsEEEESt5arrayIPcLm3EEEEviT0_T1_)
        /*0d28*/ 	.word	0x00000004


	//----- nvinfo : EIATTR_FRAME_SIZE
	.align		4
.L_603:
        /*0d2c*/ 	.byte	0x04, 0x11
        /*0d2e*/ 	.short	(.L_605 - .L_604)
	.align		4
.L_604:
        /*0d30*/ 	.word	index@(_ZN2at6native29vectorized_elementwise_kernelILi8ENS0_13BinaryFunctorIsssNS0_16BitwiseOrFunctorIsEEEESt5arrayIPcLm3EEEEviT0_T1_)
        /*0d34*/ 	.word	0x00000000


	//----- nvinfo : EIATTR_REGCOUNT
	.align		4
.L_605:
        /*0d38*/ 	.byte	0x04, 0x2f
        /*0d3a*/ 	.short	(.L_607 - .L_606)
	.align		4
.L_606:
        /*0d3c*/ 	.word	index@(_ZN2at6native29vectorized_elementwise_kernelILi4ENS0_13BinaryFunctorIsssNS0_16BitwiseOrFunctorIsEEEESt5arrayIPcLm3EEEEviT0_T1_)
        /*0d40*/ 	.word	0x00000020


	//----- nvinfo : EIATTR_FRAME_SIZE
	.align		4
.L_607:
        /*0d44*/ 	.byte	0x04, 0x11
        /*0d46*/ 	.short	(.L_609 - .L_608)
	.align		4
.L_608:
        /*0d48*/ 	.word	index@(_ZN2at6native29vectorized_elementwise_kernelILi4ENS0_13BinaryFunctorIsssNS0_16BitwiseOrFunctorIsEEEESt5arrayIPcLm3EEEEviT0_T1_)
        /*0d4c*/ 	.word	0x00000000


	//----- nvinfo : EIATTR_REGCOUNT
	.align		4
.L_609:
        /*0d50*/ 	.byte	0x04, 0x2f
        /*0d52*/ 	.short	(.L_611 - .L_610)
	.align		4
.L_610:
        /*0d54*/ 	.word	index@(_ZN2at6native29vectorized_elementwise_kernelILi2ENS0_13BinaryFunctorIsssNS0_16BitwiseOrFunctorIsEEEESt5arrayIPcLm3EEEEviT0_T1_)
        /*0d58*/ 	.word	0x00000020


	//----- nvinfo : EIATTR_FRAME_SIZE
	.align		4
.L_611:
        /*0d5c*/ 	.byte	0x04, 0x11
        /*0d5e*/ 	.short	(.L_613 - .L_612)
	.align		4
.L_612:
        /*0d60*/ 	.word	index@(_ZN2at6native29vectorized_elementwise_kernelILi2ENS0_13BinaryFunctorIsssNS0_16BitwiseOrFunctorIsEEEESt5arrayIPcLm3EEEEviT0_T1_)
        /*0d64*/ 	.word	0x00000000


	//----- nvinfo : EIATTR_REGCOUNT
	.align		4
.L_613:
        /*0d68*/ 	.byte	0x04, 0x2f
        /*0d6a*/ 	.short	(.L_615 - .L_614)
	.align		4
.L_614:
        /*0d6c*/ 	.word	index@(_ZN2at6native27unrolled_elementwise_kernelINS0_13BinaryFunctorIsssNS0_16BitwiseOrFunctorIsEEEESt5arrayIPcLm3EELi4E23TrivialOffsetCalculatorILi2EjES9_ILi1EjENS0_6memory15LoadWithoutCastENSC_16StoreWithoutCastEEEviT_T0_T2_T3_T4_T5_)
        /*0d70*/ 	.word	0x0000001a


	//----- nvinfo : EIATTR_FRAME_SIZE
	.align		4
.L_615:
        /*0d74*/ 	.byte	0x04, 0x11
        /*0d76*/ 	.short	(.L_617 - .L_616)
	.align		4
.L_616:
        /*0d78*/ 	.word	index@(_ZN2at6native27unrolled_elementwise_kernelINS0_13BinaryFunctorIsssNS0_16BitwiseOrFunctorIsEEEESt5arrayIPcLm3EELi4E23TrivialOffsetCalculatorILi2EjES9_ILi1EjENS0_6memory15LoadWithoutCastENSC_16StoreWithoutCastEEEviT_T0_T2_T3_T4_T5_)
        /*0d7c*/ 	.word	0x00000000


	//----- nvinfo : EIATTR_REGCOUNT
	.align		4
.L_617:
        /*0d80*/ 	.byte	0x04, 0x2f
        /*0d82*/ 	.short	(.L_619 - .L_618)
	.align		4
.L_618:
        /*0d84*/ 	.word	index@(_ZN2at6native18elementwise_kernelILi128ELi4EZNS0_22gpu_kernel_impl_nocastINS0_13BinaryFunctorIsssNS0_16BitwiseOrFunctorIsEEEEEEvRNS_18TensorIteratorBaseERKT_EUliE_EEviT1_)
        /*0d88*/ 	.word	0x0000000c


	//----- nvinfo : EIATTR_FRAME_SIZE
	.align		4
.L_619:
        /*0d8c*/ 	.byte	0x04, 0x11
        /*0d8e*/ 	.short	(.L_621 - .L_620)
	.align		4
.L_620:
        /*0d90*/ 	.word	index@(_ZN2at6native18elementwise_kernelILi128ELi4EZNS0_22gpu_kernel_impl_nocastINS0_13BinaryFunctorIsssNS0_16BitwiseOrFunctorIsEEEEEEvRNS_18TensorIteratorBaseERKT_EUliE_EEviT1_)
        /*0d94*/ 	.word	0x00000000


	//----- nvinfo : EIATTR_REGCOUNT
	.align		4
.L_621:
        /*0d98*/ 	.byte	0x04, 0x2f
        /*0d9a*/ 	.short	(.L_623 - .L_622)
	.align		4
.L_622:
        /*0d9c*/ 	.word	index@(_ZN2at6native27unrolled_elementwise_kernelINS0_13BinaryFunctorIsssNS0_16BitwiseOrFunctorIsEEEESt5arrayIPcLm3EELi4E23TrivialOffsetCalculatorILi2EjES9_ILi1EjENS0_6memory12LoadWithCastILi2EEENSC_13StoreWithCastILi1EEEEEviT_T0_T2_T3_T4_T5_)
        /*0da0*/ 	.word	0x00000020


	//----- nvinfo : EIATTR_FRAME_SIZE
	.align		4
.L_623:
        /*0da4*/ 	.byte	0x04, 0x11
        /*0da6*/ 	.short	(.L_625 - .L_624)
	.align		4
.L_624:
        /*0da8*/ 	.word	index@(_ZN2at6native27unrolled_elementwise_kernelINS0_13BinaryFunctorIsssNS0_16BitwiseOrFunctorIsEEEESt5arrayIPcLm3EELi4E23TrivialOffsetCalculatorILi2EjES9_ILi1EjENS0_6memory12LoadWithCastILi2EEENSC_13StoreWithCastILi1EEEEEviT_T0_T2_T3_T4_T5_)
        /*0dac*/ 	.word	0x00000000


	//----- nvinfo : EIATTR_REGCOUNT
	.align		4
.L_625:
        /*0db0*/ 	.byte	0x04, 0x2f
        /*0db2*/ 	.short	(.L_627 - .L_626)
	.align		4
.L_626:
        /*0db4*/ 	.word	index@(_ZN2at6native18elementwise_kernelILi128ELi4EZNS0_15gpu_kernel_implINS0_13BinaryFunctorIsssNS0_16BitwiseOrFunctorIsEEEEEEvRNS_18TensorIteratorBaseERKT_EUliE_EEviT1_)
        /*0db8*/ 	.word	0x0000001a


	//----- nvinfo : EIATTR_FRAME_SIZE
	.align		4
.L_627:
        /*0dbc*/ 	.byte	0x04, 0x11
        /*0dbe*/ 	.short	(.L_629 - .L_628)
	.align		4
.L_628:
        /*0dc0*/ 	.word	index@(_ZN2at6native18elementwise_kernelILi128ELi4EZNS0_15gpu_kernel_implINS0_13BinaryFunctorIsssNS0_16BitwiseOrFunctorIsEEEEEEvRNS_18TensorIteratorBaseERKT_EUliE_EEviT1_)
        /*0dc4*/ 	.word	0x00000000


	//----- nvinfo : EIATTR_REGCOUNT
	.align		4
.L_629:
        /*0dc8*/ 	.byte	0x04, 0x2f
        /*0dca*/ 	.short	(.L_631 - .L_630)
	.align		4
.L_630:
        /*0dcc*/ 	.word	index@(_ZN2at6native29vectorized_elementwise_kernelILi8ENS0_13AUnaryFunctorIsssNS0_16BitwiseOrFunctorIsEEEESt5arrayIPcLm2EEEEviT0_T1_)
        /*0dd0*/ 	.word	0x00000004


	//----- nvinfo : EIATTR_FRAME_SIZE
	.align		4
.L_631:
        /*0dd4*/ 	.byte	0x04, 0x11
        /*0dd6*/ 	.short	(.L_633 - .L_632)
	.align		4
.L_632:
        /*0dd8*/ 	.word	index@(_ZN2at6native29vectorized_elementwise_kernelILi8ENS0_13AUnaryFunctorIsssNS0_16BitwiseOrFunctorIsEEEESt5arrayIPcLm2EEEEviT0_T1_)
        /*0ddc*/ 	.word	0x00000000


	//----- nvinfo : EIATTR_REGCOUNT
	.align		4
.L_633:
        /*0de0*/ 	.byte	0x04, 0x2f
        /*0de2*/ 	.short	(.L_635 - .L_634)
	.align		4
.L_634:
        /*0de4*/ 	.word	index@(_ZN2at6native29vectorized_elementwise_kernelILi4ENS0_13AUnaryFunctorIsssNS0_16BitwiseOrFunctorIsEEEESt5arrayIPcLm2EEEEviT0_T1_)
        /*0de8*/ 	.word	0x0000001f


	//----- nvinfo : EIATTR_FRAME_SIZE
	.align		4
.L_635:
        /*0dec*/ 	.byte	0x04, 0x11
        /*0dee*/ 	.short	(.L_637 - .L_636)
	.align		4
.L_636:
        /*0df0*/ 	.word	index@(_ZN2at6native29vectorized_elementwise_kernelILi4ENS0_13AUnaryFunctorIsssNS0_16BitwiseOrFunctorIsEEEESt5arrayIPcLm2EEEEviT0_T1_)
        /*0df4*/ 	.word	0x00000000


	//----- nvinfo : EIATTR_REGCOUNT
	.align		4
.L_637:
        /*0df8*/ 	.byte	0x04, 0x2f
        /*0dfa*/ 	.short	(.L_639 - .L_638)
	.align		4
.L_638:
        /*0dfc*/ 	.word	index@(_ZN2at6native29vectorized_elementwise_kernelILi2ENS0_13AUnaryFunctorIsssNS0_16BitwiseOrFunctorIsEEEESt5arrayIPcLm2EEEEviT0_T1_)
        /*0e00*/ 	.word	0x0000001f


	//----- nvinfo : EIATTR_FRAME_SIZE
	.align		4
.L_639:
        /*0e04*/ 	.byte	0x04, 0x11
        /*0e06*/ 	.short	(.L_641 - .L_640)
	.align		4
.L_640:
        /*0e08*/ 	.word	index@(_ZN2at6native29vectorized_elementwise_kernelILi2ENS0_13AUnaryFunctorIsssNS0_16BitwiseOrFunctorIsEEEESt5arrayIPcLm2EEEEviT0_T1_)
        /*0e0c*/ 	.word	0x00000000


	//----- nvinfo : EIATTR_REGCOUNT
	.align		4
.L_641:
        /*0e10*/ 	.byte	0x04, 0x2f
        /*0e12*/ 	.short	(.L_643 - .L_642)
	.align		4
.L_642:
        /*0e14*/ 	.word	index@(_ZN2at6native27unrolled_elementwise_kernelINS0_13AUnaryFunctorIsssNS0_16BitwiseOrFunctorIsEEEESt5arrayIPcLm2EELi4E23TrivialOffsetCalculatorILi1EjESA_NS0_6memory15LoadWithoutCastENSB_16StoreWithoutCastEEEviT_T0_T2_T3_T4_T5_)
        /*0e18*/ 	.word	0x00000014


	//----- nvinfo : EIATTR_FRAME_SIZE
	.align		4
.L_643:
        /*0e1c*/ 	.byte	0x04, 0x11
        /*0e1e*/ 	.short	(.L_645 - .L_644)
	.align		4
.L_644:
        /*0e20*/ 	.word	index@(_ZN2at6native27unrolled_elementwise_kernelINS0_13AUnaryFunctorIsssNS0_16BitwiseOrFunctorIsEEEESt5arrayIPcLm2EELi4E23TrivialOffsetCalculatorILi1EjESA_NS0_6memory15LoadWithoutCastENSB_16StoreWithoutCastEEEviT_T0_T2_T3_T4_T5_)
        /*0e24*/ 	.word	0x00000000


	//----- nvinfo : EIATTR_REGCOUNT
	.align		4
.L_645:
        /*0e28*/ 	.byte	0x04, 0x2f
        /*0e2a*/ 	.short	(.L_647 - .L_646)
	.align		4
.L_646:
        /*0e2c*/ 	.word	index@(_ZN2at6native18elementwise_kernelILi128ELi4EZNS0_22gpu_kernel_impl_nocastINS0_13AUnaryFunctorIsssNS0_16BitwiseOrFunctorIsEEEEEEvRNS_18TensorIteratorBaseERKT_EUliE_EEviT1_)
        /*0e30*/ 	.word	0x0000000c


	//----- nvinfo : EIATTR_FRAME_SIZE
	.align		4
.L_647:
        /*0e34*/ 	.byte	0x04, 0x11
        /*0e36*/ 	.short	(.L_649 - .L_648)
	.align		4
.L_648:
        /*0e38*/ 	.word	index@(_ZN2at6native18elementwise_kernelILi128ELi4EZNS0_22gpu_kernel_impl_nocastINS0_13AUnaryFunctorIsssNS0_16BitwiseOrFunctorIsEEEEEEvRNS_18TensorIteratorBaseERKT_EUliE_EEviT1_)
        /*0e3c*/ 	.word	0x00000000


	//----- nvinfo : EIATTR_REGCOUNT
	.align		4
.L_649:
        /*0e40*/ 	.byte	0x04, 0x2f
        /*0e42*/ 	.short	(.L_651 - .L_650)
	.align		4
.L_650:
        /*0e44*/ 	.word	index@(_ZN2at6native27unrolled_elementwise_kernelINS0_13AUnaryFunctorIsssNS0_16BitwiseOrFunctorIsEEEESt5arrayIPcLm2EELi4E23TrivialOffsetCalculatorILi1EjESA_NS0_6memory12LoadWithCastILi1EEENSB_13StoreWithCastILi1EEEEEviT_T0_T2_T3_T4_T5_)
        /*0e48*/ 	.word	0x0000001e


	//----- nvinfo : EIATTR_FRAME_SIZE
	.align		4
.L_651:
        /*0e4c*/ 	.byte	0x04, 0x11
        /*0e4e*/ 	.short	(.L_653 - .L_652)
	.align		4
.L_652:
        /*0e50*/ 	.word	index@(_ZN2at6native27unrolled_elementwise_kernelINS0_13AUnaryFunctorIsssNS0_16BitwiseOrFunctorIsEEEESt5arrayIPcLm2EELi4E23TrivialOffsetCalculatorILi1EjESA_NS0_6memory12LoadWithCastILi1EEENSB_13StoreWithCastILi1EEEEEviT_T0_T2_T3_T4_T5_)
        /*0e54*/ 	.word	0x00000000


	//----- nvinfo : EIATTR_REGCOUNT
	.align		4
.L_653:
        /*0e58*/ 	.byte	0x04, 0x2f
        /*0e5a*/ 	.short	(.L_655 - .L_654)
	.align		4
.L_654:
        /*0e5c*/ 	.word	index@(_ZN2at6native18elementwise_kernelILi128ELi4EZNS0_15gpu_kernel_implINS0_13AUnaryFunctorIsssNS0_16BitwiseOrFunctorIsEEEEEEvRNS_18TensorIteratorBaseERKT_EUliE_EEviT1_)
        /*0e60*/ 	.word	0x0000001a


	//----- nvinfo : EIATTR_FRAME_SIZE
	.align		4
.L_655:
        /*0e64*/ 	.byte	0x04, 0x11
        /*0e66*/ 	.short	(.L_657 - .L_656)
	.align		4
.L_656:
        /*0e68*/ 	.word	index@(_ZN2at6native18elementwise_kernelILi128ELi4EZNS0_15gpu_kernel_implINS0_13AUnaryFunctorIsssNS0_16BitwiseOrFunctorIsEEEEEEvRNS_18TensorIteratorBaseERKT_EUliE_EEviT1_)
        /*0e6c*/ 	.word	0x00000000


	//----- nvinfo : EIATTR_REGCOUNT
	.align		4
.L_657:
        /*0e70*/ 	.byte	0x04, 0x2f
        /*0e72*/ 	.short	(.L_659 - .L_658)
	.align		4
.L_658:
        /*0e74*/ 	.word	index@(_ZN2at6native29vectorized_elementwise_kernelILi8ENS0_13BinaryFunctorIbbbNS0_16BitwiseOrFunctorIbEEEESt5arrayIPcLm3EEEEviT0_T1_)
        /*0e78*/ 	.word	0x00000004


	//----- nvinfo : EIATTR_FRAME_SIZE
	.align		4
.L_659:
        /*0e7c*/ 	.byte	0x04, 0x11
        /*0e7e*/ 	.short	(.L_661 - .L_660)
	.align		4
.L_660:
        /*0e80*/ 	.word	index@(_ZN2at6native29vectorized_elementwise_kernelILi8ENS0_13BinaryFunctorIbbbNS0_16BitwiseOrFunctorIbEEEESt5arrayIPcLm3EEEEviT0_T1_)
        /*0e84*/ 	.word	0x00000000


	//----- nvinfo : EIATTR_REGCOUNT
	.align		4
.L_661:
        /*0e88*/ 	.byte	0x04, 0x2f
        /*0e8a*/ 	.short	(.L_663 - .L_662)
	.align		4
.L_662:
        /*0e8c*/ 	.word	index@(_ZN2at6native29vectorized_elementwise_kernelILi4ENS0_13BinaryFunctorIbbbNS0_16BitwiseOrFunctorIbEEEESt5arrayIPcLm3EEEEviT0_T1_)
        /*0e90*/ 	.word	0x0000001f


	//----- nvinfo : EIATTR_FRAME_SIZE
	.align		4
.L_663:
        /*0e94*/ 	.byte	0x04, 0x11
        /*0e96*/ 	.short	(.L_665 - .L_664)
	.align		4
.L_664:
        /*0e98*/ 	.word	index@(_ZN2at6native29vectorized_elementwise_kernelILi4ENS0_13BinaryFunctorIbbbNS0_16BitwiseOrFunctorIbEEEESt5arrayIPcLm3EEEEviT0_T1_)
        /*0e9c*/ 	.word	0x00000000


	//----- nvinfo : EIATTR_REGCOUNT
	.align		4
.L_665:
        /*0ea0*/ 	.byte	0x04, 0x2f
        /*0ea2*/ 	.short	(.L_667 - .L_666)
	.align		4
.L_666:
        /*0ea4*/ 	.word	index@(_ZN2at6native29vectorized_elementwise_kernelILi2ENS0_13BinaryFunctorIbbbNS0_16BitwiseOrFunctorIbEEEESt5arrayIPcLm3EEEEviT0_T1_)
        /*0ea8*/ 	.word	0x0000001f


	//----- nvinfo : EIATTR_FRAME_SIZE
	.align		4
.L_667:
        /*0eac*/ 	.byte	0x04, 0x11
        /*0eae*/ 	.short	(.L_669 - .L_668)
	.align		4
.L_668:
        /*0eb0*/ 	.word	index@(_ZN2at6native29vectorized_elementwise_kernelILi2ENS0_13BinaryFunctorIbbbNS0_16BitwiseOrFunctorIbEEEESt5arrayIPcLm3EEEEviT0_T1_)
        /*0eb4*/ 	.word	0x00000000


	//----- nvinfo : EIATTR_REGCOUNT
	.align		4
.L_669:
        /*0eb8*/ 	.byte	0x04, 0x2f
        /*0eba*/ 	.short	(.L_671 - .L_670)
	.align		4
.L_670:
        /*0ebc*/ 	.word	index@(_ZN2at6native27unrolled_elementwise_kernelINS0_13BinaryFunctorIbbbNS0_16BitwiseOrFunctorIbEEEESt5arrayIPcLm3EELi4E23TrivialOffsetCalculatorILi2EjES9_ILi1EjENS0_6memory15LoadWithoutCastENSC_16StoreWithoutCastEEEviT_T0_T2_T3_T4_T5_)
        /*0ec0*/ 	.word	0x00000017


	//----- nvinfo : EIATTR_FRAME_SIZE
	.align		4
.L_671:
        /*0ec4*/ 	.byte	0x04, 0x11
        /*0ec6*/ 	.short	(.L_673 - .L_672)
	.align		4
.L_672:
        /*0ec8*/ 	.word	index@(_ZN2at6native27unrolled_elementwise_kernelINS0_13BinaryFunctorIbbbNS0_16BitwiseOrFunctorIbEEEESt5arrayIPcLm3EELi4E23TrivialOffsetCalculatorILi2EjES9_ILi1EjENS0_6memory15LoadWithoutCastENSC_16StoreWithoutCastEEEviT_T0_T2_T3_T4_T5_)
        /*0ecc*/ 	.word	0x00000000


	//----- nvinfo : EIATTR_REGCOUNT
	.align		4
.L_673:
        /*0ed0*/ 	.byte	0x04, 0x2f
        /*0ed2*/ 	.short	(.L_675 - .L_674)
	.align		4
.L_674:
        /*0ed4*/ 	.word	index@(_ZN2at6native18elementwise_kernelILi128ELi4EZNS0_22gpu_kernel_impl_nocastINS0_13BinaryFunctorIbbbNS0_16BitwiseOrFunctorIbEEEEEEvRNS_18TensorIteratorBaseERKT_EUliE_EEviT1_)
        /*0ed8*/ 	.word	0x0000000c


	//----- nvinfo : EIATTR_FRAME_SIZE
	.align		4
.L_675:
        /*0edc*/ 	.byte	0x04, 0x11
        /*0ede*/ 	.short	(.L_677 - .L_676)
	.align		4
.L_676:
        /*0ee0*/ 	.word	index@(_ZN2at6native18elementwise_kernelILi128ELi4EZNS0_22gpu_kernel_impl_nocastINS0_13BinaryFunctorIbbbNS0_16BitwiseOrFunctorIbEEEEEEvRNS_18TensorIteratorBaseERKT_EUliE_EEviT1_)
        /*0ee4*/ 	.word	0x00000000


	//----- nvinfo : EIATTR_REGCOUNT
	.align		4
.L_677:
        /*0ee8*/ 	.byte	0x04, 0x2f
        /*0eea*/ 	.short	(.L_679 - .L_678)
	.align		4
.L_678:
        /*0eec*/ 	.word	index@(_ZN2at6native27unrolled_elementwise_kernelINS0_13BinaryFunctorIbbbNS0_16BitwiseOrFunctorIbEEEESt5arrayIPcLm3EELi4E23TrivialOffsetCalculatorILi2EjES9_ILi1EjENS0_6memory12LoadWithCastILi2EEENSC_13StoreWithCastILi1EEEEEviT_T0_T2_T3_T4_T5_)
        /*0ef0*/ 	.word	0x00000020


	//----- nvinfo : EIATTR_FRAME_SIZE
	.align		4
.L_679:
        /*0ef4*/ 	.byte	0x04, 0x11
        /*0ef6*/ 	.short	(.L_681 - .L_680)
	.align		4
.L_680:
        /*0ef8*/ 	.word	index@(_ZN2at6native27unrolled_elementwise_kernelINS0_13BinaryFunctorIbbbNS0_16BitwiseOrFunctorIbEEEESt5arrayIPcLm3EELi4E23TrivialOffsetCalculatorILi2EjES9_ILi1EjENS0_6memory12LoadWithCastILi2EEENSC_13StoreWithCastILi1EEEEEviT_T0_T2_T3_T4_T5_)
        /*0efc*/ 	.word	0x00000000


	//----- nvinfo : EIATTR_REGCOUNT
	.align		4
.L_681:
        /*0f00*/ 	.byte	0x04, 0x2f
        /*0f02*/ 	.short	(.L_683 - .L_682)
	.align		4
.L_682:
        /*0f04*/ 	.word	index@(_ZN2at6native18elementwise_kernelILi128ELi4EZNS0_15gpu_kernel_implINS0_13BinaryFunctorIbbbNS0_16BitwiseOrFunctorIbEEEEEEvRNS_18TensorIteratorBaseERKT_EUliE_EEviT1_)
        /*0f08*/ 	.word	0x0000001a


	//----- nvinfo : EIATTR_FRAME_SIZE
	.align		4
.L_683:
        /*0f0c*/ 	.byte	0x04, 0x11
        /*0f0e*/ 	.short	(.L_685 - .L_684)
	.align		4
.L_684:
        /*0f10*/ 	.word	index@(_ZN2at6native18elementwise_kernelILi128ELi4EZNS0_15gpu_kernel_implINS0_13BinaryFunctorIbbbNS0_16BitwiseOrFunctorIbEEEEEEvRNS_18TensorIteratorBaseERKT_EUliE_EEviT1_)
        /*0f14*/ 	.word	0x00000000


	//----- nvinfo : EIATTR_REGCOUNT
	.align		4
.L_685:
        /*0f18*/ 	.byte	0x04, 0x2f
        /*0f1a*/ 	.short	(.L_687 - .L_686)
	.align		4
.L_686:
        /*0f1c*/ 	.word	index@(_ZN2at6native29vectorized_elementwise_kernelILi8ENS0_13AUnaryFunctorIbbbNS0_16BitwiseOrFunctorIbEEEESt5arrayIPcLm2EEEEviT0_T1_)
        /*0f20*/ 	.word	0x00000004


	//----- nvinfo : EIATTR_FRAME_SIZE
	.align		4
.L_687:
        /*0f24*/ 	.byte	0x04, 0x11
        /*0f26*/ 	.short	(.L_689 - .L_688)
	.align		4
.L_688:
        /*0f28*/ 	.word	index@(_ZN2at6native29vectorized_elementwise_kernelILi8ENS0_13AUnaryFunctorIbbbNS0_16BitwiseOrFunctorIbEEEESt5arrayIPcLm2EEEEviT0_T1_)
        /*0f2c*/ 	.word	0x00000000


	//----- nvinfo : EIATTR_REGCOUNT
	.align		4
.L_689:
        /*0f30*/ 	.byte	0x04, 0x2f
        /*0f32*/ 	.short	(.L_691 - .L_690)
	.align		4
.L_690:
        /*0f34*/ 	.word	index@(_ZN2at6native29vectorized_elementwise_kernelILi4ENS0_13AUnaryFunctorIbbbNS0_16BitwiseOrFunctorIbEEEESt5arrayIPcLm2EEEEviT0_T1_)
        /*0f38*/ 	.word	0x00000018


	//----- nvinfo : EIATTR_FRAME_SIZE
	.align		4
.L_691:
        /*0f3c*/ 	.byte	0x04, 0x11
        /*0f3e*/ 	.short	(.L_693 - .L_692)
	.align		4
.L_692:
        /*0f40*/ 	.word	index@(_ZN2at6native29vectorized_elementwise_kernelILi4ENS0_13AUnaryFunctorIbbbNS0_16BitwiseOrFunctorIbEEEESt5arrayIPcLm2EEEEviT0_T1_)
        /*0f44*/ 	.word	0x00000000


	//----- nvinfo : EIATTR_REGCOUNT
	.align		4
.L_693:
        /*0f48*/ 	.byte	0x04, 0x2f
        /*0f4a*/ 	.short	(.L_695 - .L_694)
	.align		4
.L_694:
        /*0f4c*/ 	.word	index@(_ZN2at6native29vectorized_elementwise_kernelILi2ENS0_13AUnaryFunctorIbbbNS0_16BitwiseOrFunctorIbEEEESt5arrayIPcLm2EEEEviT0_T1_)
        /*0f50*/ 	.word	0x00000018


	//----- nvinfo : EIATTR_FRAME_SIZE
	.align		4
.L_695:
        /*0f54*/ 	.byte	0x04, 0x11
        /*0f56*/ 	.short	(.L_697 - .L_696)
	.align		4
.L_696:
        /*0f58*/ 	.word	index@(_ZN2at6native29vectorized_elementwise_kernelILi2ENS0_13AUnaryFunctorIbbbNS0_16BitwiseOrFunctorIbEEEESt5arrayIPcLm2EEEEviT0_T1_)
        /*0f5c*/ 	.word	0x00000000


	//----- nvinfo : EIATTR_REGCOUNT
	.align		4
.L_697:
        /*0f60*/ 	.byte	0x04, 0x2f
        /*0f62*/ 	.short	(.L_699 - .L_698)
	.align		4
.L_698:
        /*0f64*/ 	.word	index@(_ZN2at6native27unrolled_elementwise_kernelINS0_13AUnaryFunctorIbbbNS0_16BitwiseOrFunctorIbEEEESt5arrayIPcLm2EELi4E23TrivialOffsetCalculatorILi1EjESA_NS0_6memory15LoadWithoutCastENSB_16StoreWithoutCastEEEviT_T0_T2_T3_T4_T5_)
        /*0f68*/ 	.word	0x00000014


	//----- nvinfo : EIATTR_FRAME_SIZE
	.align		4
.L_699:
        /*0f6c*/ 	.byte	0x04, 0x11
        /*0f6e*/ 	.short	(.L_701 - .L_700)
	.align		4
.L_700:
        /*0f70*/ 	.word	index@(_ZN2at6native27unrolled_elementwise_kernelINS0_13AUnaryFunctorIbbbNS0_16BitwiseOrFunctorIbEEEESt5arrayIPcLm2EELi4E23TrivialOffsetCalculatorILi1EjESA_NS0_6memory15LoadWithoutCastENSB_16StoreWithoutCastEEEviT_T0_T2_T3_T4_T5_)
        /*0f74*/ 	.word	0x00000000


	//----- nvinfo : EIATTR_REGCOUNT
	.align		4
.L_701:
        /*0f78*/ 	.byte	0x04, 0x2f
        /*0f7a*/ 	.short	(.L_703 - .L_702)
	.align		4
.L_702:
        /*0f7c*/ 	.word	index@(_ZN2at6native18elementwise_kernelILi128ELi4EZNS0_22gpu_kernel_impl_nocastINS0_13AUnaryFunctorIbbbNS0_16BitwiseOrFunctorIbEEEEEEvRNS_18TensorIteratorBaseERKT_EUliE_EEviT1_)
        /*0f80*/ 	.word	0x0000000c


	//----- nvinfo : EIATTR_FRAME_SIZE
	.align		4
.L_703:
        /*0f84*/ 	.byte	0x04, 0x11
        /*0f86*/ 	.short	(.L_705 - .L_704)
	.align		4
.L_704:
        /*0f88*/ 	.word	index@(_ZN2at6native18elementwise_kernelILi128ELi4EZNS0_22gpu_kernel_impl_nocastINS0_13AUnaryFunctorIbbbNS0_16BitwiseOrFunctorIbEEEEEEvRNS_18TensorIteratorBaseERKT_EUliE_EEviT1_)
        /*0f8c*/ 	.word	0x00000000


	//----- nvinfo : EIATTR_REGCOUNT
	.align		4
.L_705:
        /*0f90*/ 	.byte	0x04, 0x2f
        /*0f92*/ 	.short	(.L_707 - .L_706)
	.align		4
.L_706:
        /*0f94*/ 	.word	index@(_ZN2at6native27unrolled_elementwise_kernelINS0_13AUnaryFunctorIbbbNS0_16BitwiseOrFunctorIbEEEESt5arrayIPcLm2EELi4E23TrivialOffsetCalculatorILi1EjESA_NS0_6memory12LoadWithCastILi1EEENSB_13StoreWithCastILi1EEEEEviT_T0_T2_T3_T4_T5_)
        /*0f98*/ 	.word	0x0000001e


	//----- nvinfo : EIATTR_FRAME_SIZE
	.align		4
.L_707:
        /*0f9c*/ 	.byte	0x04, 0x11
        /*0f9e*/ 	.short	(.L_709 - .L_708)
	.align		4
.L_708:
        /*0fa0*/ 	.word	index@(_ZN2at6native27unrolled_elementwise_kernelINS0_13AUnaryFunctorIbbbNS0_16BitwiseOrFunctorIbEEEESt5arrayIPcLm2EELi4E23TrivialOffsetCalculatorILi1EjESA_NS0_6memory12LoadWithCastILi1EEENSB_13StoreWithCastILi1EEEEEviT_T0_T2_T3_T4_T5_)
        /*0fa4*/ 	.word	0x00000000


	//----- nvinfo : EIATTR_REGCOUNT
	.align		4
.L_709:
        /*0fa8*/ 	.byte	0x04, 0x2f
        /*0faa*/ 	.short	(.L_711 - .L_710)
	.align		4
.L_710:
        /*0fac*/ 	.word	index@(_ZN2at6native18elementwise_kernelILi128ELi4EZNS0_15gpu_kernel_implINS0_13AUnaryFunctorIbbbNS0_16BitwiseOrFunctorIbEEEEEEvRNS_18TensorIteratorBaseERKT_EUliE_EEviT1_)
        /*0fb0*/ 	.word	0x0000001a


	//----- nvinfo : EIATTR_FRAME_SIZE
	.align		4
.L_711:
        /*0fb4*/ 	.byte	0x04, 0x11
        /*0fb6*/ 	.short	(.L_713 - .L_712)
	.align		4
.L_712:
        /*0fb8*/ 	.word	index@(_ZN2at6native18elementwise_kernelILi128ELi4EZNS0_15gpu_kernel_implINS0_13AUnaryFunctorIbbbNS0_16BitwiseOrFunctorIbEEEEEEvRNS_18TensorIteratorBaseERKT_EUliE_EEviT1_)
        /*0fbc*/ 	.word	0x00000000


	//----- nvinfo : EIATTR_REGCOUNT
	.align		4
.L_713:
        /*0fc0*/ 	.byte	0x04, 0x2f
        /*0fc2*/ 	.short	(.L_715 - .L_714)
	.align		4
.L_714:
        /*0fc4*/ 	.word	index@(_ZN2at6native29vectorized_elementwise_kernelILi8ENS0_13BinaryFunctorIhhhNS0_17BitwiseXorFunctorIhEEEESt5arrayIPcLm3EEEEviT0_T1_)
        /*0fc8*/ 	.word	0x00000004


	//----- nvinfo : EIATTR_FRAME_SIZE
	.align		4
.L_715:
        /*0fcc*/ 	.byte	0x04, 0x11
        /*0fce*/ 	.short	(.L_717 - .L_716)
	.align		4
.L_716:
        /*0fd0*/ 	.word	index@(_ZN2at6native29vectorized_elementwise_kernelILi8ENS0_13BinaryFunctorIhhhNS0_17BitwiseXorFunctorIhEEEESt5arrayIPcLm3EEEEviT0_T1_)
        /*0fd4*/ 	.word	0x00000000


	//----- nvinfo : EIATTR_REGCOUNT
	.align		4
.L_717:
        /*0fd8*/ 	.byte	0x04, 0x2f
        /*0fda*/ 	.short	(.L_719 - .L_718)
	.align		4
.L_718:
        /*0fdc*/ 	.word	index@(_ZN2at6native29vectorized_elementwise_kernelILi4ENS0_13BinaryFunctorIhhhNS0_17BitwiseXorFunctorIhEEEESt5arrayIPcLm3EEEEviT0_T1_)
        /*0fe0*/ 	.word	0x00000020


	//----- nvinfo : EIATTR_FRAME_SIZE
	.align		4
.L_719:
        /*0fe4*/ 	.byte	0x04, 0x11
        /*0fe6*/ 	.short	(.L_721 - .L_720)
	.align		4
.L_720:
        /*0fe8*/ 	.word	index@(_ZN2at6native29vectorized_elementwise_kernelILi4ENS0_13BinaryFunctorIhhhNS0_17BitwiseXorFunctorIhEEEESt5arrayIPcLm3EEEEviT0_T1_)
        /*0fec*/ 	.word	0x00000000


	//----- nvinfo : EIATTR_REGCOUNT
	.align		4
.L_721:
        /*0ff0*/ 	.byte	0x04, 0x2f
        /*0ff2*/ 	.short	(.L_723 - .L_722)
	.align		4
.L_722:
        /*0ff4*/ 	.word	index@(_ZN2at6native29vectorized_elementwise_kernelILi2ENS0_13BinaryFunctorIhhhNS0_17BitwiseXorFunctorIhEEEESt5arrayIPcLm3EEEEviT0_T1_)
        /*0ff8*/ 	.word	0x00000020


	//----- nvinfo : EIATTR_FRAME_SIZE
	.align		4
.L_723:
        /*0ffc*/ 	.byte	0x04, 0x11
        /*0ffe*/ 	.short	(.L_725 - .L_724)
	.align		4
.L_724:
        /*1000*/ 	.word	index@(_ZN2at6native29vectorized_elementwise_kernelILi2ENS0_13BinaryFunctorIhhhNS0_17BitwiseXorFunctorIhEEEESt5arrayIPcLm3EEEEviT0_T1_)
        /*1004*/ 	.word	0x00000000


	//----- nvinfo : EIATTR_REGCOUNT
	.align		4
.L_725:
        /*1008*/ 	.byte	0x04, 0x2f
        /*100a*/ 	.short	(.L_727 - .L_726)
	.align		4
.L_726:
        /*100c*/ 	.word	index@(_ZN2at6native27unrolled_elementwise_kernelINS0_13BinaryFunctorIhhhNS0_17BitwiseXorFunctorIhEEEESt5arrayIPcLm3EELi4E23TrivialOffsetCalculatorILi2EjES9_ILi1EjENS0_6memory15LoadWithoutCastENSC_16StoreWithoutCastEEEviT_T0_T2_T3_T4_T5_)
        /*1010*/ 	.word	0x00000018


	//----- nvinfo : EIATTR_FRAME_SIZE
	.align		4
.L_727:
        /*1014*/ 	.byte	0x04, 0x11
        /*1016*/ 	.short	(.L_729 - .L_728)
	.align		4
.L_728:
        /*1018*/ 	.word	index@(_ZN2at6native27unrolled_elementwise_kernelINS0_13BinaryFunctorIhhhNS0_17BitwiseXorFunctorIhEEEESt5arrayIPcLm3EELi4E23TrivialOffsetCalculatorILi2EjES9_ILi1EjENS0_6memory15LoadWithoutCastENSC_16StoreWithoutCastEEEviT_T0_T2_T3_T4_T5_)
        /*101c*/ 	.word	0x00000000


	//----- nvinfo : EIATTR_REGCOUNT
	.align		4
.L_729:
        /*1020*/ 	.byte	0x04, 0x2f
        /*1022*/ 	.short	(.L_731 - .L_730)
	.align		4
.L_730:
        /*1024*/ 	.word	index@(_ZN2at6native18elementwise_kernelILi128ELi4EZNS0_22gpu_kernel_impl_nocastINS0_13BinaryFunctorIhhhNS0_17BitwiseXorFunctorIhEEEEEEvRNS_18TensorIteratorBaseERKT_EUliE_EEviT1_)
        /*1028*/ 	.word	0x0000000c


	//----- nvinfo : EIATTR_FRAME_SIZE
	.align		4
.L_731:
        /*102c*/ 	.byte	0x04, 0x11
        /*102e*/ 	.short	(.L_733 - .L_732)
	.align		4
.L_732:
        /*1030*/ 	.word	index@(_ZN2at6native18elementwise_kernelILi128ELi4EZNS0_22gpu_kernel_impl_nocastINS0_13BinaryFunctorIhhhNS0_17BitwiseXorFunctorIhEEEEEEvRNS_18TensorIteratorBaseERKT_EUliE_EEviT1_)
        /*1034*/ 	.word	0x00000000


	//----- nvinfo : EIATTR_REGCOUNT
	.align		4
.L_733:
        /*1038*/ 	.byte	0x04, 0x2f
        /*103a*/ 	.short	(.L_735 - .L_734)
	.align		4
.L_734:
        /*103c*/ 	.word	index@(_ZN2at6native27unrolled_elementwise_kernelINS0_13BinaryFunctorIhhhNS0_17BitwiseXorFunctorIhEEEESt5arrayIPcLm3EELi4E23TrivialOffsetCalculatorILi2EjES9_ILi1EjENS0_6memory12LoadWithCastILi2EEENSC_13StoreWithCastILi1EEEEEviT_T0_T2_T3_T4_T5_)
        /*1040*/ 	.word	0x00000020


	//----- nvinfo : EIATTR_FRAME_SIZE
	.align		4
.L_735:
        /*1044*/ 	.byte	0x04, 0x11
        /*1046*/ 	.short	(.L_737 - .L_736)
	.align		4
.L_736:
        /*1048*/ 	.word	index@(_ZN2at6native27unrolled_elementwise_kernelINS0_13BinaryFunctorIhhhNS0_17BitwiseXorFunctorIhEEEESt5arrayIPcLm3EELi4E23TrivialOffsetCalculatorILi2EjES9_ILi1EjENS0_6memory12LoadWithCastILi2EEENSC_13StoreWithCastILi1EEEEEviT_T0_T2_T3_T4_T5_)
        /*104c*/ 	.word	0x00000000


	//----- nvinfo : EIATTR_REGCOUNT
	.align		4
.L_737:
        /*1050*/ 	.byte	0x04, 0x2f
        /*1052*/ 	.short	(.L_739 - .L_738)
	.align		4
.L_738:
        /*1054*/ 	.word	index@(_ZN2at6native18elementwise_kernelILi128ELi4EZNS0_15gpu_kernel_implINS0_13BinaryFunctorIhhhNS0_17BitwiseXorFunctorIhEEEEEEvRNS_18TensorIteratorBaseERKT_EUliE_EEviT1_)
        /*1058*/ 	.word	0x0000001a


	//----- nvinfo : EIATTR_FRAME_SIZE
	.align		4
.L_739:
        /*105c*/ 	.byte	0x04, 0x11
        /*105e*/ 	.short	(.L_741 - .L_740)
	.align		4
.L_740:
        /*1060*/ 	.word	index@(_ZN2at6native18elementwise_kernelILi128ELi4EZNS0_15gpu_kernel_implINS0_13BinaryFunctorIhhhNS0_17BitwiseXorFunctorIhEEEEEEvRNS_18TensorIteratorBaseERKT_EUliE_EEviT1_)
        /*1064*/ 	.word	0x00000000


	//----- nvinfo : EIATTR_REGCOUNT
	.align		4
.L_741:
        /*1068*/ 	.byte	0x04, 0x2f
        /*106a*/ 	.short	(.L_743 - .L_742)
	.align		4
.L_742:
        /*106c*/ 	.word	index@(_ZN2at6native29vectorized_elementwise_kernelILi8ENS0_13AUnaryFunctorIhhhNS0_17BitwiseXorFunctorIhEEEESt5arrayIPcLm2EEEEviT0_T1_)
        /*1070*/ 	.word	0x00000004


	//----- nvinfo : EIATTR_FRAME_SIZE
	.align		4
.L_743:
        /*1074*/ 	.byte	0x04, 0x11
        /*1076*/ 	.short	(.L_745 - .L_744)
	.align		4
.L_744:
        /*1078*/ 	.word	index@(_ZN2at6native29vectorized_elementwise_kernelILi8ENS0_13AUnaryFunctorIhhhNS0_17BitwiseXorFunctorIhEEEESt5arrayIPcLm2EEEEviT0_T1_)
        /*107c*/ 	.word	0x00000000


	//----- nvinfo : EIATTR_REGCOUNT
	.align		4
.L_745:
        /*1080*/ 	.byte	0x04, 0x2f
        /*1082*/ 	.short	(.L_747 - .L_746)
	.align		4
.L_746:
        /*1084*/ 	.word	index@(_ZN2at6native29vectorized_elementwise_kernelILi4ENS0_13AUnaryFunctorIhhhNS0_17BitwiseXorFunctorIhEEEESt5arrayIPcLm2EEEEviT0_T1_)
        /*1088*/ 	.word	0x0000001c


	//----- nvinfo : EIATTR_FRAME_SIZE
	.align		4
.L_747:
        /*108c*/ 	.byte	0x04, 0x11
        /*108e*/ 	.short	(.L_749 - .L_748)
	.align		4
.L_748:
        /*1090*/ 	.word	index@(_ZN2at6native29vectorized_elementwise_kernelILi4ENS0_13AUnaryFunctorIhhhNS0_17BitwiseXorFunctorIhEEEESt5arrayIPcLm2EEEEviT0_T1_)
        /*1094*/ 	.word	0x00000000


	//----- nvinfo : EIATTR_REGCOUNT
	.align		4
.L_749:
        /*1098*/ 	.byte	0x04, 0x2f
        /*109a*/ 	.short	(.L_751 - .L_750)
	.align		4
.L_750:
        /*109c*/ 	.word	index@(_ZN2at6native29vectorized_elementwise_kernelILi2ENS0_13AUnaryFunctorIhhhNS0_17BitwiseXorFunctorIhEEEESt5arrayIPcLm2EEEEviT0_T1_)
        /*10a0*/ 	.word	0x0000001c


	//----- nvinfo : EIATTR_FRAME_SIZE
	.align		4
.L_751:
        /*10a4*/ 	.byte	0x04, 0x11
        /*10a6*/ 	.short	(.L_753 - .L_752)
	.align		4
.L_752:
        /*10a8*/ 	.word	index@(_ZN2at6native29vectorized_elementwise_kernelILi2ENS0_13AUnaryFunctorIhhhNS0_17BitwiseXorFunctorIhEEEESt5arrayIPcLm2EEEEviT0_T1_)
        /*10ac*/ 	.word	0x00000000


	//----- nvinfo : EIATTR_REGCOUNT
	.align		4
.L_753:
        /*10b0*/ 	.byte	0x04, 0x2f
        /*10b2*/ 	.short	(.L_755 - .L_754)
	.align		4
.L_754:
        /*10b4*/ 	.word	index@(_ZN2at6native27unrolled_elementwise_kernelINS0_13AUnaryFunctorIhhhNS0_17BitwiseXorFunctorIhEEEESt5arrayIPcLm2EELi4E23TrivialOffsetCalculatorILi1EjESA_NS0_6memory15LoadWithoutCastENSB_16StoreWithoutCastEEEviT_T0_T2_T3_T4_T5_)
        /*10b8*/ 	.word	0x00000014


	//----- nvinfo : EIATTR_FRAME_SIZE
	.align		4
.L_755:
        /*10bc*/ 	.byte	0x04, 0x11
        /*10be*/ 	.short	(.L_757 - .L_756)
	.align		4
.L_756:
        /*10c0*/ 	.word	index@(_ZN2at6native27unrolled_elementwise_kernelINS0_13AUnaryFunctorIhhhNS0_17BitwiseXorFunctorIhEEEESt5arrayIPcLm2EELi4E23TrivialOffsetCalculatorILi1EjESA_NS0_6memory15LoadWithoutCastENSB_16StoreWithoutCastEEEviT_T0_T2_T3_T4_T5_)
        /*10c4*/ 	.word	0x00000000


	//----- nvinfo : EIATTR_REGCOUNT
	.align		4
.L_757:
        /*10c8*/ 	.byte	0x04, 0x2f
        /*10ca*/ 	.short	(.L_759 - .L_758)
	.align		4
.L_758:
        /*10cc*/ 	.word	index@(_ZN2at6native18elementwise_kernelILi128ELi4EZNS0_22gpu_kernel_impl_nocastINS0_13AUnaryFunctorIhhhNS0_17BitwiseXorFunctorIhEEEEEEvRNS_18TensorIteratorBaseERKT_EUliE_EEviT1_)
        /*10d0*/ 	.word	0x0000000c


	//----- nvinfo : EIATTR_FRAME_SIZE
	.align		4
.L_759:
        /*10d4*/ 	.byte	0x04, 0x11
        /*10d6*/ 	.short	(.L_761 - .L_760)
	.align		4
.L_760:
        /*10d8*/ 	.word	index@(_ZN2at6native18elementwise_kernelILi128ELi4EZNS0_22gpu_kernel_impl_nocastINS0_13AUnaryFunctorIhhhNS0_17BitwiseXorFunctorIhEEEEEEvRNS_18TensorIteratorBaseERKT_EUliE_EEviT1_)
        /*10dc*/ 	.word	0x00000000


	//----- nvinfo : EIATTR_REGCOUNT
	.align		4
.L_761:
        /*10e0*/ 	.byte	0x04, 0x2f
        /*10e2*/ 	.short	(.L_763 - .L_762)
	.align		4
.L_762:
        /*10e4*/ 	.word	index@(_ZN2at6native27unrolled_elementwise_kernelINS0_13AUnaryFunctorIhhhNS0_17BitwiseXorFunctorIhEEEESt5arrayIPcLm2EELi4E23TrivialOffsetCalculatorILi1EjESA_NS0_6memory12LoadWithCastILi1EEENSB_13StoreWithCastILi1EEEEEviT_T0_T2_T3_T4_T5_)
        /*10e8*/ 	.word	0x0000001e


	//----- nvinfo : EIATTR_FRAME_SIZE
	.align		4
.L_763:
        /*10ec*/ 	.byte	0x04, 0x11
        /*10ee*/ 	.short	(.L_765 - .L_764)
	.align		4
.L_764:
        /*10f0*/ 	.word	index@(_ZN2at6native27unrolled_elementwise_kernelINS0_13AUnaryFunctorIhhhNS0_17BitwiseXorFunctorIhEEEESt5arrayIPcLm2EELi4E23TrivialOffsetCalculatorILi1EjESA_NS0_6memory12LoadWithCastILi1EEENSB_13StoreWithCastILi1EEEEEviT_T0_T2_T3_T4_T5_)
        /*10f4*/ 	.word	0x00000000


	//----- nvinfo : EIATTR_REGCOUNT
	.align		4
.L_765:
        /*10f8*/ 	.byte	0x04, 0x2f
        /*10fa*/ 	.short	(.L_767 - .L_766)
	.align		4
.L_766:
        /*10fc*/ 	.word	index@(_ZN2at6native18elementwise_kernelILi128ELi4EZNS0_15gpu_kernel_implINS0_13AUnaryFunctorIhhhNS0_17BitwiseXorFunctorIhEEEEEEvRNS_18TensorIteratorBaseERKT_EUliE_EEviT1_)
        /*1100*/ 	.word	0x0000001a


	//----- nvinfo : EIATTR_FRAME_SIZE
	.align		4
.L_767:
        /*1104*/ 	.byte	0x04, 0x11
        /*1106*/ 	.short	(.L_769 - .L_768)
	.align		4
.L_768:
        /*1108*/ 	.word	index@(_ZN2at6native18elementwise_kernelILi128ELi4EZNS0_15gpu_kernel_implINS0_13AUnaryFunctorIhhhNS0_17BitwiseXorFunctorIhEEEEEEvRNS_18TensorIteratorBaseERKT_EUliE_EEviT1_)
        /*110c*/ 	.word	0x00000000


	//----- nvinfo : EIATTR_REGCOUNT
	.align		4
.L_769:
        /*1110*/ 	.byte	0x04, 0x2f
        /*1112*/ 	.short	(.L_771 - .L_770)
	.align		4
.L_770:
        /*1114*/ 	.word	index@(_ZN2at6native29vectorized_elementwise_kernelILi8ENS0_13BinaryFunctorIaaaNS0_17BitwiseXorFunctorIaEEEESt5arrayIPcLm3EEEEviT0_T1_)
        /*1118*/ 	.word	0x00000004


	//----- nvinfo : EIATTR_FRAME_SIZE
	.align		4
.L_771:
        /*111c*/ 	.byte	0x04, 0x11
        /*111e*/ 	.short	(.L_773 - .L_772)
	.align		4
.L_772:
        /*1120*/ 	.word	index@(_ZN2at6native29vectorized_elementwise_kernelILi8ENS0_13BinaryFunctorIaaaNS0_17BitwiseXorFunctorIaEEEESt5arrayIPcLm3EEEEviT0_T1_)
        /*1124*/ 	.word	0x00000000


	//----- nvinfo : EIATTR_REGCOUNT
	.align		4
.L_773:
        /*1128*/ 	.byte	0x04, 0x2f
        /*112a*/ 	.short	(.L_775 - .L_774)
	.align		4
.L_774:
        /*112c*/ 	.word	index@(_ZN2at6native29vectorized_elementwise_kernelILi4ENS0_13BinaryFunctorIaaaNS0_17BitwiseXorFunctorIaEEEESt5arrayIPcLm3EEEEviT0_T1_)
        /*1130*/ 	.word	0x00000020


	//----- nvinfo : EIATTR_FRAME_SIZE
	.align		4
.L_775:
        /*1134*/ 	.byte	0x04, 0x11
        /*1136*/ 	.short	(.L_777 - .L_776)
	.align		4
.L_776:
        /*1138*/ 	.word	index@(_ZN2at6native29vectorized_elementwise_kernelILi4ENS0_13BinaryFunctorIaaaNS0_17BitwiseXorFunctorIaEEEESt5arrayIPcLm3EEEEviT0_T1_)
        /*113c*/ 	.word	0x00000000


	//----- nvinfo : EIATTR_REGCOUNT
	.align		4
.L_777:
        /*1140*/ 	.byte	0x04, 0x2f
        /*1142*/ 	.short	(.L_779 - .L_778)
	.align		4
.L_778:
        /*1144*/ 	.word	index@(_ZN2at6native29vectorized_elementwise_kernelILi2ENS0_13BinaryFunctorIaaaNS0_17BitwiseXorFunctorIaEEEESt5arrayIPcLm3EEEEviT0_T1_)
        /*1148*/ 	.word	0x00000020


	//----- nvinfo : EIATTR_FRAME_SIZE
	.align		4
.L_779:
        /*114c*/ 	.byte	0x04, 0x11
        /*114e*/ 	.short	(.L_781 - .L_780)
	.align		4
.L_780:
        /*1150*/ 	.word	index@(_ZN2at6native29vectorized_elementwise_kernelILi2ENS0_13BinaryFunctorIaaaNS0_17BitwiseXorFunctorIaEEEESt5arrayIPcLm3EEEEviT0_T1_)
        /*1154*/ 	.word	0x00000000


	//----- nvinfo : EIATTR_REGCOUNT
	.align		4
.L_781:
        /*1158*/ 	.byte	0x04, 0x2f
        /*115a*/ 	.short	(.L_783 - .L_782)
	.align		4
.L_782:
        /*115c*/ 	.word	index@(_ZN2at6native27unrolled_elementwise_kernelINS0_13BinaryFunctorIaaaNS0_17BitwiseXorFunctorIaEEEESt5arrayIPcLm3EELi4E23TrivialOffsetCalculatorILi2EjES9_ILi1EjENS0_6memory15LoadWithoutCastENSC_16StoreWithoutCastEEEviT_T0_T2_T3_T4_T5_)
        /*1160*/ 	.word	0x00000018


	//----- nvinfo : EIATTR_FRAME_SIZE
	.align		4
.L_783:
        /*1164*/ 	.byte	0x04, 0x11
        /*1166*/ 	.short	(.L_785 - .L_784)
	.align		4
.L_784:
        /*1168*/ 	.word	index@(_ZN2at6native27unrolled_elementwise_kernelINS0_13BinaryFunctorIaaaNS0_17BitwiseXorFunctorIaEEEESt5arrayIPcLm3EELi4E23TrivialOffsetCalculatorILi2EjES9_ILi1EjENS0_6memory15LoadWithoutCastENSC_16StoreWithoutCastEEEviT_T0_T2_T3_T4_T5_)
        /*116c*/ 	.word	0x00000000


	//----- nvinfo : EIATTR_REGCOUNT
	.align		4
.L_785:
        /*1170*/ 	.byte	0x04, 0x2f
        /*1172*/ 	.short	(.L_787 - .L_786)
	.align		4
.L_786:
        /*1174*/ 	.word	index@(_ZN2at6native18elementwise_kernelILi128ELi4EZNS0_22gpu_kernel_impl_nocastINS0_13BinaryFunctorIaaaNS0_17BitwiseXorFunctorIaEEEEEEvRNS_18TensorIteratorBaseERKT_EUliE_EEviT1_)
        /*1178*/ 	.word	0x0000000c


	//----- nvinfo : EIATTR_FRAME_SIZE
	.align		4
.L_787:
        /*117c*/ 	.byte	0x04, 0x11
        /*117e*/ 	.short	(.L_789 - .L_788)
	.align		4
.L_788:
        /*1180*/ 	.word	index@(_ZN2at6native18elementwise_kernelILi128ELi4EZNS0_22gpu_kernel_impl_nocastINS0_13BinaryFunctorIaaaNS0_17BitwiseXorFunctorIaEEEEEEvRNS_18TensorIteratorBaseERKT_EUliE_EEviT1_)
        /*1184*/ 	.word	0x00000000


	//----- nvinfo : EIATTR_REGCOUNT
	.align		4
.L_789:
        /*1188*/ 	.byte	0x04, 0x2f
        /*118a*/ 	.short	(.L_791 - .L_790)
	.align		4
.L_790:
        /*118c*/ 	.word	index@(_ZN2at6native27unrolled_elementwise_kernelINS0_13BinaryFunctorIaaaNS0_17BitwiseXorFunctorIaEEEESt5arrayIPcLm3EELi4E23TrivialOffsetCalculatorILi2EjES9_ILi1EjENS0_6memory12LoadWithCastILi2EEENSC_13StoreWithCastILi1EEEEEviT_T0_T2_T3_T4_T5_)
        /*1190*/ 	.word	0x00000020


	//----- nvinfo : EIATTR_FRAME_SIZE
	.align		4
.L_791:
        /*1194*/ 	.byte	0x04, 0x11
        /*1196*/ 	.short	(.L_793 - .L_792)
	.align		4
.L_792:
        /*1198*/ 	.word	index@(_ZN2at6native27unrolled_elementwise_kernelINS0_13BinaryFunctorIaaaNS0_17BitwiseXorFunctorIaEEEESt5arrayIPcLm3EELi4E23TrivialOffsetCalculatorILi2EjES9_ILi1EjENS0_6memory12LoadWithCastILi2EEENSC_13StoreWithCastILi1EEEEEviT_T0_T2_T3_T4_T5_)
        /*119c*/ 	.word	0x00000000


	//----- nvinfo : EIATTR_REGCOUNT
	.align		4
.L_793:
        /*11a0*/ 	.byte	0x04, 0x2f
        /*11a2*/ 	.short	(.L_795 - .L_794)
	.align		4
.L_794:
        /*11a4*/ 	.word	index@(_ZN2at6native18elementwise_kernelILi128ELi4EZNS0_15gpu_kernel_implINS0_13BinaryFunctorIaaaNS0_17BitwiseXorFunctorIaEEEEEEvRNS_18TensorIteratorBaseERKT_EUliE_EEviT1_)
        /*11a8*/ 	.word	0x0000001a


	//----- nvinfo : EIATTR_FRAME_SIZE
	.align		4
.L_795:
        /*11ac*/ 	.byte	0x04, 0x11
        /*11ae*/ 	.short	(.L_797 - .L_796)
	.align		4
.L_796:
        /*11b0*/ 	.word	index@(_ZN2at6native18elementwise_kernelILi128ELi4EZNS0_15gpu_kernel_implINS0_13BinaryFunctorIaaaNS0_17BitwiseXorFunctorIaEEEEEEvRNS_18TensorIteratorBaseERKT_EUliE_EEviT1_)
        /*11b4*/ 	.word	0x00000000


	//----- nvinfo : EIATTR_REGCOUNT
	.align		4
.L_797:
        /*11b8*/ 	.byte	0x04, 0x2f
        /*11ba*/ 	.short	(.L_799 - .L_798)
	.align		4
.L_798:
        /*11bc*/ 	.word	index@(_ZN2at6native29vectorized_elementwise_kernelILi8ENS0_13AUnaryFunctorIaaaNS0_17BitwiseXorFunctorIaEEEESt5arrayIPcLm2EEEEviT0_T1_)
        /*11c0*/ 	.word	0x00000004


	//----- nvinfo : EIATTR_FRAME_SIZE
	.align		4
.L_799:
        /*11c4*/ 	.byte	0x04, 0x11
        /*11c6*/ 	.short	(.L_801 - .L_800)
	.align		4
.L_800:
        /*11c8*/ 	.word	index@(_ZN2at6native29vectorized_elementwise_kernelILi8ENS0_13AUnaryFunctorIaaaNS0_17BitwiseXorFunctorIaEEEESt5arrayIPcLm2EEEEviT0_T1_)
        /*11cc*/ 	.word	0x00000000


	//----- nvinfo : EIATTR_REGCOUNT
	.align		4
.L_801:
        /*11d0*/ 	.byte	0x04, 0x2f
        /*11d2*/ 	.short	(.L_803 - .L_802)
	.align		4
.L_802:
        /*11d4*/ 	.word	index@(_ZN2at6native29vectorized_elementwise_kernelILi4ENS0_13AUnaryFunctorIaaaNS0_17BitwiseXorFunctorIaEEEESt5arrayIPcLm2EEEEviT0_T1_)
        /*11d8*/ 	.word	0x0000001c


	//----- nvinfo : EIATTR_FRAME_SIZE
	.align		4
.L_803:
        /*11dc*/ 	.byte	0x04, 0x11
        /*11de*/ 	.short	(.L_805 - .L_804)
	.align		4
.L_804:
        /*11e0*/ 	.word	index@(_ZN2at6native29vectorized_elementwise_kernelILi4ENS0_13AUnaryFunctorIaaaNS0_17BitwiseXorFunctorIaEEEESt5arrayIPcLm2EEEEviT0_T1_)
        /*11e4*/ 	.word	0x00000000


	//----- nvinfo : EIATTR_REGCOUNT
	.align		4
.L_805:
        /*11e8*/ 	.byte	0x04, 0x2f
        /*11ea*/ 	.short	(.L_807 - .L_806)
	.align		4
.L_806:
        /*11ec*/ 	.word	index@(_ZN2at6native29vectorized_elementwise_kernelILi2ENS0_13AUnaryFunctorIaaaNS0_17BitwiseXorFunctorIaEEEESt5arrayIPcLm2EEEEviT0_T1_)
        /*11f0*/ 	.word	0x0000001c


	//----- nvinfo : EIATTR_FRAME_SIZE
	.align		4
.L_807:
        /*11f4*/ 	.byte	0x04, 0x11
        /*11f6*/ 	.short	(.L_809 - .L_808)
	.align		4
.L_808:
        /*11f8*/ 	.word	index@(_ZN2at6native29vectorized_elementwise_kernelILi2ENS0_13AUnaryFunctorIaaaNS0_17BitwiseXorFunctorIaEEEESt5arrayIPcLm2EEEEviT0_T1_)
        /*11fc*/ 	.word	0x00000000


	//----- nvinfo : EIATTR_REGCOUNT
	.align		4
.L_809:
        /*1200*/ 	.byte	0x04, 0x2f
        /*1202*/ 	.short	(.L_811 - .L_810)
	.align		4
.L_810:
        /*1204*/ 	.word	index@(_ZN2at6native27unrolled_elementwise_kernelINS0_13AUnaryFunctorIaaaNS0_17BitwiseXorFunctorIaEEEESt5arrayIPcLm2EELi4E23TrivialOffsetCalculatorILi1EjESA_NS0_6memory15LoadWithoutCastENSB_16StoreWithoutCastEEEviT_T0_T2_T3_T4_T5_)
        /*1208*/ 	.word	0x00000014


	//----- nvinfo : EIATTR_FRAME_SIZE
	.align		4
.L_811:
        /*120c*/ 	.byte	0x04, 0x11
        /*120e*/ 	.short	(.L_813 - .L_812)
	.align		4
.L_812:
        /*1210*/ 	.word	index@(_ZN2at6native27unrolled_elementwise_kernelINS0_13AUnaryFunctorIaaaNS0_17BitwiseXorFunctorIaEEEESt5arrayIPcLm2EELi4E23TrivialOffsetCalculatorILi1EjESA_NS0_6memory15LoadWithoutCastENSB_16StoreWithoutCastEEEviT_T0_T2_T3_T4_T5_)
        /*1214*/ 	.word	0x00000000


	//----- nvinfo : EIATTR_REGCOUNT
	.align		4
.L_813:
        /*1218*/ 	.byte	0x04, 0x2f
        /*121a*/ 	.short	(.L_815 - .L_814)
	.align		4
.L_814:
        /*121c*/ 	.word	index@(_ZN2at6native18elementwise_kernelILi128ELi4EZNS0_22gpu_kernel_impl_nocastINS0_13AUnaryFunctorIaaaNS0_17BitwiseXorFunctorIaEEEEEEvRNS_18TensorIteratorBaseERKT_EUliE_EEviT1_)
        /*1220*/ 	.word	0x0000000c


	//----- nvinfo : EIATTR_FRAME_SIZE
	.align		4
.L_815:
        /*1224*/ 	.byte	0x04, 0x11
        /*1226*/ 	.short	(.L_817 - .L_816)
	.align		4
.L_816:
        /*1228*/ 	.word	index@(_ZN2at6native18elementwise_kernelILi128ELi4EZNS0_22gpu_kernel_impl_nocastINS0_13AUnaryFunctorIaaaNS0_17BitwiseXorFunctorIaEEEEEEvRNS_18TensorIteratorBaseERKT_EUliE_EEviT1_)
        /*122c*/ 	.word	0x00000000


	//----- nvinfo : EIATTR_REGCOUNT
	.align		4
.L_817:
        /*1230*/ 	.byte	0x04, 0x2f
        /*1232*/ 	.short	(.L_819 - .L_818)
	.align		4
.L_818:
        /*1234*/ 	.word	index@(_ZN2at6native27unrolled_elementwise_kernelINS0_13AUnaryFunctorIaaaNS0_17BitwiseXorFunctorIaEEEESt5arrayIPcLm2EELi4E23TrivialOffsetCalculatorILi1EjESA_NS0_6memory12LoadWithCastILi1EEENSB_13StoreWithCastILi1EEEEEviT_T0_T2_T3_T4_T5_)
        /*1238*/ 	.word	0x0000001e


	//----- nvinfo : EIATTR_FRAME_SIZE
	.align		4
.L_819:
        /*123c*/ 	.byte	0x04, 0x11
        /*123e*/ 	.short	(.L_821 - .L_820)
	.align		4
.L_820:
        /*1240*/ 	.word	index@(_ZN2at6native27unrolled_elementwise_kernelINS0_13AUnaryFunctorIaaaNS0_17BitwiseXorFunctorIaEEEESt5arrayIPcLm2EELi4E23TrivialOffsetCalculatorILi1EjESA_NS0_6memory12LoadWithCastILi1EEENSB_13StoreWithCastILi1EEEEEviT_T0_T2_T3_T4_T5_)
        /*1244*/ 	.word	0x00000000


	//----- nvinfo : EIATTR_REGCOUNT
	.align		4
.L_821:
        /*1248*/ 	.byte	0x04, 0x2f
        /*124a*/ 	.short	(.L_823 - .L_822)
	.align		4
.L_822:
        /*124c*/ 	.word	index@(_ZN2at6native18elementwise_kernelILi128ELi4EZNS0_15gpu_kernel_implINS0_13AUnaryFunctorIaaaNS0_17BitwiseXorFunctorIaEEEEEEvRNS_18TensorIteratorBaseERKT_EUliE_EEviT1_)
        /*1250*/ 	.word	0x0000001a


	//----- nvinfo : EIATTR_FRAME_SIZE
	.align		4
.L_823:
        /*1254*/ 	.byte	0x04, 0x11
        /*1256*/ 	.short	(.L_825 - .L_824)
	.align		4
.L_824:
        /*1258*/ 	.word	index@(_ZN2at6native18elementwise_kernelILi128ELi4EZNS0_15gpu_kernel_implINS0_13AUnaryFunctorIaaaNS0_17BitwiseXorFunctorIaEEEEEEvRNS_18TensorIteratorBaseERKT_EUliE_EEviT1_)
        /*125c*/ 	.word	0x00000000


	//----- nvinfo : EIATTR_REGCOUNT
	.align		4
.L_825:
        /*1260*/ 	.byte	0x04, 0x2f
        /*1262*/ 	.short	(.L_827 - .L_826)
	.align		4
.L_826:
        /*1264*/ 	.word	index@(_ZN2at6native29vectorized_elementwise_kernelILi8ENS0_13BinaryFunctorIiiiNS0_17BitwiseXorFunctorIiEEEESt5arrayIPcLm3EEEEviT0_T1_)
        /*1268*/ 	.word	0x00000004


	//----- nvinfo : EIATTR_FRAME_SIZE
	.align		4
.L_827:
        /*126c*/ 	.byte	0x04, 0x11
        /*126e*/ 	.short	(.L_829 - .L_828)
	.align		4
.L_828:
        /*1270*/ 	.word	index@(_ZN2at6native29vectorized_elementwise_kernelILi8ENS0_13BinaryFunctorIiiiNS0_17BitwiseXorFunctorIiEEEESt5arrayIPcLm3EEEEviT0_T1_)
        /*1274*/ 	.word	0x00000000


	//----- nvinfo : EIATTR_REGCOUNT
	.align		4
.L_829:
        /*1278*/ 	.byte	0x04, 0x2f
        /*127a*/ 	.short	(.L_831 - .L_830)
	.align		4
.L_830:
        /*127c*/ 	.word	index@(_ZN2at6native29vectorized_elementwise_kernelILi4ENS0_13BinaryFunctorIiiiNS0_17BitwiseXorFunctorIiEEEESt5arrayIPcLm3EEEEviT0_T1_)
        /*1280*/ 	.word	0x00000020


	//----- nvinfo : EIATTR_FRAME_SIZE
	.align		4
.L_831:
        /*1284*/ 	.byte	0x04, 0x11
        /*1286*/ 	.short	(.L_833 - .L_832)
	.align		4
.L_832:
        /*1288*/ 	.word	index@(_ZN2at6native29vectorized_elementwise_kernelILi4ENS0_13BinaryFunctorIiiiNS0_17BitwiseXorFunctorIiEEEESt5arrayIPcLm3EEEEviT0_T1_)
        /*128c*/ 	.word	0x00000000


	//----- nvinfo : EIATTR_REGCOUNT
	.align		4
.L_833:
        /*1290*/ 	.byte	0x04, 0x2f
        /*1292*/ 	.short	(.L_835 - .L_834)
	.align		4
.L_834:
        /*1294*/ 	.word	index@(_ZN2at6native29vectorized_elementwise_kernelILi2ENS0_13BinaryFunctorIiiiNS0_17BitwiseXorFunctorIiEEEESt5arrayIPcLm3EEEEviT0_T1_)
        /*1298*/ 	.word	0x00000020


	//----- nvinfo : EIATTR_FRAME_SIZE
	.align		4
.L_835:
        /*129c*/ 	.byte	0x04, 0x11
        /*129e*/ 	.short	(.L_837 - .L_836)
	.align		4
.L_836:
        /*12a0*/ 	.word	index@(_ZN2at6native29vectorized_elementwise_kernelILi2ENS0_13BinaryFunctorIiiiNS0_17BitwiseXorFunctorIiEEEESt5arrayIPcLm3EEEEviT0_T1_)
        /*12a4*/ 	.word	0x00000000


	//----- nvinfo : EIATTR_REGCOUNT
	.align		4
.L_837:
        /*12a8*/ 	.byte	0x04, 0x2f
        /*12aa*/ 	.short	(.L_839 - .L_838)
	.align		4
.L_838:
        /*12ac*/ 	.word	index@(_ZN2at6native27unrolled_elementwise_kernelINS0_13BinaryFunctorIiiiNS0_17BitwiseXorFunctorIiEEEESt5arrayIPcLm3EELi4E23TrivialOffsetCalculatorILi2EjES9_ILi1EjENS0_6memory15LoadWithoutCastENSC_16StoreWithoutCastEEEviT_T0_T2_T3_T4_T5_)
        /*12b0*/ 	.word	0x0000001a


	//----- nvinfo : EIATTR_FRAME_SIZE
	.align		4
.L_839:
        /*12b4*/ 	.byte	0x04, 0x11
        /*12b6*/ 	.short	(.L_841 - .L_840)
	.align		4
.L_840:
        /*12b8*/ 	.word	index@(_ZN2at6native27unrolled_elementwise_kernelINS0_13BinaryFunctorIiiiNS0_17BitwiseXorFunctorIiEEEESt5arrayIPcLm3EELi4E23TrivialOffsetCalculatorILi2EjES9_ILi1EjENS0_6memory15LoadWithoutCastENSC_16StoreWithoutCastEEEviT_T0_T2_T3_T4_T5_)
        /*12bc*/ 	.word	0x00000000


	//----- nvinfo : EIATTR_REGCOUNT
	.align		4
.L_841:
        /*12c0*/ 	.byte	0x04, 0x2f
        /*12c2*/ 	.short	(.L_843 - .L_842)
	.align		4
.L_842:
        /*12c4*/ 	.word	index@(_ZN2at6native18elementwise_kernelILi128ELi2EZNS0_22gpu_kernel_impl_nocastINS0_13BinaryFunctorIiiiNS0_17BitwiseXorFunctorIiEEEEEEvRNS_18TensorIteratorBaseERKT_EUliE_EEviT1_)
        /*12c8*/ 	.word	0x0000000e


	//----- nvinfo : EIATTR_FRAME_SIZE
	.align		4
.L_843:
        /*12cc*/ 	.byte	0x04, 0x11
        /*12ce*/ 	.short	(.L_845 - .L_844)
	.align		4
.L_844:
        /*12d0*/ 	.word	index@(_ZN2at6native18elementwise_kernelILi128ELi2EZNS0_22gpu_kernel_impl_nocastINS0_13BinaryFunctorIiiiNS0_17BitwiseXorFunctorIiEEEEEEvRNS_18TensorIteratorBaseERKT_EUliE_EEviT1_)
        /*12d4*/ 	.word	0x00000000


	//----- nvinfo : EIATTR_REGCOUNT
	.align		4
.L_845:
        /*12d8*/ 	.byte	0x04, 0x2f
        /*12da*/ 	.short	(.L_847 - .L_846)
	.align		4
.L_846:
        /*12dc*/ 	.word	index@(_ZN2at6native27unrolled_elementwise_kernelINS0_13BinaryFunctorIiiiNS0_17BitwiseXorFunctorIiEEEESt5arrayIPcLm3EELi4E23TrivialOffsetCalculatorILi2EjES9_ILi1EjENS0_6memory12LoadWithCastILi2EEENSC_13StoreWithCastILi1EEEEEviT_T0_T2_T3_T4_T5_)
        /*12e0*/ 	.word	0x00000020


	//----- nvinfo : EIATTR_FRAME_SIZE
	.align		4
.L_847:
        /*12e4*/ 	.byte	0x04, 0x11
        /*12e6*/ 	.short	(.L_849 - .L_848)
	.align		4
.L_848:
        /*12e8*/ 	.word	index@(_ZN2at6native27unrolled_elementwise_kernelINS0_13BinaryFunctorIiiiNS0_17BitwiseXorFunctorIiEEEESt5arrayIPcLm3EELi4E23TrivialOffsetCalculatorILi2EjES9_ILi1EjENS0_6memory12LoadWithCastILi2EEENSC_13StoreWithCastILi1EEEEEviT_T0_T2_T3_T4_T5_)
        /*12ec*/ 	.word	0x00000000


	//----- nvinfo : EIATTR_REGCOUNT
	.align		4
.L_849:
        /*12f0*/ 	.byte	0x04, 0x2f
        /*12f2*/ 	.short	(.L_851 - .L_850)
	.align		4
.L_850:
        /*12f4*/ 	.word	index@(_ZN2at6native18elementwise_kernelILi128ELi4EZNS0_15gpu_kernel_implINS0_13BinaryFunctorIiiiNS0_17BitwiseXorFunctorIiEEEEEEvRNS_18TensorIteratorBaseERKT_EUliE_EEviT1_)
        /*12f8*/ 	.word	0x0000001b


	//----- nvinfo : EIATTR_FRAME_SIZE
	.align		4
.L_851:
        /*12fc*/ 	.byte	0x04, 0x11
        /*12fe*/ 	.short	(.L_853 - .L_852)
	.align		4
.L_852:
        /*1300*/ 	.word	index@(_ZN2at6native18elementwise_kernelILi128ELi4EZNS0_15gpu_kernel_implINS0_13BinaryFunctorIiiiNS0_17BitwiseXorFunctorIiEEEEEEvRNS_18TensorIteratorBaseERKT_EUliE_EEviT1_)
        /*1304*/ 	.word	0x00000000


	//----- nvinfo : EIATTR_REGCOUNT
	.align		4
.L_853:
        /*1308*/ 	.byte	0x04, 0x2f
        /*130a*/ 	.short	(.L_855 - .L_854)
	.align		4
.L_854:
        /*130c*/ 	.word	index@(_ZN2at6native29vectorized_elementwise_kernelILi8ENS0_13AUnaryFunctorIiiiNS0_17BitwiseXorFunctorIiEEEESt5arrayIPcLm2EEEEviT0_T1_)
        /*1310*/ 	.word	0x00000004


	//----- nvinfo : EIATTR_FRAME_SIZE
	.align		4
.L_855:
        /*1314*/ 	.byte	0x04, 0x11
        /*1316*/ 	.short	(.L_857 - .L_856)
	.align		4
.L_856:
        /*1318*/ 	.word	index@(_ZN2at6native29vectorized_elementwise_kernelILi8ENS0_13AUnaryFunctorIiiiNS0_17BitwiseXorFunctorIiEEEESt5arrayIPcLm2EEEEviT0_T1_)
        /*131c*/ 	.word	0x00000000


	//----- nvinfo : EIATTR_REGCOUNT
	.align		4
.L_857:
        /*1320*/ 	.byte	0x04, 0x2f
        /*1322*/ 	.short	(.L_859 - .L_858)
	.align		4
.L_858:
        /*1324*/ 	.word	index@(_ZN2at6native29vectorized_elementwise_kernelILi4ENS0_13AUnaryFunctorIiiiNS0_17BitwiseXorFunctorIiEEEESt5arrayIPcLm2EEEEviT0_T1_)
        /*1328*/ 	.word	0x0000001c


	//----- nvinfo : EIATTR_FRAME_SIZE
	.align		4
.L_859:
        /*132c*/ 	.byte	0x04, 0x11
        /*132e*/ 	.short	(.L_861 - .L_860)
	.align		4
.L_860:
        /*1330*/ 	.word	index@(_ZN2at6native29vectorized_elementwise_kernelILi4ENS0_13AUnaryFunctorIiiiNS0_17BitwiseXorFunctorIiEEEESt5arrayIPcLm2EEEEviT0_T1_)
        /*1334*/ 	.word	0x00000000


	//----- nvinfo : EIATTR_REGCOUNT
	.align		4
.L_861:
        /*1338*/ 	.byte	0x04, 0x2f
        /*133a*/ 	.short	(.L_863 - .L_862)
	.align		4
.L_862:
        /*133c*/ 	.word	index@(_ZN2at6native29vectorized_elementwise_kernelILi2ENS0_13AUnaryFunctorIiiiNS0_17BitwiseXorFunctorIiEEEESt5arrayIPcLm2EEEEviT0_T1_)
        /*1340*/ 	.word	0x0000001c


	//----- nvinfo : EIATTR_FRAME_SIZE
	.align		4
.L_863:
        /*1344*/ 	.byte	0x04, 0x11
        /*1346*/ 	.short	(.L_865 - .L_864)
	.align		4
.L_864:
        /*1348*/ 	.word	index@(_ZN2at6native29vectorized_elementwise_kernelILi2ENS0_13AUnaryFunctorIiiiNS0_17BitwiseXorFunctorIiEEEESt5arrayIPcLm2EEEEviT0_T1_)
        /*134c*/ 	.word	0x00000000


	//----- nvinfo : EIATTR_REGCOUNT
	.align		4
.L_865:
        /*1350*/ 	.byte	0x04, 0x2f
        /*1352*/ 	.short	(.L_867 - .L_866)
	.align		4
.L_866:
        /*1354*/ 	.word	index@(_ZN2at6native27unrolled_elementwise_kernelINS0_13AUnaryFunctorIiiiNS0_17BitwiseXorFunctorIiEEEESt5arrayIPcLm2EELi4E23TrivialOffsetCalculatorILi1EjESA_NS0_6memory15LoadWithoutCastENSB_16StoreWithoutCastEEEviT_T0_T2_T3_T4_T5_)
        /*1358*/ 	.word	0x00000013


	//----- nvinfo : EIATTR_FRAME_SIZE
	.align		4
.L_867:
        /*135c*/ 	.byte	0x04, 0x11
        /*135e*/ 	.short	(.L_869 - .L_868)
	.align		4
.L_868:
        /*1360*/ 	.word	index@(_ZN2at6native27unrolled_elementwise_kernelINS0_13AUnaryFunctorIiiiNS0_17BitwiseXorFunctorIiEEEESt5arrayIPcLm2EELi4E23TrivialOffsetCalculatorILi1EjESA_NS0_6memory15LoadWithoutCastENSB_16StoreWithoutCastEEEviT_T0_T2_T3_T4_T5_)
        /*1364*/ 	.word	0x00000000


	//----- nvinfo : EIATTR_REGCOUNT
	.align		4
.L_869:
        /*1368*/ 	.byte	0x04, 0x2f
        /*136a*/ 	.short	(.L_871 - .L_870)
	.align		4
.L_870:
        /*136c*/ 	.word	index@(_ZN2at6native18elementwise_kernelILi128ELi2EZNS0_22gpu_kernel_impl_nocastINS0_13AUnaryFunctorIiiiNS0_17BitwiseXorFunctorIiEEEEEEvRNS_18TensorIteratorBaseERKT_EUliE_EEviT1_)
        /*1370*/ 	.word	0x0000000c


	//----- nvinfo : EIATTR_FRAME_SIZE
	.align		4
.L_871:
        /*1374*/ 	.byte	0x04, 0x11
        /*1376*/ 	.short	(.L_873 - .L_872)
	.align		4
.L_872:
        /*1378*/ 	.word	index@(_ZN2at6native18elementwise_kernelILi128ELi2EZNS0_22gpu_kernel_impl_nocastINS0_13AUnaryFunctorIiiiNS0_17BitwiseXorFunctorIiEEEEEEvRNS_18TensorIteratorBaseERKT_EUliE_EEviT1_)
        /*137c*/ 	.word	0x00000000


	//----- nvinfo : EIATTR_REGCOUNT
	.align		4
.L_873:
        /*1380*/ 	.byte	0x04, 0x2f
        /*1382*/ 	.short	(.L_875 - .L_874)
	.align		4
.L_874:
        /*1384*/ 	.word	index@(_ZN2at6native27unrolled_elementwise_kernelINS0_13AUnaryFunctorIiiiNS0_17BitwiseXorFunctorIiEEEESt5arrayIPcLm2EELi4E23TrivialOffsetCalculatorILi1EjESA_NS0_6memory12LoadWithCastILi1EEENSB_13StoreWithCastILi1EEEEEviT_T0_T2_T3_T4_T5_)
        /*1388*/ 	.word	0x0000001c


	//----- nvinfo : EIATTR_FRAME_SIZE
	.align		4
.L_875:
        /*138c*/ 	.byte	0x04, 0x11
        /*138e*/ 	.short	(.L_877 - .L_876)
	.align		4
.L_876:
        /*1390*/ 	.word	index@(_ZN2at6native27unrolled_elementwise_kernelINS0_13AUnaryFunctorIiiiNS0_17BitwiseXorFunctorIiEEEESt5arrayIPcLm2EELi4E23TrivialOffsetCalculatorILi1EjESA_NS0_6memory12LoadWithCastILi1EEENSB_13StoreWithCastILi1EEEEEviT_T0_T2_T3_T4_T5_)
        /*1394*/ 	.word	0x00000000


	//----- nvinfo : EIATTR_REGCOUNT
	.align		4
.L_877:
        /*1398*/ 	.byte	0x04, 0x2f
        /*139a*/ 	.short	(.L_879 - .L_878)
	.align		4
.L_878:
        /*139c*/ 	.word	index@(_ZN2at6native18elementwise_kernelILi128ELi4EZNS0_15gpu_kernel_implINS0_13AUnaryFunctorIiiiNS0_17BitwiseXorFunctorIiEEEEEEvRNS_18TensorIteratorBaseERKT_EUliE_EEviT1_)
        /*13a0*/ 	.word	0x0000001a


	//----- nvinfo : EIATTR_FRAME_SIZE
	.align		4
.L_879:
        /*13a4*/ 	.byte	0x04, 0x11
        /*13a6*/ 	.short	(.L_881 - .L_880)
	.align		4
.L_880:
        /*13a8*/ 	.word	index@(_ZN2at6native18elementwise_kernelILi128ELi4EZNS0_15gpu_kernel_implINS0_13AUnaryFunctorIiiiNS0_17BitwiseXorFunctorIiEEEEEEvRNS_18TensorIteratorBaseERKT_EUliE_EEviT1_)
        /*13ac*/ 	.word	0x00000000


	//----- nvinfo : EIATTR_REGCOUNT
	.align		4
.L_881:
        /*13b0*/ 	.byte	0x04, 0x2f
        /*13b2*/ 	.short	(.L_883 - .L_882)
	.align		4
.L_882:
        /*13b4*/ 	.word	index@(_ZN2at6native29vectorized_elementwise_kernelILi8ENS0_13BinaryFunctorIlllNS0_17BitwiseXorFunctorIlEEEESt5arrayIPcLm3EEEEviT0_T1_)
        /*13b8*/ 	.word	0x00000004


	//----- nvinfo : EIATTR_FRAME_SIZE
	.align		4
.L_883:
        /*13bc*/ 	.byte	0x04, 0x11
        /*13be*/ 	.short	(.L_885 - .L_884)
	.align		4
.L_884:
        /*13c0*/ 	.word	index@(_ZN2at6native29vectorized_elementwise_kernelILi8ENS0_13BinaryFunctorIlllNS0_17BitwiseXorFunctorIlEEEESt5arrayIPcLm3EEEEviT0_T1_)
        /*13c4*/ 	.word	0x00000000


	//----- nvinfo : EIATTR_REGCOUNT
	.align		4
.L_885:
        /*13c8*/ 	.byte	0x04, 0x2f
        /*13ca*/ 	.short	(.L_887 - .L_886)
	.align		4
.L_886:
        /*13cc*/ 	.word	index@(_ZN2at6native29vectorized_elementwise_kernelILi4ENS0_13BinaryFunctorIlllNS0_17BitwiseXorFunctorIlEEEESt5arrayIPcLm3EEEEviT0_T1_)
        /*13d0*/ 	.word	0x00000024


	//----- nvinfo : EIATTR_FRAME_SIZE
	.align		4
.L_887:
        /*13d4*/ 	.byte	0x04, 0x11
        /*13d6*/ 	.short	(.L_889 - .L_888)
	.align		4
.L_888:
        /*13d8*/ 	.word	index@(_ZN2at6native29vectorized_elementwise_kernelILi4ENS0_13BinaryFunctorIlllNS0_17BitwiseXorFunctorIlEEEESt5arrayIPcLm3EEEEviT0_T1_)
        /*13dc*/ 	.word	0x00000000


	//----- nvinfo : EIATTR_REGCOUNT
	.align		4
.L_889:
        /*13e0*/ 	.byte	0x04, 0x2f
        /*13e2*/ 	.short	(.L_891 - .L_890)
	.align		4
.L_890:
        /*13e4*/ 	.word	index@(_ZN2at6native29vectorized_elementwise_kernelILi2ENS0_13BinaryFunctorIlllNS0_17BitwiseXorFunctorIlEEEESt5arrayIPcLm3EEEEviT0_T1_)
        /*13e8*/ 	.word	0x00000024


	//----- nvinfo : EIATTR_FRAME_SIZE
	.align		4
.L_891:
        /*13ec*/ 	.byte	0x04, 0x11
        /*13ee*/ 	.short	(.L_893 - .L_892)
	.align		4
.L_892:
        /*13f0*/ 	.word	index@(_ZN2at6native29vectorized_elementwise_kernelILi2ENS0_13BinaryFunctorIlllNS0_17BitwiseXorFunctorIlEEEESt5arrayIPcLm3EEEEviT0_T1_)
        /*13f4*/ 	.word	0x00000000


	//----- nvinfo : EIATTR_REGCOUNT
	.align		4
.L_893:
        /*13f8*/ 	.byte	0x04, 0x2f
        /*13fa*/ 	.short	(.L_895 - .L_894)
	.align		4
.L_894:
        /*13fc*/ 	.word	index@(_ZN2at6native27unrolled_elementwise_kernelINS0_13BinaryFunctorIlllNS0_17BitwiseXorFunctorIlEEEESt5arrayIPcLm3EELi4E23TrivialOffsetCalculatorILi2EjES9_ILi1EjENS0_6memory15LoadWithoutCastENSC_16StoreWithoutCastEEEviT_T0_T2_T3_T4_T5_)
        /*1400*/ 	.word	0x00000020


	//----- nvinfo : EIATTR_FRAME_SIZE
	.align		4
.L_895:
        /*1404*/ 	.byte	0x04, 0x11
        /*1406*/ 	.short	(.L_897 - .L_896)
	.align		4
.L_896:
        /*1408*/ 	.word	index@(_ZN2at6native27unrolled_elementwise_kernelINS0_13BinaryFunctorIlllNS0_17BitwiseXorFunctorIlEEEESt5arrayIPcLm3EELi4E23TrivialOffsetCalculatorILi2EjES9_ILi1EjENS0_6memory15LoadWithoutCastENSC_16StoreWithoutCastEEEviT_T0_T2_T3_T4_T5_)
        /*140c*/ 	.word	0x00000000


	//----- nvinfo : EIATTR_REGCOUNT
	.align		4
.L_897:
        /*1410*/ 	.byte	0x04, 0x2f
        /*1412*/ 	.short	(.L_899 - .L_898)
	.align		4
.L_898:
        /*1414*/ 	.word	index@(_ZN2at6native18elementwise_kernelILi128ELi2EZNS0_22gpu_kernel_impl_nocastINS0_13BinaryFunctorIlllNS0_17BitwiseXorFunctorIlEEEEEEvRNS_18TensorIteratorBaseERKT_EUliE_EEviT1_)
        /*1418*/ 	.word	0x0000000e


	//----- nvinfo : EIATTR_FRAME_SIZE
	.align		4
.L_899:
        /*141c*/ 	.byte	0x04, 0x11
        /*141e*/ 	.short	(.L_901 - .L_900)
	.align		4
.L_900:
        /*1420*/ 	.word	index@(_ZN2at6native18elementwise_kernelILi128ELi2EZNS0_22gpu_kernel_impl_nocastINS0_13BinaryFunctorIlllNS0_17BitwiseXorFunctorIlEEEEEEvRNS_18TensorIteratorBaseERKT_EUliE_EEviT1_)
        /*1424*/ 	.word	0x00000000


	//----- nvinfo : EIATTR_REGCOUNT
	.align		4
.L_901:
        /*1428*/ 	.byte	0x04, 0x2f
        /*142a*/ 	.short	(.L_903 - .L_902)
	.align		4
.L_902:
        /*142c*/ 	.word	index@(_ZN2at6native27unrolled_elementwise_kernelINS0_13BinaryFunctorIlllNS0_17BitwiseXorFunctorIlEEEESt5arrayIPcLm3EELi4E23TrivialOffsetCalculatorILi2EjES9_ILi1EjENS0_6memory12LoadWithCastILi2EEENSC_13StoreWithCastILi1EEEEEviT_T0_T2_T3_T4_T5_)
        /*1430*/ 	.word	0x00000028


	//----- nvinfo : EIATTR_FRAME_SIZE
	.align		4
.L_903:
        /*1434*/ 	.byte	0x04, 0x11
        /*1436*/ 	.short	(.L_905 - .L_904)
	.align		4
.L_904:
        /*1438*/ 	.word	index@(_ZN2at6native27unrolled_elementwise_kernelINS0_13BinaryFunctorIlllNS0_17BitwiseXorFunctorIlEEEESt5arrayIPcLm3EELi4E23TrivialOffsetCalculatorILi2EjES9_ILi1EjENS0_6memory12LoadWithCastILi2EEENSC_13StoreWithCastILi1EEEEEviT_T0_T2_T3_T4_T5_)
        /*143c*/ 	.word	0x00000000


	//----- nvinfo : EIATTR_REGCOUNT
	.align		4
.L_905:
        /*1440*/ 	.byte	0x04, 0x2f
        /*1442*/ 	.short	(.L_907 - .L_906)
	.align		4
.L_906:
        /*1444*/ 	.word	index@(_ZN2at6native18elementwise_kernelILi128ELi4EZNS0_15gpu_kernel_implINS0_13BinaryFunctorIlllNS0_17BitwiseXorFunctorIlEEEEEEvRNS_18TensorIteratorBaseERKT_EUliE_EEviT1_)
        /*1448*/ 	.word	0x0000001c


	//----- nvinfo : EIATTR_FRAME_SIZE
	.align		4
.L_907:
        /*144c*/ 	.byte	0x04, 0x11
        /*144e*/ 	.short	(.L_909 - .L_908)
	.align		4
.L_908:
        /*1450*/ 	.word	index@(_ZN2at6native18elementwise_kernelILi128ELi4EZNS0_15gpu_kernel_implINS0_13BinaryFunctorIlllNS0_17BitwiseXorFunctorIlEEEEEEvRNS_18TensorIteratorBaseERKT_EUliE_EEviT1_)
        /*1454*/ 	.word	0x00000000


	//----- nvinfo : EIATTR_REGCOUNT
	.align		4
.L_909:
        /*1458*/ 	.byte	0x04, 0x2f
        /*145a*/ 	.short	(.L_911 - .L_910)
	.align		4
.L_910:
        /*145c*/ 	.word	index@(_ZN2at6native29vectorized_elementwise_kernelILi8ENS0_13AUnaryFunctorIlllNS0_17BitwiseXorFunctorIlEEEESt5arrayIPcLm2EEEEviT0_T1_)
        /*1460*/ 	.word	0x00000004


	//----- nvinfo : EIATTR_FRAME_SIZE
	.align		4
.L_911:
        /*1464*/ 	.byte	0x04, 0x11
        /*1466*/ 	.short	(.L_913 - .L_912)
	.align		4
.L_912:
        /*1468*/ 	.word	index@(_ZN2at6native29vectorized_elementwise_kernelILi8ENS0_13AUnaryFunctorIlllNS0_17BitwiseXorFunctorIlEEEESt5arrayIPcLm2EEEEviT0_T1_)
        /*146c*/ 	.word	0x00000000


	//----- nvinfo : EIATTR_REGCOUNT
	.align		4
.L_913:
        /*1470*/ 	.byte	0x04, 0x2f
        /*1472*/ 	.short	(.L_915 - .L_914)
	.align		4
.L_914:
        /*1474*/ 	.word	index@(_ZN2at6native29vectorized_elementwise_kernelILi4ENS0_13AUnaryFunctorIlllNS0_17BitwiseXorFunctorIlEEEESt5arrayIPcLm2EEEEviT0_T1_)
        /*1478*/ 	.word	0x00000020


	//----- nvinfo : EIATTR_FRAME_SIZE
	.align		4
.L_915:
        /*147c*/ 	.byte	0x04, 0x11
        /*147e*/ 	.short	(.L_917 - .L_916)
	.align		4
.L_916:
        /*1480*/ 	.word	index@(_ZN2at6native29vectorized_elementwise_kernelILi4ENS0_13AUnaryFunctorIlllNS0_17BitwiseXorFunctorIlEEEESt5arrayIPcLm2EEEEviT0_T1_)
        /*1484*/ 	.word	0x00000000


	//----- nvinfo : EIATTR_REGCOUNT
	.align		4
.L_917:
        /*1488*/ 	.byte	0x04, 0x2f
        /*148a*/ 	.short	(.L_919 - .L_918)
	.align		4
.L_918:
        /*148c*/ 	.word	index@(_ZN2at6native29vectorized_elementwise_kernelILi2ENS0_13AUnaryFunctorIlllNS0_17BitwiseXorFunctorIlEEEESt5arrayIPcLm2EEEEviT0_T1_)
        /*1490*/ 	.word	0x00000020


	//----- nvinfo : EIATTR_FRAME_SIZE
	.align		4
.L_919:
        /*1494*/ 	.byte	0x04, 0x11
        /*1496*/ 	.short	(.L_921 - .L_920)
	.align		4
.L_920:
        /*1498*/ 	.word	index@(_ZN2at6native29vectorized_elementwise_kernelILi2ENS0_13AUnaryFunctorIlllNS0_17BitwiseXorFunctorIlEEEESt5arrayIPcLm2EEEEviT0_T1_)
        /*149c*/ 	.word	0x00000000


	//----- nvinfo : EIATTR_REGCOUNT
	.align		4
.L_921:
        /*14a0*/ 	.byte	0x04, 0x2f
        /*14a2*/ 	.short	(.L_923 - .L_922)
	.align		4
.L_922:
        /*14a4*/ 	.word	index@(_ZN2at6native27unrolled_elementwise_kernelINS0_13AUnaryFunctorIlllNS0_17BitwiseXorFunctorIlEEEESt5arrayIPcLm2EELi4E23TrivialOffsetCalculatorILi1EjESA_NS0_6memory15LoadWithoutCastENSB_16StoreWithoutCastEEEviT_T0_T2_T3_T4_T5_)
        /*14a8*/ 	.word	0x00000016


	//----- nvinfo : EIATTR_FRAME_SIZE
	.align		4
.L_923:
        /*14ac*/ 	.byte	0x04, 0x11
        /*14ae*/ 	.short	(.L_925 - .L_924)
	.align		4
.L_924:
        /*14b0*/ 	.word	index@(_ZN2at6native27unrolled_elementwise_kernelINS0_13AUnaryFunctorIlllNS0_17BitwiseXorFunctorIlEEEESt5arrayIPcLm2EELi4E23TrivialOffsetCalculatorILi1EjESA_NS0_6memory15LoadWithoutCastENSB_16StoreWithoutCastEEEviT_T0_T2_T3_T4_T5_)
        /*14b4*/ 	.word	0x00000000


	//----- nvinfo : EIATTR_REGCOUNT
	.align		4
.L_925:
        /*14b8*/ 	.byte	0x04, 0x2f
        /*14ba*/ 	.short	(.L_927 - .L_926)
	.align		4
.L_926:
        /*14bc*/ 	.word	index@(_ZN2at6native18elementwise_kernelILi128ELi2EZNS0_22gpu_kernel_impl_nocastINS0_13AUnaryFunctorIlllNS0_17BitwiseXorFunctorIlEEEEEEvRNS_18TensorIteratorBaseERKT_EUliE_EEviT1_)
        /*14c0*/ 	.word	0x0000000c


	//----- nvinfo : EIATTR_FRAME_SIZE
	.align		4
.L_927:
        /*14c4*/ 	.byte	0x04, 0x11
        /*14c6*/ 	.short	(.L_929 - .L_928)
	.align		4
.L_928:
        /*14c8*/ 	.word	index@(_ZN2at6native18elementwise_kernelILi128ELi2EZNS0_22gpu_kernel_impl_nocastINS0_13AUnaryFunctorIlllNS0_17BitwiseXorFunctorIlEEEEEEvRNS_18TensorIteratorBaseERKT_EUliE_EEviT1_)
        /*14cc*/ 	.word	0x00000000


	//----- nvinfo : EIATTR_REGCOUNT
	.align		4
.L_929:
        /*14d0*/ 	.byte	0x04, 0x2f
        /*14d2*/ 	.short	(.L_931 - .L_930)
	.align		4
.L_930:
        /*14d4*/ 	.word	index@(_ZN2at6native27unrolled_elementwise_kernelINS0_13AUnaryFunctorIlllNS0_17BitwiseXorFunctorIlEEEESt5arrayIPcLm2EELi4E23TrivialOffsetCalculatorILi1EjESA_NS0_6memory12LoadWithCastILi1EEENSB_13StoreWithCastILi1EEEEEviT_T0_T2_T3_T4_T5_)
        /*14d8*/ 	.word	0x00000020


	//----- nvinfo : EIATTR_FRAME_SIZE
	.align		4
.L_931:
        /*14dc*/ 	.byte	0x04, 0x11
        /*14de*/ 	.short	(.L_933 - .L_932)
	.align		4
.L_932:
        /*14e0*/ 	.word	index@(_ZN2at6native27unrolled_elementwise_kernelINS0_13AUnaryFunctorIlllNS0_17BitwiseXorFunctorIlEEEESt5arrayIPcLm2EELi4E23TrivialOffsetCalculatorILi1EjESA_NS0_6memory12LoadWithCastILi1EEENSB_13StoreWithCastILi1EEEEEviT_T0_T2_T3_T4_T5_)
        /*14e4*/ 	.word	0x00000000


	//----- nvinfo : EIATTR_REGCOUNT
	.align		4
.L_933:
        /*14e8*/ 	.byte	0x04, 0x2f
        /*14ea*/ 	.short	(.L_935 - .L_934)
	.align		4
.L_934:
        /*14ec*/ 	.word	index@(_ZN2at6native18elementwise_kernelILi128ELi4EZNS0_15gpu_kernel_implINS0_13AUnaryFunctorIlllNS0_17BitwiseXorFunctorIlEEEEEEvRNS_18TensorIteratorBaseERKT_EUliE_EEviT1_)
        /*14f0*/ 	.word	0x0000001a


	//----- nvinfo : EIATTR_FRAME_SIZE
	.align		4
.L_935:
        /*14f4*/ 	.byte	0x04, 0x11
        /*14f6*/ 	.short	(.L_937 - .L_936)
	.align		4
.L_936:
        /*14f8*/ 	.word	index@(_ZN2at6native18elementwise_kernelILi128ELi4EZNS0_15gpu_kernel_implINS0_13AUnaryFunctorIlllNS0_17BitwiseXorFunctorIlEEEEEEvRNS_18TensorIteratorBaseERKT_EUliE_EEviT1_)
        /*14fc*/ 	.word	0x00000000


	//----- nvinfo : EIATTR_REGCOUNT
	.align		4
.L_937:
        /*1500*/ 	.byte	0x04, 0x2f
        /*1502*/ 	.short	(.L_939 - .L_938)
	.align		4
.L_938:
        /*1504*/ 	.word	index@(_ZN2at6native29vectorized_elementwise_kernelILi8ENS0_13BinaryFunctorIsssNS0_17BitwiseXorFunctorIsEEEESt5arrayIPcLm3EEEEviT0_T1_)
        /*1508*/ 	.word	0x00000004


	//----- nvinfo : EIATTR_FRAME_SIZE
	.align		4
.L_939:
        /*150c*/ 	.byte	0x04, 0x11
        /*150e*/ 	.short	(.L_941 - .L_940)
	.align		4
.L_940:
        /*1510*/ 	.word	index@(_ZN2at6native29vectorized_elementwise_kernelILi8ENS0_13BinaryFunctorIsssNS0_17BitwiseXorFunctorIsEEEESt5arrayIPcLm3EEEEviT0_T1_)
        /*1514*/ 	.word	0x00000000


	//----- nvinfo : EIATTR_REGCOUNT
	.align		4
.L_941:
        /*1518*/ 	.byte	0x04, 0x2f
        /*151a*/ 	.short	(.L_943 - .L_942)
	.align		4
.L_942:
        /*151c*/ 	.word	index@(_ZN2at6native29vectorized_elementwise_kernelILi4ENS0_13BinaryFunctorIsssNS0_17BitwiseXorFunctorIsEEEESt5arrayIPcLm3EEEEviT0_T1_)
        /*1520*/ 	.word	0x00000020


	//----- nvinfo : EIATTR_FRAME_SIZE
	.align		4
.L_943:
        /*1524*/ 	.byte	0x04, 0x11
        /*1526*/ 	.short	(.L_945 - .L_944)
	.align		4
.L_944:
        /*1528*/ 	.word	index@(_ZN2at6native29vectorized_elementwise_kernelILi4ENS0_13BinaryFunctorIsssNS0_17BitwiseXorFunctorIsEEEESt5arrayIPcLm3EEEEviT0_T1_)
        /*152c*/ 	.word	0x00000000


	//----- nvinfo : EIATTR_REGCOUNT
	.align		4
.L_945:
        /*1530*/ 	.byte	0x04, 0x2f
        /*1532*/ 	.short	(.L_947 - .L_946)
	.align		4
.L_946:
        /*1534*/ 	.word	index@(_ZN2at6native29vectorized_elementwise_kernelILi2ENS0_13BinaryFunctorIsssNS0_17BitwiseXorFunctorIsEEEESt5arrayIPcLm3EEEEviT0_T1_)
        /*1538*/ 	.word	0x00000020


	//----- nvinfo : EIATTR_FRAME_SIZE
	.align		4
.L_947:
        /*153c*/ 	.byte	0x04, 0x11
        /*153e*/ 	.short	(.L_949 - .L_948)
	.align		4
.L_948:
        /*1540*/ 	.word	index@(_ZN2at6native29vectorized_elementwise_kernelILi2ENS0_13BinaryFunctorIsssNS0_17BitwiseXorFunctorIsEEEESt5arrayIPcLm3EEEEviT0_T1_)
        /*1544*/ 	.word	0x00000000


	//----- nvinfo : EIATTR_REGCOUNT
	.align		4
.L_949:
        /*1548*/ 	.byte	0x04, 0x2f
        /*154a*/ 	.short	(.L_951 - .L_950)
	.align		4
.L_950:
        /*154c*/ 	.word	index@(_ZN2at6native27unrolled_elementwise_kernelINS0_13BinaryFunctorIsssNS0_17BitwiseXorFunctorIsEEEESt5arrayIPcLm3EELi4E23TrivialOffsetCalculatorILi2EjES9_ILi1EjENS0_6memory15LoadWithoutCastENSC_16StoreWithoutCastEEEviT_T0_T2_T3_T4_T5_)
        /*1550*/ 	.word	0x0000001a


	//----- nvinfo : EIATTR_FRAME_SIZE
	.align		4
.L_951:
        /*1554*/ 	.byte	0x04, 0x11
        /*1556*/ 	.short	(.L_953 - .L_952)
	.align		4
.L_952:
        /*1558*/ 	.word	index@(_ZN2at6native27unrolled_elementwise_kernelINS0_13BinaryFunctorIsssNS0_17BitwiseXorFunctorIsEEEESt5arrayIPcLm3EELi4E23TrivialOffsetCalculatorILi2EjES9_ILi1EjENS0_6memory15LoadWithoutCastENSC_16StoreWithoutCastEEEviT_T0_T2_T3_T4_T5_)
        /*155c*/ 	.word	0x00000000


	//----- nvinfo : EIATTR_REGCOUNT
	.align		4
.L_953:
        /*1560*/ 	.byte	0x04, 0x2f
        /*1562*/ 	.short	(.L_955 - .L_954)
	.align		4
.L_954:
        /*1564*/ 	.word	index@(_ZN2at6native18elementwise_kernelILi128ELi4EZNS0_22gpu_kernel_impl_nocastINS0_13BinaryFunctorIsssNS0_17BitwiseXorFunctorIsEEEEEEvRNS_18TensorIteratorBaseERKT_EUliE_EEviT1_)
        /*1568*/ 	.word	0x0000000c


	//----- nvinfo : EIATTR_FRAME_SIZE
	.align		4
.L_955:
        /*156c*/ 	.byte	0x04, 0x11
        /*156e*/ 	.short	(.L_957 - .L_956)
	.align		4
.L_956:
        /*1570*/ 	.word	index@(_ZN2at6native18elementwise_kernelILi128ELi4EZNS0_22gpu_kernel_impl_nocastINS0_13BinaryFunctorIsssNS0_17BitwiseXorFunctorIsEEEEEEvRNS_18TensorIteratorBaseERKT_EUliE_EEviT1_)
        /*1574*/ 	.word	0x00000000


	//----- nvinfo : EIATTR_REGCOUNT
	.align		4
.L_957:
        /*1578*/ 	.byte	0x04, 0x2f
        /*157a*/ 	.short	(.L_959 - .L_958)
	.align		4
.L_958:
        /*157c*/ 	.word	index@(_ZN2at6native27unrolled_elementwise_kernelINS0_13BinaryFunctorIsssNS0_17BitwiseXorFunctorIsEEEESt5arrayIPcLm3EELi4E23TrivialOffsetCalculatorILi2EjES9_ILi1EjENS0_6memory12LoadWithCastILi2EEENSC_13StoreWithCastILi1EEEEEviT_T0_T2_T3_T4_T5_)
        /*1580*/ 	.word	0x00000020


	//----- nvinfo : EIATTR_FRAME_SIZE
	.align		4
.L_959:
        /*1584*/ 	.byte	0x04, 0x11
        /*1586*/ 	.short	(.L_961 - .L_960)
	.align		4
.L_960:
        /*1588*/ 	.word	index@(_ZN2at6native27unrolled_elementwise_kernelINS0_13BinaryFunctorIsssNS0_17BitwiseXorFunctorIsEEEESt5arrayIPcLm3EELi4E23TrivialOffsetCalculatorILi2EjES9_ILi1EjENS0_6memory12LoadWithCastILi2EEENSC_13StoreWithCastILi1EEEEEviT_T0_T2_T3_T4_T5_)
        /*158c*/ 	.word	0x00000000


	//----- nvinfo : EIATTR_REGCOUNT
	.align		4
.L_961:
        /*1590*/ 	.byte	0x04, 0x2f
        /*1592*/ 	.short	(.L_963 - .L_962)
	.align		4
.L_962:
        /*1594*/ 	.word	index@(_ZN2at6native18elementwise_kernelILi128ELi4EZNS0_15gpu_kernel_implINS0_13BinaryFunctorIsssNS0_17BitwiseXorFunctorIsEEEEEEvRNS_18TensorIteratorBaseERKT_EUliE_EEviT1_)
        /*1598*/ 	.word	0x0000001a


	//----- nvinfo : EIATTR_FRAME_SIZE
	.align		4
.L_963:
        /*159c*/ 	.byte	0x04, 0x11
        /*159e*/ 	.short	(.L_965 - .L_964)
	.align		4
.L_964:
        /*15a0*/ 	.word	index@(_ZN2at6native18elementwise_kernelILi128ELi4EZNS0_15gpu_kernel_implINS0_13BinaryFunctorIsssNS0_17BitwiseXorFunctorIsEEEEEEvRNS_18TensorIteratorBaseERKT_EUliE_EEviT1_)
        /*15a4*/ 	.word	0x00000000


	//----- nvinfo : EIATTR_REGCOUNT
	.align		4
.L_965:
        /*15a8*/ 	.byte	0x04, 0x2f
        /*15aa*/ 	.short	(.L_967 - .L_966)
	.align		4
.L_966:
        /*15ac*/ 	.word	index@(_ZN2at6native29vectorized_elementwise_kernelILi8ENS0_13AUnaryFunctorIsssNS0_17BitwiseXorFunctorIsEEEESt5arrayIPcLm2EEEEviT0_T1_)
        /*15b0*/ 	.word	0x00000004


	//----- nvinfo : EIATTR_FRAME_SIZE
	.align		4
.L_967:
        /*15b4*/ 	.byte	0x04, 0x11
        /*15b6*/ 	.short	(.L_969 - .L_968)
	.align		4
.L_968:
        /*15b8*/ 	.word	index@(_ZN2at6native29vectorized_elementwise_kernelILi8ENS0_13AUnaryFunctorIsssNS0_17BitwiseXorFunctorIsEEEESt5arrayIPcLm2EEEEviT0_T1_)
        /*15bc*/ 	.word	0x00000000


	//----- nvinfo : EIATTR_REGCOUNT
	.align		4
.L_969:
        /*15c0*/ 	.byte	0x04, 0x2f
        /*15c2*/ 	.short	(.L_971 - .L_970)
	.align		4
.L_970:
        /*15c4*/ 	.word	index@(_ZN2at6native29vectorized_elementwise_kernelILi4ENS0_13AUnaryFunctorIsssNS0_17BitwiseXorFunctorIsEEEESt5arrayIPcLm2EEEEviT0_T1_)
        /*15c8*/ 	.word	0x0000001f


	//----- nvinfo : EIATTR_FRAME_SIZE
	.align		4
.L_971:
        /*15cc*/ 	.byte	0x04, 0x11
        /*15ce*/ 	.short	(.L_973 - .L_972)
	.align		4
.L_972:
        /*15d0*/ 	.word	index@(_ZN2at6native29vectorized_elementwise_kernelILi4ENS0_13AUnaryFunctorIsssNS0_17BitwiseXorFunctorIsEEEESt5arrayIPcLm2EEEEviT0_T1_)
        /*15d4*/ 	.word	0x00000000


	//----- nvinfo : EIATTR_REGCOUNT
	.align		4
.L_973:
        /*15d8*/ 	.byte	0x04, 0x2f
        /*15da*/ 	.short	(.L_975 - .L_974)
	.align		4
.L_974:
        /*15dc*/ 	.word	index@(_ZN2at6native29vectorized_elementwise_kernelILi2ENS0_13AUnaryFunctorIsssNS0_17BitwiseXorFunctorIsEEEESt5arrayIPcLm2EEEEviT0_T1_)
        /*15e0*/ 	.word	0x0000001f


	//----- nvinfo : EIATTR_FRAME_SIZE
	.align		4
.L_975:
        /*15e4*/ 	.byte	0x04, 0x11
        /*15e6*/ 	.short	(.L_977 - .L_976)
	.align		4
.L_976:
        /*15e8*/ 	.word	index@(_ZN2at6native29vectorized_elementwise_kernelILi2ENS0_13AUnaryFunctorIsssNS0_17BitwiseXorFunctorIsEEEESt5arrayIPcLm2EEEEviT0_T1_)
        /*15ec*/ 	.word	0x00000000


	//----- nvinfo : EIATTR_REGCOUNT
	.align		4
.L_977:
        /*15f0*/ 	.byte	0x04, 0x2f
        /*15f2*/ 	.short	(.L_979 - .L_978)
	.align		4
.L_978:
        /*15f4*/ 	.word	index@(_ZN2at6native27unrolled_elementwise_kernelINS0_13AUnaryFunctorIsssNS0_17BitwiseXorFunctorIsEEEESt5arrayIPcLm2EELi4E23TrivialOffsetCalculatorILi1EjESA_NS0_6memory15LoadWithoutCastENSB_16StoreWithoutCastEEEviT_T0_T2_T3_T4_T5_)
        /*15f8*/ 	.word	0x00000014


	//----- nvinfo : EIATTR_FRAME_SIZE
	.align		4
.L_979:
        /*15fc*/ 	.byte	0x04, 0x11
        /*15fe*/ 	.short	(.L_981 - .L_980)
	.align		4
.L_980:
        /*1600*/ 	.word	index@(_ZN2at6native27unrolled_elementwise_kernelINS0_13AUnaryFunctorIsssNS0_17BitwiseXorFunctorIsEEEESt5arrayIPcLm2EELi4E23TrivialOffsetCalculatorILi1EjESA_NS0_6memory15LoadWithoutCastENSB_16StoreWithoutCastEEEviT_T0_T2_T3_T4_T5_)
        /*1604*/ 	.word	0x00000000


	//----- nvinfo : EIATTR_REGCOUNT
	.align		4
.L_981:
        /*1608*/ 	.byte	0x04, 0x2f
        /*160a*/ 	.short	(.L_983 - .L_982)
	.align		4
.L_982:
        /*160c*/ 	.word	index@(_ZN2at6native18elementwise_kernelILi128ELi4EZNS0_22gpu_kernel_impl_nocastINS0_13AUnaryFunctorIsssNS0_17BitwiseXorFunctorIsEEEEEEvRNS_18TensorIteratorBaseERKT_EUliE_EEviT1_)
        /*1610*/ 	.word	0x0000000c


	//----- nvinfo : EIATTR_FRAME_SIZE
	.align		4
.L_983:
        /*1614*/ 	.byte	0x04, 0x11
        /*1616*/ 	.short	(.L_985 - .L_984)
	.align		4
.L_984:
        /*1618*/ 	.word	index@(_ZN2at6native18elementwise_kernelILi128ELi4EZNS0_22gpu_kernel_impl_nocastINS0_13AUnaryFunctorIsssNS0_17BitwiseXorFunctorIsEEEEEEvRNS_18TensorIteratorBaseERKT_EUliE_EEviT1_)
        /*161c*/ 	.word	0x00000000


	//----- nvinfo : EIATTR_REGCOUNT
	.align		4
.L_985:
        /*1620*/ 	.byte	0x04, 0x2f
        /*1622*/ 	.short	(.L_987 - .L_986)
	.align		4
.L_986:
        /*1624*/ 	.word	index@(_ZN2at6native27unrolled_elementwise_kernelINS0_13AUnaryFunctorIsssNS0_17BitwiseXorFunctorIsEEEESt5arrayIPcLm2EELi4E23TrivialOffsetCalculatorILi1EjESA_NS0_6memory12LoadWithCastILi1EEENSB_13StoreWithCastILi1EEEEEviT_T0_T2_T3_T4_T5_)
        /*1628*/ 	.word	0x0000001e


	//----- nvinfo : EIATTR_FRAME_SIZE
	.align		4
.L_987:
        /*162c*/ 	.byte	0x04, 0x11
        /*162e*/ 	.short	(.L_989 - .L_988)
	.align		4
.L_988:
        /*1630*/ 	.word	index@(_ZN2at6native27unrolled_elementwise_kernelINS0_13AUnaryFunctorIsssNS0_17BitwiseXorFunctorIsEEEESt5arrayIPcLm2EELi4E23TrivialOffsetCalculatorILi1EjESA_NS0_6memory12LoadWithCastILi1EEENSB_13StoreWithCastILi1EEEEEviT_T0_T2_T3_T4_T5_)
        /*1634*/ 	.word	0x00000000


	//----- nvinfo : EIATTR_REGCOUNT
	.align		4
.L_989:
        /*1638*/ 	.byte	0x04, 0x2f
        /*163a*/ 	.short	(.L_991 - .L_990)
	.align		4
.L_990:
        /*163c*/ 	.word	index@(_ZN2at6native18elementwise_kernelILi128ELi4EZNS0_15gpu_kernel_implINS0_13AUnaryFunctorIsssNS0_17BitwiseXorFunctorIsEEEEEEvRNS_18TensorIteratorBaseERKT_EUliE_EEviT1_)
        /*1640*/ 	.word	0x0000001a


	//----- nvinfo : EIATTR_FRAME_SIZE
	.align		4
.L_991:
        /*1644*/ 	.byte	0x04, 0x11
        /*1646*/ 	.short	(.L_993 - .L_992)
	.align		4
.L_992:
        /*1648*/ 	.word	index@(_ZN2at6native18elementwise_kernelILi128ELi4EZNS0_15gpu_kernel_implINS0_13AUnaryFunctorIsssNS0_17BitwiseXorFunctorIsEEEEEEvRNS_18TensorIteratorBaseERKT_EUliE_EEviT1_)
        /*164c*/ 	.word	0x00000000


	//----- nvinfo : EIATTR_REGCOUNT
	.align		4
.L_993:
        /*1650*/ 	.byte	0x04, 0x2f
        /*1652*/ 	.short	(.L_995 - .L_994)
	.align		4
.L_994:
        /*1654*/ 	.word	index@(_ZN2at6native29vectorized_elementwise_kernelILi8ENS0_13BinaryFunctorIbbbNS0_17BitwiseXorFunctorIbEEEESt5arrayIPcLm3EEEEviT0_T1_)
        /*1658*/ 	.word	0x00000004


	//----- nvinfo : EIATTR_FRAME_SIZE
	.align		4
.L_995:
        /*165c*/ 	.byte	0x04, 0x11
        /*165e*/ 	.short	(.L_997 - .L_996)
	.align		4
.L_996:
        /*1660*/ 	.word	index@(_ZN2at6native29vectorized_elementwise_kernelILi8ENS0_13BinaryFunctorIbbbNS0_17BitwiseXorFunctorIbEEEESt5arrayIPcLm3EEEEviT0_T1_)
        /*1664*/ 	.word	0x00000000


	//----- nvinfo : EIATTR_REGCOUNT
	.align		4
.L_997:
        /*1668*/ 	.byte	0x04, 0x2f
        /*166a*/ 	.short	(.L_999 - .L_998)
	.align		4
.L_998:
        /*166c*/ 	.word	index@(_ZN2at6native29vectorized_elementwise_kernelILi4ENS0_13BinaryFunctorIbbbNS0_17BitwiseXorFunctorIbEEEESt5arrayIPcLm3EEEEviT0_T1_)
        /*1670*/ 	.word	0x0000001f


	//----- nvinfo : EIATTR_FRAME_SIZE
	.align		4
.L_999:
        /*1674*/ 	.byte	0x04, 0x11
        /*1676*/ 	.short	(.L_1001 - .L_1000)
	.align		4
.L_1000:
        /*1678*/ 	.word	index@(_ZN2at6native29vectorized_elementwise_kernelILi4ENS0_13BinaryFunctorIbbbNS0_17BitwiseXorFunctorIbEEEESt5arrayIPcLm3EEEEviT0_T1_)
        /*167c*/ 	.word	0x00000000


	//----- nvinfo : EIATTR_REGCOUNT
	.align		4
.L_1001:
        /*1680*/ 	.byte	0x04, 0x2f
        /*1682*/ 	.short	(.L_1003 - .L_1002)
	.align		4
.L_1002:
        /*1684*/ 	.word	index@(_ZN2at6native29vectorized_elementwise_kernelILi2ENS0_13BinaryFunctorIbbbNS0_17BitwiseXorFunctorIbEEEESt5arrayIPcLm3EEEEviT0_T1_)
        /*1688*/ 	.word	0x0000001f


	//----- nvinfo : EIATTR_FRAME_SIZE
	.align		4
.L_1003:
        /*168c*/ 	.byte	0x04, 0x11
        /*168e*/ 	.short	(.L_1005 - .L_1004)
	.align		4
.L_1004:
        /*1690*/ 	.word	index@(_ZN2at6native29vectorized_elementwise_kernelILi2ENS0_13BinaryFunctorIbbbNS0_17BitwiseXorFunctorIbEEEESt5arrayIPcLm3EEEEviT0_T1_)
        /*1694*/ 	.word	0x00000000


	//----- nvinfo : EIATTR_REGCOUNT
	.align		4
.L_1005:
        /*1698*/ 	.byte	0x04, 0x2f
        /*169a*/ 	.short	(.L_1007 - .L_1006)
	.align		4
.L_1006:
        /*169c*/ 	.word	index@(_ZN2at6native27unrolled_elementwise_kernelINS0_13BinaryFunctorIbbbNS0_17BitwiseXorFunctorIbEEEESt5arrayIPcLm3EELi4E23TrivialOffsetCalculatorILi2EjES9_ILi1EjENS0_6memory15LoadWithoutCastENSC_16StoreWithoutCastEEEviT_T0_T2_T3_T4_T5_)
        /*16a0*/ 	.word	0x00000017


	//----- nvinfo : EIATTR_FRAME_SIZE
	.align		4
.L_1007:
        /*16a4*/ 	.byte	0x04, 0x11
        /*16a6*/ 	.short	(.L_1009 - .L_1008)
	.align		4
.L_1008:
        /*16a8*/ 	.word	index@(_ZN2at6native27unrolled_elementwise_kernelINS0_13BinaryFunctorIbbbNS0_17BitwiseXorFunctorIbEEEESt5arrayIPcLm3EELi4E23TrivialOffsetCalculatorILi2EjES9_ILi1EjENS0_6memory15LoadWithoutCastENSC_16StoreWithoutCastEEEviT_T0_T2_T3_T4_T5_)
        /*16ac*/ 	.word	0x00000000


	//----- nvinfo : EIATTR_REGCOUNT
	.align		4
.L_1009:
        /*16b0*/ 	.byte	0x04, 0x2f
        /*16b2*/ 	.short	(.L_1011 - .L_1010)
	.align		4
.L_1010:
        /*16b4*/ 	.word	index@(_ZN2at6native18elementwise_kernelILi128ELi4EZNS0_22gpu_kernel_impl_nocastINS0_13BinaryFunctorIbbbNS0_17BitwiseXorFunctorIbEEEEEEvRNS_18TensorIteratorBaseERKT_EUliE_EEviT1_)
        /*16b8*/ 	.word	0x0000000c


	//----- nvinfo : EIATTR_FRAME_SIZE
	.align		4
.L_1011:
        /*16bc*/ 	.byte	0x04, 0x11
        /*16be*/ 	.short	(.L_1013 - .L_1012)
	.align		4
.L_1012:
        /*16c0*/ 	.word	index@(_ZN2at6native18elementwise_kernelILi128ELi4EZNS0_22gpu_kernel_impl_nocastINS0_13BinaryFunctorIbbbNS0_17BitwiseXorFunctorIbEEEEEEvRNS_18TensorIteratorBaseERKT_EUliE_EEviT1_)
        /*16c4*/ 	.word	0x00000000


	//----- nvinfo : EIATTR_REGCOUNT
	.align		4
.L_1013:
        /*16c8*/ 	.byte	0x04, 0x2f
        /*16ca*/ 	.short	(.L_1015 - .L_1014)
	.align		4
.L_1014:
        /*16cc*/ 	.word	index@(_ZN2at6native27unrolled_elementwise_kernelINS0_13BinaryFunctorIbbbNS0_17BitwiseXorFunctorIbEEEESt5arrayIPcLm3EELi4E23TrivialOffsetCalculatorILi2EjES9_ILi1EjENS0_6memory12LoadWithCastILi2EEENSC_13StoreWithCastILi1EEEEEviT_T0_T2_T3_T4_T5_)
        /*16d0*/ 	.word	0x00000020


	//----- nvinfo : EIATTR_FRAME_SIZE
	.align		4
.L_1015:
        /*16d4*/ 	.byte	0x04, 0x11
        /*16d6*/ 	.short	(.L_1017 - .L_1016)
	.align		4
.L_1016:
        /*16d8*/ 	.word	index@(_ZN2at6native27unrolled_elementwise_kernelINS0_13BinaryFunctorIbbbNS0_17BitwiseXorFunctorIbEEEESt5arrayIPcLm3EELi4E23TrivialOffsetCalculatorILi2EjES9_ILi1EjENS0_6memory12LoadWithCastILi2EEENSC_13StoreWithCastILi1EEEEEviT_T0_T2_T3_T4_T5_)
        /*16dc*/ 	.word	0x00000000


	//----- nvinfo : EIATTR_REGCOUNT
	.align		4
.L_1017:
        /*16e0*/ 	.byte	0x04, 0x2f
        /*16e2*/ 	.short	(.L_1019 - .L_1018)
	.align		4
.L_1018:
        /*16e4*/ 	.word	index@(_ZN2at6native18elementwise_kernelILi128ELi4EZNS0_15gpu_kernel_implINS0_13BinaryFunctorIbbbNS0_17BitwiseXorFunctorIbEEEEEEvRNS_18TensorIteratorBaseERKT_EUliE_EEviT1_)
        /*16e8*/ 	.word	0x0000001a


	//----- nvinfo : EIATTR_FRAME_SIZE
	.align		4
.L_1019:
        /*16ec*/ 	.byte	0x04, 0x11
        /*16ee*/ 	.short	(.L_1021 - .L_1020)
	.align		4
.L_1020:
        /*16f0*/ 	.word	index@(_ZN2at6native18elementwise_kernelILi128ELi4EZNS0_15gpu_kernel_implINS0_13BinaryFunctorIbbbNS0_17BitwiseXorFunctorIbEEEEEEvRNS_18TensorIteratorBaseERKT_EUliE_EEviT1_)
        /*16f4*/ 	.word	0x00000000


	//----- nvinfo : EIATTR_REGCOUNT
	.align		4
.L_1021:
        /*16f8*/ 	.byte	0x04, 0x2f
        /*16fa*/ 	.short	(.L_1023 - .L_1022)
	.align		4
.L_1022:
        /*16fc*/ 	.word	index@(_ZN2at6native29vectorized_elementwise_kernelILi8ENS0_13AUnaryFunctorIbbbNS0_17BitwiseXorFunctorIbEEEESt5arrayIPcLm2EEEEviT0_T1_)
        /*1700*/ 	.word	0x00000004


	//----- nvinfo : EIATTR_FRAME_SIZE
	.align		4
.L_1023:
        /*1704*/ 	.byte	0x04, 0x11
        /*1706*/ 	.short	(.L_1025 - .L_1024)
	.align		4
.L_1024:
        /*1708*/ 	.word	index@(_ZN2at6native29vectorized_elementwise_kernelILi8ENS0_13AUnaryFunctorIbbbNS0_17BitwiseXorFunctorIbEEEESt5arrayIPcLm2EEEEviT0_T1_)
        /*170c*/ 	.word	0x00000000


	//----- nvinfo : EIATTR_REGCOUNT
	.align		4
.L_1025:
        /*1710*/ 	.byte	0x04, 0x2f
        /*1712*/ 	.short	(.L_1027 - .L_1026)
	.align		4
.L_1026:
        /*1714*/ 	.word	index@(_ZN2at6native29vectorized_elementwise_kernelILi4ENS0_13AUnaryFunctorIbbbNS0_17BitwiseXorFunctorIbEEEESt5arrayIPcLm2EEEEviT0_T1_)
        /*1718*/ 	.word	0x00000016


	//----- nvinfo : EIATTR_FRAME_SIZE
	.align		4
.L_1027:
        /*171c*/ 	.byte	0x04, 0x11
        /*171e*/ 	.short	(.L_1029 - .L_1028)
	.align		4
.L_1028:
        /*1720*/ 	.word	index@(_ZN2at6native29vectorized_elementwise_kernelILi4ENS0_13AUnaryFunctorIbbbNS0_17BitwiseXorFunctorIbEEEESt5arrayIPcLm2EEEEviT0_T1_)
        /*1724*/ 	.word	0x00000000


	//----- nvinfo : EIATTR_REGCOUNT
	.align		4
.L_1029:
        /*1728*/ 	.byte	0x04, 0x2f
        /*172a*/ 	.short	(.L_1031 - .L_1030)
	.align		4
.L_1030:
        /*172c*/ 	.word	index@(_ZN2at6native29vectorized_elementwise_kernelILi2ENS0_13AUnaryFunctorIbbbNS0_17BitwiseXorFunctorIbEEEESt5arrayIPcLm2EEEEviT0_T1_)
        /*1730*/ 	.word	0x00000016


	//----- nvinfo : EIATTR_FRAME_SIZE
	.align		4
.L_1031:
        /*1734*/ 	.byte	0x04, 0x11
        /*1736*/ 	.short	(.L_1033 - .L_1032)
	.align		4
.L_1032:
        /*1738*/ 	.word	index@(_ZN2at6native29vectorized_elementwise_kernelILi2ENS0_13AUnaryFunctorIbbbNS0_17BitwiseXorFunctorIbEEEESt5arrayIPcLm2EEEEviT0_T1_)
        /*173c*/ 	.word	0x00000000


	//----- nvinfo : EIATTR_REGCOUNT
	.align		4
.L_1033:
        /*1740*/ 	.byte	0x04, 0x2f
        /*1742*/ 	.short	(.L_1035 - .L_1034)
	.align		4
.L_1034:
        /*1744*/ 	.word	index@(_ZN2at6native27unrolled_elementwise_kernelINS0_13AUnaryFunctorIbbbNS0_17BitwiseXorFunctorIbEEEESt5arrayIPcLm2EELi4E23TrivialOffsetCalculatorILi1EjESA_NS0_6memory15LoadWithoutCastENSB_16StoreWithoutCastEEEviT_T0_T2_T3_T4_T5_)
        /*1748*/ 	.word	0x00000010


	//----- nvinfo : EIATTR_FRAME_SIZE
	.align		4
.L_1035:
        /*174c*/ 	.byte	0x04, 0x11
        /*174e*/ 	.short	(.L_1037 - .L_1036)
	.align		4
.L_1036:
        /*1750*/ 	.word	index@(_ZN2at6native27unrolled_elementwise_kernelINS0_13AUnaryFunctorIbbbNS0_17BitwiseXorFunctorIbEEEESt5arrayIPcLm2EELi4E23TrivialOffsetCalculatorILi1EjESA_NS0_6memory15LoadWithoutCastENSB_16StoreWithoutCastEEEviT_T0_T2_T3_T4_T5_)
        /*1754*/ 	.word	0x00000000


	//----- nvinfo : EIATTR_REGCOUNT
	.align		4
.L_1037:
        /*1758*/ 	.byte	0x04, 0x2f
        /*175a*/ 	.short	(.L_1039 - .L_1038)
	.align		4
.L_1038:
        /*175c*/ 	.word	index@(_ZN2at6native18elementwise_kernelILi128ELi4EZNS0_22gpu_kernel_impl_nocastINS0_13AUnaryFunctorIbbbNS0_17BitwiseXorFunctorIbEEEEEEvRNS_18TensorIteratorBaseERKT_EUliE_EEviT1_)
        /*1760*/ 	.word	0x0000000c


	//----- nvinfo : EIATTR_FRAME_SIZE
	.align		4
.L_1039:
        /*1764*/ 	.byte	0x04, 0x11
        /*1766*/ 	.short	(.L_1041 - .L_1040)
	.align		4
.L_1040:
        /*1768*/ 	.word	index@(_ZN2at6native18elementwise_kernelILi128ELi4EZNS0_22gpu_kernel_impl_nocastINS0_13AUnaryFunctorIbbbNS0_17BitwiseXorFunctorIbEEEEEEvRNS_18TensorIteratorBaseERKT_EUliE_EEviT1_)
        /*176c*/ 	.word	0x00000000


	//----- nvinfo : EIATTR_REGCOUNT
	.align		4
.L_1041:
        /*1770*/ 	.byte	0x04, 0x2f
        /*1772*/ 	.short	(.L_1043 - .L_1042)
	.align		4
.L_1042:
        /*1774*/ 	.word	index@(_ZN2at6native27unrolled_elementwise_kernelINS0_13AUnaryFunctorIbbbNS0_17BitwiseXorFunctorIbEEEESt5arrayIPcLm2EELi4E23TrivialOffsetCalculatorILi1EjESA_NS0_6memory12LoadWithCastILi1EEENSB_13StoreWithCastILi1EEEEEviT_T0_T2_T3_T4_T5_)
        /*1778*/ 	.word	0x0000001e


	//----- nvinfo : EIATTR_FRAME_SIZE
	.align		4
.L_1043:
        /*177c*/ 	.byte	0x04, 0x11
        /*177e*/ 	.short	(.L_1045 - .L_1044)
	.align		4
.L_1044:
        /*1780*/ 	.word	index@(_ZN2at6native27unrolled_elementwise_kernelINS0_13AUnaryFunctorIbbbNS0_17BitwiseXorFunctorIbEEEESt5arrayIPcLm2EELi4E23TrivialOffsetCalculatorILi1EjESA_NS0_6memory12LoadWithCastILi1EEENSB_13StoreWithCastILi1EEEEEviT_T0_T2_T3_T4_T5_)
        /*1784*/ 	.word	0x00000000


	//----- nvinfo : EIATTR_REGCOUNT
	.align		4
.L_1045:
        /*1788*/ 	.byte	0x04, 0x2f
        /*178a*/ 	.short	(.L_1047 - .L_1046)
	.align		4
.L_1046:
        /*178c*/ 	.word	index@(_ZN2at6native18elementwise_kernelILi128ELi4EZNS0_15gpu_kernel_implINS0_13AUnaryFunctorIbbbNS0_17BitwiseXorFunctorIbEEEEEEvRNS_18TensorIteratorBaseERKT_EUliE_EEviT1_)
        /*1790*/ 	.word	0x0000001a


	//----- nvinfo : EIATTR_FRAME_SIZE
	.align		4
.L_1047:
        /*1794*/ 	.byte	0x04, 0x11
        /*1796*/ 	.short	(.L_1049 - .L_1048)
	.align		4
.L_1048:
        /*1798*/ 	.word	index@(_ZN2at6native18elementwise_kernelILi128ELi4EZNS0_15gpu_kernel_implINS0_13AUnaryFunctorIbbbNS0_17BitwiseXorFunctorIbEEEEEEvRNS_18TensorIteratorBaseERKT_EUliE_EEviT1_)
        /*179c*/ 	.word	0x00000000


	//----- nvinfo : EIATTR_MIN_STACK_SIZE
	.align		4
.L_1049:
        /*17a0*/ 	.byte	0x04, 0x12
        /*17a2*/ 	.short	(.L_1051 - .L_1050)
	.align		4
.L_1050:
        /*17a4*/ 	.word	index@(_ZN2at6native18elementwise_kernelILi128ELi4EZNS0_15gpu_kernel_implINS0_13AUnaryFunctorIbbbNS0_17BitwiseXorFunctorIbEEEEEEvRNS_18TensorIteratorBaseERKT_EUliE_EEviT1_)
        /*17a8*/ 	.word	0x00000000


	//----- nvinfo : EIATTR_MIN_STACK_SIZE
	.align		4
.L_1051:
        /*17ac*/ 	.byte	0x04, 0x12
        /*17ae*/ 	.short	(.L_1053 - .L_1052)
	.align		4
.L_1052:
        /*17b0*/ 	.word	index@(_ZN2at6native27unrolled_elementwise_kernelINS0_13AUnaryFunctorIbbbNS0_17BitwiseXorFunctorIbEEEESt5arrayIPcLm2EELi4E23TrivialOffsetCalculatorILi1EjESA_NS0_6memory12LoadWithCastILi1EEENSB_13StoreWithCastILi1EEEEEviT_T0_T2_T3_T4_T5_)
        /*17b4*/ 	.word	0x00000000


	//----- nvinfo : EIATTR_MIN_STACK_SIZE
	.align		4
.L_1053:
        /*17b8*/ 	.byte	0x04, 0x12
        /*17ba*/ 	.short	(.L_1055 - .L_1054)
	.align		4
.L_1054:
        /*17bc*/ 	.word	index@(_ZN2at6native18elementwise_kernelILi128ELi4EZNS0_22gpu_kernel_impl_nocastINS0_13AUnaryFunctorIbbbNS0_17BitwiseXorFunctorIbEEEEEEvRNS_18TensorIteratorBaseERKT_EUliE_EEviT1_)
        /*17c0*/ 	.word	0x00000000


	//----- nvinfo : EIATTR_MIN_STACK_SIZE
	.align		4
.L_1055:
        /*17c4*/ 	.byte	0x04, 0x12
        /*17c6*/ 	.short	(.L_1057 - .L_1056)
	.align		4
.L_1056:
        /*17c8*/ 	.word	index@(_ZN2at6native27unrolled_elementwise_kernelINS0_13AUnaryFunctorIbbbNS0_17BitwiseXorFunctorIbEEEESt5arrayIPcLm2EELi4E23TrivialOffsetCalculatorILi1EjESA_NS0_6memory15LoadWithoutCastENSB_16StoreWithoutCastEEEviT_T0_T2_T3_T4_T5_)
        /*17cc*/ 	.word	0x00000000


	//----- nvinfo : EIATTR_MIN_STACK_SIZE
	.align		4
.L_1057:
        /*17d0*/ 	.byte	0x04, 0x12
        /*17d2*/ 	.short	(.L_1059 - .L_1058)
	.align		4
.L_1058:
        /*17d4*/ 	.word	index@(_ZN2at6native29vectorized_elementwise_kernelILi2ENS0_13AUnaryFunctorIbbbNS0_17BitwiseXorFunctorIbEEEESt5arrayIPcLm2EEEEviT0_T1_)
        /*17d8*/ 	.word	0x00000000


	//----- nvinfo : EIATTR_MIN_STACK_SIZE
	.align		4
.L_1059:
        /*17dc*/ 	.byte	0x04, 0x12
        /*17de*/ 	.short	(.L_1061 - .L_1060)
	.align		4
.L_1060:
        /*17e0*/ 	.word	index@(_ZN2at6native29vectorized_elementwise_kernelILi4ENS0_13AUnaryFunctorIbbbNS0_17BitwiseXorFunctorIbEEEESt5arrayIPcLm2EEEEviT0_T1_)
        /*17e4*/ 	.word	0x00000000


	//----- nvinfo : EIATTR_MIN_STACK_SIZE
	.align		4
.L_1061:
        /*17e8*/ 	.byte	0x04, 0x12
        /*17ea*/ 	.short	(.L_1063 - .L_1062)
	.align		4
.L_1062:
        /*17ec*/ 	.word	index@(_ZN2at6native29vectorized_elementwise_kernelILi8ENS0_13AUnaryFunctorIbbbNS0_17BitwiseXorFunctorIbEEEESt5arrayIPcLm2EEEEviT0_T1_)
        /*17f0*/ 	.word	0x00000000


	//----- nvinfo : EIATTR_MIN_STACK_SIZE
	.align		4
.L_1063:
        /*17f4*/ 	.byte	0x04, 0x12
        /*17f6*/ 	.short	(.L_1065 - .L_1064)
	.align		4
.L_1064:
        /*17f8*/ 	.word	index@(_ZN2at6native18elementwise_kernelILi128ELi4EZNS0_15gpu_kernel_implINS0_13BinaryFunctorIbbbNS0_17BitwiseXorFunctorIbEEEEEEvRNS_18TensorIteratorBaseERKT_EUliE_EEviT1_)
        /*17fc*/ 	.word	0x00000000


	//----- nvinfo : EIATTR_MIN_STACK_SIZE
	.align		4
.L_1065:
        /*1800*/ 	.byte	0x04, 0x12
        /*1802*/ 	.short	(.L_1067 - .L_1066)
	.align		4
.L_1066:
        /*1804*/ 	.word	index@(_ZN2at6native27unrolled_elementwise_kernelINS0_13BinaryFunctorIbbbNS0_17BitwiseXorFunctorIbEEEESt5arrayIPcLm3EELi4E23TrivialOffsetCalculatorILi2EjES9_ILi1EjENS0_6memory12LoadWithCastILi2EEENSC_13StoreWithCastILi1EEEEEviT_T0_T2_T3_T4_T5_)
        /*1808*/ 	.word	0x00000000


	//----- nvinfo : EIATTR_MIN_STACK_SIZE
	.align		4
.L_1067:
        /*180c*/ 	.byte	0x04, 0x12
        /*180e*/ 	.short	(.L_1069 - .L_1068)
	.align		4
.L_1068:
        /*1810*/ 	.word	index@(_ZN2at6native18elementwise_kernelILi128ELi4EZNS0_22gpu_kernel_impl_nocastINS0_13BinaryFunctorIbbbNS0_17BitwiseXorFunctorIbEEEEEEvRNS_18TensorIteratorBaseERKT_EUliE_EEviT1_)
        /*1814*/ 	.word	0x00000000


	//----- nvinfo : EIATTR_MIN_STACK_SIZE
	.align		4
.L_1069:
        /*1818*/ 	.byte	0x04, 0x12
        /*181a*/ 	.short	(.L_1071 - .L_1070)
	.align		4
.L_1070:
        /*181c*/ 	.word	index@(_ZN2at6native27unrolled_elementwise_kernelINS0_13BinaryFunctorIbbbNS0_17BitwiseXorFunctorIbEEEESt5arrayIPcLm3EELi4E23TrivialOffsetCalculatorILi2EjES9_ILi1EjENS0_6memory15LoadWithoutCastENSC_16StoreWithoutCastEEEviT_T0_T2_T3_T4_T5_)
        /*1820*/ 	.word	0x00000000


	//----- nvinfo : EIATTR_MIN_STACK_SIZE
	.align		4
.L_1071:
        /*1824*/ 	.byte	0x04, 0x12
        /*1826*/ 	.short	(.L_1073 - .L_1072)
	.align		4
.L_1072:
        /*1828*/ 	.word	index@(_ZN2at6native29vectorized_elementwise_kernelILi2ENS0_13BinaryFunctorIbbbNS0_17BitwiseXorFunctorIbEEEESt5arrayIPcLm3EEEEviT0_T1_)
        /*182c*/ 	.word	0x00000000


	//----- nvinfo : EIATTR_MIN_STACK_SIZE
	.align		4
.L_1073:
        /*1830*/ 	.byte	0x04, 0x12
        /*1832*/ 	.short	(.L_1075 - .L_1074)
	.align		4
.L_1074:
        /*1834*/ 	.word	index@(_ZN2at6native29vectorized_elementwise_kernelILi4ENS0_13BinaryFunctorIbbbNS0_17BitwiseXorFunctorIbEEEESt5arrayIPcLm3EEEEviT0_T1_)
        /*1838*/ 	.word	0x00000000


	//----- nvinfo : EIATTR_MIN_STACK_SIZE
	.align		4
.L_1075:
        /*183c*/ 	.byte	0x04, 0x12
        /*183e*/ 	.short	(.L_1077 - .L_1076)
	.align		4
.L_1076:
        /*1840*/ 	.word	index@(_ZN2at6native29vectorized_elementwise_kernelILi8ENS0_13BinaryFunctorIbbbNS0_17BitwiseXorFunctorIbEEEESt5arrayIPcLm3EEEEviT0_T1_)
        /*1844*/ 	.word	0x00000000


	//----- nvinfo : EIATTR_MIN_STACK_SIZE
	.align		4
.L_1077:
        /*1848*/ 	.byte	0x04, 0x12
        /*184a*/ 	.short	(.L_1079 - .L_1078)
	.align		4
.L_1078:
        /*184c*/ 	.word	index@(_ZN2at6native18elementwise_kernelILi128ELi4EZNS0_15gpu_kernel_implINS0_13AUnaryFunctorIsssNS0_17BitwiseXorFunctorIsEEEEEEvRNS_18TensorIteratorBaseERKT_EUliE_EEviT1_)
        /*1850*/ 	.word	0x00000000


	//----- nvinfo : EIATTR_MIN_STACK_SIZE
	.align		4
.L_1079:
        /*1854*/ 	.byte	0x04, 0x12
        /*1856*/ 	.short	(.L_1081 - .L_1080)
	.align		4
.L_1080:
        /*1858*/ 	.word	index@(_ZN2at6native27unrolled_elementwise_kernelINS0_13AUnaryFunctorIsssNS0_17BitwiseXorFunctorIsEEEESt5arrayIPcLm2EELi4E23TrivialOffsetCalculatorILi1EjESA_NS0_6memory12LoadWithCastILi1EEENSB_13StoreWithCastILi1EEEEEviT_T0_T2_T3_T4_T5_)
        /*185c*/ 	.word	0x00000000


	//----- nvinfo : EIATTR_MIN_STACK_SIZE
	.align		4
.L_1081:
        /*1860*/ 	.byte	0x04, 0x12
        /*1862*/ 	.short	(.L_1083 - .L_1082)
	.align		4
.L_1082:
        /*1864*/ 	.word	index@(_ZN2at6native18elementwise_kernelILi128ELi4EZNS0_22gpu_kernel_impl_nocastINS0_13AUnaryFunctorIsssNS0_17BitwiseXorFunctorIsEEEEEEvRNS_18TensorIteratorBaseERKT_EUliE_EEviT1_)
        /*1868*/ 	.word	0x00000000


	//----- nvinfo : EIATTR_MIN_STACK_SIZE
	.align		4
.L_1083:
        /*186c*/ 	.byte	0x04, 0x12
        /*186e*/ 	.short	(.L_1085 - .L_1084)
	.align		4
.L_1084:
        /*1870*/ 	.word	index@(_ZN2at6native27unrolled_elementwise_kernelINS0_13AUnaryFunctorIsssNS0_17BitwiseXorFunctorIsEEEESt5arrayIPcLm2EELi4E23TrivialOffsetCalculatorILi1EjESA_NS0_6memory15LoadWithoutCastENSB_16StoreWithoutCastEEEviT_T0_T2_T3_T4_T5_)
        /*1874*/ 	.word	0x00000000


	//----- nvinfo : EIATTR_MIN_STACK_SIZE
	.align		4
.L_1085:
        /*1878*/ 	.byte	0x04, 0x12
        /*187a*/ 	.short	(.L_1087 - .L_1086)
	.align		4
.L_1086:
        /*187c*/ 	.word	index@(_ZN2at6native29vectorized_elementwise_kernelILi2ENS0_13AUnaryFunctorIsssNS0_17BitwiseXorFunctorIsEEEESt5arrayIPcLm2EEEEviT0_T1_)
        /*1880*/ 	.word	0x00000000


	//----- nvinfo : EIATTR_MIN_STACK_SIZE
	.align		4
.L_1087:
        /*1884*/ 	.byte	0x04, 0x12
        /*1886*/ 	.short	(.L_1089 - .L_1088)
	.align		4
.L_1088:
        /*1888*/ 	.word	index@(_ZN2at6native29vectorized_elementwise_kernelILi4ENS0_13AUnaryFunctorIsssNS0_17BitwiseXorFunctorIsEEEESt5arrayIPcLm2EEEEviT0_T1_)
        /*188c*/ 	.word	0x00000000


	//----- nvinfo : EIATTR_MIN_STACK_SIZE
	.align		4
.L_1089:
        /*1890*/ 	.byte	0x04, 0x12
        /*1892*/ 	.short	(.L_1091 - .L_1090)
	.align		4
.L_1090:
        /*1894*/ 	.word	index@(_ZN2at6native29vectorized_elementwise_kernelILi8ENS0_13AUnaryFunctorIsssNS0_17BitwiseXorFunctorIsEEEESt5arrayIPcLm2EEEEviT0_T1_)
        /*1898*/ 	.word	0x00000000


	//----- nvinfo : EIATTR_MIN_STACK_SIZE
	.align		4
.L_1091:
        /*189c*/ 	.byte	0x04, 0x12
        /*189e*/ 	.short	(.L_1093 - .L_1092)
	.align		4
.L_1092:
        /*18a0*/ 	.word	index@(_ZN2at6native18elementwise_kernelILi128ELi4EZNS0_15gpu_kernel_implINS0_13BinaryFunctorIsssNS0_17BitwiseXorFunctorIsEEEEEEvRNS_18TensorIteratorBaseERKT_EUliE_EEviT1_)
        /*18a4*/ 	.word	0x00000000


	//----- nvinfo : EIATTR_MIN_STACK_SIZE
	.align		4
.L_1093:
        /*18a8*/ 	.byte	0x04, 0x12
        /*18aa*/ 	.short	(.L_1095 - .L_1094)
	.align		4
.L_1094:
        /*18ac*/ 	.word	index@(_ZN2at6native27unrolled_elementwise_kernelINS0_13BinaryFunctorIsssNS0_17BitwiseXorFunctorIsEEEESt5arrayIPcLm3EELi4E23TrivialOffsetCalculatorILi2EjES9_ILi1EjENS0_6memory12LoadWithCastILi2EEENSC_13StoreWithCastILi1EEEEEviT_T0_T2_T3_T4_T5_)
        /*18b0*/ 	.word	0x00000000


	//----- nvinfo : EIATTR_MIN_STACK_SIZE
	.align		4
.L_1095:
        /*18b4*/ 	.byte	0x04, 0x12
        /*18b6*/ 	.short	(.L_1097 - .L_1096)
	.align		4
.L_1096:
        /*18b8*/ 	.word	index@(_ZN2at6native18elementwise_kernelILi128ELi4EZNS0_22gpu_kernel_impl_nocastINS0_13BinaryFunctorIsssNS0_17BitwiseXorFunctorIsEEEEEEvRNS_18TensorIteratorBaseERKT_EUliE_EEviT1_)
        /*18bc*/ 	.word	0x00000000


	//----- nvinfo : EIATTR_MIN_STACK_SIZE
	.align		4
.L_1097:
        /*18c0*/ 	.byte	0x04, 0x12
        /*18c2*/ 	.short	(.L_1099 - .L_1098)
	.align		4
.L_1098:
        /*18c4*/ 	.word	index@(_ZN2at6native27unrolled_elementwise_kernelINS0_13BinaryFunctorIsssNS0_17BitwiseXorFunctorIsEEEESt5arrayIPcLm3EELi4E23TrivialOffsetCalculatorILi2EjES9_ILi1EjENS0_6memory15LoadWithoutCastENSC_16StoreWithoutCastEEEviT_T0_T2_T3_T4_T5_)
        /*18c8*/ 	.word	0x00000000


	//----- nvinfo : EIATTR_MIN_STACK_SIZE
	.align		4
.L_1099:
        /*18cc*/ 	.byte	0x04, 0x12
        /*18ce*/ 	.short	(.L_1101 - .L_1100)
	.align		4
.L_1100:
        /*18d0*/ 	.word	index@(_ZN2at6native29vectorized_elementwise_kernelILi2ENS0_13BinaryFunctorIsssNS0_17BitwiseXorFunctorIsEEEESt5arrayIPcLm3EEEEviT0_T1_)
        /*18d4*/ 	.word	0x00000000


	//----- nvinfo : EIATTR_MIN_STACK_SIZE
	.align		4
.L_1101:
        /*18d8*/ 	.byte	0x04, 0x12
        /*18da*/ 	.short	(.L_1103 - .L_1102)
	.align		4
.L_1102:
        /*18dc*/ 	.word	index@(_ZN2at6native29vectorized_elementwise_kernelILi4ENS0_13BinaryFunctorIsssNS0_17BitwiseXorFunctorIsEEEESt5arrayIPcLm3EEEEviT0_T1_)
        /*18e0*/ 	.word	0x00000000


	//----- nvinfo : EIATTR_MIN_STACK_SIZE
	.align		4
.L_1103:
        /*18e4*/ 	.byte	0x04, 0x12
        /*18e6*/ 	.short	(.L_1105 - .L_1104)
	.align		4
.L_1104:
        /*18e8*/ 	.word	index@(_ZN2at6native29vectorized_elementwise_kernelILi8ENS0_13BinaryFunctorIsssNS0_17BitwiseXorFunctorIsEEEESt5arrayIPcLm3EEEEviT0_T1_)
        /*18ec*/ 	.word	0x00000000


	//----- nvinfo : EIATTR_MIN_STACK_SIZE
	.align		4
.L_1105:
        /*18f0*/ 	.byte	0x04, 0x12
        /*18f2*/ 	.short	(.L_1107 - .L_1106)
	.align		4
.L_1106:
        /*18f4*/ 	.word	index@(_ZN2at6native18elementwise_kernelILi128ELi4EZNS0_15gpu_kernel_implINS0_13AUnaryFunctorIlllNS0_17BitwiseXorFunctorIlEEEEEEvRNS_18TensorIteratorBaseERKT_EUliE_EEviT1_)
        /*18f8*/ 	.word	0x00000000


	//----- nvinfo : EIATTR_MIN_STACK_SIZE
	.align		4
.L_1107:
        /*18fc*/ 	.byte	0x04, 0x12
        /*18fe*/ 	.short	(.L_1109 - .L_1108)
	.align		4
.L_1108:
        /*1900*/ 	.word	index@(_ZN2at6native27unrolled_elementwise_kernelINS0_13AUnaryFunctorIlllNS0_17BitwiseXorFunctorIlEEEESt5arrayIPcLm2EELi4E23TrivialOffsetCalculatorILi1EjESA_NS0_6memory12LoadWithCastILi1EEENSB_13StoreWithCastILi1EEEEEviT_T0_T2_T3_T4_T5_)
        /*1904*/ 	.word	0x00000000


	//----- nvinfo : EIATTR_MIN_STACK_SIZE
	.align		4
.L_1109:
        /*1908*/ 	.byte	0x04, 0x12
        /*190a*/ 	.short	(.L_1111 - .L_1110)
	.align		4
.L_1110:
        /*190c*/ 	.word	index@(_ZN2at6native18elementwise_kernelILi128ELi2EZNS0_22gpu_kernel_impl_nocastINS0_13AUnaryFunctorIlllNS0_17BitwiseXorFunctorIlEEEEEEvRNS_18TensorIteratorBaseERKT_EUliE_EEviT1_)
        /*1910*/ 	.word	0x00000000


	//----- nvinfo : EIATTR_MIN_STACK_SIZE
	.align		4
.L_1111:
        /*1914*/ 	.byte	0x04, 0x12
        /*1916*/ 	.short	(.L_1113 - .L_1112)
	.align		4
.L_1112:
        /*1918*/ 	.word	index@(_ZN2at6native27unrolled_elementwise_kernelINS0_13AUnaryFunctorIlllNS0_17BitwiseXorFunctorIlEEEESt5arrayIPcLm2EELi4E23TrivialOffsetCalculatorILi1EjESA_NS0_6memory15LoadWithoutCastENSB_16StoreWithoutCastEEEviT_T0_T2_T3_T4_T5_)
        /*191c*/ 	.word	0x00000000


	//----- nvinfo : EIATTR_MIN_STACK_SIZE
	.align		4
.L_1113:
        /*1920*/ 	.byte	0x04, 0x12
        /*1922*/ 	.short	(.L_1115 - .L_1114)
	.align		4
.L_1114:
        /*1924*/ 	.word	index@(_ZN2at6native29vectorized_elementwise_kernelILi2ENS0_13AUnaryFunctorIlllNS0_17BitwiseXorFunctorIlEEEESt5arrayIPcLm2EEEEviT0_T1_)
        /*1928*/ 	.word	0x00000000


	//----- nvinfo : EIATTR_MIN_STACK_SIZE
	.align		4
.L_1115:
        /*192c*/ 	.byte	0x04, 0x12
        /*192e*/ 	.short	(.L_1117 - .L_1116)
	.align		4
.L_1116:
        /*1930*/ 	.word	index@(_ZN2at6native29vectorized_elementwise_kernelILi4ENS0_13AUnaryFunctorIlllNS0_17BitwiseXorFunctorIlEEEESt5arrayIPcLm2EEEEviT0_T1_)
        /*1934*/ 	.word	0x00000000


	//----- nvinfo : EIATTR_MIN_STACK_SIZE
	.align		4
.L_1117:
        /*1938*/ 	.byte	0x04, 0x12
        /*193a*/ 	.short	(.L_1119 - .L_1118)
	.align		4
.L_1118:
        /*193c*/ 	.word	index@(_ZN2at6native29vectorized_elementwise_kernelILi8ENS0_13AUnaryFunctorIlllNS0_17BitwiseXorFunctorIlEEEESt5arrayIPcLm2EEEEviT0_T1_)
        /*1940*/ 	.word	0x00000000


	//----- nvinfo : EIATTR_MIN_STACK_SIZE
	.align		4
.L_1119:
        /*1944*/ 	.byte	0x04, 0x12
        /*1946*/ 	.short	(.L_1121 - .L_1120)
	.align		4
.L_1120:
        /*1948*/ 	.word	index@(_ZN2at6native18elementwise_kernelILi128ELi4EZNS0_15gpu_kernel_implINS0_13BinaryFunctorIlllNS0_17BitwiseXorFunctorIlEEEEEEvRNS_18TensorIteratorBaseERKT_EUliE_EEviT1_)
        /*194c*/ 	.word	0x00000000


	//----- nvinfo : EIATTR_MIN_STACK_SIZE
	.align		4
.L_1121:
        /*1950*/ 	.byte	0x04, 0x12
        /*1952*/ 	.short	(.L_1123 - .L_1122)
	.align		4
.L_1122:
        /*1954*/ 	.word	index@(_ZN2at6native27unrolled_elementwise_kernelINS0_13BinaryFunctorIlllNS0_17BitwiseXorFunctorIlEEEESt5arrayIPcLm3EELi4E23TrivialOffsetCalculatorILi2EjES9_ILi1EjENS0_6memory12LoadWithCastILi2EEENSC_13StoreWithCastILi1EEEEEviT_T0_T2_T3_T4_T5_)
        /*1958*/ 	.word	0x00000000


	//----- nvinfo : EIATTR_MIN_STACK_SIZE
	.align		4
.L_1123:
        /*195c*/ 	.byte	0x04, 0x12
        /*195e*/ 	.short	(.L_1125 - .L_1124)
	.align		4
.L_1124:
        /*1960*/ 	.word	index@(_ZN2at6native18elementwise_kernelILi128ELi2EZNS0_22gpu_kernel_impl_nocastINS0_13BinaryFunctorIlllNS0_17BitwiseXorFunctorIlEEEEEEvRNS_18TensorIteratorBaseERKT_EUliE_EEviT1_)
        /*1964*/ 	.word	0x00000000


	//----- nvinfo : EIATTR_MIN_STACK_SIZE
	.align		4
.L_1125:
        /*1968*/ 	.byte	0x04, 0x12
        /*196a*/ 	.short	(.L_1127 - .L_1126)
	.align		4
.L_1126:
        /*196c*/ 	.word	index@(_ZN2at6native27unrolled_elementwise_kernelINS0_13BinaryFunctorIlllNS0_17BitwiseXorFunctorIlEEEESt5arrayIPcLm3EELi4E23TrivialOffsetCalculatorILi2EjES9_ILi1EjENS0_6memory15LoadWithoutCastENSC_16StoreWithoutCastEEEviT_T0_T2_T3_T4_T5_)
        /*1970*/ 	.word	0x00000000


	//----- nvinfo : EIATTR_MIN_STACK_SIZE
	.align		4
.L_1127:
        /*1974*/ 	.byte	0x04, 0x12
        /*1976*/ 	.short	(.L_1129 - .L_1128)
	.align		4
.L_1128:
        /*1978*/ 	.word	index@(_ZN2at6native29vectorized_elementwise_kernelILi2ENS0_13BinaryFunctorIlllNS0_17BitwiseXorFunctorIlEEEESt5arrayIPcLm3EEEEviT0_T1_)
        /*197c*/ 	.word	0x00000000


	//----- nvinfo : EIATTR_MIN_STACK_SIZE
	.align		4
.L_1129:
        /*1980*/ 	.byte	0x04, 0x12
        /*1982*/ 	.short	(.L_1131 - .L_1130)
	.align		4
.L_1130:
        /*1984*/ 	.word	index@(_ZN2at6native29vectorized_elementwise_kernelILi4ENS0_13BinaryFunctorIlllNS0_17BitwiseXorFunctorIlEEEESt5arrayIPcLm3EEEEviT0_T1_)
        /*1988*/ 	.word	0x00000000


	//----- nvinfo : EIATTR_MIN_STACK_SIZE
	.align		4
.L_1131:
        /*198c*/ 	.byte	0x04, 0x12
        /*198e*/ 	.short	(.L_1133 - .L_1132)
	.align		4
.L_1132:
        /*1990*/ 	.word	index@(_ZN2at6native29vectorized_elementwise_kernelILi8ENS0_13BinaryFunctorIlllNS0_17BitwiseXorFunctorIlEEEESt5arrayIPcLm3EEEEviT0_T1_)
        /*1994*/ 	.word	0x00000000


	//----- nvinfo : EIATTR_MIN_STACK_SIZE
	.align		4
.L_1133:
        /*1998*/ 	.byte	0x04, 0x12
        /*199a*/ 	.short	(.L_1135 - .L_1134)
	.align		4
.L_1134:
        /*199c*/ 	.word	index@(_ZN2at6native18elementwise_kernelILi128ELi4EZNS0_15gpu_kernel_implINS0_13AUnaryFunctorIiiiNS0_17BitwiseXorFunctorIiEEEEEEvRNS_18TensorIteratorBaseERKT_EUliE_EEviT1_)
        /*19a0*/ 	.word	0x00000000


	//----- nvinfo : EIATTR_MIN_STACK_SIZE
	.align		4
.L_1135:
        /*19a4*/ 	.byte	0x04, 0x12
        /*19a6*/ 	.short	(.L_1137 - .L_1136)
	.align		4
.L_1136:
        /*19a8*/ 	.word	index@(_ZN2at6native27unrolled_elementwise_kernelINS0_13AUnaryFunctorIiiiNS0_17BitwiseXorFunctorIiEEEESt5arrayIPcLm2EELi4E23TrivialOffsetCalculatorILi1EjESA_NS0_6memory12LoadWithCastILi1EEENSB_13StoreWithCastILi1EEEEEviT_T0_T2_T3_T4_T5_)
        /*19ac*/ 	.word	0x00000000


	//----- nvinfo : EIATTR_MIN_STACK_SIZE
	.align		4
.L_1137:
        /*19b0*/ 	.byte	0x04, 0x12
        /*19b2*/ 	.short	(.L_1139 - .L_1138)
	.align		4
.L_1138:
        /*19b4*/ 	.word	index@(_ZN2at6native18elementwise_kernelILi128ELi2EZNS0_22gpu_kernel_impl_nocastINS0_13AUnaryFunctorIiiiNS0_17BitwiseXorFunctorIiEEEEEEvRNS_18TensorIteratorBaseERKT_EUliE_EEviT1_)
        /*19b8*/ 	.word	0x00000000


	//----- nvinfo : EIATTR_MIN_STACK_SIZE
	.align		4
.L_1139:
        /*19bc*/ 	.byte	0x04, 0x12
        /*19be*/ 	.short	(.L_1141 - .L_1140)
	.align		4
.L_1140:
        /*19c0*/ 	.word	index@(_ZN2at6native27unrolled_elementwise_kernelINS0_13AUnaryFunctorIiiiNS0_17BitwiseXorFunctorIiEEEESt5arrayIPcLm2EELi4E23TrivialOffsetCalculatorILi1EjESA_NS0_6memory15LoadWithoutCastENSB_16StoreWithoutCastEEEviT_T0_T2_T3_T4_T5_)
        /*19c4*/ 	.word	0x00000000


	//----- nvinfo : EIATTR_MIN_STACK_SIZE
	.align		4
.L_1141:
        /*19c8*/ 	.byte	0x04, 0x12
        /*19ca*/ 	.short	(.L_1143 - .L_1142)
	.align		4
.L_1142:
        /*19cc*/ 	.word	index@(_ZN2at6native29vectorized_elementwise_kernelILi2ENS0_13AUnaryFunctorIiiiNS0_17BitwiseXorFunctorIiEEEESt5arrayIPcLm2EEEEviT0_T1_)
        /*19d0*/ 	.word	0x00000000


	//----- nvinfo : EIATTR_MIN_STACK_SIZE
	.align		4
.L_1143:
        /*19d4*/ 	.byte	0x04, 0x12
        /*19d6*/ 	.short	(.L_1145 - .L_1144)
	.align		4
.L_1144:
        /*19d8*/ 	.word	index@(_ZN2at6native29vectorized_elementwise_kernelILi4ENS0_13AUnaryFunctorIiiiNS0_17BitwiseXorFunctorIiEEEESt5arrayIPcLm2EEEEviT0_T1_)
        /*19dc*/ 	.word	0x00000000


	//----- nvinfo : EIATTR_MIN_STACK_SIZE
	.align		4
.L_1145:
        /*19e0*/ 	.byte	0x04, 0x12
        /*19e2*/ 	.short	(.L_1147 - .L_1146)
	.align		4
.L_1146:
        /*19e4*/ 	.word	index@(_ZN2at6native29vectorized_elementwise_kernelILi8ENS0_13AUnaryFunctorIiiiNS0_17BitwiseXorFunctorIiEEEESt5arrayIPcLm2EEEEviT0_T1_)
        /*19e8*/ 	.word	0x00000000


	//----- nvinfo : EIATTR_MIN_STACK_SIZE
	.align		4
.L_1147:
        /*19ec*/ 	.byte	0x04, 0x12
        /*19ee*/ 	.short	(.L_1149 - .L_1148)
	.align		4
.L_1148:
        /*19f0*/ 	.word	index@(_ZN2at6native18elementwise_kernelILi128ELi4EZNS0_15gpu_kernel_implINS0_13BinaryFunctorIiiiNS0_17BitwiseXorFunctorIiEEEEEEvRNS_18TensorIteratorBaseERKT_EUliE_EEviT1_)
        /*19f4*/ 	.word	0x00000000


	//----- nvinfo : EIATTR_MIN_STACK_SIZE
	.align		4
.L_1149:
        /*19f8*/ 	.byte	0x04, 0x12
        /*19fa*/ 	.short	(.L_1151 - .L_1150)
	.align		4
.L_1150:
        /*19fc*/ 	.word	index@(_ZN2at6native27unrolled_elementwise_kernelINS0_13BinaryFunctorIiiiNS0_17BitwiseXorFunctorIiEEEESt5arrayIPcLm3EELi4E23TrivialOffsetCalculatorILi2EjES9_ILi1EjENS0_6memory12LoadWithCastILi2EEENSC_13StoreWithCastILi1EEEEEviT_T0_T2_T3_T4_T5_)
        /*1a00*/ 	.word	0x00000000


	//----- nvinfo : EIATTR_MIN_STACK_SIZE
	.align		4
.L_1151:
        /*1a04*/ 	.byte	0x04, 0x12
        /*1a06*/ 	.short	(.L_1153 - .L_1152)
	.align		4
.L_1152:
        /*1a08*/ 	.word	index@(_ZN2at6native18elementwise_kernelILi128ELi2EZNS0_22gpu_kernel_impl_nocastINS0_13BinaryFunctorIiiiNS0_17BitwiseXorFunctorIiEEEEEEvRNS_18TensorIteratorBaseERKT_EUliE_EEviT1_)
        /*1a0c*/ 	.word	0x00000000


	//----- nvinfo : EIATTR_MIN_STACK_SIZE
	.align		4
.L_1153:
        /*1a10*/ 	.byte	0x04, 0x12
        /*1a12*/ 	.short	(.L_1155 - .L_1154)
	.align		4
.L_1154:
        /*1a14*/ 	.word	index@(_ZN2at6native27unrolled_elementwise_kernelINS0_13BinaryFunctorIiiiNS0_17BitwiseXorFunctorIiEEEESt5arrayIPcLm3EELi4E23TrivialOffsetCalculatorILi2EjES9_ILi1EjENS0_6memory15LoadWithoutCastENSC_16StoreWithoutCastEEEviT_T0_T2_T3_T4_T5_)
        /*1a18*/ 	.word	0x00000000


	//----- nvinfo : EIATTR_MIN_STACK_SIZE
	.align		4
.L_1155:
        /*1a1c*/ 	.byte	0x04, 0x12
        /*1a1e*/ 	.short	(.L_1157 - .L_1156)
	.align		4
.L_1156:
        /*1a20*/ 	.word	index@(_ZN2at6native29vectorized_elementwise_kernelILi2ENS0_13BinaryFunctorIiiiNS0_17BitwiseXorFunctorIiEEEESt5arrayIPcLm3EEEEviT0_T1_)
        /*1a24*/ 	.word	0x00000000


	//----- nvinfo : EIATTR_MIN_STACK_SIZE
	.align		4
.L_1157:
        /*1a28*/ 	.byte	0x04, 0x12
        /*1a2a*/ 	.short	(.L_1159 - .L_1158)
	.align		4
.L_1158:
        /*1a2c*/ 	.word	index@(_ZN2at6native29vectorized_elementwise_kernelILi4ENS0_13BinaryFunctorIiiiNS0_17BitwiseXorFunctorIiEEEESt5arrayIPcLm3EEEEviT0_T1_)
        /*1a30*/ 	.word	0x00000000


	//----- nvinfo : EIATTR_MIN_STACK_SIZE
	.align		4
.L_1159:
        /*1a34*/ 	.byte	0x04, 0x12
        /*1a36*/ 	.short	(.L_1161 - .L_1160)
	.align		4
.L_1160:
        /*1a38*/ 	.word	index@(_ZN2at6native29vectorized_elementwise_kernelILi8ENS0_13BinaryFunctorIiiiNS0_17BitwiseXorFunctorIiEEEESt5arrayIPcLm3EEEEviT0_T1_)
        /*1a3c*/ 	.word	0x00000000


	//----- nvinfo : EIATTR_MIN_STACK_SIZE
	.align		4
.L_1161:
        /*1a40*/ 	.byte	0x04, 0x12
        /*1a42*/ 	.short	(.L_1163 - .L_1162)
	.align		4
.L_1162:
        /*1a44*/ 	.word	index@(_ZN2at6native18elementwise_kernelILi128ELi4EZNS0_15gpu_kernel_implINS0_13AUnaryFunctorIaaaNS0_17BitwiseXorFunctorIaEEEEEEvRNS_18TensorIteratorBaseERKT_EUliE_EEviT1_)
        /*1a48*/ 	.word	0x00000000


	//----- nvinfo : EIATTR_MIN_STACK_SIZE
	.align		4
.L_1163:
        /*1a4c*/ 	.byte	0x04, 0x12
        /*1a4e*/ 	.short	(.L_1165 - .L_1164)
	.align		4
.L_1164:
        /*1a50*/ 	.word	index@(_ZN2at6native27unrolled_elementwise_kernelINS0_13AUnaryFunctorIaaaNS0_17BitwiseXorFunctorIaEEEESt5arrayIPcLm2EELi4E23TrivialOffsetCalculatorILi1EjESA_NS0_6memory12LoadWithCastILi1EEENSB_13StoreWithCastILi1EEEEEviT_T0_T2_T3_T4_T5_)
        /*1a54*/ 	.word	0x00000000


	//----- nvinfo : EIATTR_MIN_STACK_SIZE
	.align		4
.L_1165:
        /*1a58*/ 	.byte	0x04, 0x12
        /*1a5a*/ 	.short	(.L_1167 - .L_1166)
	.align		4
.L_1166:
        /*1a5c*/ 	.word	index@(_ZN2at6native18elementwise_kernelILi128ELi4EZNS0_22gpu_kernel_impl_nocastINS0_13AUnaryFunctorIaaaNS0_17BitwiseXorFunctorIaEEEEEEvRNS_18TensorIteratorBaseERKT_EUliE_EEviT1_)
        /*1a60*/ 	.word	0x00000000


	//----- nvinfo : EIATTR_MIN_STACK_SIZE
	.align		4
.L_1167:
        /*1a64*/ 	.byte	0x04, 0x12
        /*1a66*/ 	.short	(.L_1169 - .L_1168)
	.align		4
.L_1168:
        /*1a68*/ 	.word	index@(_ZN2at6native27unrolled_elementwise_kernelINS0_13AUnaryFunctorIaaaNS0_17BitwiseXorFunctorIaEEEESt5arrayIPcLm2EELi4E23TrivialOffsetCalculatorILi1EjESA_NS0_6memory15LoadWithoutCastENSB_16StoreWithoutCastEEEviT_T0_T2_T3_T4_T5_)
        /*1a6c*/ 	.word	0x00000000


	//----- nvinfo : EIATTR_MIN_STACK_SIZE
	.align		4
.L_1169:
        /*1a70*/ 	.byte	0x04, 0x12
        /*1a72*/ 	.short	(.L_1171 - .L_1170)
	.align		4
.L_1170:
        /*1a74*/ 	.word	index@(_ZN2at6native29vectorized_elementwise_kernelILi2ENS0_13AUnaryFunctorIaaaNS0_17BitwiseXorFunctorIaEEEESt5arrayIPcLm2EEEEviT0_T1_)
        /*1a78*/ 	.word	0x00000000


	//----- nvinfo : EIATTR_MIN_STACK_SIZE
	.align		4
.L_1171:
        /*1a7c*/ 	.byte	0x04, 0x12
        /*1a7e*/ 	.short	(.L_1173 - .L_1172)
	.align		4
.L_1172:
        /*1a80*/ 	.word	index@(_ZN2at6native29vectorized_elementwise_kernelILi4ENS0_13AUnaryFunctorIaaaNS0_17BitwiseXorFunctorIaEEEESt5arrayIPcLm2EEEEviT0_T1_)
        /*1a84*/ 	.word	0x00000000


	//----- nvinfo : EIATTR_MIN_STACK_SIZE
	.align		4
.L_1173:
        /*1a88*/ 	.byte	0x04, 0x12
        /*1a8a*/ 	.short	(.L_1175 - .L_1174)
	.align		4
.L_1174:
        /*1a8c*/ 	.word	index@(_ZN2at6native29vectorized_elementwise_kernelILi8ENS0_13AUnaryFunctorIaaaNS0_17BitwiseXorFunctorIaEEEESt5arrayIPcLm2EEEEviT0_T1_)
        /*1a90*/ 	.word	0x00000000


	//----- nvinfo : EIATTR_MIN_STACK_SIZE
	.align		4
.L_1175:
        /*1a94*/ 	.byte	0x04, 0x12
        /*1a96*/ 	.short	(.L_1177 - .L_1176)
	.align		4
.L_1176:
        /*1a98*/ 	.word	index@(_ZN2at6native18elementwise_kernelILi128ELi4EZNS0_15gpu_kernel_implINS0_13BinaryFunctorIaaaNS0_17BitwiseXorFunctorIaEEEEEEvRNS_18TensorIteratorBaseERKT_EUliE_EEviT1_)
        /*1a9c*/ 	.word	0x00000000


	//----- nvinfo : EIATTR_MIN_STACK_SIZE
	.align		4
.L_1177:
        /*1aa0*/ 	.byte	0x04, 0x12
        /*1aa2*/ 	.short	(.L_1179 - .L_1178)
	.align		4
.L_1178:
        /*1aa4*/ 	.word	index@(_ZN2at6native27unrolled_elementwise_kernelINS0_13BinaryFunctorIaaaNS0_17BitwiseXorFunctorIaEEEESt5arrayIPcLm3EELi4E23TrivialOffsetCalculatorILi2EjES9_ILi1EjENS0_6memory12LoadWithCastILi2EEENSC_13StoreWithCastILi1EEEEEviT_T0_T2_T3_T4_T5_)
        /*1aa8*/ 	.word	0x00000000


	//----- nvinfo : EIATTR_MIN_STACK_SIZE
	.align		4
.L_1179:
        /*1aac*/ 	.byte	0x04, 0x12
        /*1aae*/ 	.short	(.L_1181 - .L_1180)
	.align		4
.L_1180:
        /*1ab0*/ 	.word	index@(_ZN2at6native18elementwise_kernelILi128ELi4EZNS0_22gpu_kernel_impl_nocastINS0_13BinaryFunctorIaaaNS0_17BitwiseXorFunctorIaEEEEEEvRNS_18TensorIteratorBaseERKT_EUliE_EEviT1_)
        /*1ab4*/ 	.word	0x00000000


	//----- nvinfo : EIATTR_MIN_STACK_SIZE
	.align		4
.L_1181:
        /*1ab8*/ 	.byte	0x04, 0x12
        /*1aba*/ 	.short	(.L_1183 - .L_1182)
	.align		4
.L_1182:
        /*1abc*/ 	.word	index@(_ZN2at6native27unrolled_elementwise_kernelINS0_13BinaryFunctorIaaaNS0_17BitwiseXorFunctorIaEEEESt5arrayIPcLm3EELi4E23TrivialOffsetCalculatorILi2EjES9_ILi1EjENS0_6memory15LoadWithoutCastENSC_16StoreWithoutCastEEEviT_T0_T2_T3_T4_T5_)
        /*1ac0*/ 	.word	0x00000000


	//----- nvinfo : EIATTR_MIN_STACK_SIZE
	.align		4
.L_1183:
        /*1ac4*/ 	.byte	0x04, 0x12
        /*1ac6*/ 	.short	(.L_1185 - .L_1184)
	.align		4
.L_1184:
        /*1ac8*/ 	.word	index@(_ZN2at6native29vectorized_elementwise_kernelILi2ENS0_13BinaryFunctorIaaaNS0_17BitwiseXorFunctorIaEEEESt5arrayIPcLm3EEEEviT0_T1_)
        /*1acc*/ 	.word	0x00000000


	//----- nvinfo : EIATTR_MIN_STACK_SIZE
	.align		4
.L_1185:
        /*1ad0*/ 	.byte	0x04, 0x12
        /*1ad2*/ 	.short	(.L_1187 - .L_1186)
	.align		4
.L_1186:
        /*1ad4*/ 	.word	index@(_ZN2at6native29vectorized_elementwise_kernelILi4ENS0_13BinaryFunctorIaaaNS0_17BitwiseXorFunctorIaEEEESt5arrayIPcLm3EEEEviT0_T1_)
        /*1ad8*/ 	.word	0x00000000


	//----- nvinfo : EIATTR_MIN_STACK_SIZE
	.align		4
.L_1187:
        /*1adc*/ 	.byte	0x04, 0x12
        /*1ade*/ 	.short	(.L_1189 - .L_1188)
	.align		4
.L_1188:
        /*1ae0*/ 	.word	index@(_ZN2at6native29vectorized_elementwise_kernelILi8ENS0_13BinaryFunctorIaaaNS0_17BitwiseXorFunctorIaEEEESt5arrayIPcLm3EEEEviT0_T1_)
        /*1ae4*/ 	.word	0x00000000


	//----- nvinfo : EIATTR_MIN_STACK_SIZE
	.align		4
.L_1189:
        /*1ae8*/ 	.byte	0x04, 0x12
        /*1aea*/ 	.short	(.L_1191 - .L_1190)
	.align		4
.L_1190:
        /*1aec*/ 	.word	index@(_ZN2at6native18elementwise_kernelILi128ELi4EZNS0_15gpu_kernel_implINS0_13AUnaryFunctorIhhhNS0_17BitwiseXorFunctorIhEEEEEEvRNS_18TensorIteratorBaseERKT_EUliE_EEviT1_)
        /*1af0*/ 	.word	0x00000000


	//----- nvinfo : EIATTR_MIN_STACK_SIZE
	.align		4
.L_1191:
        /*1af4*/ 	.byte	0x04, 0x12
        /*1af6*/ 	.short	(.L_1193 - .L_1192)
	.align		4
.L_1192:
        /*1af8*/ 	.word	index@(_ZN2at6native27unrolled_elementwise_kernelINS0_13AUnaryFunctorIhhhNS0_17BitwiseXorFunctorIhEEEESt5arrayIPcLm2EELi4E23TrivialOffsetCalculatorILi1EjESA_NS0_6memory12LoadWithCastILi1EEENSB_13StoreWithCastILi1EEEEEviT_T0_T2_T3_T4_T5_)
        /*1afc*/ 	.word	0x00000000


	//----- nvinfo : EIATTR_MIN_STACK_SIZE
	.align		4
.L_1193:
        /*1b00*/ 	.byte	0x04, 0x12
        /*1b02*/ 	.short	(.L_1195 - .L_1194)
	.align		4
.L_1194:
        /*1b04*/ 	.word	index@(_ZN2at6native18elementwise_kernelILi128ELi4EZNS0_22gpu_kernel_impl_nocastINS0_13AUnaryFunctorIhhhNS0_17BitwiseXorFunctorIhEEEEEEvRNS_18TensorIteratorBaseERKT_EUliE_EEviT1_)
        /*1b08*/ 	.word	0x00000000


	//----- nvinfo : EIATTR_MIN_STACK_SIZE
	.align		4
.L_1195:
        /*1b0c*/ 	.byte	0x04, 0x12
        /*1b0e*/ 	.short	(.L_1197 - .L_1196)
	.align		4
.L_1196:
        /*1b10*/ 	.word	index@(_ZN2at6native27unrolled_elementwise_kernelINS0_13AUnaryFunctorIhhhNS0_17BitwiseXorFunctorIhEEEESt5arrayIPcLm2EELi4E23TrivialOffsetCalculatorILi1EjESA_NS0_6memory15LoadWithoutCastENSB_16StoreWithoutCastEEEviT_T0_T2_T3_T4_T5_)
        /*1b14*/ 	.word	0x00000000


	//----- nvinfo : EIATTR_MIN_STACK_SIZE
	.align		4
.L_1197:
        /*1b18*/ 	.byte	0x04, 0x12
        /*1b1a*/ 	.short	(.L_1199 - .L_1198)
	.align		4
.L_1198:
        /*1b1c*/ 	.word	index@(_ZN2at6native29vectorized_elementwise_kernelILi2ENS0_13AUnaryFunctorIhhhNS0_17BitwiseXorFunctorIhEEEESt5arrayIPcLm2EEEEviT0_T1_)
        /*1b20*/ 	.word	0x00000000


	//----- nvinfo : EIATTR_MIN_STACK_SIZE
	.align		4
.L_1199:
        /*1b24*/ 	.byte	0x04, 0x12
        /*1b26*/ 	.short	(.L_1201 - .L_1200)
	.align		4
.L_1200:
        /*1b28*/ 	.word	index@(_ZN2at6native29vectorized_elementwise_kernelILi4ENS0_13AUnaryFunctorIhhhNS0_17BitwiseXorFunctorIhEEEESt5arrayIPcLm2EEEEviT0_T1_)
        /*1b2c*/ 	.word	0x00000000


	//----- nvinfo : EIATTR_MIN_STACK_SIZE
	.align		4
.L_1201:
        /*1b30*/ 	.byte	0x04, 0x12
        /*1b32*/ 	.short	(.L_1203 - .L_1202)
	.align		4
.L_1202:
        /*1b34*/ 	.word	index@(_ZN2at6native29vectorized_elementwise_kernelILi8ENS0_13AUnaryFunctorIhhhNS0_17BitwiseXorFunctorIhEEEESt5arrayIPcLm2EEEEviT0_T1_)
        /*1b38*/ 	.word	0x00000000


	//----- nvinfo : EIATTR_MIN_STACK_SIZE
	.align		4
.L_1203:
        /*1b3c*/ 	.byte	0x04, 0x12
        /*1b3e*/ 	.short	(.L_1205 - .L_1204)
	.align		4
.L_1204:
        /*1b40*/ 	.word	index@(_ZN2at6native18elementwise_kernelILi128ELi4EZNS0_15gpu_kernel_implINS0_13BinaryFunctorIhhhNS0_17BitwiseXorFunctorIhEEEEEEvRNS_18TensorIteratorBaseERKT_EUliE_EEviT1_)
        /*1b44*/ 	.word	0x00000000


	//----- nvinfo : EIATTR_MIN_STACK_SIZE
	.align		4
.L_1205:
        /*1b48*/ 	.byte	0x04, 0x12
        /*1b4a*/ 	.short	(.L_1207 - .L_1206)
	.align		4
.L_1206:
        /*1b4c*/ 	.word	index@(_ZN2at6native27unrolled_elementwise_kernelINS0_13BinaryFunctorIhhhNS0_17BitwiseXorFunctorIhEEEESt5arrayIPcLm3EELi4E23TrivialOffsetCalculatorILi2EjES9_ILi1EjENS0_6memory12LoadWithCastILi2EEENSC_13StoreWithCastILi1EEEEEviT_T0_T2_T3_T4_T5_)
        /*1b50*/ 	.word	0x00000000


	//----- nvinfo : EIATTR_MIN_STACK_SIZE
	.align		4
.L_1207:
        /*1b54*/ 	.byte	0x04, 0x12
        /*1b56*/ 	.short	(.L_1209 - .L_1208)
	.align		4
.L_1208:
        /*1b58*/ 	.word	index@(_ZN2at6native18elementwise_kernelILi128ELi4EZNS0_22gpu_kernel_impl_nocastINS0_13BinaryFunctorIhhhNS0_17BitwiseXorFunctorIhEEEEEEvRNS_18TensorIteratorBaseERKT_EUliE_EEviT1_)
        /*1b5c*/ 	.word	0x00000000


	//----- nvinfo : EIATTR_MIN_STACK_SIZE
	.align		4
.L_1209:
        /*1b60*/ 	.byte	0x04, 0x12
        /*1b62*/ 	.short	(.L_1211 - .L_1210)
	.align		4
.L_1210:
        /*1b64*/ 	.word	index@(_ZN2at6native27unrolled_elementwise_kernelINS0_13BinaryFunctorIhhhNS0_17BitwiseXorFunctorIhEEEESt5arrayIPcLm3EELi4E23TrivialOffsetCalculatorILi2EjES9_ILi1EjENS0_6memory15LoadWithoutCastENSC_16StoreWithoutCastEEEviT_T0_T2_T3_T4_T5_)
        /*1b68*/ 	.word	0x00000000


	//----- nvinfo : EIATTR_MIN_STACK_SIZE
	.align		4
.L_1211:
        /*1b6c*/ 	.byte	0x04, 0x12
        /*1b6e*/ 	.short	(.L_1213 - .L_1212)
	.align		4
.L_1212:
        /*1b70*/ 	.word	index@(_ZN2at6native29vectorized_elementwise_kernelILi2ENS0_13BinaryFunctorIhhhNS0_17BitwiseXorFunctorIhEEEESt5arrayIPcLm3EEEEviT0_T1_)
        /*1b74*/ 	.word	0x00000000


	//----- nvinfo : EIATTR_MIN_STACK_SIZE
	.align		4
.L_1213:
        /*1b78*/ 	.byte	0x04, 0x12
        /*1b7a*/ 	.short	(.L_1215 - .L_1214)
	.align		4
.L_1214:
        /*1b7c*/ 	.word	index@(_ZN2at6native29vectorized_elementwise_kernelILi4ENS0_13BinaryFunctorIhhhNS0_17BitwiseXorFunctorIhEEEESt5arrayIPcLm3EEEEviT0_T1_)
        /*1b80*/ 	.word	0x00000000


	//----- nvinfo : EIATTR_MIN_STACK_SIZE
	.align		4
.L_1215:
        /*1b84*/ 	.byte	0x04, 0x12
        /*1b86*/ 	.short	(.L_1217 - .L_1216)
	.align		4
.L_1216:
        /*1b88*/ 	.word	index@(_ZN2at6native29vectorized_elementwise_kernelILi8ENS0_13BinaryFunctorIhhhNS0_17BitwiseXorFunctorIhEEEESt5arrayIPcLm3EEEEviT0_T1_)
        /*1b8c*/ 	.word	0x00000000


	//----- nvinfo : EIATTR_MIN_STACK_SIZE
	.align		4
.L_1217:
        /*1b90*/ 	.byte	0x04, 0x12
        /*1b92*/ 	.short	(.L_1219 - .L_1218)
	.align		4
.L_1218:
        /*1b94*/ 	.word	index@(_ZN2at6native18elementwise_kernelILi128ELi4EZNS0_15gpu_kernel_implINS0_13AUnaryFunctorIbbbNS0_16BitwiseOrFunctorIbEEEEEEvRNS_18TensorIteratorBaseERKT_EUliE_EEviT1_)
        /*1b98*/ 	.word	0x00000000


	//----- nvinfo : EIATTR_MIN_STACK_SIZE
	.align		4
.L_1219:
        /*1b9c*/ 	.byte	0x04, 0x12
        /*1b9e*/ 	.short	(.L_1221 - .L_1220)
	.align		4
.L_1220:
        /*1ba0*/ 	.word	index@(_ZN2at6native27unrolled_elementwise_kernelINS0_13AUnaryFunctorIbbbNS0_16BitwiseOrFunctorIbEEEESt5arrayIPcLm2EELi4E23TrivialOffsetCalculatorILi1EjESA_NS0_6memory12LoadWithCastILi1EEENSB_13StoreWithCastILi1EEEEEviT_T0_T2_T3_T4_T5_)
        /*1ba4*/ 	.word	0x00000000


	//----- nvinfo : EIATTR_MIN_STACK_SIZE
	.align		4
.L_1221:
        /*1ba8*/ 	.byte	0x04, 0x12
        /*1baa*/ 	.short	(.L_1223 - .L_1222)
	.align		4
.L_1222:
        /*1bac*/ 	.word	index@(_ZN2at6native18elementwise_kernelILi128ELi4EZNS0_22gpu_kernel_impl_nocastINS0_13AUnaryFunctorIbbbNS0_16BitwiseOrFunctorIbEEEEEEvRNS_18TensorIteratorBaseERKT_EUliE_EEviT1_)
        /*1bb0*/ 	.word	0x00000000


	//----- nvinfo : EIATTR_MIN_STACK_SIZE
	.align		4
.L_1223:
        /*1bb4*/ 	.byte	0x04, 0x12
        /*1bb6*/ 	.short	(.L_1225 - .L_1224)
	.align		4
.L_1224:
        /*1bb8*/ 	.word	index@(_ZN2at6native27unrolled_elementwise_kernelINS0_13AUnaryFunctorIbbbNS0_16BitwiseOrFunctorIbEEEESt5arrayIPcLm2EELi4E23TrivialOffsetCalculatorILi1EjESA_NS0_6memory15LoadWithoutCastENSB_16StoreWithoutCastEEEviT_T0_T2_T3_T4_T5_)
        /*1bbc*/ 	.word	0x00000000


	//----- nvinfo : EIATTR_MIN_STACK_SIZE
	.align		4
.L_1225:
        /*1bc0*/ 	.byte	0x04, 0x12
        /*1bc2*/ 	.short	(.L_1227 - .L_1226)
	.align		4
.L_1226:
        /*1bc4*/ 	.word	index@(_ZN2at6native29vectorized_elementwise_kernelILi2ENS0_13AUnaryFunctorIbbbNS0_16BitwiseOrFunctorIbEEEESt5arrayIPcLm2EEEEviT0_T1_)
        /*1bc8*/ 	.word	0x00000000


	//----- nvinfo : EIATTR_MIN_STACK_SIZE
	.align		4
.L_1227:
        /*1bcc*/ 	.byte	0x04, 0x12
        /*1bce*/ 	.short	(.L_1229 - .L_1228)
	.align		4
.L_1228:
        /*1bd0*/ 	.word	index@(_ZN2at6native29vectorized_elementwise_kernelILi4ENS0_13AUnaryFunctorIbbbNS0_16BitwiseOrFunctorIbEEEESt5arrayIPcLm2EEEEviT0_T1_)
        /*1bd4*/ 	.word	0x00000000


	//----- nvinfo : EIATTR_MIN_STACK_SIZE
	.align		4
.L_1229:
        /*1bd8*/ 	.byte	0x04, 0x12
        /*1bda*/ 	.short	(.L_1231 - .L_1230)
	.align		4
.L_1230:
        /*1bdc*/ 	.word	index@(_ZN2at6native29vectorized_elementwise_kernelILi8ENS0_13AUnaryFunctorIbbbNS0_16BitwiseOrFunctorIbEEEESt5arrayIPcLm2EEEEviT0_T1_)
        /*1be0*/ 	.word	0x00000000


	//----- nvinfo : EIATTR_MIN_STACK_SIZE
	.align		4
.L_1231:
        /*1be4*/ 	.byte	0x04, 0x12
        /*1be6*/ 	.short	(.L_1233 - .L_1232)
	.align		4
.L_1232:
        /*1be8*/ 	.word	index@(_ZN2at6native18elementwise_kernelILi128ELi4EZNS0_15gpu_kernel_implINS0_13BinaryFunctorIbbbNS0_16BitwiseOrFunctorIbEEEEEEvRNS_18TensorIteratorBaseERKT_EUliE_EEviT1_)
        /*1bec*/ 	.word	0x00000000


	//----- nvinfo : EIATTR_MIN_STACK_SIZE
	.align		4
.L_1233:
        /*1bf0*/ 	.byte	0x04, 0x12
        /*1bf2*/ 	.short	(.L_1235 - .L_1234)
	.align		4
.L_1234:
        /*1bf4*/ 	.word	index@(_ZN2at6native27unrolled_elementwise_kernelINS0_13BinaryFunctorIbbbNS0_16BitwiseOrFunctorIbEEEESt5arrayIPcLm3EELi4E23TrivialOffsetCalculatorILi2EjES9_ILi1EjENS0_6memory12LoadWithCastILi2EEENSC_13StoreWithCastILi1EEEEEviT_T0_T2_T3_T4_T5_)
        /*1bf8*/ 	.word	0x00000000


	//----- nvinfo : EIATTR_MIN_STACK_SIZE
	.align		4
.L_1235:
        /*1bfc*/ 	.byte	0x04, 0x12
        /*1bfe*/ 	.short	(.L_1237 - .L_1236)
	.align		4
.L_1236:
        /*1c00*/ 	.word	index@(_ZN2at6native18elementwise_kernelILi128ELi4EZNS0_22gpu_kernel_impl_nocastINS0_13BinaryFunctorIbbbNS0_16BitwiseOrFunctorIbEEEEEEvRNS_18TensorIteratorBaseERKT_EUliE_EEviT1_)
        /*1c04*/ 	.word	0x00000000


	//----- nvinfo : EIATTR_MIN_STACK_SIZE
	.align		4
.L_1237:
        /*1c08*/ 	.byte	0x04, 0x12
        /*1c0a*/ 	.short	(.L_1239 - .L_1238)
	.align		4
.L_1238:
        /*1c0c*/ 	.word	index@(_ZN2at6native27unrolled_elementwise_kernelINS0_13BinaryFunctorIbbbNS0_16BitwiseOrFunctorIbEEEESt5arrayIPcLm3EELi4E23TrivialOffsetCalculatorILi2EjES9_ILi1EjENS0_6memory15LoadWithoutCastENSC_16StoreWithoutCastEEEviT_T0_T2_T3_T4_T5_)
        /*1c10*/ 	.word	0x00000000


	//----- nvinfo : EIATTR_MIN_STACK_SIZE
	.align		4
.L_1239:
        /*1c14*/ 	.byte	0x04, 0x12
        /*1c16*/ 	.short	(.L_1241 - .L_1240)
	.align		4
.L_1240:
        /*1c18*/ 	.word	index@(_ZN2at6native29vectorized_elementwise_kernelILi2ENS0_13BinaryFunctorIbbbNS0_16BitwiseOrFunctorIbEEEESt5arrayIPcLm3EEEEviT0_T1_)
        /*1c1c*/ 	.word	0x00000000


	//----- nvinfo : EIATTR_MIN_STACK_SIZE
	.align		4
.L_1241:
        /*1c20*/ 	.byte	0x04, 0x12
        /*1c22*/ 	.short	(.L_1243 - .L_1242)
	.align		4
.L_1242:
        /*1c24*/ 	.word	index@(_ZN2at6native29vectorized_elementwise_kernelILi4ENS0_13BinaryFunctorIbbbNS0_16BitwiseOrFunctorIbEEEESt5arrayIPcLm3EEEEviT0_T1_)
        /*1c28*/ 	.word	0x00000000


	//----- nvinfo : EIATTR_MIN_STACK_SIZE
	.align		4
.L_1243:
        /*1c2c*/ 	.byte	0x04, 0x12
        /*1c2e*/ 	.short	(.L_1245 - .L_1244)
	.align		4
.L_1244:
        /*1c30*/ 	.word	index@(_ZN2at6native29vectorized_elementwise_kernelILi8ENS0_13BinaryFunctorIbbbNS0_16BitwiseOrFunctorIbEEEESt5arrayIPcLm3EEEEviT0_T1_)
        /*1c34*/ 	.word	0x00000000


	//----- nvinfo : EIATTR_MIN_STACK_SIZE
	.align		4
.L_1245:
        /*1c38*/ 	.byte	0x04, 0x12
        /*1c3a*/ 	.short	(.L_1247 - .L_1246)
	.align		4
.L_1246:
        /*1c3c*/ 	.word	index@(_ZN2at6native18elementwise_kernelILi128ELi4EZNS0_15gpu_kernel_implINS0_13AUnaryFunctorIsssNS0_16BitwiseOrFunctorIsEEEEEEvRNS_18TensorIteratorBaseERKT_EUliE_EEviT1_)
        /*1c40*/ 	.word	0x00000000


	//----- nvinfo : EIATTR_MIN_STACK_SIZE
	.align		4
.L_1247:
        /*1c44*/ 	.byte	0x04, 0x12
        /*1c46*/ 	.short	(.L_1249 - .L_1248)
	.align		4
.L_1248:
        /*1c48*/ 	.word	index@(_ZN2at6native27unrolled_elementwise_kernelINS0_13AUnaryFunctorIsssNS0_16BitwiseOrFunctorIsEEEESt5arrayIPcLm2EELi4E23TrivialOffsetCalculatorILi1EjESA_NS0_6memory12LoadWithCastILi1EEENSB_13StoreWithCastILi1EEEEEviT_T0_T2_T3_T4_T5_)
        /*1c4c*/ 	.word	0x00000000


	//----- nvinfo : EIATTR_MIN_STACK_SIZE
	.align		4
.L_1249:
        /*1c50*/ 	.byte	0x04, 0x12
        /*1c52*/ 	.short	(.L_1251 - .L_1250)
	.align		4
.L_1250:
        /*1c54*/ 	.word	index@(_ZN2at6native18elementwise_kernelILi128ELi4EZNS0_22gpu_kernel_impl_nocastINS0_13AUnaryFunctorIsssNS0_16BitwiseOrFunctorIsEEEEEEvRNS_18TensorIteratorBaseERKT_EUliE_EEviT1_)
        /*1c58*/ 	.word	0x00000000


	//----- nvinfo : EIATTR_MIN_STACK_SIZE
	.align		4
.L_1251:
        /*1c5c*/ 	.byte	0x04, 0x12
        /*1c5e*/ 	.short	(.L_1253 - .L_1252)
	.align		4
.L_1252:
        /*1c60*/ 	.word	index@(_ZN2at6native27unrolled_elementwise_kernelINS0_13AUnaryFunctorIsssNS0_16BitwiseOrFunctorIsEEEESt5arrayIPcLm2EELi4E23TrivialOffsetCalculatorILi1EjESA_NS0_6memory15LoadWithoutCastENSB_16StoreWithoutCastEEEviT_T0_T2_T3_T4_T5_)
        /*1c64*/ 	.word	0x00000000


	//----- nvinfo : EIATTR_MIN_STACK_SIZE
	.align		4
.L_1253:
        /*1c68*/ 	.byte	0x04, 0x12
        /*1c6a*/ 	.short	(.L_1255 - .L_1254)
	.align		4
.L_1254:
        /*1c6c*/ 	.word	index@(_ZN2at6native29vectorized_elementwise_kernelILi2ENS0_13AUnaryFunctorIsssNS0_16BitwiseOrFunctorIsEEEESt5arrayIPcLm2EEEEviT0_T1_)
        /*1c70*/ 	.word	0x00000000


	//----- nvinfo : EIATTR_MIN_STACK_SIZE
	.align		4
.L_1255:
        /*1c74*/ 	.byte	0x04, 0x12
        /*1c76*/ 	.short	(.L_1257 - .L_1256)
	.align		4
.L_1256:
        /*1c78*/ 	.word	index@(_ZN2at6native29vectorized_elementwise_kernelILi4ENS0_13AUnaryFunctorIsssNS0_16BitwiseOrFunctorIsEEEESt5arrayIPcLm2EEEEviT0_T1_)
        /*1c7c*/ 	.word	0x00000000


	//----- nvinfo : EIATTR_MIN_STACK_SIZE
	.align		4
.L_1257:
        /*1c80*/ 	.byte	0x04, 0x12
        /*1c82*/ 	.short	(.L_1259 - .L_1258)
	.align		4
.L_1258:
        /*1c84*/ 	.word	index@(_ZN2at6native29vectorized_elementwise_kernelILi8ENS0_13AUnaryFunctorIsssNS0_16BitwiseOrFunctorIsEEEESt5arrayIPcLm2EEEEviT0_T1_)
        /*1c88*/ 	.word	0x00000000


	//----- nvinfo : EIATTR_MIN_STACK_SIZE
	.align		4
.L_1259:
        /*1c8c*/ 	.byte	0x04, 0x12
        /*1c8e*/ 	.short	(.L_1261 - .L_1260)
	.align		4
.L_1260:
        /*1c90*/ 	.word	index@(_ZN2at6native18elementwise_kernelILi128ELi4EZNS0_15gpu_kernel_implINS0_13BinaryFunctorIsssNS0_16BitwiseOrFunctorIsEEEEEEvRNS_18TensorIteratorBaseERKT_EUliE_EEviT1_)
        /*1c94*/ 	.word	0x00000000


	//----- nvinfo : EIATTR_MIN_STACK_SIZE
	.align		4
.L_1261:
        /*1c98*/ 	.byte	0x04, 0x12
        /*1c9a*/ 	.short	(.L_1263 - .L_1262)
	.align		4
.L_1262:
        /*1c9c*/ 	.word	index@(_ZN2at6native27unrolled_elementwise_kernelINS0_13BinaryFunctorIsssNS0_16BitwiseOrFunctorIsEEEESt5arrayIPcLm3EELi4E23TrivialOffsetCalculatorILi2EjES9_ILi1EjENS0_6memory12LoadWithCastILi2EEENSC_13StoreWithCastILi1EEEEEviT_T0_T2_T3_T4_T5_)
        /*1ca0*/ 	.word	0x00000000


	//----- nvinfo : EIATTR_MIN_STACK_SIZE
	.align		4
.L_1263:
        /*1ca4*/ 	.byte	0x04, 0x12
        /*1ca6*/ 	.short	(.L_1265 - .L_1264)
	.align		4
.L_1264:
        /*1ca8*/ 	.word	index@(_ZN2at6native18elementwise_kernelILi128ELi4EZNS0_22gpu_kernel_impl_nocastINS0_13BinaryFunctorIsssNS0_16BitwiseOrFunctorIsEEEEEEvRNS_18TensorIteratorBaseERKT_EUliE_EEviT1_)
        /*1cac*/ 	.word	0x00000000


	//----- nvinfo : EIATTR_MIN_STACK_SIZE
	.align		4
.L_1265:
        /*1cb0*/ 	.byte	0x04, 0x12
        /*1cb2*/ 	.short	(.L_1267 - .L_1266)
	.align		4
.L_1266:
        /*1cb4*/ 	.word	index@(_ZN2at6native27unrolled_elementwise_kernelINS0_13BinaryFunctorIsssNS0_16BitwiseOrFunctorIsEEEESt5arrayIPcLm3EELi4E23TrivialOffsetCalculatorILi2EjES9_ILi1EjENS0_6memory15LoadWithoutCastENSC_16StoreWithoutCastEEEviT_T0_T2_T3_T4_T5_)
        /*1cb8*/ 	.word	0x00000000


	//----- nvinfo : EIATTR_MIN_STACK_SIZE
	.align		4
.L_1267:
        /*1cbc*/ 	.byte	0x04, 0x12
        /*1cbe*/ 	.short	(.L_1269 - .L_1268)
	.align		4
.L_1268:
        /*1cc0*/ 	.word	index@(_ZN2at6native29vectorized_elementwise_kernelILi2ENS0_13BinaryFunctorIsssNS0_16BitwiseOrFunctorIsEEEESt5arrayIPcLm3EEEEviT0_T1_)
        /*1cc4*/ 	.word	0x00000000


	//----- nvinfo : EIATTR_MIN_STACK_SIZE
	.align		4
.L_1269:
        /*1cc8*/ 	.byte	0x04, 0x12
        /*1cca*/ 	.short	(.L_1271 - .L_1270)
	.align		4
.L_1270:
        /*1ccc*/ 	.word	index@(_ZN2at6native29vectorized_elementwise_kernelILi4ENS0_13BinaryFunctorIsssNS0_16BitwiseOrFunctorIsEEEESt5arrayIPcLm3EEEEviT0_T1_)
        /*1cd0*/ 	.word	0x00000000


	//----- nvinfo : EIATTR_MIN_STACK_SIZE
	.align		4
.L_1271:
        /*1cd4*/ 	.byte	0x04, 0x12
        /*1cd6*/ 	.short	(.L_1273 - .L_1272)
	.align		4
.L_1272:
        /*1cd8*/ 	.word	index@(_ZN2at6native29vectorized_elementwise_kernelILi8ENS0_13BinaryFunctorIsssNS0_16BitwiseOrFunctorIsEEEESt5arrayIPcLm3EEEEviT0_T1_)
        /*1cdc*/ 	.word	0x00000000


	//----- nvinfo : EIATTR_MIN_STACK_SIZE
	.align		4
.L_1273:
        /*1ce0*/ 	.byte	0x04, 0x12
        /*1ce2*/ 	.short	(.L_1275 - .L_1274)
	.align		4
.L_1274:
        /*1ce4*/ 	.word	index@(_ZN2at6native18elementwise_kernelILi128ELi4EZNS0_15gpu_kernel_implINS0_13AUnaryFunctorIlllNS0_16BitwiseOrFunctorIlEEEEEEvRNS_18TensorIteratorBaseERKT_EUliE_EEviT1_)
        /*1ce8*/ 	.word	0x00000000


	//----- nvinfo : EIATTR_MIN_STACK_SIZE
	.align		4
.L_1275:
        /*1cec*/ 	.byte	0x04, 0x12
        /*1cee*/ 	.short	(.L_1277 - .L_1276)
	.align		4
.L_1276:
        /*1cf0*/ 	.word	index@(_ZN2at6native27unrolled_elementwise_kernelINS0_13AUnaryFunctorIlllNS0_16BitwiseOrFunctorIlEEEESt5arrayIPcLm2EELi4E23TrivialOffsetCalculatorILi1EjESA_NS0_6memory12LoadWithCastILi1EEENSB_13StoreWithCastILi1EEEEEviT_T0_T2_T3_T4_T5_)
        /*1cf4*/ 	.word	0x00000000


	//----- nvinfo : EIATTR_MIN_STACK_SIZE
	.align		4
.L_1277:
        /*1cf8*/ 	.byte	0x04, 0x12
        /*1cfa*/ 	.short	(.L_1279 - .L_1278)
	.align		4
.L_1278:
        /*1cfc*/ 	.word	index@(_ZN2at6native18elementwise_kernelILi128ELi2EZNS0_22gpu_kernel_impl_nocastINS0_13AUnaryFunctorIlllNS0_16BitwiseOrFunctorIlEEEEEEvRNS_18TensorIteratorBaseERKT_EUliE_EEviT1_)
        /*1d00*/ 	.word	0x00000000


	//----- nvinfo : EIATTR_MIN_STACK_SIZE
	.align		4
.L_1279:
        /*1d04*/ 	.byte	0x04, 0x12
        /*1d06*/ 	.short	(.L_1281 - .L_1280)
	.align		4
.L_1280:
        /*1d08*/ 	.word	index@(_ZN2at6native27unrolled_elementwise_kernelINS0_13AUnaryFunctorIlllNS0_16BitwiseOrFunctorIlEEEESt5arrayIPcLm2EELi4E23TrivialOffsetCalculatorILi1EjESA_NS0_6memory15LoadWithoutCastENSB_16StoreWithoutCastEEEviT_T0_T2_T3_T4_T5_)
        /*1d0c*/ 	.word	0x00000000


	//----- nvinfo : EIATTR_MIN_STACK_SIZE
	.align		4
.L_1281:
        /*1d10*/ 	.byte	0x04, 0x12
        /*1d12*/ 	.short	(.L_1283 - .L_1282)
	.align		4
.L_1282:
        /*1d14*/ 	.word	index@(_ZN2at6native29vectorized_elementwise_kernelILi2ENS0_13AUnaryFunctorIlllNS0_16BitwiseOrFunctorIlEEEESt5arrayIPcLm2EEEEviT0_T1_)
        /*1d18*/ 	.word	0x00000000


	//----- nvinfo : EIATTR_MIN_STACK_SIZE
	.align		4
.L_1283:
        /*1d1c*/ 	.byte	0x04, 0x12
        /*1d1e*/ 	.short	(.L_1285 - .L_1284)
	.align		4
.L_1284:
        /*1d20*/ 	.word	index@(_ZN2at6native29vectorized_elementwise_kernelILi4ENS0_13AUnaryFunctorIlllNS0_16BitwiseOrFunctorIlEEEESt5arrayIPcLm2EEEEviT0_T1_)
        /*1d24*/ 	.word	0x00000000


	//----- nvinfo : EIATTR_MIN_STACK_SIZE
	.align		4
.L_1285:
        /*1d28*/ 	.byte	0x04, 0x12
        /*1d2a*/ 	.short	(.L_1287 - .L_1286)
	.align		4
.L_1286:
        /*1d2c*/ 	.word	index@(_ZN2at6native29vectorized_elementwise_kernelILi8ENS0_13AUnaryFunctorIlllNS0_16BitwiseOrFunctorIlEEEESt5arrayIPcLm2EEEEviT0_T1_)
        /*1d30*/ 	.word	0x00000000


	//----- nvinfo : EIATTR_MIN_STACK_SIZE
	.align		4
.L_1287:
        /*1d34*/ 	.byte	0x04, 0x12
        /*1d36*/ 	.short	(.L_1289 - .L_1288)
	.align		4
.L_1288:
        /*1d38*/ 	.word	index@(_ZN2at6native18elementwise_kernelILi128ELi4EZNS0_15gpu_kernel_implINS0_13BinaryFunctorIlllNS0_16BitwiseOrFunctorIlEEEEEEvRNS_18TensorIteratorBaseERKT_EUliE_EEviT1_)
        /*1d3c*/ 	.word	0x00000000


	//----- nvinfo : EIATTR_MIN_STACK_SIZE
	.align		4
.L_1289:
        /*1d40*/ 	.byte	0x04, 0x12
        /*1d42*/ 	.short	(.L_1291 - .L_1290)
	.align		4
.L_1290:
        /*1d44*/ 	.word	index@(_ZN2at6native27unrolled_elementwise_kernelINS0_13BinaryFunctorIlllNS0_16BitwiseOrFunctorIlEEEESt5arrayIPcLm3EELi4E23TrivialOffsetCalculatorILi2EjES9_ILi1EjENS0_6memory12LoadWithCastILi2EEENSC_13StoreWithCastILi1EEEEEviT_T0_T2_T3_T4_T5_)
        /*1d48*/ 	.word	0x00000000


	//----- nvinfo : EIATTR_MIN_STACK_SIZE
	.align		4
.L_1291:
        /*1d4c*/ 	.byte	0x04, 0x12
        /*1d4e*/ 	.short	(.L_1293 - .L_1292)
	.align		4
.L_1292:
        /*1d50*/ 	.word	index@(_ZN2at6native18elementwise_kernelILi128ELi2EZNS0_22gpu_kernel_impl_nocastINS0_13BinaryFunctorIlllNS0_16BitwiseOrFunctorIlEEEEEEvRNS_18TensorIteratorBaseERKT_EUliE_EEviT1_)
        /*1d54*/ 	.word	0x00000000


	//----- nvinfo : EIATTR_MIN_STACK_SIZE
	.align		4
.L_1293:
        /*1d58*/ 	.byte	0x04, 0x12
        /*1d5a*/ 	.short	(.L_1295 - .L_1294)
	.align		4
.L_1294:
        /*1d5c*/ 	.word	index@(_ZN2at6native27unrolled_elementwise_kernelINS0_13BinaryFunctorIlllNS0_16BitwiseOrFunctorIlEEEESt5arrayIPcLm3EELi4E23TrivialOffsetCalculatorILi2EjES9_ILi1EjENS0_6memory15LoadWithoutCastENSC_16StoreWithoutCastEEEviT_T0_T2_T3_T4_T5_)
        /*1d60*/ 	.word	0x00000000


	//----- nvinfo : EIATTR_MIN_STACK_SIZE
	.align		4
.L_1295:
        /*1d64*/ 	.byte	0x04, 0x12
        /*1d66*/ 	.short	(.L_1297 - .L_1296)
	.align		4
.L_1296:
        /*1d68*/ 	.word	index@(_ZN2at6native29vectorized_elementwise_kernelILi2ENS0_13BinaryFunctorIlllNS0_16BitwiseOrFunctorIlEEEESt5arrayIPcLm3EEEEviT0_T1_)
        /*1d6c*/ 	.word	0x00000000


	//----- nvinfo : EIATTR_MIN_STACK_SIZE
	.align		4
.L_1297:
        /*1d70*/ 	.byte	0x04, 0x12
        /*1d72*/ 	.short	(.L_1299 - .L_1298)
	.align		4
.L_1298:
        /*1d74*/ 	.word	index@(_ZN2at6native29vectorized_elementwise_kernelILi4ENS0_13BinaryFunctorIlllNS0_16BitwiseOrFunctorIlEEEESt5arrayIPcLm3EEEEviT0_T1_)
        /*1d78*/ 	.word	0x00000000


	//----- nvinfo : EIATTR_MIN_STACK_SIZE
	.align		4
.L_1299:
        /*1d7c*/ 	.byte	0x04, 0x12
        /*1d7e*/ 	.short	(.L_1301 - .L_1300)
	.align		4
.L_1300:
        /*1d80*/ 	.word	index@(_ZN2at6native29vectorized_elementwise_kernelILi8ENS0_13BinaryFunctorIlllNS0_16BitwiseOrFunctorIlEEEESt5arrayIPcLm3EEEEviT0_T1_)
        /*1d84*/ 	.word	0x00000000


	//----- nvinfo : EIATTR_MIN_STACK_SIZE
	.align		4
.L_1301:
        /*1d88*/ 	.byte	0x04, 0x12
        /*1d8a*/ 	.short	(.L_1303 - .L_1302)
	.align		4
.L_1302:
        /*1d8c*/ 	.word	index@(_ZN2at6native18elementwise_kernelILi128ELi4EZNS0_15gpu_kernel_implINS0_13AUnaryFunctorIiiiNS0_16BitwiseOrFunctorIiEEEEEEvRNS_18TensorIteratorBaseERKT_EUliE_EEviT1_)
        /*1d90*/ 	.word	0x00000000


	//----- nvinfo : EIATTR_MIN_STACK_SIZE
	.align		4
.L_1303:
        /*1d94*/ 	.byte	0x04, 0x12
        /*1d96*/ 	.short	(.L_1305 - .L_1304)
	.align		4
.L_1304:
        /*1d98*/ 	.word	index@(_ZN2at6native27unrolled_elementwise_kernelINS0_13AUnaryFunctorIiiiNS0_16BitwiseOrFunctorIiEEEESt5arrayIPcLm2EELi4E23TrivialOffsetCalculatorILi1EjESA_NS0_6memory12LoadWithCastILi1EEENSB_13StoreWithCastILi1EEEEEviT_T0_T2_T3_T4_T5_)
        /*1d9c*/ 	.word	0x00000000


	//----- nvinfo : EIATTR_MIN_STACK_SIZE
	.align		4
.L_1305:
        /*1da0*/ 	.byte	0x04, 0x12
        /*1da2*/ 	.short	(.L_1307 - .L_1306)
	.align		4
.L_1306:
        /*1da4*/ 	.word	index@(_ZN2at6native18elementwise_kernelILi128ELi2EZNS0_22gpu_kernel_impl_nocastINS0_13AUnaryFunctorIiiiNS0_16BitwiseOrFunctorIiEEEEEEvRNS_18TensorIteratorBaseERKT_EUliE_EEviT1_)
        /*1da8*/ 	.word	0x00000000


	//----- nvinfo : EIATTR_MIN_STACK_SIZE
	.align		4
.L_1307:
        /*1dac*/ 	.byte	0x04, 0x12
        /*1dae*/ 	.short	(.L_1309 - .L_1308)
	.align		4
.L_1308:
        /*1db0*/ 	.word	index@(_ZN2at6native27unrolled_elementwise_kernelINS0_13AUnaryFunctorIiiiNS0_16BitwiseOrFunctorIiEEEESt5arrayIPcLm2EELi4E23TrivialOffsetCalculatorILi1EjESA_NS0_6memory15LoadWithoutCastENSB_16StoreWithoutCastEEEviT_T0_T2_T3_T4_T5_)
        /*1db4*/ 	.word	0x00000000


	//----- nvinfo : EIATTR_MIN_STACK_SIZE
	.align		4
.L_1309:
        /*1db8*/ 	.byte	0x04, 0x12
        /*1dba*/ 	.short	(.L_1311 - .L_1310)
	.align		4
.L_1310:
        /*1dbc*/ 	.word	index@(_ZN2at6native29vectorized_elementwise_kernelILi2ENS0_13AUnaryFunctorIiiiNS0_16BitwiseOrFunctorIiEEEESt5arrayIPcLm2EEEEviT0_T1_)
        /*1dc0*/ 	.word	0x00000000


	//----- nvinfo : EIATTR_MIN_STACK_SIZE
	.align		4
.L_1311:
        /*1dc4*/ 	.byte	0x04, 0x12
        /*1dc6*/ 	.short	(.L_1313 - .L_1312)
	.align		4
.L_1312:
        /*1dc8*/ 	.word	index@(_ZN2at6native29vectorized_elementwise_kernelILi4ENS0_13AUnaryFunctorIiiiNS0_16BitwiseOrFunctorIiEEEESt5arrayIPcLm2EEEEviT0_T1_)
        /*1dcc*/ 	.word	0x00000000


	//----- nvinfo : EIATTR_MIN_STACK_SIZE
	.align		4
.L_1313:
        /*1dd0*/ 	.byte	0x04, 0x12
        /*1dd2*/ 	.short	(.L_1315 - .L_1314)
	.align		4
.L_1314:
        /*1dd4*/ 	.word	index@(_ZN2at6native29vectorized_elementwise_kernelILi8ENS0_13AUnaryFunctorIiiiNS0_16BitwiseOrFunctorIiEEEESt5arrayIPcLm2EEEEviT0_T1_)
        /*1dd8*/ 	.word	0x00000000


	//----- nvinfo : EIATTR_MIN_STACK_SIZE
	.align		4
.L_1315:
        /*1ddc*/ 	.byte	0x04, 0x12
        /*1dde*/ 	.short	(.L_1317 - .L_1316)
	.align		4
.L_1316:
        /*1de0*/ 	.word	index@(_ZN2at6native18elementwise_kernelILi128ELi4EZNS0_15gpu_kernel_implINS0_13BinaryFunctorIiiiNS0_16BitwiseOrFunctorIiEEEEEEvRNS_18TensorIteratorBaseERKT_EUliE_EEviT1_)
        /*1de4*/ 	.word	0x00000000


	//----- nvinfo : EIATTR_MIN_STACK_SIZE
	.align		4
.L_1317:
        /*1de8*/ 	.byte	0x04, 0x12
        /*1dea*/ 	.short	(.L_1319 - .L_1318)
	.align		4
.L_1318:
        /*1dec*/ 	.word	index@(_ZN2at6native27unrolled_elementwise_kernelINS0_13BinaryFunctorIiiiNS0_16BitwiseOrFunctorIiEEEESt5arrayIPcLm3EELi4E23TrivialOffsetCalculatorILi2EjES9_ILi1EjENS0_6memory12LoadWithCastILi2EEENSC_13StoreWithCastILi1EEEEEviT_T0_T2_T3_T4_T5_)
        /*1df0*/ 	.word	0x00000000


	//----- nvinfo : EIATTR_MIN_STACK_SIZE
	.align		4
.L_1319:
        /*1df4*/ 	.byte	0x04, 0x12
        /*1df6*/ 	.short	(.L_1321 - .L_1320)
	.align		4
.L_1320:
        /*1df8*/ 	.word	index@(_ZN2at6native18elementwise_kernelILi128ELi2EZNS0_22gpu_kernel_impl_nocastINS0_13BinaryFunctorIiiiNS0_16BitwiseOrFunctorIiEEEEEEvRNS_18TensorIteratorBaseERKT_EUliE_EEviT1_)
        /*1dfc*/ 	.word	0x00000000


	//----- nvinfo : EIATTR_MIN_STACK_SIZE
	.align		4
.L_1321:
        /*1e00*/ 	.byte	0x04, 0x12
        /*1e02*/ 	.short	(.L_1323 - .L_1322)
	.align		4
.L_1322:
        /*1e04*/ 	.word	index@(_ZN2at6native27unrolled_elementwise_kernelINS0_13BinaryFunctorIiiiNS0_16BitwiseOrFunctorIiEEEESt5arrayIPcLm3EELi4E23TrivialOffsetCalculatorILi2EjES9_ILi1EjENS0_6memory15LoadWithoutCastENSC_16StoreWithoutCastEEEviT_T0_T2_T3_T4_T5_)
        /*1e08*/ 	.word	0x00000000


	//----- nvinfo : EIATTR_MIN_STACK_SIZE
	.align		4
.L_1323:
        /*1e0c*/ 	.byte	0x04, 0x12
        /*1e0e*/ 	.short	(.L_1325 - .L_1324)
	.align		4
.L_1324:
        /*1e10*/ 	.word	index@(_ZN2at6native29vectorized_elementwise_kernelILi2ENS0_13BinaryFunctorIiiiNS0_16BitwiseOrFunctorIiEEEESt5arrayIPcLm3EEEEviT0_T1_)
        /*1e14*/ 	.word	0x00000000


	//----- nvinfo : EIATTR_MIN_STACK_SIZE
	.align		4
.L_1325:
        /*1e18*/ 	.byte	0x04, 0x12
        /*1e1a*/ 	.short	(.L_1327 - .L_1326)
	.align		4
.L_1326:
        /*1e1c*/ 	.word	index@(_ZN2at6native29vectorized_elementwise_kernelILi4ENS0_13BinaryFunctorIiiiNS0_16BitwiseOrFunctorIiEEEESt5arrayIPcLm3EEEEviT0_T1_)
        /*1e20*/ 	.word	0x00000000


	//----- nvinfo : EIATTR_MIN_STACK_SIZE
	.align		4
.L_1327:
        /*1e24*/ 	.byte	0x04, 0x12
        /*1e26*/ 	.short	(.L_1329 - .L_1328)
	.align		4
.L_1328:
        /*1e28*/ 	.word	index@(_ZN2at6native29vectorized_elementwise_kernelILi8ENS0_13BinaryFunctorIiiiNS0_16BitwiseOrFunctorIiEEEESt5arrayIPcLm3EEEEviT0_T1_)
        /*1e2c*/ 	.word	0x00000000


	//----- nvinfo : EIATTR_MIN_STACK_SIZE
	.align		4
.L_1329:
        /*1e30*/ 	.byte	0x04, 0x12
        /*1e32*/ 	.short	(.L_1331 - .L_1330)
	.align		4
.L_1330:
        /*1e34*/ 	.word	index@(_ZN2at6native18elementwise_kernelILi128ELi4EZNS0_15gpu_kernel_implINS0_13AUnaryFunctorIaaaNS0_16BitwiseOrFunctorIaEEEEEEvRNS_18TensorIteratorBaseERKT_EUliE_EEviT1_)
        /*1e38*/ 	.word	0x00000000


	//----- nvinfo : EIATTR_MIN_STACK_SIZE
	.align		4
.L_1331:
        /*1e3c*/ 	.byte	0x04, 0x12
        /*1e3e*/ 	.short	(.L_1333 - .L_1332)
	.align		4
.L_1332:
        /*1e40*/ 	.word	index@(_ZN2at6native27unrolled_elementwise_kernelINS0_13AUnaryFunctorIaaaNS0_16BitwiseOrFunctorIaEEEESt5arrayIPcLm2EELi4E23TrivialOffsetCalculatorILi1EjESA_NS0_6memory12LoadWithCastILi1EEENSB_13StoreWithCastILi1EEEEEviT_T0_T2_T3_T4_T5_)
        /*1e44*/ 	.word	0x00000000


	//----- nvinfo : EIATTR_MIN_STACK_SIZE
	.align		4
.L_1333:
        /*1e48*/ 	.byte	0x04, 0x12
        /*1e4a*/ 	.short	(.L_1335 - .L_1334)
	.align		4
.L_1334:
        /*1e4c*/ 	.word	index@(_ZN2at6native18elementwise_kernelILi128ELi4EZNS0_22gpu_kernel_impl_nocastINS0_13AUnaryFunctorIaaaNS0_16BitwiseOrFunctorIaEEEEEEvRNS_18TensorIteratorBaseERKT_EUliE_EEviT1_)
        /*1e50*/ 	.word	0x00000000


	//----- nvinfo : EIATTR_MIN_STACK_SIZE
	.align		4
.L_1335:
        /*1e54*/ 	.byte	0x04, 0x12
        /*1e56*/ 	.short	(.L_1337 - .L_1336)
	.align		4
.L_1336:
        /*1e58*/ 	.word	index@(_ZN2at6native27unrolled_elementwise_kernelINS0_13AUnaryFunctorIaaaNS0_16BitwiseOrFunctorIaEEEESt5arrayIPcLm2EELi4E23TrivialOffsetCalculatorILi1EjESA_NS0_6memory15LoadWithoutCastENSB_16StoreWithoutCastEEEviT_T0_T2_T3_T4_T5_)
        /*1e5c*/ 	.word	0x00000000


	//----- nvinfo : EIATTR_MIN_STACK_SIZE
	.align		4
.L_1337:
        /*1e60*/ 	.byte	0x04, 0x12
        /*1e62*/ 	.short	(.L_1339 - .L_1338)
	.align		4
.L_1338:
        /*1e64*/ 	.word	index@(_ZN2at6native29vectorized_elementwise_kernelILi2ENS0_13AUnaryFunctorIaaaNS0_16BitwiseOrFunctorIaEEEESt5arrayIPcLm2EEEEviT0_T1_)
        /*1e68*/ 	.word	0x00000000


	//----- nvinfo : EIATTR_MIN_STACK_SIZE
	.align		4
.L_1339:
        /*1e6c*/ 	.byte	0x04, 0x12
        /*1e6e*/ 	.short	(.L_1341 - .L_1340)
	.align		4
.L_1340:
        /*1e70*/ 	.word	index@(_ZN2at6native29vectorized_elementwise_kernelILi4ENS0_13AUnaryFunctorIaaaNS0_16BitwiseOrFunctorIaEEEESt5arrayIPcLm2EEEEviT0_T1_)
        /*1e74*/ 	.word	0x00000000


	//----- nvinfo : EIATTR_MIN_STACK_SIZE
	.align		4
.L_1341:
        /*1e78*/ 	.byte	0x04, 0x12
        /*1e7a*/ 	.short	(.L_1343 - .L_1342)
	.align		4
.L_1342:
        /*1e7c*/ 	.word	index@(_ZN2at6native29vectorized_elementwise_kernelILi8ENS0_13AUnaryFunctorIaaaNS0_16BitwiseOrFunctorIaEEEESt5arrayIPcLm2EEEEviT0_T1_)
        /*1e80*/ 	.word	0x00000000


	//----- nvinfo : EIATTR_MIN_STACK_SIZE
	.align		4
.L_1343:
        /*1e84*/ 	.byte	0x04, 0x12
        /*1e86*/ 	.short	(.L_1345 - .L_1344)
	.align		4
.L_1344:
        /*1e88*/ 	.word	index@(_ZN2at6native18elementwise_kernelILi128ELi4EZNS0_15gpu_kernel_implINS0_13BinaryFunctorIaaaNS0_16BitwiseOrFunctorIaEEEEEEvRNS_18TensorIteratorBaseERKT_EUliE_EEviT1_)
        /*1e8c*/ 	.word	0x00000000


	//----- nvinfo : EIATTR_MIN_STACK_SIZE
	.align		4
.L_1345:
        /*1e90*/ 	.byte	0x04, 0x12
        /*1e92*/ 	.short	(.L_1347 - .L_1346)
	.align		4
.L_1346:
        /*1e94*/ 	.word	index@(_ZN2at6native27unrolled_elementwise_kernelINS0_13BinaryFunctorIaaaNS0_16BitwiseOrFunctorIaEEEESt5arrayIPcLm3EELi4E23TrivialOffsetCalculatorILi2EjES9_ILi1EjENS0_6memory12LoadWithCastILi2EEENSC_13StoreWithCastILi1EEEEEviT_T0_T2_T3_T4_T5_)
        /*1e98*/ 	.word	0x00000000


	//----- nvinfo : EIATTR_MIN_STACK_SIZE
	.align		4
.L_1347:
        /*1e9c*/ 	.byte	0x04, 0x12
        /*1e9e*/ 	.short	(.L_1349 - .L_1348)
	.align		4
.L_1348:
        /*1ea0*/ 	.word	index@(_ZN2at6native18elementwise_kernelILi128ELi4EZNS0_22gpu_kernel_impl_nocastINS0_13BinaryFunctorIaaaNS0_16BitwiseOrFunctorIaEEEEEEvRNS_18TensorIteratorBaseERKT_EUliE_EEviT1_)
        /*1ea4*/ 	.word	0x00000000


	//----- nvinfo : EIATTR_MIN_STACK_SIZE
	.align		4
.L_1349:
        /*1ea8*/ 	.byte	0x04, 0x12
        /*1eaa*/ 	.short	(.L_1351 - .L_1350)
	.align		4
.L_1350:
        /*1eac*/ 	.word	index@(_ZN2at6native27unrolled_elementwise_kernelINS0_13BinaryFunctorIaaaNS0_16BitwiseOrFunctorIaEEEESt5arrayIPcLm3EELi4E23TrivialOffsetCalculatorILi2EjES9_ILi1EjENS0_6memory15LoadWithoutCastENSC_16StoreWithoutCastEEEviT_T0_T2_T3_T4_T5_)
        /*1eb0*/ 	.word	0x00000000


	//----- nvinfo : EIATTR_MIN_STACK_SIZE
	.align		4
.L_1351:
        /*1eb4*/ 	.byte	0x04, 0x12
        /*1eb6*/ 	.short	(.L_1353 - .L_1352)
	.align		4
.L_1352:
        /*1eb8*/ 	.word	index@(_ZN2at6native29vectorized_elementwise_kernelILi2ENS0_13BinaryFunctorIaaaNS0_16BitwiseOrFunctorIaEEEESt5arrayIPcLm3EEEEviT0_T1_)
        /*1ebc*/ 	.word	0x00000000


	//----- nvinfo : EIATTR_MIN_STACK_SIZE
	.align		4
.L_1353:
        /*1ec0*/ 	.byte	0x04, 0x12
        /*1ec2*/ 	.short	(.L_1355 - .L_1354)
	.align		4
.L_1354:
        /*1ec4*/ 	.word	index@(_ZN2at6native29vectorized_elementwise_kernelILi4ENS0_13BinaryFunctorIaaaNS0_16BitwiseOrFunctorIaEEEESt5arrayIPcLm3EEEEviT0_T1_)
        /*1ec8*/ 	.word	0x00000000


	//----- nvinfo : EIATTR_MIN_STACK_SIZE
	.align		4
.L_1355:
        /*1ecc*/ 	.byte	0x04, 0x12
        /*1ece*/ 	.short	(.L_1357 - .L_1356)
	.align		4
.L_1356:
        /*1ed0*/ 	.word	index@(_ZN2at6native29vectorized_elementwise_kernelILi8ENS0_13BinaryFunctorIaaaNS0_16BitwiseOrFunctorIaEEEESt5arrayIPcLm3EEEEviT0_T1_)
        /*1ed4*/ 	.word	0x00000000


	//----- nvinfo : EIATTR_MIN_STACK_SIZE
	.align		4
.L_1357:
        /*1ed8*/ 	.byte	0x04, 0x12
        /*1eda*/ 	.short	(.L_1359 - .L_1358)
	.align		4
.L_1358:
        /*1edc*/ 	.word	index@(_ZN2at6native18elementwise_kernelILi128ELi4EZNS0_15gpu_kernel_implINS0_13AUnaryFunctorIhhhNS0_16BitwiseOrFunctorIhEEEEEEvRNS_18TensorIteratorBaseERKT_EUliE_EEviT1_)
        /*1ee0*/ 	.word	0x00000000


	//----- nvinfo : EIATTR_MIN_STACK_SIZE
	.align		4
.L_1359:
        /*1ee4*/ 	.byte	0x04, 0x12
        /*1ee6*/ 	.short	(.L_1361 - .L_1360)
	.align		4
.L_1360:
        /*1ee8*/ 	.word	index@(_ZN2at6native27unrolled_elementwise_kernelINS0_13AUnaryFunctorIhhhNS0_16BitwiseOrFunctorIhEEEESt5arrayIPcLm2EELi4E23TrivialOffsetCalculatorILi1EjESA_NS0_6memory12LoadWithCastILi1EEENSB_13StoreWithCastILi1EEEEEviT_T0_T2_T3_T4_T5_)
        /*1eec*/ 	.word	0x00000000


	//----- nvinfo : EIATTR_MIN_STACK_SIZE
	.align		4
.L_1361:
        /*1ef0*/ 	.byte	0x04, 0x12
        /*1ef2*/ 	.short	(.L_1363 - .L_1362)
	.align		4
.L_1362:
        /*1ef4*/ 	.word	index@(_ZN2at6native18elementwise_kernelILi128ELi4EZNS0_22gpu_kernel_impl_nocastINS0_13AUnaryFunctorIhhhNS0_16BitwiseOrFunctorIhEEEEEEvRNS_18TensorIteratorBaseERKT_EUliE_EEviT1_)
        /*1ef8*/ 	.word	0x00000000


	//----- nvinfo : EIATTR_MIN_STACK_SIZE
	.align		4
.L_1363:
        /*1efc*/ 	.byte	0x04, 0x12
        /*1efe*/ 	.short	(.L_1365 - .L_1364)
	.align		4
.L_1364:
        /*1f00*/ 	.word	index@(_ZN2at6native27unrolled_elementwise_kernelINS0_13AUnaryFunctorIhhhNS0_16BitwiseOrFunctorIhEEEESt5arrayIPcLm2EELi4E23TrivialOffsetCalculatorILi1EjESA_NS0_6memory15LoadWithoutCastENSB_16StoreWithoutCastEEEviT_T0_T2_T3_T4_T5_)
        /*1f04*/ 	.word	0x00000000


	//----- nvinfo : EIATTR_MIN_STACK_SIZE
	.align		4
.L_1365:
        /*1f08*/ 	.byte	0x04, 0x12
        /*1f0a*/ 	.short	(.L_1367 - .L_1366)
	.align		4
.L_1366:
        /*1f0c*/ 	.word	index@(_ZN2at6native29vectorized_elementwise_kernelILi2ENS0_13AUnaryFunctorIhhhNS0_16BitwiseOrFunctorIhEEEESt5arrayIPcLm2EEEEviT0_T1_)
        /*1f10*/ 	.word	0x00000000


	//----- nvinfo : EIATTR_MIN_STACK_SIZE
	.align		4
.L_1367:
        /*1f14*/ 	.byte	0x04, 0x12
        /*1f16*/ 	.short	(.L_1369 - .L_1368)
	.align		4
.L_1368:
        /*1f18*/ 	.word	index@(_ZN2at6native29vectorized_elementwise_kernelILi4ENS0_13AUnaryFunctorIhhhNS0_16BitwiseOrFunctorIhEEEESt5arrayIPcLm2EEEEviT0_T1_)
        /*1f1c*/ 	.word	0x00000000


	//----- nvinfo : EIATTR_MIN_STACK_SIZE
	.align		4
.L_1369:
        /*1f20*/ 	.byte	0x04, 0x12
        /*1f22*/ 	.short	(.L_1371 - .L_1370)
	.align		4
.L_1370:
        /*1f24*/ 	.word	index@(_ZN2at6native29vectorized_elementwise_kernelILi8ENS0_13AUnaryFunctorIhhhNS0_16BitwiseOrFunctorIhEEEESt5arrayIPcLm2EEEEviT0_T1_)
        /*1f28*/ 	.word	0x00000000


	//----- nvinfo : EIATTR_MIN_STACK_SIZE
	.align		4
.L_1371:
        /*1f2c*/ 	.byte	0x04, 0x12
        /*1f2e*/ 	.short	(.L_1373 - .L_1372)
	.align		4
.L_1372:
        /*1f30*/ 	.word	index@(_ZN2at6native18elementwise_kernelILi128ELi4EZNS0_15gpu_kernel_implINS0_13BinaryFunctorIhhhNS0_16BitwiseOrFunctorIhEEEEEEvRNS_18TensorIteratorBaseERKT_EUliE_EEviT1_)
        /*1f34*/ 	.word	0x00000000


	//----- nvinfo : EIATTR_MIN_STACK_SIZE
	.align		4
.L_1373:
        /*1f38*/ 	.byte	0x04, 0x12
        /*1f3a*/ 	.short	(.L_1375 - .L_1374)
	.align		4
.L_1374:
        /*1f3c*/ 	.word	index@(_ZN2at6native27unrolled_elementwise_kernelINS0_13BinaryFunctorIhhhNS0_16BitwiseOrFunctorIhEEEESt5arrayIPcLm3EELi4E23TrivialOffsetCalculatorILi2EjES9_ILi1EjENS0_6memory12LoadWithCastILi2EEENSC_13StoreWithCastILi1EEEEEviT_T0_T2_T3_T4_T5_)
        /*1f40*/ 	.word	0x00000000


	//----- nvinfo : EIATTR_MIN_STACK_SIZE
	.align		4
.L_1375:
        /*1f44*/ 	.byte	0x04, 0x12
        /*1f46*/ 	.short	(.L_1377 - .L_1376)
	.align		4
.L_1376:
        /*1f48*/ 	.word	index@(_ZN2at6native18elementwise_kernelILi128ELi4EZNS0_22gpu_kernel_impl_nocastINS0_13BinaryFunctorIhhhNS0_16BitwiseOrFunctorIhEEEEEEvRNS_18TensorIteratorBaseERKT_EUliE_EEviT1_)
        /*1f4c*/ 	.word	0x00000000


	//----- nvinfo : EIATTR_MIN_STACK_SIZE
	.align		4
.L_1377:
        /*1f50*/ 	.byte	0x04, 0x12
        /*1f52*/ 	.short	(.L_1379 - .L_1378)
	.align		4
.L_1378:
        /*1f54*/ 	.word	index@(_ZN2at6native27unrolled_elementwise_kernelINS0_13BinaryFunctorIhhhNS0_16BitwiseOrFunctorIhEEEESt5arrayIPcLm3EELi4E23TrivialOffsetCalculatorILi2EjES9_ILi1EjENS0_6memory15LoadWithoutCastENSC_16StoreWithoutCastEEEviT_T0_T2_T3_T4_T5_)
        /*1f58*/ 	.word	0x00000000


	//----- nvinfo : EIATTR_MIN_STACK_SIZE
	.align		4
.L_1379:
        /*1f5c*/ 	.byte	0x04, 0x12
        /*1f5e*/ 	.short	(.L_1381 - .L_1380)
	.align		4
.L_1380:
        /*1f60*/ 	.word	index@(_ZN2at6native29vectorized_elementwise_kernelILi2ENS0_13BinaryFunctorIhhhNS0_16BitwiseOrFunctorIhEEEESt5arrayIPcLm3EEEEviT0_T1_)
        /*1f64*/ 	.word	0x00000000


	//----- nvinfo : EIATTR_MIN_STACK_SIZE
	.align		4
.L_1381:
        /*1f68*/ 	.byte	0x04, 0x12
        /*1f6a*/ 	.short	(.L_1383 - .L_1382)
	.align		4
.L_1382:
        /*1f6c*/ 	.word	index@(_ZN2at6native29vectorized_elementwise_kernelILi4ENS0_13BinaryFunctorIhhhNS0_16BitwiseOrFunctorIhEEEESt5arrayIPcLm3EEEEviT0_T1_)
        /*1f70*/ 	.word	0x00000000


	//----- nvinfo : EIATTR_MIN_STACK_SIZE
	.align		4
.L_1383:
        /*1f74*/ 	.byte	0x04, 0x12
        /*1f76*/ 	.short	(.L_1385 - .L_1384)
	.align		4
.L_1384:
        /*1f78*/ 	.word	index@(_ZN2at6native29vectorized_elementwise_kernelILi8ENS0_13BinaryFunctorIhhhNS0_16BitwiseOrFunctorIhEEEESt5arrayIPcLm3EEEEviT0_T1_)
        /*1f7c*/ 	.word	0x00000000


	//----- nvinfo : EIATTR_MIN_STACK_SIZE
	.align		4
.L_1385:
        /*1f80*/ 	.byte	0x04, 0x12
        /*1f82*/ 	.short	(.L_1387 - .L_1386)
	.align		4
.L_1386:
        /*1f84*/ 	.word	index@(_ZN2at6native18elementwise_kernelILi128ELi4EZNS0_15gpu_kernel_implINS0_13AUnaryFunctorIbbbNS0_17BitwiseAndFunctorIbEEEEEEvRNS_18TensorIteratorBaseERKT_EUliE_EEviT1_)
        /*1f88*/ 	.word	0x00000000


	//----- nvinfo : EIATTR_MIN_STACK_SIZE
	.align		4
.L_1387:
        /*1f8c*/ 	.byte	0x04, 0x12
        /*1f8e*/ 	.short	(.L_1389 - .L_1388)
	.align		4
.L_1388:
        /*1f90*/ 	.word	index@(_ZN2at6native27unrolled_elementwise_kernelINS0_13AUnaryFunctorIbbbNS0_17BitwiseAndFunctorIbEEEESt5arrayIPcLm2EELi4E23TrivialOffsetCalculatorILi1EjESA_NS0_6memory12LoadWithCastILi1EEENSB_13StoreWithCastILi1EEEEEviT_T0_T2_T3_T4_T5_)
        /*1f94*/ 	.word	0x00000000


	//----- nvinfo : EIATTR_MIN_STACK_SIZE
	.align		4
.L_1389:
        /*1f98*/ 	.byte	0x04, 0x12
        /*1f9a*/ 	.short	(.L_1391 - .L_1390)
	.align		4
.L_1390:
        /*1f9c*/ 	.word	index@(_ZN2at6native18elementwise_kernelILi128ELi4EZNS0_22gpu_kernel_impl_nocastINS0_13AUnaryFunctorIbbbNS0_17BitwiseAndFunctorIbEEEEEEvRNS_18TensorIteratorBaseERKT_EUliE_EEviT1_)
        /*1fa0*/ 	.word	0x00000000


	//----- nvinfo : EIATTR_MIN_STACK_SIZE
	.align		4
.L_1391:
        /*1fa4*/ 	.byte	0x04, 0x12
        /*1fa6*/ 	.short	(.L_1393 - .L_1392)
	.align		4
.L_1392:
        /*1fa8*/ 	.word	index@(_ZN2at6native27unrolled_elementwise_kernelINS0_13AUnaryFunctorIbbbNS0_17BitwiseAndFunctorIbEEEESt5arrayIPcLm2EELi4E23TrivialOffsetCalculatorILi1EjESA_NS0_6memory15LoadWithoutCastENSB_16StoreWithoutCastEEEviT_T0_T2_T3_T4_T5_)
        /*1fac*/ 	.word	0x00000000


	//----- nvinfo : EIATTR_MIN_STACK_SIZE
	.align		4
.L_1393:
        /*1fb0*/ 	.byte	0x04, 0x12
        /*1fb2*/ 	.short	(.L_1395 - .L_1394)
	.align		4
.L_1394:
        /*1fb4*/ 	.word	index@(_ZN2at6native29vectorized_elementwise_kernelILi2ENS0_13AUnaryFunctorIbbbNS0_17BitwiseAndFunctorIbEEEESt5arrayIPcLm2EEEEviT0_T1_)
        /*1fb8*/ 	.word	0x00000000


	//----- nvinfo : EIATTR_MIN_STACK_SIZE
	.align		4
.L_1395:
        /*1fbc*/ 	.byte	0x04, 0x12
        /*1fbe*/ 	.short	(.L_1397 - .L_1396)
	.align		4
.L_1396:
        /*1fc0*/ 	.word	index@(_ZN2at6native29vectorized_elementwise_kernelILi4ENS0_13AUnaryFunctorIbbbNS0_17BitwiseAndFunctorIbEEEESt5arrayIPcLm2EEEEviT0_T1_)
        /*1fc4*/ 	.word	0x00000000


	//----- nvinfo : EIATTR_MIN_STACK_SIZE
	.align		4
.L_1397:
        /*1fc8*/ 	.byte	0x04, 0x12
        /*1fca*/ 	.short	(.L_1399 - .L_1398)
	.align		4
.L_1398:
        /*1fcc*/ 	.word	index@(_ZN2at6native29vectorized_elementwise_kernelILi8ENS0_13AUnaryFunctorIbbbNS0_17BitwiseAndFunctorIbEEEESt5arrayIPcLm2EEEEviT0_T1_)
        /*1fd0*/ 	.word	0x00000000


	//----- nvinfo : EIATTR_MIN_STACK_SIZE
	.align		4
.L_1399:
        /*1fd4*/ 	.byte	0x04, 0x12
        /*1fd6*/ 	.short	(.L_1401 - .L_1400)
	.align		4
.L_1400:
        /*1fd8*/ 	.word	index@(_ZN2at6native18elementwise_kernelILi128ELi4EZNS0_15gpu_kernel_implINS0_13BinaryFunctorIbbbNS0_17BitwiseAndFunctorIbEEEEEEvRNS_18TensorIteratorBaseERKT_EUliE_EEviT1_)
        /*1fdc*/ 	.word	0x00000000


	//----- nvinfo : EIATTR_MIN_STACK_SIZE
	.align		4
.L_1401:
        /*1fe0*/ 	.byte	0x04, 0x12
        /*1fe2*/ 	.short	(.L_1403 - .L_1402)
	.align		4
.L_1402:
        /*1fe4*/ 	.word	index@(_ZN2at6native27unrolled_elementwise_kernelINS0_13BinaryFunctorIbbbNS0_17BitwiseAndFunctorIbEEEESt5arrayIPcLm3EELi4E23TrivialOffsetCalculatorILi2EjES9_ILi1EjENS0_6memory12LoadWithCastILi2EEENSC_13StoreWithCastILi1EEEEEviT_T0_T2_T3_T4_T5_)
        /*1fe8*/ 	.word	0x00000000


	//----- nvinfo : EIATTR_MIN_STACK_SIZE
	.align		4
.L_1403:
        /*1fec*/ 	.byte	0x04, 0x12
        /*1fee*/ 	.short	(.L_1405 - .L_1404)
	.align		4
.L_1404:
        /*1ff0*/ 	.word	index@(_ZN2at6native18elementwise_kernelILi128ELi4EZNS0_22gpu_kernel_impl_nocastINS0_13BinaryFunctorIbbbNS0_17BitwiseAndFunctorIbEEEEEEvRNS_18TensorIteratorBaseERKT_EUliE_EEviT1_)
        /*1ff4*/ 	.word	0x00000000


	//----- nvinfo : EIATTR_MIN_STACK_SIZE
	.align		4
.L_1405:
        /*1ff8*/ 	.byte	0x04, 0x12
        /*1ffa*/ 	.short	(.L_1407 - .L_1406)
	.align		4
.L_1406:
        /*1ffc*/ 	.word	index@(_ZN2at6native27unrolled_elementwise_kernelINS0_13BinaryFunctorIbbbNS0_17BitwiseAndFunctorIbEEEESt5arrayIPcLm3EELi4E23TrivialOffsetCalculatorILi2EjES9_ILi1EjENS0_6memory15LoadWithoutCastENSC_16StoreWithoutCastEEEviT_T0_T2_T3_T4_T5_)
        /*2000*/ 	.word	0x00000000


	//----- nvinfo : EIATTR_MIN_STACK_SIZE
	.align		4
.L_1407:
        /*2004*/ 	.byte	0x04, 0x12
        /*2006*/ 	.short	(.L_1409 - .L_1408)
	.align		4
.L_1408:
        /*2008*/ 	.word	index@(_ZN2at6native29vectorized_elementwise_kernelILi2ENS0_13BinaryFunctorIbbbNS0_17BitwiseAndFunctorIbEEEESt5arrayIPcLm3EEEEviT0_T1_)
        /*200c*/ 	.word	0x00000000


	//----- nvinfo : EIATTR_MIN_STACK_SIZE
	.align		4
.L_1409:
        /*2010*/ 	.byte	0x04, 0x12
        /*2012*/ 	.short	(.L_1411 - .L_1410)
	.align		4
.L_1410:
        /*2014*/ 	.word	index@(_ZN2at6native29vectorized_elementwise_kernelILi4ENS0_13BinaryFunctorIbbbNS0_17BitwiseAndFunctorIbEEEESt5arrayIPcLm3EEEEviT0_T1_)
        /*2018*/ 	.word	0x00000000


	//----- nvinfo : EIATTR_MIN_STACK_SIZE
	.align		4
.L_1411:
        /*201c*/ 	.byte	0x04, 0x12
        /*201e*/ 	.short	(.L_1413 - .L_1412)
	.align		4
.L_1412:
        /*2020*/ 	.word	index@(_ZN2at6native29vectorized_elementwise_kernelILi8ENS0_13BinaryFunctorIbbbNS0_17BitwiseAndFunctorIbEEEESt5arrayIPcLm3EEEEviT0_T1_)
        /*2024*/ 	.word	0x00000000


	//----- nvinfo : EIATTR_MIN_STACK_SIZE
	.align		4
.L_1413:
        /*2028*/ 	.byte	0x04, 0x12
        /*202a*/ 	.short	(.L_1415 - .L_1414)
	.align		4
.L_1414:
        /*202c*/ 	.word	index@(_ZN2at6native18elementwise_kernelILi128ELi4EZNS0_15gpu_kernel_implINS0_13AUnaryFunctorIsssNS0_17BitwiseAndFunctorIsEEEEEEvRNS_18TensorIteratorBaseERKT_EUliE_EEviT1_)
        /*2030*/ 	.word	0x00000000


	//----- nvinfo : EIATTR_MIN_STACK_SIZE
	.align		4
.L_1415:
        /*2034*/ 	.byte	0x04, 0x12
        /*2036*/ 	.short	(.L_1417 - .L_1416)
	.align		4
.L_1416:
        /*2038*/ 	.word	index@(_ZN2at6native27unrolled_elementwise_kernelINS0_13AUnaryFunctorIsssNS0_17BitwiseAndFunctorIsEEEESt5arrayIPcLm2EELi4E23TrivialOffsetCalculatorILi1EjESA_NS0_6memory12LoadWithCastILi1EEENSB_13StoreWithCastILi1EEEEEviT_T0_T2_T3_T4_T5_)
        /*203c*/ 	.word	0x00000000


	//----- nvinfo : EIATTR_MIN_STACK_SIZE
	.align		4
.L_1417:
        /*2040*/ 	.byte	0x04, 0x12
        /*2042*/ 	.short	(.L_1419 - .L_1418)
	.align		4
.L_1418:
        /*2044*/ 	.word	index@(_ZN2at6native18elementwise_kernelILi128ELi4EZNS0_22gpu_kernel_impl_nocastINS0_13AUnaryFunctorIsssNS0_17BitwiseAndFunctorIsEEEEEEvRNS_18TensorIteratorBaseERKT_EUliE_EEviT1_)
        /*2048*/ 	.word	0x00000000


	//----- nvinfo : EIATTR_MIN_STACK_SIZE
	.align		4
.L_1419:
        /*204c*/ 	.byte	0x04, 0x12
        /*204e*/ 	.short	(.L_1421 - .L_1420)
	.align		4
.L_1420:
        /*2050*/ 	.word	index@(_ZN2at6native27unrolled_elementwise_kernelINS0_13AUnaryFunctorIsssNS0_17BitwiseAndFunctorIsEEEESt5arrayIPcLm2EELi4E23TrivialOffsetCalculatorILi1EjESA_NS0_6memory15LoadWithoutCastENSB_16StoreWithoutCastEEEviT_T0_T2_T3_T4_T5_)
        /*2054*/ 	.word	0x00000000


	//----- nvinfo : EIATTR_MIN_STACK_SIZE
	.align		4
.L_1421:
        /*2058*/ 	.byte	0x04, 0x12
        /*205a*/ 	.short	(.L_1423 - .L_1422)
	.align		4
.L_1422:
        /*205c*/ 	.word	index@(_ZN2at6native29vectorized_elementwise_kernelILi2ENS0_13AUnaryFunctorIsssNS0_17BitwiseAndFunctorIsEEEESt5arrayIPcLm2EEEEviT0_T1_)
        /*2060*/ 	.word	0x00000000


	//----- nvinfo : EIATTR_MIN_STACK_SIZE
	.align		4
.L_1423:
        /*2064*/ 	.byte	0x04, 0x12
        /*2066*/ 	.short	(.L_1425 - .L_1424)
	.align		4
.L_1424:
        /*2068*/ 	.word	index@(_ZN2at6native29vectorized_elementwise_kernelILi4ENS0_13AUnaryFunctorIsssNS0_17BitwiseAndFunctorIsEEEESt5arrayIPcLm2EEEEviT0_T1_)
        /*206c*/ 	.word	0x00000000


	//----- nvinfo : EIATTR_MIN_STACK_SIZE
	.align		4
.L_1425:
        /*2070*/ 	.byte	0x04, 0x12
        /*2072*/ 	.short	(.L_1427 - .L_1426)
	.align		4
.L_1426:
        /*2074*/ 	.word	index@(_ZN2at6native29vectorized_elementwise_kernelILi8ENS0_13AUnaryFunctorIsssNS0_17BitwiseAndFunctorIsEEEESt5arrayIPcLm2EEEEviT0_T1_)
        /*2078*/ 	.word	0x00000000


	//----- nvinfo : EIATTR_MIN_STACK_SIZE
	.align		4
.L_1427:
        /*207c*/ 	.byte	0x04, 0x12
        /*207e*/ 	.short	(.L_1429 - .L_1428)
	.align		4
.L_1428:
        /*2080*/ 	.word	index@(_ZN2at6native18elementwise_kernelILi128ELi4EZNS0_15gpu_kernel_implINS0_13BinaryFunctorIsssNS0_17BitwiseAndFunctorIsEEEEEEvRNS_18TensorIteratorBaseERKT_EUliE_EEviT1_)
        /*2084*/ 	.word	0x00000000


	//----- nvinfo : EIATTR_MIN_STACK_SIZE
	.align		4
.L_1429:
        /*2088*/ 	.byte	0x04, 0x12
        /*208a*/ 	.short	(.L_1431 - .L_1430)
	.align		4
.L_1430:
        /*208c*/ 	.word	index@(_ZN2at6native27unrolled_elementwise_kernelINS0_13BinaryFunctorIsssNS0_17BitwiseAndFunctorIsEEEESt5arrayIPcLm3EELi4E23TrivialOffsetCalculatorILi2EjES9_ILi1EjENS0_6memory12LoadWithCastILi2EEENSC_13StoreWithCastILi1EEEEEviT_T0_T2_T3_T4_T5_)
        /*2090*/ 	.word	0x00000000


	//----- nvinfo : EIATTR_MIN_STACK_SIZE
	.align		4
.L_1431:
        /*2094*/ 	.byte	0x04, 0x12
        /*2096*/ 	.short	(.L_1433 - .L_1432)
	.align		4
.L_1432:
        /*2098*/ 	.word	index@(_ZN2at6native18elementwise_kernelILi128ELi4EZNS0_22gpu_kernel_impl_nocastINS0_13BinaryFunctorIsssNS0_17BitwiseAndFunctorIsEEEEEEvRNS_18TensorIteratorBaseERKT_EUliE_EEviT1_)
        /*209c*/ 	.word	0x00000000


	//----- nvinfo : EIATTR_MIN_STACK_SIZE
	.align		4
.L_1433:
        /*20a0*/ 	.byte	0x04, 0x12
        /*20a2*/ 	.short	(.L_1435 - .L_1434)
	.align		4
.L_1434:
        /*20a4*/ 	.word	index@(_ZN2at6native27unrolled_elementwise_kernelINS0_13BinaryFunctorIsssNS0_17BitwiseAndFunctorIsEEEESt5arrayIPcLm3EELi4E23TrivialOffsetCalculatorILi2EjES9_ILi1EjENS0_6memory15LoadWithoutCastENSC_16StoreWithoutCastEEEviT_T0_T2_T3_T4_T5_)
        /*20a8*/ 	.word	0x00000000


	//----- nvinfo : EIATTR_MIN_STACK_SIZE
	.align		4
.L_1435:
        /*20ac*/ 	.byte	0x04, 0x12
        /*20ae*/ 	.short	(.L_1437 - .L_1436)
	.align		4
.L_1436:
        /*20b0*/ 	.word	index@(_ZN2at6native29vectorized_elementwise_kernelILi2ENS0_13BinaryFunctorIsssNS0_17BitwiseAndFunctorIsEEEESt5arrayIPcLm3EEEEviT0_T1_)
        /*20b4*/ 	.word	0x00000000


	//----- nvinfo : EIATTR_MIN_STACK_SIZE
	.align		4
.L_1437:
        /*20b8*/ 	.byte	0x04, 0x12
        /*20ba*/ 	.short	(.L_1439 - .L_1438)
	.align		4
.L_1438:
        /*20bc*/ 	.word	index@(_ZN2at6native29vectorized_elementwise_kernelILi4ENS0_13BinaryFunctorIsssNS0_17BitwiseAndFunctorIsEEEESt5arrayIPcLm3EEEEviT0_T1_)
        /*20c0*/ 	.word	0x00000000


	//----- nvinfo : EIATTR_MIN_STACK_SIZE
	.align		4
.L_1439:
        /*20c4*/ 	.byte	0x04, 0x12
        /*20c6*/ 	.short	(.L_1441 - .L_1440)
	.align		4
.L_1440:
        /*20c8*/ 	.word	index@(_ZN2at6native29vectorized_elementwise_kernelILi8ENS0_13BinaryFunctorIsssNS0_17BitwiseAndFunctorIsEEEESt5arrayIPcLm3EEEEviT0_T1_)
        /*20cc*/ 	.word	0x00000000


	//----- nvinfo : EIATTR_MIN_STACK_SIZE
	.align		4
.L_1441:
        /*20d0*/ 	.byte	0x04, 0x12
        /*20d2*/ 	.short	(.L_1443 - .L_1442)
	.align		4
.L_1442:
        /*20d4*/ 	.word	index@(_ZN2at6native18elementwise_kernelILi128ELi4EZNS0_15gpu_kernel_implINS0_13AUnaryFunctorIlllNS0_17BitwiseAndFunctorIlEEEEEEvRNS_18TensorIteratorBaseERKT_EUliE_EEviT1_)
        /*20d8*/ 	.word	0x00000000


	//----- nvinfo : EIATTR_MIN_STACK_SIZE
	.align		4
.L_1443:
        /*20dc*/ 	.byte	0x04, 0x12
        /*20de*/ 	.short	(.L_1445 - .L_1444)
	.align		4
.L_1444:
        /*20e0*/ 	.word	index@(_ZN2at6native27unrolled_elementwise_kernelINS0_13AUnaryFunctorIlllNS0_17BitwiseAndFunctorIlEEEESt5arrayIPcLm2EELi4E23TrivialOffsetCalculatorILi1EjESA_NS0_6memory12LoadWithCastILi1EEENSB_13StoreWithCastILi1EEEEEviT_T0_T2_T3_T4_T5_)
        /*20e4*/ 	.word	0x00000000


	//----- nvinfo : EIATTR_MIN_STACK_SIZE
	.align		4
.L_1445:
        /*20e8*/ 	.byte	0x04, 0x12
        /*20ea*/ 	.short	(.L_1447 - .L_1446)
	.align		4
.L_1446:
        /*20ec*/ 	.word	index@(_ZN2at6native18elementwise_kernelILi128ELi2EZNS0_22gpu_kernel_impl_nocastINS0_13AUnaryFunctorIlllNS0_17BitwiseAndFunctorIlEEEEEEvRNS_18TensorIteratorBaseERKT_EUliE_EEviT1_)
        /*20f0*/ 	.word	0x00000000


	//----- nvinfo : EIATTR_MIN_STACK_SIZE
	.align		4
.L_1447:
        /*20f4*/ 	.byte	0x04, 0x12
        /*20f6*/ 	.short	(.L_1449 - .L_1448)
	.align		4
.L_1448:
        /*20f8*/ 	.word	index@(_ZN2at6native27unrolled_elementwise_kernelINS0_13AUnaryFunctorIlllNS0_17BitwiseAndFunctorIlEEEESt5arrayIPcLm2EELi4E23TrivialOffsetCalculatorILi1EjESA_NS0_6memory15LoadWithoutCastENSB_16StoreWithoutCastEEEviT_T0_T2_T3_T4_T5_)
        /*20fc*/ 	.word	0x00000000


	//----- nvinfo : EIATTR_MIN_STACK_SIZE
	.align		4
.L_1449:
        /*2100*/ 	.byte	0x04, 0x12
        /*2102*/ 	.short	(.L_1451 - .L_1450)
	.align		4
.L_1450:
        /*2104*/ 	.word	index@(_ZN2at6native29vectorized_elementwise_kernelILi2ENS0_13AUnaryFunctorIlllNS0_17BitwiseAndFunctorIlEEEESt5arrayIPcLm2EEEEviT0_T1_)
        /*2108*/ 	.word	0x00000000


	//----- nvinfo : EIATTR_MIN_STACK_SIZE
	.align		4
.L_1451:
        /*210c*/ 	.byte	0x04, 0x12
        /*210e*/ 	.short	(.L_1453 - .L_1452)
	.align		4
.L_1452:
        /*2110*/ 	.word	index@(_ZN2at6native29vectorized_elementwise_kernelILi4ENS0_13AUnaryFunctorIlllNS0_17BitwiseAndFunctorIlEEEESt5arrayIPcLm2EEEEviT0_T1_)
        /*2114*/ 	.word	0x00000000


	//----- nvinfo : EIATTR_MIN_STACK_SIZE
	.align		4
.L_1453:
        /*2118*/ 	.byte	0x04, 0x12
        /*211a*/ 	.short	(.L_1455 - .L_1454)
	.align		4
.L_1454:
        /*211c*/ 	.word	index@(_ZN2at6native29vectorized_elementwise_kernelILi8ENS0_13AUnaryFunctorIlllNS0_17BitwiseAndFunctorIlEEEESt5arrayIPcLm2EEEEviT0_T1_)
        /*2120*/ 	.word	0x00000000


	//----- nvinfo : EIATTR_MIN_STACK_SIZE
	.align		4
.L_1455:
        /*2124*/ 	.byte	0x04, 0x12
        /*2126*/ 	.short	(.L_1457 - .L_1456)
	.align		4
.L_1456:
        /*2128*/ 	.word	index@(_ZN2at6native18elementwise_kernelILi128ELi4EZNS0_15gpu_kernel_implINS0_13BinaryFunctorIlllNS0_17BitwiseAndFunctorIlEEEEEEvRNS_18TensorIteratorBaseERKT_EUliE_EEviT1_)
        /*212c*/ 	.word	0x00000000


	//----- nvinfo : EIATTR_MIN_STACK_SIZE
	.align		4
.L_1457:
        /*2130*/ 	.byte	0x04, 0x12
        /*2132*/ 	.short	(.L_1459 - .L_1458)
	.align		4
.L_1458:
        /*2134*/ 	.word	index@(_ZN2at6native27unrolled_elementwise_kernelINS0_13BinaryFunctorIlllNS0_17BitwiseAndFunctorIlEEEESt5arrayIPcLm3EELi4E23TrivialOffsetCalculatorILi2EjES9_ILi1EjENS0_6memory12LoadWithCastILi2EEENSC_13StoreWithCastILi1EEEEEviT_T0_T2_T3_T4_T5_)
        /*2138*/ 	.word	0x00000000


	//----- nvinfo : EIATTR_MIN_STACK_SIZE
	.align		4
.L_1459:
        /*213c*/ 	.byte	0x04, 0x12
        /*213e*/ 	.short	(.L_1461 - .L_1460)
	.align		4
.L_1460:
        /*2140*/ 	.word	index@(_ZN2at6native18elementwise_kernelILi128ELi2EZNS0_22gpu_kernel_impl_nocastINS0_13BinaryFunctorIlllNS0_17BitwiseAndFunctorIlEEEEEEvRNS_18TensorIteratorBaseERKT_EUliE_EEviT1_)
        /*2144*/ 	.word	0x00000000


	//----- nvinfo : EIATTR_MIN_STACK_SIZE
	.align		4
.L_1461:
        /*2148*/ 	.byte	0x04, 0x12
        /*214a*/ 	.short	(.L_1463 - .L_1462)
	.align		4
.L_1462:
        /*214c*/ 	.word	index@(_ZN2at6native27unrolled_elementwise_kernelINS0_13BinaryFunctorIlllNS0_17BitwiseAndFunctorIlEEEESt5arrayIPcLm3EELi4E23TrivialOffsetCalculatorILi2EjES9_ILi1EjENS0_6memory15LoadWithoutCastENSC_16StoreWithoutCastEEEviT_T0_T2_T3_T4_T5_)
        /*2150*/ 	.word	0x00000000


	//----- nvinfo : EIATTR_MIN_STACK_SIZE
	.align		4
.L_1463:
        /*2154*/ 	.byte	0x04, 0x12
        /*2156*/ 	.short	(.L_1465 - .L_1464)
	.align		4
.L_1464:
        /*2158*/ 	.word	index@(_ZN2at6native29vectorized_elementwise_kernelILi2ENS0_13BinaryFunctorIlllNS0_17BitwiseAndFunctorIlEEEESt5arrayIPcLm3EEEEviT0_T1_)
        /*215c*/ 	.word	0x00000000


	//----- nvinfo : EIATTR_MIN_STACK_SIZE
	.align		4
.L_1465:
        /*2160*/ 	.byte	0x04, 0x12
        /*2162*/ 	.short	(.L_1467 - .L_1466)
	.align		4
.L_1466:
        /*2164*/ 	.word	index@(_ZN2at6native29vectorized_elementwise_kernelILi4ENS0_13BinaryFunctorIlllNS0_17BitwiseAndFunctorIlEEEESt5arrayIPcLm3EEEEviT0_T1_)
        /*2168*/ 	.word	0x00000000


	//----- nvinfo : EIATTR_MIN_STACK_SIZE
	.align		4
.L_1467:
        /*216c*/ 	.byte	0x04, 0x12
        /*216e*/ 	.short	(.L_1469 - .L_1468)
	.align		4
.L_1468:
        /*2170*/ 	.word	index@(_ZN2at6native29vectorized_elementwise_kernelILi8ENS0_13BinaryFunctorIlllNS0_17BitwiseAndFunctorIlEEEESt5arrayIPcLm3EEEEviT0_T1_)
        /*2174*/ 	.word	0x00000000


	//----- nvinfo : EIATTR_MIN_STACK_SIZE
	.align		4
.L_1469:
        /*2178*/ 	.byte	0x04, 0x12
        /*217a*/ 	.short	(.L_1471 - .L_1470)
	.align		4
.L_1470:
        /*217c*/ 	.word	index@(_ZN2at6native18elementwise_kernelILi128ELi4EZNS0_15gpu_kernel_implINS0_13AUnaryFunctorIiiiNS0_17BitwiseAndFunctorIiEEEEEEvRNS_18TensorIteratorBaseERKT_EUliE_EEviT1_)
        /*2180*/ 	.word	0x00000000


	//----- nvinfo : EIATTR_MIN_STACK_SIZE
	.align		4
.L_1471:
        /*2184*/ 	.byte	0x04, 0x12
        /*2186*/ 	.short	(.L_1473 - .L_1472)
	.align		4
.L_1472:
        /*2188*/ 	.word	index@(_ZN2at6native27unrolled_elementwise_kernelINS0_13AUnaryFunctorIiiiNS0_17BitwiseAndFunctorIiEEEESt5arrayIPcLm2EELi4E23TrivialOffsetCalculatorILi1EjESA_NS0_6memory12LoadWithCastILi1EEENSB_13StoreWithCastILi1EEEEEviT_T0_T2_T3_T4_T5_)
        /*218c*/ 	.word	0x00000000


	//----- nvinfo : EIATTR_MIN_STACK_SIZE
	.align		4
.L_1473:
        /*2190*/ 	.byte	0x04, 0x12
        /*2192*/ 	.short	(.L_1475 - .L_1474)
	.align		4
.L_1474:
        /*2194*/ 	.word	index@(_ZN2at6native18elementwise_kernelILi128ELi2EZNS0_22gpu_kernel_impl_nocastINS0_13AUnaryFunctorIiiiNS0_17BitwiseAndFunctorIiEEEEEEvRNS_18TensorIteratorBaseERKT_EUliE_EEviT1_)
        /*2198*/ 	.word	0x00000000


	//----- nvinfo : EIATTR_MIN_STACK_SIZE
	.align		4
.L_1475:
        /*219c*/ 	.byte	0x04, 0x12
        /*219e*/ 	.short	(.L_1477 - .L_1476)
	.align		4
.L_1476:
        /*21a0*/ 	.word	index@(_ZN2at6native27unrolled_elementwise_kernelINS0_13AUnaryFunctorIiiiNS0_17BitwiseAndFunctorIiEEEESt5arrayIPcLm2EELi4E23TrivialOffsetCalculatorILi1EjESA_NS0_6memory15LoadWithoutCastENSB_16StoreWithoutCastEEEviT_T0_T2_T3_T4_T5_)
        /*21a4*/ 	.word	0x00000000


	//----- nvinfo : EIATTR_MIN_STACK_SIZE
	.align		4
.L_1477:
        /*21a8*/ 	.byte	0x04, 0x12
        /*21aa*/ 	.short	(.L_1479 - .L_1478)
	.align		4
.L_1478:
        /*21ac*/ 	.word	index@(_ZN2at6native29vectorized_elementwise_kernelILi2ENS0_13AUnaryFunctorIiiiNS0_17BitwiseAndFunctorIiEEEESt5arrayIPcLm2EEEEviT0_T1_)
        /*21b0*/ 	.word	0x00000000


	//----- nvinfo : EIATTR_MIN_STACK_SIZE
	.align		4
.L_1479:
        /*21b4*/ 	.byte	0x04, 0x12
        /*21b6*/ 	.short	(.L_1481 - .L_1480)
	.align		4
.L_1480:
        /*21b8*/ 	.word	index@(_ZN2at6native29vectorized_elementwise_kernelILi4ENS0_13AUnaryFunctorIiiiNS0_17BitwiseAndFunctorIiEEEESt5arrayIPcLm2EEEEviT0_T1_)
        /*21bc*/ 	.word	0x00000000


	//----- nvinfo : EIATTR_MIN_STACK_SIZE
	.align		4
.L_1481:
        /*21c0*/ 	.byte	0x04, 0x12
        /*21c2*/ 	.short	(.L_1483 - .L_1482)
	.align		4
.L_1482:
        /*21c4*/ 	.word	index@(_ZN2at6native29vectorized_elementwise_kernelILi8ENS0_13AUnaryFunctorIiiiNS0_17BitwiseAndFunctorIiEEEESt5arrayIPcLm2EEEEviT0_T1_)
        /*21c8*/ 	.word	0x00000000


	//----- nvinfo : EIATTR_MIN_STACK_SIZE
	.align		4
.L_1483:
        /*21cc*/ 	.byte	0x04, 0x12
        /*21ce*/ 	.short	(.L_1485 - .L_1484)
	.align		4
.L_1484:
        /*21d0*/ 	.word	index@(_ZN2at6native18elementwise_kernelILi128ELi4EZNS0_15gpu_kernel_implINS0_13BinaryFunctorIiiiNS0_17BitwiseAndFunctorIiEEEEEEvRNS_18TensorIteratorBaseERKT_EUliE_EEviT1_)
        /*21d4*/ 	.word	0x00000000


	//----- nvinfo : EIATTR_MIN_STACK_SIZE
	.align		4
.L_1485:
        /*21d8*/ 	.byte	0x04, 0x12
        /*21da*/ 	.short	(.L_1487 - .L_1486)
	.align		4
.L_1486:
        /*21dc*/ 	.word	index@(_ZN2at6native27unrolled_elementwise_kernelINS0_13BinaryFunctorIiiiNS0_17BitwiseAndFunctorIiEEEESt5arrayIPcLm3EELi4E23TrivialOffsetCalculatorILi2EjES9_ILi1EjENS0_6memory12LoadWithCastILi2EEENSC_13StoreWithCastILi1EEEEEviT_T0_T2_T3_T4_T5_)
        /*21e0*/ 	.word	0x00000000


	//----- nvinfo : EIATTR_MIN_STACK_SIZE
	.align		4
.L_1487:
        /*21e4*/ 	.byte	0x04, 0x12
        /*21e6*/ 	.short	(.L_1489 - .L_1488)
	.align		4
.L_1488:
        /*21e8*/ 	.word	index@(_ZN2at6native18elementwise_kernelILi128ELi2EZNS0_22gpu_kernel_impl_nocastINS0_13BinaryFunctorIiiiNS0_17BitwiseAndFunctorIiEEEEEEvRNS_18TensorIteratorBaseERKT_EUliE_EEviT1_)
        /*21ec*/ 	.word	0x00000000


	//----- nvinfo : EIATTR_MIN_STACK_SIZE
	.align		4
.L_1489:
        /*21f0*/ 	.byte	0x04, 0x12
        /*21f2*/ 	.short	(.L_1491 - .L_1490)
	.align		4
.L_1490:
        /*21f4*/ 	.word	index@(_ZN2at6native27unrolled_elementwise_kernelINS0_13BinaryFunctorIiiiNS0_17BitwiseAndFunctorIiEEEESt5arrayIPcLm3EELi4E23TrivialOffsetCalculatorILi2EjES9_ILi1EjENS0_6memory15LoadWithoutCastENSC_16StoreWithoutCastEEEviT_T0_T2_T3_T4_T5_)
        /*21f8*/ 	.word	0x00000000


	//----- nvinfo : EIATTR_MIN_STACK_SIZE
	.align		4
.L_1491:
        /*21fc*/ 	.byte	0x04, 0x12
        /*21fe*/ 	.short	(.L_1493 - .L_1492)
	.align		4
.L_1492:
        /*2200*/ 	.word	index@(_ZN2at6native29vectorized_elementwise_kernelILi2ENS0_13BinaryFunctorIiiiNS0_17BitwiseAndFunctorIiEEEESt5arrayIPcLm3EEEEviT0_T1_)
        /*2204*/ 	.word	0x00000000


	//----- nvinfo : EIATTR_MIN_STACK_SIZE
	.align		4
.L_1493:
        /*2208*/ 	.byte	0x04, 0x12
        /*220a*/ 	.short	(.L_1495 - .L_1494)
	.align		4
.L_1494:
        /*220c*/ 	.word	index@(_ZN2at6native29vectorized_elementwise_kernelILi4ENS0_13BinaryFunctorIiiiNS0_17BitwiseAndFunctorIiEEEESt5arrayIPcLm3EEEEviT0_T1_)
        /*2210*/ 	.word	0x00000000


	//----- nvinfo : EIATTR_MIN_STACK_SIZE
	.align		4
.L_1495:
        /*2214*/ 	.byte	0x04, 0x12
        /*2216*/ 	.short	(.L_1497 - .L_1496)
	.align		4
.L_1496:
        /*2218*/ 	.word	index@(_ZN2at6native29vectorized_elementwise_kernelILi8ENS0_13BinaryFunctorIiiiNS0_17BitwiseAndFunctorIiEEEESt5arrayIPcLm3EEEEviT0_T1_)
        /*221c*/ 	.word	0x00000000


	//----- nvinfo : EIATTR_MIN_STACK_SIZE
	.align		4
.L_1497:
        /*2220*/ 	.byte	0x04, 0x12
        /*2222*/ 	.short	(.L_1499 - .L_1498)
	.align		4
.L_1498:
        /*2224*/ 	.word	index@(_ZN2at6native18elementwise_kernelILi128ELi4EZNS0_15gpu_kernel_implINS0_13AUnaryFunctorIaaaNS0_17BitwiseAndFunctorIaEEEEEEvRNS_18TensorIteratorBaseERKT_EUliE_EEviT1_)
        /*2228*/ 	.word	0x00000000


	//----- nvinfo : EIATTR_MIN_STACK_SIZE
	.align		4
.L_1499:
        /*222c*/ 	.byte	0x04, 0x12
        /*222e*/ 	.short	(.L_1501 - .L_1500)
	.align		4
.L_1500:
        /*2230*/ 	.word	index@(_ZN2at6native27unrolled_elementwise_kernelINS0_13AUnaryFunctorIaaaNS0_17BitwiseAndFunctorIaEEEESt5arrayIPcLm2EELi4E23TrivialOffsetCalculatorILi1EjESA_NS0_6memory12LoadWithCastILi1EEENSB_13StoreWithCastILi1EEEEEviT_T0_T2_T3_T4_T5_)
        /*2234*/ 	.word	0x00000000


	//----- nvinfo : EIATTR_MIN_STACK_SIZE
	.align		4
.L_1501:
        /*2238*/ 	.byte	0x04, 0x12
        /*223a*/ 	.short	(.L_1503 - .L_1502)
	.align		4
.L_1502:
        /*223c*/ 	.word	index@(_ZN2at6native18elementwise_kernelILi128ELi4EZNS0_22gpu_kernel_impl_nocastINS0_13AUnaryFunctorIaaaNS0_17BitwiseAndFunctorIaEEEEEEvRNS_18TensorIteratorBaseERKT_EUliE_EEviT1_)
        /*2240*/ 	.word	0x00000000


	//----- nvinfo : EIATTR_MIN_STACK_SIZE
	.align		4
.L_1503:
        /*2244*/ 	.byte	0x04, 0x12
        /*2246*/ 	.short	(.L_1505 - .L_1504)
	.align		4
.L_1504:
        /*2248*/ 	.word	index@(_ZN2at6native27unrolled_elementwise_kernelINS0_13AUnaryFunctorIaaaNS0_17BitwiseAndFunctorIaEEEESt5arrayIPcLm2EELi4E23TrivialOffsetCalculatorILi1EjESA_NS0_6memory15LoadWithoutCastENSB_16StoreWithoutCastEEEviT_T0_T2_T3_T4_T5_)
        /*224c*/ 	.word	0x00000000


	//----- nvinfo : EIATTR_MIN_STACK_SIZE
	.align		4
.L_1505:
        /*2250*/ 	.byte	0x04, 0x12
        /*2252*/ 	.short	(.L_1507 - .L_1506)
	.align		4
.L_1506:
        /*2254*/ 	.word	index@(_ZN2at6native29vectorized_elementwise_kernelILi2ENS0_13AUnaryFunctorIaaaNS0_17BitwiseAndFunctorIaEEEESt5arrayIPcLm2EEEEviT0_T1_)
        /*2258*/ 	.word	0x00000000


	//----- nvinfo : EIATTR_MIN_STACK_SIZE
	.align		4
.L_1507:
        /*225c*/ 	.byte	0x04, 0x12
        /*225e*/ 	.short	(.L_1509 - .L_1508)
	.align		4
.L_1508:
        /*2260*/ 	.word	index@(_ZN2at6native29vectorized_elementwise_kernelILi4ENS0_13AUnaryFunctorIaaaNS0_17BitwiseAndFunctorIaEEEESt5arrayIPcLm2EEEEviT0_T1_)
        /*2264*/ 	.word	0x00000000


	//----- nvinfo : EIATTR_MIN_STACK_SIZE
	.align		4
.L_1509:
        /*2268*/ 	.byte	0x04, 0x12
        /*226a*/ 	.short	(.L_1511 - .L_1510)
	.align		4
.L_1510:
        /*226c*/ 	.word	index@(_ZN2at6native29vectorized_elementwise_kernelILi8ENS0_13AUnaryFunctorIaaaNS0_17BitwiseAndFunctorIaEEEESt5arrayIPcLm2EEEEviT0_T1_)
        /*2270*/ 	.word	0x00000000


	//----- nvinfo : EIATTR_MIN_STACK_SIZE
	.align		4
.L_1511:
        /*2274*/ 	.byte	0x04, 0x12
        /*2276*/ 	.short	(.L_1513 - .L_1512)
	.align		4
.L_1512:
        /*2278*/ 	.word	index@(_ZN2at6native18elementwise_kernelILi128ELi4EZNS0_15gpu_kernel_implINS0_13BinaryFunctorIaaaNS0_17BitwiseAndFunctorIaEEEEEEvRNS_18TensorIteratorBaseERKT_EUliE_EEviT1_)
        /*227c*/ 	.word	0x00000000


	//----- nvinfo : EIATTR_MIN_STACK_SIZE
	.align		4
.L_1513:
        /*2280*/ 	.byte	0x04, 0x12
        /*2282*/ 	.short	(.L_1515 - .L_1514)
	.align		4
.L_1514:
        /*2284*/ 	.word	index@(_ZN2at6native27unrolled_elementwise_kernelINS0_13BinaryFunctorIaaaNS0_17BitwiseAndFunctorIaEEEESt5arrayIPcLm3EELi4E23TrivialOffsetCalculatorILi2EjES9_ILi1EjENS0_6memory12LoadWithCastILi2EEENSC_13StoreWithCastILi1EEEEEviT_T0_T2_T3_T4_T5_)
        /*2288*/ 	.word	0x00000000


	//----- nvinfo : EIATTR_MIN_STACK_SIZE
	.align		4
.L_1515:
        /*228c*/ 	.byte	0x04, 0x12
        /*228e*/ 	.short	(.L_1517 - .L_1516)
	.align		4
.L_1516:
        /*2290*/ 	.word	index@(_ZN2at6native18elementwise_kernelILi128ELi4EZNS0_22gpu_kernel_impl_nocastINS0_13BinaryFunctorIaaaNS0_17BitwiseAndFunctorIaEEEEEEvRNS_18TensorIteratorBaseERKT_EUliE_EEviT1_)
        /*2294*/ 	.word	0x00000000


	//----- nvinfo : EIATTR_MIN_STACK_SIZE
	.align		4
.L_1517:
        /*2298*/ 	.byte	0x04, 0x12
        /*229a*/ 	.short	(.L_1519 - .L_1518)
	.align		4
.L_1518:
        /*229c*/ 	.word	index@(_ZN2at6native27unrolled_elementwise_kernelINS0_13BinaryFunctorIaaaNS0_17BitwiseAndFunctorIaEEEESt5arrayIPcLm3EELi4E23TrivialOffsetCalculatorILi2EjES9_ILi1EjENS0_6memory15LoadWithoutCastENSC_16StoreWithoutCastEEEviT_T0_T2_T3_T4_T5_)
        /*22a0*/ 	.word	0x00000000


	//----- nvinfo : EIATTR_MIN_STACK_SIZE
	.align		4
.L_1519:
        /*22a4*/ 	.byte	0x04, 0x12
        /*22a6*/ 	.short	(.L_1521 - .L_1520)
	.align		4
.L_1520:
        /*22a8*/ 	.word	index@(_ZN2at6native29vectorized_elementwise_kernelILi2ENS0_13BinaryFunctorIaaaNS0_17BitwiseAndFunctorIaEEEESt5arrayIPcLm3EEEEviT0_T1_)
        /*22ac*/ 	.word	0x00000000


	//----- nvinfo : EIATTR_MIN_STACK_SIZE
	.align		4
.L_1521:
        /*22b0*/ 	.byte	0x04, 0x12
        /*22b2*/ 	.short	(.L_1523 - .L_1522)
	.align		4
.L_1522:
        /*22b4*/ 	.word	index@(_ZN2at6native29vectorized_elementwise_kernelILi4ENS0_13BinaryFunctorIaaaNS0_17BitwiseAndFunctorIaEEEESt5arrayIPcLm3EEEEviT0_T1_)
        /*22b8*/ 	.word	0x00000000


	//----- nvinfo : EIATTR_MIN_STACK_SIZE
	.align		4
.L_1523:
        /*22bc*/ 	.byte	0x04, 0x12
        /*22be*/ 	.short	(.L_1525 - .L_1524)
	.align		4
.L_1524:
        /*22c0*/ 	.word	index@(_ZN2at6native29vectorized_elementwise_kernelILi8ENS0_13BinaryFunctorIaaaNS0_17BitwiseAndFunctorIaEEEESt5arrayIPcLm3EEEEviT0_T1_)
        /*22c4*/ 	.word	0x00000000


	//----- nvinfo : EIATTR_MIN_STACK_SIZE
	.align		4
.L_1525:
        /*22c8*/ 	.byte	0x04, 0x12
        /*22ca*/ 	.short	(.L_1527 - .L_1526)
	.align		4
.L_1526:
        /*22cc*/ 	.word	index@(_ZN2at6native18elementwise_kernelILi128ELi4EZNS0_15gpu_kernel_implINS0_13AUnaryFunctorIhhhNS0_17BitwiseAndFunctorIhEEEEEEvRNS_18TensorIteratorBaseERKT_EUliE_EEviT1_)
        /*22d0*/ 	.word	0x00000000


	//----- nvinfo : EIATTR_MIN_STACK_SIZE
	.align		4
.L_1527:
        /*22d4*/ 	.byte	0x04, 0x12
        /*22d6*/ 	.short	(.L_1529 - .L_1528)
	.align		4
.L_1528:
        /*22d8*/ 	.word	index@(_ZN2at6native27unrolled_elementwise_kernelINS0_13AUnaryFunctorIhhhNS0_17BitwiseAndFunctorIhEEEESt5arrayIPcLm2EELi4E23TrivialOffsetCalculatorILi1EjESA_NS0_6memory12LoadWithCastILi1EEENSB_13StoreWithCastILi1EEEEEviT_T0_T2_T3_T4_T5_)
        /*22dc*/ 	.word	0x00000000


	//----- nvinfo : EIATTR_MIN_STACK_SIZE
	.align		4
.L_1529:
        /*22e0*/ 	.byte	0x04, 0x12
        /*22e2*/ 	.short	(.L_1531 - .L_1530)
	.align		4
.L_1530:
        /*22e4*/ 	.word	index@(_ZN2at6native18elementwise_kernelILi128ELi4EZNS0_22gpu_kernel_impl_nocastINS0_13AUnaryFunctorIhhhNS0_17BitwiseAndFunctorIhEEEEEEvRNS_18TensorIteratorBaseERKT_EUliE_EEviT1_)
        /*22e8*/ 	.word	0x00000000


	//----- nvinfo : EIATTR_MIN_STACK_SIZE
	.align		4
.L_1531:
        /*22ec*/ 	.byte	0x04, 0x12
        /*22ee*/ 	.short	(.L_1533 - .L_1532)
	.align		4
.L_1532:
        /*22f0*/ 	.word	index@(_ZN2at6native27unrolled_elementwise_kernelINS0_13AUnaryFunctorIhhhNS0_17BitwiseAndFunctorIhEEEESt5arrayIPcLm2EELi4E23TrivialOffsetCalculatorILi1EjESA_NS0_6memory15LoadWithoutCastENSB_16StoreWithoutCastEEEviT_T0_T2_T3_T4_T5_)
        /*22f4*/ 	.word	0x00000000


	//----- nvinfo : EIATTR_MIN_STACK_SIZE
	.align		4
.L_1533:
        /*22f8*/ 	.byte	0x04, 0x12
        /*22fa*/ 	.short	(.L_1535 - .L_1534)
	.align		4
.L_1534:
        /*22fc*/ 	.word	index@(_ZN2at6native29vectorized_elementwise_kernelILi2ENS0_13AUnaryFunctorIhhhNS0_17BitwiseAndFunctorIhEEEESt5arrayIPcLm2EEEEviT0_T1_)
        /*2300*/ 	.word	0x00000000


	//----- nvinfo : EIATTR_MIN_STACK_SIZE
	.align		4
.L_1535:
        /*2304*/ 	.byte	0x04, 0x12
        /*2306*/ 	.short	(.L_1537 - .L_1536)
	.align		4
.L_1536:
        /*2308*/ 	.word	index@(_ZN2at6native29vectorized_elementwise_kernelILi4ENS0_13AUnaryFunctorIhhhNS0_17BitwiseAndFunctorIhEEEESt5arrayIPcLm2EEEEviT0_T1_)
        /*230c*/ 	.word	0x00000000


	//----- nvinfo : EIATTR_MIN_STACK_SIZE
	.align		4
.L_1537:
        /*2310*/ 	.byte	0x04, 0x12
        /*2312*/ 	.short	(.L_1539 - .L_1538)
	.align		4
.L_1538:
        /*2314*/ 	.word	index@(_ZN2at6native29vectorized_elementwise_kernelILi8ENS0_13AUnaryFunctorIhhhNS0_17BitwiseAndFunctorIhEEEESt5arrayIPcLm2EEEEviT0_T1_)
        /*2318*/ 	.word	0x00000000


	//----- nvinfo : EIATTR_MIN_STACK_SIZE
	.align		4
.L_1539:
        /*231c*/ 	.byte	0x04, 0x12
        /*231e*/ 	.short	(.L_1541 - .L_1540)
	.align		4
.L_1540:
        /*2320*/ 	.word	index@(_ZN2at6native18elementwise_kernelILi128ELi4EZNS0_15gpu_kernel_implINS0_13BinaryFunctorIhhhNS0_17BitwiseAndFunctorIhEEEEEEvRNS_18TensorIteratorBaseERKT_EUliE_EEviT1_)
        /*2324*/ 	.word	0x00000000


	//----- nvinfo : EIATTR_MIN_STACK_SIZE
	.align		4
.L_1541:
        /*2328*/ 	.byte	0x04, 0x12
        /*232a*/ 	.short	(.L_1543 - .L_1542)
	.align		4
.L_1542:
        /*232c*/ 	.word	index@(_ZN2at6native27unrolled_elementwise_kernelINS0_13BinaryFunctorIhhhNS0_17BitwiseAndFunctorIhEEEESt5arrayIPcLm3EELi4E23TrivialOffsetCalculatorILi2EjES9_ILi1EjENS0_6memory12LoadWithCastILi2EEENSC_13StoreWithCastILi1EEEEEviT_T0_T2_T3_T4_T5_)
        /*2330*/ 	.word	0x00000000


	//----- nvinfo : EIATTR_MIN_STACK_SIZE
	.align		4
.L_1543:
        /*2334*/ 	.byte	0x04, 0x12
        /*2336*/ 	.short	(.L_1545 - .L_1544)
	.align		4
.L_1544:
        /*2338*/ 	.word	index@(_ZN2at6native18elementwise_kernelILi128ELi4EZNS0_22gpu_kernel_impl_nocastINS0_13BinaryFunctorIhhhNS0_17BitwiseAndFunctorIhEEEEEEvRNS_18TensorIteratorBaseERKT_EUliE_EEviT1_)
        /*233c*/ 	.word	0x00000000


	//----- nvinfo : EIATTR_MIN_STACK_SIZE
	.align		4
.L_1545:
        /*2340*/ 	.byte	0x04, 0x12
        /*2342*/ 	.short	(.L_1547 - .L_1546)
	.align		4
.L_1546:
        /*2344*/ 	.word	index@(_ZN2at6native27unrolled_elementwise_kernelINS0_13BinaryFunctorIhhhNS0_17BitwiseAndFunctorIhEEEESt5arrayIPcLm3EELi4E23TrivialOffsetCalculatorILi2EjES9_ILi1EjENS0_6memory15LoadWithoutCastENSC_16StoreWithoutCastEEEviT_T0_T2_T3_T4_T5_)
        /*2348*/ 	.word	0x00000000


	//----- nvinfo : EIATTR_MIN_STACK_SIZE
	.align		4
.L_1547:
        /*234c*/ 	.byte	0x04, 0x12
        /*234e*/ 	.short	(.L_1549 - .L_1548)
	.align		4
.L_1548:
        /*2350*/ 	.word	index@(_ZN2at6native29vectorized_elementwise_kernelILi2ENS0_13BinaryFunctorIhhhNS0_17BitwiseAndFunctorIhEEEESt5arrayIPcLm3EEEEviT0_T1_)
        /*2354*/ 	.word	0x00000000


	//----- nvinfo : EIATTR_MIN_STACK_SIZE
	.align		4
.L_1549:
        /*2358*/ 	.byte	0x04, 0x12
        /*235a*/ 	.short	(.L_1551 - .L_1550)
	.align		4
.L_1550:
        /*235c*/ 	.word	index@(_ZN2at6native29vectorized_elementwise_kernelILi4ENS0_13BinaryFunctorIhhhNS0_17BitwiseAndFunctorIhEEEESt5arrayIPcLm3EEEEviT0_T1_)
        /*2360*/ 	.word	0x00000000


	//----- nvinfo : EIATTR_MIN_STACK_SIZE
	.align		4
.L_1551:
        /*2364*/ 	.byte	0x04, 0x12
        /*2366*/ 	.short	(.L_1553 - .L_1552)
	.align		4
.L_1552:
        /*2368*/ 	.word	index@(_ZN2at6native29vectorized_elementwise_kernelILi8ENS0_13BinaryFunctorIhhhNS0_17BitwiseAndFunctorIhEEEESt5arrayIPcLm3EEEEviT0_T1_)
        /*236c*/ 	.word	0x00000000
.L_1553:


//--------------------- .nv.info._ZN2at6native18elementwise_kernelILi128ELi4EZNS0_15gpu_kernel_implINS0_13AUnaryFunctorIbbbNS0_17BitwiseXorFunctorIbEEEEEEvRNS_18TensorIteratorBaseERKT_EUliE_EEviT1_ --------------------------
	.section	.nv.info._ZN2at6native18elementwise_kernelILi128ELi4EZNS0_15gpu_kernel_implINS0_13AUnaryFunctorIbbbNS0_17BitwiseXorFunctorIbEEEEEEvRNS_18TensorIteratorBaseERKT_EUliE_EEviT1_,"",@"SHT_CUDA_INFO"
	.sectionflags	@""
	.align	4


	//----- nvinfo : EIATTR_CUDA_API_VERSION
	.align		4
        /*0000*/ 	.byte	0x04, 0x37
        /*0002*/ 	.short	(.L_1555 - .L_1554)
.L_1554:
        /*0004*/ 	.word	0x00000082


	//----- nvinfo : EIATTR_SW2861232_WAR
	.align		4
.L_1555:
        /*0008*/ 	.byte	0x01, 0x35
	.zero		2


	//----- nvinfo : EIATTR_PARAM_CBANK
	.align		4
        /*000c*/ 	.byte	0x04, 0x0a
        /*000e*/ 	.short	(.L_1557 - .L_1556)
	.align		4
.L_1556:
        /*0010*/ 	.word	index@(.nv.constant0._ZN2at6native18elementwise_kernelILi128ELi4EZNS0_15gpu_kernel_implINS0_13AUnaryFunctorIbbbNS0_17BitwiseXorFunctorIbEEEEEEvRNS_18TensorIteratorBaseERKT_EUliE_EEviT1_)
        /*0014*/ 	.short	0x0160
        /*0016*/ 	.short	0x0220


	//----- nvinfo : EIATTR_CBANK_PARAM_SIZE
	.align		4
.L_1557:
        /*0018*/ 	.byte	0x03, 0x19
        /*001a*/ 	.short	0x0220


	//----- nvinfo : EIATTR_KPARAM_INFO
	.align		4
        /*001c*/ 	.byte	0x04, 0x17
        /*001e*/ 	.short	(.L_1559 - .L_1558)
.L_1558:
        /*0020*/ 	.word	0x00000000
        /*0024*/ 	.short	0x0001
        /*0026*/ 	.short	0x0008
        /*0028*/ 	.byte	0x00, 0xf0, 0x61, 0x08


	//----- nvinfo : EIATTR_KPARAM_INFO
	.align		4
.L_1559:
        /*002c*/ 	.byte	0x04, 0x17
        /*002e*/ 	.short	(.L_1561 - .L_1560)
.L_1560:
        /*0030*/ 	.word	0x00000000
        /*0034*/ 	.short	0x0000
        /*0036*/ 	.short	0x0000
        /*0038*/ 	.byte	0x00, 0xf0, 0x11, 0x00


	//----- nvinfo : EIATTR_MAXREG_COUNT
	.align		4
.L_1561:
        /*003c*/ 	.byte	0x03, 0x1b
        /*003e*/ 	.short	0x0080


	//----- nvinfo : EIATTR_EXTERNS
	.align		4
        /*0040*/ 	.byte	0x04, 0x0f
        /*0042*/ 	.short	(.L_1563 - .L_1562)


	//   ....[0]....
	.align		4
.L_1562:
        /*0044*/ 	.word	index@(__assertfail)


	//----- nvinfo : EIATTR_MERCURY_ISA_VERSION
	.align		4
.L_1563:
        /*0048*/ 	.byte	0x03, 0x5f
        /*004a*/ 	.short	0x0000


	//----- nvinfo : EIATTR_SYSCALL_OFFSETS
	.align		4
        /*004c*/ 	.byte	0x04, 0x46
        /*004e*/ 	.short	(.L_1565 - .L_1564)


	//   ....[0]....
.L_1564:
        /*0050*/ 	.word	0x00001da0


	//   ....[1]....
        /*0054*/ 	.word	0x00002b90


	//   ....[2]....
        /*0058*/ 	.word	0x00004970


	//   ....[3]....
        /*005c*/ 	.word	0x00005760


	//   ....[4]....
        /*0060*/ 	.word	0x00007510


	//   ....[5]....
        /*0064*/ 	.word	0x00008300


	//   ....[6]....
        /*0068*/ 	.word	0x0000a0c0


	//   ....[7]....
        /*006c*/ 	.word	0x0000aeb0


	//----- nvinfo : EIATTR_EXIT_INSTR_OFFSETS
	.align		4
.L_1565:
        /*0070*/ 	.byte	0x04, 0x1c
        /*0072*/ 	.short	(.L_1567 - .L_1566)


	//   ....[0]....
.L_1566:
        /*0074*/ 	.word	0x000083a0


	//   ....[1]....
        /*0078*/ 	.word	0x0000a270


	//   ....[2]....
        /*007c*/ 	.word	0x0000a290


	//   ....[3]....
        /*0080*/ 	.word	0x0000a320


	//   ....[4]....
        /*0084*/ 	.word	0x0000a340


	//   ....[5]....
        /*0088*/ 	.word	0x0000a360


	//   ....[6]....
        /*008c*/ 	.word	0x0000a3f0


	//   ....[7]....
        /*0090*/ 	.word	0x0000a430


	//   ....[8]....
        /*0094*/ 	.word	0x0000a4d0


	//   ....[9]....
        /*0098*/ 	.word	0x0000a520


	//   ....[10]....
        /*009c*/ 	.word	0x0000a560


	//   ....[11]....
        /*00a0*/ 	.word	0x0000a600


	//   ....[12]....
        /*00a4*/ 	.word	0x0000a650


	//   ....[13]....
        /*00a8*/ 	.word	0x0000a7a0


	//   ....[14]....
        /*00ac*/ 	.word	0x0000a840


	//   ....[15]....
        /*00b0*/ 	.word	0x0000a880


	//   ....[16]....
        /*00b4*/ 	.word	0x0000a8d0


	//   ....[17]....
        /*00b8*/ 	.word	0x0000a910


	//   ....[18]....
        /*00bc*/ 	.word	0x0000a9b0


	//   ....[19]....
        /*00c0*/ 	.word	0x0000aaf0


	//   ....[20]....
        /*00c4*/ 	.word	0x0000ac30


	//   ....[21]....
        /*00c8*/ 	.word	0x0000ad80


	//   ....[22]....
        /*00cc*/ 	.word	0x0000aec0


	//   ....[23]....
        /*00d0*/ 	.word	0x0000aef0


	//   ....[24]....
        /*00d4*/ 	.word	0x0000af10


	//----- nvinfo : EIATTR_MAX_THREADS
	.align		4
.L_1567:
        /*00d8*/ 	.byte	0x04, 0x05
        /*00da*/ 	.short	(.L_1569 - .L_1568)
.L_1568:
        /*00dc*/ 	.word	0x00000080
        /*00e0*/ 	.word	0x00000001
        /*00e4*/ 	.word	0x00000001


	//----- nvinfo : EIATTR_CRS_STACK_SIZE
	.align		4
.L_1569:
        /*00e8*/ 	.byte	0x04, 0x1e
        /*00ea*/ 	.short	(.L_1571 - .L_1570)
.L_1570:
        /*00ec*/ 	.word	0x00000000
.L_1571:


//--------------------- .nv.info._ZN2at6native27unrolled_elementwise_kernelINS0_13AUnaryFunctorIbbbNS0_17BitwiseXorFunctorIbEEEESt5arrayIPcLm2EELi4E23TrivialOffsetCalculatorILi1EjESA_NS0_6memory12LoadWithCastILi1EEENSB_13StoreWithCastILi1EEEEEviT_T0_T2_T3_T4_T5_ --------------------------
	.section	.nv.info._ZN2at6native27unrolled_elementwise_kernelINS0_13AUnaryFunctorIbbbNS0_17BitwiseXorFunctorIbEEEESt5arrayIPcLm2EELi4E23TrivialOffsetCalculatorILi1EjESA_NS0_6memory12LoadWithCastILi1EEENSB_13StoreWithCastILi1EEEEEviT_T0_T2_T3_T4_T5_,"",@"SHT_CUDA_INFO"
	.sectionflags	@""
	.align	4


	//----- nvinfo : EIATTR_CUDA_API_VERSION
	.align		4
        /*0000*/ 	.byte	0x04, 0x37
        /*0002*/ 	.short	(.L_1573 - .L_1572)
.L_1572:
        /*0004*/ 	.word	0x00000082


	//----- nvinfo : EIATTR_SW2861232_WAR
	.align		4
.L_1573:
        /*0008*/ 	.byte	0x01, 0x35
	.zero		2


	//----- nvinfo : EIATTR_PARAM_CBANK
	.align		4
        /*000c*/ 	.byte	0x04, 0x0a
        /*000e*/ 	.short	(.L_1575 - .L_1574)
	.align		4
.L_1574:
        /*0010*/ 	.word	index@(.nv.constant0._ZN2at6native27unrolled_elementwise_kernelINS0_13AUnaryFunctorIbbbNS0_17BitwiseXorFunctorIbEEEESt5arrayIPcLm2EELi4E23TrivialOffsetCalculatorILi1EjESA_NS0_6memory12LoadWithCastILi1EEENSB_13StoreWithCastILi1EEEEEviT_T0_T2_T3_T4_T5_)
        /*0014*/ 	.short	0x0160
        /*0016*/ 	.short	0x002c


	//----- nvinfo : EIATTR_CBANK_PARAM_SIZE
	.align		4
.L_1575:
        /*0018*/ 	.byte	0x03, 0x19
        /*001a*/ 	.short	0x002c


	//----- nvinfo : EIATTR_KPARAM_INFO
	.align		4
        /*001c*/ 	.byte	0x04, 0x17
        /*001e*/ 	.short	(.L_1577 - .L_1576)
.L_1576:
        /*0020*/ 	.word	0x00000000
        /*0024*/ 	.short	0x0006
        /*0026*/ 	.short	0x0024
        /*0028*/ 	.byte	0x00, 0xf0, 0x21, 0x00


	//----- nvinfo : EIATTR_KPARAM_INFO
	.align		4
.L_1577:
        /*002c*/ 	.byte	0x04, 0x17
        /*002e*/ 	.short	(.L_1579 - .L_1578)
.L_1578:
        /*0030*/ 	.word	0x00000000
        /*0034*/ 	.short	0x0005
        /*0036*/ 	.short	0x001c
        /*0038*/ 	.byte	0x00, 0xf0, 0x21, 0x00


	//----- nvinfo : EIATTR_KPARAM_INFO
	.align		4
.L_1579:
        /*003c*/ 	.byte	0x04, 0x17
        /*003e*/ 	.short	(.L_1581 - .L_1580)
.L_1580:
        /*0040*/ 	.word	0x00000000
        /*0044*/ 	.short	0x0004
        /*0046*/ 	.short	0x0019
        /*0048*/ 	.byte	0x00, 0xf0, 0x05, 0x00


	//----- nvinfo : EIATTR_KPARAM_INFO
	.align		4
.L_1581:
        /*004c*/ 	.byte	0x04, 0x17
        /*004e*/ 	.short	(.L_1583 - .L_1582)
.L_1582:
        /*0050*/ 	.word	0x00000000
        /*0054*/ 	.short	0x0003
        /*0056*/ 	.short	0x0018
        /*0058*/ 	.byte	0x00, 0xf0, 0x05, 0x00


	//----- nvinfo : EIATTR_KPARAM_INFO
	.align		4
.L_1583:
        /*005c*/ 	.byte	0x04, 0x17
        /*005e*/ 	.short	(.L_1585 - .L_1584)
.L_1584:
        /*0060*/ 	.word	0x00000000
        /*0064*/ 	.short	0x0002
        /*0066*/ 	.short	0x0008
        /*0068*/ 	.byte	0x00, 0xf0, 0x41, 0x00


	//----- nvinfo : EIATTR_KPARAM_INFO
	.align		4
.L_1585:
        /*006c*/ 	.byte	0x04, 0x17
        /*006e*/ 	.short	(.L_1587 - .L_1586)
.L_1586:
        /*0070*/ 	.word	0x00000000
        /*0074*/ 	.short	0x0001
        /*0076*/ 	.short	0x0004
        /*0078*/ 	.byte	0x00, 0xf0, 0x09, 0x00


	//----- nvinfo : EIATTR_KPARAM_INFO
	.align		4
.L_1587:
        /*007c*/ 	.byte	0x04, 0x17
        /*007e*/ 	.short	(.L_1589 - .L_1588)
.L_1588:
        /*0080*/ 	.word	0x00000000
        /*0084*/ 	.short	0x0000
        /*0086*/ 	.short	0x0000
        /*0088*/ 	.byte	0x00, 0xf0, 0x11, 0x00


	//----- nvinfo : EIATTR_MAXREG_COUNT
	.align		4
.L_1589:
        /*008c*/ 	.byte	0x03, 0x1b
        /*008e*/ 	.short	0x00ff


	//----- nvinfo : EIATTR_EXTERNS
	.align		4
        /*0090*/ 	.byte	0x04, 0x0f
        /*0092*/ 	.short	(.L_1591 - .L_1590)


	//   ....[0]....
	.align		4
.L_1590:
        /*0094*/ 	.word	index@(__assertfail)


	//----- nvinfo : EIATTR_MERCURY_ISA_VERSION
	.align		4
.L_1591:
        /*0098*/ 	.byte	0x03, 0x5f
        /*009a*/ 	.short	0x0000


	//----- nvinfo : EIATTR_SYSCALL_OFFSETS
	.align		4
        /*009c*/ 	.byte	0x04, 0x46
        /*009e*/ 	.short	(.L_1593 - .L_1592)


	//   ....[0]....
.L_1592:
        /*00a0*/ 	.word	0x00000f90


	//   ....[1]....
        /*00a4*/ 	.word	0x00001f60


	//   ....[2]....
        /*00a8*/ 	.word	0x00002f40


	//   ....[3]....
        /*00ac*/ 	.word	0x00003f00


	//   ....[4]....
        /*00b0*/ 	.word	0x00004f40


	//   ....[5]....
        /*00b4*/ 	.word	0x00005e20


	//   ....[6]....
        /*00b8*/ 	.word	0x00006ce0


	//   ....[7]....
        /*00bc*/ 	.word	0x00007ba0


	//----- nvinfo : EIATTR_EXIT_INSTR_OFFSETS
	.align		4
.L_1593:
        /*00c0*/ 	.byte	0x04, 0x1c
        /*00c2*/ 	.short	(.L_1595 - .L_1594)


	//   ....[0]....
.L_1594:
        /*00c4*/ 	.word	0x00006d70


	//   ....[1]....
        /*00c8*/ 	.word	0x00006e80


	//   ....[2]....
        /*00cc*/ 	.word	0x00006ea0


	//   ....[3]....
        /*00d0*/ 	.word	0x00006f30


	//   ....[4]....
        /*00d4*/ 	.word	0x00006f50


	//   ....[5]....
        /*00d8*/ 	.word	0x00006f70


	//   ....[6]....
        /*00dc*/ 	.word	0x00007000


	//   ....[7]....
        /*00e0*/ 	.word	0x00007040


	//   ....[8]....
        /*00e4*/ 	.word	0x000070e0


	//   ....[9]....
        /*00e8*/ 	.word	0x00007130


	//   ....[10]....
        /*00ec*/ 	.word	0x00007160


	//   ....[11]....
        /*00f0*/ 	.word	0x00007200


	//   ....[12]....
        /*00f4*/ 	.word	0x00007240


	//   ....[13]....
        /*00f8*/ 	.word	0x000073d0


	//   ....[14]....
        /*00fc*/ 	.word	0x00007530


	//   ....[15]....
        /*0100*/ 	.word	0x00007570


	//   ....[16]....
        /*0104*/ 	.word	0x00007610


	//   ....[17]....
        /*0108*/ 	.word	0x00007790


	//   ....[18]....
        /*010c*/ 	.word	0x00007910


	//   ....[19]....
        /*0110*/ 	.word	0x00007a70


	//   ....[20]....
        /*0114*/ 	.word	0x00007bb0


	//   ....[21]....
        /*0118*/ 	.word	0x00007be0


	//   ....[22]....
        /*011c*/ 	.word	0x00007c00


	//----- nvinfo : EIATTR_MAX_THREADS
	.align		4
.L_1595:
        /*0120*/ 	.byte	0x04, 0x05
        /*0122*/ 	.short	(.L_1597 - .L_1596)
.L_1596:
        /*0124*/ 	.word	0x00000080
        /*0128*/ 	.word	0x00000001
        /*012c*/ 	.word	0x00000001


	//----- nvinfo : EIATTR_CRS_STACK_SIZE
	.align		4
.L_1597:
        /*0130*/ 	.byte	0x04, 0x1e
        /*0132*/ 	.short	(.L_1599 - .L_1598)
.L_1598:
        /*0134*/ 	.word	0x00000000
.L_1599:


//--------------------- .nv.info._ZN2at6native18elementwise_kernelILi128ELi4EZNS0_22gpu_kernel_impl_nocastINS0_13AUnaryFunctorIbbbNS0_17BitwiseXorFunctorIbEEEEEEvRNS_18TensorIteratorBaseERKT_EUliE_EEviT1_ --------------------------
	.section	.nv.info._ZN2at6native18elementwise_kernelILi128ELi4EZNS0_22gpu_kernel_impl_nocastINS0_13AUnaryFunctorIbbbNS0_17BitwiseXorFunctorIbEEEEEEvRNS_18TensorIteratorBaseERKT_EUliE_EEviT1_,"",@"SHT_CUDA_INFO"
	.sectionflags	@""
	.align	4


	//----- nvinfo : EIATTR_CUDA_API_VERSION
	.align		4
        /*0000*/ 	.byte	0x04, 0x37
        /*0002*/ 	.short	(.L_1601 - .L_1600)
.L_1600:
        /*0004*/ 	.word	0x00000082


	//----- nvinfo : EIATTR_SW2861232_WAR
	.align		4
.L_1601:
        /*0008*/ 	.byte	0x01, 0x35
	.zero		2


	//----- nvinfo : EIATTR_PARAM_CBANK
	.align		4
        /*000c*/ 	.byte	0x04, 0x0a
        /*000e*/ 	.short	(.L_1603 - .L_1602)
	.align		4
.L_1602:
        /*0010*/ 	.word	index@(.nv.constant0._ZN2at6native18elementwise_kernelILi128ELi4EZNS0_22gpu_kernel_impl_nocastINS0_13AUnaryFunctorIbbbNS0_17BitwiseXorFunctorIbEEEEEEvRNS_18TensorIteratorBaseERKT_EUliE_EEviT1_)
        /*0014*/ 	.short	0x0160
        /*0016*/ 	.short	0x0220


	//----- nvinfo : EIATTR_CBANK_PARAM_SIZE
	.align		4
.L_1603:
        /*0018*/ 	.byte	0x03, 0x19
        /*001a*/ 	.short	0x0220


	//----- nvinfo : EIATTR_KPARAM_INFO
	.align		4
        /*001c*/ 	.byte	0x04, 0x17
        /*001e*/ 	.short	(.L_1605 - .L_1604)
.L_1604:
        /*0020*/ 	.word	0x00000000
        /*0024*/ 	.short	0x0001
        /*0026*/ 	.short	0x0008
        /*0028*/ 	.byte	0x00, 0xf0, 0x61, 0x08


	//----- nvinfo : EIATTR_KPARAM_INFO
	.align		4
.L_1605:
        /*002c*/ 	.byte	0x04, 0x17
        /*002e*/ 	.short	(.L_1607 - .L_1606)
.L_1606:
        /*0030*/ 	.word	0x00000000
        /*0034*/ 	.short	0x0000
        /*0036*/ 	.short	0x0000
        /*0038*/ 	.byte	0x00, 0xf0, 0x11, 0x00


	//----- nvinfo : EIATTR_MAXREG_COUNT
	.align		4
.L_1607:
        /*003c*/ 	.byte	0x03, 0x1b
        /*003e*/ 	.short	0x0080


	//----- nvinfo : EIATTR_MERCURY_ISA_VERSION
	.align		4
        /*0040*/ 	.byte	0x03, 0x5f
        /*0042*/ 	.short	0x0000


	//----- nvinfo : EIATTR_EXIT_INSTR_OFFSETS
	.align		4
        /*0044*/ 	.byte	0x04, 0x1c
        /*0046*/ 	.short	(.L_1609 - .L_1608)


	//   ....[0]....
.L_1608:
        /*0048*/ 	.word	0x00002de0


	//   ....[1]....
        /*004c*/ 	.word	0x00003cd0


	//----- nvinfo : EIATTR_MAX_THREADS
	.align		4
.L_1609:
        /*0050*/ 	.byte	0x04, 0x05
        /*0052*/ 	.short	(.L_1611 - .L_1610)
.L_1610:
        /*0054*/ 	.word	0x00000080
        /*0058*/ 	.word	0x00000001
        /*005c*/ 	.word	0x00000001


	//----- nvinfo : EIATTR_CRS_STACK_SIZE
	.align		4
.L_1611:
        /*0060*/ 	.byte	0x04, 0x1e
        /*0062*/ 	.short	(.L_1613 - .L_1612)
.L_1612:
        /*0064*/ 	.word	0x00000000
.L_1613:


//--------------------- .nv.info._ZN2at6native27unrolled_elementwise_kernelINS0_13AUnaryFunctorIbbbNS0_17BitwiseXorFunctorIbEEEESt5arrayIPcLm2EELi4E23TrivialOffsetCalculatorILi1EjESA_NS0_6memory15LoadWithoutCastENSB_16StoreWithoutCastEEEviT_T0_T2_T3_T4_T5_ --------------------------
	.section	.nv.info._ZN2at6native27unrolled_elementwise_kernelINS0_13AUnaryFunctorIbbbNS0_17BitwiseXorFunctorIbEEEESt5arrayIPcLm2EELi4E23TrivialOffsetCalculatorILi1EjESA_NS0_6memory15LoadWithoutCastENSB_16StoreWithoutCastEEEviT_T0_T2_T3_T4_T5_,"",@"SHT_CUDA_INFO"
	.sectionflags	@""
	.align	4


	//----- nvinfo : EIATTR_CUDA_API_VERSION
	.align		4
        /*0000*/ 	.byte	0x04, 0x37
        /*0002*/ 	.short	(.L_1615 - .L_1614)
.L_1614:
        /*0004*/ 	.word	0x00000082


	//----- nvinfo : EIATTR_SW2861232_WAR
	.align		4
.L_1615:
        /*0008*/ 	.byte	0x01, 0x35
	.zero		2


	//----- nvinfo : EIATTR_PARAM_CBANK
	.align		4
        /*000c*/ 	.byte	0x04, 0x0a
        /*000e*/ 	.short	(.L_1617 - .L_1616)
	.align		4
.L_1616:
        /*0010*/ 	.word	index@(.nv.constant0._ZN2at6native27unrolled_elementwise_kernelINS0_13AUnaryFunctorIbbbNS0_17BitwiseXorFunctorIbEEEESt5arrayIPcLm2EELi4E23TrivialOffsetCalculatorILi1EjESA_NS0_6memory15LoadWithoutCastENSB_16StoreWithoutCastEEEviT_T0_T2_T3_T4_T5_)
        /*0014*/ 	.short	0x0160
        /*0016*/ 	.short	0x001c


	//----- nvinfo : EIATTR_CBANK_PARAM_SIZE
	.align		4
.L_1617:
        /*0018*/ 	.byte	0x03, 0x19
        /*001a*/ 	.short	0x001c


	//----- nvinfo : EIATTR_KPARAM_INFO
	.align		4
        /*001c*/ 	.byte	0x04, 0x17
        /*001e*/ 	.short	(.L_1619 - .L_1618)
.L_1618:
        /*0020*/ 	.word	0x00000000
        /*0024*/ 	.short	0x0006
        /*0026*/ 	.short	0x001b
        /*0028*/ 	.byte	0x00, 0xf0, 0x05, 0x00


	//----- nvinfo : EIATTR_KPARAM_INFO
	.align		4
.L_1619:
        /*002c*/ 	.byte	0x04, 0x17
        /*002e*/ 	.short	(.L_1621 - .L_1620)
.L_1620:
        /*0030*/ 	.word	0x00000000
        /*0034*/ 	.short	0x0005
        /*0036*/ 	.short	0x001a
        /*0038*/ 	.byte	0x00, 0xf0, 0x05, 0x00


	//----- nvinfo : EIATTR_KPARAM_INFO
	.align		4
.L_1621:
        /*003c*/ 	.byte	0x04, 0x17
        /*003e*/ 	.short	(.L_1623 - .L_1622)
.L_1622:
        /*0040*/ 	.word	0x00000000
        /*0044*/ 	.short	0x0004
        /*0046*/ 	.short	0x0019
        /*0048*/ 	.byte	0x00, 0xf0, 0x05, 0x00


	//----- nvinfo : EIATTR_KPARAM_INFO
	.align		4
.L_1623:
        /*004c*/ 	.byte	0x04, 0x17
        /*004e*/ 	.short	(.L_1625 - .L_1624)
.L_1624:
        /*0050*/ 	.word	0x00000000
        /*0054*/ 	.short	0x0003
        /*0056*/ 	.short	0x0018
        /*0058*/ 	.byte	0x00, 0xf0, 0x05, 0x00


	//----- nvinfo : EIATTR_KPARAM_INFO
	.align		4
.L_1625:
        /*005c*/ 	.byte	0x04, 0x17
        /*005e*/ 	.short	(.L_1627 - .L_1626)
.L_1626:
        /*0060*/ 	.word	0x00000000
        /*0064*/ 	.short	0x0002
        /*0066*/ 	.short	0x0008
        /*0068*/ 	.byte	0x00, 0xf0, 0x41, 0x00


	//----- nvinfo : EIATTR_KPARAM_INFO
	.align		4
.L_1627:
        /*006c*/ 	.byte	0x04, 0x17
        /*006e*/ 	.short	(.L_1629 - .L_1628)
.L_1628:
        /*0070*/ 	.word	0x00000000
        /*0074*/ 	.short	0x0001
        /*0076*/ 	.short	0x0004
        /*0078*/ 	.byte	0x00, 0xf0, 0x09, 0x00


	//----- nvinfo : EIATTR_KPARAM_INFO
	.align		4
.L_1629:
        /*007c*/ 	.byte	0x04, 0x17
        /*007e*/ 	.short	(.L_1631 - .L_1630)
.L_1630:
        /*0080*/ 	.word	0x00000000
        /*0084*/ 	.short	0x0000
        /*0086*/ 	.short	0x0000
        /*0088*/ 	.byte	0x00, 0xf0, 0x11, 0x00


	//----- nvinfo : EIATTR_MAXREG_COUNT
	.align		4
.L_1631:
        /*008c*/ 	.byte	0x03, 0x1b
        /*008e*/ 	.short	0x00ff


	//----- nvinfo : EIATTR_MERCURY_ISA_VERSION
	.align		4
        /*0090*/ 	.byte	0x03, 0x5f
        /*0092*/ 	.short	0x0000


	//----- nvinfo : EIATTR_EXIT_INSTR_OFFSETS
	.align		4
        /*0094*/ 	.byte	0x04, 0x1c
        /*0096*/ 	.short	(.L_1633 - .L_1632)


	//   ....[0]....
.L_1632:
        /*0098*/ 	.word	0x00000500


	//   ....[1]....
        /*009c*/ 	.word	0x00000560


	//----- nvinfo : EIATTR_MAX_THREADS
	.align		4
.L_1633:
        /*00a0*/ 	.byte	0x04, 0x05
        /*00a2*/ 	.short	(.L_1635 - .L_1634)
.L_1634:
        /*00a4*/ 	.word	0x00000080
        /*00a8*/ 	.word	0x00000001
        /*00ac*/ 	.word	0x00000001


	//----- nvinfo : EIATTR_CRS_STACK_SIZE
	.align		4
.L_1635:
        /*00b0*/ 	.byte	0x04, 0x1e
        /*00b2*/ 	.short	(.L_1637 - .L_1636)
.L_1636:
        /*00b4*/ 	.word	0x00000000
.L_1637:


//--------------------- .nv.info._ZN2at6native29vectorized_elementwise_kernelILi2ENS0_13AUnaryFunctorIbbbNS0_17BitwiseXorFunctorIbEEEESt5arrayIPcLm2EEEEviT0_T1_ --------------------------
	.section	.nv.info._ZN2at6native29vectorized_elementwise_kernelILi2ENS0_13AUnaryFunctorIbbbNS0_17BitwiseXorFunctorIbEEEESt5arrayIPcLm2EEEEviT0_T1_,"",@"SHT_CUDA_INFO"
	.sectionflags	@""
	.align	4


	//----- nvinfo : EIATTR_CUDA_API_VERSION
	.align		4
        /*0000*/ 	.byte	0x04, 0x37
        /*0002*/ 	.short	(.L_1639 - .L_1638)
.L_1638:
        /*0004*/ 	.word	0x00000082


	//----- nvinfo : EIATTR_SW2861232_WAR
	.align		4
.L_1639:
        /*0008*/ 	.byte	0x01, 0x35
	.zero		2


	//----- nvinfo : EIATTR_PARAM_CBANK
	.align		4
        /*000c*/ 	.byte	0x04, 0x0a
        /*000e*/ 	.short	(.L_1641 - .L_1640)
	.align		4
.L_1640:
        /*0010*/ 	.word	index@(.nv.constant0._ZN2at6native29vectorized_elementwise_kernelILi2ENS0_13AUnaryFunctorIbbbNS0_17BitwiseXorFunctorIbEEEESt5arrayIPcLm2EEEEviT0_T1_)
        /*0014*/ 	.short	0x0160
        /*0016*/ 	.short	0x0018


	//----- nvinfo : EIATTR_CBANK_PARAM_SIZE
	.align		4
.L_1641:
        /*0018*/ 	.byte	0x03, 0x19
        /*001a*/ 	.short	0x0018


	//----- nvinfo : EIATTR_KPARAM_INFO
	.align		4
        /*001c*/ 	.byte	0x04, 0x17
        /*001e*/ 	.short	(.L_1643 - .L_1642)
.L_1642:
        /*0020*/ 	.word	0x00000000
        /*0024*/ 	.short	0x0002
        /*0026*/ 	.short	0x0008
        /*0028*/ 	.byte	0x00, 0xf0, 0x41, 0x00


	//----- nvinfo : EIATTR_KPARAM_INFO
	.align		4
.L_1643:
        /*002c*/ 	.byte	0x04, 0x17
        /*002e*/ 	.short	(.L_1645 - .L_1644)
.L_1644:
        /*0030*/ 	.word	0x00000000
        /*0034*/ 	.short	0x0001
        /*0036*/ 	.short	0x0004
        /*0038*/ 	.byte	0x00, 0xf0, 0x09, 0x00


	//----- nvinfo : EIATTR_KPARAM_INFO
	.align		4
.L_1645:
        /*003c*/ 	.byte	0x04, 0x17
        /*003e*/ 	.short	(.L_1647 - .L_1646)
.L_1646:
        /*0040*/ 	.word	0x00000000
        /*0044*/ 	.short	0x0000
        /*0046*/ 	.short	0x0000
        /*0048*/ 	.byte	0x00, 0xf0, 0x11, 0x00


	//----- nvinfo : EIATTR_MAXREG_COUNT
	.align		4
.L_1647:
        /*004c*/ 	.byte	0x03, 0x1b
        /*004e*/ 	.short	0x00ff


	//----- nvinfo : EIATTR_MERCURY_ISA_VERSION
	.align		4
        /*0050*/ 	.byte	0x03, 0x5f
        /*0052*/ 	.short	0x0000


	//----- nvinfo : EIATTR_EXIT_INSTR_OFFSETS
	.align		4
        /*0054*/ 	.byte	0x04, 0x1c
        /*0056*/ 	.short	(.L_1649 - .L_1648)


	//   ....[0]....
.L_1648:
        /*0058*/ 	.word	0x00000440


	//   ....[1]....
        /*005c*/ 	.word	0x00000df0


	//   ....[2]....
        /*0060*/ 	.word	0x00000e50


	//----- nvinfo : EIATTR_MAX_THREADS
	.align		4
.L_1649:
        /*0064*/ 	.byte	0x04, 0x05
        /*0066*/ 	.short	(.L_1651 - .L_1650)
.L_1650:
        /*0068*/ 	.word	0x00000080
        /*006c*/ 	.word	0x00000001
        /*0070*/ 	.word	0x00000001


	//----- nvinfo : EIATTR_CRS_STACK_SIZE
	.align		4
.L_1651:
        /*0074*/ 	.byte	0x04, 0x1e
        /*0076*/ 	.short	(.L_1653 - .L_1652)
.L_1652:
        /*0078*/ 	.word	0x00000000
.L_1653:


//--------------------- .nv.info._ZN2at6native29vectorized_elementwise_kernelILi4ENS0_13AUnaryFunctorIbbbNS0_17BitwiseXorFunctorIbEEEESt5arrayIPcLm2EEEEviT0_T1_ --------------------------
	.section	.nv.info._ZN2at6native29vectorized_elementwise_kernelILi4ENS0_13AUnaryFunctorIbbbNS0_17BitwiseXorFunctorIbEEEESt5arrayIPcLm2EEEEviT0_T1_,"",@"SHT_CUDA_INFO"
	.sectionflags	@""
	.align	4


	//----- nvinfo : EIATTR_CUDA_API_VERSION
	.align		4
        /*0000*/ 	.byte	0x04, 0x37
        /*0002*/ 	.short	(.L_1655 - .L_1654)
.L_1654:
        /*0004*/ 	.word	0x00000082


	//----- nvinfo : EIATTR_SW2861232_WAR
	.align		4
.L_1655:
        /*0008*/ 	.byte	0x01, 0x35
	.zero		2


	//----- nvinfo : EIATTR_PARAM_CBANK
	.align		4
        /*000c*/ 	.byte	0x04, 0x0a
        /*000e*/ 	.short	(.L_1657 - .L_1656)
	.align		4
.L_1656:
        /*0010*/ 	.word	index@(.nv.constant0._ZN2at6native29vectorized_elementwise_kernelILi4ENS0_13AUnaryFunctorIbbbNS0_17BitwiseXorFunctorIbEEEESt5arrayIPcLm2EEEEviT0_T1_)
        /*0014*/ 	.short	0x0160
        /*0016*/ 	.short	0x0018


	//----- nvinfo : EIATTR_CBANK_PARAM_SIZE
	.align		4
.L_1657:
        /*0018*/ 	.byte	0x03, 0x19
        /*001a*/ 	.short	0x0018


	//----- nvinfo : EIATTR_KPARAM_INFO
	.align		4
        /*001c*/ 	.byte	0x04, 0x17
        /*001e*/ 	.short	(.L_1659 - .L_1658)
.L_1658:
        /*0020*/ 	.word	0x00000000
        /*0024*/ 	.short	0x0002
        /*0026*/ 	.short	0x0008
        /*0028*/ 	.byte	0x00, 0xf0, 0x41, 0x00


	//----- nvinfo : EIATTR_KPARAM_INFO
	.align		4
.L_1659:
        /*002c*/ 	.byte	0x04, 0x17
        /*002e*/ 	.short	(.L_1661 - .L_1660)
.L_1660:
        /*0030*/ 	.word	0x00000000
        /*0034*/ 	.short	0x0001
        /*0036*/ 	.short	0x0004
        /*0038*/ 	.byte	0x00, 0xf0, 0x09, 0x00


	//----- nvinfo : EIATTR_KPARAM_INFO
	.align		4
.L_1661:
        /*003c*/ 	.byte	0x04, 0x17
        /*003e*/ 	.short	(.L_1663 - .L_1662)
.L_1662:
        /*0040*/ 	.word	0x00000000
        /*0044*/ 	.short	0x0000
        /*0046*/ 	.short	0x0000
        /*0048*/ 	.byte	0x00, 0xf0, 0x11, 0x00


	//----- nvinfo : EIATTR_MAXREG_COUNT
	.align		4
.L_1663:
        /*004c*/ 	.byte	0x03, 0x1b
        /*004e*/ 	.short	0x00ff


	//----- nvinfo : EIATTR_MERCURY_ISA_VERSION
	.align		4
        /*0050*/ 	.byte	0x03, 0x5f
        /*0052*/ 	.short	0x0000


	//----- nvinfo : EIATTR_EXIT_INSTR_OFFSETS
	.align		4
        /*0054*/ 	.byte	0x04, 0x1c
        /*0056*/ 	.short	(.L_1665 - .L_1664)


	//   ....[0]....
.L_1664:
        /*0058*/ 	.word	0x00000420


	//   ....[1]....
        /*005c*/ 	.word	0x00000dd0


	//   ....[2]....
        /*0060*/ 	.word	0x00000e30


	//----- nvinfo : EIATTR_MAX_THREADS
	.align		4
.L_1665:
        /*0064*/ 	.byte	0x04, 0x05
        /*0066*/ 	.short	(.L_1667 - .L_1666)
.L_1666:
        /*0068*/ 	.word	0x00000080
        /*006c*/ 	.word	0x00000001
        /*0070*/ 	.word	0x00000001


	//----- nvinfo : EIATTR_CRS_STACK_SIZE
	.align		4
.L_1667:
        /*0074*/ 	.byte	0x04, 0x1e
        /*0076*/ 	.short	(.L_1669 - .L_1668)
.L_1668:
        /*0078*/ 	.word	0x00000000
.L_1669:


//--------------------- .nv.info._ZN2at6native29vectorized_elementwise_kernelILi8ENS0_13AUnaryFunctorIbbbNS0_17BitwiseXorFunctorIbEEEESt5arrayIPcLm2EEEEviT0_T1_ --------------------------
	.section	.nv.info._ZN2at6native29vectorized_elementwise_kernelILi8ENS0_13AUnaryFunctorIbbbNS0_17BitwiseXorFunctorIbEEEESt5arrayIPcLm2EEEEviT0_T1_,"",@"SHT_CUDA_INFO"
	.sectionflags	@""
	.align	4


	//----- nvinfo : EIATTR_CUDA_API_VERSION
	.align		4
        /*0000*/ 	.byte	0x04, 0x37
        /*0002*/ 	.short	(.L_1671 - .L_1670)
.L_1670:
        /*0004*/ 	.word	0x00000082


	//----- nvinfo : EIATTR_SW2861232_WAR
	.align		4
.L_1671:
        /*0008*/ 	.byte	0x01, 0x35
	.zero		2


	//----- nvinfo : EIATTR_PARAM_CBANK
	.align		4
        /*000c*/ 	.byte	0x04, 0x0a
        /*000e*/ 	.short	(.L_1673 - .L_1672)
	.align		4
.L_1672:
        /*0010*/ 	.word	index@(.nv.constant0._ZN2at6native29vectorized_elementwise_kernelILi8ENS0_13AUnaryFunctorIbbbNS0_17BitwiseXorFunctorIbEEEESt5arrayIPcLm2EEEEviT0_T1_)
        /*0014*/ 	.short	0x0160
        /*0016*/ 	.short	0x0018


	//----- nvinfo : EIATTR_CBANK_PARAM_SIZE
	.align		4
.L_1673:
        /*0018*/ 	.byte	0x03, 0x19
        /*001a*/ 	.short	0x0018


	//----- nvinfo : EIATTR_KPARAM_INFO
	.align		4
        /*001c*/ 	.byte	0x04, 0x17
        /*001e*/ 	.short	(.L_1675 - .L_1674)
.L_1674:
        /*0020*/ 	.word	0x00000000
        /*0024*/ 	.short	0x0002
        /*0026*/ 	.short	0x0008
        /*0028*/ 	.byte	0x00, 0xf0, 0x41, 0x00


	//----- nvinfo : EIATTR_KPARAM_INFO
	.align		4
.L_1675:
        /*002c*/ 	.byte	0x04, 0x17
        /*002e*/ 	.short	(.L_1677 - .L_1676)
.L_1676:
        /*0030*/ 	.word	0x00000000
        /*0034*/ 	.short	0x0001
        /*0036*/ 	.short	0x0004
        /*0038*/ 	.byte	0x00, 0xf0, 0x09, 0x00


	//----- nvinfo : EIATTR_KPARAM_INFO
	.align		4
.L_1677:
        /*003c*/ 	.byte	0x04, 0x17
        /*003e*/ 	.short	(.L_1679 - .L_1678)
.L_1678:
        /*0040*/ 	.word	0x00000000
        /*0044*/ 	.short	0x0000
        /*0046*/ 	.short	0x0000
        /*0048*/ 	.byte	0x00, 0xf0, 0x11, 0x00


	//----- nvinfo : EIATTR_MAXREG_COUNT
	.align		4
.L_1679:
        /*004c*/ 	.byte	0x03, 0x1b
        /*004e*/ 	.short	0x00ff


	//----- nvinfo : EIATTR_MERCURY_ISA_VERSION
	.align		4
        /*0050*/ 	.byte	0x03, 0x5f
        /*0052*/ 	.short	0x0000


	//----- nvinfo : EIATTR_EXIT_INSTR_OFFSETS
	.align		4
        /*0054*/ 	.byte	0x04, 0x1c
        /*0056*/ 	.short	(.L_1681 - .L_1680)


	//   ....[0]....
.L_1680:
        /*0058*/ 	.word	0x00000010


	//----- nvinfo : EIATTR_MAX_THREADS
	.align		4
.L_1681:
        /*005c*/ 	.byte	0x04, 0x05
        /*005e*/ 	.short	(.L_1683 - .L_1682)
.L_1682:
        /*0060*/ 	.word	0x00000080
        /*0064*/ 	.word	0x00000001
        /*0068*/ 	.word	0x00000001
.L_1683:


//--------------------- .nv.info._ZN2at6native18elementwise_kernelILi128ELi4EZNS0_15gpu_kernel_implINS0_13BinaryFunctorIbbbNS0_17BitwiseXorFunctorIbEEEEEEvRNS_18TensorIteratorBaseERKT_EUliE_EEviT1_ --------------------------
	.section	.nv.info._ZN2at6native18elementwise_kernelILi128ELi4EZNS0_15gpu_kernel_implINS0_13BinaryFunctorIbbbNS0_17BitwiseXorFunctorIbEEEEEEvRNS_18TensorIteratorBaseERKT_EUliE_EEviT1_,"",@"SHT_CUDA_INFO"
	.sectionflags	@""
	.align	4


	//----- nvinfo : EIATTR_CUDA_API_VERSION
	.align		4
        /*0000*/ 	.byte	0x04, 0x37
        /*0002*/ 	.short	(.L_1685 - .L_1684)
.L_1684:
        /*0004*/ 	.word	0x00000082


	//----- nvinfo : EIATTR_SW2861232_WAR
	.align		4
.L_1685:
        /*0008*/ 	.byte	0x01, 0x35
	.zero		2


	//----- nvinfo : EIATTR_PARAM_CBANK
	.align		4
        /*000c*/ 	.byte	0x04, 0x0a
        /*000e*/ 	.short	(.L_1687 - .L_1686)
	.align		4
.L_1686:
        /*0010*/ 	.word	index@(.nv.constant0._ZN2at6native18elementwise_kernelILi128ELi4EZNS0_15gpu_kernel_implINS0_13BinaryFunctorIbbbNS0_17BitwiseXorFunctorIbEEEEEEvRNS_18TensorIteratorBaseERKT_EUliE_EEviT1_)
        /*0014*/ 	.short	0x0160
        /*0016*/ 	.short	0x0290


	//----- nvinfo : EIATTR_CBANK_PARAM_SIZE
	.align		4
.L_1687:
        /*0018*/ 	.byte	0x03, 0x19
        /*001a*/ 	.short	0x0290


	//----- nvinfo : EIATTR_KPARAM_INFO
	.align		4
        /*001c*/ 	.byte	0x04, 0x17
        /*001e*/ 	.short	(.L_1689 - .L_1688)
.L_1688:
        /*0020*/ 	.word	0x00000000
        /*0024*/ 	.short	0x0001
        /*0026*/ 	.short	0x0008
        /*0028*/ 	.byte	0x00, 0xf0, 0x21, 0x0a


	//----- nvinfo : EIATTR_KPARAM_INFO
	.align		4
.L_1689:
        /*002c*/ 	.byte	0x04, 0x17
        /*002e*/ 	.short	(.L_1691 - .L_1690)
.L_1690:
        /*0030*/ 	.word	0x00000000
        /*0034*/ 	.short	0x0000
        /*0036*/ 	.short	0x0000
        /*0038*/ 	.byte	0x00, 0xf0, 0x11, 0x00


	//----- nvinfo : EIATTR_MAXREG_COUNT
	.align		4
.L_1691:
        /*003c*/ 	.byte	0x03, 0x1b
        /*003e*/ 	.short	0x0080


	//----- nvinfo : EIATTR_EXTERNS
	.align		4
        /*0040*/ 	.byte	0x04, 0x0f
        /*0042*/ 	.short	(.L_1693 - .L_1692)


	//   ....[0]....
	.align		4
.L_1692:
        /*0044*/ 	.word	index@(__assertfail)


	//----- nvinfo : EIATTR_MERCURY_ISA_VERSION
	.align		4
.L_1693:
        /*0048*/ 	.byte	0x03, 0x5f
        /*004a*/ 	.short	0x0000


	//----- nvinfo : EIATTR_SYSCALL_OFFSETS
	.align		4
        /*004c*/ 	.byte	0x04, 0x46
        /*004e*/ 	.short	(.L_1695 - .L_1694)


	//   ....[0]....
.L_1694:
        /*0050*/ 	.word	0x00002070


	//   ....[1]....
        /*0054*/ 	.word	0x00002fe0


	//   ....[2]....
        /*0058*/ 	.word	0x00003e90


	//   ....[3]....
        /*005c*/ 	.word	0x00005f40


	//   ....[4]....
        /*0060*/ 	.word	0x00006eb0


	//   ....[5]....
        /*0064*/ 	.word	0x00007d60


	//   ....[6]....
        /*0068*/ 	.word	0x00009de0


	//   ....[7]....
        /*006c*/ 	.word	0x0000ad50


	//   ....[8]....
        /*0070*/ 	.word	0x0000bc00


	//   ....[9]....
        /*0074*/ 	.word	0x0000dc90


	//   ....[10]....
        /*0078*/ 	.word	0x0000ec00


	//   ....[11]....
        /*007c*/ 	.word	0x0000fab0


	//----- nvinfo : EIATTR_EXIT_INSTR_OFFSETS
	.align		4
.L_1695:
        /*0080*/ 	.byte	0x04, 0x1c
        /*0082*/ 	.short	(.L_1697 - .L_1696)


	//   ....[0]....
.L_1696:
        /*0084*/ 	.word	0x0000bc90


	//   ....[1]....
        /*0088*/ 	.word	0x0000ed90


	//   ....[2]....
        /*008c*/ 	.word	0x0000edb0


	//   ....[3]....
        /*0090*/ 	.word	0x0000ee40


	//   ....[4]....
        /*0094*/ 	.word	0x0000ee60


	//   ....[5]....
        /*0098*/ 	.word	0x0000ee80


	//   ....[6]....
        /*009c*/ 	.word	0x0000ef10


	//   ....[7]....
        /*00a0*/ 	.word	0x0000ef50


	//   ....[8]....
        /*00a4*/ 	.word	0x0000eff0


	//   ....[9]....
        /*00a8*/ 	.word	0x0000f040


	//   ....[10]....
        /*00ac*/ 	.word	0x0000f070


	//   ....[11]....
        /*00b0*/ 	.word	0x0000f110


	//   ....[12]....
        /*00b4*/ 	.word	0x0000f150


	//   ....[13]....
        /*00b8*/ 	.word	0x0000f2e0


	//   ....[14]....
        /*00bc*/ 	.word	0x0000f440


	//   ....[15]....
        /*00c0*/ 	.word	0x0000f480


	//   ....[16]....
        /*00c4*/ 	.word	0x0000f520


	//   ....[17]....
        /*00c8*/ 	.word	0x0000f6a0


	//   ....[18]....
        /*00cc*/ 	.word	0x0000f820


	//   ....[19]....
        /*00d0*/ 	.word	0x0000f980


	//   ....[20]....
        /*00d4*/ 	.word	0x0000fac0


	//   ....[21]....
        /*00d8*/ 	.word	0x0000faf0


	//   ....[22]....
        /*00dc*/ 	.word	0x0000fb10


	//----- nvinfo : EIATTR_MAX_THREADS
	.align		4
.L_1697:
        /*00e0*/ 	.byte	0x04, 0x05
        /*00e2*/ 	.short	(.L_1699 - .L_1698)
.L_1698:
        /*00e4*/ 	.word	0x00000080
        /*00e8*/ 	.word	0x00000001
        /*00ec*/ 	.word	0x00000001


	//----- nvinfo : EIATTR_CRS_STACK_SIZE
	.align		4
.L_1699:
        /*00f0*/ 	.byte	0x04, 0x1e
        /*00f2*/ 	.short	(.L_1701 - .L_1700)
.L_1700:
        /*00f4*/ 	.word	0x00000000
.L_1701:


//--------------------- .nv.info._ZN2at6native27unrolled_elementwise_kernelINS0_13BinaryFunctorIbbbNS0_17BitwiseXorFunctorIbEEEESt5arrayIPcLm3EELi4E23TrivialOffsetCalculatorILi2EjES9_ILi1EjENS0_6memory12LoadWithCastILi2EEENSC_13StoreWithCastILi1EEEEEviT_T0_T2_T3_T4_T5_ --------------------------
	.section	.nv.info._ZN2at6native27unrolled_elementwise_kernelINS0_13BinaryFunctorIbbbNS0_17BitwiseXorFunctorIbEEEESt5arrayIPcLm3EELi4E23TrivialOffsetCalculatorILi2EjES9_ILi1EjENS0_6memory12LoadWithCastILi2EEENSC_13StoreWithCastILi1EEEEEviT_T0_T2_T3_T4_T5_,"",@"SHT_CUDA_INFO"
	.sectionflags	@""
	.align	4


	//----- nvinfo : EIATTR_CUDA_API_VERSION
	.align		4
        /*0000*/ 	.byte	0x04, 0x37
        /*0002*/ 	.short	(.L_1703 - .L_1702)
.L_1702:
        /*0004*/ 	.word	0x00000082


	//----- nvinfo : EIATTR_SW2861232_WAR
	.align		4
.L_1703:
        /*0008*/ 	.byte	0x01, 0x35
	.zero		2


	//----- nvinfo : EIATTR_PARAM_CBANK
	.align		4
        /*000c*/ 	.byte	0x04, 0x0a
        /*000e*/ 	.short	(.L_1705 - .L_1704)
	.align		4
.L_1704:
        /*0010*/ 	.word	index@(.nv.constant0._ZN2at6native27unrolled_elementwise_kernelINS0_13BinaryFunctorIbbbNS0_17BitwiseXorFunctorIbEEEESt5arrayIPcLm3EELi4E23TrivialOffsetCalculatorILi2EjES9_ILi1EjENS0_6memory12LoadWithCastILi2EEENSC_13StoreWithCastILi1EEEEEviT_T0_T2_T3_T4_T5_)
        /*0014*/ 	.short	0x0160
        /*0016*/ 	.short	0x0038


	//----- nvinfo : EIATTR_CBANK_PARAM_SIZE
	.align		4
.L_1705:
        /*0018*/ 	.byte	0x03, 0x19
        /*001a*/ 	.short	0x0038


	//----- nvinfo : EIATTR_KPARAM_INFO
	.align		4
        /*001c*/ 	.byte	0x04, 0x17
        /*001e*/ 	.short	(.L_1707 - .L_1706)
.L_1706:
        /*0020*/ 	.word	0x00000000
        /*0024*/ 	.short	0x0006
        /*0026*/ 	.short	0x0030
        /*0028*/ 	.byte	0x00, 0xf0, 0x21, 0x00


	//----- nvinfo : EIATTR_KPARAM_INFO
	.align		4
.L_1707:
        /*002c*/ 	.byte	0x04, 0x17
        /*002e*/ 	.short	(.L_1709 - .L_1708)
.L_1708:
        /*0030*/ 	.word	0x00000000
        /*0034*/ 	.short	0x0005
        /*0036*/ 	.short	0x0024
        /*0038*/ 	.byte	0x00, 0xf0, 0x31, 0x00


	//----- nvinfo : EIATTR_KPARAM_INFO
	.align		4
.L_1709:
        /*003c*/ 	.byte	0x04, 0x17
        /*003e*/ 	.short	(.L_1711 - .L_1710)
.L_1710:
        /*0040*/ 	.word	0x00000000
        /*0044*/ 	.short	0x0004
        /*0046*/ 	.short	0x0021
        /*0048*/ 	.byte	0x00, 0xf0, 0x05, 0x00


	//----- nvinfo : EIATTR_KPARAM_INFO
	.align		4
.L_1711:
        /*004c*/ 	.byte	0x04, 0x17
        /*004e*/ 	.short	(.L_1713 - .L_1712)
.L_1712:
        /*0050*/ 	.word	0x00000000
        /*0054*/ 	.short	0x0003
        /*0056*/ 	.short	0x0020
        /*0058*/ 	.byte	0x00, 0xf0, 0x05, 0x00


	//----- nvinfo : EIATTR_KPARAM_INFO
	.align		4
.L_1713:
        /*005c*/ 	.byte	0x04, 0x17
        /*005e*/ 	.short	(.L_1715 - .L_1714)
.L_1714:
        /*0060*/ 	.word	0x00000000
        /*0064*/ 	.short	0x0002
        /*0066*/ 	.short	0x0008
        /*0068*/ 	.byte	0x00, 0xf0, 0x61, 0x00


	//----- nvinfo : EIATTR_KPARAM_INFO
	.align		4
.L_1715:
        /*006c*/ 	.byte	0x04, 0x17
        /*006e*/ 	.short	(.L_1717 - .L_1716)
.L_1716:
        /*0070*/ 	.word	0x00000000
        /*0074*/ 	.short	0x0001
        /*0076*/ 	.short	0x0004
        /*0078*/ 	.byte	0x00, 0xf0, 0x05, 0x00


	//----- nvinfo : EIATTR_KPARAM_INFO
	.align		4
.L_1717:
        /*007c*/ 	.byte	0x04, 0x17
        /*007e*/ 	.short	(.L_1719 - .L_1718)
.L_1718:
        /*0080*/ 	.word	0x00000000
        /*0084*/ 	.short	0x0000
        /*0086*/ 	.short	0x0000
        /*0088*/ 	.byte	0x00, 0xf0, 0x11, 0x00


	//----- nvinfo : EIATTR_MAXREG_COUNT
	.align		4
.L_1719:
        /*008c*/ 	.byte	0x03, 0x1b
        /*008e*/ 	.short	0x00ff


	//----- nvinfo : EIATTR_EXTERNS
	.align		4
        /*0090*/ 	.byte	0x04, 0x0f
        /*0092*/ 	.short	(.L_1721 - .L_1720)


	//   ....[0]....
	.align		4
.L_1720:
        /*0094*/ 	.word	index@(__assertfail)


	//----- nvinfo : EIATTR_MERCURY_ISA_VERSION
	.align		4
.L_1721:
        /*0098*/ 	.byte	0x03, 0x5f
        /*009a*/ 	.short	0x0000


	//----- nvinfo : EIATTR_SYSCALL_OFFSETS
	.align		4
        /*009c*/ 	.byte	0x04, 0x46
        /*009e*/ 	.short	(.L_1723 - .L_1722)


	//   ....[0]....
.L_1722:
        /*00a0*/ 	.word	0x000010d0


	//   ....[1]....
        /*00a4*/ 	.word	0x00002040


	//   ....[2]....
        /*00a8*/ 	.word	0x00003160


	//   ....[3]....
        /*00ac*/ 	.word	0x000040d0


	//   ....[4]....
        /*00b0*/ 	.word	0x00005200


	//   ....[5]....
        /*00b4*/ 	.word	0x00006170


	//   ....[6]....
        /*00b8*/ 	.word	0x00007280


	//   ....[7]....
        /*00bc*/ 	.word	0x000081f0


	//   ....[8]....
        /*00c0*/ 	.word	0x000091b0


	//   ....[9]....
        /*00c4*/ 	.word	0x0000a0c0


	//   ....[10]....
        /*00c8*/ 	.word	0x0000afc0


	//   ....[11]....
        /*00cc*/ 	.word	0x0000bec0


	//----- nvinfo : EIATTR_EXIT_INSTR_OFFSETS
	.align		4
.L_1723:
        /*00d0*/ 	.byte	0x04, 0x1c
        /*00d2*/ 	.short	(.L_1725 - .L_1724)


	//   ....[0]....
.L_1724:
        /*00d4*/ 	.word	0x0000b070


	//   ....[1]....
        /*00d8*/ 	.word	0x0000b180


	//   ....[2]....
        /*00dc*/ 	.word	0x0000b1a0


	//   ....[3]....
        /*00e0*/ 	.word	0x0000b240


	//   ....[4]....
        /*00e4*/ 	.word	0x0000b270


	//   ....[5]....
        /*00e8*/ 	.word	0x0000b290


	//   ....[6]....
        /*00ec*/ 	.word	0x0000b320


	//   ....[7]....
        /*00f0*/ 	.word	0x0000b360


	//   ....[8]....
        /*00f4*/ 	.word	0x0000b400


	//   ....[9]....
        /*00f8*/ 	.word	0x0000b450


	//   ....[10]....
        /*00fc*/ 	.word	0x0000b480


	//   ....[11]....
        /*0100*/ 	.word	0x0000b520


	//   ....[12]....
        /*0104*/ 	.word	0x0000b560


	//   ....[13]....
        /*0108*/ 	.word	0x0000b6f0


	//   ....[14]....
        /*010c*/ 	.word	0x0000b850


	//   ....[15]....
        /*0110*/ 	.word	0x0000b890


	//   ....[16]....
        /*0114*/ 	.word	0x0000b930


	//   ....[17]....
        /*0118*/ 	.word	0x0000bab0


	//   ....[18]....
        /*011c*/ 	.word	0x0000bc30


	//   ....[19]....
        /*0120*/ 	.word	0x0000bd90


	//   ....[20]....
        /*0124*/ 	.word	0x0000bed0


	//   ....[21]....
        /*0128*/ 	.word	0x0000bf10


	//   ....[22]....
        /*012c*/ 	.word	0x0000bf40


	//----- nvinfo : EIATTR_MAX_THREADS
	.align		4
.L_1725:
        /*0130*/ 	.byte	0x04, 0x05
        /*0132*/ 	.short	(.L_1727 - .L_1726)
.L_1726:
        /*0134*/ 	.word	0x00000080
        /*0138*/ 	.word	0x00000001
        /*013c*/ 	.word	0x00000001


	//----- nvinfo : EIATTR_CRS_STACK_SIZE
	.align		4
.L_1727:
        /*0140*/ 	.byte	0x04, 0x1e
        /*0142*/ 	.short	(.L_1729 - .L_1728)
.L_1728:
        /*0144*/ 	.word	0x00000000
.L_1729:


//--------------------- .nv.info._ZN2at6native18elementwise_kernelILi128ELi4EZNS0_22gpu_kernel_impl_nocastINS0_13BinaryFunctorIbbbNS0_17BitwiseXorFunctorIbEEEEEEvRNS_18TensorIteratorBaseERKT_EUliE_EEviT1_ --------------------------
	.section	.nv.info._ZN2at6native18elementwise_kernelILi128ELi4EZNS0_22gpu_kernel_impl_nocastINS0_13BinaryFunctorIbbbNS0_17BitwiseXorFunctorIbEEEEEEvRNS_18TensorIteratorBaseERKT_EUliE_EEviT1_,"",@"SHT_CUDA_INFO"
	.sectionflags	@""
	.align	4


	//----- nvinfo : EIATTR_CUDA_API_VERSION
	.align		4
        /*0000*/ 	.byte	0x04, 0x37
        /*0002*/ 	.short	(.L_1731 - .L_1730)
.L_1730:
        /*0004*/ 	.word	0x00000082


	//----- nvinfo : EIATTR_SW2861232_WAR
	.align		4
.L_1731:
        /*0008*/ 	.byte	0x01, 0x35
	.zero		2


	//----- nvinfo : EIATTR_PARAM_CBANK
	.align		4
        /*000c*/ 	.byte	0x04, 0x0a
        /*000e*/ 	.short	(.L_1733 - .L_1732)
	.align		4
.L_1732:
        /*0010*/ 	.word	index@(.nv.constant0._ZN2at6native18elementwise_kernelILi128ELi4EZNS0_22gpu_kernel_impl_nocastINS0_13BinaryFunctorIbbbNS0_17BitwiseXorFunctorIbEEEEEEvRNS_18TensorIteratorBaseERKT_EUliE_EEviT1_)
        /*0014*/ 	.short	0x0160
        /*0016*/ 	.short	0x0290


	//----- nvinfo : EIATTR_CBANK_PARAM_SIZE
	.align		4
.L_1733:
        /*0018*/ 	.byte	0x03, 0x19
        /*001a*/ 	.short	0x0290


	//----- nvinfo : EIATTR_KPARAM_INFO
	.align		4
        /*001c*/ 	.byte	0x04, 0x17
        /*001e*/ 	.short	(.L_1735 - .L_1734)
.L_1734:
        /*0020*/ 	.word	0x00000000
        /*0024*/ 	.short	0x0001
        /*0026*/ 	.short	0x0008
        /*0028*/ 	.byte	0x00, 0xf0, 0x21, 0x0a


	//----- nvinfo : EIATTR_KPARAM_INFO
	.align		4
.L_1735:
        /*002c*/ 	.byte	0x04, 0x17
        /*002e*/ 	.short	(.L_1737 - .L_1736)
.L_1736:
        /*0030*/ 	.word	0x00000000
        /*0034*/ 	.short	0x0000
        /*0036*/ 	.short	0x0000
        /*0038*/ 	.byte	0x00, 0xf0, 0x11, 0x00


	//----- nvinfo : EIATTR_MAXREG_COUNT
	.align		4
.L_1737:
        /*003c*/ 	.byte	0x03, 0x1b
        /*003e*/ 	.short	0x0080


	//----- nvinfo : EIATTR_MERCURY_ISA_VERSION
	.align		4
        /*0040*/ 	.byte	0x03, 0x5f
        /*0042*/ 	.short	0x0000


	//----- nvinfo : EIATTR_EXIT_INSTR_OFFSETS
	.align		4
        /*0044*/ 	.byte	0x04, 0x1c
        /*0046*/ 	.short	(.L_1739 - .L_1738)


	//   ....[0]....
.L_1738:
        /*0048*/ 	.word	0x000032e0


	//   ....[1]....
        /*004c*/ 	.word	0x00004380


	//----- nvinfo : EIATTR_MAX_THREADS
	.align		4
.L_1739:
        /*0050*/ 	.byte	0x04, 0x05
        /*0052*/ 	.short	(.L_1741 - .L_1740)
.L_1740:
        /*0054*/ 	.word	0x00000080
        /*0058*/ 	.word	0x00000001
        /*005c*/ 	.word	0x00000001


	//----- nvinfo : EIATTR_CRS_STACK_SIZE
	.align		4
.L_1741:
        /*0060*/ 	.byte	0x04, 0x1e
        /*0062*/ 	.short	(.L_1743 - .L_1742)
.L_1742:
        /*0064*/ 	.word	0x00000000
.L_1743:


//--------------------- .nv.info._ZN2at6native27unrolled_elementwise_kernelINS0_13BinaryFunctorIbbbNS0_17BitwiseXorFunctorIbEEEESt5arrayIPcLm3EELi4E23TrivialOffsetCalculatorILi2EjES9_ILi1EjENS0_6memory15LoadWithoutCastENSC_16StoreWithoutCastEEEviT_T0_T2_T3_T4_T5_ --------------------------
	.section	.nv.info._ZN2at6native27unrolled_elementwise_kernelINS0_13BinaryFunctorIbbbNS0_17BitwiseXorFunctorIbEEEESt5arrayIPcLm3EELi4E23TrivialOffsetCalculatorILi2EjES9_ILi1EjENS0_6memory15LoadWithoutCastENSC_16StoreWithoutCastEEEviT_T0_T2_T3_T4_T5_,"",@"SHT_CUDA_INFO"
	.sectionflags	@""
	.align	4


	//----- nvinfo : EIATTR_CUDA_API_VERSION
	.align		4
        /*0000*/ 	.byte	0x04, 0x37
        /*0002*/ 	.short	(.L_1745 - .L_1744)
.L_1744:
        /*0004*/ 	.word	0x00000082


	//----- nvinfo : EIATTR_SW2861232_WAR
	.align		4
.L_1745:
        /*0008*/ 	.byte	0x01, 0x35
	.zero		2


	//----- nvinfo : EIATTR_PARAM_CBANK
	.align		4
        /*000c*/ 	.byte	0x04, 0x0a
        /*000e*/ 	.short	(.L_1747 - .L_1746)
	.align		4
.L_1746:
        /*0010*/ 	.word	index@(.nv.constant0._ZN2at6native27unrolled_elementwise_kernelINS0_13BinaryFunctorIbbbNS0_17BitwiseXorFunctorIbEEEESt5arrayIPcLm3EELi4E23TrivialOffsetCalculatorILi2EjES9_ILi1EjENS0_6memory15LoadWithoutCastENSC_16StoreWithoutCastEEEviT_T0_T2_T3_T4_T5_)
        /*0014*/ 	.short	0x0160
        /*0016*/ 	.short	0x0024


	//----- nvinfo : EIATTR_CBANK_PARAM_SIZE
	.align		4
.L_1747:
        /*0018*/ 	.byte	0x03, 0x19
        /*001a*/ 	.short	0x0024


	//----- nvinfo : EIATTR_KPARAM_INFO
	.align		4
        /*001c*/ 	.byte	0x04, 0x17
        /*001e*/ 	.short	(.L_1749 - .L_1748)
.L_1748:
        /*0020*/ 	.word	0x00000000
        /*0024*/ 	.short	0x0006
        /*0026*/ 	.short	0x0023
        /*0028*/ 	.byte	0x00, 0xf0, 0x05, 0x00


	//----- nvinfo : EIATTR_KPARAM_INFO
	.align		4
.L_1749:
        /*002c*/ 	.byte	0x04, 0x17
        /*002e*/ 	.short	(.L_1751 - .L_1750)
.L_1750:
        /*0030*/ 	.word	0x00000000
        /*0034*/ 	.short	0x0005
        /*0036*/ 	.short	0x0022
        /*0038*/ 	.byte	0x00, 0xf0, 0x05, 0x00


	//----- nvinfo : EIATTR_KPARAM_INFO
	.align		4
.L_1751:
        /*003c*/ 	.byte	0x04, 0x17
        /*003e*/ 	.short	(.L_1753 - .L_1752)
.L_1752:
        /*0040*/ 	.word	0x00000000
        /*0044*/ 	.short	0x0004
        /*0046*/ 	.short	0x0021
        /*0048*/ 	.byte	0x00, 0xf0, 0x05, 0x00


	//----- nvinfo : EIATTR_KPARAM_INFO
	.align		4
.L_1753:
        /*004c*/ 	.byte	0x04, 0x17
        /*004e*/ 	.short	(.L_1755 - .L_1754)
.L_1754:
        /*0050*/ 	.word	0x00000000
        /*0054*/ 	.short	0x0003
        /*0056*/ 	.short	0x0020
        /*0058*/ 	.byte	0x00, 0xf0, 0x05, 0x00


	//----- nvinfo : EIATTR_KPARAM_INFO
	.align		4
.L_1755:
        /*005c*/ 	.byte	0x04, 0x17
        /*005e*/ 	.short	(.L_1757 - .L_1756)
.L_1756:
        /*0060*/ 	.word	0x00000000
        /*0064*/ 	.short	0x0002
        /*0066*/ 	.short	0x0008
        /*0068*/ 	.byte	0x00, 0xf0, 0x61, 0x00


	//----- nvinfo : EIATTR_KPARAM_INFO
	.align		4
.L_1757:
        /*006c*/ 	.byte	0x04, 0x17
        /*006e*/ 	.short	(.L_1759 - .L_1758)
.L_1758:
        /*0070*/ 	.word	0x00000000
        /*0074*/ 	.short	0x0001
        /*0076*/ 	.short	0x0004
        /*0078*/ 	.byte	0x00, 0xf0, 0x05, 0x00


	//----- nvinfo : EIATTR_KPARAM_INFO
	.align		4
.L_1759:
        /*007c*/ 	.byte	0x04, 0x17
        /*007e*/ 	.short	(.L_1761 - .L_1760)
.L_1760:
        /*0080*/ 	.word	0x00000000
        /*0084*/ 	.short	0x0000
        /*0086*/ 	.short	0x0000
        /*0088*/ 	.byte	0x00, 0xf0, 0x11, 0x00


	//----- nvinfo : EIATTR_MAXREG_COUNT
	.align		4
.L_1761:
        /*008c*/ 	.byte	0x03, 0x1b
        /*008e*/ 	.short	0x00ff


	//----- nvinfo : EIATTR_MERCURY_ISA_VERSION
	.align		4
        /*0090*/ 	.byte	0x03, 0x5f
        /*0092*/ 	.short	0x0000


	//----- nvinfo : EIATTR_EXIT_INSTR_OFFSETS
	.align		4
        /*0094*/ 	.byte	0x04, 0x1c
        /*0096*/ 	.short	(.L_1763 - .L_1762)


	//   ....[0]....
.L_1762:
        /*0098*/ 	.word	0x00000590


	//   ....[1]....
        /*009c*/ 	.word	0x00000620


	//----- nvinfo : EIATTR_MAX_THREADS
	.align		4
.L_1763:
        /*00a0*/ 	.byte	0x04, 0x05
        /*00a2*/ 	.short	(.L_1765 - .L_1764)
.L_1764:
        /*00a4*/ 	.word	0x00000080
        /*00a8*/ 	.word	0x00000001
        /*00ac*/ 	.word	0x00000001


	//----- nvinfo : EIATTR_CRS_STACK_SIZE
	.align		4
.L_1765:
        /*00b0*/ 	.byte	0x04, 0x1e
        /*00b2*/ 	.short	(.L_1767 - .L_1766)
.L_1766:
        /*00b4*/ 	.word	0x00000000
.L_1767:


//--------------------- .nv.info._ZN2at6native29vectorized_elementwise_kernelILi2ENS0_13BinaryFunctorIbbbNS0_17BitwiseXorFunctorIbEEEESt5arrayIPcLm3EEEEviT0_T1_ --------------------------
	.section	.nv.info._ZN2at6native29vectorized_elementwise_kernelILi2ENS0_13BinaryFunctorIbbbNS0_17BitwiseXorFunctorIbEEEESt5arrayIPcLm3EEEEviT0_T1_,"",@"SHT_CUDA_INFO"
	.sectionflags	@""
	.align	4


	//----- nvinfo : EIATTR_CUDA_API_VERSION
	.align		4
        /*0000*/ 	.byte	0x04, 0x37
        /*0002*/ 	.short	(.L_1769 - .L_1768)
.L_1768:
        /*0004*/ 	.word	0x00000082


	//----- nvinfo : EIATTR_SW2861232_WAR
	.align		4
.L_1769:
        /*0008*/ 	.byte	0x01, 0x35
	.zero		2


	//----- nvinfo : EIATTR_PARAM_CBANK
	.align		4
        /*000c*/ 	.byte	0x04, 0x0a
        /*000e*/ 	.short	(.L_1771 - .L_1770)
	.align		4
.L_1770:
        /*0010*/ 	.word	index@(.nv.constant0._ZN2at6native29vectorized_elementwise_kernelILi2ENS0_13BinaryFunctorIbbbNS0_17BitwiseXorFunctorIbEEEESt5arrayIPcLm3EEEEviT0_T1_)
        /*0014*/ 	.short	0x0160
        /*0016*/ 	.short	0x0020


	//----- nvinfo : EIATTR_CBANK_PARAM_SIZE
	.align		4
.L_1771:
        /*0018*/ 	.byte	0x03, 0x19
        /*001a*/ 	.short	0x0020


	//----- nvinfo : EIATTR_KPARAM_INFO
	.align		4
        /*001c*/ 	.byte	0x04, 0x17
        /*001e*/ 	.short	(.L_1773 - .L_1772)
.L_1772:
        /*0020*/ 	.word	0x00000000
        /*0024*/ 	.short	0x0002
        /*0026*/ 	.short	0x0008
        /*0028*/ 	.byte	0x00, 0xf0, 0x61, 0x00


	//----- nvinfo : EIATTR_KPARAM_INFO
	.align		4
.L_1773:
        /*002c*/ 	.byte	0x04, 0x17
        /*002e*/ 	.short	(.L_1775 - .L_1774)
.L_1774:
        /*0030*/ 	.word	0x00000000
        /*0034*/ 	.short	0x0001
        /*0036*/ 	.short	0x0004
        /*0038*/ 	.byte	0x00, 0xf0, 0x05, 0x00


	//----- nvinfo : EIATTR_KPARAM_INFO
	.align		4
.L_1775:
        /*003c*/ 	.byte	0x04, 0x17
        /*003e*/ 	.short	(.L_1777 - .L_1776)
.L_1776:
        /*0040*/ 	.word	0x00000000
        /*0044*/ 	.short	0x0000
        /*0046*/ 	.short	0x0000
        /*0048*/ 	.byte	0x00, 0xf0, 0x11, 0x00


	//----- nvinfo : EIATTR_MAXREG_COUNT
	.align		4
.L_1777:
        /*004c*/ 	.byte	0x03, 0x1b
        /*004e*/ 	.short	0x00ff


	//----- nvinfo : EIATTR_MERCURY_ISA_VERSION
	.align		4
        /*0050*/ 	.byte	0x03, 0x5f
        /*0052*/ 	.short	0x0000


	//----- nvinfo : EIATTR_EXIT_INSTR_OFFSETS
	.align		4
        /*0054*/ 	.byte	0x04, 0x1c
        /*0056*/ 	.short	(.L_1779 - .L_1778)


	//   ....[0]....
.L_1778:
        /*0058*/ 	.word	0x000004a0


	//   ....[1]....
        /*005c*/ 	.word	0x00001020


	//   ....[2]....
        /*0060*/ 	.word	0x00001070


	//----- nvinfo : EIATTR_MAX_THREADS
	.align		4
.L_1779:
        /*0064*/ 	.byte	0x04, 0x05
        /*0066*/ 	.short	(.L_1781 - .L_1780)
.L_1780:
        /*0068*/ 	.word	0x00000080
        /*006c*/ 	.word	0x00000001
        /*0070*/ 	.word	0x00000001


	//----- nvinfo : EIATTR_CRS_STACK_SIZE
	.align		4
.L_1781:
        /*0074*/ 	.byte	0x04, 0x1e
        /*0076*/ 	.short	(.L_1783 - .L_1782)
.L_1782:
        /*0078*/ 	.word	0x00000000
.L_1783:


//--------------------- .nv.info._ZN2at6native29vectorized_elementwise_kernelILi4ENS0_13BinaryFunctorIbbbNS0_17BitwiseXorFunctorIbEEEESt5arrayIPcLm3EEEEviT0_T1_ --------------------------
	.section	.nv.info._ZN2at6native29vectorized_elementwise_kernelILi4ENS0_13BinaryFunctorIbbbNS0_17BitwiseXorFunctorIbEEEESt5arrayIPcLm3EEEEviT0_T1_,"",@"SHT_CUDA_INFO"
	.sectionflags	@""
	.align	4


	//----- nvinfo : EIATTR_CUDA_API_VERSION
	.align		4
        /*0000*/ 	.byte	0x04, 0x37
        /*0002*/ 	.short	(.L_1785 - .L_1784)
.L_1784:
        /*0004*/ 	.word	0x00000082


	//----- nvinfo : EIATTR_SW2861232_WAR
	.align		4
.L_1785:
        /*0008*/ 	.byte	0x01, 0x35
	.zero		2


	//----- nvinfo : EIATTR_PARAM_CBANK
	.align		4
        /*000c*/ 	.byte	0x04, 0x0a
        /*000e*/ 	.short	(.L_1787 - .L_1786)
	.align		4
.L_1786:
        /*0010*/ 	.word	index@(.nv.constant0._ZN2at6native29vectorized_elementwise_kernelILi4ENS0_13BinaryFunctorIbbbNS0_17BitwiseXorFunctorIbEEEESt5arrayIPcLm3EEEEviT0_T1_)
        /*0014*/ 	.short	0x0160
        /*0016*/ 	.short	0x0020


	//----- nvinfo : EIATTR_CBANK_PARAM_SIZE
	.align		4
.L_1787:
        /*0018*/ 	.byte	0x03, 0x19
        /*001a*/ 	.short	0x0020


	//----- nvinfo : EIATTR_KPARAM_INFO
	.align		4
        /*001c*/ 	.byte	0x04, 0x17
        /*001e*/ 	.short	(.L_1789 - .L_1788)
.L_1788:
        /*0020*/ 	.word	0x00000000
        /*0024*/ 	.short	0x0002
        /*0026*/ 	.short	0x0008
        /*0028*/ 	.byte	0x00, 0xf0, 0x61, 0x00


	//----- nvinfo : EIATTR_KPARAM_INFO
	.align		4
.L_1789:
        /*002c*/ 	.byte	0x04, 0x17
        /*002e*/ 	.short	(.L_1791 - .L_1790)
.L_1790:
        /*0030*/ 	.word	0x00000000
        /*0034*/ 	.short	0x0001
        /*0036*/ 	.short	0x0004
        /*0038*/ 	.byte	0x00, 0xf0, 0x05, 0x00


	//----- nvinfo : EIATTR_KPARAM_INFO
	.align		4
.L_1791:
        /*003c*/ 	.byte	0x04, 0x17
        /*003e*/ 	.short	(.L_1793 - .L_1792)
.L_1792:
        /*0040*/ 	.word	0x00000000
        /*0044*/ 	.short	0x0000
        /*0046*/ 	.short	0x0000
        /*0048*/ 	.byte	0x00, 0xf0, 0x11, 0x00


	//----- nvinfo : EIATTR_MAXREG_COUNT
	.align		4
.L_1793:
        /*004c*/ 	.byte	0x03, 0x1b
        /*004e*/ 	.short	0x00ff


	//----- nvinfo : EIATTR_MERCURY_ISA_VERSION
	.align		4
        /*0050*/ 	.byte	0x03, 0x5f
        /*0052*/ 	.short	0x0000


	//----- nvinfo : EIATTR_EXIT_INSTR_OFFSETS
	.align		4
        /*0054*/ 	.byte	0x04, 0x1c
        /*0056*/ 	.short	(.L_1795 - .L_1794)


	//   ....[0]....
.L_1794:
        /*0058*/ 	.word	0x00000460


	//   ....[1]....
        /*005c*/ 	.word	0x00000fe0


	//   ....[2]....
        /*0060*/ 	.word	0x00001030


	//----- nvinfo : EIATTR_MAX_THREADS
	.align		4
.L_1795:
        /*0064*/ 	.byte	0x04, 0x05
        /*0066*/ 	.short	(.L_1797 - .L_1796)
.L_1796:
        /*0068*/ 	.word	0x00000080
        /*006c*/ 	.word	0x00000001
        /*0070*/ 	.word	0x00000001


	//----- nvinfo : EIATTR_CRS_STACK_SIZE
	.align		4
.L_1797:
        /*0074*/ 	.byte	0x04, 0x1e
        /*0076*/ 	.short	(.L_1799 - .L_1798)
.L_1798:
        /*0078*/ 	.word	0x00000000
.L_1799:


//--------------------- .nv.info._ZN2at6native29vectorized_elementwise_kernelILi8ENS0_13BinaryFunctorIbbbNS0_17BitwiseXorFunctorIbEEEESt5arrayIPcLm3EEEEviT0_T1_ --------------------------
	.section	.nv.info._ZN2at6native29vectorized_elementwise_kernelILi8ENS0_13BinaryFunctorIbbbNS0_17BitwiseXorFunctorIbEEEESt5arrayIPcLm3EEEEviT0_T1_,"",@"SHT_CUDA_INFO"
	.sectionflags	@""
	.align	4


	//----- nvinfo : EIATTR_CUDA_API_VERSION
	.align		4
        /*0000*/ 	.byte	0x04, 0x37
        /*0002*/ 	.short	(.L_1801 - .L_1800)
.L_1800:
        /*0004*/ 	.word	0x00000082


	//----- nvinfo : EIATTR_SW2861232_WAR
	.align		4
.L_1801:
        /*0008*/ 	.byte	0x01, 0x35
	.zero		2


	//----- nvinfo : EIATTR_PARAM_CBANK
	.align		4
        /*000c*/ 	.byte	0x04, 0x0a
        /*000e*/ 	.short	(.L_1803 - .L_1802)
	.align		4
.L_1802:
        /*0010*/ 	.word	index@(.nv.constant0._ZN2at6native29vectorized_elementwise_kernelILi8ENS0_13BinaryFunctorIbbbNS0_17BitwiseXorFunctorIbEEEESt5arrayIPcLm3EEEEviT0_T1_)
        /*0014*/ 	.short	0x0160
        /*0016*/ 	.short	0x0020


	//----- nvinfo : EIATTR_CBANK_PARAM_SIZE
	.align		4
.L_1803:
        /*0018*/ 	.byte	0x03, 0x19
        /*001a*/ 	.short	0x0020


	//----- nvinfo : EIATTR_KPARAM_INFO
	.align		4
        /*001c*/ 	.byte	0x04, 0x17
        /*001e*/ 	.short	(.L_1805 - .L_1804)
.L_1804:
        /*0020*/ 	.word	0x00000000
        /*0024*/ 	.short	0x0002
        /*0026*/ 	.short	0x0008
        /*0028*/ 	.byte	0x00, 0xf0, 0x61, 0x00


	//----- nvinfo : EIATTR_KPARAM_INFO
	.align		4
.L_1805:
        /*002c*/ 	.byte	0x04, 0x17
        /*002e*/ 	.short	(.L_1807 - .L_1806)
.L_1806:
        /*0030*/ 	.word	0x00000000
        /*0034*/ 	.short	0x0001
        /*0036*/ 	.short	0x0004
        /*0038*/ 	.byte	0x00, 0xf0, 0x05, 0x00


	//----- nvinfo : EIATTR_KPARAM_INFO
	.align		4
.L_1807:
        /*003c*/ 	.byte	0x04, 0x17
        /*003e*/ 	.short	(.L_1809 - .L_1808)
.L_1808:
        /*0040*/ 	.word	0x00000000
        /*0044*/ 	.short	0x0000
        /*0046*/ 	.short	0x0000
        /*0048*/ 	.byte	0x00, 0xf0, 0x11, 0x00


	//----- nvinfo : EIATTR_MAXREG_COUNT
	.align		4
.L_1809:
        /*004c*/ 	.byte	0x03, 0x1b
        /*004e*/ 	.short	0x00ff


	//----- nvinfo : EIATTR_MERCURY_ISA_VERSION
	.align		4
        /*0050*/ 	.byte	0x03, 0x5f
        /*0052*/ 	.short	0x0000


	//----- nvinfo : EIATTR_EXIT_INSTR_OFFSETS
	.align		4
        /*0054*/ 	.byte	0x04, 0x1c
        /*0056*/ 	.short	(.L_1811 - .L_1810)


	//   ....[0]....
.L_1810:
        /*0058*/ 	.word	0x00000010


	//----- nvinfo : EIATTR_MAX_THREADS
	.align		4
.L_1811:
        /*005c*/ 	.byte	0x04, 0x05
        /*005e*/ 	.short	(.L_1813 - .L_1812)
.L_1812:
        /*0060*/ 	.word	0x00000080
        /*0064*/ 	.word	0x00000001
        /*0068*/ 	.word	0x00000001
.L_1813:


//--------------------- .nv.info._ZN2at6native18elementwise_kernelILi128ELi4EZNS0_15gpu_kernel_implINS0_13AUnaryFunctorIsssNS0_17BitwiseXorFunctorIsEEEEEEvRNS_18TensorIteratorBaseERKT_EUliE_EEviT1_ --------------------------
	.section	.nv.info._ZN2at6native18elementwise_kernelILi128ELi4EZNS0_15gpu_kernel_implINS0_13AUnaryFunctorIsssNS0_17BitwiseXorFunctorIsEEEEEEvRNS_18TensorIteratorBaseERKT_EUliE_EEviT1_,"",@"SHT_CUDA_INFO"
	.sectionflags	@""
	.align	4


	//----- nvinfo : EIATTR_CUDA_API_VERSION
	.align		4
        /*0000*/ 	.byte	0x04, 0x37
        /*0002*/ 	.short	(.L_1815 - .L_1814)
.L_1814:
        /*0004*/ 	.word	0x00000082


	//----- nvinfo : EIATTR_SW2861232_WAR
	.align		4
.L_1815:
        /*0008*/ 	.byte	0x01, 0x35
	.zero		2


	//----- nvinfo : EIATTR_PARAM_CBANK
	.align		4
        /*000c*/ 	.byte	0x04, 0x0a
        /*000e*/ 	.short	(.L_1817 - .L_1816)
	.align		4
.L_1816:
        /*0010*/ 	.word	index@(.nv.constant0._ZN2at6native18elementwise_kernelILi128ELi4EZNS0_15gpu_kernel_implINS0_13AUnaryFunctorIsssNS0_17BitwiseXorFunctorIsEEEEEEvRNS_18TensorIteratorBaseERKT_EUliE_EEviT1_)
        /*0014*/ 	.short	0x0160
        /*0016*/ 	.short	0x0220


	//----- nvinfo : EIATTR_CBANK_PARAM_SIZE
	.align		4
.L_1817:
        /*0018*/ 	.byte	0x03, 0x19
        /*001a*/ 	.short	0x0220


	//----- nvinfo : EIATTR_KPARAM_INFO
	.align		4
        /*001c*/ 	.byte	0x04, 0x17
        /*001e*/ 	.short	(.L_1819 - .L_1818)
.L_1818:
        /*0020*/ 	.word	0x00000000
        /*0024*/ 	.short	0x0001
        /*0026*/ 	.short	0x0008
        /*0028*/ 	.byte	0x00, 0xf0, 0x61, 0x08


	//----- nvinfo : EIATTR_KPARAM_INFO
	.align		4
.L_1819:
        /*002c*/ 	.byte	0x04, 0x17
        /*002e*/ 	.short	(.L_1821 - .L_1820)
.L_1820:
        /*0030*/ 	.word	0x00000000
        /*0034*/ 	.short	0x0000
        /*0036*/ 	.short	0x0000
        /*0038*/ 	.byte	0x00, 0xf0, 0x11, 0x00


	//----- nvinfo : EIATTR_MAXREG_COUNT
	.align		4
.L_1821:
        /*003c*/ 	.byte	0x03, 0x1b
        /*003e*/ 	.short	0x0080


	//----- nvinfo : EIATTR_EXTERNS
	.align		4
        /*0040*/ 	.byte	0x04, 0x0f
        /*0042*/ 	.short	(.L_1823 - .L_1822)


	//   ....[0]....
	.align		4
.L_1822:
        /*0044*/ 	.word	index@(__assertfail)


	//----- nvinfo : EIATTR_MERCURY_ISA_VERSION
	.align		4
.L_1823:
        /*0048*/ 	.byte	0x03, 0x5f
        /*004a*/ 	.short	0x0000


	//----- nvinfo : EIATTR_SYSCALL_OFFSETS
	.align		4
        /*004c*/ 	.byte	0x04, 0x46
        /*004e*/ 	.short	(.L_1825 - .L_1824)


	//   ....[0]....
.L_1824:
        /*0050*/ 	.word	0x00001d20


	//   ....[1]....
        /*0054*/ 	.word	0x00002be0


	//   ....[2]....
        /*0058*/ 	.word	0x00004950


	//   ....[3]....
        /*005c*/ 	.word	0x00005810


	//   ....[4]....
        /*0060*/ 	.word	0x00007550


	//   ....[5]....
        /*0064*/ 	.word	0x00008410


	//   ....[6]....
        /*0068*/ 	.word	0x0000a160


	//   ....[7]....
        /*006c*/ 	.word	0x0000b020


	//----- nvinfo : EIATTR_EXIT_INSTR_OFFSETS
	.align		4
.L_1825:
        /*0070*/ 	.byte	0x04, 0x1c
        /*0072*/ 	.short	(.L_1827 - .L_1826)


	//   ....[0]....
.L_1826:
        /*0074*/ 	.word	0x000084c0


	//   ....[1]....
        /*0078*/ 	.word	0x0000a2b0


	//   ....[2]....
        /*007c*/ 	.word	0x0000a2d0


	//   ....[3]....
        /*0080*/ 	.word	0x0000a370


	//   ....[4]....
        /*0084*/ 	.word	0x0000a3a0


	//   ....[5]....
        /*0088*/ 	.word	0x0000a3c0


	//   ....[6]....
        /*008c*/ 	.word	0x0000a450


	//   ....[7]....
        /*0090*/ 	.word	0x0000a490


	//   ....[8]....
        /*0094*/ 	.word	0x0000a530


	//   ....[9]....
        /*0098*/ 	.word	0x0000a580


	//   ....[10]....
        /*009c*/ 	.word	0x0000a5b0


	//   ....[11]....
        /*00a0*/ 	.word	0x0000a680


	//   ....[12]....
        /*00a4*/ 	.word	0x0000a6c0


	//   ....[13]....
        /*00a8*/ 	.word	0x0000a850


	//   ....[14]....
        /*00ac*/ 	.word	0x0000a9b0


	//   ....[15]....
        /*00b0*/ 	.word	0x0000a9f0


	//   ....[16]....
        /*00b4*/ 	.word	0x0000aa90


	//   ....[17]....
        /*00b8*/ 	.word	0x0000ac10


	//   ....[18]....
        /*00bc*/ 	.word	0x0000ad90


	//   ....[19]....
        /*00c0*/ 	.word	0x0000aef0


	//   ....[20]....
        /*00c4*/ 	.word	0x0000b030


	//   ....[21]....
        /*00c8*/ 	.word	0x0000b070


	//   ....[22]....
        /*00cc*/ 	.word	0x0000b0a0


	//----- nvinfo : EIATTR_MAX_THREADS
	.align		4
.L_1827:
        /*00d0*/ 	.byte	0x04, 0x05
        /*00d2*/ 	.short	(.L_1829 - .L_1828)
.L_1828:
        /*00d4*/ 	.word	0x00000080
        /*00d8*/ 	.word	0x00000001
        /*00dc*/ 	.word	0x00000001


	//----- nvinfo : EIATTR_CRS_STACK_SIZE
	.align		4
.L_1829:
        /*00e0*/ 	.byte	0x04, 0x1e
        /*00e2*/ 	.short	(.L_1831 - .L_1830)
.L_1830:
        /*00e4*/ 	.word	0x00000000
.L_1831:


//--------------------- .nv.info._ZN2at6native27unrolled_elementwise_kernelINS0_13AUnaryFunctorIsssNS0_17BitwiseXorFunctorIsEEEESt5arrayIPcLm2EELi4E23TrivialOffsetCalculatorILi1EjESA_NS0_6memory12LoadWithCastILi1EEENSB_13StoreWithCastILi1EEEEEviT_T0_T2_T3_T4_T5_ --------------------------
	.section	.nv.info._ZN2at6native27unrolled_elementwise_kernelINS0_13AUnaryFunctorIsssNS0_17BitwiseXorFunctorIsEEEESt5arrayIPcLm2EELi4E23TrivialOffsetCalculatorILi1EjESA_NS0_6memory12LoadWithCastILi1EEENSB_13StoreWithCastILi1EEEEEviT_T0_T2_T3_T4_T5_,"",@"SHT_CUDA_INFO"
	.sectionflags	@""
	.align	4


	//----- nvinfo : EIATTR_CUDA_API_VERSION
	.align		4
        /*0000*/ 	.byte	0x04, 0x37
        /*0002*/ 	.short	(.L_1833 - .L_1832)
.L_1832:
        /*0004*/ 	.word	0x00000082


	//----- nvinfo : EIATTR_SW2861232_WAR
	.align		4
.L_1833:
        /*0008*/ 	.byte	0x01, 0x35
	.zero		2


	//----- nvinfo : EIATTR_PARAM_CBANK
	.align		4
        /*000c*/ 	.byte	0x04, 0x0a
        /*000e*/ 	.short	(.L_1835 - .L_1834)
	.align		4
.L_1834:
        /*0010*/ 	.word	index@(.nv.constant0._ZN2at6native27unrolled_elementwise_kernelINS0_13AUnaryFunctorIsssNS0_17BitwiseXorFunctorIsEEEESt5arrayIPcLm2EELi4E23TrivialOffsetCalculatorILi1EjESA_NS0_6memory12LoadWithCastILi1EEENSB_13StoreWithCastILi1EEEEEviT_T0_T2_T3_T4_T5_)
        /*0014*/ 	.short	0x0160
        /*0016*/ 	.short	0x002c


	//----- nvinfo : EIATTR_CBANK_PARAM_SIZE
	.align		4
.L_1835:
        /*0018*/ 	.byte	0x03, 0x19
        /*001a*/ 	.short	0x002c


	//----- nvinfo : EIATTR_KPARAM_INFO
	.align		4
        /*001c*/ 	.byte	0x04, 0x17
        /*001e*/ 	.short	(.L_1837 - .L_1836)
.L_1836:
        /*0020*/ 	.word	0x00000000
        /*0024*/ 	.short	0x0006
        /*0026*/ 	.short	0x0024
        /*0028*/ 	.byte	0x00, 0xf0, 0x21, 0x00


	//----- nvinfo : EIATTR_KPARAM_INFO
	.align		4
.L_1837:
        /*002c*/ 	.byte	0x04, 0x17
        /*002e*/ 	.short	(.L_1839 - .L_1838)
.L_1838:
        /*0030*/ 	.word	0x00000000
        /*0034*/ 	.short	0x0005
        /*0036*/ 	.short	0x001c
        /*0038*/ 	.byte	0x00, 0xf0, 0x21, 0x00


	//----- nvinfo : EIATTR_KPARAM_INFO
	.align		4
.L_1839:
        /*003c*/ 	.byte	0x04, 0x17
        /*003e*/ 	.short	(.L_1841 - .L_1840)
.L_1840:
        /*0040*/ 	.word	0x00000000
        /*0044*/ 	.short	0x0004
        /*0046*/ 	.short	0x0019
        /*0048*/ 	.byte	0x00, 0xf0, 0x05, 0x00


	//----- nvinfo : EIATTR_KPARAM_INFO
	.align		4
.L_1841:
        /*004c*/ 	.byte	0x04, 0x17
        /*004e*/ 	.short	(.L_1843 - .L_1842)
.L_1842:
        /*0050*/ 	.word	0x00000000
        /*0054*/ 	.short	0x0003
        /*0056*/ 	.short	0x0018
        /*0058*/ 	.byte	0x00, 0xf0, 0x05, 0x00


	//----- nvinfo : EIATTR_KPARAM_INFO
	.align		4
.L_1843:
        /*005c*/ 	.byte	0x04, 0x17
        /*005e*/ 	.short	(.L_1845 - .L_1844)
.L_1844:
        /*0060*/ 	.word	0x00000000
        /*0064*/ 	.short	0x0002
        /*0066*/ 	.short	0x0008
        /*0068*/ 	.byte	0x00, 0xf0, 0x41, 0x00


	//----- nvinfo : EIATTR_KPARAM_INFO
	.align		4
.L_1845:
        /*006c*/ 	.byte	0x04, 0x17
        /*006e*/ 	.short	(.L_1847 - .L_1846)
.L_1846:
        /*0070*/ 	.word	0x00000000
        /*0074*/ 	.short	0x0001
        /*0076*/ 	.short	0x0004
        /*0078*/ 	.byte	0x00, 0xf0, 0x11, 0x00


	//----- nvinfo : EIATTR_KPARAM_INFO
	.align		4
.L_1847:
        /*007c*/ 	.byte	0x04, 0x17
        /*007e*/ 	.short	(.L_1849 - .L_1848)
.L_1848:
        /*0080*/ 	.word	0x00000000
        /*0084*/ 	.short	0x0000
        /*0086*/ 	.short	0x0000
        /*0088*/ 	.byte	0x00, 0xf0, 0x11, 0x00


	//----- nvinfo : EIATTR_MAXREG_COUNT
	.align		4
.L_1849:
        /*008c*/ 	.byte	0x03, 0x1b
        /*008e*/ 	.short	0x00ff


	//----- nvinfo : EIATTR_EXTERNS
	.align		4
        /*0090*/ 	.byte	0x04, 0x0f
        /*0092*/ 	.short	(.L_1851 - .L_1850)


	//   ....[0]....
	.align		4
.L_1850:
        /*0094*/ 	.word	index@(__assertfail)


	//----- nvinfo : EIATTR_MERCURY_ISA_VERSION
	.align		4
.L_1851:
        /*0098*/ 	.byte	0x03, 0x5f
        /*009a*/ 	.short	0x0000


	//----- nvinfo : EIATTR_SYSCALL_OFFSETS
	.align		4
        /*009c*/ 	.byte	0x04, 0x46
        /*009e*/ 	.short	(.L_1853 - .L_1852)


	//   ....[0]....
.L_1852:
        /*00a0*/ 	.word	0x00000f20


	//   ....[1]....
        /*00a4*/ 	.word	0x00001e40


	//   ....[2]....
        /*00a8*/ 	.word	0x00002d70


	//   ....[3]....
        /*00ac*/ 	.word	0x00003c80


	//   ....[4]....
        /*00b0*/ 	.word	0x00004c00


	//   ....[5]....
        /*00b4*/ 	.word	0x00005b40


	//   ....[6]....
        /*00b8*/ 	.word	0x00006a70


	//   ....[7]....
        /*00bc*/ 	.word	0x000079a0


	//----- nvinfo : EIATTR_EXIT_INSTR_OFFSETS
	.align		4
.L_1853:
        /*00c0*/ 	.byte	0x04, 0x1c
        /*00c2*/ 	.short	(.L_1855 - .L_1854)


	//   ....[0]....
.L_1854:
        /*00c4*/ 	.word	0x00006b20


	//   ....[1]....
        /*00c8*/ 	.word	0x00006c30


	//   ....[2]....
        /*00cc*/ 	.word	0x00006c50


	//   ....[3]....
        /*00d0*/ 	.word	0x00006cf0


	//   ....[4]....
        /*00d4*/ 	.word	0x00006d20


	//   ....[5]....
        /*00d8*/ 	.word	0x00006d40


	//   ....[6]....
        /*00dc*/ 	.word	0x00006dd0


	//   ....[7]....
        /*00e0*/ 	.word	0x00006e10


	//   ....[8]....
        /*00e4*/ 	.word	0x00006eb0


	//   ....[9]....
        /*00e8*/ 	.word	0x00006f00


	//   ....[10]....
        /*00ec*/ 	.word	0x00006f30


	//   ....[11]....
        /*00f0*/ 	.word	0x00007000


	//   ....[12]....
        /*00f4*/ 	.word	0x00007040


	//   ....[13]....
        /*00f8*/ 	.word	0x000071d0


	//   ....[14]....
        /*00fc*/ 	.word	0x00007330


	//   ....[15]....
        /*0100*/ 	.word	0x00007370


	//   ....[16]....
        /*0104*/ 	.word	0x00007410


	//   ....[17]....
        /*0108*/ 	.word	0x00007590


	//   ....[18]....
        /*010c*/ 	.word	0x00007710


	//   ....[19]....
        /*0110*/ 	.word	0x00007870


	//   ....[20]....
        /*0114*/ 	.word	0x000079b0


	//   ....[21]....
        /*0118*/ 	.word	0x000079f0


	//   ....[22]....
        /*011c*/ 	.word	0x00007a20


	//----- nvinfo : EIATTR_MAX_THREADS
	.align		4
.L_1855:
        /*0120*/ 	.byte	0x04, 0x05
        /*0122*/ 	.short	(.L_1857 - .L_1856)
.L_1856:
        /*0124*/ 	.word	0x00000080
        /*0128*/ 	.word	0x00000001
        /*012c*/ 	.word	0x00000001


	//----- nvinfo : EIATTR_CRS_STACK_SIZE
	.align		4
.L_1857:
        /*0130*/ 	.byte	0x04, 0x1e
        /*0132*/ 	.short	(.L_1859 - .L_1858)
.L_1858:
        /*0134*/ 	.word	0x00000000
.L_1859:


//--------------------- .nv.info._ZN2at6native18elementwise_kernelILi128ELi4EZNS0_22gpu_kernel_impl_nocastINS0_13AUnaryFunctorIsssNS0_17BitwiseXorFunctorIsEEEEEEvRNS_18TensorIteratorBaseERKT_EUliE_EEviT1_ --------------------------
	.section	.nv.info._ZN2at6native18elementwise_kernelILi128ELi4EZNS0_22gpu_kernel_impl_nocastINS0_13AUnaryFunctorIsssNS0_17BitwiseXorFunctorIsEEEEEEvRNS_18TensorIteratorBaseERKT_EUliE_EEviT1_,"",@"SHT_CUDA_INFO"
	.sectionflags	@""
	.align	4


	//----- nvinfo : EIATTR_CUDA_API_VERSION
	.align		4
        /*0000*/ 	.byte	0x04, 0x37
        /*0002*/ 	.short	(.L_1861 - .L_1860)
.L_1860:
        /*0004*/ 	.word	0x00000082


	//----- nvinfo : EIATTR_SW2861232_WAR
	.align		4
.L_1861:
        /*0008*/ 	.byte	0x01, 0x35
	.zero		2


	//----- nvinfo : EIATTR_PARAM_CBANK
	.align		4
        /*000c*/ 	.byte	0x04, 0x0a
        /*000e*/ 	.short	(.L_1863 - .L_1862)
	.align		4
.L_1862:
        /*0010*/ 	.word	index@(.nv.constant0._ZN2at6native18elementwise_kernelILi128ELi4EZNS0_22gpu_kernel_impl_nocastINS0_13AUnaryFunctorIsssNS0_17BitwiseXorFunctorIsEEEEEEvRNS_18TensorIteratorBaseERKT_EUliE_EEviT1_)
        /*0014*/ 	.short	0x0160
        /*0016*/ 	.short	0x0220


	//----- nvinfo : EIATTR_CBANK_PARAM_SIZE
	.align		4
.L_1863:
        /*0018*/ 	.byte	0x03, 0x19
        /*001a*/ 	.short	0x0220


	//----- nvinfo : EIATTR_KPARAM_INFO
	.align		4
        /*001c*/ 	.byte	0x04, 0x17
        /*001e*/ 	.short	(.L_1865 - .L_1864)
.L_1864:
        /*0020*/ 	.word	0x00000000
        /*0024*/ 	.short	0x0001
        /*0026*/ 	.short	0x0008
        /*0028*/ 	.byte	0x00, 0xf0, 0x61, 0x08


	//----- nvinfo : EIATTR_KPARAM_INFO
	.align		4
.L_1865:
        /*002c*/ 	.byte	0x04, 0x17
        /*002e*/ 	.short	(.L_1867 - .L_1866)
.L_1866:
        /*0030*/ 	.word	0x00000000
        /*0034*/ 	.short	0x0000
        /*0036*/ 	.short	0x0000
        /*0038*/ 	.byte	0x00, 0xf0, 0x11, 0x00


	//----- nvinfo : EIATTR_MAXREG_COUNT
	.align		4
.L_1867:
        /*003c*/ 	.byte	0x03, 0x1b
        /*003e*/ 	.short	0x0080


	//----- nvinfo : EIATTR_MERCURY_ISA_VERSION
	.align		4
        /*0040*/ 	.byte	0x03, 0x5f
        /*0042*/ 	.short	0x0000


	//----- nvinfo : EIATTR_EXIT_INSTR_OFFSETS
	.align		4
        /*0044*/ 	.byte	0x04, 0x1c
        /*0046*/ 	.short	(.L_1869 - .L_1868)


	//   ....[0]....
.L_1868:
        /*0048*/ 	.word	0x00002d20


	//   ....[1]....
        /*004c*/ 	.word	0x00003bd0


	//----- nvinfo : EIATTR_MAX_THREADS
	.align		4
.L_1869:
        /*0050*/ 	.byte	0x04, 0x05
        /*0052*/ 	.short	(.L_1871 - .L_1870)
.L_1870:
        /*0054*/ 	.word	0x00000080
        /*0058*/ 	.word	0x00000001
        /*005c*/ 	.word	0x00000001


	//----- nvinfo : EIATTR_CRS_STACK_SIZE
	.align		4
.L_1871:
        /*0060*/ 	.byte	0x04, 0x1e
        /*0062*/ 	.short	(.L_1873 - .L_1872)
.L_1872:
        /*0064*/ 	.word	0x00000000
.L_1873:


//--------------------- .nv.info._ZN2at6native27unrolled_elementwise_kernelINS0_13AUnaryFunctorIsssNS0_17BitwiseXorFunctorIsEEEESt5arrayIPcLm2EELi4E23TrivialOffsetCalculatorILi1EjESA_NS0_6memory15LoadWithoutCastENSB_16StoreWithoutCastEEEviT_T0_T2_T3_T4_T5_ --------------------------
	.section	.nv.info._ZN2at6native27unrolled_elementwise_kernelINS0_13AUnaryFunctorIsssNS0_17BitwiseXorFunctorIsEEEESt5arrayIPcLm2EELi4E23TrivialOffsetCalculatorILi1EjESA_NS0_6memory15LoadWithoutCastENSB_16StoreWithoutCastEEEviT_T0_T2_T3_T4_T5_,"",@"SHT_CUDA_INFO"
	.sectionflags	@""
	.align	4


	//----- nvinfo : EIATTR_CUDA_API_VERSION
	.align		4
        /*0000*/ 	.byte	0x04, 0x37
        /*0002*/ 	.short	(.L_1875 - .L_1874)
.L_1874:
        /*0004*/ 	.word	0x00000082


	//----- nvinfo : EIATTR_SW2861232_WAR
	.align		4
.L_1875:
        /*0008*/ 	.byte	0x01, 0x35
	.zero		2


	//----- nvinfo : EIATTR_PARAM_CBANK
	.align		4
        /*000c*/ 	.byte	0x04, 0x0a
        /*000e*/ 	.short	(.L_1877 - .L_1876)
	.align		4
.L_1876:
        /*0010*/ 	.word	index@(.nv.constant0._ZN2at6native27unrolled_elementwise_kernelINS0_13AUnaryFunctorIsssNS0_17BitwiseXorFunctorIsEEEESt5arrayIPcLm2EELi4E23TrivialOffsetCalculatorILi1EjESA_NS0_6memory15LoadWithoutCastENSB_16StoreWithoutCastEEEviT_T0_T2_T3_T4_T5_)
        /*0014*/ 	.short	0x0160
        /*0016*/ 	.short	0x001c


	//----- nvinfo : EIATTR_CBANK_PARAM_SIZE
	.align		4
.L_1877:
        /*0018*/ 	.byte	0x03, 0x19
        /*001a*/ 	.short	0x001c


	//----- nvinfo : EIATTR_KPARAM_INFO
	.align		4
        /*001c*/ 	.byte	0x04, 0x17
        /*001e*/ 	.short	(.L_1879 - .L_1878)
.L_1878:
        /*0020*/ 	.word	0x00000000
        /*0024*/ 	.short	0x0006
        /*0026*/ 	.short	0x001b
        /*0028*/ 	.byte	0x00, 0xf0, 0x05, 0x00


	//----- nvinfo : EIATTR_KPARAM_INFO
	.align		4
.L_1879:
        /*002c*/ 	.byte	0x04, 0x17
        /*002e*/ 	.short	(.L_1881 - .L_1880)
.L_1880:
        /*0030*/ 	.word	0x00000000
        /*0034*/ 	.short	0x0005
        /*0036*/ 	.short	0x001a
        /*0038*/ 	.byte	0x00, 0xf0, 0x05, 0x00


	//----- nvinfo : EIATTR_KPARAM_INFO
	.align		4
.L_1881:
        /*003c*/ 	.byte	0x04, 0x17
        /*003e*/ 	.short	(.L_1883 - .L_1882)
.L_1882:
        /*0040*/ 	.word	0x00000000
        /*0044*/ 	.short	0x0004
        /*0046*/ 	.short	0x0019
        /*0048*/ 	.byte	0x00, 0xf0, 0x05, 0x00


	//----- nvinfo : EIATTR_KPARAM_INFO
	.align		4
.L_1883:
        /*004c*/ 	.byte	0x04, 0x17
        /*004e*/ 	.short	(.L_1885 - .L_1884)
.L_1884:
        /*0050*/ 	.word	0x00000000
        /*0054*/ 	.short	0x0003
        /*0056*/ 	.short	0x0018
        /*0058*/ 	.byte	0x00, 0xf0, 0x05, 0x00


	//----- nvinfo : EIATTR_KPARAM_INFO
	.align		4
.L_1885:
        /*005c*/ 	.byte	0x04, 0x17
        /*005e*/ 	.short	(.L_1887 - .L_1886)
.L_1886:
        /*0060*/ 	.word	0x00000000
        /*0064*/ 	.short	0x0002
        /*0066*/ 	.short	0x0008
        /*0068*/ 	.byte	0x00, 0xf0, 0x41, 0x00


	//----- nvinfo : EIATTR_KPARAM_INFO
	.align		4
.L_1887:
        /*006c*/ 	.byte	0x04, 0x17
        /*006e*/ 	.short	(.L_1889 - .L_1888)
.L_1888:
        /*0070*/ 	.word	0x00000000
        /*0074*/ 	.short	0x0001
        /*0076*/ 	.short	0x0004
        /*0078*/ 	.byte	0x00, 0xf0, 0x11, 0x00


	//----- nvinfo : EIATTR_KPARAM_INFO
	.align		4
.L_1889:
        /*007c*/ 	.byte	0x04, 0x17
        /*007e*/ 	.short	(.L_1891 - .L_1890)
.L_1890:
        /*0080*/ 	.word	0x00000000
        /*0084*/ 	.short	0x0000
        /*0086*/ 	.short	0x0000
        /*0088*/ 	.byte	0x00, 0xf0, 0x11, 0x00


	//----- nvinfo : EIATTR_MAXREG_COUNT
	.align		4
.L_1891:
        /*008c*/ 	.byte	0x03, 0x1b
        /*008e*/ 	.short	0x00ff


	//----- nvinfo : EIATTR_MERCURY_ISA_VERSION
	.align		4
        /*0090*/ 	.byte	0x03, 0x5f
        /*0092*/ 	.short	0x0000


	//----- nvinfo : EIATTR_EXIT_INSTR_OFFSETS
	.align		4
        /*0094*/ 	.byte	0x04, 0x1c
        /*0096*/ 	.short	(.L_1893 - .L_1892)


	//   ....[0]....
.L_1892:
        /*0098*/ 	.word	0x000003c0


	//   ....[1]....
        /*009c*/ 	.word	0x00000410


	//----- nvinfo : EIATTR_MAX_THREADS
	.align		4
.L_1893:
        /*00a0*/ 	.byte	0x04, 0x05
        /*00a2*/ 	.short	(.L_1895 - .L_1894)
.L_1894:
        /*00a4*/ 	.word	0x00000080
        /*00a8*/ 	.word	0x00000001
        /*00ac*/ 	.word	0x00000001


	//----- nvinfo : EIATTR_CRS_STACK_SIZE
	.align		4
.L_1895:
        /*00b0*/ 	.byte	0x04, 0x1e
        /*00b2*/ 	.short	(.L_1897 - .L_1896)
.L_1896:
        /*00b4*/ 	.word	0x00000000
.L_1897:


//--------------------- .nv.info._ZN2at6native29vectorized_elementwise_kernelILi2ENS0_13AUnaryFunctorIsssNS0_17BitwiseXorFunctorIsEEEESt5arrayIPcLm2EEEEviT0_T1_ --------------------------
	.section	.nv.info._ZN2at6native29vectorized_elementwise_kernelILi2ENS0_13AUnaryFunctorIsssNS0_17BitwiseXorFunctorIsEEEESt5arrayIPcLm2EEEEviT0_T1_,"",@"SHT_CUDA_INFO"
	.sectionflags	@""
	.align	4


	//----- nvinfo : EIATTR_CUDA_API_VERSION
	.align		4
        /*0000*/ 	.byte	0x04, 0x37
        /*0002*/ 	.short	(.L_1899 - .L_1898)
.L_1898:
        /*0004*/ 	.word	0x00000082


	//----- nvinfo : EIATTR_SW2861232_WAR
	.align		4
.L_1899:
        /*0008*/ 	.byte	0x01, 0x35
	.zero		2


	//----- nvinfo : EIATTR_PARAM_CBANK
	.align		4
        /*000c*/ 	.byte	0x04, 0x0a
        /*000e*/ 	.short	(.L_1901 - .L_1900)
	.align		4
.L_1900:
        /*0010*/ 	.word	index@(.nv.constant0._ZN2at6native29vectorized_elementwise_kernelILi2ENS0_13AUnaryFunctorIsssNS0_17BitwiseXorFunctorIsEEEESt5arrayIPcLm2EEEEviT0_T1_)
        /*0014*/ 	.short	0x0160
        /*0016*/ 	.short	0x0018


	//----- nvinfo : EIATTR_CBANK_PARAM_SIZE
	.align		4
.L_1901:
        /*0018*/ 	.byte	0x03, 0x19
        /*001a*/ 	.short	0x0018


	//----- nvinfo : EIATTR_KPARAM_INFO
	.align		4
        /*001c*/ 	.byte	0x04, 0x17
        /*001e*/ 	.short	(.L_1903 - .L_1902)
.L_1902:
        /*0020*/ 	.word	0x00000000
        /*0024*/ 	.short	0x0002
        /*0026*/ 	.short	0x0008
        /*0028*/ 	.byte	0x00, 0xf0, 0x41, 0x00


	//----- nvinfo : EIATTR_KPARAM_INFO
	.align		4
.L_1903:
        /*002c*/ 	.byte	0x04, 0x17
        /*002e*/ 	.short	(.L_1905 - .L_1904)
.L_1904:
        /*0030*/ 	.word	0x00000000
        /*0034*/ 	.short	0x0001
        /*0036*/ 	.short	0x0004
        /*0038*/ 	.byte	0x00, 0xf0, 0x11, 0x00


	//----- nvinfo : EIATTR_KPARAM_INFO
	.align		4
.L_1905:
        /*003c*/ 	.byte	0x04, 0x17
        /*003e*/ 	.short	(.L_1907 - .L_1906)
.L_1906:
        /*0040*/ 	.word	0x00000000
        /*0044*/ 	.short	0x0000
        /*0046*/ 	.short	0x0000
        /*0048*/ 	.byte	0x00, 0xf0, 0x11, 0x00


	//----- nvinfo : EIATTR_MAXREG_COUNT
	.align		4
.L_1907:
        /*004c*/ 	.byte	0x03, 0x1b
        /*004e*/ 	.short	0x00ff


	//----- nvinfo : EIATTR_MERCURY_ISA_VERSION
	.align		4
        /*0050*/ 	.byte	0x03, 0x5f
        /*0052*/ 	.short	0x0000


	//----- nvinfo : EIATTR_EXIT_INSTR_OFFSETS
	.align		4
        /*0054*/ 	.byte	0x04, 0x1c
        /*0056*/ 	.short	(.L_1909 - .L_1908)


	//   ....[0]....
.L_1908:
        /*0058*/ 	.word	0x00000260


	//   ....[1]....
        /*005c*/ 	.word	0x000009e0


	//   ....[2]....
        /*0060*/ 	.word	0x00000a30


	//----- nvinfo : EIATTR_MAX_THREADS
	.align		4
.L_1909:
        /*0064*/ 	.byte	0x04, 0x05
        /*0066*/ 	.short	(.L_1911 - .L_1910)
.L_1910:
        /*0068*/ 	.word	0x00000080
        /*006c*/ 	.word	0x00000001
        /*0070*/ 	.word	0x00000001


	//----- nvinfo : EIATTR_CRS_STACK_SIZE
	.align		4
.L_1911:
        /*0074*/ 	.byte	0x04, 0x1e
        /*0076*/ 	.short	(.L_1913 - .L_1912)
.L_1912:
        /*0078*/ 	.word	0x00000000
.L_1913:


//--------------------- .nv.info._ZN2at6native29vectorized_elementwise_kernelILi4ENS0_13AUnaryFunctorIsssNS0_17BitwiseXorFunctorIsEEEESt5arrayIPcLm2EEEEviT0_T1_ --------------------------
	.section	.nv.info._ZN2at6native29vectorized_elementwise_kernelILi4ENS0_13AUnaryFunctorIsssNS0_17BitwiseXorFunctorIsEEEESt5arrayIPcLm2EEEEviT0_T1_,"",@"SHT_CUDA_INFO"
	.sectionflags	@""
	.align	4


	//----- nvinfo : EIATTR_CUDA_API_VERSION
	.align		4
        /*0000*/ 	.byte	0x04, 0x37
        /*0002*/ 	.short	(.L_1915 - .L_1914)
.L_1914:
        /*0004*/ 	.word	0x00000082


	//----- nvinfo : EIATTR_SW2861232_WAR
	.align		4
.L_1915:
        /*0008*/ 	.byte	0x01, 0x35
	.zero		2


	//----- nvinfo : EIATTR_PARAM_CBANK
	.align		4
        /*000c*/ 	.byte	0x04, 0x0a
        /*000e*/ 	.short	(.L_1917 - .L_1916)
	.align		4
.L_1916:
        /*0010*/ 	.word	index@(.nv.constant0._ZN2at6native29vectorized_elementwise_kernelILi4ENS0_13AUnaryFunctorIsssNS0_17BitwiseXorFunctorIsEEEESt5arrayIPcLm2EEEEviT0_T1_)
        /*0014*/ 	.short	0x0160
        /*0016*/ 	.short	0x0018


	//----- nvinfo : EIATTR_CBANK_PARAM_SIZE
	.align		4
.L_1917:
        /*0018*/ 	.byte	0x03, 0x19
        /*001a*/ 	.short	0x0018


	//----- nvinfo : EIATTR_KPARAM_INFO
	.align		4
        /*001c*/ 	.byte	0x04, 0x17
        /*001e*/ 	.short	(.L_1919 - .L_1918)
.L_1918:
        /*0020*/ 	.word	0x00000000
        /*0024*/ 	.short	0x0002
        /*0026*/ 	.short	0x0008
        /*0028*/ 	.byte	0x00, 0xf0, 0x41, 0x00


	//----- nvinfo : EIATTR_KPARAM_INFO
	.align		4
.L_1919:
        /*002c*/ 	.byte	0x04, 0x17
        /*002e*/ 	.short	(.L_1921 - .L_1920)
.L_1920:
        /*0030*/ 	.word	0x00000000
        /*0034*/ 	.short	0x0001
        /*0036*/ 	.short	0x0004
        /*0038*/ 	.byte	0x00, 0xf0, 0x11, 0x00


	//----- nvinfo : EIATTR_KPARAM_INFO
	.align		4
.L_1921:
        /*003c*/ 	.byte	0x04, 0x17
        /*003e*/ 	.short	(.L_1923 - .L_1922)
.L_1922:
        /*0040*/ 	.word	0x00000000
        /*0044*/ 	.short	0x0000
        /*0046*/ 	.short	0x0000
        /*0048*/ 	.byte	0x00, 0xf0, 0x11, 0x00


	//----- nvinfo : EIATTR_MAXREG_COUNT
	.align		4
.L_1923:
        /*004c*/ 	.byte	0x03, 0x1b
        /*004e*/ 	.short	0x00ff


	//----- nvinfo : EIATTR_MERCURY_ISA_VERSION
	.align		4
        /*0050*/ 	.byte	0x03, 0x5f
        /*0052*/ 	.short	0x0000


	//----- nvinfo : EIATTR_EXIT_INSTR_OFFSETS
	.align		4
        /*0054*/ 	.byte	0x04, 0x1c
        /*0056*/ 	.short	(.L_1925 - .L_1924)


	//   ....[0]....
.L_1924:
        /*0058*/ 	.word	0x00000220


	//   ....[1]....
        /*005c*/ 	.word	0x000009a0


	//   ....[2]....
        /*0060*/ 	.word	0x000009f0


	//----- nvinfo : EIATTR_MAX_THREADS
	.align		4
.L_1925:
        /*0064*/ 	.byte	0x04, 0x05
        /*0066*/ 	.short	(.L_1927 - .L_1926)
.L_1926:
        /*0068*/ 	.word	0x00000080
        /*006c*/ 	.word	0x00000001
        /*0070*/ 	.word	0x00000001


	//----- nvinfo : EIATTR_CRS_STACK_SIZE
	.align		4
.L_1927:
        /*0074*/ 	.byte	0x04, 0x1e
        /*0076*/ 	.short	(.L_1929 - .L_1928)
.L_1928:
        /*0078*/ 	.word	0x00000000
.L_1929:


//--------------------- .nv.info._ZN2at6native29vectorized_elementwise_kernelILi8ENS0_13AUnaryFunctorIsssNS0_17BitwiseXorFunctorIsEEEESt5arrayIPcLm2EEEEviT0_T1_ --------------------------
	.section	.nv.info._ZN2at6native29vectorized_elementwise_kernelILi8ENS0_13AUnaryFunctorIsssNS0_17BitwiseXorFunctorIsEEEESt5arrayIPcLm2EEEEviT0_T1_,"",@"SHT_CUDA_INFO"
	.sectionflags	@""
	.align	4


	//----- nvinfo : EIATTR_CUDA_API_VERSION
	.align		4
        /*0000*/ 	.byte	0x04, 0x37
        /*0002*/ 	.short	(.L_1931 - .L_1930)
.L_1930:
        /*0004*/ 	.word	0x00000082


	//----- nvinfo : EIATTR_SW2861232_WAR
	.align		4
.L_1931:
        /*0008*/ 	.byte	0x01, 0x35
	.zero		2


	//----- nvinfo : EIATTR_PARAM_CBANK
	.align		4
        /*000c*/ 	.byte	0x04, 0x0a
        /*000e*/ 	.short	(.L_1933 - .L_1932)
	.align		4
.L_1932:
        /*0010*/ 	.word	index@(.nv.constant0._ZN2at6native29vectorized_elementwise_kernelILi8ENS0_13AUnaryFunctorIsssNS0_17BitwiseXorFunctorIsEEEESt5arrayIPcLm2EEEEviT0_T1_)
        /*0014*/ 	.short	0x0160
        /*0016*/ 	.short	0x0018


	//----- nvinfo : EIATTR_CBANK_PARAM_SIZE
	.align		4
.L_1933:
        /*0018*/ 	.byte	0x03, 0x19
        /*001a*/ 	.short	0x0018


	//----- nvinfo : EIATTR_KPARAM_INFO
	.align		4
        /*001c*/ 	.byte	0x04, 0x17
        /*001e*/ 	.short	(.L_1935 - .L_1934)
.L_1934:
        /*0020*/ 	.word	0x00000000
        /*0024*/ 	.short	0x0002
        /*0026*/ 	.short	0x0008
        /*0028*/ 	.byte	0x00, 0xf0, 0x41, 0x00


	//----- nvinfo : EIATTR_KPARAM_INFO
	.align		4
.L_1935:
        /*002c*/ 	.byte	0x04, 0x17
        /*002e*/ 	.short	(.L_1937 - .L_1936)
.L_1936:
        /*0030*/ 	.word	0x00000000
        /*0034*/ 	.short	0x0001
        /*0036*/ 	.short	0x0004
        /*0038*/ 	.byte	0x00, 0xf0, 0x11, 0x00


	//----- nvinfo : EIATTR_KPARAM_INFO
	.align		4
.L_1937:
        /*003c*/ 	.byte	0x04, 0x17
        /*003e*/ 	.short	(.L_1939 - .L_1938)
.L_1938:
        /*0040*/ 	.word	0x00000000
        /*0044*/ 	.short	0x0000
        /*0046*/ 	.short	0x0000
        /*0048*/ 	.byte	0x00, 0xf0, 0x11, 0x00


	//----- nvinfo : EIATTR_MAXREG_COUNT
	.align		4
.L_1939:
        /*004c*/ 	.byte	0x03, 0x1b
        /*004e*/ 	.short	0x00ff


	//----- nvinfo : EIATTR_MERCURY_ISA_VERSION
	.align		4
        /*0050*/ 	.byte	0x03, 0x5f
        /*0052*/ 	.short	0x0000


	//----- nvinfo : EIATTR_EXIT_INSTR_OFFSETS
	.align		4
        /*0054*/ 	.byte	0x04, 0x1c
        /*0056*/ 	.short	(.L_1941 - .L_1940)


	//   ....[0]....
.L_1940:
        /*0058*/ 	.word	0x00000010


	//----- nvinfo : EIATTR_MAX_THREADS
	.align		4
.L_1941:
        /*005c*/ 	.byte	0x04, 0x05
        /*005e*/ 	.short	(.L_1943 - .L_1942)
.L_1942:
        /*0060*/ 	.word	0x00000080
        /*0064*/ 	.word	0x00000001
        /*0068*/ 	.word	0x00000001
.L_1943:


//--------------------- .nv.info._ZN2at6native18elementwise_kernelILi128ELi4EZNS0_15gpu_kernel_implINS0_13BinaryFunctorIsssNS0_17BitwiseXorFunctorIsEEEEEEvRNS_18TensorIteratorBaseERKT_EUliE_EEviT1_ --------------------------
	.section	.nv.info._ZN2at6native18elementwise_kernelILi128ELi4EZNS0_15gpu_kernel_implINS0_13BinaryFunctorIsssNS0_17BitwiseXorFunctorIsEEEEEEvRNS_18TensorIteratorBaseERKT_EUliE_EEviT1_,"",@"SHT_CUDA_INFO"
	.sectionflags	@""
	.align	4


	//----- nvinfo : EIATTR_CUDA_API_VERSION
	.align		4
        /*0000*/ 	.byte	0x04, 0x37
        /*0002*/ 	.short	(.L_1945 - .L_1944)
.L_1944:
        /*0004*/ 	.word	0x00000082


	//----- nvinfo : EIATTR_SW2861232_WAR
	.align		4
.L_1945:
        /*0008*/ 	.byte	0x01, 0x35
	.zero		2


	//----- nvinfo : EIATTR_PARAM_CBANK
	.align		4
        /*000c*/ 	.byte	0x04, 0x0a
        /*000e*/ 	.short	(.L_1947 - .L_1946)
	.align		4
.L_1946:
        /*0010*/ 	.word	index@(.nv.constant0._ZN2at6native18elementwise_kernelILi128ELi4EZNS0_15gpu_kernel_implINS0_13BinaryFunctorIsssNS0_17BitwiseXorFunctorIsEEEEEEvRNS_18TensorIteratorBaseERKT_EUliE_EEviT1_)
        /*0014*/ 	.short	0x0160
        /*0016*/ 	.short	0x0290


	//----- nvinfo : EIATTR_CBANK_PARAM_SIZE
	.align		4
.L_1947:
        /*0018*/ 	.byte	0x03, 0x19
        /*001a*/ 	.short	0x0290


	//----- nvinfo : EIATTR_KPARAM_INFO
	.align		4
        /*001c*/ 	.byte	0x04, 0x17
        /*001e*/ 	.short	(.L_1949 - .L_1948)
.L_1948:
        /*0020*/ 	.word	0x00000000
        /*0024*/ 	.short	0x0001
        /*0026*/ 	.short	0x0008
        /*0028*/ 	.byte	0x00, 0xf0, 0x21, 0x0a


	//----- nvinfo : EIATTR_KPARAM_INFO
	.align		4
.L_1949:
        /*002c*/ 	.byte	0x04, 0x17
        /*002e*/ 	.short	(.L_1951 - .L_1950)
.L_1950:
        /*0030*/ 	.word	0x00000000
        /*0034*/ 	.short	0x0000
        /*0036*/ 	.short	0x0000
        /*0038*/ 	.byte	0x00, 0xf0, 0x11, 0x00


	//----- nvinfo : EIATTR_MAXREG_COUNT
	.align		4
.L_1951:
        /*003c*/ 	.byte	0x03, 0x1b
        /*003e*/ 	.short	0x0080


	//----- nvinfo : EIATTR_EXTERNS
	.align		4
        /*0040*/ 	.byte	0x04, 0x0f
        /*0042*/ 	.short	(.L_1953 - .L_1952)


	//   ....[0]....
	.align		4
.L_1952:
        /*0044*/ 	.word	index@(__assertfail)


	//----- nvinfo : EIATTR_MERCURY_ISA_VERSION
	.align		4
.L_1953:
        /*0048*/ 	.byte	0x03, 0x5f
        /*004a*/ 	.short	0x0000


	//----- nvinfo : EIATTR_SYSCALL_OFFSETS
	.align		4
        /*004c*/ 	.byte	0x04, 0x46
        /*004e*/ 	.short	(.L_1955 - .L_1954)


	//   ....[0]....
.L_1954:
        /*0050*/ 	.word	0x00001ed0


	//   ....[1]....
        /*0054*/ 	.word	0x00002d60


	//   ....[2]....
        /*0058*/ 	.word	0x00003c10


	//   ....[3]....
        /*005c*/ 	.word	0x00005b40


	//   ....[4]....
        /*0060*/ 	.word	0x000069d0


	//   ....[5]....
        /*0064*/ 	.word	0x00007880


	//   ....[6]....
        /*0068*/ 	.word	0x00009780


	//   ....[7]....
        /*006c*/ 	.word	0x0000a610


	//   ....[8]....
        /*0070*/ 	.word	0x0000b4c0


	//   ....[9]....
        /*0074*/ 	.word	0x0000d3d0


	//   ....[10]....
        /*0078*/ 	.word	0x0000e260


	//   ....[11]....
        /*007c*/ 	.word	0x0000f110


	//----- nvinfo : EIATTR_EXIT_INSTR_OFFSETS
	.align		4
.L_1955:
        /*0080*/ 	.byte	0x04, 0x1c
        /*0082*/ 	.short	(.L_1957 - .L_1956)


	//   ....[0]....
.L_1956:
        /*0084*/ 	.word	0x0000b570


	//   ....[1]....
        /*0088*/ 	.word	0x0000e3a0


	//   ....[2]....
        /*008c*/ 	.word	0x0000e3c0


	//   ....[3]....
        /*0090*/ 	.word	0x0000e460


	//   ....[4]....
        /*0094*/ 	.word	0x0000e490


	//   ....[5]....
        /*0098*/ 	.word	0x0000e4b0


	//   ....[6]....
        /*009c*/ 	.word	0x0000e540


	//   ....[7]....
        /*00a0*/ 	.word	0x0000e580


	//   ....[8]....
        /*00a4*/ 	.word	0x0000e620


	//   ....[9]....
        /*00a8*/ 	.word	0x0000e670


	//   ....[10]....
        /*00ac*/ 	.word	0x0000e6a0


	//   ....[11]....
        /*00b0*/ 	.word	0x0000e770


	//   ....[12]....
        /*00b4*/ 	.word	0x0000e7b0


	//   ....[13]....
        /*00b8*/ 	.word	0x0000e940


	//   ....[14]....
        /*00bc*/ 	.word	0x0000eaa0


	//   ....[15]....
        /*00c0*/ 	.word	0x0000eae0


	//   ....[16]....
        /*00c4*/ 	.word	0x0000eb80


	//   ....[17]....
        /*00c8*/ 	.word	0x0000ed00


	//   ....[18]....
        /*00cc*/ 	.word	0x0000ee80


	//   ....[19]....
        /*00d0*/ 	.word	0x0000efe0


	//   ....[20]....
        /*00d4*/ 	.word	0x0000f120


	//   ....[21]....
        /*00d8*/ 	.word	0x0000f160


	//   ....[22]....
        /*00dc*/ 	.word	0x0000f190


	//----- nvinfo : EIATTR_MAX_THREADS
	.align		4
.L_1957:
        /*00e0*/ 	.byte	0x04, 0x05
        /*00e2*/ 	.short	(.L_1959 - .L_1958)
.L_1958:
        /*00e4*/ 	.word	0x00000080
        /*00e8*/ 	.word	0x00000001
        /*00ec*/ 	.word	0x00000001


	//----- nvinfo : EIATTR_CRS_STACK_SIZE
	.align		4
.L_1959:
        /*00f0*/ 	.byte	0x04, 0x1e
        /*00f2*/ 	.short	(.L_1961 - .L_1960)
.L_1960:
        /*00f4*/ 	.word	0x00000000
.L_1961:


//--------------------- .nv.info._ZN2at6native27unrolled_elementwise_kernelINS0_13BinaryFunctorIsssNS0_17BitwiseXorFunctorIsEEEESt5arrayIPcLm3EELi4E23TrivialOffsetCalculatorILi2EjES9_ILi1EjENS0_6memory12LoadWithCastILi2EEENSC_13StoreWithCastILi1EEEEEviT_T0_T2_T3_T4_T5_ --------------------------
	.section	.nv.info._ZN2at6native27unrolled_elementwise_kernelINS0_13BinaryFunctorIsssNS0_17BitwiseXorFunctorIsEEEESt5arrayIPcLm3EELi4E23TrivialOffsetCalculatorILi2EjES9_ILi1EjENS0_6memory12LoadWithCastILi2EEENSC_13StoreWithCastILi1EEEEEviT_T0_T2_T3_T4_T5_,"",@"SHT_CUDA_INFO"
	.sectionflags	@""
	.align	4


	//----- nvinfo : EIATTR_CUDA_API_VERSION
	.align		4
        /*0000*/ 	.byte	0x04, 0x37
        /*0002*/ 	.short	(.L_1963 - .L_1962)
.L_1962:
        /*0004*/ 	.word	0x00000082


	//----- nvinfo : EIATTR_SW2861232_WAR
	.align		4
.L_1963:
        /*0008*/ 	.byte	0x01, 0x35
	.zero		2


	//----- nvinfo : EIATTR_PARAM_CBANK
	.align		4
        /*000c*/ 	.byte	0x04, 0x0a
        /*000e*/ 	.short	(.L_1965 - .L_1964)
	.align		4
.L_1964:
        /*0010*/ 	.word	index@(.nv.constant0._ZN2at6native27unrolled_elementwise_kernelINS0_13BinaryFunctorIsssNS0_17BitwiseXorFunctorIsEEEESt5arrayIPcLm3EELi4E23TrivialOffsetCalculatorILi2EjES9_ILi1EjENS0_6memory12LoadWithCastILi2EEENSC_13StoreWithCastILi1EEEEEviT_T0_T2_T3_T4_T5_)
        /*0014*/ 	.short	0x0160
        /*0016*/ 	.short	0x0038


	//----- nvinfo : EIATTR_CBANK_PARAM_SIZE
	.align		4
.L_1965:
        /*0018*/ 	.byte	0x03, 0x19
        /*001a*/ 	.short	0x0038


	//----- nvinfo : EIATTR_KPARAM_INFO
	.align		4
        /*001c*/ 	.byte	0x04, 0x17
        /*001e*/ 	.short	(.L_1967 - .L_1966)
.L_1966:
        /*0020*/ 	.word	0x00000000
        /*0024*/ 	.short	0x0006
        /*0026*/ 	.short	0x0030
        /*0028*/ 	.byte	0x00, 0xf0, 0x21, 0x00


	//----- nvinfo : EIATTR_KPARAM_INFO
	.align		4
.L_1967:
        /*002c*/ 	.byte	0x04, 0x17
        /*002e*/ 	.short	(.L_1969 - .L_1968)
.L_1968:
        /*0030*/ 	.word	0x00000000
        /*0034*/ 	.short	0x0005
        /*0036*/ 	.short	0x0024
        /*0038*/ 	.byte	0x00, 0xf0, 0x31, 0x00


	//----- nvinfo : EIATTR_KPARAM_INFO
	.align		4
.L_1969:
        /*003c*/ 	.byte	0x04, 0x17
        /*003e*/ 	.short	(.L_1971 - .L_1970)
.L_1970:
        /*0040*/ 	.word	0x00000000
        /*0044*/ 	.short	0x0004
        /*0046*/ 	.short	0x0021
        /*0048*/ 	.byte	0x00, 0xf0, 0x05, 0x00


	//----- nvinfo : EIATTR_KPARAM_INFO
	.align		4
.L_1971:
        /*004c*/ 	.byte	0x04, 0x17
        /*004e*/ 	.short	(.L_1973 - .L_1972)
.L_1972:
        /*0050*/ 	.word	0x00000000
        /*0054*/ 	.short	0x0003
        /*0056*/ 	.short	0x0020
        /*0058*/ 	.byte	0x00, 0xf0, 0x05, 0x00


	//----- nvinfo : EIATTR_KPARAM_INFO
	.align		4
.L_1973:
        /*005c*/ 	.byte	0x04, 0x17
        /*005e*/ 	.short	(.L_1975 - .L_1974)
.L_1974:
        /*0060*/ 	.word	0x00000000
        /*0064*/ 	.short	0x0002
        /*0066*/ 	.short	0x0008
        /*0068*/ 	.byte	0x00, 0xf0, 0x61, 0x00


	//----- nvinfo : EIATTR_KPARAM_INFO
	.align		4
.L_1975:
        /*006c*/ 	.byte	0x04, 0x17
        /*006e*/ 	.short	(.L_1977 - .L_1976)
.L_1976:
        /*0070*/ 	.word	0x00000000
        /*0074*/ 	.short	0x0001
        /*0076*/ 	.short	0x0004
        /*0078*/ 	.byte	0x00, 0xf0, 0x05, 0x00


	//----- nvinfo : EIATTR_KPARAM_INFO
	.align		4
.L_1977:
        /*007c*/ 	.byte	0x04, 0x17
        /*007e*/ 	.short	(.L_1979 - .L_1978)
.L_1978:
        /*0080*/ 	.word	0x00000000
        /*0084*/ 	.short	0x0000
        /*0086*/ 	.short	0x0000
        /*0088*/ 	.byte	0x00, 0xf0, 0x11, 0x00


	//----- nvinfo : EIATTR_MAXREG_COUNT
	.align		4
.L_1979:
        /*008c*/ 	.byte	0x03, 0x1b
        /*008e*/ 	.short	0x00ff


	//----- nvinfo : EIATTR_EXTERNS
	.align		4
        /*0090*/ 	.byte	0x04, 0x0f
        /*0092*/ 	.short	(.L_1981 - .L_1980)


	//   ....[0]....
	.align		4
.L_1980:
        /*0094*/ 	.word	index@(__assertfail)


	//----- nvinfo : EIATTR_MERCURY_ISA_VERSION
	.align		4
.L_1981:
        /*0098*/ 	.byte	0x03, 0x5f
        /*009a*/ 	.short	0x0000


	//----- nvinfo : EIATTR_SYSCALL_OFFSETS
	.align		4
        /*009c*/ 	.byte	0x04, 0x46
        /*009e*/ 	.short	(.L_1983 - .L_1982)


	//   ....[0]....
.L_1982:
        /*00a0*/ 	.word	0x00000f40


	//   ....[1]....
        /*00a4*/ 	.word	0x00001de0


	//   ....[2]....
        /*00a8*/ 	.word	0x00002d00


	//   ....[3]....
        /*00ac*/ 	.word	0x00003ba0


	//   ....[4]....
        /*00b0*/ 	.word	0x00004ad0


	//   ....[5]....
        /*00b4*/ 	.word	0x00005970


	//   ....[6]....
        /*00b8*/ 	.word	0x00006880


	//   ....[7]....
        /*00bc*/ 	.word	0x00007720


	//   ....[8]....
        /*00c0*/ 	.word	0x000086a0


	//   ....[9]....
        /*00c4*/ 	.word	0x000095e0


	//   ....[10]....
        /*00c8*/ 	.word	0x0000a510


	//   ....[11]....
        /*00cc*/ 	.word	0x0000b440


	//----- nvinfo : EIATTR_EXIT_INSTR_OFFSETS
	.align		4
.L_1983:
        /*00d0*/ 	.byte	0x04, 0x1c
        /*00d2*/ 	.short	(.L_1985 - .L_1984)


	//   ....[0]....
.L_1984:
        /*00d4*/ 	.word	0x0000a5c0


	//   ....[1]....
        /*00d8*/ 	.word	0x0000a6d0


	//   ....[2]....
        /*00dc*/ 	.word	0x0000a6f0


	//   ....[3]....
        /*00e0*/ 	.word	0x0000a790


	//   ....[4]....
        /*00e4*/ 	.word	0x0000a7c0


	//   ....[5]....
        /*00e8*/ 	.word	0x0000a7e0


	//   ....[6]....
        /*00ec*/ 	.word	0x0000a870


	//   ....[7]....
        /*00f0*/ 	.word	0x0000a8b0


	//   ....[8]....
        /*00f4*/ 	.word	0x0000a950


	//   ....[9]....
        /*00f8*/ 	.word	0x0000a9a0


	//   ....[10]....
        /*00fc*/ 	.word	0x0000a9d0


	//   ....[11]....
        /*0100*/ 	.word	0x0000aaa0


	//   ....[12]....
        /*0104*/ 	.word	0x0000aae0


	//   ....[13]....
        /*0108*/ 	.word	0x0000ac70


	//   ....[14]....
        /*010c*/ 	.word	0x0000add0


	//   ....[15]....
        /*0110*/ 	.word	0x0000ae10


	//   ....[16]....
        /*0114*/ 	.word	0x0000aeb0


	//   ....[17]....
        /*0118*/ 	.word	0x0000b030


	//   ....[18]....
        /*011c*/ 	.word	0x0000b1b0


	//   ....[19]....
        /*0120*/ 	.word	0x0000b310


	//   ....[20]....
        /*0124*/ 	.word	0x0000b450


	//   ....[21]....
        /*0128*/ 	.word	0x0000b490


	//   ....[22]....
        /*012c*/ 	.word	0x0000b4c0


	//----- nvinfo : EIATTR_MAX_THREADS
	.align		4
.L_1985:
        /*0130*/ 	.byte	0x04, 0x05
        /*0132*/ 	.short	(.L_1987 - .L_1986)
.L_1986:
        /*0134*/ 	.word	0x00000080
        /*0138*/ 	.word	0x00000001
        /*013c*/ 	.word	0x00000001


	//----- nvinfo : EIATTR_CRS_STACK_SIZE
	.align		4
.L_1987:
        /*0140*/ 	.byte	0x04, 0x1e
        /*0142*/ 	.short	(.L_1989 - .L_1988)
.L_1988:
        /*0144*/ 	.word	0x00000000
.L_1989:


//--------------------- .nv.info._ZN2at6native18elementwise_kernelILi128ELi4EZNS0_22gpu_kernel_impl_nocastINS0_13BinaryFunctorIsssNS0_17BitwiseXorFunctorIsEEEEEEvRNS_18TensorIteratorBaseERKT_EUliE_EEviT1_ --------------------------
	.section	.nv.info._ZN2at6native18elementwise_kernelILi128ELi4EZNS0_22gpu_kernel_impl_nocastINS0_13BinaryFunctorIsssNS0_17BitwiseXorFunctorIsEEEEEEvRNS_18TensorIteratorBaseERKT_EUliE_EEviT1_,"",@"SHT_CUDA_INFO"
	.sectionflags	@""
	.align	4


	//----- nvinfo : EIATTR_CUDA_API_VERSION
	.align		4
        /*0000*/ 	.byte	0x04, 0x37
        /*0002*/ 	.short	(.L_1991 - .L_1990)
.L_1990:
        /*0004*/ 	.word	0x00000082


	//----- nvinfo : EIATTR_SW2861232_WAR
	.align		4
.L_1991:
        /*0008*/ 	.byte	0x01, 0x35
	.zero		2


	//----- nvinfo : EIATTR_PARAM_CBANK
	.align		4
        /*000c*/ 	.byte	0x04, 0x0a
        /*000e*/ 	.short	(.L_1993 - .L_1992)
	.align		4
.L_1992:
        /*0010*/ 	.word	index@(.nv.constant0._ZN2at6native18elementwise_kernelILi128ELi4EZNS0_22gpu_kernel_impl_nocastINS0_13BinaryFunctorIsssNS0_17BitwiseXorFunctorIsEEEEEEvRNS_18TensorIteratorBaseERKT_EUliE_EEviT1_)
        /*0014*/ 	.short	0x0160
        /*0016*/ 	.short	0x0290


	//----- nvinfo : EIATTR_CBANK_PARAM_SIZE
	.align		4
.L_1993:
        /*0018*/ 	.byte	0x03, 0x19
        /*001a*/ 	.short	0x0290


	//----- nvinfo : EIATTR_KPARAM_INFO
	.align		4
        /*001c*/ 	.byte	0x04, 0x17
        /*001e*/ 	.short	(.L_1995 - .L_1994)
.L_1994:
        /*0020*/ 	.word	0x00000000
        /*0024*/ 	.short	0x0001
        /*0026*/ 	.short	0x0008
        /*0028*/ 	.byte	0x00, 0xf0, 0x21, 0x0a


	//----- nvinfo : EIATTR_KPARAM_INFO
	.align		4
.L_1995:
        /*002c*/ 	.byte	0x04, 0x17
        /*002e*/ 	.short	(.L_1997 - .L_1996)
.L_1996:
        /*0030*/ 	.word	0x00000000
        /*0034*/ 	.short	0x0000
        /*0036*/ 	.short	0x0000
        /*0038*/ 	.byte	0x00, 0xf0, 0x11, 0x00


	//----- nvinfo : EIATTR_MAXREG_COUNT
	.align		4
.L_1997:
        /*003c*/ 	.byte	0x03, 0x1b
        /*003e*/ 	.short	0x0080


	//----- nvinfo : EIATTR_MERCURY_ISA_VERSION
	.align		4
        /*0040*/ 	.byte	0x03, 0x5f
        /*0042*/ 	.short	0x0000


	//----- nvinfo : EIATTR_EXIT_INSTR_OFFSETS
	.align		4
        /*0044*/ 	.byte	0x04, 0x1c
        /*0046*/ 	.short	(.L_1999 - .L_1998)


	//   ....[0]....
.L_1998:
        /*0048*/ 	.word	0x00003280


	//   ....[1]....
        /*004c*/ 	.word	0x00004300


	//----- nvinfo : EIATTR_MAX_THREADS
	.align		4
.L_1999:
        /*0050*/ 	.byte	0x04, 0x05
        /*0052*/ 	.short	(.L_2001 - .L_2000)
.L_2000:
        /*0054*/ 	.word	0x00000080
        /*0058*/ 	.word	0x00000001
        /*005c*/ 	.word	0x00000001


	//----- nvinfo : EIATTR_CRS_STACK_SIZE
	.align		4
.L_2001:
        /*0060*/ 	.byte	0x04, 0x1e
        /*0062*/ 	.short	(.L_2003 - .L_2002)
.L_2002:
        /*0064*/ 	.word	0x00000000
.L_2003:


//--------------------- .nv.info._ZN2at6native27unrolled_elementwise_kernelINS0_13BinaryFunctorIsssNS0_17BitwiseXorFunctorIsEEEESt5arrayIPcLm3EELi4E23TrivialOffsetCalculatorILi2EjES9_ILi1EjENS0_6memory15LoadWithoutCastENSC_16StoreWithoutCastEEEviT_T0_T2_T3_T4_T5_ --------------------------
	.section	.nv.info._ZN2at6native27unrolled_elementwise_kernelINS0_13BinaryFunctorIsssNS0_17BitwiseXorFunctorIsEEEESt5arrayIPcLm3EELi4E23TrivialOffsetCalculatorILi2EjES9_ILi1EjENS0_6memory15LoadWithoutCastENSC_16StoreWithoutCastEEEviT_T0_T2_T3_T4_T5_,"",@"SHT_CUDA_INFO"
	.sectionflags	@""
	.align	4


	//----- nvinfo : EIATTR_CUDA_API_VERSION
	.align		4
        /*0000*/ 	.byte	0x04, 0x37
        /*0002*/ 	.short	(.L_2005 - .L_2004)
.L_2004:
        /*0004*/ 	.word	0x00000082


	//----- nvinfo : EIATTR_SW2861232_WAR
	.align		4
.L_2005:
        /*0008*/ 	.byte	0x01, 0x35
	.zero		2


	//----- nvinfo : EIATTR_PARAM_CBANK
	.align		4
        /*000c*/ 	.byte	0x04, 0x0a
        /*000e*/ 	.short	(.L_2007 - .L_2006)
	.align		4
.L_2006:
        /*0010*/ 	.word	index@(.nv.constant0._ZN2at6native27unrolled_elementwise_kernelINS0_13BinaryFunctorIsssNS0_17BitwiseXorFunctorIsEEEESt5arrayIPcLm3EELi4E23TrivialOffsetCalculatorILi2EjES9_ILi1EjENS0_6memory15LoadWithoutCastENSC_16StoreWithoutCastEEEviT_T0_T2_T3_T4_T5_)
        /*0014*/ 	.short	0x0160
        /*0016*/ 	.short	0x0024


	//----- nvinfo : EIATTR_CBANK_PARAM_SIZE
	.align		4
.L_2007:
        /*0018*/ 	.byte	0x03, 0x19
        /*001a*/ 	.short	0x0024


	//----- nvinfo : EIATTR_KPARAM_INFO
	.align		4
        /*001c*/ 	.byte	0x04, 0x17
        /*001e*/ 	.short	(.L_2009 - .L_2008)
.L_2008:
        /*0020*/ 	.word	0x00000000
        /*0024*/ 	.short	0x0006
        /*0026*/ 	.short	0x0023
        /*0028*/ 	.byte	0x00, 0xf0, 0x05, 0x00


	//----- nvinfo : EIATTR_KPARAM_INFO
	.align		4
.L_2009:
        /*002c*/ 	.byte	0x04, 0x17
        /*002e*/ 	.short	(.L_2011 - .L_2010)
.L_2010:
        /*0030*/ 	.word	0x00000000
        /*0034*/ 	.short	0x0005
        /*0036*/ 	.short	0x0022
        /*0038*/ 	.byte	0x00, 0xf0, 0x05, 0x00


	//----- nvinfo : EIATTR_KPARAM_INFO
	.align		4
.L_2011:
        /*003c*/ 	.byte	0x04, 0x17
        /*003e*/ 	.short	(.L_2013 - .L_2012)
.L_2012:
        /*0040*/ 	.word	0x00000000
        /*0044*/ 	.short	0x0004
        /*0046*/ 	.short	0x0021
        /*0048*/ 	.byte	0x00, 0xf0, 0x05, 0x00


	//----- nvinfo : EIATTR_KPARAM_INFO
	.align		4
.L_2013:
        /*004c*/ 	.byte	0x04, 0x17
        /*004e*/ 	.short	(.L_2015 - .L_2014)
.L_2014:
        /*0050*/ 	.word	0x00000000
        /*0054*/ 	.short	0x0003
        /*0056*/ 	.short	0x0020
        /*0058*/ 	.byte	0x00, 0xf0, 0x05, 0x00


	//----- nvinfo : EIATTR_KPARAM_INFO
	.align		4
.L_2015:
        /*005c*/ 	.byte	0x04, 0x17
        /*005e*/ 	.short	(.L_2017 - .L_2016)
.L_2016:
        /*0060*/ 	.word	0x00000000
        /*0064*/ 	.short	0x0002
        /*0066*/ 	.short	0x0008
        /*0068*/ 	.byte	0x00, 0xf0, 0x61, 0x00


	//----- nvinfo : EIATTR_KPARAM_INFO
	.align		4
.L_2017:
        /*006c*/ 	.byte	0x04, 0x17
        /*006e*/ 	.short	(.L_2019 - .L_2018)
.L_2018:
        /*0070*/ 	.word	0x00000000
        /*0074*/ 	.short	0x0001
        /*0076*/ 	.short	0x0004
        /*0078*/ 	.byte	0x00, 0xf0, 0x05, 0x00


	//----- nvinfo : EIATTR_KPARAM_INFO
	.align		4
.L_2019:
        /*007c*/ 	.byte	0x04, 0x17
        /*007e*/ 	.short	(.L_2021 - .L_2020)
.L_2020:
        /*0080*/ 	.word	0x00000000
        /*0084*/ 	.short	0x0000
        /*0086*/ 	.short	0x0000
        /*0088*/ 	.byte	0x00, 0xf0, 0x11, 0x00


	//----- nvinfo : EIATTR_MAXREG_COUNT
	.align		4
.L_2021:
        /*008c*/ 	.byte	0x03, 0x1b
        /*008e*/ 	.short	0x00ff


	//----- nvinfo : EIATTR_MERCURY_ISA_VERSION
	.align		4
        /*0090*/ 	.byte	0x03, 0x5f
        /*0092*/ 	.short	0x0000


	//----- nvinfo : EIATTR_EXIT_INSTR_OFFSETS
	.align		4
        /*0094*/ 	.byte	0x04, 0x1c
        /*0096*/ 	.short	(.L_2023 - .L_2022)


	//   ....[0]....
.L_2022:
        /*0098*/ 	.word	0x00000470


	//   ....[1]....
        /*009c*/ 	.word	0x000004d0


	//----- nvinfo : EIATTR_MAX_THREADS
	.align		4
.L_2023:
        /*00a0*/ 	.byte	0x04, 0x05
        /*00a2*/ 	.short	(.L_2025 - .L_2024)
.L_2024:
        /*00a4*/ 	.word	0x00000080
        /*00a8*/ 	.word	0x00000001
        /*00ac*/ 	.word	0x00000001


	//----- nvinfo : EIATTR_CRS_STACK_SIZE
	.align		4
.L_2025:
        /*00b0*/ 	.byte	0x04, 0x1e
        /*00b2*/ 	.short	(.L_2027 - .L_2026)
.L_2026:
        /*00b4*/ 	.word	0x00000000
.L_2027:


//--------------------- .nv.info._ZN2at6native29vectorized_elementwise_kernelILi2ENS0_13BinaryFunctorIsssNS0_17BitwiseXorFunctorIsEEEESt5arrayIPcLm3EEEEviT0_T1_ --------------------------
	.section	.nv.info._ZN2at6native29vectorized_elementwise_kernelILi2ENS0_13BinaryFunctorIsssNS0_17BitwiseXorFunctorIsEEEESt5arrayIPcLm3EEEEviT0_T1_,"",@"SHT_CUDA_INFO"
	.sectionflags	@""
	.align	4


	//----- nvinfo : EIATTR_CUDA_API_VERSION
	.align		4
        /*0000*/ 	.byte	0x04, 0x37
        /*0002*/ 	.short	(.L_2029 - .L_2028)
.L_2028:
        /*0004*/ 	.word	0x00000082


	//----- nvinfo : EIATTR_SW2861232_WAR
	.align		4
.L_2029:
        /*0008*/ 	.byte	0x01, 0x35
	.zero		2


	//----- nvinfo : EIATTR_PARAM_CBANK
	.align		4
        /*000c*/ 	.byte	0x04, 0x0a
        /*000e*/ 	.short	(.L_2031 - .L_2030)
	.align		4
.L_2030:
        /*0010*/ 	.word	index@(.nv.constant0._ZN2at6native29vectorized_elementwise_kernelILi2ENS0_13BinaryFunctorIsssNS0_17BitwiseXorFunctorIsEEEESt5arrayIPcLm3EEEEviT0_T1_)
        /*0014*/ 	.short	0x0160
        /*0016*/ 	.short	0x0020


	//----- nvinfo : EIATTR_CBANK_PARAM_SIZE
	.align		4
.L_2031:
        /*0018*/ 	.byte	0x03, 0x19
        /*001a*/ 	.short	0x0020


	//----- nvinfo : EIATTR_KPARAM_INFO
	.align		4
        /*001c*/ 	.byte	0x04, 0x17
        /*001e*/ 	.short	(.L_2033 - .L_2032)
.L_2032:
        /*0020*/ 	.word	0x00000000
        /*0024*/ 	.short	0x0002
        /*0026*/ 	.short	0x0008
        /*0028*/ 	.byte	0x00, 0xf0, 0x61, 0x00


	//----- nvinfo : EIATTR_KPARAM_INFO
	.align		4
.L_2033:
        /*002c*/ 	.byte	0x04, 0x17
        /*002e*/ 	.short	(.L_2035 - .L_2034)
.L_2034:
        /*0030*/ 	.word	0x00000000
        /*0034*/ 	.short	0x0001
        /*0036*/ 	.short	0x0004
        /*0038*/ 	.byte	0x00, 0xf0, 0x05, 0x00


	//----- nvinfo : EIATTR_KPARAM_INFO
	.align		4
.L_2035:
        /*003c*/ 	.byte	0x04, 0x17
        /*003e*/ 	.short	(.L_2037 - .L_2036)
.L_2036:
        /*0040*/ 	.word	0x00000000
        /*0044*/ 	.short	0x0000
        /*0046*/ 	.short	0x0000
        /*0048*/ 	.byte	0x00, 0xf0, 0x11, 0x00


	//----- nvinfo : EIATTR_MAXREG_COUNT
	.align		4
.L_2037:
        /*004c*/ 	.byte	0x03, 0x1b
        /*004e*/ 	.short	0x00ff


	//----- nvinfo : EIATTR_MERCURY_ISA_VERSION
	.align		4
        /*0050*/ 	.byte	0x03, 0x5f
        /*0052*/ 	.short	0x0000


	//----- nvinfo : EIATTR_EXIT_INSTR_OFFSETS
	.align		4
        /*0054*/ 	.byte	0x04, 0x1c
        /*0056*/ 	.short	(.L_2039 - .L_2038)


	//   ....[0]....
.L_2038:
        /*0058*/ 	.word	0x000002f0


	//   ....[1]....
        /*005c*/ 	.word	0x00000bf0


	//   ....[2]....
        /*0060*/ 	.word	0x00000c40


	//----- nvinfo : EIATTR_MAX_THREADS
	.align		4
.L_2039:
        /*0064*/ 	.byte	0x04, 0x05
        /*0066*/ 	.short	(.L_2041 - .L_2040)
.L_2040:
        /*0068*/ 	.word	0x00000080
        /*006c*/ 	.word	0x00000001
        /*0070*/ 	.word	0x00000001


	//----- nvinfo : EIATTR_CRS_STACK_SIZE
	.align		4
.L_2041:
        /*0074*/ 	.byte	0x04, 0x1e
        /*0076*/ 	.short	(.L_2043 - .L_2042)
.L_2042:
        /*0078*/ 	.word	0x00000000
.L_2043:


//--------------------- .nv.info._ZN2at6native29vectorized_elementwise_kernelILi4ENS0_13BinaryFunctorIsssNS0_17BitwiseXorFunctorIsEEEESt5arrayIPcLm3EEEEviT0_T1_ --------------------------
	.section	.nv.info._ZN2at6native29vectorized_elementwise_kernelILi4ENS0_13BinaryFunctorIsssNS0_17BitwiseXorFunctorIsEEEESt5arrayIPcLm3EEEEviT0_T1_,"",@"SHT_CUDA_INFO"
	.sectionflags	@""
	.align	4


	//----- nvinfo : EIATTR_CUDA_API_VERSION
	.align		4
        /*0000*/ 	.byte	0x04, 0x37
        /*0002*/ 	.short	(.L_2045 - .L_2044)
.L_2044:
        /*0004*/ 	.word	0x00000082


	//----- nvinfo : EIATTR_SW2861232_WAR
	.align		4
.L_2045:
        /*0008*/ 	.byte	0x01, 0x35
	.zero		2


	//----- nvinfo : EIATTR_PARAM_CBANK
	.align		4
        /*000c*/ 	.byte	0x04, 0x0a
        /*000e*/ 	.short	(.L_2047 - .L_2046)
	.align		4
.L_2046:
        /*0010*/ 	.word	index@(.nv.constant0._ZN2at6native29vectorized_elementwise_kernelILi4ENS0_13BinaryFunctorIsssNS0_17BitwiseXorFunctorIsEEEESt5arrayIPcLm3EEEEviT0_T1_)
        /*0014*/ 	.short	0x0160
        /*0016*/ 	.short	0x0020


	//----- nvinfo : EIATTR_CBANK_PARAM_SIZE
	.align		4
.L_2047:
        /*0018*/ 	.byte	0x03, 0x19
        /*001a*/ 	.short	0x0020


	//----- nvinfo : EIATTR_KPARAM_INFO
	.align		4
        /*001c*/ 	.byte	0x04, 0x17
        /*001e*/ 	.short	(.L_2049 - .L_2048)
.L_2048:
        /*0020*/ 	.word	0x00000000
        /*0024*/ 	.short	0x0002
        /*0026*/ 	.short	0x0008
        /*0028*/ 	.byte	0x00, 0xf0, 0x61, 0x00


	//----- nvinfo : EIATTR_KPARAM_INFO
	.align		4
.L_2049:
        /*002c*/ 	.byte	0x04, 0x17
        /*002e*/ 	.short	(.L_2051 - .L_2050)
.L_2050:
        /*0030*/ 	.word	0x00000000
        /*0034*/ 	.short	0x0001
        /*0036*/ 	.short	0x0004
        /*0038*/ 	.byte	0x00, 0xf0, 0x05, 0x00


	//----- nvinfo : EIATTR_KPARAM_INFO
	.align		4
.L_2051:
        /*003c*/ 	.byte	0x04, 0x17
        /*003e*/ 	.short	(.L_2053 - .L_2052)
.L_2052:
        /*0040*/ 	.word	0x00000000
        /*0044*/ 	.short	0x0000
        /*0046*/ 	.short	0x0000
        /*0048*/ 	.byte	0x00, 0xf0, 0x11, 0x00


	//----- nvinfo : EIATTR_MAXREG_COUNT
	.align		4
.L_2053:
        /*004c*/ 	.byte	0x03, 0x1b
        /*004e*/ 	.short	0x00ff


	//----- nvinfo : EIATTR_MERCURY_ISA_VERSION
	.align		4
        /*0050*/ 	.byte	0x03, 0x5f
        /*0052*/ 	.short	0x0000


	//----- nvinfo : EIATTR_EXIT_INSTR_OFFSETS
	.align		4
        /*0054*/ 	.byte	0x04, 0x1c
        /*0056*/ 	.short	(.L_2055 - .L_2054)


	//   ....[0]....
.L_2054:
        /*0058*/ 	.word	0x00000290


	//   ....[1]....
        /*005c*/ 	.word	0x00000b90


	//   ....[2]....
        /*0060*/ 	.word	0x00000be0


	//----- nvinfo : EIATTR_MAX_THREADS
	.align		4
.L_2055:
        /*0064*/ 	.byte	0x04, 0x05
        /*0066*/ 	.short	(.L_2057 - .L_2056)
.L_2056:
        /*0068*/ 	.word	0x00000080
        /*006c*/ 	.word	0x00000001
        /*0070*/ 	.word	0x00000001


	//----- nvinfo : EIATTR_CRS_STACK_SIZE
	.align		4
.L_2057:
        /*0074*/ 	.byte	0x04, 0x1e
        /*0076*/ 	.short	(.L_2059 - .L_2058)
.L_2058:
        /*0078*/ 	.word	0x00000000
.L_2059:


//--------------------- .nv.info._ZN2at6native29vectorized_elementwise_kernelILi8ENS0_13BinaryFunctorIsssNS0_17BitwiseXorFunctorIsEEEESt5arrayIPcLm3EEEEviT0_T1_ --------------------------
	.section	.nv.info._ZN2at6native29vectorized_elementwise_kernelILi8ENS0_13BinaryFunctorIsssNS0_17BitwiseXorFunctorIsEEEESt5arrayIPcLm3EEEEviT0_T1_,"",@"SHT_CUDA_INFO"
	.sectionflags	@""
	.align	4


	//----- nvinfo : EIATTR_CUDA_API_VERSION
	.align		4
        /*0000*/ 	.byte	0x04, 0x37
        /*0002*/ 	.short	(.L_2061 - .L_2060)
.L_2060:
        /*0004*/ 	.word	0x00000082


	//----- nvinfo : EIATTR_SW2861232_WAR
	.align		4
.L_2061:
        /*0008*/ 	.byte	0x01, 0x35
	.zero		2


	//----- nvinfo : EIATTR_PARAM_CBANK
	.align		4
        /*000c*/ 	.byte	0x04, 0x0a
        /*000e*/ 	.short	(.L_2063 - .L_2062)
	.align		4
.L_2062:
        /*0010*/ 	.word	index@(.nv.constant0._ZN2at6native29vectorized_elementwise_kernelILi8ENS0_13BinaryFunctorIsssNS0_17BitwiseXorFunctorIsEEEESt5arrayIPcLm3EEEEviT0_T1_)
        /*0014*/ 	.short	0x0160
        /*0016*/ 	.short	0x0020


	//----- nvinfo : EIATTR_CBANK_PARAM_SIZE
	.align		4
.L_2063:
        /*0018*/ 	.byte	0x03, 0x19
        /*001a*/ 	.short	0x0020


	//----- nvinfo : EIATTR_KPARAM_INFO
	.align		4
        /*001c*/ 	.byte	0x04, 0x17
        /*001e*/ 	.short	(.L_2065 - .L_2064)
.L_2064:
        /*0020*/ 	.word	0x00000000
        /*0024*/ 	.short	0x0002
        /*0026*/ 	.short	0x0008
        /*0028*/ 	.byte	0x00, 0xf0, 0x61, 0x00


	//----- nvinfo : EIATTR_KPARAM_INFO
	.align		4
.L_2065:
        /*002c*/ 	.byte	0x04, 0x17
        /*002e*/ 	.short	(.L_2067 - .L_2066)
.L_2066:
        /*0030*/ 	.word	0x00000000
        /*0034*/ 	.short	0x0001
        /*0036*/ 	.short	0x0004
        /*0038*/ 	.byte	0x00, 0xf0, 0x05, 0x00


	//----- nvinfo : EIATTR_KPARAM_INFO
	.align		4
.L_2067:
        /*003c*/ 	.byte	0x04, 0x17
        /*003e*/ 	.short	(.L_2069 - .L_2068)
.L_2068:
        /*0040*/ 	.word	0x00000000
        /*0044*/ 	.short	0x0000
        /*0046*/ 	.short	0x0000
        /*0048*/ 	.byte	0x00, 0xf0, 0x11, 0x00


	//----- nvinfo : EIATTR_MAXREG_COUNT
	.align		4
.L_2069:
        /*004c*/ 	.byte	0x03, 0x1b
        /*004e*/ 	.short	0x00ff


	//----- nvinfo : EIATTR_MERCURY_ISA_VERSION
	.align		4
        /*0050*/ 	.byte	0x03, 0x5f
        /*0052*/ 	.short	0x0000


	//----- nvinfo : EIATTR_EXIT_INSTR_OFFSETS
	.align		4
        /*0054*/ 	.byte	0x04, 0x1c
        /*0056*/ 	.short	(.L_2071 - .L_2070)


	//   ....[0]....
.L_2070:
        /*0058*/ 	.word	0x00000010


	//----- nvinfo : EIATTR_MAX_THREADS
	.align		4
.L_2071:
        /*005c*/ 	.byte	0x04, 0x05
        /*005e*/ 	.short	(.L_2073 - .L_2072)
.L_2072:
        /*0060*/ 	.word	0x00000080
        /*0064*/ 	.word	0x00000001
        /*0068*/ 	.word	0x00000001
.L_2073:


//--------------------- .nv.info._ZN2at6native18elementwise_kernelILi128ELi4EZNS0_15gpu_kernel_implINS0_13AUnaryFunctorIlllNS0_17BitwiseXorFunctorIlEEEEEEvRNS_18TensorIteratorBaseERKT_EUliE_EEviT1_ --------------------------
	.section	.nv.info._ZN2at6native18elementwise_kernelILi128ELi4EZNS0_15gpu_kernel_implINS0_13AUnaryFunctorIlllNS0_17BitwiseXorFunctorIlEEEEEEvRNS_18TensorIteratorBaseERKT_EUliE_EEviT1_,"",@"SHT_CUDA_INFO"
	.sectionflags	@""
	.align	4


	//----- nvinfo : EIATTR_CUDA_API_VERSION
	.align		4
        /*0000*/ 	.byte	0x04, 0x37
        /*0002*/ 	.short	(.L_2075 - .L_2074)
.L_2074:
        /*0004*/ 	.word	0x00000082


	//----- nvinfo : EIATTR_SW2861232_WAR
	.align		4
.L_2075:
        /*0008*/ 	.byte	0x01, 0x35
	.zero		2


	//----- nvinfo : EIATTR_PARAM_CBANK
	.align		4
        /*000c*/ 	.byte	0x04, 0x0a
        /*000e*/ 	.short	(.L_2077 - .L_2076)
	.align		4
.L_2076:
        /*0010*/ 	.word	index@(.nv.constant0._ZN2at6native18elementwise_kernelILi128ELi4EZNS0_15gpu_kernel_implINS0_13AUnaryFunctorIlllNS0_17BitwiseXorFunctorIlEEEEEEvRNS_18TensorIteratorBaseERKT_EUliE_EEviT1_)
        /*0014*/ 	.short	0x0160
        /*0016*/ 	.short	0x0230


	//----- nvinfo : EIATTR_CBANK_PARAM_SIZE
	.align		4
.L_2077:
        /*0018*/ 	.byte	0x03, 0x19
        /*001a*/ 	.short	0x0230


	//----- nvinfo : EIATTR_KPARAM_INFO
	.align		4
        /*001c*/ 	.byte	0x04, 0x17
        /*001e*/ 	.short	(.L_2079 - .L_2078)
.L_2078:
        /*0020*/ 	.word	0x00000000
        /*0024*/ 	.short	0x0001
        /*0026*/ 	.short	0x0008
        /*0028*/ 	.byte	0x00, 0xf0, 0xa1, 0x08


	//----- nvinfo : EIATTR_KPARAM_INFO
	.align		4
.L_2079:
        /*002c*/ 	.byte	0x04, 0x17
        /*002e*/ 	.short	(.L_2081 - .L_2080)
.L_2080:
        /*0030*/ 	.word	0x00000000
        /*0034*/ 	.short	0x0000
        /*0036*/ 	.short	0x0000
        /*0038*/ 	.byte	0x00, 0xf0, 0x11, 0x00


	//----- nvinfo : EIATTR_MAXREG_COUNT
	.align		4
.L_2081:
        /*003c*/ 	.byte	0x03, 0x1b
        /*003e*/ 	.short	0x0080


	//----- nvinfo : EIATTR_EXTERNS
	.align		4
        /*0040*/ 	.byte	0x04, 0x0f
        /*0042*/ 	.short	(.L_2083 - .L_2082)


	//   ....[0]....
	.align		4
.L_2082:
        /*0044*/ 	.word	index@(__assertfail)


	//----- nvinfo : EIATTR_MERCURY_ISA_VERSION
	.align		4
.L_2083:
        /*0048*/ 	.byte	0x03, 0x5f
        /*004a*/ 	.short	0x0000


	//----- nvinfo : EIATTR_SYSCALL_OFFSETS
	.align		4
        /*004c*/ 	.byte	0x04, 0x46
        /*004e*/ 	.short	(.L_2085 - .L_2084)


	//   ....[0]....
.L_2084:
        /*0050*/ 	.word	0x00001d10


	//   ....[1]....
        /*0054*/ 	.word	0x00002bd0


	//   ....[2]....
        /*0058*/ 	.word	0x00004900


	//   ....[3]....
        /*005c*/ 	.word	0x000057c0


	//   ....[4]....
        /*0060*/ 	.word	0x000074c0


	//   ....[5]....
        /*0064*/ 	.word	0x00008380


	//   ....[6]....
        /*0068*/ 	.word	0x0000a090


	//   ....[7]....
        /*006c*/ 	.word	0x0000af50


	//----- nvinfo : EIATTR_EXIT_INSTR_OFFSETS
	.align		4
.L_2085:
        /*0070*/ 	.byte	0x04, 0x1c
        /*0072*/ 	.short	(.L_2087 - .L_2086)


	//   ....[0]....
.L_2086:
        /*0074*/ 	.word	0x00008400


	//   ....[1]....
        /*0078*/ 	.word	0x0000a200


	//   ....[2]....
        /*007c*/ 	.word	0x0000a220


	//   ....[3]....
        /*0080*/ 	.word	0x0000a2a0


	//   ....[4]....
        /*0084*/ 	.word	0x0000a2c0


	//   ....[5]....
        /*0088*/ 	.word	0x0000a2e0


	//   ....[6]....
        /*008c*/ 	.word	0x0000a370


	//   ....[7]....
        /*0090*/ 	.word	0x0000a3b0


	//   ....[8]....
        /*0094*/ 	.word	0x0000a450


	//   ....[9]....
        /*0098*/ 	.word	0x0000a4a0


	//   ....[10]....
        /*009c*/ 	.word	0x0000a4d0


	//   ....[11]....
        /*00a0*/ 	.word	0x0000a5a0


	//   ....[12]....
        /*00a4*/ 	.word	0x0000a5e0


	//   ....[13]....
        /*00a8*/ 	.word	0x0000a770


	//   ....[14]....
        /*00ac*/ 	.word	0x0000a8d0


	//   ....[15]....
        /*00b0*/ 	.word	0x0000a910


	//   ....[16]....
        /*00b4*/ 	.word	0x0000a9b0


	//   ....[17]....
        /*00b8*/ 	.word	0x0000ab30


	//   ....[18]....
        /*00bc*/ 	.word	0x0000acb0


	//   ....[19]....
        /*00c0*/ 	.word	0x0000ae20


	//   ....[20]....
        /*00c4*/ 	.word	0x0000af60


	//   ....[21]....
        /*00c8*/ 	.word	0x0000af80


	//   ....[22]....
        /*00cc*/ 	.word	0x0000afa0


	//----- nvinfo : EIATTR_MAX_THREADS
	.align		4
.L_2087:
        /*00d0*/ 	.byte	0x04, 0x05
        /*00d2*/ 	.short	(.L_2089 - .L_2088)
.L_2088:
        /*00d4*/ 	.word	0x00000080
        /*00d8*/ 	.word	0x00000001
        /*00dc*/ 	.word	0x00000001


	//----- nvinfo : EIATTR_CRS_STACK_SIZE
	.align		4
.L_2089:
        /*00e0*/ 	.byte	0x04, 0x1e
        /*00e2*/ 	.short	(.L_2091 - .L_2090)
.L_2090:
        /*00e4*/ 	.word	0x00000000
.L_2091:


//--------------------- .nv.info._ZN2at6native27unrolled_elementwise_kernelINS0_13AUnaryFunctorIlllNS0_17BitwiseXorFunctorIlEEEESt5arrayIPcLm2EELi4E23TrivialOffsetCalculatorILi1EjESA_NS0_6memory12LoadWithCastILi1EEENSB_13StoreWithCastILi1EEEEEviT_T0_T2_T3_T4_T5_ --------------------------
	.section	.nv.info._ZN2at6native27unrolled_elementwise_kernelINS0_13AUnaryFunctorIlllNS0_17BitwiseXorFunctorIlEEEESt5arrayIPcLm2EELi4E23TrivialOffsetCalculatorILi1EjESA_NS0_6memory12LoadWithCastILi1EEENSB_13StoreWithCastILi1EEEEEviT_T0_T2_T3_T4_T5_,"",@"SHT_CUDA_INFO"
	.sectionflags	@""
	.align	4


	//----- nvinfo : EIATTR_CUDA_API_VERSION
	.align		4
        /*0000*/ 	.byte	0x04, 0x37
        /*0002*/ 	.short	(.L_2093 - .L_2092)
.L_2092:
        /*0004*/ 	.word	0x00000082


	//----- nvinfo : EIATTR_SW2861232_WAR
	.align		4
.L_2093:
        /*0008*/ 	.byte	0x01, 0x35
	.zero		2


	//----- nvinfo : EIATTR_PARAM_CBANK
	.align		4
        /*000c*/ 	.byte	0x04, 0x0a
        /*000e*/ 	.short	(.L_2095 - .L_2094)
	.align		4
.L_2094:
        /*0010*/ 	.word	index@(.nv.constant0._ZN2at6native27unrolled_elementwise_kernelINS0_13AUnaryFunctorIlllNS0_17BitwiseXorFunctorIlEEEESt5arrayIPcLm2EELi4E23TrivialOffsetCalculatorILi1EjESA_NS0_6memory12LoadWithCastILi1EEENSB_13StoreWithCastILi1EEEEEviT_T0_T2_T3_T4_T5_)
        /*0014*/ 	.short	0x0160
        /*0016*/ 	.short	0x003c


	//----- nvinfo : EIATTR_CBANK_PARAM_SIZE
	.align		4
.L_2095:
        /*0018*/ 	.byte	0x03, 0x19
        /*001a*/ 	.short	0x003c


	//----- nvinfo : EIATTR_KPARAM_INFO
	.align		4
        /*001c*/ 	.byte	0x04, 0x17
        /*001e*/ 	.short	(.L_2097 - .L_2096)
.L_2096:
        /*0020*/ 	.word	0x00000000
        /*0024*/ 	.short	0x0006
        /*0026*/ 	.short	0x0034
        /*0028*/ 	.byte	0x00, 0xf0, 0x21, 0x00


	//----- nvinfo : EIATTR_KPARAM_INFO
	.align		4
.L_2097:
        /*002c*/ 	.byte	0x04, 0x17
        /*002e*/ 	.short	(.L_2099 - .L_2098)
.L_2098:
        /*0030*/ 	.word	0x00000000
        /*0034*/ 	.short	0x0005
        /*0036*/ 	.short	0x002c
        /*0038*/ 	.byte	0x00, 0xf0, 0x21, 0x00


	//----- nvinfo : EIATTR_KPARAM_INFO
	.align		4
.L_2099:
        /*003c*/ 	.byte	0x04, 0x17
        /*003e*/ 	.short	(.L_2101 - .L_2100)
.L_2100:
        /*0040*/ 	.word	0x00000000
        /*0044*/ 	.short	0x0004
        /*0046*/ 	.short	0x0029
        /*0048*/ 	.byte	0x00, 0xf0, 0x05, 0x00


	//----- nvinfo : EIATTR_KPARAM_INFO
	.align		4
.L_2101:
        /*004c*/ 	.byte	0x04, 0x17
        /*004e*/ 	.short	(.L_2103 - .L_2102)
.L_2102:
        /*0050*/ 	.word	0x00000000
        /*0054*/ 	.short	0x0003
        /*0056*/ 	.short	0x0028
        /*0058*/ 	.byte	0x00, 0xf0, 0x05, 0x00


	//----- nvinfo : EIATTR_KPARAM_INFO
	.align		4
.L_2103:
        /*005c*/ 	.byte	0x04, 0x17
        /*005e*/ 	.short	(.L_2105 - .L_2104)
.L_2104:
        /*0060*/ 	.word	0x00000000
        /*0064*/ 	.short	0x0002
        /*0066*/ 	.short	0x0018
        /*0068*/ 	.byte	0x00, 0xf0, 0x41, 0x00


	//----- nvinfo : EIATTR_KPARAM_INFO
	.align		4
.L_2105:
        /*006c*/ 	.byte	0x04, 0x17
        /*006e*/ 	.short	(.L_2107 - .L_2106)
.L_2106:
        /*0070*/ 	.word	0x00000000
        /*0074*/ 	.short	0x0001
        /*0076*/ 	.short	0x0008
        /*0078*/ 	.byte	0x00, 0xf0, 0x41, 0x00


	//----- nvinfo : EIATTR_KPARAM_INFO
	.align		4
.L_2107:
        /*007c*/ 	.byte	0x04, 0x17
        /*007e*/ 	.short	(.L_2109 - .L_2108)
.L_2108:
        /*0080*/ 	.word	0x00000000
        /*0084*/ 	.short	0x0000
        /*0086*/ 	.short	0x0000
        /*0088*/ 	.byte	0x00, 0xf0, 0x11, 0x00


	//----- nvinfo : EIATTR_MAXREG_COUNT
	.align		4
.L_2109:
        /*008c*/ 	.byte	0x03, 0x1b
        /*008e*/ 	.short	0x00ff


	//----- nvinfo : EIATTR_EXTERNS
	.align		4
        /*0090*/ 	.byte	0x04, 0x0f
        /*0092*/ 	.short	(.L_2111 - .L_2110)


	//   ....[0]....
	.align		4
.L_2110:
        /*0094*/ 	.word	index@(__assertfail)


	//----- nvinfo : EIATTR_MERCURY_ISA_VERSION
	.align		4
.L_2111:
        /*0098*/ 	.byte	0x03, 0x5f
        /*009a*/ 	.short	0x0000


	//----- nvinfo : EIATTR_SYSCALL_OFFSETS
	.align		4
        /*009c*/ 	.byte	0x04, 0x46
        /*009e*/ 	.short	(.L_2113 - .L_2112)


	//   ....[0]....
.L_2112:
        /*00a0*/ 	.word	0x00000f00


	//   ....[1]....
        /*00a4*/ 	.word	0x00001e10


	//   ....[2]....
        /*00a8*/ 	.word	0x00002d30


	//   ....[3]....
        /*00ac*/ 	.word	0x00003c20


	//   ....[4]....
        /*00b0*/ 	.word	0x00004d00


	//   ....[5]....
        /*00b4*/ 	.word	0x00005c20


	//   ....[6]....
        /*00b8*/ 	.word	0x00006af0


	//   ....[7]....
        /*00bc*/ 	.word	0x000079d0


	//----- nvinfo : EIATTR_EXIT_INSTR_OFFSETS
	.align		4
.L_2113:
        /*00c0*/ 	.byte	0x04, 0x1c
        /*00c2*/ 	.short	(.L_2115 - .L_2114)


	//   ....[0]....
.L_2114:
        /*00c4*/ 	.word	0x00006b70


	//   ....[1]....
        /*00c8*/ 	.word	0x00006c90


	//   ....[2]....
        /*00cc*/ 	.word	0x00006cb0


	//   ....[3]....
        /*00d0*/ 	.word	0x00006d30


	//   ....[4]....
        /*00d4*/ 	.word	0x00006d50


	//   ....[5]....
        /*00d8*/ 	.word	0x00006d70


	//   ....[6]....
        /*00dc*/ 	.word	0x00006e00


	//   ....[7]....
        /*00e0*/ 	.word	0x00006e40


	//   ....[8]....
        /*00e4*/ 	.word	0x00006ee0


	//   ....[9]....
        /*00e8*/ 	.word	0x00006f30


	//   ....[10]....
        /*00ec*/ 	.word	0x00006f60


	//   ....[11]....
        /*00f0*/ 	.word	0x00007030


	//   ....[12]....
        /*00f4*/ 	.word	0x00007070


	//   ....[13]....
        /*00f8*/ 	.word	0x00007200


	//   ....[14]....
        /*00fc*/ 	.word	0x00007360


	//   ....[15]....
        /*0100*/ 	.word	0x000073a0


	//   ....[16]....
        /*0104*/ 	.word	0x00007440


	//   ....[17]....
        /*0108*/ 	.word	0x000075c0


	//   ....[18]....
        /*010c*/ 	.word	0x00007740


	//   ....[19]....
        /*0110*/ 	.word	0x000078a0


	//   ....[20]....
        /*0114*/ 	.word	0x000079e0


	//   ....[21]....
        /*0118*/ 	.word	0x00007a00


	//   ....[22]....
        /*011c*/ 	.word	0x00007a20


	//----- nvinfo : EIATTR_MAX_THREADS
	.align		4
.L_2115:
        /*0120*/ 	.byte	0x04, 0x05
        /*0122*/ 	.short	(.L_2117 - .L_2116)
.L_2116:
        /*0124*/ 	.word	0x00000080
        /*0128*/ 	.word	0x00000001
        /*012c*/ 	.word	0x00000001


	//----- nvinfo : EIATTR_CRS_STACK_SIZE
	.align		4
.L_2117:
        /*0130*/ 	.byte	0x04, 0x1e
        /*0132*/ 	.short	(.L_2119 - .L_2118)
.L_2118:
        /*0134*/ 	.word	0x00000000
.L_2119:


//--------------------- .nv.info._ZN2at6native18elementwise_kernelILi128ELi2EZNS0_22gpu_kernel_impl_nocastINS0_13AUnaryFunctorIlllNS0_17BitwiseXorFunctorIlEEEEEEvRNS_18TensorIteratorBaseERKT_EUliE_EEviT1_ --------------------------
	.section	.nv.info._ZN2at6native18elementwise_kernelILi128ELi2EZNS0_22gpu_kernel_impl_nocastINS0_13AUnaryFunctorIlllNS0_17BitwiseXorFunctorIlEEEEEEvRNS_18TensorIteratorBaseERKT_EUliE_EEviT1_,"",@"SHT_CUDA_INFO"
	.sectionflags	@""
	.align	4


	//----- nvinfo : EIATTR_CUDA_API_VERSION
	.align		4
        /*0000*/ 	.byte	0x04, 0x37
        /*0002*/ 	.short	(.L_2121 - .L_2120)
.L_2120:
        /*0004*/ 	.word	0x00000082


	//----- nvinfo : EIATTR_SW2861232_WAR
	.align		4
.L_2121:
        /*0008*/ 	.byte	0x01, 0x35
	.zero		2


	//----- nvinfo : EIATTR_PARAM_CBANK
	.align		4
        /*000c*/ 	.byte	0x04, 0x0a
        /*000e*/ 	.short	(.L_2123 - .L_2122)
	.align		4
.L_2122:
        /*0010*/ 	.word	index@(.nv.constant0._ZN2at6native18elementwise_kernelILi128ELi2EZNS0_22gpu_kernel_impl_nocastINS0_13AUnaryFunctorIlllNS0_17BitwiseXorFunctorIlEEEEEEvRNS_18TensorIteratorBaseERKT_EUliE_EEviT1_)
        /*0014*/ 	.short	0x0160
        /*0016*/ 	.short	0x0228


	//----- nvinfo : EIATTR_CBANK_PARAM_SIZE
	.align		4
.L_2123:
        /*0018*/ 	.byte	0x03, 0x19
        /*001a*/ 	.short	0x0228


	//----- nvinfo : EIATTR_KPARAM_INFO
	.align		4
        /*001c*/ 	.byte	0x04, 0x17
        /*001e*/ 	.short	(.L_2125 - .L_2124)
.L_2124:
        /*0020*/ 	.word	0x00000000
        /*0024*/ 	.short	0x0001
        /*0026*/ 	.short	0x0008
        /*0028*/ 	.byte	0x00, 0xf0, 0x81, 0x08


	//----- nvinfo : EIATTR_KPARAM_INFO
	.align		4
.L_2125:
        /*002c*/ 	.byte	0x04, 0x17
        /*002e*/ 	.short	(.L_2127 - .L_2126)
.L_2126:
        /*0030*/ 	.word	0x00000000
        /*0034*/ 	.short	0x0000
        /*0036*/ 	.short	0x0000
        /*0038*/ 	.byte	0x00, 0xf0, 0x11, 0x00


	//----- nvinfo : EIATTR_MAXREG_COUNT
	.align		4
.L_2127:
        /*003c*/ 	.byte	0x03, 0x1b
        /*003e*/ 	.short	0x0080


	//----- nvinfo : EIATTR_MERCURY_ISA_VERSION
	.align		4
        /*0040*/ 	.byte	0x03, 0x5f
        /*0042*/ 	.short	0x0000


	//----- nvinfo : EIATTR_EXIT_INSTR_OFFSETS
	.align		4
        /*0044*/ 	.byte	0x04, 0x1c
        /*0046*/ 	.short	(.L_2129 - .L_2128)


	//   ....[0]....
.L_2128:
        /*0048*/ 	.word	0x00000f70


	//   ....[1]....
        /*004c*/ 	.word	0x00001e40


	//----- nvinfo : EIATTR_MAX_THREADS
	.align		4
.L_2129:
        /*0050*/ 	.byte	0x04, 0x05
        /*0052*/ 	.short	(.L_2131 - .L_2130)
.L_2130:
        /*0054*/ 	.word	0x00000080
        /*0058*/ 	.word	0x00000001
        /*005c*/ 	.word	0x00000001


	//----- nvinfo : EIATTR_CRS_STACK_SIZE
	.align		4
.L_2131:
        /*0060*/ 	.byte	0x04, 0x1e
        /*0062*/ 	.short	(.L_2133 - .L_2132)
.L_2132:
        /*0064*/ 	.word	0x00000000
.L_2133:


//--------------------- .nv.info._ZN2at6native27unrolled_elementwise_kernelINS0_13AUnaryFunctorIlllNS0_17BitwiseXorFunctorIlEEEESt5arrayIPcLm2EELi4E23TrivialOffsetCalculatorILi1EjESA_NS0_6memory15LoadWithoutCastENSB_16StoreWithoutCastEEEviT_T0_T2_T3_T4_T5_ --------------------------
	.section	.nv.info._ZN2at6native27unrolled_elementwise_kernelINS0_13AUnaryFunctorIlllNS0_17BitwiseXorFunctorIlEEEESt5arrayIPcLm2EELi4E23TrivialOffsetCalculatorILi1EjESA_NS0_6memory15LoadWithoutCastENSB_16StoreWithoutCastEEEviT_T0_T2_T3_T4_T5_,"",@"SHT_CUDA_INFO"
	.sectionflags	@""
	.align	4


	//----- nvinfo : EIATTR_CUDA_API_VERSION
	.align		4
        /*0000*/ 	.byte	0x04, 0x37
        /*0002*/ 	.short	(.L_2135 - .L_2134)
.L_2134:
        /*0004*/ 	.word	0x00000082


	//----- nvinfo : EIATTR_SW2861232_WAR
	.align		4
.L_2135:
        /*0008*/ 	.byte	0x01, 0x35
	.zero		2


	//----- nvinfo : EIATTR_PARAM_CBANK
	.align		4
        /*000c*/ 	.byte	0x04, 0x0a
        /*000e*/ 	.short	(.L_2137 - .L_2136)
	.align		4
.L_2136:
        /*0010*/ 	.word	index@(.nv.constant0._ZN2at6native27unrolled_elementwise_kernelINS0_13AUnaryFunctorIlllNS0_17BitwiseXorFunctorIlEEEESt5arrayIPcLm2EELi4E23TrivialOffsetCalculatorILi1EjESA_NS0_6memory15LoadWithoutCastENSB_16StoreWithoutCastEEEviT_T0_T2_T3_T4_T5_)
        /*0014*/ 	.short	0x0160
        /*0016*/ 	.short	0x002c


	//----- nvinfo : EIATTR_CBANK_PARAM_SIZE
	.align		4
.L_2137:
        /*0018*/ 	.byte	0x03, 0x19
        /*001a*/ 	.short	0x002c


	//----- nvinfo : EIATTR_KPARAM_INFO
	.align		4
        /*001c*/ 	.byte	0x04, 0x17
        /*001e*/ 	.short	(.L_2139 - .L_2138)
.L_2138:
        /*0020*/ 	.word	0x00000000
        /*0024*/ 	.short	0x0006
        /*0026*/ 	.short	0x002b
        /*0028*/ 	.byte	0x00, 0xf0, 0x05, 0x00


	//----- nvinfo : EIATTR_KPARAM_INFO
	.align		4
.L_2139:
        /*002c*/ 	.byte	0x04, 0x17
        /*002e*/ 	.short	(.L_2141 - .L_2140)
.L_2140:
        /*0030*/ 	.word	0x00000000
        /*0034*/ 	.short	0x0005
        /*0036*/ 	.short	0x002a
        /*0038*/ 	.byte	0x00, 0xf0, 0x05, 0x00


	//----- nvinfo : EIATTR_KPARAM_INFO
	.align		4
.L_2141:
        /*003c*/ 	.byte	0x04, 0x17
        /*003e*/ 	.short	(.L_2143 - .L_2142)
.L_2142:
        /*0040*/ 	.word	0x00000000
        /*0044*/ 	.short	0x0004
        /*0046*/ 	.short	0x0029
        /*0048*/ 	.byte	0x00, 0xf0, 0x05, 0x00


	//----- nvinfo : EIATTR_KPARAM_INFO
	.align		4
.L_2143:
        /*004c*/ 	.byte	0x04, 0x17
        /*004e*/ 	.short	(.L_2145 - .L_2144)
.L_2144:
        /*0050*/ 	.word	0x00000000
        /*0054*/ 	.short	0x0003
        /*0056*/ 	.short	0x0028
        /*0058*/ 	.byte	0x00, 0xf0, 0x05, 0x00


	//----- nvinfo : EIATTR_KPARAM_INFO
	.align		4
.L_2145:
        /*005c*/ 	.byte	0x04, 0x17
        /*005e*/ 	.short	(.L_2147 - .L_2146)
.L_2146:
        /*0060*/ 	.word	0x00000000
        /*0064*/ 	.short	0x0002
        /*0066*/ 	.short	0x0018
        /*0068*/ 	.byte	0x00, 0xf0, 0x41, 0x00


	//----- nvinfo : EIATTR_KPARAM_INFO
	.align		4
.L_2147:
        /*006c*/ 	.byte	0x04, 0x17
        /*006e*/ 	.short	(.L_2149 - .L_2148)
.L_2148:
        /*0070*/ 	.word	0x00000000
        /*0074*/ 	.short	0x0001
        /*0076*/ 	.short	0x0008
        /*0078*/ 	.byte	0x00, 0xf0, 0x41, 0x00


	//----- nvinfo : EIATTR_KPARAM_INFO
	.align		4
.L_2149:
        /*007c*/ 	.byte	0x04, 0x17
        /*007e*/ 	.short	(.L_2151 - .L_2150)
.L_2150:
        /*0080*/ 	.word	0x00000000
        /*0084*/ 	.short	0x0000
        /*0086*/ 	.short	0x0000
        /*0088*/ 	.byte	0x00, 0xf0, 0x11, 0x00


	//----- nvinfo : EIATTR_MAXREG_COUNT
	.align		4
.L_2151:
        /*008c*/ 	.byte	0x03, 0x1b
        /*008e*/ 	.short	0x00ff


	//----- nvinfo : EIATTR_MERCURY_ISA_VERSION
	.align		4
        /*0090*/ 	.byte	0x03, 0x5f
        /*0092*/ 	.short	0x0000


	//----- nvinfo : EIATTR_EXIT_INSTR_OFFSETS
	.align		4
        /*0094*/ 	.byte	0x04, 0x1c
        /*0096*/ 	.short	(.L_2153 - .L_2152)


	//   ....[0]....
.L_2152:
        /*0098*/ 	.word	0x000003e0


	//   ....[1]....
        /*009c*/ 	.word	0x00000450


	//----- nvinfo : EIATTR_MAX_THREADS
	.align		4
.L_2153:
        /*00a0*/ 	.byte	0x04, 0x05
        /*00a2*/ 	.short	(.L_2155 - .L_2154)
.L_2154:
        /*00a4*/ 	.word	0x00000080
        /*00a8*/ 	.word	0x00000001
        /*00ac*/ 	.word	0x00000001


	//----- nvinfo : EIATTR_CRS_STACK_SIZE
	.align		4
.L_2155:
        /*00b0*/ 	.byte	0x04, 0x1e
        /*00b2*/ 	.short	(.L_2157 - .L_2156)
.L_2156:
        /*00b4*/ 	.word	0x00000000
.L_2157:


//--------------------- .nv.info._ZN2at6native29vectorized_elementwise_kernelILi2ENS0_13AUnaryFunctorIlllNS0_17BitwiseXorFunctorIlEEEESt5arrayIPcLm2EEEEviT0_T1_ --------------------------
	.section	.nv.info._ZN2at6native29vectorized_elementwise_kernelILi2ENS0_13AUnaryFunctorIlllNS0_17BitwiseXorFunctorIlEEEESt5arrayIPcLm2EEEEviT0_T1_,"",@"SHT_CUDA_INFO"
	.sectionflags	@""
	.align	4


	//----- nvinfo : EIATTR_CUDA_API_VERSION
	.align		4
        /*0000*/ 	.byte	0x04, 0x37
        /*0002*/ 	.short	(.L_2159 - .L_2158)
.L_2158:
        /*0004*/ 	.word	0x00000082


	//----- nvinfo : EIATTR_SW2861232_WAR
	.align		4
.L_2159:
        /*0008*/ 	.byte	0x01, 0x35
	.zero		2


	//----- nvinfo : EIATTR_PARAM_CBANK
	.align		4
        /*000c*/ 	.byte	0x04, 0x0a
        /*000e*/ 	.short	(.L_2161 - .L_2160)
	.align		4
.L_2160:
        /*0010*/ 	.word	index@(.nv.constant0._ZN2at6native29vectorized_elementwise_kernelILi2ENS0_13AUnaryFunctorIlllNS0_17BitwiseXorFunctorIlEEEESt5arrayIPcLm2EEEEviT0_T1_)
        /*0014*/ 	.short	0x0160
        /*0016*/ 	.short	0x0028


	//----- nvinfo : EIATTR_CBANK_PARAM_SIZE
	.align		4
.L_2161:
        /*0018*/ 	.byte	0x03, 0x19
        /*001a*/ 	.short	0x0028


	//----- nvinfo : EIATTR_KPARAM_INFO
	.align		4
        /*001c*/ 	.byte	0x04, 0x17
        /*001e*/ 	.short	(.L_2163 - .L_2162)
.L_2162:
        /*0020*/ 	.word	0x00000000
        /*0024*/ 	.short	0x0002
        /*0026*/ 	.short	0x0018
        /*0028*/ 	.byte	0x00, 0xf0, 0x41, 0x00


	//----- nvinfo : EIATTR_KPARAM_INFO
	.align		4
.L_2163:
        /*002c*/ 	.byte	0x04, 0x17
        /*002e*/ 	.short	(.L_2165 - .L_2164)
.L_2164:
        /*0030*/ 	.word	0x00000000
        /*0034*/ 	.short	0x0001
        /*0036*/ 	.short	0x0008
        /*0038*/ 	.byte	0x00, 0xf0, 0x41, 0x00


	//----- nvinfo : EIATTR_KPARAM_INFO
	.align		4
.L_2165:
        /*003c*/ 	.byte	0x04, 0x17
        /*003e*/ 	.short	(.L_2167 - .L_2166)
.L_2166:
        /*0040*/ 	.word	0x00000000
        /*0044*/ 	.short	0x0000
        /*0046*/ 	.short	0x0000
        /*0048*/ 	.byte	0x00, 0xf0, 0x11, 0x00


	//----- nvinfo : EIATTR_MAXREG_COUNT
	.align		4
.L_2167:
        /*004c*/ 	.byte	0x03, 0x1b
        /*004e*/ 	.short	0x00ff


	//----- nvinfo : EIATTR_MERCURY_ISA_VERSION
	.align		4
        /*0050*/ 	.byte	0x03, 0x5f
        /*0052*/ 	.short	0x0000


	//----- nvinfo : EIATTR_EXIT_INSTR_OFFSETS
	.align		4
        /*0054*/ 	.byte	0x04, 0x1c
        /*0056*/ 	.short	(.L_2169 - .L_2168)


	//   ....[0]....
.L_2168:
        /*0058*/ 	.word	0x00000300


	//   ....[1]....
        /*005c*/ 	.word	0x00000b00


	//   ....[2]....
        /*0060*/ 	.word	0x00000b50


	//----- nvinfo : EIATTR_MAX_THREADS
	.align		4
.L_2169:
        /*0064*/ 	.byte	0x04, 0x05
        /*0066*/ 	.short	(.L_2171 - .L_2170)
.L_2170:
        /*0068*/ 	.word	0x00000080
        /*006c*/ 	.word	0x00000001
        /*0070*/ 	.word	0x00000001


	//----- nvinfo : EIATTR_CRS_STACK_SIZE
	.align		4
.L_2171:
        /*0074*/ 	.byte	0x04, 0x1e
        /*0076*/ 	.short	(.L_2173 - .L_2172)
.L_2172:
        /*0078*/ 	.word	0x00000000
.L_2173:


//--------------------- .nv.info._ZN2at6native29vectorized_elementwise_kernelILi4ENS0_13AUnaryFunctorIlllNS0_17BitwiseXorFunctorIlEEEESt5arrayIPcLm2EEEEviT0_T1_ --------------------------
	.section	.nv.info._ZN2at6native29vectorized_elementwise_kernelILi4ENS0_13AUnaryFunctorIlllNS0_17BitwiseXorFunctorIlEEEESt5arrayIPcLm2EEEEviT0_T1_,"",@"SHT_CUDA_INFO"
	.sectionflags	@""
	.align	4


	//----- nvinfo : EIATTR_CUDA_API_VERSION
	.align		4
        /*0000*/ 	.byte	0x04, 0x37
        /*0002*/ 	.short	(.L_2175 - .L_2174)
.L_2174:
        /*0004*/ 	.word	0x00000082


	//----- nvinfo : EIATTR_SW2861232_WAR
	.align		4
.L_2175:
        /*0008*/ 	.byte	0x01, 0x35
	.zero		2


	//----- nvinfo : EIATTR_PARAM_CBANK
	.align		4
        /*000c*/ 	.byte	0x04, 0x0a
        /*000e*/ 	.short	(.L_2177 - .L_2176)
	.align		4
.L_2176:
        /*0010*/ 	.word	index@(.nv.constant0._ZN2at6native29vectorized_elementwise_kernelILi4ENS0_13AUnaryFunctorIlllNS0_17BitwiseXorFunctorIlEEEESt5arrayIPcLm2EEEEviT0_T1_)
        /*0014*/ 	.short	0x0160
        /*0016*/ 	.short	0x0028


	//----- nvinfo : EIATTR_CBANK_PARAM_SIZE
	.align		4
.L_2177:
        /*0018*/ 	.byte	0x03, 0x19
        /*001a*/ 	.short	0x0028


	//----- nvinfo : EIATTR_KPARAM_INFO
	.align		4
        /*001c*/ 	.byte	0x04, 0x17
        /*001e*/ 	.short	(.L_2179 - .L_2178)
.L_2178:
        /*0020*/ 	.word	0x00000000
        /*0024*/ 	.short	0x0002
        /*0026*/ 	.short	0x0018
        /*0028*/ 	.byte	0x00, 0xf0, 0x41, 0x00


	//----- nvinfo : EIATTR_KPARAM_INFO
	.align		4
.L_2179:
        /*002c*/ 	.byte	0x04, 0x17
        /*002e*/ 	.short	(.L_2181 - .L_2180)
.L_2180:
        /*0030*/ 	.word	0x00000000
        /*0034*/ 	.short	0x0001
        /*0036*/ 	.short	0x0008
        /*0038*/ 	.byte	0x00, 0xf0, 0x41, 0x00


	//----- nvinfo : EIATTR_KPARAM_INFO
	.align		4
.L_2181:
        /*003c*/ 	.byte	0x04, 0x17
        /*003e*/ 	.short	(.L_2183 - .L_2182)
.L_2182:
        /*0040*/ 	.word	0x00000000
        /*0044*/ 	.short	0x0000
        /*0046*/ 	.short	0x0000
        /*0048*/ 	.byte	0x00, 0xf0, 0x11, 0x00


	//----- nvinfo : EIATTR_MAXREG_COUNT
	.align		4
.L_2183:
        /*004c*/ 	.byte	0x03, 0x1b
        /*004e*/ 	.short	0x00ff


	//----- nvinfo : EIATTR_MERCURY_ISA_VERSION
	.align		4
        /*0050*/ 	.byte	0x03, 0x5f
        /*0052*/ 	.short	0x0000


	//----- nvinfo : EIATTR_EXIT_INSTR_OFFSETS
	.align		4
        /*0054*/ 	.byte	0x04, 0x1c
        /*0056*/ 	.short	(.L_2185 - .L_2184)


	//   ....[0]....
.L_2184:
        /*0058*/ 	.word	0x00000300


	//   ....[1]....
        /*005c*/ 	.word	0x00000b00


	//   ....[2]....
        /*0060*/ 	.word	0x00000b50


	//----- nvinfo : EIATTR_MAX_THREADS
	.align		4
.L_2185:
        /*0064*/ 	.byte	0x04, 0x05
        /*0066*/ 	.short	(.L_2187 - .L_2186)
.L_2186:
        /*0068*/ 	.word	0x00000080
        /*006c*/ 	.word	0x00000001
        /*0070*/ 	.word	0x00000001


	//----- nvinfo : EIATTR_CRS_STACK_SIZE
	.align		4
.L_2187:
        /*0074*/ 	.byte	0x04, 0x1e
        /*0076*/ 	.short	(.L_2189 - .L_2188)
.L_2188:
        /*0078*/ 	.word	0x00000000
.L_2189:


//--------------------- .nv.info._ZN2at6native29vectorized_elementwise_kernelILi8ENS0_13AUnaryFunctorIlllNS0_17BitwiseXorFunctorIlEEEESt5arrayIPcLm2EEEEviT0_T1_ --------------------------
	.section	.nv.info._ZN2at6native29vectorized_elementwise_kernelILi8ENS0_13AUnaryFunctorIlllNS0_17BitwiseXorFunctorIlEEEESt5arrayIPcLm2EEEEviT0_T1_,"",@"SHT_CUDA_INFO"
	.sectionflags	@""
	.align	4


	//----- nvinfo : EIATTR_CUDA_API_VERSION
	.align		4
        /*0000*/ 	.byte	0x04, 0x37
        /*0002*/ 	.short	(.L_2191 - .L_2190)
.L_2190:
        /*0004*/ 	.word	0x00000082


	//----- nvinfo : EIATTR_SW2861232_WAR
	.align		4
.L_2191:
        /*0008*/ 	.byte	0x01, 0x35
	.zero		2


	//----- nvinfo : EIATTR_PARAM_CBANK
	.align		4
        /*000c*/ 	.byte	0x04, 0x0a
        /*000e*/ 	.short	(.L_2193 - .L_2192)
	.align		4
.L_2192:
        /*0010*/ 	.word	index@(.nv.constant0._ZN2at6native29vectorized_elementwise_kernelILi8ENS0_13AUnaryFunctorIlllNS0_17BitwiseXorFunctorIlEEEESt5arrayIPcLm2EEEEviT0_T1_)
        /*0014*/ 	.short	0x0160
        /*0016*/ 	.short	0x0028


	//----- nvinfo : EIATTR_CBANK_PARAM_SIZE
	.align		4
.L_2193:
        /*0018*/ 	.byte	0x03, 0x19
        /*001a*/ 	.short	0x0028


	//----- nvinfo : EIATTR_KPARAM_INFO
	.align		4
        /*001c*/ 	.byte	0x04, 0x17
        /*001e*/ 	.short	(.L_2195 - .L_2194)
.L_2194:
        /*0020*/ 	.word	0x00000000
        /*0024*/ 	.short	0x0002
        /*0026*/ 	.short	0x0018
        /*0028*/ 	.byte	0x00, 0xf0, 0x41, 0x00


	//----- nvinfo : EIATTR_KPARAM_INFO
	.align		4
.L_2195:
        /*002c*/ 	.byte	0x04, 0x17
        /*002e*/ 	.short	(.L_2197 - .L_2196)
.L_2196:
        /*0030*/ 	.word	0x00000000
        /*0034*/ 	.short	0x0001
        /*0036*/ 	.short	0x0008
        /*0038*/ 	.byte	0x00, 0xf0, 0x41, 0x00


	//----- nvinfo : EIATTR_KPARAM_INFO
	.align		4
.L_2197:
        /*003c*/ 	.byte	0x04, 0x17
        /*003e*/ 	.short	(.L_2199 - .L_2198)
.L_2198:
        /*0040*/ 	.word	0x00000000
        /*0044*/ 	.short	0x0000
        /*0046*/ 	.short	0x0000
        /*0048*/ 	.byte	0x00, 0xf0, 0x11, 0x00


	//----- nvinfo : EIATTR_MAXREG_COUNT
	.align		4
.L_2199:
        /*004c*/ 	.byte	0x03, 0x1b
        /*004e*/ 	.short	0x00ff


	//----- nvinfo : EIATTR_MERCURY_ISA_VERSION
	.align		4
        /*0050*/ 	.byte	0x03, 0x5f
        /*0052*/ 	.short	0x0000


	//----- nvinfo : EIATTR_EXIT_INSTR_OFFSETS
	.align		4
        /*0054*/ 	.byte	0x04, 0x1c
        /*0056*/ 	.short	(.L_2201 - .L_2200)


	//   ....[0]....
.L_2200:
        /*0058*/ 	.word	0x00000010


	//----- nvinfo : EIATTR_MAX_THREADS
	.align		4
.L_2201:
        /*005c*/ 	.byte	0x04, 0x05
        /*005e*/ 	.short	(.L_2203 - .L_2202)
.L_2202:
        /*0060*/ 	.word	0x00000080
        /*0064*/ 	.word	0x00000001
        /*0068*/ 	.word	0x00000001
.L_2203:


//--------------------- .nv.info._ZN2at6native18elementwise_kernelILi128ELi4EZNS0_15gpu_kernel_implINS0_13BinaryFunctorIlllNS0_17BitwiseXorFunctorIlEEEEEEvRNS_18TensorIteratorBaseERKT_EUliE_EEviT1_ --------------------------
	.section	.nv.info._ZN2at6native18elementwise_kernelILi128ELi4EZNS0_15gpu_kernel_implINS0_13BinaryFunctorIlllNS0_17BitwiseXorFunctorIlEEEEEEvRNS_18TensorIteratorBaseERKT_EUliE_EEviT1_,"",@"SHT_CUDA_INFO"
	.sectionflags	@""
	.align	4


	//----- nvinfo : EIATTR_CUDA_API_VERSION
	.align		4
        /*0000*/ 	.byte	0x04, 0x37
        /*0002*/ 	.short	(.L_2205 - .L_2204)
.L_2204:
        /*0004*/ 	.word	0x00000082


	//----- nvinfo : EIATTR_SW2861232_WAR
	.align		4
.L_2205:
        /*0008*/ 	.byte	0x01, 0x35
	.zero		2


	//----- nvinfo : EIATTR_PARAM_CBANK
	.align		4
        /*000c*/ 	.byte	0x04, 0x0a
        /*000e*/ 	.short	(.L_2207 - .L_2206)
	.align		4
.L_2206:
        /*0010*/ 	.word	index@(.nv.constant0._ZN2at6native18elementwise_kernelILi128ELi4EZNS0_15gpu_kernel_implINS0_13BinaryFunctorIlllNS0_17BitwiseXorFunctorIlEEEEEEvRNS_18TensorIteratorBaseERKT_EUliE_EEviT1_)
        /*0014*/ 	.short	0x0160
        /*0016*/ 	.short	0x0290


	//----- nvinfo : EIATTR_CBANK_PARAM_SIZE
	.align		4
.L_2207:
        /*0018*/ 	.byte	0x03, 0x19
        /*001a*/ 	.short	0x0290


	//----- nvinfo : EIATTR_KPARAM_INFO
	.align		4
        /*001c*/ 	.byte	0x04, 0x17
        /*001e*/ 	.short	(.L_2209 - .L_2208)
.L_2208:
        /*0020*/ 	.word	0x00000000
        /*0024*/ 	.short	0x0001
        /*0026*/ 	.short	0x0008
        /*0028*/ 	.byte	0x00, 0xf0, 0x21, 0x0a


	//----- nvinfo : EIATTR_KPARAM_INFO
	.align		4
.L_2209:
        /*002c*/ 	.byte	0x04, 0x17
        /*002e*/ 	.short	(.L_2211 - .L_2210)
.L_2210:
        /*0030*/ 	.word	0x00000000
        /*0034*/ 	.short	0x0000
        /*0036*/ 	.short	0x0000
        /*0038*/ 	.byte	0x00, 0xf0, 0x11, 0x00


	//----- nvinfo : EIATTR_MAXREG_COUNT
	.align		4
.L_2211:
        /*003c*/ 	.byte	0x03, 0x1b
        /*003e*/ 	.short	0x0080


	//----- nvinfo : EIATTR_EXTERNS
	.align		4
        /*0040*/ 	.byte	0x04, 0x0f
        /*0042*/ 	.short	(.L_2213 - .L_2212)


	//   ....[0]....
	.align		4
.L_2212:
        /*0044*/ 	.word	index@(__assertfail)


	//----- nvinfo : EIATTR_MERCURY_ISA_VERSION
	.align		4
.L_2213:
        /*0048*/ 	.byte	0x03, 0x5f
        /*004a*/ 	.short	0x0000


	//----- nvinfo : EIATTR_SYSCALL_OFFSETS
	.align		4
        /*004c*/ 	.byte	0x04, 0x46
        /*004e*/ 	.short	(.L_2215 - .L_2214)


	//   ....[0]....
.L_2214:
        /*0050*/ 	.word	0x00001ec0


	//   ....[1]....
        /*0054*/ 	.word	0x00002d50


	//   ....[2]....
        /*0058*/ 	.word	0x00003c10


	//   ....[3]....
        /*005c*/ 	.word	0x00005af0


	//   ....[4]....
        /*0060*/ 	.word	0x00006980


	//   ....[5]....
        /*0064*/ 	.word	0x00007840


	//   ....[6]....
        /*0068*/ 	.word	0x000096f0


	//   ....[7]....
        /*006c*/ 	.word	0x0000a580


	//   ....[8]....
        /*0070*/ 	.word	0x0000b440


	//   ....[9]....
        /*0074*/ 	.word	0x0000d300


	//   ....[10]....
        /*0078*/ 	.word	0x0000e190


	//   ....[11]....
        /*007c*/ 	.word	0x0000f050


	//----- nvinfo : EIATTR_EXIT_INSTR_OFFSETS
	.align		4
.L_2215:
        /*0080*/ 	.byte	0x04, 0x1c
        /*0082*/ 	.short	(.L_2217 - .L_2216)


	//   ....[0]....
.L_2216:
        /*0084*/ 	.word	0x0000b4c0


	//   ....[1]....
        /*0088*/ 	.word	0x0000e300


	//   ....[2]....
        /*008c*/ 	.word	0x0000e320


	//   ....[3]....
        /*0090*/ 	.word	0x0000e3a0


	//   ....[4]....
        /*0094*/ 	.word	0x0000e3c0


	//   ....[5]....
        /*0098*/ 	.word	0x0000e3e0


	//   ....[6]....
        /*009c*/ 	.word	0x0000e470


	//   ....[7]....
        /*00a0*/ 	.word	0x0000e4b0


	//   ....[8]....
        /*00a4*/ 	.word	0x0000e550


	//   ....[9]....
        /*00a8*/ 	.word	0x0000e5a0


	//   ....[10]....
        /*00ac*/ 	.word	0x0000e5d0


	//   ....[11]....
        /*00b0*/ 	.word	0x0000e6a0


	//   ....[12]....
        /*00b4*/ 	.word	0x0000e6e0


	//   ....[13]....
        /*00b8*/ 	.word	0x0000e870


	//   ....[14]....
        /*00bc*/ 	.word	0x0000e9d0


	//   ....[15]....
        /*00c0*/ 	.word	0x0000ea10


	//   ....[16]....
        /*00c4*/ 	.word	0x0000eab0


	//   ....[17]....
        /*00c8*/ 	.word	0x0000ec30


	//   ....[18]....
        /*00cc*/ 	.word	0x0000edb0


	//   ....[19]....
        /*00d0*/ 	.word	0x0000ef20


	//   ....[20]....
        /*00d4*/ 	.word	0x0000f060


	//   ....[21]....
        /*00d8*/ 	.word	0x0000f080


	//   ....[22]....
        /*00dc*/ 	.word	0x0000f0a0


	//----- nvinfo : EIATTR_MAX_THREADS
	.align		4
.L_2217:
        /*00e0*/ 	.byte	0x04, 0x05
        /*00e2*/ 	.short	(.L_2219 - .L_2218)
.L_2218:
        /*00e4*/ 	.word	0x00000080
        /*00e8*/ 	.word	0x00000001
        /*00ec*/ 	.word	0x00000001


	//----- nvinfo : EIATTR_CRS_STACK_SIZE
	.align		4
.L_2219:
        /*00f0*/ 	.byte	0x04, 0x1e
        /*00f2*/ 	.short	(.L_2221 - .L_2220)
.L_2220:
        /*00f4*/ 	.word	0x00000000
.L_2221:


//--------------------- .nv.info._ZN2at6native27unrolled_elementwise_kernelINS0_13BinaryFunctorIlllNS0_17BitwiseXorFunctorIlEEEESt5arrayIPcLm3EELi4E23TrivialOffsetCalculatorILi2EjES9_ILi1EjENS0_6memory12LoadWithCastILi2EEENSC_13StoreWithCastILi1EEEEEviT_T0_T2_T3_T4_T5_ --------------------------
	.section	.nv.info._ZN2at6native27unrolled_elementwise_kernelINS0_13BinaryFunctorIlllNS0_17BitwiseXorFunctorIlEEEESt5arrayIPcLm3EELi4E23TrivialOffsetCalculatorILi2EjES9_ILi1EjENS0_6memory12LoadWithCastILi2EEENSC_13StoreWithCastILi1EEEEEviT_T0_T2_T3_T4_T5_,"",@"SHT_CUDA_INFO"
	.sectionflags	@""
	.align	4


	//----- nvinfo : EIATTR_CUDA_API_VERSION
	.align		4
        /*0000*/ 	.byte	0x04, 0x37
        /*0002*/ 	.short	(.L_2223 - .L_2222)
.L_2222:
        /*0004*/ 	.word	0x00000082


	//----- nvinfo : EIATTR_SW2861232_WAR
	.align		4
.L_2223:
        /*0008*/ 	.byte	0x01, 0x35
	.zero		2


	//----- nvinfo : EIATTR_PARAM_CBANK
	.align		4
        /*000c*/ 	.byte	0x04, 0x0a
        /*000e*/ 	.short	(.L_2225 - .L_2224)
	.align		4
.L_2224:
        /*0010*/ 	.word	index@(.nv.constant0._ZN2at6native27unrolled_elementwise_kernelINS0_13BinaryFunctorIlllNS0_17BitwiseXorFunctorIlEEEESt5arrayIPcLm3EELi4E23TrivialOffsetCalculatorILi2EjES9_ILi1EjENS0_6memory12LoadWithCastILi2EEENSC_13StoreWithCastILi1EEEEEviT_T0_T2_T3_T4_T5_)
        /*0014*/ 	.short	0x0160
        /*0016*/ 	.short	0x0038


	//----- nvinfo : EIATTR_CBANK_PARAM_SIZE
	.align		4
.L_2225:
        /*0018*/ 	.byte	0x03, 0x19
        /*001a*/ 	.short	0x0038


	//----- nvinfo : EIATTR_KPARAM_INFO
	.align		4
        /*001c*/ 	.byte	0x04, 0x17
        /*001e*/ 	.short	(.L_2227 - .L_2226)
.L_2226:
        /*0020*/ 	.word	0x00000000
        /*0024*/ 	.short	0x0006
        /*0026*/ 	.short	0x0030
        /*0028*/ 	.byte	0x00, 0xf0, 0x21, 0x00


	//----- nvinfo : EIATTR_KPARAM_INFO
	.align		4
.L_2227:
        /*002c*/ 	.byte	0x04, 0x17
        /*002e*/ 	.short	(.L_2229 - .L_2228)
.L_2228:
        /*0030*/ 	.word	0x00000000
        /*0034*/ 	.short	0x0005
        /*0036*/ 	.short	0x0024
        /*0038*/ 	.byte	0x00, 0xf0, 0x31, 0x00


	//----- nvinfo : EIATTR_KPARAM_INFO
	.align		4
.L_2229:
        /*003c*/ 	.byte	0x04, 0x17
        /*003e*/ 	.short	(.L_2231 - .L_2230)
.L_2230:
        /*0040*/ 	.word	0x00000000
        /*0044*/ 	.short	0x0004
        /*0046*/ 	.short	0x0021
        /*0048*/ 	.byte	0x00, 0xf0, 0x05, 0x00


	//----- nvinfo : EIATTR_KPARAM_INFO
	.align		4
.L_2231:
        /*004c*/ 	.byte	0x04, 0x17
        /*004e*/ 	.short	(.L_2233 - .L_2232)
.L_2232:
        /*0050*/ 	.word	0x00000000
        /*0054*/ 	.short	0x0003
        /*0056*/ 	.short	0x0020
        /*0058*/ 	.byte	0x00, 0xf0, 0x05, 0x00


	//----- nvinfo : EIATTR_KPARAM_INFO
	.align		4
.L_2233:
        /*005c*/ 	.byte	0x04, 0x17
        /*005e*/ 	.short	(.L_2235 - .L_2234)
.L_2234:
        /*0060*/ 	.word	0x00000000
        /*0064*/ 	.short	0x0002
        /*0066*/ 	.short	0x0008
        /*0068*/ 	.byte	0x00, 0xf0, 0x61, 0x00


	//----- nvinfo : EIATTR_KPARAM_INFO
	.align		4
.L_2235:
        /*006c*/ 	.byte	0x04, 0x17
        /*006e*/ 	.short	(.L_2237 - .L_2236)
.L_2236:
        /*0070*/ 	.word	0x00000000
        /*0074*/ 	.short	0x0001
        /*0076*/ 	.short	0x0004
        /*0078*/ 	.byte	0x00, 0xf0, 0x05, 0x00


	//----- nvinfo : EIATTR_KPARAM_INFO
	.align		4
.L_2237:
        /*007c*/ 	.byte	0x04, 0x17
        /*007e*/ 	.short	(.L_2239 - .L_2238)
.L_2238:
        /*0080*/ 	.word	0x00000000
        /*0084*/ 	.short	0x0000
        /*0086*/ 	.short	0x0000
        /*0088*/ 	.byte	0x00, 0xf0, 0x11, 0x00


	//----- nvinfo : EIATTR_MAXREG_COUNT
	.align		4
.L_2239:
        /*008c*/ 	.byte	0x03, 0x1b
        /*008e*/ 	.short	0x00ff


	//----- nvinfo : EIATTR_EXTERNS
	.align		4
        /*0090*/ 	.byte	0x04, 0x0f
        /*0092*/ 	.short	(.L_2241 - .L_2240)


	//   ....[0]....
	.align		4
.L_2240:
        /*0094*/ 	.word	index@(__assertfail)


	//----- nvinfo : EIATTR_MERCURY_ISA_VERSION
	.align		4
.L_2241:
        /*0098*/ 	.byte	0x03, 0x5f
        /*009a*/ 	.short	0x0000


	//----- nvinfo : EIATTR_SYSCALL_OFFSETS
	.align		4
        /*009c*/ 	.byte	0x04, 0x46
        /*009e*/ 	.short	(.L_2243 - .L_2242)


	//   ....[0]....
.L_2242:
        /*00a0*/ 	.word	0x00000f20


	//   ....[1]....
        /*00a4*/ 	.word	0x00001db0


	//   ....[2]....
        /*00a8*/ 	.word	0x00002cc0


	//   ....[3]....
        /*00ac*/ 	.word	0x00003b50


	//   ....[4]....
        /*00b0*/ 	.word	0x00004a70


	//   ....[5]....
        /*00b4*/ 	.word	0x00005900


	//   ....[6]....
        /*00b8*/ 	.word	0x00006800


	//   ....[7]....
        /*00bc*/ 	.word	0x00007690


	//   ....[8]....
        /*00c0*/ 	.word	0x00008620


	//   ....[9]....
        /*00c4*/ 	.word	0x00009500


	//   ....[10]....
        /*00c8*/ 	.word	0x0000a3b0


	//   ....[11]....
        /*00cc*/ 	.word	0x0000b280


	//----- nvinfo : EIATTR_EXIT_INSTR_OFFSETS
	.align		4
.L_2243:
        /*00d0*/ 	.byte	0x04, 0x1c
        /*00d2*/ 	.short	(.L_2245 - .L_2244)


	//   ....[0]....
.L_2244:
        /*00d4*/ 	.word	0x0000a430


	//   ....[1]....
        /*00d8*/ 	.word	0x0000a540


	//   ....[2]....
        /*00dc*/ 	.word	0x0000a560


	//   ....[3]....
        /*00e0*/ 	.word	0x0000a5e0


	//   ....[4]....
        /*00e4*/ 	.word	0x0000a600


	//   ....[5]....
        /*00e8*/ 	.word	0x0000a620


	//   ....[6]....
        /*00ec*/ 	.word	0x0000a6b0


	//   ....[7]....
        /*00f0*/ 	.word	0x0000a6f0


	//   ....[8]....
        /*00f4*/ 	.word	0x0000a790


	//   ....[9]....
        /*00f8*/ 	.word	0x0000a7e0


	//   ....[10]....
        /*00fc*/ 	.word	0x0000a810


	//   ....[11]....
        /*0100*/ 	.word	0x0000a8e0


	//   ....[12]....
        /*0104*/ 	.word	0x0000a920


	//   ....[13]....
        /*0108*/ 	.word	0x0000aab0


	//   ....[14]....
        /*010c*/ 	.word	0x0000ac10


	//   ....[15]....
        /*0110*/ 	.word	0x0000ac50


	//   ....[16]....
        /*0114*/ 	.word	0x0000acf0


	//   ....[17]....
        /*0118*/ 	.word	0x0000ae70


	//   ....[18]....
        /*011c*/ 	.word	0x0000aff0


	//   ....[19]....
        /*0120*/ 	.word	0x0000b150


	//   ....[20]....
        /*0124*/ 	.word	0x0000b290


	//   ....[21]....
        /*0128*/ 	.word	0x0000b2b0


	//   ....[22]....
        /*012c*/ 	.word	0x0000b2d0


	//----- nvinfo : EIATTR_MAX_THREADS
	.align		4
.L_2245:
        /*0130*/ 	.byte	0x04, 0x05
        /*0132*/ 	.short	(.L_2247 - .L_2246)
.L_2246:
        /*0134*/ 	.word	0x00000080
        /*0138*/ 	.word	0x00000001
        /*013c*/ 	.word	0x00000001


	//----- nvinfo : EIATTR_CRS_STACK_SIZE
	.align		4
.L_2247:
        /*0140*/ 	.byte	0x04, 0x1e
        /*0142*/ 	.short	(.L_2249 - .L_2248)
.L_2248:
        /*0144*/ 	.word	0x00000000
.L_2249:


//--------------------- .nv.info._ZN2at6native18elementwise_kernelILi128ELi2EZNS0_22gpu_kernel_impl_nocastINS0_13BinaryFunctorIlllNS0_17BitwiseXorFunctorIlEEEEEEvRNS_18TensorIteratorBaseERKT_EUliE_EEviT1_ --------------------------
	.section	.nv.info._ZN2at6native18elementwise_kernelILi128ELi2EZNS0_22gpu_kernel_impl_nocastINS0_13BinaryFunctorIlllNS0_17BitwiseXorFunctorIlEEEEEEvRNS_18TensorIteratorBaseERKT_EUliE_EEviT1_,"",@"SHT_CUDA_INFO"
	.sectionflags	@""
	.align	4


	//----- nvinfo : EIATTR_CUDA_API_VERSION
	.align		4
        /*0000*/ 	.byte	0x04, 0x37
        /*0002*/ 	.short	(.L_2251 - .L_2250)
.L_2250:
        /*0004*/ 	.word	0x00000082


	//----- nvinfo : EIATTR_SW2861232_WAR
	.align		4
.L_2251:
        /*0008*/ 	.byte	0x01, 0x35
	.zero		2


	//----- nvinfo : EIATTR_PARAM_CBANK
	.align		4
        /*000c*/ 	.byte	0x04, 0x0a
        /*000e*/ 	.short	(.L_2253 - .L_2252)
	.align		4
.L_2252:
        /*0010*/ 	.word	index@(.nv.constant0._ZN2at6native18elementwise_kernelILi128ELi2EZNS0_22gpu_kernel_impl_nocastINS0_13BinaryFunctorIlllNS0_17BitwiseXorFunctorIlEEEEEEvRNS_18TensorIteratorBaseERKT_EUliE_EEviT1_)
        /*0014*/ 	.short	0x0160
        /*0016*/ 	.short	0x0290


	//----- nvinfo : EIATTR_CBANK_PARAM_SIZE
	.align		4
.L_2253:
        /*0018*/ 	.byte	0x03, 0x19
        /*001a*/ 	.short	0x0290


	//----- nvinfo : EIATTR_KPARAM_INFO
	.align		4
        /*001c*/ 	.byte	0x04, 0x17
        /*001e*/ 	.short	(.L_2255 - .L_2254)
.L_2254:
        /*0020*/ 	.word	0x00000000
        /*0024*/ 	.short	0x0001
        /*0026*/ 	.short	0x0008
        /*0028*/ 	.byte	0x00, 0xf0, 0x21, 0x0a


	//----- nvinfo : EIATTR_KPARAM_INFO
	.align		4
.L_2255:
        /*002c*/ 	.byte	0x04, 0x17
        /*002e*/ 	.short	(.L_2257 - .L_2256)
.L_2256:
        /*0030*/ 	.word	0x00000000
        /*0034*/ 	.short	0x0000
        /*0036*/ 	.short	0x0000
        /*0038*/ 	.byte	0x00, 0xf0, 0x11, 0x00


	//----- nvinfo : EIATTR_MAXREG_COUNT
	.align		4
.L_2257:
        /*003c*/ 	.byte	0x03, 0x1b
        /*003e*/ 	.short	0x0080


	//----- nvinfo : EIATTR_MERCURY_ISA_VERSION
	.align		4
        /*0040*/ 	.byte	0x03, 0x5f
        /*0042*/ 	.short	0x0000


	//----- nvinfo : EIATTR_EXIT_INSTR_OFFSETS
	.align		4
        /*0044*/ 	.byte	0x04, 0x1c
        /*0046*/ 	.short	(.L_2259 - .L_2258)


	//   ....[0]....
.L_2258:
        /*0048*/ 	.word	0x00001140


	//   ....[1]....
        /*004c*/ 	.word	0x000021d0


	//----- nvinfo : EIATTR_MAX_THREADS
	.align		4
.L_2259:
        /*0050*/ 	.byte	0x04, 0x05
        /*0052*/ 	.short	(.L_2261 - .L_2260)
.L_2260:
        /*0054*/ 	.word	0x00000080
        /*0058*/ 	.word	0x00000001
        /*005c*/ 	.word	0x00000001


	//----- nvinfo : EIATTR_CRS_STACK_SIZE
	.align		4
.L_2261:
        /*0060*/ 	.byte	0x04, 0x1e
        /*0062*/ 	.short	(.L_2263 - .L_2262)
.L_2262:
        /*0064*/ 	.word	0x00000000
.L_2263:


//--------------------- .nv.info._ZN2at6native27unrolled_elementwise_kernelINS0_13BinaryFunctorIlllNS0_17BitwiseXorFunctorIlEEEESt5arrayIPcLm3EELi4E23TrivialOffsetCalculatorILi2EjES9_ILi1EjENS0_6memory15LoadWithoutCastENSC_16StoreWithoutCastEEEviT_T0_T2_T3_T4_T5_ --------------------------
	.section	.nv.info._ZN2at6native27unrolled_elementwise_kernelINS0_13BinaryFunctorIlllNS0_17BitwiseXorFunctorIlEEEESt5arrayIPcLm3EELi4E23TrivialOffsetCalculatorILi2EjES9_ILi1EjENS0_6memory15LoadWithoutCastENSC_16StoreWithoutCastEEEviT_T0_T2_T3_T4_T5_,"",@"SHT_CUDA_INFO"
	.sectionflags	@""
	.align	4


	//----- nvinfo : EIATTR_CUDA_API_VERSION
	.align		4
        /*0000*/ 	.byte	0x04, 0x37
        /*0002*/ 	.short	(.L_2265 - .L_2264)
.L_2264:
        /*0004*/ 	.word	0x00000082


	//----- nvinfo : EIATTR_SW2861232_WAR
	.align		4
.L_2265:
        /*0008*/ 	.byte	0x01, 0x35
	.zero		2


	//----- nvinfo : EIATTR_PARAM_CBANK
	.align		4
        /*000c*/ 	.byte	0x04, 0x0a
        /*000e*/ 	.short	(.L_2267 - .L_2266)
	.align		4
.L_2266:
        /*0010*/ 	.word	index@(.nv.constant0._ZN2at6native27unrolled_elementwise_kernelINS0_13BinaryFunctorIlllNS0_17BitwiseXorFunctorIlEEEESt5arrayIPcLm3EELi4E23TrivialOffsetCalculatorILi2EjES9_ILi1EjENS0_6memory15LoadWithoutCastENSC_16StoreWithoutCastEEEviT_T0_T2_T3_T4_T5_)
        /*0014*/ 	.short	0x0160
        /*0016*/ 	.short	0x0024


	//----- nvinfo : EIATTR_CBANK_PARAM_SIZE
	.align		4
.L_2267:
        /*0018*/ 	.byte	0x03, 0x19
        /*001a*/ 	.short	0x0024


	//----- nvinfo : EIATTR_KPARAM_INFO
	.align		4
        /*001c*/ 	.byte	0x04, 0x17
        /*001e*/ 	.short	(.L_2269 - .L_2268)
.L_2268:
        /*0020*/ 	.word	0x00000000
        /*0024*/ 	.short	0x0006
        /*0026*/ 	.short	0x0023
        /*0028*/ 	.byte	0x00, 0xf0, 0x05, 0x00


	//----- nvinfo : EIATTR_KPARAM_INFO
	.align		4
.L_2269:
        /*002c*/ 	.byte	0x04, 0x17
        /*002e*/ 	.short	(.L_2271 - .L_2270)
.L_2270:
        /*0030*/ 	.word	0x00000000
        /*0034*/ 	.short	0x0005
        /*0036*/ 	.short	0x0022
        /*0038*/ 	.byte	0x00, 0xf0, 0x05, 0x00


	//----- nvinfo : EIATTR_KPARAM_INFO
	.align		4
.L_2271:
        /*003c*/ 	.byte	0x04, 0x17
        /*003e*/ 	.short	(.L_2273 - .L_2272)
.L_2272:
        /*0040*/ 	.word	0x00000000
        /*0044*/ 	.short	0x0004
        /*0046*/ 	.short	0x0021
        /*0048*/ 	.byte	0x00, 0xf0, 0x05, 0x00


	//----- nvinfo : EIATTR_KPARAM_INFO
	.align		4
.L_2273:
        /*004c*/ 	.byte	0x04, 0x17
        /*004e*/ 	.short	(.L_2275 - .L_2274)
.L_2274:
        /*0050*/ 	.word	0x00000000
        /*0054*/ 	.short	0x0003
        /*0056*/ 	.short	0x0020
        /*0058*/ 	.byte	0x00, 0xf0, 0x05, 0x00


	//----- nvinfo : EIATTR_KPARAM_INFO
	.align		4
.L_2275:
        /*005c*/ 	.byte	0x04, 0x17
        /*005e*/ 	.short	(.L_2277 - .L_2276)
.L_2276:
        /*0060*/ 	.word	0x00000000
        /*0064*/ 	.short	0x0002
        /*0066*/ 	.short	0x0008
        /*0068*/ 	.byte	0x00, 0xf0, 0x61, 0x00


	//----- nvinfo : EIATTR_KPARAM_INFO
	.align		4
.L_2277:
        /*006c*/ 	.byte	0x04, 0x17
        /*006e*/ 	.short	(.L_2279 - .L_2278)
.L_2278:
        /*0070*/ 	.word	0x00000000
        /*0074*/ 	.short	0x0001
        /*0076*/ 	.short	0x0004
        /*0078*/ 	.byte	0x00, 0xf0, 0x05, 0x00


	//----- nvinfo : EIATTR_KPARAM_INFO
	.align		4
.L_2279:
        /*007c*/ 	.byte	0x04, 0x17
        /*007e*/ 	.short	(.L_2281 - .L_2280)
.L_2280:
        /*0080*/ 	.word	0x00000000
        /*0084*/ 	.short	0x0000
        /*0086*/ 	.short	0x0000
        /*0088*/ 	.byte	0x00, 0xf0, 0x11, 0x00


	//----- nvinfo : EIATTR_MAXREG_COUNT
	.align		4
.L_2281:
        /*008c*/ 	.byte	0x03, 0x1b
        /*008e*/ 	.short	0x00ff


	//----- nvinfo : EIATTR_MERCURY_ISA_VERSION
	.align		4
        /*0090*/ 	.byte	0x03, 0x5f
        /*0092*/ 	.short	0x0000


	//----- nvinfo : EIATTR_EXIT_INSTR_OFFSETS
	.align		4
        /*0094*/ 	.byte	0x04, 0x1c
        /*0096*/ 	.short	(.L_2283 - .L_2282)


	//   ....[0]....
.L_2282:
        /*0098*/ 	.word	0x000004a0


	//   ....[1]....
        /*009c*/ 	.word	0x00000510


	//----- nvinfo : EIATTR_MAX_THREADS
	.align		4
.L_2283:
        /*00a0*/ 	.byte	0x04, 0x05
        /*00a2*/ 	.short	(.L_2285 - .L_2284)
.L_2284:
        /*00a4*/ 	.word	0x00000080
        /*00a8*/ 	.word	0x00000001
        /*00ac*/ 	.word	0x00000001


	//----- nvinfo : EIATTR_CRS_STACK_SIZE
	.align		4
.L_2285:
        /*00b0*/ 	.byte	0x04, 0x1e
        /*00b2*/ 	.short	(.L_2287 - .L_2286)
.L_2286:
        /*00b4*/ 	.word	0x00000000
.L_2287:


//--------------------- .nv.info._ZN2at6native29vectorized_elementwise_kernelILi2ENS0_13BinaryFunctorIlllNS0_17BitwiseXorFunctorIlEEEESt5arrayIPcLm3EEEEviT0_T1_ --------------------------
	.section	.nv.info._ZN2at6native29vectorized_elementwise_kernelILi2ENS0_13BinaryFunctorIlllNS0_17BitwiseXorFunctorIlEEEESt5arrayIPcLm3EEEEviT0_T1_,"",@"SHT_CUDA_INFO"
	.sectionflags	@""
	.align	4


	//----- nvinfo : EIATTR_CUDA_API_VERSION
	.align		4
        /*0000*/ 	.byte	0x04, 0x37
        /*0002*/ 	.short	(.L_2289 - .L_2288)
.L_2288:
        /*0004*/ 	.word	0x00000082


	//----- nvinfo : EIATTR_SW2861232_WAR
	.align		4
.L_2289:
        /*0008*/ 	.byte	0x01, 0x35
	.zero		2


	//----- nvinfo : EIATTR_PARAM_CBANK
	.align		4
        /*000c*/ 	.byte	0x04, 0x0a
        /*000e*/ 	.short	(.L_2291 - .L_2290)
	.align		4
.L_2290:
        /*0010*/ 	.word	index@(.nv.constant0._ZN2at6native29vectorized_elementwise_kernelILi2ENS0_13BinaryFunctorIlllNS0_17BitwiseXorFunctorIlEEEESt5arrayIPcLm3EEEEviT0_T1_)
        /*0014*/ 	.short	0x0160
        /*0016*/ 	.short	0x0020


	//----- nvinfo : EIATTR_CBANK_PARAM_SIZE
	.align		4
.L_2291:
        /*0018*/ 	.byte	0x03, 0x19
        /*001a*/ 	.short	0x0020


	//----- nvinfo : EIATTR_KPARAM_INFO
	.align		4
        /*001c*/ 	.byte	0x04, 0x17
        /*001e*/ 	.short	(.L_2293 - .L_2292)
.L_2292:
        /*0020*/ 	.word	0x00000000
        /*0024*/ 	.short	0x0002
        /*0026*/ 	.short	0x0008
        /*0028*/ 	.byte	0x00, 0xf0, 0x61, 0x00


	//----- nvinfo : EIATTR_KPARAM_INFO
	.align		4
.L_2293:
        /*002c*/ 	.byte	0x04, 0x17
        /*002e*/ 	.short	(.L_2295 - .L_2294)
.L_2294:
        /*0030*/ 	.word	0x00000000
        /*0034*/ 	.short	0x0001
        /*0036*/ 	.short	0x0004
        /*0038*/ 	.byte	0x00, 0xf0, 0x05, 0x00


	//----- nvinfo : EIATTR_KPARAM_INFO
	.align		4
.L_2295:
        /*003c*/ 	.byte	0x04, 0x17
        /*003e*/ 	.short	(.L_2297 - .L_2296)
.L_2296:
        /*0040*/ 	.word	0x00000000
        /*0044*/ 	.short	0x0000
        /*0046*/ 	.short	0x0000
        /*0048*/ 	.byte	0x00, 0xf0, 0x11, 0x00


	//----- nvinfo : EIATTR_MAXREG_COUNT
	.align		4
.L_2297:
        /*004c*/ 	.byte	0x03, 0x1b
        /*004e*/ 	.short	0x00ff


	//----- nvinfo : EIATTR_MERCURY_ISA_VERSION
	.align		4
        /*0050*/ 	.byte	0x03, 0x5f
        /*0052*/ 	.short	0x0000


	//----- nvinfo : EIATTR_EXIT_INSTR_OFFSETS
	.align		4
        /*0054*/ 	.byte	0x04, 0x1c
        /*0056*/ 	.short	(.L_2299 - .L_2298)


	//   ....[0]....
.L_2298:
        /*0058*/ 	.word	0x000003a0


	//   ....[1]....
        /*005c*/ 	.word	0x00000d30


	//   ....[2]....
        /*0060*/ 	.word	0x00000d80


	//----- nvinfo : EIATTR_MAX_THREADS
	.align		4
.L_2299:
        /*0064*/ 	.byte	0x04, 0x05
        /*0066*/ 	.short	(.L_2301 - .L_2300)
.L_2300:
        /*0068*/ 	.word	0x00000080
        /*006c*/ 	.word	0x00000001
        /*0070*/ 	.word	0x00000001


	//----- nvinfo : EIATTR_CRS_STACK_SIZE
	.align		4
.L_2301:
        /*0074*/ 	.byte	0x04, 0x1e
        /*0076*/ 	.short	(.L_2303 - .L_2302)
.L_2302:
        /*0078*/ 	.word	0x00000000
.L_2303:


//--------------------- .nv.info._ZN2at6native29vectorized_elementwise_kernelILi4ENS0_13BinaryFunctorIlllNS0_17BitwiseXorFunctorIlEEEESt5arrayIPcLm3EEEEviT0_T1_ --------------------------
	.section	.nv.info._ZN2at6native29vectorized_elementwise_kernelILi4ENS0_13BinaryFunctorIlllNS0_17BitwiseXorFunctorIlEEEESt5arrayIPcLm3EEEEviT0_T1_,"",@"SHT_CUDA_INFO"
	.sectionflags	@""
	.align	4


	//----- nvinfo : EIATTR_CUDA_API_VERSION
	.align		4
        /*0000*/ 	.byte	0x04, 0x37
        /*0002*/ 	.short	(.L_2305 - .L_2304)
.L_2304:
        /*0004*/ 	.word	0x00000082


	//----- nvinfo : EIATTR_SW2861232_WAR
	.align		4
.L_2305:
        /*0008*/ 	.byte	0x01, 0x35
	.zero		2


	//----- nvinfo : EIATTR_PARAM_CBANK
	.align		4
        /*000c*/ 	.byte	0x04, 0x0a
        /*000e*/ 	.short	(.L_2307 - .L_2306)
	.align		4
.L_2306:
        /*0010*/ 	.word	index@(.nv.constant0._ZN2at6native29vectorized_elementwise_kernelILi4ENS0_13BinaryFunctorIlllNS0_17BitwiseXorFunctorIlEEEESt5arrayIPcLm3EEEEviT0_T1_)
        /*0014*/ 	.short	0x0160
        /*0016*/ 	.short	0x0020


	//----- nvinfo : EIATTR_CBANK_PARAM_SIZE
	.align		4
.L_2307:
        /*0018*/ 	.byte	0x03, 0x19
        /*001a*/ 	.short	0x0020


	//----- nvinfo : EIATTR_KPARAM_INFO
	.align		4
        /*001c*/ 	.byte	0x04, 0x17
        /*001e*/ 	.short	(.L_2309 - .L_2308)
.L_2308:
        /*0020*/ 	.word	0x00000000
        /*0024*/ 	.short	0x0002
        /*0026*/ 	.short	0x0008
        /*0028*/ 	.byte	0x00, 0xf0, 0x61, 0x00


	//----- nvinfo : EIATTR_KPARAM_INFO
	.align		4
.L_2309:
        /*002c*/ 	.byte	0x04, 0x17
        /*002e*/ 	.short	(.L_2311 - .L_2310)
.L_2310:
        /*0030*/ 	.word	0x00000000
        /*0034*/ 	.short	0x0001
        /*0036*/ 	.short	0x0004
        /*0038*/ 	.byte	0x00, 0xf0, 0x05, 0x00


	//----- nvinfo : EIATTR_KPARAM_INFO
	.align		4
.L_2311:
        /*003c*/ 	.byte	0x04, 0x17
        /*003e*/ 	.short	(.L_2313 - .L_2312)
.L_2312:
        /*0040*/ 	.word	0x00000000
        /*0044*/ 	.short	0x0000
        /*0046*/ 	.short	0x0000
        /*0048*/ 	.byte	0x00, 0xf0, 0x11, 0x00


	//----- nvinfo : EIATTR_MAXREG_COUNT
	.align		4
.L_2313:
        /*004c*/ 	.byte	0x03, 0x1b
        /*004e*/ 	.short	0x00ff


	//----- nvinfo : EIATTR_MERCURY_ISA_VERSION
	.align		4
        /*0050*/ 	.byte	0x03, 0x5f
        /*0052*/ 	.short	0x0000


	//----- nvinfo : EIATTR_EXIT_INSTR_OFFSETS
	.align		4
        /*0054*/ 	.byte	0x04, 0x1c
        /*0056*/ 	.short	(.L_2315 - .L_2314)


	//   ....[0]....
.L_2314:
        /*0058*/ 	.word	0x000003a0


	//   ....[1]....
        /*005c*/ 	.word	0x00000d30


	//   ....[2]....
        /*0060*/ 	.word	0x00000d80


	//----- nvinfo : EIATTR_MAX_THREADS
	.align		4
.L_2315:
        /*0064*/ 	.byte	0x04, 0x05
        /*0066*/ 	.short	(.L_2317 - .L_2316)
.L_2316:
        /*0068*/ 	.word	0x00000080
        /*006c*/ 	.word	0x00000001
        /*0070*/ 	.word	0x00000001


	//----- nvinfo : EIATTR_CRS_STACK_SIZE
	.align		4
.L_2317:
        /*0074*/ 	.byte	0x04, 0x1e
        /*0076*/ 	.short	(.L_2319 - .L_2318)
.L_2318:
        /*0078*/ 	.word	0x00000000
.L_2319:


//--------------------- .nv.info._ZN2at6native29vectorized_elementwise_kernelILi8ENS0_13BinaryFunctorIlllNS0_17BitwiseXorFunctorIlEEEESt5arrayIPcLm3EEEEviT0_T1_ --------------------------
	.section	.nv.info._ZN2at6native29vectorized_elementwise_kernelILi8ENS0_13BinaryFunctorIlllNS0_17BitwiseXorFunctorIlEEEESt5arrayIPcLm3EEEEviT0_T1_,"",@"SHT_CUDA_INFO"
	.sectionflags	@""
	.align	4


	//----- nvinfo : EIATTR_CUDA_API_VERSION
	.align		4
        /*0000*/ 	.byte	0x04, 0x37
        /*0002*/ 	.short	(.L_2321 - .L_2320)
.L_2320:
        /*0004*/ 	.word	0x00000082


	//----- nvinfo : EIATTR_SW2861232_WAR
	.align		4
.L_2321:
        /*0008*/ 	.byte	0x01, 0x35
	.zero		2


	//----- nvinfo : EIATTR_PARAM_CBANK
	.align		4
        /*000c*/ 	.byte	0x04, 0x0a
        /*000e*/ 	.short	(.L_2323 - .L_2322)
	.align		4
.L_2322:
        /*0010*/ 	.word	index@(.nv.constant0._ZN2at6native29vectorized_elementwise_kernelILi8ENS0_13BinaryFunctorIlllNS0_17BitwiseXorFunctorIlEEEESt5arrayIPcLm3EEEEviT0_T1_)
        /*0014*/ 	.short	0x0160
        /*0016*/ 	.short	0x0020


	//----- nvinfo : EIATTR_CBANK_PARAM_SIZE
	.align		4
.L_2323:
        /*0018*/ 	.byte	0x03, 0x19
        /*001a*/ 	.short	0x0020


	//----- nvinfo : EIATTR_KPARAM_INFO
	.align		4
        /*001c*/ 	.byte	0x04, 0x17
        /*001e*/ 	.short	(.L_2325 - .L_2324)
.L_2324:
        /*0020*/ 	.word	0x00000000
        /*0024*/ 	.short	0x0002
        /*0026*/ 	.short	0x0008
        /*0028*/ 	.byte	0x00, 0xf0, 0x61, 0x00


	//----- nvinfo : EIATTR_KPARAM_INFO
	.align		4
.L_2325:
        /*002c*/ 	.byte	0x04, 0x17
        /*002e*/ 	.short	(.L_2327 - .L_2326)
.L_2326:
        /*0030*/ 	.word	0x00000000
        /*0034*/ 	.short	0x0001
        /*0036*/ 	.short	0x0004
        /*0038*/ 	.byte	0x00, 0xf0, 0x05, 0x00


	//----- nvinfo : EIATTR_KPARAM_INFO
	.align		4
.L_2327:
        /*003c*/ 	.byte	0x04, 0x17
        /*003e*/ 	.short	(.L_2329 - .L_2328)
.L_2328:
        /*0040*/ 	.word	0x00000000
        /*0044*/ 	.short	0x0000
        /*0046*/ 	.short	0x0000
        /*0048*/ 	.byte	0x00, 0xf0, 0x11, 0x00


	//----- nvinfo : EIATTR_MAXREG_COUNT
	.align		4
.L_2329:
        /*004c*/ 	.byte	0x03, 0x1b
        /*004e*/ 	.short	0x00ff


	//----- nvinfo : EIATTR_MERCURY_ISA_VERSION
	.align		4
        /*0050*/ 	.byte	0x03, 0x5f
        /*0052*/ 	.short	0x0000


	//----- nvinfo : EIATTR_EXIT_INSTR_OFFSETS
	.align		4
        /*0054*/ 	.byte	0x04, 0x1c
        /*0056*/ 	.short	(.L_2331 - .L_2330)


	//   ....[0]....
.L_2330:
        /*0058*/ 	.word	0x00000010


	//----- nvinfo : EIATTR_MAX_THREADS
	.align		4
.L_2331:
        /*005c*/ 	.byte	0x04, 0x05
        /*005e*/ 	.short	(.L_2333 - .L_2332)
.L_2332:
        /*0060*/ 	.word	0x00000080
        /*0064*/ 	.word	0x00000001
        /*0068*/ 	.word	0x00000001
.L_2333:


//--------------------- .nv.info._ZN2at6native18elementwise_kernelILi128ELi4EZNS0_15gpu_kernel_implINS0_13AUnaryFunctorIiiiNS0_17BitwiseXorFunctorIiEEEEEEvRNS_18TensorIteratorBaseERKT_EUliE_EEviT1_ --------------------------
	.section	.nv.info._ZN2at6native18elementwise_kernelILi128ELi4EZNS0_15gpu_kernel_implINS0_13AUnaryFunctorIiiiNS0_17BitwiseXorFunctorIiEEEEEEvRNS_18TensorIteratorBaseERKT_EUliE_EEviT1_,"",@"SHT_CUDA_INFO"
	.sectionflags	@""
	.align	4


	//----- nvinfo : EIATTR_CUDA_API_VERSION
	.align		4
        /*0000*/ 	.byte	0x04, 0x37
        /*0002*/ 	.short	(.L_2335 - .L_2334)
.L_2334:
        /*0004*/ 	.word	0x00000082


	//----- nvinfo : EIATTR_SW2861232_WAR
	.align		4
.L_2335:
        /*0008*/ 	.byte	0x01, 0x35
	.zero		2


	//----- nvinfo : EIATTR_PARAM_CBANK
	.align		4
        /*000c*/ 	.byte	0x04, 0x0a
        /*000e*/ 	.short	(.L_2337 - .L_2336)
	.align		4
.L_2336:
        /*0010*/ 	.word	index@(.nv.constant0._ZN2at6native18elementwise_kernelILi128ELi4EZNS0_15gpu_kernel_implINS0_13AUnaryFunctorIiiiNS0_17BitwiseXorFunctorIiEEEEEEvRNS_18TensorIteratorBaseERKT_EUliE_EEviT1_)
        /*0014*/ 	.short	0x0160
        /*0016*/ 	.short	0x0228


	//----- nvinfo : EIATTR_CBANK_PARAM_SIZE
	.align		4
.L_2337:
        /*0018*/ 	.byte	0x03, 0x19
        /*001a*/ 	.short	0x0228


	//----- nvinfo : EIATTR_KPARAM_INFO
	.align		4
        /*001c*/ 	.byte	0x04, 0x17
        /*001e*/ 	.short	(.L_2339 - .L_2338)
.L_2338:
        /*0020*/ 	.word	0x00000000
        /*0024*/ 	.short	0x0001
        /*0026*/ 	.short	0x0008
        /*0028*/ 	.byte	0x00, 0xf0, 0x81, 0x08


	//----- nvinfo : EIATTR_KPARAM_INFO
	.align		4
.L_2339:
        /*002c*/ 	.byte	0x04, 0x17
        /*002e*/ 	.short	(.L_2341 - .L_2340)
.L_2340:
        /*0030*/ 	.word	0x00000000
        /*0034*/ 	.short	0x0000
        /*0036*/ 	.short	0x0000
        /*0038*/ 	.byte	0x00, 0xf0, 0x11, 0x00


	//----- nvinfo : EIATTR_MAXREG_COUNT
	.align		4
.L_2341:
        /*003c*/ 	.byte	0x03, 0x1b
        /*003e*/ 	.short	0x0080


	//----- nvinfo : EIATTR_EXTERNS
	.align		4
        /*0040*/ 	.byte	0x04, 0x0f
        /*0042*/ 	.short	(.L_2343 - .L_2342)


	//   ....[0]....
	.align		4
.L_2342:
        /*0044*/ 	.word	index@(__assertfail)


	//----- nvinfo : EIATTR_MERCURY_ISA_VERSION
	.align		4
.L_2343:
        /*0048*/ 	.byte	0x03, 0x5f
        /*004a*/ 	.short	0x0000


	//----- nvinfo : EIATTR_SYSCALL_OFFSETS
	.align		4
        /*004c*/ 	.byte	0x04, 0x46
        /*004e*/ 	.short	(.L_2345 - .L_2344)


	//   ....[0]....
.L_2344:
        /*0050*/ 	.word	0x00001cc0


	//   ....[1]....
        /*0054*/ 	.word	0x00002b30


	//   ....[2]....
        /*0058*/ 	.word	0x00004820


	//   ....[3]....
        /*005c*/ 	.word	0x00005690


	//   ....[4]....
        /*0060*/ 	.word	0x00007350


	//   ....[5]....
        /*0064*/ 	.word	0x000081c0


	//   ....[6]....
        /*0068*/ 	.word	0x00009e90


	//   ....[7]....
        /*006c*/ 	.word	0x0000ad00


	//----- nvinfo : EIATTR_EXIT_INSTR_OFFSETS
	.align		4
.L_2345:
        /*0070*/ 	.byte	0x04, 0x1c
        /*0072*/ 	.short	(.L_2347 - .L_2346)


	//   ....[0]....
.L_2346:
        /*0074*/ 	.word	0x00008250


	//   ....[1]....
        /*0078*/ 	.word	0x00009fc0


	//   ....[2]....
        /*007c*/ 	.word	0x00009fe0


	//   ....[3]....
        /*0080*/ 	.word	0x0000a070


	//   ....[4]....
        /*0084*/ 	.word	0x0000a090


	//   ....[5]....
        /*0088*/ 	.word	0x0000a0b0


	//   ....[6]....
        /*008c*/ 	.word	0x0000a140


	//   ....[7]....
        /*0090*/ 	.word	0x0000a180


	//   ....[8]....
        /*0094*/ 	.word	0x0000a220


	//   ....[9]....
        /*0098*/ 	.word	0x0000a270


	//   ....[10]....
        /*009c*/ 	.word	0x0000a2a0


	//   ....[11]....
        /*00a0*/ 	.word	0x0000a360


	//   ....[12]....
        /*00a4*/ 	.word	0x0000a3a0


	//   ....[13]....
        /*00a8*/ 	.word	0x0000a530


	//   ....[14]....
        /*00ac*/ 	.word	0x0000a690


	//   ....[15]....
        /*00b0*/ 	.word	0x0000a6d0


	//   ....[16]....
        /*00b4*/ 	.word	0x0000a770


	//   ....[17]....
        /*00b8*/ 	.word	0x0000a8f0


	//   ....[18]....
        /*00bc*/ 	.word	0x0000aa70


	//   ....[19]....
        /*00c0*/ 	.word	0x0000abd0


	//   ....[20]....
        /*00c4*/ 	.word	0x0000ad10


	//   ....[21]....
        /*00c8*/ 	.word	0x0000ad40


	//   ....[22]....
        /*00cc*/ 	.word	0x0000ad60


	//----- nvinfo : EIATTR_MAX_THREADS
	.align		4
.L_2347:
        /*00d0*/ 	.byte	0x04, 0x05
        /*00d2*/ 	.short	(.L_2349 - .L_2348)
.L_2348:
        /*00d4*/ 	.word	0x00000080
        /*00d8*/ 	.word	0x00000001
        /*00dc*/ 	.word	0x00000001


	//----- nvinfo : EIATTR_CRS_STACK_SIZE
	.align		4
.L_2349:
        /*00e0*/ 	.byte	0x04, 0x1e
        /*00e2*/ 	.short	(.L_2351 - .L_2350)
.L_2350:
        /*00e4*/ 	.word	0x00000000
.L_2351:


//--------------------- .nv.info._ZN2at6native27unrolled_elementwise_kernelINS0_13AUnaryFunctorIiiiNS0_17BitwiseXorFunctorIiEEEESt5arrayIPcLm2EELi4E23TrivialOffsetCalculatorILi1EjESA_NS0_6memory12LoadWithCastILi1EEENSB_13StoreWithCastILi1EEEEEviT_T0_T2_T3_T4_T5_ --------------------------
	.section	.nv.info._ZN2at6native27unrolled_elementwise_kernelINS0_13AUnaryFunctorIiiiNS0_17BitwiseXorFunctorIiEEEESt5arrayIPcLm2EELi4E23TrivialOffsetCalculatorILi1EjESA_NS0_6memory12LoadWithCastILi1EEENSB_13StoreWithCastILi1EEEEEviT_T0_T2_T3_T4_T5_,"",@"SHT_CUDA_INFO"
	.sectionflags	@""
	.align	4


	//----- nvinfo : EIATTR_CUDA_API_VERSION
	.align		4
        /*0000*/ 	.byte	0x04, 0x37
        /*0002*/ 	.short	(.L_2353 - .L_2352)
.L_2352:
        /*0004*/ 	.word	0x00000082


	//----- nvinfo : EIATTR_SW2861232_WAR
	.align		4
.L_2353:
        /*0008*/ 	.byte	0x01, 0x35
	.zero		2


	//----- nvinfo : EIATTR_PARAM_CBANK
	.align		4
        /*000c*/ 	.byte	0x04, 0x0a
        /*000e*/ 	.short	(.L_2355 - .L_2354)
	.align		4
.L_2354:
        /*0010*/ 	.word	index@(.nv.constant0._ZN2at6native27unrolled_elementwise_kernelINS0_13AUnaryFunctorIiiiNS0_17BitwiseXorFunctorIiEEEESt5arrayIPcLm2EELi4E23TrivialOffsetCalculatorILi1EjESA_NS0_6memory12LoadWithCastILi1EEENSB_13StoreWithCastILi1EEEEEviT_T0_T2_T3_T4_T5_)
        /*0014*/ 	.short	0x0160
        /*0016*/ 	.short	0x0034


	//----- nvinfo : EIATTR_CBANK_PARAM_SIZE
	.align		4
.L_2355:
        /*0018*/ 	.byte	0x03, 0x19
        /*001a*/ 	.short	0x0034


	//----- nvinfo : EIATTR_KPARAM_INFO
	.align		4
        /*001c*/ 	.byte	0x04, 0x17
        /*001e*/ 	.short	(.L_2357 - .L_2356)
.L_2356:
        /*0020*/ 	.word	0x00000000
        /*0024*/ 	.short	0x0006
        /*0026*/ 	.short	0x002c
        /*0028*/ 	.byte	0x00, 0xf0, 0x21, 0x00


	//----- nvinfo : EIATTR_KPARAM_INFO
	.align		4
.L_2357:
        /*002c*/ 	.byte	0x04, 0x17
        /*002e*/ 	.short	(.L_2359 - .L_2358)
.L_2358:
        /*0030*/ 	.word	0x00000000
        /*0034*/ 	.short	0x0005
        /*0036*/ 	.short	0x0024
        /*0038*/ 	.byte	0x00, 0xf0, 0x21, 0x00


	//----- nvinfo : EIATTR_KPARAM_INFO
	.align		4
.L_2359:
        /*003c*/ 	.byte	0x04, 0x17
        /*003e*/ 	.short	(.L_2361 - .L_2360)
.L_2360:
        /*0040*/ 	.word	0x00000000
        /*0044*/ 	.short	0x0004
        /*0046*/ 	.short	0x0021
        /*0048*/ 	.byte	0x00, 0xf0, 0x05, 0x00


	//----- nvinfo : EIATTR_KPARAM_INFO
	.align		4
.L_2361:
        /*004c*/ 	.byte	0x04, 0x17
        /*004e*/ 	.short	(.L_2363 - .L_2362)
.L_2362:
        /*0050*/ 	.word	0x00000000
        /*0054*/ 	.short	0x0003
        /*0056*/ 	.short	0x0020
        /*0058*/ 	.byte	0x00, 0xf0, 0x05, 0x00


	//----- nvinfo : EIATTR_KPARAM_INFO
	.align		4
.L_2363:
        /*005c*/ 	.byte	0x04, 0x17
        /*005e*/ 	.short	(.L_2365 - .L_2364)
.L_2364:
        /*0060*/ 	.word	0x00000000
        /*0064*/ 	.short	0x0002
        /*0066*/ 	.short	0x0010
        /*0068*/ 	.byte	0x00, 0xf0, 0x41, 0x00


	//----- nvinfo : EIATTR_KPARAM_INFO
	.align		4
.L_2365:
        /*006c*/ 	.byte	0x04, 0x17
        /*006e*/ 	.short	(.L_2367 - .L_2366)
.L_2366:
        /*0070*/ 	.word	0x00000000
        /*0074*/ 	.short	0x0001
        /*0076*/ 	.short	0x0004
        /*0078*/ 	.byte	0x00, 0xf0, 0x21, 0x00


	//----- nvinfo : EIATTR_KPARAM_INFO
	.align		4
.L_2367:
        /*007c*/ 	.byte	0x04, 0x17
        /*007e*/ 	.short	(.L_2369 - .L_2368)
.L_2368:
        /*0080*/ 	.word	0x00000000
        /*0084*/ 	.short	0x0000
        /*0086*/ 	.short	0x0000
        /*0088*/ 	.byte	0x00, 0xf0, 0x11, 0x00


	//----- nvinfo : EIATTR_MAXREG_COUNT
	.align		4
.L_2369:
        /*008c*/ 	.byte	0x03, 0x1b
        /*008e*/ 	.short	0x00ff


	//----- nvinfo : EIATTR_EXTERNS
	.align		4
        /*0090*/ 	.byte	0x04, 0x0f
        /*0092*/ 	.short	(.L_2371 - .L_2370)


	//   ....[0]....
	.align		4
.L_2370:
        /*0094*/ 	.word	index@(__assertfail)


	//----- nvinfo : EIATTR_MERCURY_ISA_VERSION
	.align		4
.L_2371:
        /*0098*/ 	.byte	0x03, 0x5f
        /*009a*/ 	.short	0x0000


	//----- nvinfo : EIATTR_SYSCALL_OFFSETS
	.align		4
        /*009c*/ 	.byte	0x04, 0x46
        /*009e*/ 	.short	(.L_2373 - .L_2372)


	//   ....[0]....
.L_2372:
        /*00a0*/ 	.word	0x00000eb0


	//   ....[1]....
        /*00a4*/ 	.word	0x00001d50


	//   ....[2]....
        /*00a8*/ 	.word	0x00002c00


	//   ....[3]....
        /*00ac*/ 	.word	0x00003a70


	//   ....[4]....
        /*00b0*/ 	.word	0x000049e0


	//   ....[5]....
        /*00b4*/ 	.word	0x000058e0


	//   ....[6]....
        /*00b8*/ 	.word	0x000067d0


	//   ....[7]....
        /*00bc*/ 	.word	0x000076c0


	//----- nvinfo : EIATTR_EXIT_INSTR_OFFSETS
	.align		4
.L_2373:
        /*00c0*/ 	.byte	0x04, 0x1c
        /*00c2*/ 	.short	(.L_2375 - .L_2374)


	//   ....[0]....
.L_2374:
        /*00c4*/ 	.word	0x00006870


	//   ....[1]....
        /*00c8*/ 	.word	0x00006980


	//   ....[2]....
        /*00cc*/ 	.word	0x000069a0


	//   ....[3]....
        /*00d0*/ 	.word	0x00006a30


	//   ....[4]....
        /*00d4*/ 	.word	0x00006a50


	//   ....[5]....
        /*00d8*/ 	.word	0x00006a70


	//   ....[6]....
        /*00dc*/ 	.word	0x00006b00


	//   ....[7]....
        /*00e0*/ 	.word	0x00006b40


	//   ....[8]....
        /*00e4*/ 	.word	0x00006be0


	//   ....[9]....
        /*00e8*/ 	.word	0x00006c30


	//   ....[10]....
        /*00ec*/ 	.word	0x00006c60


	//   ....[11]....
        /*00f0*/ 	.word	0x00006d20


	//   ....[12]....
        /*00f4*/ 	.word	0x00006d60


	//   ....[13]....
        /*00f8*/ 	.word	0x00006ef0


	//   ....[14]....
        /*00fc*/ 	.word	0x00007050


	//   ....[15]....
        /*0100*/ 	.word	0x00007090


	//   ....[16]....
        /*0104*/ 	.word	0x00007130


	//   ....[17]....
        /*0108*/ 	.word	0x000072b0


	//   ....[18]....
        /*010c*/ 	.word	0x00007430


	//   ....[19]....
        /*0110*/ 	.word	0x00007590


	//   ....[20]....
        /*0114*/ 	.word	0x000076d0


	//   ....[21]....
        /*0118*/ 	.word	0x00007700


	//   ....[22]....
        /*011c*/ 	.word	0x00007720


	//----- nvinfo : EIATTR_MAX_THREADS
	.align		4
.L_2375:
        /*0120*/ 	.byte	0x04, 0x05
        /*0122*/ 	.short	(.L_2377 - .L_2376)
.L_2376:
        /*0124*/ 	.word	0x00000080
        /*0128*/ 	.word	0x00000001
        /*012c*/ 	.word	0x00000001


	//----- nvinfo : EIATTR_CRS_STACK_SIZE
	.align		4
.L_2377:
        /*0130*/ 	.byte	0x04, 0x1e
        /*0132*/ 	.short	(.L_2379 - .L_2378)
.L_2378:
        /*0134*/ 	.word	0x00000000
.L_2379:


//--------------------- .nv.info._ZN2at6native18elementwise_kernelILi128ELi2EZNS0_22gpu_kernel_impl_nocastINS0_13AUnaryFunctorIiiiNS0_17BitwiseXorFunctorIiEEEEEEvRNS_18TensorIteratorBaseERKT_EUliE_EEviT1_ --------------------------
	.section	.nv.info._ZN2at6native18elementwise_kernelILi128ELi2EZNS0_22gpu_kernel_impl_nocastINS0_13AUnaryFunctorIiiiNS0_17BitwiseXorFunctorIiEEEEEEvRNS_18TensorIteratorBaseERKT_EUliE_EEviT1_,"",@"SHT_CUDA_INFO"
	.sectionflags	@""
	.align	4


	//----- nvinfo : EIATTR_CUDA_API_VERSION
	.align		4
        /*0000*/ 	.byte	0x04, 0x37
        /*0002*/ 	.short	(.L_2381 - .L_2380)
.L_2380:
        /*0004*/ 	.word	0x00000082


	//----- nvinfo : EIATTR_SW2861232_WAR
	.align		4
.L_2381:
        /*0008*/ 	.byte	0x01, 0x35
	.zero		2


	//----- nvinfo : EIATTR_PARAM_CBANK
	.align		4
        /*000c*/ 	.byte	0x04, 0x0a
        /*000e*/ 	.short	(.L_2383 - .L_2382)
	.align		4
.L_2382:
        /*0010*/ 	.word	index@(.nv.constant0._ZN2at6native18elementwise_kernelILi128ELi2EZNS0_22gpu_kernel_impl_nocastINS0_13AUnaryFunctorIiiiNS0_17BitwiseXorFunctorIiEEEEEEvRNS_18TensorIteratorBaseERKT_EUliE_EEviT1_)
        /*0014*/ 	.short	0x0160
        /*0016*/ 	.short	0x0220


	//----- nvinfo : EIATTR_CBANK_PARAM_SIZE
	.align		4
.L_2383:
        /*0018*/ 	.byte	0x03, 0x19
        /*001a*/ 	.short	0x0220


	//----- nvinfo : EIATTR_KPARAM_INFO
	.align		4
        /*001c*/ 	.byte	0x04, 0x17
        /*001e*/ 	.short	(.L_2385 - .L_2384)
.L_2384:
        /*0020*/ 	.word	0x00000000
        /*0024*/ 	.short	0x0001
        /*0026*/ 	.short	0x0008
        /*0028*/ 	.byte	0x00, 0xf0, 0x61, 0x08


	//----- nvinfo : EIATTR_KPARAM_INFO
	.align		4
.L_2385:
        /*002c*/ 	.byte	0x04, 0x17
        /*002e*/ 	.short	(.L_2387 - .L_2386)
.L_2386:
        /*0030*/ 	.word	0x00000000
        /*0034*/ 	.short	0x0000
        /*0036*/ 	.short	0x0000
        /*0038*/ 	.byte	0x00, 0xf0, 0x11, 0x00


	//----- nvinfo : EIATTR_MAXREG_COUNT
	.align		4
.L_2387:
        /*003c*/ 	.byte	0x03, 0x1b
        /*003e*/ 	.short	0x0080


	//----- nvinfo : EIATTR_MERCURY_ISA_VERSION
	.align		4
        /*0040*/ 	.byte	0x03, 0x5f
        /*0042*/ 	.short	0x0000


	//----- nvinfo : EIATTR_EXIT_INSTR_OFFSETS
	.align		4
        /*0044*/ 	.byte	0x04, 0x1c
        /*0046*/ 	.short	(.L_2389 - .L_2388)


	//   ....[0]....
.L_2388:
        /*0048*/ 	.word	0x00000f60


	//   ....[1]....
        /*004c*/ 	.word	0x00001e20


	//----- nvinfo : EIATTR_MAX_THREADS
	.align		4
.L_2389:
        /*0050*/ 	.byte	0x04, 0x05
        /*0052*/ 	.short	(.L_2391 - .L_2390)
.L_2390:
        /*0054*/ 	.word	0x00000080
        /*0058*/ 	.word	0x00000001
        /*005c*/ 	.word	0x00000001


	//----- nvinfo : EIATTR_CRS_STACK_SIZE
	.align		4
.L_2391:
        /*0060*/ 	.byte	0x04, 0x1e
        /*0062*/ 	.short	(.L_2393 - .L_2392)
.L_2392:
        /*0064*/ 	.word	0x00000000
.L_2393:


//--------------------- .nv.info._ZN2at6native27unrolled_elementwise_kernelINS0_13AUnaryFunctorIiiiNS0_17BitwiseXorFunctorIiEEEESt5arrayIPcLm2EELi4E23TrivialOffsetCalculatorILi1EjESA_NS0_6memory15LoadWithoutCastENSB_16StoreWithoutCastEEEviT_T0_T2_T3_T4_T5_ --------------------------
	.section	.nv.info._ZN2at6native27unrolled_elementwise_kernelINS0_13AUnaryFunctorIiiiNS0_17BitwiseXorFunctorIiEEEESt5arrayIPcLm2EELi4E23TrivialOffsetCalculatorILi1EjESA_NS0_6memory15LoadWithoutCastENSB_16StoreWithoutCastEEEviT_T0_T2_T3_T4_T5_,"",@"SHT_CUDA_INFO"
	.sectionflags	@""
	.align	4


	//----- nvinfo : EIATTR_CUDA_API_VERSION
	.align		4
        /*0000*/ 	.byte	0x04, 0x37
        /*0002*/ 	.short	(.L_2395 - .L_2394)
.L_2394:
        /*0004*/ 	.word	0x00000082


	//----- nvinfo : EIATTR_SW2861232_WAR
	.align		4
.L_2395:
        /*0008*/ 	.byte	0x01, 0x35
	.zero		2


	//----- nvinfo : EIATTR_PARAM_CBANK
	.align		4
        /*000c*/ 	.byte	0x04, 0x0a
        /*000e*/ 	.short	(.L_2397 - .L_2396)
	.align		4
.L_2396:
        /*0010*/ 	.word	index@(.nv.constant0._ZN2at6native27unrolled_elementwise_kernelINS0_13AUnaryFunctorIiiiNS0_17BitwiseXorFunctorIiEEEESt5arrayIPcLm2EELi4E23TrivialOffsetCalculatorILi1EjESA_NS0_6memory15LoadWithoutCastENSB_16StoreWithoutCastEEEviT_T0_T2_T3_T4_T5_)
        /*0014*/ 	.short	0x0160
        /*0016*/ 	.short	0x0024


	//----- nvinfo : EIATTR_CBANK_PARAM_SIZE
	.align		4
.L_2397:
        /*0018*/ 	.byte	0x03, 0x19
        /*001a*/ 	.short	0x0024


	//----- nvinfo : EIATTR_KPARAM_INFO
	.align		4
        /*001c*/ 	.byte	0x04, 0x17
        /*001e*/ 	.short	(.L_2399 - .L_2398)
.L_2398:
        /*0020*/ 	.word	0x00000000
        /*0024*/ 	.short	0x0006
        /*0026*/ 	.short	0x0023
        /*0028*/ 	.byte	0x00, 0xf0, 0x05, 0x00


	//----- nvinfo : EIATTR_KPARAM_INFO
	.align		4
.L_2399:
        /*002c*/ 	.byte	0x04, 0x17
        /*002e*/ 	.short	(.L_2401 - .L_2400)
.L_2400:
        /*0030*/ 	.word	0x00000000
        /*0034*/ 	.short	0x0005
        /*0036*/ 	.short	0x0022
        /*0038*/ 	.byte	0x00, 0xf0, 0x05, 0x00


	//----- nvinfo : EIATTR_KPARAM_INFO
	.align		4
.L_2401:
        /*003c*/ 	.byte	0x04, 0x17
        /*003e*/ 	.short	(.L_2403 - .L_2402)
.L_2402:
        /*0040*/ 	.word	0x00000000
        /*0044*/ 	.short	0x0004
        /*0046*/ 	.short	0x0021
        /*0048*/ 	.byte	0x00, 0xf0, 0x05, 0x00


	//----- nvinfo : EIATTR_KPARAM_INFO
	.align		4
.L_2403:
        /*004c*/ 	.byte	0x04, 0x17
        /*004e*/ 	.short	(.L_2405 - .L_2404)
.L_2404:
        /*0050*/ 	.word	0x00000000
        /*0054*/ 	.short	0x0003
        /*0056*/ 	.short	0x0020
        /*0058*/ 	.byte	0x00, 0xf0, 0x05, 0x00


	//----- nvinfo : EIATTR_KPARAM_INFO
	.align		4
.L_2405:
        /*005c*/ 	.byte	0x04, 0x17
        /*005e*/ 	.short	(.L_2407 - .L_2406)
.L_2406:
        /*0060*/ 	.word	0x00000000
        /*0064*/ 	.short	0x0002
        /*0066*/ 	.short	0x0010
        /*0068*/ 	.byte	0x00, 0xf0, 0x41, 0x00


	//----- nvinfo : EIATTR_KPARAM_INFO
	.align		4
.L_2407:
        /*006c*/ 	.byte	0x04, 0x17
        /*006e*/ 	.short	(.L_2409 - .L_2408)
.L_2408:
        /*0070*/ 	.word	0x00000000
        /*0074*/ 	.short	0x0001
        /*0076*/ 	.short	0x0004
        /*0078*/ 	.byte	0x00, 0xf0, 0x21, 0x00


	//----- nvinfo : EIATTR_KPARAM_INFO
	.align		4
.L_2409:
        /*007c*/ 	.byte	0x04, 0x17
        /*007e*/ 	.short	(.L_2411 - .L_2410)
.L_2410:
        /*0080*/ 	.word	0x00000000
        /*0084*/ 	.short	0x0000
        /*0086*/ 	.short	0x0000
        /*0088*/ 	.byte	0x00, 0xf0, 0x11, 0x00


	//----- nvinfo : EIATTR_MAXREG_COUNT
	.align		4
.L_2411:
        /*008c*/ 	.byte	0x03, 0x1b
        /*008e*/ 	.short	0x00ff


	//----- nvinfo : EIATTR_MERCURY_ISA_VERSION
	.align		4
        /*0090*/ 	.byte	0x03, 0x5f
        /*0092*/ 	.short	0x0000


	//----- nvinfo : EIATTR_EXIT_INSTR_OFFSETS
	.align		4
        /*0094*/ 	.byte	0x04, 0x1c
        /*0096*/ 	.short	(.L_2413 - .L_2412)


	//   ....[0]....
.L_2412:
        /*0098*/ 	.word	0x000003a0


	//   ....[1]....
        /*009c*/ 	.word	0x00000400


	//----- nvinfo : EIATTR_MAX_THREADS
	.align		4
.L_2413:
        /*00a0*/ 	.byte	0x04, 0x05
        /*00a2*/ 	.short	(.L_2415 - .L_2414)
.L_2414:
        /*00a4*/ 	.word	0x00000080
        /*00a8*/ 	.word	0x00000001
        /*00ac*/ 	.word	0x00000001


	//----- nvinfo : EIATTR_CRS_STACK_SIZE
	.align		4
.L_2415:
        /*00b0*/ 	.byte	0x04, 0x1e
        /*00b2*/ 	.short	(.L_2417 - .L_2416)
.L_2416:
        /*00b4*/ 	.word	0x00000000
.L_2417:


//--------------------- .nv.info._ZN2at6native29vectorized_elementwise_kernelILi2ENS0_13AUnaryFunctorIiiiNS0_17BitwiseXorFunctorIiEEEESt5arrayIPcLm2EEEEviT0_T1_ --------------------------
	.section	.nv.info._ZN2at6native29vectorized_elementwise_kernelILi2ENS0_13AUnaryFunctorIiiiNS0_17BitwiseXorFunctorIiEEEESt5arrayIPcLm2EEEEviT0_T1_,"",@"SHT_CUDA_INFO"
	.sectionflags	@""
	.align	4


	//----- nvinfo : EIATTR_CUDA_API_VERSION
	.align		4
        /*0000*/ 	.byte	0x04, 0x37
        /*0002*/ 	.short	(.L_2419 - .L_2418)
.L_2418:
        /*0004*/ 	.word	0x00000082


	//----- nvinfo : EIATTR_SW2861232_WAR
	.align		4
.L_2419:
        /*0008*/ 	.byte	0x01, 0x35
	.zero		2


	//----- nvinfo : EIATTR_PARAM_CBANK
	.align		4
        /*000c*/ 	.byte	0x04, 0x0a
        /*000e*/ 	.short	(.L_2421 - .L_2420)
	.align		4
.L_2420:
        /*0010*/ 	.word	index@(.nv.constant0._ZN2at6native29vectorized_elementwise_kernelILi2ENS0_13AUnaryFunctorIiiiNS0_17BitwiseXorFunctorIiEEEESt5arrayIPcLm2EEEEviT0_T1_)
        /*0014*/ 	.short	0x0160
        /*0016*/ 	.short	0x0020


	//----- nvinfo : EIATTR_CBANK_PARAM_SIZE
	.align		4
.L_2421:
        /*0018*/ 	.byte	0x03, 0x19
        /*001a*/ 	.short	0x0020


	//----- nvinfo : EIATTR_KPARAM_INFO
	.align		4
        /*001c*/ 	.byte	0x04, 0x17
        /*001e*/ 	.short	(.L_2423 - .L_2422)
.L_2422:
        /*0020*/ 	.word	0x00000000
        /*0024*/ 	.short	0x0002
        /*0026*/ 	.short	0x0010
        /*0028*/ 	.byte	0x00, 0xf0, 0x41, 0x00


	//----- nvinfo : EIATTR_KPARAM_INFO
	.align		4
.L_2423:
        /*002c*/ 	.byte	0x04, 0x17
        /*002e*/ 	.short	(.L_2425 - .L_2424)
.L_2424:
        /*0030*/ 	.word	0x00000000
        /*0034*/ 	.short	0x0001
        /*0036*/ 	.short	0x0004
        /*0038*/ 	.byte	0x00, 0xf0, 0x21, 0x00


	//----- nvinfo : EIATTR_KPARAM_INFO
	.align		4
.L_2425:
        /*003c*/ 	.byte	0x04, 0x17
        /*003e*/ 	.short	(.L_2427 - .L_2426)
.L_2426:
        /*0040*/ 	.word	0x00000000
        /*0044*/ 	.short	0x0000
        /*0046*/ 	.short	0x0000
        /*0048*/ 	.byte	0x00, 0xf0, 0x11, 0x00


	//----- nvinfo : EIATTR_MAXREG_COUNT
	.align		4
.L_2427:
        /*004c*/ 	.byte	0x03, 0x1b
        /*004e*/ 	.short	0x00ff


	//----- nvinfo : EIATTR_MERCURY_ISA_VERSION
	.align		4
        /*0050*/ 	.byte	0x03, 0x5f
        /*0052*/ 	.short	0x0000


	//----- nvinfo : EIATTR_EXIT_INSTR_OFFSETS
	.align		4
        /*0054*/ 	.byte	0x04, 0x1c
        /*0056*/ 	.short	(.L_2429 - .L_2428)


	//   ....[0]....
.L_2428:
        /*0058*/ 	.word	0x000001d0


	//   ....[1]....
        /*005c*/ 	.word	0x00000940


	//   ....[2]....
        /*0060*/ 	.word	0x00000990


	//----- nvinfo : EIATTR_MAX_THREADS
	.align		4
.L_2429:
        /*0064*/ 	.byte	0x04, 0x05
        /*0066*/ 	.short	(.L_2431 - .L_2430)
.L_2430:
        /*0068*/ 	.word	0x00000080
        /*006c*/ 	.word	0x00000001
        /*0070*/ 	.word	0x00000001


	//----- nvinfo : EIATTR_CRS_STACK_SIZE
	.align		4
.L_2431:
        /*0074*/ 	.byte	0x04, 0x1e
        /*0076*/ 	.short	(.L_2433 - .L_2432)
.L_2432:
        /*0078*/ 	.word	0x00000000
.L_2433:


//--------------------- .nv.info._ZN2at6native29vectorized_elementwise_kernelILi4ENS0_13AUnaryFunctorIiiiNS0_17BitwiseXorFunctorIiEEEESt5arrayIPcLm2EEEEviT0_T1_ --------------------------
	.section	.nv.info._ZN2at6native29vectorized_elementwise_kernelILi4ENS0_13AUnaryFunctorIiiiNS0_17BitwiseXorFunctorIiEEEESt5arrayIPcLm2EEEEviT0_T1_,"",@"SHT_CUDA_INFO"
	.sectionflags	@""
	.align	4


	//----- nvinfo : EIATTR_CUDA_API_VERSION
	.align		4
        /*0000*/ 	.byte	0x04, 0x37
        /*0002*/ 	.short	(.L_2435 - .L_2434)
.L_2434:
        /*0004*/ 	.word	0x00000082


	//----- nvinfo : EIATTR_SW2861232_WAR
	.align		4
.L_2435:
        /*0008*/ 	.byte	0x01, 0x35
	.zero		2


	//----- nvinfo : EIATTR_PARAM_CBANK
	.align		4
        /*000c*/ 	.byte	0x04, 0x0a
        /*000e*/ 	.short	(.L_2437 - .L_2436)
	.align		4
.L_2436:
        /*0010*/ 	.word	index@(.nv.constant0._ZN2at6native29vectorized_elementwise_kernelILi4ENS0_13AUnaryFunctorIiiiNS0_17BitwiseXorFunctorIiEEEESt5arrayIPcLm2EEEEviT0_T1_)
        /*0014*/ 	.short	0x0160
        /*0016*/ 	.short	0x0020


	//----- nvinfo : EIATTR_CBANK_PARAM_SIZE
	.align		4
.L_2437:
        /*0018*/ 	.byte	0x03, 0x19
        /*001a*/ 	.short	0x0020


	//----- nvinfo : EIATTR_KPARAM_INFO
	.align		4
        /*001c*/ 	.byte	0x04, 0x17
        /*001e*/ 	.short	(.L_2439 - .L_2438)
.L_2438:
        /*0020*/ 	.word	0x00000000
        /*0024*/ 	.short	0x0002
        /*0026*/ 	.short	0x0010
        /*0028*/ 	.byte	0x00, 0xf0, 0x41, 0x00


	//----- nvinfo : EIATTR_KPARAM_INFO
	.align		4
.L_2439:
        /*002c*/ 	.byte	0x04, 0x17
        /*002e*/ 	.short	(.L_2441 - .L_2440)
.L_2440:
        /*0030*/ 	.word	0x00000000
        /*0034*/ 	.short	0x0001
        /*0036*/ 	.short	0x0004
        /*0038*/ 	.byte	0x00, 0xf0, 0x21, 0x00


	//----- nvinfo : EIATTR_KPARAM_INFO
	.align		4
.L_2441:
        /*003c*/ 	.byte	0x04, 0x17
        /*003e*/ 	.short	(.L_2443 - .L_2442)
.L_2442:
        /*0040*/ 	.word	0x00000000
        /*0044*/ 	.short	0x0000
        /*0046*/ 	.short	0x0000
        /*0048*/ 	.byte	0x00, 0xf0, 0x11, 0x00


	//----- nvinfo : EIATTR_MAXREG_COUNT
	.align		4
.L_2443:
        /*004c*/ 	.byte	0x03, 0x1b
        /*004e*/ 	.short	0x00ff


	//----- nvinfo : EIATTR_MERCURY_ISA_VERSION
	.align		4
        /*0050*/ 	.byte	0x03, 0x5f
        /*0052*/ 	.short	0x0000


	//----- nvinfo : EIATTR_EXIT_INSTR_OFFSETS
	.align		4
        /*0054*/ 	.byte	0x04, 0x1c
        /*0056*/ 	.short	(.L_2445 - .L_2444)


	//   ....[0]....
.L_2444:
        /*0058*/ 	.word	0x00000190


	//   ....[1]....
        /*005c*/ 	.word	0x00000900


	//   ....[2]....
        /*0060*/ 	.word	0x00000950


	//----- nvinfo : EIATTR_MAX_THREADS
	.align		4
.L_2445:
        /*0064*/ 	.byte	0x04, 0x05
        /*0066*/ 	.short	(.L_2447 - .L_2446)
.L_2446:
        /*0068*/ 	.word	0x00000080
        /*006c*/ 	.word	0x00000001
        /*0070*/ 	.word	0x00000001


	//----- nvinfo : EIATTR_CRS_STACK_SIZE
	.align		4
.L_2447:
        /*0074*/ 	.byte	0x04, 0x1e
        /*0076*/ 	.short	(.L_2449 - .L_2448)
.L_2448:
        /*0078*/ 	.word	0x00000000
.L_2449:


//--------------------- .nv.info._ZN2at6native29vectorized_elementwise_kernelILi8ENS0_13AUnaryFunctorIiiiNS0_17BitwiseXorFunctorIiEEEESt5arrayIPcLm2EEEEviT0_T1_ --------------------------
	.section	.nv.info._ZN2at6native29vectorized_elementwise_kernelILi8ENS0_13AUnaryFunctorIiiiNS0_17BitwiseXorFunctorIiEEEESt5arrayIPcLm2EEEEviT0_T1_,"",@"SHT_CUDA_INFO"
	.sectionflags	@""
	.align	4


	//----- nvinfo : EIATTR_CUDA_API_VERSION
	.align		4
        /*0000*/ 	.byte	0x04, 0x37
        /*0002*/ 	.short	(.L_2451 - .L_2450)
.L_2450:
        /*0004*/ 	.word	0x00000082


	//----- nvinfo : EIATTR_SW2861232_WAR
	.align		4
.L_2451:
        /*0008*/ 	.byte	0x01, 0x35
	.zero		2


	//----- nvinfo : EIATTR_PARAM_CBANK
	.align		4
        /*000c*/ 	.byte	0x04, 0x0a
        /*000e*/ 	.short	(.L_2453 - .L_2452)
	.align		4
.L_2452:
        /*0010*/ 	.word	index@(.nv.constant0._ZN2at6native29vectorized_elementwise_kernelILi8ENS0_13AUnaryFunctorIiiiNS0_17BitwiseXorFunctorIiEEEESt5arrayIPcLm2EEEEviT0_T1_)
        /*0014*/ 	.short	0x0160
        /*0016*/ 	.short	0x0020


	//----- nvinfo : EIATTR_CBANK_PARAM_SIZE
	.align		4
.L_2453:
        /*0018*/ 	.byte	0x03, 0x19
        /*001a*/ 	.short	0x0020


	//----- nvinfo : EIATTR_KPARAM_INFO
	.align		4
        /*001c*/ 	.byte	0x04, 0x17
        /*001e*/ 	.short	(.L_2455 - .L_2454)
.L_2454:
        /*0020*/ 	.word	0x00000000
        /*0024*/ 	.short	0x0002
        /*0026*/ 	.short	0x0010
        /*0028*/ 	.byte	0x00, 0xf0, 0x41, 0x00


	//----- nvinfo : EIATTR_KPARAM_INFO
	.align		4
.L_2455:
        /*002c*/ 	.byte	0x04, 0x17
        /*002e*/ 	.short	(.L_2457 - .L_2456)
.L_2456:
        /*0030*/ 	.word	0x00000000
        /*0034*/ 	.short	0x0001
        /*0036*/ 	.short	0x0004
        /*0038*/ 	.byte	0x00, 0xf0, 0x21, 0x00


	//----- nvinfo : EIATTR_KPARAM_INFO
	.align		4
.L_2457:
        /*003c*/ 	.byte	0x04, 0x17
        /*003e*/ 	.short	(.L_2459 - .L_2458)
.L_2458:
        /*0040*/ 	.word	0x00000000
        /*0044*/ 	.short	0x0000
        /*0046*/ 	.short	0x0000
        /*0048*/ 	.byte	0x00, 0xf0, 0x11, 0x00


	//----- nvinfo : EIATTR_MAXREG_COUNT
	.align		4
.L_2459:
        /*004c*/ 	.byte	0x03, 0x1b
        /*004e*/ 	.short	0x00ff


	//----- nvinfo : EIATTR_MERCURY_ISA_VERSION
	.align		4
        /*0050*/ 	.byte	0x03, 0x5f
        /*0052*/ 	.short	0x0000


	//----- nvinfo : EIATTR_EXIT_INSTR_OFFSETS
	.align		4
        /*0054*/ 	.byte	0x04, 0x1c
        /*0056*/ 	.short	(.L_2461 - .L_2460)


	//   ....[0]....
.L_2460:
        /*0058*/ 	.word	0x00000010


	//----- nvinfo : EIATTR_MAX_THREADS
	.align		4
.L_2461:
        /*005c*/ 	.byte	0x04, 0x05
        /*005e*/ 	.short	(.L_2463 - .L_2462)
.L_2462:
        /*0060*/ 	.word	0x00000080
        /*0064*/ 	.word	0x00000001
        /*0068*/ 	.word	0x00000001
.L_2463:


//--------------------- .nv.info._ZN2at6native18elementwise_kernelILi128ELi4EZNS0_15gpu_kernel_implINS0_13BinaryFunctorIiiiNS0_17BitwiseXorFunctorIiEEEEEEvRNS_18TensorIteratorBaseERKT_EUliE_EEviT1_ --------------------------
	.section	.nv.info._ZN2at6native18elementwise_kernelILi128ELi4EZNS0_15gpu_kernel_implINS0_13BinaryFunctorIiiiNS0_17BitwiseXorFunctorIiEEEEEEvRNS_18TensorIteratorBaseERKT_EUliE_EEviT1_,"",@"SHT_CUDA_INFO"
	.sectionflags	@""
	.align	4


	//----- nvinfo : EIATTR_CUDA_API_VERSION
	.align		4
        /*0000*/ 	.byte	0x04, 0x37
        /*0002*/ 	.short	(.L_2465 - .L_2464)
.L_2464:
        /*0004*/ 	.word	0x00000082


	//----- nvinfo : EIATTR_SW2861232_WAR
	.align		4
.L_2465:
        /*0008*/ 	.byte	0x01, 0x35
	.zero		2


	//----- nvinfo : EIATTR_PARAM_CBANK
	.align		4
        /*000c*/ 	.byte	0x04, 0x0a
        /*000e*/ 	.short	(.L_2467 - .L_2466)
	.align		4
.L_2466:
        /*0010*/ 	.word	index@(.nv.constant0._ZN2at6native18elementwise_kernelILi128ELi4EZNS0_15gpu_kernel_implINS0_13BinaryFunctorIiiiNS0_17BitwiseXorFunctorIiEEEEEEvRNS_18TensorIteratorBaseERKT_EUliE_EEviT1_)
        /*0014*/ 	.short	0x0160
        /*0016*/ 	.short	0x0290


	//----- nvinfo : EIATTR_CBANK_PARAM_SIZE
	.align		4
.L_2467:
        /*0018*/ 	.byte	0x03, 0x19
        /*001a*/ 	.short	0x0290


	//----- nvinfo : EIATTR_KPARAM_INFO
	.align		4
        /*001c*/ 	.byte	0x04, 0x17
        /*001e*/ 	.short	(.L_2469 - .L_2468)
.L_2468:
        /*0020*/ 	.word	0x00000000
        /*0024*/ 	.short	0x0001
        /*0026*/ 	.short	0x0008
        /*0028*/ 	.byte	0x00, 0xf0, 0x21, 0x0a


	//----- nvinfo : EIATTR_KPARAM_INFO
	.align		4
.L_2469:
        /*002c*/ 	.byte	0x04, 0x17
        /*002e*/ 	.short	(.L_2471 - .L_2470)
.L_2470:
        /*0030*/ 	.word	0x00000000
        /*0034*/ 	.short	0x0000
        /*0036*/ 	.short	0x0000
        /*0038*/ 	.byte	0x00, 0xf0, 0x11, 0x00


	//----- nvinfo : EIATTR_MAXREG_COUNT
	.align		4
.L_2471:
        /*003c*/ 	.byte	0x03, 0x1b
        /*003e*/ 	.short	0x0080


	//----- nvinfo : EIATTR_EXTERNS
	.align		4
        /*0040*/ 	.byte	0x04, 0x0f
        /*0042*/ 	.short	(.L_2473 - .L_2472)


	//   ....[0]....
	.align		4
.L_2472:
        /*0044*/ 	.word	index@(__assertfail)


	//----- nvinfo : EIATTR_MERCURY_ISA_VERSION
	.align		4
.L_2473:
        /*0048*/ 	.byte	0x03, 0x5f
        /*004a*/ 	.short	0x0000


	//----- nvinfo : EIATTR_SYSCALL_OFFSETS
	.align		4
        /*004c*/ 	.byte	0x04, 0x46
        /*004e*/ 	.short	(.L_2475 - .L_2474)


	//   ....[0]....
.L_2474:
        /*0050*/ 	.word	0x00001e60


	//   ....[1]....
        /*0054*/ 	.word	0x00002c80


	//   ....[2]....
        /*0058*/ 	.word	0x00003af0


	//   ....[3]....
        /*005c*/ 	.word	0x00005990


	//   ....[4]....
        /*0060*/ 	.word	0x000067b0


	//   ....[5]....
        /*0064*/ 	.word	0x00007620


	//   ....[6]....
        /*0068*/ 	.word	0x00009490


	//   ....[7]....
        /*006c*/ 	.word	0x0000a2b0


	//   ....[8]....
        /*0070*/ 	.word	0x0000b120


	//   ....[9]....
        /*0074*/ 	.word	0x0000cfa0


	//   ....[10]....
        /*0078*/ 	.word	0x0000ddc0


	//   ....[11]....
        /*007c*/ 	.word	0x0000ec30


	//----- nvinfo : EIATTR_EXIT_INSTR_OFFSETS
	.align		4
.L_2475:
        /*0080*/ 	.byte	0x04, 0x1c
        /*0082*/ 	.short	(.L_2477 - .L_2476)


	//   ....[0]....
.L_2476:
        /*0084*/ 	.word	0x0000b1b0


	//   ....[1]....
        /*0088*/ 	.word	0x0000def0


	//   ....[2]....
        /*008c*/ 	.word	0x0000df10


	//   ....[3]....
        /*0090*/ 	.word	0x0000dfa0


	//   ....[4]....
        /*0094*/ 	.word	0x0000dfc0


	//   ....[5]....
        /*0098*/ 	.word	0x0000dfe0


	//   ....[6]....
        /*009c*/ 	.word	0x0000e070


	//   ....[7]....
        /*00a0*/ 	.word	0x0000e0b0


	//   ....[8]....
        /*00a4*/ 	.word	0x0000e150


	//   ....[9]....
        /*00a8*/ 	.word	0x0000e1a0


	//   ....[10]....
        /*00ac*/ 	.word	0x0000e1d0


	//   ....[11]....
        /*00b0*/ 	.word	0x0000e290


	//   ....[12]....
        /*00b4*/ 	.word	0x0000e2d0


	//   ....[13]....
        /*00b8*/ 	.word	0x0000e460


	//   ....[14]....
        /*00bc*/ 	.word	0x0000e5c0


	//   ....[15]....
        /*00c0*/ 	.word	0x0000e600


	//   ....[16]....
        /*00c4*/ 	.word	0x0000e6a0


	//   ....[17]....
        /*00c8*/ 	.word	0x0000e820


	//   ....[18]....
        /*00cc*/ 	.word	0x0000e9a0


	//   ....[19]....
        /*00d0*/ 	.word	0x0000eb00


	//   ....[20]....
        /*00d4*/ 	.word	0x0000ec40


	//   ....[21]....
        /*00d8*/ 	.word	0x0000ec70


	//   ....[22]....
        /*00dc*/ 	.word	0x0000ec90


	//----- nvinfo : EIATTR_MAX_THREADS
	.align		4
.L_2477:
        /*00e0*/ 	.byte	0x04, 0x05
        /*00e2*/ 	.short	(.L_2479 - .L_2478)
.L_2478:
        /*00e4*/ 	.word	0x00000080
        /*00e8*/ 	.word	0x00000001
        /*00ec*/ 	.word	0x00000001


	//----- nvinfo : EIATTR_CRS_STACK_SIZE
	.align		4
.L_2479:
        /*00f0*/ 	.byte	0x04, 0x1e
        /*00f2*/ 	.short	(.L_2481 - .L_2480)
.L_2480:
        /*00f4*/ 	.word	0x00000000
.L_2481:


//--------------------- .nv.info._ZN2at6native27unrolled_elementwise_kernelINS0_13BinaryFunctorIiiiNS0_17BitwiseXorFunctorIiEEEESt5arrayIPcLm3EELi4E23TrivialOffsetCalculatorILi2EjES9_ILi1EjENS0_6memory12LoadWithCastILi2EEENSC_13StoreWithCastILi1EEEEEviT_T0_T2_T3_T4_T5_ --------------------------
	.section	.nv.info._ZN2at6native27unrolled_elementwise_kernelINS0_13BinaryFunctorIiiiNS0_17BitwiseXorFunctorIiEEEESt5arrayIPcLm3EELi4E23TrivialOffsetCalculatorILi2EjES9_ILi1EjENS0_6memory12LoadWithCastILi2EEENSC_13StoreWithCastILi1EEEEEviT_T0_T2_T3_T4_T5_,"",@"SHT_CUDA_INFO"
	.sectionflags	@""
	.align	4


	//----- nvinfo : EIATTR_CUDA_API_VERSION
	.align		4
        /*0000*/ 	.byte	0x04, 0x37
        /*0002*/ 	.short	(.L_2483 - .L_2482)
.L_2482:
        /*0004*/ 	.word	0x00000082


	//----- nvinfo : EIATTR_SW2861232_WAR
	.align		4
.L_2483:
        /*0008*/ 	.byte	0x01, 0x35
	.zero		2


	//----- nvinfo : EIATTR_PARAM_CBANK
	.align		4
        /*000c*/ 	.byte	0x04, 0x0a
        /*000e*/ 	.short	(.L_2485 - .L_2484)
	.align		4
.L_2484:
        /*0010*/ 	.word	index@(.nv.constant0._ZN2at6native27unrolled_elementwise_kernelINS0_13BinaryFunctorIiiiNS0_17BitwiseXorFunctorIiEEEESt5arrayIPcLm3EELi4E23TrivialOffsetCalculatorILi2EjES9_ILi1EjENS0_6memory12LoadWithCastILi2EEENSC_13StoreWithCastILi1EEEEEviT_T0_T2_T3_T4_T5_)
        /*0014*/ 	.short	0x0160
        /*0016*/ 	.short	0x0038


	//----- nvinfo : EIATTR_CBANK_PARAM_SIZE
	.align		4
.L_2485:
        /*0018*/ 	.byte	0x03, 0x19
        /*001a*/ 	.short	0x0038


	//----- nvinfo : EIATTR_KPARAM_INFO
	.align		4
        /*001c*/ 	.byte	0x04, 0x17
        /*001e*/ 	.short	(.L_2487 - .L_2486)
.L_2486:
        /*0020*/ 	.word	0x00000000
        /*0024*/ 	.short	0x0006
        /*0026*/ 	.short	0x0030
        /*0028*/ 	.byte	0x00, 0xf0, 0x21, 0x00


	//----- nvinfo : EIATTR_KPARAM_INFO
	.align		4
.L_2487:
        /*002c*/ 	.byte	0x04, 0x17
        /*002e*/ 	.short	(.L_2489 - .L_2488)
.L_2488:
        /*0030*/ 	.word	0x00000000
        /*0034*/ 	.short	0x0005
        /*0036*/ 	.short	0x0024
        /*0038*/ 	.byte	0x00, 0xf0, 0x31, 0x00


	//----- nvinfo : EIATTR_KPARAM_INFO
	.align		4
.L_2489:
        /*003c*/ 	.byte	0x04, 0x17
        /*003e*/ 	.short	(.L_2491 - .L_2490)
.L_2490:
        /*0040*/ 	.word	0x00000000
        /*0044*/ 	.short	0x0004
        /*0046*/ 	.short	0x0021
        /*0048*/ 	.byte	0x00, 0xf0, 0x05, 0x00


	//----- nvinfo : EIATTR_KPARAM_INFO
	.align		4
.L_2491:
        /*004c*/ 	.byte	0x04, 0x17
        /*004e*/ 	.short	(.L_2493 - .L_2492)
.L_2492:
        /*0050*/ 	.word	0x00000000
        /*0054*/ 	.short	0x0003
        /*0056*/ 	.short	0x0020
        /*0058*/ 	.byte	0x00, 0xf0, 0x05, 0x00


	//----- nvinfo : EIATTR_KPARAM_INFO
	.align		4
.L_2493:
        /*005c*/ 	.byte	0x04, 0x17
        /*005e*/ 	.short	(.L_2495 - .L_2494)
.L_2494:
        /*0060*/ 	.word	0x00000000
        /*0064*/ 	.short	0x0002
        /*0066*/ 	.short	0x0008
        /*0068*/ 	.byte	0x00, 0xf0, 0x61, 0x00


	//----- nvinfo : EIATTR_KPARAM_INFO
	.align		4
.L_2495:
        /*006c*/ 	.byte	0x04, 0x17
        /*006e*/ 	.short	(.L_2497 - .L_2496)
.L_2496:
        /*0070*/ 	.word	0x00000000
        /*0074*/ 	.short	0x0001
        /*0076*/ 	.short	0x0004
        /*0078*/ 	.byte	0x00, 0xf0, 0x05, 0x00


	//----- nvinfo : EIATTR_KPARAM_INFO
	.align		4
.L_2497:
        /*007c*/ 	.byte	0x04, 0x17
        /*007e*/ 	.short	(.L_2499 - .L_2498)
.L_2498:
        /*0080*/ 	.word	0x00000000
        /*0084*/ 	.short	0x0000
        /*0086*/ 	.short	0x0000
        /*0088*/ 	.byte	0x00, 0xf0, 0x11, 0x00


	//----- nvinfo : EIATTR_MAXREG_COUNT
	.align		4
.L_2499:
        /*008c*/ 	.byte	0x03, 0x1b
        /*008e*/ 	.short	0x00ff


	//----- nvinfo : EIATTR_EXTERNS
	.align		4
        /*0090*/ 	.byte	0x04, 0x0f
        /*0092*/ 	.short	(.L_2501 - .L_2500)


	//   ....[0]....
	.align		4
.L_2500:
        /*0094*/ 	.word	index@(__assertfail)


	//----- nvinfo : EIATTR_MERCURY_ISA_VERSION
	.align		4
.L_2501:
        /*0098*/ 	.byte	0x03, 0x5f
        /*009a*/ 	.short	0x0000


	//----- nvinfo : EIATTR_SYSCALL_OFFSETS
	.align		4
        /*009c*/ 	.byte	0x04, 0x46
        /*009e*/ 	.short	(.L_2503 - .L_2502)


	//   ....[0]....
.L_2502:
        /*00a0*/ 	.word	0x00000ec0


	//   ....[1]....
        /*00a4*/ 	.word	0x00001ce0


	//   ....[2]....
        /*00a8*/ 	.word	0x00002b80


	//   ....[3]....
        /*00ac*/ 	.word	0x000039a0


	//   ....[4]....
        /*00b0*/ 	.word	0x00004850


	//   ....[5]....
        /*00b4*/ 	.word	0x00005670


	//   ....[6]....
        /*00b8*/ 	.word	0x00006500


	//   ....[7]....
        /*00bc*/ 	.word	0x00007310


	//   ....[8]....
        /*00c0*/ 	.word	0x00008270


	//   ....[9]....
        /*00c4*/ 	.word	0x00009170


	//   ....[10]....
        /*00c8*/ 	.word	0x0000a050


	//   ....[11]....
        /*00cc*/ 	.word	0x0000af30


	//----- nvinfo : EIATTR_EXIT_INSTR_OFFSETS
	.align		4
.L_2503:
        /*00d0*/ 	.byte	0x04, 0x1c
        /*00d2*/ 	.short	(.L_2505 - .L_2504)


	//   ....[0]....
.L_2504:
        /*00d4*/ 	.word	0x0000a0e0


	//   ....[1]....
        /*00d8*/ 	.word	0x0000a1f0


	//   ....[2]....
        /*00dc*/ 	.word	0x0000a210


	//   ....[3]....
        /*00e0*/ 	.word	0x0000a2a0


	//   ....[4]....
        /*00e4*/ 	.word	0x0000a2c0


	//   ....[5]....
        /*00e8*/ 	.word	0x0000a2e0


	//   ....[6]....
        /*00ec*/ 	.word	0x0000a370


	//   ....[7]....
        /*00f0*/ 	.word	0x0000a3b0


	//   ....[8]....
        /*00f4*/ 	.word	0x0000a450


	//   ....[9]....
        /*00f8*/ 	.word	0x0000a4a0


	//   ....[10]....
        /*00fc*/ 	.word	0x0000a4d0


	//   ....[11]....
        /*0100*/ 	.word	0x0000a590


	//   ....[12]....
        /*0104*/ 	.word	0x0000a5d0


	//   ....[13]....
        /*0108*/ 	.word	0x0000a760


	//   ....[14]....
        /*010c*/ 	.word	0x0000a8c0


	//   ....[15]....
        /*0110*/ 	.word	0x0000a900


	//   ....[16]....
        /*0114*/ 	.word	0x0000a9a0


	//   ....[17]....
        /*0118*/ 	.word	0x0000ab20


	//   ....[18]....
        /*011c*/ 	.word	0x0000aca0


	//   ....[19]....
        /*0120*/ 	.word	0x0000ae00


	//   ....[20]....
        /*0124*/ 	.word	0x0000af40


	//   ....[21]....
        /*0128*/ 	.word	0x0000af70


	//   ....[22]....
        /*012c*/ 	.word	0x0000af90


	//----- nvinfo : EIATTR_MAX_THREADS
	.align		4
.L_2505:
        /*0130*/ 	.byte	0x04, 0x05
        /*0132*/ 	.short	(.L_2507 - .L_2506)
.L_2506:
        /*0134*/ 	.word	0x00000080
        /*0138*/ 	.word	0x00000001
        /*013c*/ 	.word	0x00000001


	//----- nvinfo : EIATTR_CRS_STACK_SIZE
	.align		4
.L_2507:
        /*0140*/ 	.byte	0x04, 0x1e
        /*0142*/ 	.short	(.L_2509 - .L_2508)
.L_2508:
        /*0144*/ 	.word	0x00000000
.L_2509:


//--------------------- .nv.info._ZN2at6native18elementwise_kernelILi128ELi2EZNS0_22gpu_kernel_impl_nocastINS0_13BinaryFunctorIiiiNS0_17BitwiseXorFunctorIiEEEEEEvRNS_18TensorIteratorBaseERKT_EUliE_EEviT1_ --------------------------
	.section	.nv.info._ZN2at6native18elementwise_kernelILi128ELi2EZNS0_22gpu_kernel_impl_nocastINS0_13BinaryFunctorIiiiNS0_17BitwiseXorFunctorIiEEEEEEvRNS_18TensorIteratorBaseERKT_EUliE_EEviT1_,"",@"SHT_CUDA_INFO"
	.sectionflags	@""
	.align	4


	//----- nvinfo : EIATTR_CUDA_API_VERSION
	.align		4
        /*0000*/ 	.byte	0x04, 0x37
        /*0002*/ 	.short	(.L_2511 - .L_2510)
.L_2510:
        /*0004*/ 	.word	0x00000082


	//----- nvinfo : EIATTR_SW2861232_WAR
	.align		4
.L_2511:
        /*0008*/ 	.byte	0x01, 0x35
	.zero		2


	//----- nvinfo : EIATTR_PARAM_CBANK
	.align		4
        /*000c*/ 	.byte	0x04, 0x0a
        /*000e*/ 	.short	(.L_2513 - .L_2512)
	.align		4
.L_2512:
        /*0010*/ 	.word	index@(.nv.constant0._ZN2at6native18elementwise_kernelILi128ELi2EZNS0_22gpu_kernel_impl_nocastINS0_13BinaryFunctorIiiiNS0_17BitwiseXorFunctorIiEEEEEEvRNS_18TensorIteratorBaseERKT_EUliE_EEviT1_)
        /*0014*/ 	.short	0x0160
        /*0016*/ 	.short	0x0290


	//----- nvinfo : EIATTR_CBANK_PARAM_SIZE
	.align		4
.L_2513:
        /*0018*/ 	.byte	0x03, 0x19
        /*001a*/ 	.short	0x0290


	//----- nvinfo : EIATTR_KPARAM_INFO
	.align		4
        /*001c*/ 	.byte	0x04, 0x17
        /*001e*/ 	.short	(.L_2515 - .L_2514)
.L_2514:
        /*0020*/ 	.word	0x00000000
        /*0024*/ 	.short	0x0001
        /*0026*/ 	.short	0x0008
        /*0028*/ 	.byte	0x00, 0xf0, 0x21, 0x0a


	//----- nvinfo : EIATTR_KPARAM_INFO
	.align		4
.L_2515:
        /*002c*/ 	.byte	0x04, 0x17
        /*002e*/ 	.short	(.L_2517 - .L_2516)
.L_2516:
        /*0030*/ 	.word	0x00000000
        /*0034*/ 	.short	0x0000
        /*0036*/ 	.short	0x0000
        /*0038*/ 	.byte	0x00, 0xf0, 0x11, 0x00


	//----- nvinfo : EIATTR_MAXREG_COUNT
	.align		4
.L_2517:
        /*003c*/ 	.byte	0x03, 0x1b
        /*003e*/ 	.short	0x0080


	//----- nvinfo : EIATTR_MERCURY_ISA_VERSION
	.align		4
        /*0040*/ 	.byte	0x03, 0x5f
        /*0042*/ 	.short	0x0000


	//----- nvinfo : EIATTR_EXIT_INSTR_OFFSETS
	.align		4
        /*0044*/ 	.byte	0x04, 0x1c
        /*0046*/ 	.short	(.L_2519 - .L_2518)


	//   ....[0]....
.L_2518:
        /*0048*/ 	.word	0x00001130


	//   ....[1]....
        /*004c*/ 	.word	0x000021b0


	//----- nvinfo : EIATTR_MAX_THREADS
	.align		4
.L_2519:
        /*0050*/ 	.byte	0x04, 0x05
        /*0052*/ 	.short	(.L_2521 - .L_2520)
.L_2520:
        /*0054*/ 	.word	0x00000080
        /*0058*/ 	.word	0x00000001
        /*005c*/ 	.word	0x00000001


	//----- nvinfo : EIATTR_CRS_STACK_SIZE
	.align		4
.L_2521:
        /*0060*/ 	.byte	0x04, 0x1e
        /*0062*/ 	.short	(.L_2523 - .L_2522)
.L_2522:
        /*0064*/ 	.word	0x00000000
.L_2523:


//--------------------- .nv.info._ZN2at6native27unrolled_elementwise_kernelINS0_13BinaryFunctorIiiiNS0_17BitwiseXorFunctorIiEEEESt5arrayIPcLm3EELi4E23TrivialOffsetCalculatorILi2EjES9_ILi1EjENS0_6memory15LoadWithoutCastENSC_16StoreWithoutCastEEEviT_T0_T2_T3_T4_T5_ --------------------------
	.section	.nv.info._ZN2at6native27unrolled_elementwise_kernelINS0_13BinaryFunctorIiiiNS0_17BitwiseXorFunctorIiEEEESt5arrayIPcLm3EELi4E23TrivialOffsetCalculatorILi2EjES9_ILi1EjENS0_6memory15LoadWithoutCastENSC_16StoreWithoutCastEEEviT_T0_T2_T3_T4_T5_,"",@"SHT_CUDA_INFO"
	.sectionflags	@""
	.align	4


	//----- nvinfo : EIATTR_CUDA_API_VERSION
	.align		4
        /*0000*/ 	.byte	0x04, 0x37
        /*0002*/ 	.short	(.L_2525 - .L_2524)
.L_2524:
        /*0004*/ 	.word	0x00000082


	//----- nvinfo : EIATTR_SW2861232_WAR
	.align		4
.L_2525:
        /*0008*/ 	.byte	0x01, 0x35
	.zero		2


	//----- nvinfo : EIATTR_PARAM_CBANK
	.align		4
        /*000c*/ 	.byte	0x04, 0x0a
        /*000e*/ 	.short	(.L_2527 - .L_2526)
	.align		4
.L_2526:
        /*0010*/ 	.word	index@(.nv.constant0._ZN2at6native27unrolled_elementwise_kernelINS0_13BinaryFunctorIiiiNS0_17BitwiseXorFunctorIiEEEESt5arrayIPcLm3EELi4E23TrivialOffsetCalculatorILi2EjES9_ILi1EjENS0_6memory15LoadWithoutCastENSC_16StoreWithoutCastEEEviT_T0_T2_T3_T4_T5_)
        /*0014*/ 	.short	0x0160
        /*0016*/ 	.short	0x0024


	//----- nvinfo : EIATTR_CBANK_PARAM_SIZE
	.align		4
.L_2527:
        /*0018*/ 	.byte	0x03, 0x19
        /*001a*/ 	.short	0x0024


	//----- nvinfo : EIATTR_KPARAM_INFO
	.align		4
        /*001c*/ 	.byte	0x04, 0x17
        /*001e*/ 	.short	(.L_2529 - .L_2528)
.L_2528:
        /*0020*/ 	.word	0x00000000
        /*0024*/ 	.short	0x0006
        /*0026*/ 	.short	0x0023
        /*0028*/ 	.byte	0x00, 0xf0, 0x05, 0x00


	//----- nvinfo : EIATTR_KPARAM_INFO
	.align		4
.L_2529:
        /*002c*/ 	.byte	0x04, 0x17
        /*002e*/ 	.short	(.L_2531 - .L_2530)
.L_2530:
        /*0030*/ 	.word	0x00000000
        /*0034*/ 	.short	0x0005
        /*0036*/ 	.short	0x0022
        /*0038*/ 	.byte	0x00, 0xf0, 0x05, 0x00


	//----- nvinfo : EIATTR_KPARAM_INFO
	.align		4
.L_2531:
        /*003c*/ 	.byte	0x04, 0x17
        /*003e*/ 	.short	(.L_2533 - .L_2532)
.L_2532:
        /*0040*/ 	.word	0x00000000
        /*0044*/ 	.short	0x0004
        /*0046*/ 	.short	0x0021
        /*0048*/ 	.byte	0x00, 0xf0, 0x05, 0x00


	//----- nvinfo : EIATTR_KPARAM_INFO
	.align		4
.L_2533:
        /*004c*/ 	.byte	0x04, 0x17
        /*004e*/ 	.short	(.L_2535 - .L_2534)
.L_2534:
        /*0050*/ 	.word	0x00000000
        /*0054*/ 	.short	0x0003
        /*0056*/ 	.short	0x0020
        /*0058*/ 	.byte	0x00, 0xf0, 0x05, 0x00


	//----- nvinfo : EIATTR_KPARAM_INFO
	.align		4
.L_2535:
        /*005c*/ 	.byte	0x04, 0x17
        /*005e*/ 	.short	(.L_2537 - .L_2536)
.L_2536:
        /*0060*/ 	.word	0x00000000
        /*0064*/ 	.short	0x0002
        /*0066*/ 	.short	0x0008
        /*0068*/ 	.byte	0x00, 0xf0, 0x61, 0x00


	//----- nvinfo : EIATTR_KPARAM_INFO
	.align		4
.L_2537:
        /*006c*/ 	.byte	0x04, 0x17
        /*006e*/ 	.short	(.L_2539 - .L_2538)
.L_2538:
        /*0070*/ 	.word	0x00000000
        /*0074*/ 	.short	0x0001
        /*0076*/ 	.short	0x0004
        /*0078*/ 	.byte	0x00, 0xf0, 0x05, 0x00


	//----- nvinfo : EIATTR_KPARAM_INFO
	.align		4
.L_2539:
        /*007c*/ 	.byte	0x04, 0x17
        /*007e*/ 	.short	(.L_2541 - .L_2540)
.L_2540:
        /*0080*/ 	.word	0x00000000
        /*0084*/ 	.short	0x0000
        /*0086*/ 	.short	0x0000
        /*0088*/ 	.byte	0x00, 0xf0, 0x11, 0x00


	//----- nvinfo : EIATTR_MAXREG_COUNT
	.align		4
.L_2541:
        /*008c*/ 	.byte	0x03, 0x1b
        /*008e*/ 	.short	0x00ff


	//----- nvinfo : EIATTR_MERCURY_ISA_VERSION
	.align		4
        /*0090*/ 	.byte	0x03, 0x5f
        /*0092*/ 	.short	0x0000


	//----- nvinfo : EIATTR_EXIT_INSTR_OFFSETS
	.align		4
        /*0094*/ 	.byte	0x04, 0x1c
        /*0096*/ 	.short	(.L_2543 - .L_2542)


	//   ....[0]....
.L_2542:
        /*0098*/ 	.word	0x00000440


	//   ....[1]....
        /*009c*/ 	.word	0x000004a0


	//----- nvinfo : EIATTR_MAX_THREADS
	.align		4
.L_2543:
        /*00a0*/ 	.byte	0x04, 0x05
        /*00a2*/ 	.short	(.L_2545 - .L_2544)
.L_2544:
        /*00a4*/ 	.word	0x00000080
        /*00a8*/ 	.word	0x00000001
        /*00ac*/ 	.word	0x00000001


	//----- nvinfo : EIATTR_CRS_STACK_SIZE
	.align		4
.L_2545:
        /*00b0*/ 	.byte	0x04, 0x1e
        /*00b2*/ 	.short	(.L_2547 - .L_2546)
.L_2546:
        /*00b4*/ 	.word	0x00000000
.L_2547:


//--------------------- .nv.info._ZN2at6native29vectorized_elementwise_kernelILi2ENS0_13BinaryFunctorIiiiNS0_17BitwiseXorFunctorIiEEEESt5arrayIPcLm3EEEEviT0_T1_ --------------------------
	.section	.nv.info._ZN2at6native29vectorized_elementwise_kernelILi2ENS0_13BinaryFunctorIiiiNS0_17BitwiseXorFunctorIiEEEESt5arrayIPcLm3EEEEviT0_T1_,"",@"SHT_CUDA_INFO"
	.sectionflags	@""
	.align	4


	//----- nvinfo : EIATTR_CUDA_API_VERSION
	.align		4
        /*0000*/ 	.byte	0x04, 0x37
        /*0002*/ 	.short	(.L_2549 - .L_2548)
.L_2548:
        /*0004*/ 	.word	0x00000082


	//----- nvinfo : EIATTR_SW2861232_WAR
	.align		4
.L_2549:
        /*0008*/ 	.byte	0x01, 0x35
	.zero		2


	//----- nvinfo : EIATTR_PARAM_CBANK
	.align		4
        /*000c*/ 	.byte	0x04, 0x0a
        /*000e*/ 	.short	(.L_2551 - .L_2550)
	.align		4
.L_2550:
        /*0010*/ 	.word	index@(.nv.constant0._ZN2at6native29vectorized_elementwise_kernelILi2ENS0_13BinaryFunctorIiiiNS0_17BitwiseXorFunctorIiEEEESt5arrayIPcLm3EEEEviT0_T1_)
        /*0014*/ 	.short	0x0160
        /*0016*/ 	.short	0x0020


	//----- nvinfo : EIATTR_CBANK_PARAM_SIZE
	.align		4
.L_2551:
        /*0018*/ 	.byte	0x03, 0x19
        /*001a*/ 	.short	0x0020


	//----- nvinfo : EIATTR_KPARAM_INFO
	.align		4
        /*001c*/ 	.byte	0x04, 0x17
        /*001e*/ 	.short	(.L_2553 - .L_2552)
.L_2552:
        /*0020*/ 	.word	0x00000000
        /*0024*/ 	.short	0x0002
        /*0026*/ 	.short	0x0008
        /*0028*/ 	.byte	0x00, 0xf0, 0x61, 0x00


	//----- nvinfo : EIATTR_KPARAM_INFO
	.align		4
.L_2553:
        /*002c*/ 	.byte	0x04, 0x17
        /*002e*/ 	.short	(.L_2555 - .L_2554)
.L_2554:
        /*0030*/ 	.word	0x00000000
        /*0034*/ 	.short	0x0001
        /*0036*/ 	.short	0x0004
        /*0038*/ 	.byte	0x00, 0xf0, 0x05, 0x00


	//----- nvinfo : EIATTR_KPARAM_INFO
	.align		4
.L_2555:
        /*003c*/ 	.byte	0x04, 0x17
        /*003e*/ 	.short	(.L_2557 - .L_2556)
.L_2556:
        /*0040*/ 	.word	0x00000000
        /*0044*/ 	.short	0x0000
        /*0046*/ 	.short	0x0000
        /*0048*/ 	.byte	0x00, 0xf0, 0x11, 0x00


	//----- nvinfo : EIATTR_MAXREG_COUNT
	.align		4
.L_2557:
        /*004c*/ 	.byte	0x03, 0x1b
        /*004e*/ 	.short	0x00ff


	//----- nvinfo : EIATTR_MERCURY_ISA_VERSION
	.align		4
        /*0050*/ 	.byte	0x03, 0x5f
        /*0052*/ 	.short	0x0000


	//----- nvinfo : EIATTR_EXIT_INSTR_OFFSETS
	.align		4
        /*0054*/ 	.byte	0x04, 0x1c
        /*0056*/ 	.short	(.L_2559 - .L_2558)


	//   ....[0]....
.L_2558:
        /*0058*/ 	.word	0x00000230


	//   ....[1]....
        /*005c*/ 	.word	0x00000ad0


	//   ....[2]....
        /*0060*/ 	.word	0x00000b20


	//----- nvinfo : EIATTR_MAX_THREADS
	.align		4
.L_2559:
        /*0064*/ 	.byte	0x04, 0x05
        /*0066*/ 	.short	(.L_2561 - .L_2560)
.L_2560:
        /*0068*/ 	.word	0x00000080
        /*006c*/ 	.word	0x00000001
        /*0070*/ 	.word	0x00000001


	//----- nvinfo : EIATTR_CRS_STACK_SIZE
	.align		4
.L_2561:
        /*0074*/ 	.byte	0x04, 0x1e
        /*0076*/ 	.short	(.L_2563 - .L_2562)
.L_2562:
        /*0078*/ 	.word	0x00000000
.L_2563:


//--------------------- .nv.info._ZN2at6native29vectorized_elementwise_kernelILi4ENS0_13BinaryFunctorIiiiNS0_17BitwiseXorFunctorIiEEEESt5arrayIPcLm3EEEEviT0_T1_ --------------------------
	.section	.nv.info._ZN2at6native29vectorized_elementwise_kernelILi4ENS0_13BinaryFunctorIiiiNS0_17BitwiseXorFunctorIiEEEESt5arrayIPcLm3EEEEviT0_T1_,"",@"SHT_CUDA_INFO"
	.sectionflags	@""
	.align	4


	//----- nvinfo : EIATTR_CUDA_API_VERSION
	.align		4
        /*0000*/ 	.byte	0x04, 0x37
        /*0002*/ 	.short	(.L_2565 - .L_2564)
.L_2564:
        /*0004*/ 	.word	0x00000082


	//----- nvinfo : EIATTR_SW2861232_WAR
	.align		4
.L_2565:
        /*0008*/ 	.byte	0x01, 0x35
	.zero		2


	//----- nvinfo : EIATTR_PARAM_CBANK
	.align		4
        /*000c*/ 	.byte	0x04, 0x0a
        /*000e*/ 	.short	(.L_2567 - .L_2566)
	.align		4
.L_2566:
        /*0010*/ 	.word	index@(.nv.constant0._ZN2at6native29vectorized_elementwise_kernelILi4ENS0_13BinaryFunctorIiiiNS0_17BitwiseXorFunctorIiEEEESt5arrayIPcLm3EEEEviT0_T1_)
        /*0014*/ 	.short	0x0160
        /*0016*/ 	.short	0x0020


	//----- nvinfo : EIATTR_CBANK_PARAM_SIZE
	.align		4
.L_2567:
        /*0018*/ 	.byte	0x03, 0x19
        /*001a*/ 	.short	0x0020


	//----- nvinfo : EIATTR_KPARAM_INFO
	.align		4
        /*001c*/ 	.byte	0x04, 0x17
        /*001e*/ 	.short	(.L_2569 - .L_2568)
.L_2568:
        /*0020*/ 	.word	0x00000000
        /*0024*/ 	.short	0x0002
        /*0026*/ 	.short	0x0008
        /*0028*/ 	.byte	0x00, 0xf0, 0x61, 0x00


	//----- nvinfo : EIATTR_KPARAM_INFO
	.align		4
.L_2569:
        /*002c*/ 	.byte	0x04, 0x17
        /*002e*/ 	.short	(.L_2571 - .L_2570)
.L_2570:
        /*0030*/ 	.word	0x00000000
        /*0034*/ 	.short	0x0001
        /*0036*/ 	.short	0x0004
        /*0038*/ 	.byte	0x00, 0xf0, 0x05, 0x00


	//----- nvinfo : EIATTR_KPARAM_INFO
	.align		4
.L_2571:
        /*003c*/ 	.byte	0x04, 0x17
        /*003e*/ 	.short	(.L_2573 - .L_2572)
.L_2572:
        /*0040*/ 	.word	0x00000000
        /*0044*/ 	.short	0x0000
        /*0046*/ 	.short	0x0000
        /*0048*/ 	.byte	0x00, 0xf0, 0x11, 0x00


	//----- nvinfo : EIATTR_MAXREG_COUNT
	.align		4
.L_2573:
        /*004c*/ 	.byte	0x03, 0x1b
        /*004e*/ 	.short	0x00ff


	//----- nvinfo : EIATTR_MERCURY_ISA_VERSION
	.align		4
        /*0050*/ 	.byte	0x03, 0x5f
        /*0052*/ 	.short	0x0000


	//----- nvinfo : EIATTR_EXIT_INSTR_OFFSETS
	.align		4
        /*0054*/ 	.byte	0x04, 0x1c
        /*0056*/ 	.short	(.L_2575 - .L_2574)


	//   ....[0]....
.L_2574:
        /*0058*/ 	.word	0x000001d0


	//   ....[1]....
        /*005c*/ 	.word	0x00000a70


	//   ....[2]....
        /*0060*/ 	.word	0x00000ac0


	//----- nvinfo : EIATTR_MAX_THREADS
	.align		4
.L_2575:
        /*0064*/ 	.byte	0x04, 0x05
        /*0066*/ 	.short	(.L_2577 - .L_2576)
.L_2576:
        /*0068*/ 	.word	0x00000080
        /*006c*/ 	.word	0x00000001
        /*0070*/ 	.word	0x00000001


	//----- nvinfo : EIATTR_CRS_STACK_SIZE
	.align		4
.L_2577:
        /*0074*/ 	.byte	0x04, 0x1e
        /*0076*/ 	.short	(.L_2579 - .L_2578)
.L_2578:
        /*0078*/ 	.word	0x00000000
.L_2579:


//--------------------- .nv.info._ZN2at6native29vectorized_elementwise_kernelILi8ENS0_13BinaryFunctorIiiiNS0_17BitwiseXorFunctorIiEEEESt5arrayIPcLm3EEEEviT0_T1_ --------------------------
	.section	.nv.info._ZN2at6native29vectorized_elementwise_kernelILi8ENS0_13BinaryFunctorIiiiNS0_17BitwiseXorFunctorIiEEEESt5arrayIPcLm3EEEEviT0_T1_,"",@"SHT_CUDA_INFO"
	.sectionflags	@""
	.align	4


	//----- nvinfo : EIATTR_CUDA_API_VERSION
	.align		4
        /*0000*/ 	.byte	0x04, 0x37
        /*0002*/ 	.short	(.L_2581 - .L_2580)
.L_2580:
        /*0004*/ 	.word	0x00000082


	//----- nvinfo : EIATTR_SW2861232_WAR
	.align		4
.L_2581:
        /*0008*/ 	.byte	0x01, 0x35
	.zero		2


	//----- nvinfo : EIATTR_PARAM_CBANK
	.align		4
        /*000c*/ 	.byte	0x04, 0x0a
        /*000e*/ 	.short	(.L_2583 - .L_2582)
	.align		4
.L_2582:
        /*0010*/ 	.word	index@(.nv.constant0._ZN2at6native29vectorized_elementwise_kernelILi8ENS0_13BinaryFunctorIiiiNS0_17BitwiseXorFunctorIiEEEESt5arrayIPcLm3EEEEviT0_T1_)
        /*0014*/ 	.short	0x0160
        /*0016*/ 	.short	0x0020


	//----- nvinfo : EIATTR_CBANK_PARAM_SIZE
	.align		4
.L_2583:
        /*0018*/ 	.byte	0x03, 0x19
        /*001a*/ 	.short	0x0020


	//----- nvinfo : EIATTR_KPARAM_INFO
	.align		4
        /*001c*/ 	.byte	0x04, 0x17
        /*001e*/ 	.short	(.L_2585 - .L_2584)
.L_2584:
        /*0020*/ 	.word	0x00000000
        /*0024*/ 	.short	0x0002
        /*0026*/ 	.short	0x0008
        /*0028*/ 	.byte	0x00, 0xf0, 0x61, 0x00


	//----- nvinfo : EIATTR_KPARAM_INFO
	.align		4
.L_2585:
        /*002c*/ 	.byte	0x04, 0x17
        /*002e*/ 	.short	(.L_2587 - .L_2586)
.L_2586:
        /*0030*/ 	.word	0x00000000
        /*0034*/ 	.short	0x0001
        /*0036*/ 	.short	0x0004
        /*0038*/ 	.byte	0x00, 0xf0, 0x05, 0x00


	//----- nvinfo : EIATTR_KPARAM_INFO
	.align		4
.L_2587:
        /*003c*/ 	.byte	0x04, 0x17
        /*003e*/ 	.short	(.L_2589 - .L_2588)
.L_2588:
        /*0040*/ 	.word	0x00000000
        /*0044*/ 	.short	0x0000
        /*0046*/ 	.short	0x0000
        /*0048*/ 	.byte	0x00, 0xf0, 0x11, 0x00


	//----- nvinfo : EIATTR_MAXREG_COUNT
	.align		4
.L_2589:
        /*004c*/ 	.byte	0x03, 0x1b
        /*004e*/ 	.short	0x00ff


	//----- nvinfo : EIATTR_MERCURY_ISA_VERSION
	.align		4
        /*0050*/ 	.byte	0x03, 0x5f
        /*0052*/ 	.short	0x0000


	//----- nvinfo : EIATTR_EXIT_INSTR_OFFSETS
	.align		4
        /*0054*/ 	.byte	0x04, 0x1c
        /*0056*/ 	.short	(.L_2591 - .L_2590)


	//   ....[0]....
.L_2590:
        /*0058*/ 	.word	0x00000010


	//----- nvinfo : EIATTR_MAX_THREADS
	.align		4
.L_2591:
        /*005c*/ 	.byte	0x04, 0x05
        /*005e*/ 	.short	(.L_2593 - .L_2592)
.L_2592:
        /*0060*/ 	.word	0x00000080
        /*0064*/ 	.word	0x00000001
        /*0068*/ 	.word	0x00000001
.L_2593:


//--------------------- .nv.info._ZN2at6native18elementwise_kernelILi128ELi4EZNS0_15gpu_kernel_implINS0_13AUnaryFunctorIaaaNS0_17BitwiseXorFunctorIaEEEEEEvRNS_18TensorIteratorBaseERKT_EUliE_EEviT1_ --------------------------
	.section	.nv.info._ZN2at6native18elementwise_kernelILi128ELi4EZNS0_15gpu_kernel_implINS0_13AUnaryFunctorIaaaNS0_17BitwiseXorFunctorIaEEEEEEvRNS_18TensorIteratorBaseERKT_EUliE_EEviT1_,"",@"SHT_CUDA_INFO"
	.sectionflags	@""
	.align	4


	//----- nvinfo : EIATTR_CUDA_API_VERSION
	.align		4
        /*0000*/ 	.byte	0x04, 0x37
        /*0002*/ 	.short	(.L_2595 - .L_2594)
.L_2594:
        /*0004*/ 	.word	0x00000082


	//----- nvinfo : EIATTR_SW2861232_WAR
	.align		4
.L_2595:
        /*0008*/ 	.byte	0x01, 0x35
	.zero		2


	//----- nvinfo : EIATTR_PARAM_CBANK
	.align		4
        /*000c*/ 	.byte	0x04, 0x0a
        /*000e*/ 	.short	(.L_2597 - .L_2596)
	.align		4
.L_2596:
        /*0010*/ 	.word	index@(.nv.constant0._ZN2at6native18elementwise_kernelILi128ELi4EZNS0_15gpu_kernel_implINS0_13AUnaryFunctorIaaaNS0_17BitwiseXorFunctorIaEEEEEEvRNS_18TensorIteratorBaseERKT_EUliE_EEviT1_)
        /*0014*/ 	.short	0x0160
        /*0016*/ 	.short	0x0220


	//----- nvinfo : EIATTR_CBANK_PARAM_SIZE
	.align		4
.L_2597:
        /*0018*/ 	.byte	0x03, 0x19
        /*001a*/ 	.short	0x0220


	//----- nvinfo : EIATTR_KPARAM_INFO
	.align		4
        /*001c*/ 	.byte	0x04, 0x17
        /*001e*/ 	.short	(.L_2599 - .L_2598)
.L_2598:
        /*0020*/ 	.word	0x00000000
        /*0024*/ 	.short	0x0001
        /*0026*/ 	.short	0x0008
        /*0028*/ 	.byte	0x00, 0xf0, 0x61, 0x08


	//----- nvinfo : EIATTR_KPARAM_INFO
	.align		4
.L_2599:
        /*002c*/ 	.byte	0x04, 0x17
        /*002e*/ 	.short	(.L_2601 - .L_2600)
.L_2600:
        /*0030*/ 	.word	0x00000000
        /*0034*/ 	.short	0x0000
        /*0036*/ 	.short	0x0000
        /*0038*/ 	.byte	0x00, 0xf0, 0x11, 0x00


	//----- nvinfo : EIATTR_MAXREG_COUNT
	.align		4
.L_2601:
        /*003c*/ 	.byte	0x03, 0x1b
        /*003e*/ 	.short	0x0080


	//----- nvinfo : EIATTR_EXTERNS
	.align		4
        /*0040*/ 	.byte	0x04, 0x0f
        /*0042*/ 	.short	(.L_2603 - .L_2602)


	//   ....[0]....
	.align		4
.L_2602:
        /*0044*/ 	.word	index@(__assertfail)


	//----- nvinfo : EIATTR_MERCURY_ISA_VERSION
	.align		4
.L_2603:
        /*0048*/ 	.byte	0x03, 0x5f
        /*004a*/ 	.short	0x0000


	//----- nvinfo : EIATTR_SYSCALL_OFFSETS
	.align		4
        /*004c*/ 	.byte	0x04, 0x46
        /*004e*/ 	.short	(.L_2605 - .L_2604)


	//   ....[0]....
.L_2604:
        /*0050*/ 	.word	0x00001d20


	//   ....[1]....
        /*0054*/ 	.word	0x00002c80


	//   ....[2]....
        /*0058*/ 	.word	0x00004a20


	//   ....[3]....
        /*005c*/ 	.word	0x00005980


	//   ....[4]....
        /*0060*/ 	.word	0x000076f0


	//   ....[5]....
        /*0064*/ 	.word	0x00008650


	//   ....[6]....
        /*0068*/ 	.word	0x0000a3d0


	//   ....[7]....
        /*006c*/ 	.word	0x0000b330


	//----- nvinfo : EIATTR_EXIT_INSTR_OFFSETS
	.align		4
.L_2605:
        /*0070*/ 	.byte	0x04, 0x1c
        /*0072*/ 	.short	(.L_2607 - .L_2606)


	//   ....[0]....
.L_2606:
        /*0074*/ 	.word	0x00008730


	//   ....[1]....
        /*0078*/ 	.word	0x0000a520


	//   ....[2]....
        /*007c*/ 	.word	0x0000a540


	//   ....[3]....
        /*0080*/ 	.word	0x0000a600


	//   ....[4]....
        /*0084*/ 	.word	0x0000a640


	//   ....[5]....
        /*0088*/ 	.word	0x0000a680


	//   ....[6]....
        /*008c*/ 	.word	0x0000a710


	//   ....[7]....
        /*0090*/ 	.word	0x0000a750


	//   ....[8]....
        /*0094*/ 	.word	0x0000a7f0


	//   ....[9]....
        /*0098*/ 	.word	0x0000a840


	//   ....[10]....
        /*009c*/ 	.word	0x0000a890


	//   ....[11]....
        /*00a0*/ 	.word	0x0000a950


	//   ....[12]....
        /*00a4*/ 	.word	0x0000a9b0


	//   ....[13]....
        /*00a8*/ 	.word	0x0000ab40


	//   ....[14]....
        /*00ac*/ 	.word	0x0000aca0


	//   ....[15]....
        /*00b0*/ 	.word	0x0000ace0


	//   ....[16]....
        /*00b4*/ 	.word	0x0000ada0


	//   ....[17]....
        /*00b8*/ 	.word	0x0000af20


	//   ....[18]....
        /*00bc*/ 	.word	0x0000b0a0


	//   ....[19]....
        /*00c0*/ 	.word	0x0000b200


	//   ....[20]....
        /*00c4*/ 	.word	0x0000b340


	//   ....[21]....
        /*00c8*/ 	.word	0x0000b3a0


	//   ....[22]....
        /*00cc*/ 	.word	0x0000b3e0


	//----- nvinfo : EIATTR_MAX_THREADS
	.align		4
.L_2607:
        /*00d0*/ 	.byte	0x04, 0x05
        /*00d2*/ 	.short	(.L_2609 - .L_2608)
.L_2608:
        /*00d4*/ 	.word	0x00000080
        /*00d8*/ 	.word	0x00000001
        /*00dc*/ 	.word	0x00000001


	//----- nvinfo : EIATTR_CRS_STACK_SIZE
	.align		4
.L_2609:
        /*00e0*/ 	.byte	0x04, 0x1e
        /*00e2*/ 	.short	(.L_2611 - .L_2610)
.L_2610:
        /*00e4*/ 	.word	0x00000000
.L_2611:


//--------------------- .nv.info._ZN2at6native27unrolled_elementwise_kernelINS0_13AUnaryFunctorIaaaNS0_17BitwiseXorFunctorIaEEEESt5arrayIPcLm2EELi4E23TrivialOffsetCalculatorILi1EjESA_NS0_6memory12LoadWithCastILi1EEENSB_13StoreWithCastILi1EEEEEviT_T0_T2_T3_T4_T5_ --------------------------
	.section	.nv.info._ZN2at6native27unrolled_elementwise_kernelINS0_13AUnaryFunctorIaaaNS0_17BitwiseXorFunctorIaEEEESt5arrayIPcLm2EELi4E23TrivialOffsetCalculatorILi1EjESA_NS0_6memory12LoadWithCastILi1EEENSB_13StoreWithCastILi1EEEEEviT_T0_T2_T3_T4_T5_,"",@"SHT_CUDA_INFO"
	.sectionflags	@""
	.align	4


	//----- nvinfo : EIATTR_CUDA_API_VERSION
	.align		4
        /*0000*/ 	.byte	0x04, 0x37
        /*0002*/ 	.short	(.L_2613 - .L_2612)
.L_2612:
        /*0004*/ 	.word	0x00000082


	//----- nvinfo : EIATTR_SW2861232_WAR
	.align		4
.L_2613:
        /*0008*/ 	.byte	0x01, 0x35
	.zero		2


	//----- nvinfo : EIATTR_PARAM_CBANK
	.align		4
        /*000c*/ 	.byte	0x04, 0x0a
        /*000e*/ 	.short	(.L_2615 - .L_2614)
	.align		4
.L_2614:
        /*0010*/ 	.word	index@(.nv.constant0._ZN2at6native27unrolled_elementwise_kernelINS0_13AUnaryFunctorIaaaNS0_17BitwiseXorFunctorIaEEEESt5arrayIPcLm2EELi4E23TrivialOffsetCalculatorILi1EjESA_NS0_6memory12LoadWithCastILi1EEENSB_13StoreWithCastILi1EEEEEviT_T0_T2_T3_T4_T5_)
        /*0014*/ 	.short	0x0160
        /*0016*/ 	.short	0x002c


	//----- nvinfo : EIATTR_CBANK_PARAM_SIZE
	.align		4
.L_2615:
        /*0018*/ 	.byte	0x03, 0x19
        /*001a*/ 	.short	0x002c


	//----- nvinfo : EIATTR_KPARAM_INFO
	.align		4
        /*001c*/ 	.byte	0x04, 0x17
        /*001e*/ 	.short	(.L_2617 - .L_2616)
.L_2616:
        /*0020*/ 	.word	0x00000000
        /*0024*/ 	.short	0x0006
        /*0026*/ 	.short	0x0024
        /*0028*/ 	.byte	0x00, 0xf0, 0x21, 0x00


	//----- nvinfo : EIATTR_KPARAM_INFO
	.align		4
.L_2617:
        /*002c*/ 	.byte	0x04, 0x17
        /*002e*/ 	.short	(.L_2619 - .L_2618)
.L_2618:
        /*0030*/ 	.word	0x00000000
        /*0034*/ 	.short	0x0005
        /*0036*/ 	.short	0x001c
        /*0038*/ 	.byte	0x00, 0xf0, 0x21, 0x00


	//----- nvinfo : EIATTR_KPARAM_INFO
	.align		4
.L_2619:
        /*003c*/ 	.byte	0x04, 0x17
        /*003e*/ 	.short	(.L_2621 - .L_2620)
.L_2620:
        /*0040*/ 	.word	0x00000000
        /*0044*/ 	.short	0x0004
        /*0046*/ 	.short	0x0019
        /*0048*/ 	.byte	0x00, 0xf0, 0x05, 0x00


	//----- nvinfo : EIATTR_KPARAM_INFO
	.align		4
.L_2621:
        /*004c*/ 	.byte	0x04, 0x17
        /*004e*/ 	.short	(.L_2623 - .L_2622)
.L_2622:
        /*0050*/ 	.word	0x00000000
        /*0054*/ 	.short	0x0003
        /*0056*/ 	.short	0x0018
        /*0058*/ 	.byte	0x00, 0xf0, 0x05, 0x00


	//----- nvinfo : EIATTR_KPARAM_INFO
	.align		4
.L_2623:
        /*005c*/ 	.byte	0x04, 0x17
        /*005e*/ 	.short	(.L_2625 - .L_2624)
.L_2624:
        /*0060*/ 	.word	0x00000000
        /*0064*/ 	.short	0x0002
        /*0066*/ 	.short	0x0008
        /*0068*/ 	.byte	0x00, 0xf0, 0x41, 0x00


	//----- nvinfo : EIATTR_KPARAM_INFO
	.align		4
.L_2625:
        /*006c*/ 	.byte	0x04, 0x17
        /*006e*/ 	.short	(.L_2627 - .L_2626)
.L_2626:
        /*0070*/ 	.word	0x00000000
        /*0074*/ 	.short	0x0001
        /*0076*/ 	.short	0x0004
        /*0078*/ 	.byte	0x00, 0xf0, 0x09, 0x00


	//----- nvinfo : EIATTR_KPARAM_INFO
	.align		4
.L_2627:
        /*007c*/ 	.byte	0x04, 0x17
        /*007e*/ 	.short	(.L_2629 - .L_2628)
.L_2628:
        /*0080*/ 	.word	0x00000000
        /*0084*/ 	.short	0x0000
        /*0086*/ 	.short	0x0000
        /*0088*/ 	.byte	0x00, 0xf0, 0x11, 0x00


	//----- nvinfo : EIATTR_MAXREG_COUNT
	.align		4
.L_2629:
        /*008c*/ 	.byte	0x03, 0x1b
        /*008e*/ 	.short	0x00ff


	//----- nvinfo : EIATTR_EXTERNS
	.align		4
        /*0090*/ 	.byte	0x04, 0x0f
        /*0092*/ 	.short	(.L_2631 - .L_2630)


	//   ....[0]....
	.align		4
.L_2630:
        /*0094*/ 	.word	index@(__assertfail)


	//----- nvinfo : EIATTR_MERCURY_ISA_VERSION
	.align		4
.L_2631:
        /*0098*/ 	.byte	0x03, 0x5f
        /*009a*/ 	.short	0x0000


	//----- nvinfo : EIATTR_SYSCALL_OFFSETS
	.align		4
        /*009c*/ 	.byte	0x04, 0x46
        /*009e*/ 	.short	(.L_2633 - .L_2632)


	//   ....[0]....
.L_2632:
        /*00a0*/ 	.word	0x00000f20


	//   ....[1]....
        /*00a4*/ 	.word	0x00001e40


	//   ....[2]....
        /*00a8*/ 	.word	0x00002d70


	//   ....[3]....
        /*00ac*/ 	.word	0x00003c80


	//   ....[4]....
        /*00b0*/ 	.word	0x00004ca0


	//   ....[5]....
        /*00b4*/ 	.word	0x00005cb0


	//   ....[6]....
        /*00b8*/ 	.word	0x00006cb0


	//   ....[7]....
        /*00bc*/ 	.word	0x00007cb0


	//----- nvinfo : EIATTR_EXIT_INSTR_OFFSETS
	.align		4
.L_2633:
        /*00c0*/ 	.byte	0x04, 0x1c
        /*00c2*/ 	.short	(.L_2635 - .L_2634)


	//   ....[0]....
.L_2634:
        /*00c4*/ 	.word	0x00006d90


	//   ....[1]....
        /*00c8*/ 	.word	0x00006ea0


	//   ....[2]....
        /*00cc*/ 	.word	0x00006ec0


	//   ....[3]....
        /*00d0*/ 	.word	0x00006f80


	//   ....[4]....
        /*00d4*/ 	.word	0x00006fc0


	//   ....[5]....
        /*00d8*/ 	.word	0x00007000


	//   ....[6]....
        /*00dc*/ 	.word	0x00007090


	//   ....[7]....
        /*00e0*/ 	.word	0x000070d0


	//   ....[8]....
        /*00e4*/ 	.word	0x00007170


	//   ....[9]....
        /*00e8*/ 	.word	0x000071c0


	//   ....[10]....
        /*00ec*/ 	.word	0x00007210


	//   ....[11]....
        /*00f0*/ 	.word	0x000072d0


	//   ....[12]....
        /*00f4*/ 	.word	0x00007330


	//   ....[13]....
        /*00f8*/ 	.word	0x000074c0


	//   ....[14]....
        /*00fc*/ 	.word	0x00007620


	//   ....[15]....
        /*0100*/ 	.word	0x00007660


	//   ....[16]....
        /*0104*/ 	.word	0x00007720


	//   ....[17]....
        /*0108*/ 	.word	0x000078a0


	//   ....[18]....
        /*010c*/ 	.word	0x00007a20


	//   ....[19]....
        /*0110*/ 	.word	0x00007b80


	//   ....[20]....
        /*0114*/ 	.word	0x00007cc0


	//   ....[21]....
        /*0118*/ 	.word	0x00007d20


	//   ....[22]....
        /*011c*/ 	.word	0x00007d60


	//----- nvinfo : EIATTR_MAX_THREADS
	.align		4
.L_2635:
        /*0120*/ 	.byte	0x04, 0x05
        /*0122*/ 	.short	(.L_2637 - .L_2636)
.L_2636:
        /*0124*/ 	.word	0x00000080
        /*0128*/ 	.word	0x00000001
        /*012c*/ 	.word	0x00000001


	//----- nvinfo : EIATTR_CRS_STACK_SIZE
	.align		4
.L_2637:
        /*0130*/ 	.byte	0x04, 0x1e
        /*0132*/ 	.short	(.L_2639 - .L_2638)
.L_2638:
        /*0134*/ 	.word	0x00000000
.L_2639:


//--------------------- .nv.info._ZN2at6native18elementwise_kernelILi128ELi4EZNS0_22gpu_kernel_impl_nocastINS0_13AUnaryFunctorIaaaNS0_17BitwiseXorFunctorIaEEEEEEvRNS_18TensorIteratorBaseERKT_EUliE_EEviT1_ --------------------------
	.section	.nv.info._ZN2at6native18elementwise_kernelILi128ELi4EZNS0_22gpu_kernel_impl_nocastINS0_13AUnaryFunctorIaaaNS0_17BitwiseXorFunctorIaEEEEEEvRNS_18TensorIteratorBaseERKT_EUliE_EEviT1_,"",@"SHT_CUDA_INFO"
	.sectionflags	@""
	.align	4


	//----- nvinfo : EIATTR_CUDA_API_VERSION
	.align		4
        /*0000*/ 	.byte	0x04, 0x37
        /*0002*/ 	.short	(.L_2641 - .L_2640)
.L_2640:
        /*0004*/ 	.word	0x00000082


	//----- nvinfo : EIATTR_SW2861232_WAR
	.align		4
.L_2641:
        /*0008*/ 	.byte	0x01, 0x35
	.zero		2


	//----- nvinfo : EIATTR_PARAM_CBANK
	.align		4
        /*000c*/ 	.byte	0x04, 0x0a
        /*000e*/ 	.short	(.L_2643 - .L_2642)
	.align		4
.L_2642:
        /*0010*/ 	.word	index@(.nv.constant0._ZN2at6native18elementwise_kernelILi128ELi4EZNS0_22gpu_kernel_impl_nocastINS0_13AUnaryFunctorIaaaNS0_17BitwiseXorFunctorIaEEEEEEvRNS_18TensorIteratorBaseERKT_EUliE_EEviT1_)
        /*0014*/ 	.short	0x0160
        /*0016*/ 	.short	0x0220


	//----- nvinfo : EIATTR_CBANK_PARAM_SIZE
	.align		4
.L_2643:
        /*0018*/ 	.byte	0x03, 0x19
        /*001a*/ 	.short	0x0220


	//----- nvinfo : EIATTR_KPARAM_INFO
	.align		4
        /*001c*/ 	.byte	0x04, 0x17
        /*001e*/ 	.short	(.L_2645 - .L_2644)
.L_2644:
        /*0020*/ 	.word	0x00000000
        /*0024*/ 	.short	0x0001
        /*0026*/ 	.short	0x0008
        /*0028*/ 	.byte	0x00, 0xf0, 0x61, 0x08


	//----- nvinfo : EIATTR_KPARAM_INFO
	.align		4
.L_2645:
        /*002c*/ 	.byte	0x04, 0x17
        /*002e*/ 	.short	(.L_2647 - .L_2646)
.L_2646:
        /*0030*/ 	.word	0x00000000
        /*0034*/ 	.short	0x0000
        /*0036*/ 	.short	0x0000
        /*0038*/ 	.byte	0x00, 0xf0, 0x11, 0x00


	//----- nvinfo : EIATTR_MAXREG_COUNT
	.align		4
.L_2647:
        /*003c*/ 	.byte	0x03, 0x1b
        /*003e*/ 	.short	0x0080


	//----- nvinfo : EIATTR_MERCURY_ISA_VERSION
	.align		4
        /*0040*/ 	.byte	0x03, 0x5f
        /*0042*/ 	.short	0x0000


	//----- nvinfo : EIATTR_EXIT_INSTR_OFFSETS
	.align		4
        /*0044*/ 	.byte	0x04, 0x1c
        /*0046*/ 	.short	(.L_2649 - .L_2648)


	//   ....[0]....
.L_2648:
        /*0048*/ 	.word	0x00002d20


	//   ....[1]....
        /*004c*/ 	.word	0x00003bd0


	//----- nvinfo : EIATTR_MAX_THREADS
	.align		4
.L_2649:
        /*0050*/ 	.byte	0x04, 0x05
        /*0052*/ 	.short	(.L_2651 - .L_2650)
.L_2650:
        /*0054*/ 	.word	0x00000080
        /*0058*/ 	.word	0x00000001
        /*005c*/ 	.word	0x00000001


	//----- nvinfo : EIATTR_CRS_STACK_SIZE
	.align		4
.L_2651:
        /*0060*/ 	.byte	0x04, 0x1e
        /*0062*/ 	.short	(.L_2653 - .L_2652)
.L_2652:
        /*0064*/ 	.word	0x00000000
.L_2653:


//--------------------- .nv.info._ZN2at6native27unrolled_elementwise_kernelINS0_13AUnaryFunctorIaaaNS0_17BitwiseXorFunctorIaEEEESt5arrayIPcLm2EELi4E23TrivialOffsetCalculatorILi1EjESA_NS0_6memory15LoadWithoutCastENSB_16StoreWithoutCastEEEviT_T0_T2_T3_T4_T5_ --------------------------
	.section	.nv.info._ZN2at6native27unrolled_elementwise_kernelINS0_13AUnaryFunctorIaaaNS0_17BitwiseXorFunctorIaEEEESt5arrayIPcLm2EELi4E23TrivialOffsetCalculatorILi1EjESA_NS0_6memory15LoadWithoutCastENSB_16StoreWithoutCastEEEviT_T0_T2_T3_T4_T5_,"",@"SHT_CUDA_INFO"
	.sectionflags	@""
	.align	4


	//----- nvinfo : EIATTR_CUDA_API_VERSION
	.align		4
        /*0000*/ 	.byte	0x04, 0x37
        /*0002*/ 	.short	(.L_2655 - .L_2654)
.L_2654:
        /*0004*/ 	.word	0x00000082


	//----- nvinfo : EIATTR_SW2861232_WAR
	.align		4
.L_2655:
        /*0008*/ 	.byte	0x01, 0x35
	.zero		2


	//----- nvinfo : EIATTR_PARAM_CBANK
	.align		4
        /*000c*/ 	.byte	0x04, 0x0a
        /*000e*/ 	.short	(.L_2657 - .L_2656)
	.align		4
.L_2656:
        /*0010*/ 	.word	index@(.nv.constant0._ZN2at6native27unrolled_elementwise_kernelINS0_13AUnaryFunctorIaaaNS0_17BitwiseXorFunctorIaEEEESt5arrayIPcLm2EELi4E23TrivialOffsetCalculatorILi1EjESA_NS0_6memory15LoadWithoutCastENSB_16StoreWithoutCastEEEviT_T0_T2_T3_T4_T5_)
        /*0014*/ 	.short	0x0160
        /*0016*/ 	.short	0x001c


	//----- nvinfo : EIATTR_CBANK_PARAM_SIZE
	.align		4
.L_2657:
        /*0018*/ 	.byte	0x03, 0x19
        /*001a*/ 	.short	0x001c


	//----- nvinfo : EIATTR_KPARAM_INFO
	.align		4
        /*001c*/ 	.byte	0x04, 0x17
        /*001e*/ 	.short	(.L_2659 - .L_2658)
.L_2658:
        /*0020*/ 	.word	0x00000000
        /*0024*/ 	.short	0x0006
        /*0026*/ 	.short	0x001b
        /*0028*/ 	.byte	0x00, 0xf0, 0x05, 0x00


	//----- nvinfo : EIATTR_KPARAM_INFO
	.align		4
.L_2659:
        /*002c*/ 	.byte	0x04, 0x17
        /*002e*/ 	.short	(.L_2661 - .L_2660)
.L_2660:
        /*0030*/ 	.word	0x00000000
        /*0034*/ 	.short	0x0005
        /*0036*/ 	.short	0x001a
        /*0038*/ 	.byte	0x00, 0xf0, 0x05, 0x00


	//----- nvinfo : EIATTR_KPARAM_INFO
	.align		4
.L_2661:
        /*003c*/ 	.byte	0x04, 0x17
        /*003e*/ 	.short	(.L_2663 - .L_2662)
.L_2662:
        /*0040*/ 	.word	0x00000000
        /*0044*/ 	.short	0x0004
        /*0046*/ 	.short	0x0019
        /*0048*/ 	.byte	0x00, 0xf0, 0x05, 0x00


	//----- nvinfo : EIATTR_KPARAM_INFO
	.align		4
.L_2663:
        /*004c*/ 	.byte	0x04, 0x17
        /*004e*/ 	.short	(.L_2665 - .L_2664)
.L_2664:
        /*0050*/ 	.word	0x00000000
        /*0054*/ 	.short	0x0003
        /*0056*/ 	.short	0x0018
        /*0058*/ 	.byte	0x00, 0xf0, 0x05, 0x00


	//----- nvinfo : EIATTR_KPARAM_INFO
	.align		4
.L_2665:
        /*005c*/ 	.byte	0x04, 0x17
        /*005e*/ 	.short	(.L_2667 - .L_2666)
.L_2666:
        /*0060*/ 	.word	0x00000000
        /*0064*/ 	.short	0x0002
        /*0066*/ 	.short	0x0008
        /*0068*/ 	.byte	0x00, 0xf0, 0x41, 0x00


	//----- nvinfo : EIATTR_KPARAM_INFO
	.align		4
.L_2667:
        /*006c*/ 	.byte	0x04, 0x17
        /*006e*/ 	.short	(.L_2669 - .L_2668)
.L_2668:
        /*0070*/ 	.word	0x00000000
        /*0074*/ 	.short	0x0001
        /*0076*/ 	.short	0x0004
        /*0078*/ 	.byte	0x00, 0xf0, 0x09, 0x00


	//----- nvinfo : EIATTR_KPARAM_INFO
	.align		4
.L_2669:
        /*007c*/ 	.byte	0x04, 0x17
        /*007e*/ 	.short	(.L_2671 - .L_2670)
.L_2670:
        /*0080*/ 	.word	0x00000000
        /*0084*/ 	.short	0x0000
        /*0086*/ 	.short	0x0000
        /*0088*/ 	.byte	0x00, 0xf0, 0x11, 0x00


	//----- nvinfo : EIATTR_MAXREG_COUNT
	.align		4
.L_2671:
        /*008c*/ 	.byte	0x03, 0x1b
        /*008e*/ 	.short	0x00ff


	//----- nvinfo : EIATTR_MERCURY_ISA_VERSION
	.align		4
        /*0090*/ 	.byte	0x03, 0x5f
        /*0092*/ 	.short	0x0000


	//----- nvinfo : EIATTR_EXIT_INSTR_OFFSETS
	.align		4
        /*0094*/ 	.byte	0x04, 0x1c
        /*0096*/ 	.short	(.L_2673 - .L_2672)


	//   ....[0]....
.L_2672:
        /*0098*/ 	.word	0x000003d0


	//   ....[1]....
        /*009c*/ 	.word	0x00000420


	//----- nvinfo : EIATTR_MAX_THREADS
	.align		4
.L_2673:
        /*00a0*/ 	.byte	0x04, 0x05
        /*00a2*/ 	.short	(.L_2675 - .L_2674)
.L_2674:
        /*00a4*/ 	.word	0x00000080
        /*00a8*/ 	.word	0x00000001
        /*00ac*/ 	.word	0x00000001


	//----- nvinfo : EIATTR_CRS_STACK_SIZE
	.align		4
.L_2675:
        /*00b0*/ 	.byte	0x04, 0x1e
        /*00b2*/ 	.short	(.L_2677 - .L_2676)
.L_2676:
        /*00b4*/ 	.word	0x00000000
.L_2677:


//--------------------- .nv.info._ZN2at6native29vectorized_elementwise_kernelILi2ENS0_13AUnaryFunctorIaaaNS0_17BitwiseXorFunctorIaEEEESt5arrayIPcLm2EEEEviT0_T1_ --------------------------
	.section	.nv.info._ZN2at6native29vectorized_elementwise_kernelILi2ENS0_13AUnaryFunctorIaaaNS0_17BitwiseXorFunctorIaEEEESt5arrayIPcLm2EEEEviT0_T1_,"",@"SHT_CUDA_INFO"
	.sectionflags	@""
	.align	4


	//----- nvinfo : EIATTR_CUDA_API_VERSION
	.align		4
        /*0000*/ 	.byte	0x04, 0x37
        /*0002*/ 	.short	(.L_2679 - .L_2678)
.L_2678:
        /*0004*/ 	.word	0x00000082


	//----- nvinfo : EIATTR_SW2861232_WAR
	.align		4
.L_2679:
        /*0008*/ 	.byte	0x01, 0x35
	.zero		2


	//----- nvinfo : EIATTR_PARAM_CBANK
	.align		4
        /*000c*/ 	.byte	0x04, 0x0a
        /*000e*/ 	.short	(.L_2681 - .L_2680)
	.align		4
.L_2680:
        /*0010*/ 	.word	index@(.nv.constant0._ZN2at6native29vectorized_elementwise_kernelILi2ENS0_13AUnaryFunctorIaaaNS0_17BitwiseXorFunctorIaEEEESt5arrayIPcLm2EEEEviT0_T1_)
        /*0014*/ 	.short	0x0160
        /*0016*/ 	.short	0x0018


	//----- nvinfo : EIATTR_CBANK_PARAM_SIZE
	.align		4
.L_2681:
        /*0018*/ 	.byte	0x03, 0x19
        /*001a*/ 	.short	0x0018


	//----- nvinfo : EIATTR_KPARAM_INFO
	.align		4
        /*001c*/ 	.byte	0x04, 0x17
        /*001e*/ 	.short	(.L_2683 - .L_2682)
.L_2682:
        /*0020*/ 	.word	0x00000000
        /*0024*/ 	.short	0x0002
        /*0026*/ 	.short	0x0008
        /*0028*/ 	.byte	0x00, 0xf0, 0x41, 0x00


	//----- nvinfo : EIATTR_KPARAM_INFO
	.align		4
.L_2683:
        /*002c*/ 	.byte	0x04, 0x17
        /*002e*/ 	.short	(.L_2685 - .L_2684)
.L_2684:
        /*0030*/ 	.word	0x00000000
        /*0034*/ 	.short	0x0001
        /*0036*/ 	.short	0x0004
        /*0038*/ 	.byte	0x00, 0xf0, 0x09, 0x00


	//----- nvinfo : EIATTR_KPARAM_INFO
	.align		4
.L_2685:
        /*003c*/ 	.byte	0x04, 0x17
        /*003e*/ 	.short	(.L_2687 - .L_2686)
.L_2686:
        /*0040*/ 	.word	0x00000000
        /*0044*/ 	.short	0x0000
        /*0046*/ 	.short	0x0000
        /*0048*/ 	.byte	0x00, 0xf0, 0x11, 0x00


	//----- nvinfo : EIATTR_MAXREG_COUNT
	.align		4
.L_2687:
        /*004c*/ 	.byte	0x03, 0x1b
        /*004e*/ 	.short	0x00ff


	//----- nvinfo : EIATTR_MERCURY_ISA_VERSION
	.align		4
        /*0050*/ 	.byte	0x03, 0x5f
        /*0052*/ 	.short	0x0000


	//----- nvinfo : EIATTR_EXIT_INSTR_OFFSETS
	.align		4
        /*0054*/ 	.byte	0x04, 0x1c
        /*0056*/ 	.short	(.L_2689 - .L_2688)


	//   ....[0]....
.L_2688:
        /*0058*/ 	.word	0x000002b0


	//   ....[1]....
        /*005c*/ 	.word	0x00000a30


	//   ....[2]....
        /*0060*/ 	.word	0x00000a80


	//----- nvinfo : EIATTR_MAX_THREADS
	.align		4
.L_2689:
        /*0064*/ 	.byte	0x04, 0x05
        /*0066*/ 	.short	(.L_2691 - .L_2690)
.L_2690:
        /*0068*/ 	.word	0x00000080
        /*006c*/ 	.word	0x00000001
        /*0070*/ 	.word	0x00000001


	//----- nvinfo : EIATTR_CRS_STACK_SIZE
	.align		4
.L_2691:
        /*0074*/ 	.byte	0x04, 0x1e
        /*0076*/ 	.short	(.L_2693 - .L_2692)
.L_2692:
        /*0078*/ 	.word	0x00000000
.L_2693:


//--------------------- .nv.info._ZN2at6native29vectorized_elementwise_kernelILi4ENS0_13AUnaryFunctorIaaaNS0_17BitwiseXorFunctorIaEEEESt5arrayIPcLm2EEEEviT0_T1_ --------------------------
	.section	.nv.info._ZN2at6native29vectorized_elementwise_kernelILi4ENS0_13AUnaryFunctorIaaaNS0_17BitwiseXorFunctorIaEEEESt5arrayIPcLm2EEEEviT0_T1_,"",@"SHT_CUDA_INFO"
	.sectionflags	@""
	.align	4


	//----- nvinfo : EIATTR_CUDA_API_VERSION
	.align		4
        /*0000*/ 	.byte	0x04, 0x37
        /*0002*/ 	.short	(.L_2695 - .L_2694)
.L_2694:
        /*0004*/ 	.word	0x00000082


	//----- nvinfo : EIATTR_SW2861232_WAR
	.align		4
.L_2695:
        /*0008*/ 	.byte	0x01, 0x35
	.zero		2


	//----- nvinfo : EIATTR_PARAM_CBANK
	.align		4
        /*000c*/ 	.byte	0x04, 0x0a
        /*000e*/ 	.short	(.L_2697 - .L_2696)
	.align		4
.L_2696:
        /*0010*/ 	.word	index@(.nv.constant0._ZN2at6native29vectorized_elementwise_kernelILi4ENS0_13AUnaryFunctorIaaaNS0_17BitwiseXorFunctorIaEEEESt5arrayIPcLm2EEEEviT0_T1_)
        /*0014*/ 	.short	0x0160
        /*0016*/ 	.short	0x0018


	//----- nvinfo : EIATTR_CBANK_PARAM_SIZE
	.align		4
.L_2697:
        /*0018*/ 	.byte	0x03, 0x19
        /*001a*/ 	.short	0x0018


	//----- nvinfo : EIATTR_KPARAM_INFO
	.align		4
        /*001c*/ 	.byte	0x04, 0x17
        /*001e*/ 	.short	(.L_2699 - .L_2698)
.L_2698:
        /*0020*/ 	.word	0x00000000
        /*0024*/ 	.short	0x0002
        /*0026*/ 	.short	0x0008
        /*0028*/ 	.byte	0x00, 0xf0, 0x41, 0x00


	//----- nvinfo : EIATTR_KPARAM_INFO
	.align		4
.L_2699:
        /*002c*/ 	.byte	0x04, 0x17
        /*002e*/ 	.short	(.L_2701 - .L_2700)
.L_2700:
        /*0030*/ 	.word	0x00000000
        /*0034*/ 	.short	0x0001
        /*0036*/ 	.short	0x0004
        /*0038*/ 	.byte	0x00, 0xf0, 0x09, 0x00


	//----- nvinfo : EIATTR_KPARAM_INFO
	.align		4
.L_2701:
        /*003c*/ 	.byte	0x04, 0x17
        /*003e*/ 	.short	(.L_2703 - .L_2702)
.L_2702:
        /*0040*/ 	.word	0x00000000
        /*0044*/ 	.short	0x0000
        /*0046*/ 	.short	0x0000
        /*0048*/ 	.byte	0x00, 0xf0, 0x11, 0x00


	//----- nvinfo : EIATTR_MAXREG_COUNT
	.align		4
.L_2703:
        /*004c*/ 	.byte	0x03, 0x1b
        /*004e*/ 	.short	0x00ff


	//----- nvinfo : EIATTR_MERCURY_ISA_VERSION
	.align		4
        /*0050*/ 	.byte	0x03, 0x5f
        /*0052*/ 	.short	0x0000


	//----- nvinfo : EIATTR_EXIT_INSTR_OFFSETS
	.align		4
        /*0054*/ 	.byte	0x04, 0x1c
        /*0056*/ 	.short	(.L_2705 - .L_2704)


	//   ....[0]....
.L_2704:
        /*0058*/ 	.word	0x00000290


	//   ....[1]....
        /*005c*/ 	.word	0x00000a10


	//   ....[2]....
        /*0060*/ 	.word	0x00000a60


	//----- nvinfo : EIATTR_MAX_THREADS
	.align		4
.L_2705:
        /*0064*/ 	.byte	0x04, 0x05
        /*0066*/ 	.short	(.L_2707 - .L_2706)
.L_2706:
        /*0068*/ 	.word	0x00000080
        /*006c*/ 	.word	0x00000001
        /*0070*/ 	.word	0x00000001


	//----- nvinfo : EIATTR_CRS_STACK_SIZE
	.align		4
.L_2707:
        /*0074*/ 	.byte	0x04, 0x1e
        /*0076*/ 	.short	(.L_2709 - .L_2708)
.L_2708:
        /*0078*/ 	.word	0x00000000
.L_2709:


//--------------------- .nv.info._ZN2at6native29vectorized_elementwise_kernelILi8ENS0_13AUnaryFunctorIaaaNS0_17BitwiseXorFunctorIaEEEESt5arrayIPcLm2EEEEviT0_T1_ --------------------------
	.section	.nv.info._ZN2at6native29vectorized_elementwise_kernelILi8ENS0_13AUnaryFunctorIaaaNS0_17BitwiseXorFunctorIaEEEESt5arrayIPcLm2EEEEviT0_T1_,"",@"SHT_CUDA_INFO"
	.sectionflags	@""
	.align	4


	//----- nvinfo : EIATTR_CUDA_API_VERSION
	.align		4
        /*0000*/ 	.byte	0x04, 0x37
        /*0002*/ 	.short	(.L_2711 - .L_2710)
.L_2710:
        /*0004*/ 	.word	0x00000082


	//----- nvinfo : EIATTR_SW2861232_WAR
	.align		4
.L_2711:
        /*0008*/ 	.byte	0x01, 0x35
	.zero		2


	//----- nvinfo : EIATTR_PARAM_CBANK
	.align		4
        /*000c*/ 	.byte	0x04, 0x0a
        /*000e*/ 	.short	(.L_2713 - .L_2712)
	.align		4
.L_2712:
        /*0010*/ 	.word	index@(.nv.constant0._ZN2at6native29vectorized_elementwise_kernelILi8ENS0_13AUnaryFunctorIaaaNS0_17BitwiseXorFunctorIaEEEESt5arrayIPcLm2EEEEviT0_T1_)
        /*0014*/ 	.short	0x0160
        /*0016*/ 	.short	0x0018


	//----- nvinfo : EIATTR_CBANK_PARAM_SIZE
	.align		4
.L_2713:
        /*0018*/ 	.byte	0x03, 0x19
        /*001a*/ 	.short	0x0018


	//----- nvinfo : EIATTR_KPARAM_INFO
	.align		4
        /*001c*/ 	.byte	0x04, 0x17
        /*001e*/ 	.short	(.L_2715 - .L_2714)
.L_2714:
        /*0020*/ 	.word	0x00000000
        /*0024*/ 	.short	0x0002
        /*0026*/ 	.short	0x0008
        /*0028*/ 	.byte	0x00, 0xf0, 0x41, 0x00


	//----- nvinfo : EIATTR_KPARAM_INFO
	.align		4
.L_2715:
        /*002c*/ 	.byte	0x04, 0x17
        /*002e*/ 	.short	(.L_2717 - .L_2716)
.L_2716:
        /*0030*/ 	.word	0x00000000
        /*0034*/ 	.short	0x0001
        /*0036*/ 	.short	0x0004
        /*0038*/ 	.byte	0x00, 0xf0, 0x09, 0x00


	//----- nvinfo : EIATTR_KPARAM_INFO
	.align		4
.L_2717:
        /*003c*/ 	.byte	0x04, 0x17
        /*003e*/ 	.short	(.L_2719 - .L_2718)
.L_2718:
        /*0040*/ 	.word	0x00000000
        /*0044*/ 	.short	0x0000
        /*0046*/ 	.short	0x0000
        /*0048*/ 	.byte	0x00, 0xf0, 0x11, 0x00


	//----- nvinfo : EIATTR_MAXREG_COUNT
	.align		4
.L_2719:
        /*004c*/ 	.byte	0x03, 0x1b
        /*004e*/ 	.short	0x00ff


	//----- nvinfo : EIATTR_MERCURY_ISA_VERSION
	.align		4
        /*0050*/ 	.byte	0x03, 0x5f
        /*0052*/ 	.short	0x0000


	//----- nvinfo : EIATTR_EXIT_INSTR_OFFSETS
	.align		4
        /*0054*/ 	.byte	0x04, 0x1c
        /*0056*/ 	.short	(.L_2721 - .L_2720)


	//   ....[0]....
.L_2720:
        /*0058*/ 	.word	0x00000010


	//----- nvinfo : EIATTR_MAX_THREADS
	.align		4
.L_2721:
        /*005c*/ 	.byte	0x04, 0x05
        /*005e*/ 	.short	(.L_2723 - .L_2722)
.L_2722:
        /*0060*/ 	.word	0x00000080
        /*0064*/ 	.word	0x00000001
        /*0068*/ 	.word	0x00000001
.L_2723:


//--------------------- .nv.info._ZN2at6native18elementwise_kernelILi128ELi4EZNS0_15gpu_kernel_implINS0_13BinaryFunctorIaaaNS0_17BitwiseXorFunctorIaEEEEEEvRNS_18TensorIteratorBaseERKT_EUliE_EEviT1_ --------------------------
	.section	.nv.info._ZN2at6native18elementwise_kernelILi128ELi4EZNS0_15gpu_kernel_implINS0_13BinaryFunctorIaaaNS0_17BitwiseXorFunctorIaEEEEEEvRNS_18TensorIteratorBaseERKT_EUliE_EEviT1_,"",@"SHT_CUDA_INFO"
	.sectionflags	@""
	.align	4


	//----- nvinfo : EIATTR_CUDA_API_VERSION
	.align		4
        /*0000*/ 	.byte	0x04, 0x37
        /*0002*/ 	.short	(.L_2725 - .L_2724)
.L_2724:
        /*0004*/ 	.word	0x00000082


	//----- nvinfo : EIATTR_SW2861232_WAR
	.align		4
.L_2725:
        /*0008*/ 	.byte	0x01, 0x35
	.zero		2


	//----- nvinfo : EIATTR_PARAM_CBANK
	.align		4
        /*000c*/ 	.byte	0x04, 0x0a
        /*000e*/ 	.short	(.L_2727 - .L_2726)
	.align		4
.L_2726:
        /*0010*/ 	.word	index@(.nv.constant0._ZN2at6native18elementwise_kernelILi128ELi4EZNS0_15gpu_kernel_implINS0_13BinaryFunctorIaaaNS0_17BitwiseXorFunctorIaEEEEEEvRNS_18TensorIteratorBaseERKT_EUliE_EEviT1_)
        /*0014*/ 	.short	0x0160
        /*0016*/ 	.short	0x0290


	//----- nvinfo : EIATTR_CBANK_PARAM_SIZE
	.align		4
.L_2727:
        /*0018*/ 	.byte	0x03, 0x19
        /*001a*/ 	.short	0x0290


	//----- nvinfo : EIATTR_KPARAM_INFO
	.align		4
        /*001c*/ 	.byte	0x04, 0x17
        /*001e*/ 	.short	(.L_2729 - .L_2728)
.L_2728:
        /*0020*/ 	.word	0x00000000
        /*0024*/ 	.short	0x0001
        /*0026*/ 	.short	0x0008
        /*0028*/ 	.byte	0x00, 0xf0, 0x21, 0x0a


	//----- nvinfo : EIATTR_KPARAM_INFO
	.align		4
.L_2729:
        /*002c*/ 	.byte	0x04, 0x17
        /*002e*/ 	.short	(.L_2731 - .L_2730)
.L_2730:
        /*0030*/ 	.word	0x00000000
        /*0034*/ 	.short	0x0000
        /*0036*/ 	.short	0x0000
        /*0038*/ 	.byte	0x00, 0xf0, 0x11, 0x00


	//----- nvinfo : EIATTR_MAXREG_COUNT
	.align		4
.L_2731:
        /*003c*/ 	.byte	0x03, 0x1b
        /*003e*/ 	.short	0x0080


	//----- nvinfo : EIATTR_EXTERNS
	.align		4
        /*0040*/ 	.byte	0x04, 0x0f
        /*0042*/ 	.short	(.L_2733 - .L_2732)


	//   ....[0]....
	.align		4
.L_2732:
        /*0044*/ 	.word	index@(__assertfail)


	//----- nvinfo : EIATTR_MERCURY_ISA_VERSION
	.align		4
.L_2733:
        /*0048*/ 	.byte	0x03, 0x5f
        /*004a*/ 	.short	0x0000


	//----- nvinfo : EIATTR_SYSCALL_OFFSETS
	.align		4
        /*004c*/ 	.byte	0x04, 0x46
        /*004e*/ 	.short	(.L_2735 - .L_2734)


	//   ....[0]....
.L_2734:
        /*0050*/ 	.word	0x00001ed0


	//   ....[1]....
        /*0054*/ 	.word	0x00002d60


	//   ....[2]....
        /*0058*/ 	.word	0x00003cb0


	//   ....[3]....
        /*005c*/ 	.word	0x00005c10


	//   ....[4]....
        /*0060*/ 	.word	0x00006aa0


	//   ....[5]....
        /*0064*/ 	.word	0x000079f0


	//   ....[6]....
        /*0068*/ 	.word	0x00009920


	//   ....[7]....
        /*006c*/ 	.word	0x0000a7b0


	//   ....[8]....
        /*0070*/ 	.word	0x0000b700


	//   ....[9]....
        /*0074*/ 	.word	0x0000d640


	//   ....[10]....
        /*0078*/ 	.word	0x0000e4d0


	//   ....[11]....
        /*007c*/ 	.word	0x0000f420


	//----- nvinfo : EIATTR_EXIT_INSTR_OFFSETS
	.align		4
.L_2735:
        /*0080*/ 	.byte	0x04, 0x1c
        /*0082*/ 	.short	(.L_2737 - .L_2736)


	//   ....[0]....
.L_2736:
        /*0084*/ 	.word	0x0000b7e0


	//   ....[1]....
        /*0088*/ 	.word	0x0000e610


	//   ....[2]....
        /*008c*/ 	.word	0x0000e630


	//   ....[3]....
        /*0090*/ 	.word	0x0000e6f0


	//   ....[4]....
        /*0094*/ 	.word	0x0000e730


	//   ....[5]....
        /*0098*/ 	.word	0x0000e770


	//   ....[6]....
        /*009c*/ 	.word	0x0000e800


	//   ....[7]....
        /*00a0*/ 	.word	0x0000e840


	//   ....[8]....
        /*00a4*/ 	.word	0x0000e8e0


	//   ....[9]....
        /*00a8*/ 	.word	0x0000e930


	//   ....[10]....
        /*00ac*/ 	.word	0x0000e980


	//   ....[11]....
        /*00b0*/ 	.word	0x0000ea40


	//   ....[12]....
        /*00b4*/ 	.word	0x0000eaa0


	//   ....[13]....
        /*00b8*/ 	.word	0x0000ec30


	//   ....[14]....
        /*00bc*/ 	.word	0x0000ed90


	//   ....[15]....
        /*00c0*/ 	.word	0x0000edd0


	//   ....[16]....
        /*00c4*/ 	.word	0x0000ee90


	//   ....[17]....
        /*00c8*/ 	.word	0x0000f010


	//   ....[18]....
        /*00cc*/ 	.word	0x0000f190


	//   ....[19]....
        /*00d0*/ 	.word	0x0000f2f0


	//   ....[20]....
        /*00d4*/ 	.word	0x0000f430


	//   ....[21]....
        /*00d8*/ 	.word	0x0000f490


	//   ....[22]....
        /*00dc*/ 	.word	0x0000f4d0


	//----- nvinfo : EIATTR_MAX_THREADS
	.align		4
.L_2737:
        /*00e0*/ 	.byte	0x04, 0x05
        /*00e2*/ 	.short	(.L_2739 - .L_2738)
.L_2738:
        /*00e4*/ 	.word	0x00000080
        /*00e8*/ 	.word	0x00000001
        /*00ec*/ 	.word	0x00000001


	//----- nvinfo : EIATTR_CRS_STACK_SIZE
	.align		4
.L_2739:
        /*00f0*/ 	.byte	0x04, 0x1e
        /*00f2*/ 	.short	(.L_2741 - .L_2740)
.L_2740:
        /*00f4*/ 	.word	0x00000000
.L_2741:


//--------------------- .nv.info._ZN2at6native27unrolled_elementwise_kernelINS0_13BinaryFunctorIaaaNS0_17BitwiseXorFunctorIaEEEESt5arrayIPcLm3EELi4E23TrivialOffsetCalculatorILi2EjES9_ILi1EjENS0_6memory12LoadWithCastILi2EEENSC_13StoreWithCastILi1EEEEEviT_T0_T2_T3_T4_T5_ --------------------------
	.section	.nv.info._ZN2at6native27unrolled_elementwise_kernelINS0_13BinaryFunctorIaaaNS0_17BitwiseXorFunctorIaEEEESt5arrayIPcLm3EELi4E23TrivialOffsetCalculatorILi2EjES9_ILi1EjENS0_6memory12LoadWithCastILi2EEENSC_13StoreWithCastILi1EEEEEviT_T0_T2_T3_T4_T5_,"",@"SHT_CUDA_INFO"
	.sectionflags	@""
	.align	4


	//----- nvinfo : EIATTR_CUDA_API_VERSION
	.align		4
        /*0000*/ 	.byte	0x04, 0x37
        /*0002*/ 	.short	(.L_2743 - .L_2742)
.L_2742:
        /*0004*/ 	.word	0x00000082


	//----- nvinfo : EIATTR_SW2861232_WAR
	.align		4
.L_2743:
        /*0008*/ 	.byte	0x01, 0x35
	.zero		2


	//----- nvinfo : EIATTR_PARAM_CBANK
	.align		4
        /*000c*/ 	.byte	0x04, 0x0a
        /*000e*/ 	.short	(.L_2745 - .L_2744)
	.align		4
.L_2744:
        /*0010*/ 	.word	index@(.nv.constant0._ZN2at6native27unrolled_elementwise_kernelINS0_13BinaryFunctorIaaaNS0_17BitwiseXorFunctorIaEEEESt5arrayIPcLm3EELi4E23TrivialOffsetCalculatorILi2EjES9_ILi1EjENS0_6memory12LoadWithCastILi2EEENSC_13StoreWithCastILi1EEEEEviT_T0_T2_T3_T4_T5_)
        /*0014*/ 	.short	0x0160
        /*0016*/ 	.short	0x0038


	//----- nvinfo : EIATTR_CBANK_PARAM_SIZE
	.align		4
.L_2745:
        /*0018*/ 	.byte	0x03, 0x19
        /*001a*/ 	.short	0x0038


	//----- nvinfo : EIATTR_KPARAM_INFO
	.align		4
        /*001c*/ 	.byte	0x04, 0x17
        /*001e*/ 	.short	(.L_2747 - .L_2746)
.L_2746:
        /*0020*/ 	.word	0x00000000
        /*0024*/ 	.short	0x0006
        /*0026*/ 	.short	0x0030
        /*0028*/ 	.byte	0x00, 0xf0, 0x21, 0x00


	//----- nvinfo : EIATTR_KPARAM_INFO
	.align		4
.L_2747:
        /*002c*/ 	.byte	0x04, 0x17
        /*002e*/ 	.short	(.L_2749 - .L_2748)
.L_2748:
        /*0030*/ 	.word	0x00000000
        /*0034*/ 	.short	0x0005
        /*0036*/ 	.short	0x0024
        /*0038*/ 	.byte	0x00, 0xf0, 0x31, 0x00


	//----- nvinfo : EIATTR_KPARAM_INFO
	.align		4
.L_2749:
        /*003c*/ 	.byte	0x04, 0x17
        /*003e*/ 	.short	(.L_2751 - .L_2750)
.L_2750:
        /*0040*/ 	.word	0x00000000
        /*0044*/ 	.short	0x0004
        /*0046*/ 	.short	0x0021
        /*0048*/ 	.byte	0x00, 0xf0, 0x05, 0x00


	//----- nvinfo : EIATTR_KPARAM_INFO
	.align		4
.L_2751:
        /*004c*/ 	.byte	0x04, 0x17
        /*004e*/ 	.short	(.L_2753 - .L_2752)
.L_2752:
        /*0050*/ 	.word	0x00000000
        /*0054*/ 	.short	0x0003
        /*0056*/ 	.short	0x0020
        /*0058*/ 	.byte	0x00, 0xf0, 0x05, 0x00


	//----- nvinfo : EIATTR_KPARAM_INFO
	.align		4
.L_2753:
        /*005c*/ 	.byte	0x04, 0x17
        /*005e*/ 	.short	(.L_2755 - .L_2754)
.L_2754:
        /*0060*/ 	.word	0x00000000
        /*0064*/ 	.short	0x0002
        /*0066*/ 	.short	0x0008
        /*0068*/ 	.byte	0x00, 0xf0, 0x61, 0x00


	//----- nvinfo : EIATTR_KPARAM_INFO
	.align		4
.L_2755:
        /*006c*/ 	.byte	0x04, 0x17
        /*006e*/ 	.short	(.L_2757 - .L_2756)
.L_2756:
        /*0070*/ 	.word	0x00000000
        /*0074*/ 	.short	0x0001
        /*0076*/ 	.short	0x0004
        /*0078*/ 	.byte	0x00, 0xf0, 0x05, 0x00


	//----- nvinfo : EIATTR_KPARAM_INFO
	.align		4
.L_2757:
        /*007c*/ 	.byte	0x04, 0x17
        /*007e*/ 	.short	(.L_2759 - .L_2758)
.L_2758:
        /*0080*/ 	.word	0x00000000
        /*0084*/ 	.short	0x0000
        /*0086*/ 	.short	0x0000
        /*0088*/ 	.byte	0x00, 0xf0, 0x11, 0x00


	//----- nvinfo : EIATTR_MAXREG_COUNT
	.align		4
.L_2759:
        /*008c*/ 	.byte	0x03, 0x1b
        /*008e*/ 	.short	0x00ff


	//----- nvinfo : EIATTR_EXTERNS
	.align		4
        /*0090*/ 	.byte	0x04, 0x0f
        /*0092*/ 	.short	(.L_2761 - .L_2760)


	//   ....[0]....
	.align		4
.L_2760:
        /*0094*/ 	.word	index@(__assertfail)


	//----- nvinfo : EIATTR_MERCURY_ISA_VERSION
	.align		4
.L_2761:
        /*0098*/ 	.byte	0x03, 0x5f
        /*009a*/ 	.short	0x0000


	//----- nvinfo : EIATTR_SYSCALL_OFFSETS
	.align		4
        /*009c*/ 	.byte	0x04, 0x46
        /*009e*/ 	.short	(.L_2763 - .L_2762)


	//   ....[0]....
.L_2762:
        /*00a0*/ 	.word	0x00000f40


	//   ....[1]....
        /*00a4*/ 	.word	0x00001de0


	//   ....[2]....
        /*00a8*/ 	.word	0x00002d00


	//   ....[3]....
        /*00ac*/ 	.word	0x00003ba0


	//   ....[4]....
        /*00b0*/ 	.word	0x00004ad0


	//   ....[5]....
        /*00b4*/ 	.word	0x00005970


	//   ....[6]....
        /*00b8*/ 	.word	0x00006880


	//   ....[7]....
        /*00bc*/ 	.word	0x00007720


	//   ....[8]....
        /*00c0*/ 	.word	0x00008740


	//   ....[9]....
        /*00c4*/ 	.word	0x00009750


	//   ....[10]....
        /*00c8*/ 	.word	0x0000a750


	//   ....[11]....
        /*00cc*/ 	.word	0x0000b750


	//----- nvinfo : EIATTR_EXIT_INSTR_OFFSETS
	.align		4
.L_2763:
        /*00d0*/ 	.byte	0x04, 0x1c
        /*00d2*/ 	.short	(.L_2765 - .L_2764)


	//   ....[0]....
.L_2764:
        /*00d4*/ 	.word	0x0000a830


	//   ....[1]....
        /*00d8*/ 	.word	0x0000a940


	//   ....[2]....
        /*00dc*/ 	.word	0x0000a960


	//   ....[3]....
        /*00e0*/ 	.word	0x0000aa20


	//   ....[4]....
        /*00e4*/ 	.word	0x0000aa60


	//   ....[5]....
        /*00e8*/ 	.word	0x0000aaa0


	//   ....[6]....
        /*00ec*/ 	.word	0x0000ab30


	//   ....[7]....
        /*00f0*/ 	.word	0x0000ab70


	//   ....[8]....
        /*00f4*/ 	.word	0x0000ac10


	//   ....[9]....
        /*00f8*/ 	.word	0x0000ac60


	//   ....[10]....
        /*00fc*/ 	.word	0x0000acb0


	//   ....[11]....
        /*0100*/ 	.word	0x0000ad70


	//   ....[12]....
        /*0104*/ 	.word	0x0000add0


	//   ....[13]....
        /*0108*/ 	.word	0x0000af60


	//   ....[14]....
        /*010c*/ 	.word	0x0000b0c0


	//   ....[15]....
        /*0110*/ 	.word	0x0000b100


	//   ....[16]....
        /*0114*/ 	.word	0x0000b1c0


	//   ....[17]....
        /*0118*/ 	.word	0x0000b340


	//   ....[18]....
        /*011c*/ 	.word	0x0000b4c0


	//   ....[19]....
        /*0120*/ 	.word	0x0000b620


	//   ....[20]....
        /*0124*/ 	.word	0x0000b760


	//   ....[21]....
        /*0128*/ 	.word	0x0000b7c0


	//   ....[22]....
        /*012c*/ 	.word	0x0000b800


	//----- nvinfo : EIATTR_MAX_THREADS
	.align		4
.L_2765:
        /*0130*/ 	.byte	0x04, 0x05
        /*0132*/ 	.short	(.L_2767 - .L_2766)
.L_2766:
        /*0134*/ 	.word	0x00000080
        /*0138*/ 	.word	0x00000001
        /*013c*/ 	.word	0x00000001


	//----- nvinfo : EIATTR_CRS_STACK_SIZE
	.align		4
.L_2767:
        /*0140*/ 	.byte	0x04, 0x1e
        /*0142*/ 	.short	(.L_2769 - .L_2768)
.L_2768:
        /*0144*/ 	.word	0x00000000
.L_2769:


//--------------------- .nv.info._ZN2at6native18elementwise_kernelILi128ELi4EZNS0_22gpu_kernel_impl_nocastINS0_13BinaryFunctorIaaaNS0_17BitwiseXorFunctorIaEEEEEEvRNS_18TensorIteratorBaseERKT_EUliE_EEviT1_ --------------------------
	.section	.nv.info._ZN2at6native18elementwise_kernelILi128ELi4EZNS0_22gpu_kernel_impl_nocastINS0_13BinaryFunctorIaaaNS0_17BitwiseXorFunctorIaEEEEEEvRNS_18TensorIteratorBaseERKT_EUliE_EEviT1_,"",@"SHT_CUDA_INFO"
	.sectionflags	@""
	.align	4


	//----- nvinfo : EIATTR_CUDA_API_VERSION
	.align		4
        /*0000*/ 	.byte	0x04, 0x37
        /*0002*/ 	.short	(.L_2771 - .L_2770)
.L_2770:
        /*0004*/ 	.word	0x00000082


	//----- nvinfo : EIATTR_SW2861232_WAR
	.align		4
.L_2771:
        /*0008*/ 	.byte	0x01, 0x35
	.zero		2


	//----- nvinfo : EIATTR_PARAM_CBANK
	.align		4
        /*000c*/ 	.byte	0x04, 0x0a
        /*000e*/ 	.short	(.L_2773 - .L_2772)
	.align		4
.L_2772:
        /*0010*/ 	.word	index@(.nv.constant0._ZN2at6native18elementwise_kernelILi128ELi4EZNS0_22gpu_kernel_impl_nocastINS0_13BinaryFunctorIaaaNS0_17BitwiseXorFunctorIaEEEEEEvRNS_18TensorIteratorBaseERKT_EUliE_EEviT1_)
        /*0014*/ 	.short	0x0160
        /*0016*/ 	.short	0x0290


	//----- nvinfo : EIATTR_CBANK_PARAM_SIZE
	.align		4
.L_2773:
        /*0018*/ 	.byte	0x03, 0x19
        /*001a*/ 	.short	0x0290


	//----- nvinfo : EIATTR_KPARAM_INFO
	.align		4
        /*001c*/ 	.byte	0x04, 0x17
        /*001e*/ 	.short	(.L_2775 - .L_2774)
.L_2774:
        /*0020*/ 	.word	0x00000000
        /*0024*/ 	.short	0x0001
        /*0026*/ 	.short	0x0008
        /*0028*/ 	.byte	0x00, 0xf0, 0x21, 0x0a


	//----- nvinfo : EIATTR_KPARAM_INFO
	.align		4
.L_2775:
        /*002c*/ 	.byte	0x04, 0x17
        /*002e*/ 	.short	(.L_2777 - .L_2776)
.L_2776:
        /*0030*/ 	.word	0x00000000
        /*0034*/ 	.short	0x0000
        /*0036*/ 	.short	0x0000
        /*0038*/ 	.byte	0x00, 0xf0, 0x11, 0x00


	//----- nvinfo : EIATTR_MAXREG_COUNT
	.align		4
.L_2777:
        /*003c*/ 	.byte	0x03, 0x1b
        /*003e*/ 	.short	0x0080


	//----- nvinfo : EIATTR_MERCURY_ISA_VERSION
	.align		4
        /*0040*/ 	.byte	0x03, 0x5f
        /*0042*/ 	.short	0x0000


	//----- nvinfo : EIATTR_EXIT_INSTR_OFFSETS
	.align		4
        /*0044*/ 	.byte	0x04, 0x1c
        /*0046*/ 	.short	(.L_2779 - .L_2778)


	//   ....[0]....
.L_2778:
        /*0048*/ 	.word	0x00003280


	//   ....[1]....
        /*004c*/ 	.word	0x00004300


	//----- nvinfo : EIATTR_MAX_THREADS
	.align		4
.L_2779:
        /*0050*/ 	.byte	0x04, 0x05
        /*0052*/ 	.short	(.L_2781 - .L_2780)
.L_2780:
        /*0054*/ 	.word	0x00000080
        /*0058*/ 	.word	0x00000001
        /*005c*/ 	.word	0x00000001


	//----- nvinfo : EIATTR_CRS_STACK_SIZE
	.align		4
.L_2781:
        /*0060*/ 	.byte	0x04, 0x1e
        /*0062*/ 	.short	(.L_2783 - .L_2782)
.L_2782:
        /*0064*/ 	.word	0x00000000
.L_2783:


//--------------------- .nv.info._ZN2at6native27unrolled_elementwise_kernelINS0_13BinaryFunctorIaaaNS0_17BitwiseXorFunctorIaEEEESt5arrayIPcLm3EELi4E23TrivialOffsetCalculatorILi2EjES9_ILi1EjENS0_6memory15LoadWithoutCastENSC_16StoreWithoutCastEEEviT_T0_T2_T3_T4_T5_ --------------------------
	.section	.nv.info._ZN2at6native27unrolled_elementwise_kernelINS0_13BinaryFunctorIaaaNS0_17BitwiseXorFunctorIaEEEESt5arrayIPcLm3EELi4E23TrivialOffsetCalculatorILi2EjES9_ILi1EjENS0_6memory15LoadWithoutCastENSC_16StoreWithoutCastEEEviT_T0_T2_T3_T4_T5_,"",@"SHT_CUDA_INFO"
	.sectionflags	@""
	.align	4


	//----- nvinfo : EIATTR_CUDA_API_VERSION
	.align		4
        /*0000*/ 	.byte	0x04, 0x37
        /*0002*/ 	.short	(.L_2785 - .L_2784)
.L_2784:
        /*0004*/ 	.word	0x00000082


	//----- nvinfo : EIATTR_SW2861232_WAR
	.align		4
.L_2785:
        /*0008*/ 	.byte	0x01, 0x35
	.zero		2


	//----- nvinfo : EIATTR_PARAM_CBANK
	.align		4
        /*000c*/ 	.byte	0x04, 0x0a
        /*000e*/ 	.short	(.L_2787 - .L_2786)
	.align		4
.L_2786:
        /*0010*/ 	.word	index@(.nv.constant0._ZN2at6native27unrolled_elementwise_kernelINS0_13BinaryFunctorIaaaNS0_17BitwiseXorFunctorIaEEEESt5arrayIPcLm3EELi4E23TrivialOffsetCalculatorILi2EjES9_ILi1EjENS0_6memory15LoadWithoutCastENSC_16StoreWithoutCastEEEviT_T0_T2_T3_T4_T5_)
        /*0014*/ 	.short	0x0160
        /*0016*/ 	.short	0x0024


	//----- nvinfo : EIATTR_CBANK_PARAM_SIZE
	.align		4
.L_2787:
        /*0018*/ 	.byte	0x03, 0x19
        /*001a*/ 	.short	0x0024


	//----- nvinfo : EIATTR_KPARAM_INFO
	.align		4
        /*001c*/ 	.byte	0x04, 0x17
        /*001e*/ 	.short	(.L_2789 - .L_2788)
.L_2788:
        /*0020*/ 	.word	0x00000000
        /*0024*/ 	.short	0x0006
        /*0026*/ 	.short	0x0023
        /*0028*/ 	.byte	0x00, 0xf0, 0x05, 0x00


	//----- nvinfo : EIATTR_KPARAM_INFO
	.align		4
.L_2789:
        /*002c*/ 	.byte	0x04, 0x17
        /*002e*/ 	.short	(.L_2791 - .L_2790)
.L_2790:
        /*0030*/ 	.word	0x00000000
        /*0034*/ 	.short	0x0005
        /*0036*/ 	.short	0x0022
        /*0038*/ 	.byte	0x00, 0xf0, 0x05, 0x00


	//----- nvinfo : EIATTR_KPARAM_INFO
	.align		4
.L_2791:
        /*003c*/ 	.byte	0x04, 0x17
        /*003e*/ 	.short	(.L_2793 - .L_2792)
.L_2792:
        /*0040*/ 	.word	0x00000000
        /*0044*/ 	.short	0x0004
        /*0046*/ 	.short	0x0021
        /*0048*/ 	.byte	0x00, 0xf0, 0x05, 0x00


	//----- nvinfo : EIATTR_KPARAM_INFO
	.align		4
.L_2793:
        /*004c*/ 	.byte	0x04, 0x17
        /*004e*/ 	.short	(.L_2795 - .L_2794)
.L_2794:
        /*0050*/ 	.word	0x00000000
        /*0054*/ 	.short	0x0003
        /*0056*/ 	.short	0x0020
        /*0058*/ 	.byte	0x00, 0xf0, 0x05, 0x00


	//----- nvinfo : EIATTR_KPARAM_INFO
	.align		4
.L_2795:
        /*005c*/ 	.byte	0x04, 0x17
        /*005e*/ 	.short	(.L_2797 - .L_2796)
.L_2796:
        /*0060*/ 	.word	0x00000000
        /*0064*/ 	.short	0x0002
        /*0066*/ 	.short	0x0008
        /*0068*/ 	.byte	0x00, 0xf0, 0x61, 0x00


	//----- nvinfo : EIATTR_KPARAM_INFO
	.align		4
.L_2797:
        /*006c*/ 	.byte	0x04, 0x17
        /*006e*/ 	.short	(.L_2799 - .L_2798)
.L_2798:
        /*0070*/ 	.word	0x00000000
        /*0074*/ 	.short	0x0001
        /*0076*/ 	.short	0x0004
        /*0078*/ 	.byte	0x00, 0xf0, 0x05, 0x00


	//----- nvinfo : EIATTR_KPARAM_INFO
	.align		4
.L_2799:
        /*007c*/ 	.byte	0x04, 0x17
        /*007e*/ 	.short	(.L_2801 - .L_2800)
.L_2800:
        /*0080*/ 	.word	0x00000000
        /*0084*/ 	.short	0x0000
        /*0086*/ 	.short	0x0000
        /*0088*/ 	.byte	0x00, 0xf0, 0x11, 0x00


	//----- nvinfo : EIATTR_MAXREG_COUNT
	.align		4
.L_2801:
        /*008c*/ 	.byte	0x03, 0x1b
        /*008e*/ 	.short	0x00ff


	//----- nvinfo : EIATTR_MERCURY_ISA_VERSION
	.align		4
        /*0090*/ 	.byte	0x03, 0x5f
        /*0092*/ 	.short	0x0000


	//----- nvinfo : EIATTR_EXIT_INSTR_OFFSETS
	.align		4
        /*0094*/ 	.byte	0x04, 0x1c
        /*0096*/ 	.short	(.L_2803 - .L_2802)


	//   ....[0]....
.L_2802:
        /*0098*/ 	.word	0x000004c0


	//   ....[1]....
        /*009c*/ 	.word	0x00000520


	//----- nvinfo : EIATTR_MAX_THREADS
	.align		4
.L_2803:
        /*00a0*/ 	.byte	0x04, 0x05
        /*00a2*/ 	.short	(.L_2805 - .L_2804)
.L_2804:
        /*00a4*/ 	.word	0x00000080
        /*00a8*/ 	.word	0x00000001
        /*00ac*/ 	.word	0x00000001


	//----- nvinfo : EIATTR_CRS_STACK_SIZE
	.align		4
.L_2805:
        /*00b0*/ 	.byte	0x04, 0x1e
        /*00b2*/ 	.short	(.L_2807 - .L_2806)
.L_2806:
        /*00b4*/ 	.word	0x00000000
.L_2807:


//--------------------- .nv.info._ZN2at6native29vectorized_elementwise_kernelILi2ENS0_13BinaryFunctorIaaaNS0_17BitwiseXorFunctorIaEEEESt5arrayIPcLm3EEEEviT0_T1_ --------------------------
	.section	.nv.info._ZN2at6native29vectorized_elementwise_kernelILi2ENS0_13BinaryFunctorIaaaNS0_17BitwiseXorFunctorIaEEEESt5arrayIPcLm3EEEEviT0_T1_,"",@"SHT_CUDA_INFO"
	.sectionflags	@""
	.align	4


	//----- nvinfo : EIATTR_CUDA_API_VERSION
	.align		4
        /*0000*/ 	.byte	0x04, 0x37
        /*0002*/ 	.short	(.L_2809 - .L_2808)
.L_2808:
        /*0004*/ 	.word	0x00000082


	//----- nvinfo : EIATTR_SW2861232_WAR
	.align		4
.L_2809:
        /*0008*/ 	.byte	0x01, 0x35
	.zero		2


	//----- nvinfo : EIATTR_PARAM_CBANK
	.align		4
        /*000c*/ 	.byte	0x04, 0x0a
        /*000e*/ 	.short	(.L_2811 - .L_2810)
	.align		4
.L_2810:
        /*0010*/ 	.word	index@(.nv.constant0._ZN2at6native29vectorized_elementwise_kernelILi2ENS0_13BinaryFunctorIaaaNS0_17BitwiseXorFunctorIaEEEESt5arrayIPcLm3EEEEviT0_T1_)
        /*0014*/ 	.short	0x0160
        /*0016*/ 	.short	0x0020


	//----- nvinfo : EIATTR_CBANK_PARAM_SIZE
	.align		4
.L_2811:
        /*0018*/ 	.byte	0x03, 0x19
        /*001a*/ 	.short	0x0020


	//----- nvinfo : EIATTR_KPARAM_INFO
	.align		4
        /*001c*/ 	.byte	0x04, 0x17
        /*001e*/ 	.short	(.L_2813 - .L_2812)
.L_2812:
        /*0020*/ 	.word	0x00000000
        /*0024*/ 	.short	0x0002
        /*0026*/ 	.short	0x0008
        /*0028*/ 	.byte	0x00, 0xf0, 0x61, 0x00


	//----- nvinfo : EIATTR_KPARAM_INFO
	.align		4
.L_2813:
        /*002c*/ 	.byte	0x04, 0x17
        /*002e*/ 	.short	(.L_2815 - .L_2814)
.L_2814:
        /*0030*/ 	.word	0x00000000
        /*0034*/ 	.short	0x0001
        /*0036*/ 	.short	0x0004
        /*0038*/ 	.byte	0x00, 0xf0, 0x05, 0x00


	//----- nvinfo : EIATTR_KPARAM_INFO
	.align		4
.L_2815:
        /*003c*/ 	.byte	0x04, 0x17
        /*003e*/ 	.short	(.L_2817 - .L_2816)
.L_2816:
        /*0040*/ 	.word	0x00000000
        /*0044*/ 	.short	0x0000
        /*0046*/ 	.short	0x0000
        /*0048*/ 	.byte	0x00, 0xf0, 0x11, 0x00


	//----- nvinfo : EIATTR_MAXREG_COUNT
	.align		4
.L_2817:
        /*004c*/ 	.byte	0x03, 0x1b
        /*004e*/ 	.short	0x00ff


	//----- nvinfo : EIATTR_MERCURY_ISA_VERSION
	.align		4
        /*0050*/ 	.byte	0x03, 0x5f
        /*0052*/ 	.short	0x0000


	//----- nvinfo : EIATTR_EXIT_INSTR_OFFSETS
	.align		4
        /*0054*/ 	.byte	0x04, 0x1c
        /*0056*/ 	.short	(.L_2819 - .L_2818)


	//   ....[0]....
.L_2818:
        /*0058*/ 	.word	0x000003a0


	//   ....[1]....
        /*005c*/ 	.word	0x00000d20


	//   ....[2]....
        /*0060*/ 	.word	0x00000d70


	//----- nvinfo : EIATTR_MAX_THREADS
	.align		4
.L_2819:
        /*0064*/ 	.byte	0x04, 0x05
        /*0066*/ 	.short	(.L_2821 - .L_2820)
.L_2820:
        /*0068*/ 	.word	0x00000080
        /*006c*/ 	.word	0x00000001
        /*0070*/ 	.word	0x00000001


	//----- nvinfo : EIATTR_CRS_STACK_SIZE
	.align		4
.L_2821:
        /*0074*/ 	.byte	0x04, 0x1e
        /*0076*/ 	.short	(.L_2823 - .L_2822)
.L_2822:
        /*0078*/ 	.word	0x00000000
.L_2823:


//--------------------- .nv.info._ZN2at6native29vectorized_elementwise_kernelILi4ENS0_13BinaryFunctorIaaaNS0_17BitwiseXorFunctorIaEEEESt5arrayIPcLm3EEEEviT0_T1_ --------------------------
	.section	.nv.info._ZN2at6native29vectorized_elementwise_kernelILi4ENS0_13BinaryFunctorIaaaNS0_17BitwiseXorFunctorIaEEEESt5arrayIPcLm3EEEEviT0_T1_,"",@"SHT_CUDA_INFO"
	.sectionflags	@""
	.align	4


	//----- nvinfo : EIATTR_CUDA_API_VERSION
	.align		4
        /*0000*/ 	.byte	0x04, 0x37
        /*0002*/ 	.short	(.L_2825 - .L_2824)
.L_2824:
        /*0004*/ 	.word	0x00000082


	//----- nvinfo : EIATTR_SW2861232_WAR
	.align		4
.L_2825:
        /*0008*/ 	.byte	0x01, 0x35
	.zero		2


	//----- nvinfo : EIATTR_PARAM_CBANK
	.align		4
        /*000c*/ 	.byte	0x04, 0x0a
        /*000e*/ 	.short	(.L_2827 - .L_2826)
	.align		4
.L_2826:
        /*0010*/ 	.word	index@(.nv.constant0._ZN2at6native29vectorized_elementwise_kernelILi4ENS0_13BinaryFunctorIaaaNS0_17BitwiseXorFunctorIaEEEESt5arrayIPcLm3EEEEviT0_T1_)
        /*0014*/ 	.short	0x0160
        /*0016*/ 	.short	0x0020


	//----- nvinfo : EIATTR_CBANK_PARAM_SIZE
	.align		4
.L_2827:
        /*0018*/ 	.byte	0x03, 0x19
        /*001a*/ 	.short	0x0020


	//----- nvinfo : EIATTR_KPARAM_INFO
	.align		4
        /*001c*/ 	.byte	0x04, 0x17
        /*001e*/ 	.short	(.L_2829 - .L_2828)
.L_2828:
        /*0020*/ 	.word	0x00000000
        /*0024*/ 	.short	0x0002
        /*0026*/ 	.short	0x0008
        /*0028*/ 	.byte	0x00, 0xf0, 0x61, 0x00


	//----- nvinfo : EIATTR_KPARAM_INFO
	.align		4
.L_2829:
        /*002c*/ 	.byte	0x04, 0x17
        /*002e*/ 	.short	(.L_2831 - .L_2830)
.L_2830:
        /*0030*/ 	.word	0x00000000
        /*0034*/ 	.short	0x0001
        /*0036*/ 	.short	0x0004
        /*0038*/ 	.byte	0x00, 0xf0, 0x05, 0x00


	//----- nvinfo : EIATTR_KPARAM_INFO
	.align		4
.L_2831:
        /*003c*/ 	.byte	0x04, 0x17
        /*003e*/ 	.short	(.L_2833 - .L_2832)
.L_2832:
        /*0040*/ 	.word	0x00000000
        /*0044*/ 	.short	0x0000
        /*0046*/ 	.short	0x0000
        /*0048*/ 	.byte	0x00, 0xf0, 0x11, 0x00


	//----- nvinfo : EIATTR_MAXREG_COUNT
	.align		4
.L_2833:
        /*004c*/ 	.byte	0x03, 0x1b
        /*004e*/ 	.short	0x00ff


	//----- nvinfo : EIATTR_MERCURY_ISA_VERSION
	.align		4
        /*0050*/ 	.byte	0x03, 0x5f
        /*0052*/ 	.short	0x0000


	//----- nvinfo : EIATTR_EXIT_INSTR_OFFSETS
	.align		4
        /*0054*/ 	.byte	0x04, 0x1c
        /*0056*/ 	.short	(.L_2835 - .L_2834)


	//   ....[0]....
.L_2834:
        /*0058*/ 	.word	0x00000360


	//   ....[1]....
        /*005c*/ 	.word	0x00000ce0


	//   ....[2]....
        /*0060*/ 	.word	0x00000d30


	//----- nvinfo : EIATTR_MAX_THREADS
	.align		4
.L_2835:
        /*0064*/ 	.byte	0x04, 0x05
        /*0066*/ 	.short	(.L_2837 - .L_2836)
.L_2836:
        /*0068*/ 	.word	0x00000080
        /*006c*/ 	.word	0x00000001
        /*0070*/ 	.word	0x00000001


	//----- nvinfo : EIATTR_CRS_STACK_SIZE
	.align		4
.L_2837:
        /*0074*/ 	.byte	0x04, 0x1e
        /*0076*/ 	.short	(.L_2839 - .L_2838)
.L_2838:
        /*0078*/ 	.word	0x00000000
.L_2839:


//--------------------- .nv.info._ZN2at6native29vectorized_elementwise_kernelILi8ENS0_13BinaryFunctorIaaaNS0_17BitwiseXorFunctorIaEEEESt5arrayIPcLm3EEEEviT0_T1_ --------------------------
	.section	.nv.info._ZN2at6native29vectorized_elementwise_kernelILi8ENS0_13BinaryFunctorIaaaNS0_17BitwiseXorFunctorIaEEEESt5arrayIPcLm3EEEEviT0_T1_,"",@"SHT_CUDA_INFO"
	.sectionflags	@""
	.align	4


	//----- nvinfo : EIATTR_CUDA_API_VERSION
	.align		4
        /*0000*/ 	.byte	0x04, 0x37
        /*0002*/ 	.short	(.L_2841 - .L_2840)
.L_2840:
        /*0004*/ 	.word	0x00000082


	//----- nvinfo : EIATTR_SW2861232_WAR
	.align		4
.L_2841:
        /*0008*/ 	.byte	0x01, 0x35
	.zero		2


	//----- nvinfo : EIATTR_PARAM_CBANK
	.align		4
        /*000c*/ 	.byte	0x04, 0x0a
        /*000e*/ 	.short	(.L_2843 - .L_2842)
	.align		4
.L_2842:
        /*0010*/ 	.word	index@(.nv.constant0._ZN2at6native29vectorized_elementwise_kernelILi8ENS0_13BinaryFunctorIaaaNS0_17BitwiseXorFunctorIaEEEESt5arrayIPcLm3EEEEviT0_T1_)
        /*0014*/ 	.short	0x0160
        /*0016*/ 	.short	0x0020


	//----- nvinfo : EIATTR_CBANK_PARAM_SIZE
	.align		4
.L_2843:
        /*0018*/ 	.byte	0x03, 0x19
        /*001a*/ 	.short	0x0020


	//----- nvinfo : EIATTR_KPARAM_INFO
	.align		4
        /*001c*/ 	.byte	0x04, 0x17
        /*001e*/ 	.short	(.L_2845 - .L_2844)
.L_2844:
        /*0020*/ 	.word	0x00000000
        /*0024*/ 	.short	0x0002
        /*0026*/ 	.short	0x0008
        /*0028*/ 	.byte	0x00, 0xf0, 0x61, 0x00


	//----- nvinfo : EIATTR_KPARAM_INFO
	.align		4
.L_2845:
        /*002c*/ 	.byte	0x04, 0x17
        /*002e*/ 	.short	(.L_2847 - .L_2846)
.L_2846:
        /*0030*/ 	.word	0x00000000
        /*0034*/ 	.short	0x0001
        /*0036*/ 	.short	0x0004
        /*0038*/ 	.byte	0x00, 0xf0, 0x05, 0x00


	//----- nvinfo : EIATTR_KPARAM_INFO
	.align		4
.L_2847:
        /*003c*/ 	.byte	0x04, 0x17
        /*003e*/ 	.short	(.L_2849 - .L_2848)
.L_2848:
        /*0040*/ 	.word	0x00000000
        /*0044*/ 	.short	0x0000
        /*0046*/ 	.short	0x0000
        /*0048*/ 	.byte	0x00, 0xf0, 0x11, 0x00


	//----- nvinfo : EIATTR_MAXREG_COUNT
	.align		4
.L_2849:
        /*004c*/ 	.byte	0x03, 0x1b
        /*004e*/ 	.short	0x00ff


	//----- nvinfo : EIATTR_MERCURY_ISA_VERSION
	.align		4
        /*0050*/ 	.byte	0x03, 0x5f
        /*0052*/ 	.short	0x0000


	//----- nvinfo : EIATTR_EXIT_INSTR_OFFSETS
	.align		4
        /*0054*/ 	.byte	0x04, 0x1c
        /*0056*/ 	.short	(.L_2851 - .L_2850)


	//   ....[0]....
.L_2850:
        /*0058*/ 	.word	0x00000010


	//----- nvinfo : EIATTR_MAX_THREADS
	.align		4
.L_2851:
        /*005c*/ 	.byte	0x04, 0x05
        /*005e*/ 	.short	(.L_2853 - .L_2852)
.L_2852:
        /*0060*/ 	.word	0x00000080
        /*0064*/ 	.word	0x00000001
        /*0068*/ 	.word	0x00000001
.L_2853:


//--------------------- .nv.info._ZN2at6native18elementwise_kernelILi128ELi4EZNS0_15gpu_kernel_implINS0_13AUnaryFunctorIhhhNS0_17BitwiseXorFunctorIhEEEEEEvRNS_18TensorIteratorBaseERKT_EUliE_EEviT1_ --------------------------
	.section	.nv.info._ZN2at6native18elementwise_kernelILi128ELi4EZNS0_15gpu_kernel_implINS0_13AUnaryFunctorIhhhNS0_17BitwiseXorFunctorIhEEEEEEvRNS_18TensorIteratorBaseERKT_EUliE_EEviT1_,"",@"SHT_CUDA_INFO"
	.sectionflags	@""
	.align	4


	//----- nvinfo : EIATTR_CUDA_API_VERSION
	.align		4
        /*0000*/ 	.byte	0x04, 0x37
        /*0002*/ 	.short	(.L_2855 - .L_2854)
.L_2854:
        /*0004*/ 	.word	0x00000082


	//----- nvinfo : EIATTR_SW2861232_WAR
	.align		4
.L_2855:
        /*0008*/ 	.byte	0x01, 0x35
	.zero		2


	//----- nvinfo : EIATTR_PARAM_CBANK
	.align		4
        /*000c*/ 	.byte	0x04, 0x0a
        /*000e*/ 	.short	(.L_2857 - .L_2856)
	.align		4
.L_2856:
        /*0010*/ 	.word	index@(.nv.constant0._ZN2at6native18elementwise_kernelILi128ELi4EZNS0_15gpu_kernel_implINS0_13AUnaryFunctorIhhhNS0_17BitwiseXorFunctorIhEEEEEEvRNS_18TensorIteratorBaseERKT_EUliE_EEviT1_)
        /*0014*/ 	.short	0x0160
        /*0016*/ 	.short	0x0220


	//----- nvinfo : EIATTR_CBANK_PARAM_SIZE
	.align		4
.L_2857:
        /*0018*/ 	.byte	0x03, 0x19
        /*001a*/ 	.short	0x0220


	//----- nvinfo : EIATTR_KPARAM_INFO
	.align		4
        /*001c*/ 	.byte	0x04, 0x17
        /*001e*/ 	.short	(.L_2859 - .L_2858)
.L_2858:
        /*0020*/ 	.word	0x00000000
        /*0024*/ 	.short	0x0001
        /*0026*/ 	.short	0x0008
        /*0028*/ 	.byte	0x00, 0xf0, 0x61, 0x08


	//----- nvinfo : EIATTR_KPARAM_INFO
	.align		4
.L_2859:
        /*002c*/ 	.byte	0x04, 0x17
        /*002e*/ 	.short	(.L_2861 - .L_2860)
.L_2860:
        /*0030*/ 	.word	0x00000000
        /*0034*/ 	.short	0x0000
        /*0036*/ 	.short	0x0000
        /*0038*/ 	.byte	0x00, 0xf0, 0x11, 0x00


	//----- nvinfo : EIATTR_MAXREG_COUNT
	.align		4
.L_2861:
        /*003c*/ 	.byte	0x03, 0x1b
        /*003e*/ 	.short	0x0080


	//----- nvinfo : EIATTR_EXTERNS
	.align		4
        /*0040*/ 	.byte	0x04, 0x0f
        /*0042*/ 	.short	(.L_2863 - .L_2862)


	//   ....[0]....
	.align		4
.L_2862:
        /*0044*/ 	.word	index@(__assertfail)


	//----- nvinfo : EIATTR_MERCURY_ISA_VERSION
	.align		4
.L_2863:
        /*0048*/ 	.byte	0x03, 0x5f
        /*004a*/ 	.short	0x0000


	//----- nvinfo : EIATTR_SYSCALL_OFFSETS
	.align		4
        /*004c*/ 	.byte	0x04, 0x46
        /*004e*/ 	.short	(.L_2865 - .L_2864)


	//   ....[0]....
.L_2864:
        /*0050*/ 	.word	0x00001d70


	//   ....[1]....
        /*0054*/ 	.word	0x00002d00


	//   ....[2]....
        /*0058*/ 	.word	0x00004ac0


	//   ....[3]....
        /*005c*/ 	.word	0x00005a50


	//   ....[4]....
        /*0060*/ 	.word	0x000077e0


	//   ....[5]....
        /*0064*/ 	.word	0x00008770


	//   ....[6]....
        /*0068*/ 	.word	0x0000a510


	//   ....[7]....
        /*006c*/ 	.word	0x0000b4a0


	//----- nvinfo : EIATTR_EXIT_INSTR_OFFSETS
	.align		4
.L_2865:
        /*0070*/ 	.byte	0x04, 0x1c
        /*0072*/ 	.short	(.L_2867 - .L_2866)


	//   ....[0]....
.L_2866:
        /*0074*/ 	.word	0x00008820


	//   ....[1]....
        /*0078*/ 	.word	0x0000a660


	//   ....[2]....
        /*007c*/ 	.word	0x0000a680


	//   ....[3]....
        /*0080*/ 	.word	0x0000a720


	//   ....[4]....
        /*0084*/ 	.word	0x0000a750


	//   ....[5]....
        /*0088*/ 	.word	0x0000a780


	//   ....[6]....
        /*008c*/ 	.word	0x0000a820


	//   ....[7]....
        /*0090*/ 	.word	0x0000a870


	//   ....[8]....
        /*0094*/ 	.word	0x0000a920


	//   ....[9]....
        /*0098*/ 	.word	0x0000a980


	//   ....[10]....
        /*009c*/ 	.word	0x0000a9c0


	//   ....[11]....
        /*00a0*/ 	.word	0x0000aa80


	//   ....[12]....
        /*00a4*/ 	.word	0x0000aad0


	//   ....[13]....
        /*00a8*/ 	.word	0x0000ac70


	//   ....[14]....
        /*00ac*/ 	.word	0x0000ade0


	//   ....[15]....
        /*00b0*/ 	.word	0x0000ae30


	//   ....[16]....
        /*00b4*/ 	.word	0x0000aee0


	//   ....[17]....
        /*00b8*/ 	.word	0x0000b070


	//   ....[18]....
        /*00bc*/ 	.word	0x0000b200


	//   ....[19]....
        /*00c0*/ 	.word	0x0000b370


	//   ....[20]....
        /*00c4*/ 	.word	0x0000b4b0


	//   ....[21]....
        /*00c8*/ 	.word	0x0000b4f0


	//   ....[22]....
        /*00cc*/ 	.word	0x0000b520


	//----- nvinfo : EIATTR_MAX_THREADS
	.align		4
.L_2867:
        /*00d0*/ 	.byte	0x04, 0x05
        /*00d2*/ 	.short	(.L_2869 - .L_2868)
.L_2868:
        /*00d4*/ 	.word	0x00000080
        /*00d8*/ 	.word	0x00000001
        /*00dc*/ 	.word	0x00000001


	//----- nvinfo : EIATTR_CRS_STACK_SIZE
	.align		4
.L_2869:
        /*00e0*/ 	.byte	0x04, 0x1e
        /*00e2*/ 	.short	(.L_2871 - .L_2870)
.L_2870:
        /*00e4*/ 	.word	0x00000000
.L_2871:


//--------------------- .nv.info._ZN2at6native27unrolled_elementwise_kernelINS0_13AUnaryFunctorIhhhNS0_17BitwiseXorFunctorIhEEEESt5arrayIPcLm2EELi4E23TrivialOffsetCalculatorILi1EjESA_NS0_6memory12LoadWithCastILi1EEENSB_13StoreWithCastILi1EEEEEviT_T0_T2_T3_T4_T5_ --------------------------
	.section	.nv.info._ZN2at6native27unrolled_elementwise_kernelINS0_13AUnaryFunctorIhhhNS0_17BitwiseXorFunctorIhEEEESt5arrayIPcLm2EELi4E23TrivialOffsetCalculatorILi1EjESA_NS0_6memory12LoadWithCastILi1EEENSB_13StoreWithCastILi1EEEEEviT_T0_T2_T3_T4_T5_,"",@"SHT_CUDA_INFO"
	.sectionflags	@""
	.align	4


	//----- nvinfo : EIATTR_CUDA_API_VERSION
	.align		4
        /*0000*/ 	.byte	0x04, 0x37
        /*0002*/ 	.short	(.L_2873 - .L_2872)
.L_2872:
        /*0004*/ 	.word	0x00000082


	//----- nvinfo : EIATTR_SW2861232_WAR
	.align		4
.L_2873:
        /*0008*/ 	.byte	0x01, 0x35
	.zero		2


	//----- nvinfo : EIATTR_PARAM_CBANK
	.align		4
        /*000c*/ 	.byte	0x04, 0x0a
        /*000e*/ 	.short	(.L_2875 - .L_2874)
	.align		4
.L_2874:
        /*0010*/ 	.word	index@(.nv.constant0._ZN2at6native27unrolled_elementwise_kernelINS0_13AUnaryFunctorIhhhNS0_17BitwiseXorFunctorIhEEEESt5arrayIPcLm2EELi4E23TrivialOffsetCalculatorILi1EjESA_NS0_6memory12LoadWithCastILi1EEENSB_13StoreWithCastILi1EEEEEviT_T0_T2_T3_T4_T5_)
        /*0014*/ 	.short	0x0160
        /*0016*/ 	.short	0x002c


	//----- nvinfo : EIATTR_CBANK_PARAM_SIZE
	.align		4
.L_2875:
        /*0018*/ 	.byte	0x03, 0x19
        /*001a*/ 	.short	0x002c


	//----- nvinfo : EIATTR_KPARAM_INFO
	.align		4
        /*001c*/ 	.byte	0x04, 0x17
        /*001e*/ 	.short	(.L_2877 - .L_2876)
.L_2876:
        /*0020*/ 	.word	0x00000000
        /*0024*/ 	.short	0x0006
        /*0026*/ 	.short	0x0024
        /*0028*/ 	.byte	0x00, 0xf0, 0x21, 0x00


	//----- nvinfo : EIATTR_KPARAM_INFO
	.align		4
.L_2877:
        /*002c*/ 	.byte	0x04, 0x17
        /*002e*/ 	.short	(.L_2879 - .L_2878)
.L_2878:
        /*0030*/ 	.word	0x00000000
        /*0034*/ 	.short	0x0005
        /*0036*/ 	.short	0x001c
        /*0038*/ 	.byte	0x00, 0xf0, 0x21, 0x00


	//----- nvinfo : EIATTR_KPARAM_INFO
	.align		4
.L_2879:
        /*003c*/ 	.byte	0x04, 0x17
        /*003e*/ 	.short	(.L_2881 - .L_2880)
.L_2880:
        /*0040*/ 	.word	0x00000000
        /*0044*/ 	.short	0x0004
        /*0046*/ 	.short	0x0019
        /*0048*/ 	.byte	0x00, 0xf0, 0x05, 0x00


	//----- nvinfo : EIATTR_KPARAM_INFO
	.align		4
.L_2881:
        /*004c*/ 	.byte	0x04, 0x17
        /*004e*/ 	.short	(.L_2883 - .L_2882)
.L_2882:
        /*0050*/ 	.word	0x00000000
        /*0054*/ 	.short	0x0003
        /*0056*/ 	.short	0x0018
        /*0058*/ 	.byte	0x00, 0xf0, 0x05, 0x00


	//----- nvinfo : EIATTR_KPARAM_INFO
	.align		4
.L_2883:
        /*005c*/ 	.byte	0x04, 0x17
        /*005e*/ 	.short	(.L_2885 - .L_2884)
.L_2884:
        /*0060*/ 	.word	0x00000000
        /*0064*/ 	.short	0x0002
        /*0066*/ 	.short	0x0008
        /*0068*/ 	.byte	0x00, 0xf0, 0x41, 0x00


	//----- nvinfo : EIATTR_KPARAM_INFO
	.align		4
.L_2885:
        /*006c*/ 	.byte	0x04, 0x17
        /*006e*/ 	.short	(.L_2887 - .L_2886)
.L_2886:
        /*0070*/ 	.word	0x00000000
        /*0074*/ 	.short	0x0001
        /*0076*/ 	.short	0x0004
        /*0078*/ 	.byte	0x00, 0xf0, 0x09, 0x00


	//----- nvinfo : EIATTR_KPARAM_INFO
	.align		4
.L_2887:
        /*007c*/ 	.byte	0x04, 0x17
        /*007e*/ 	.short	(.L_2889 - .L_2888)
.L_2888:
        /*0080*/ 	.word	0x00000000
        /*0084*/ 	.short	0x0000
        /*0086*/ 	.short	0x0000
        /*0088*/ 	.byte	0x00, 0xf0, 0x11, 0x00


	//----- nvinfo : EIATTR_MAXREG_COUNT
	.align		4
.L_2889:
        /*008c*/ 	.byte	0x03, 0x1b
        /*008e*/ 	.short	0x00ff


	//----- nvinfo : EIATTR_EXTERNS
	.align		4
        /*0090*/ 	.byte	0x04, 0x0f
        /*0092*/ 	.short	(.L_2891 - .L_2890)


	//   ....[0]....
	.align		4
.L_2890:
        /*0094*/ 	.word	index@(__assertfail)


	//----- nvinfo : EIATTR_MERCURY_ISA_VERSION
	.align		4
.L_2891:
        /*0098*/ 	.byte	0x03, 0x5f
        /*009a*/ 	.short	0x0000


	//----- nvinfo : EIATTR_SYSCALL_OFFSETS
	.align		4
        /*009c*/ 	.byte	0x04, 0x46
        /*009e*/ 	.short	(.L_2893 - .L_2892)


	//   ....[0]....
.L_2892:
        /*00a0*/ 	.word	0x00000f60


	//   ....[1]....
        /*00a4*/ 	.word	0x00001ec0


	//   ....[2]....
        /*00a8*/ 	.word	0x00002e30


	//   ....[3]....
        /*00ac*/ 	.word	0x00003d80


	//   ....[4]....
        /*00b0*/ 	.word	0x00004dd0


	//   ....[5]....
        /*00b4*/ 	.word	0x00005de0


	//   ....[6]....
        /*00b8*/ 	.word	0x00006de0


	//   ....[7]....
        /*00bc*/ 	.word	0x00007de0


	//----- nvinfo : EIATTR_EXIT_INSTR_OFFSETS
	.align		4
.L_2893:
        /*00c0*/ 	.byte	0x04, 0x1c
        /*00c2*/ 	.short	(.L_2895 - .L_2894)


	//   ....[0]....
.L_2894:
        /*00c4*/ 	.word	0x00006e90


	//   ....[1]....
        /*00c8*/ 	.word	0x00006fa0


	//   ....[2]....
        /*00cc*/ 	.word	0x00006fc0


	//   ....[3]....
        /*00d0*/ 	.word	0x00007060


	//   ....[4]....
        /*00d4*/ 	.word	0x00007090


	//   ....[5]....
        /*00d8*/ 	.word	0x000070c0


	//   ....[6]....
        /*00dc*/ 	.word	0x00007160


	//   ....[7]....
        /*00e0*/ 	.word	0x000071b0


	//   ....[8]....
        /*00e4*/ 	.word	0x00007260


	//   ....[9]....
        /*00e8*/ 	.word	0x000072c0


	//   ....[10]....
        /*00ec*/ 	.word	0x00007300


	//   ....[11]....
        /*00f0*/ 	.word	0x000073c0


	//   ....[12]....
        /*00f4*/ 	.word	0x00007410


	//   ....[13]....
        /*00f8*/ 	.word	0x000075b0


	//   ....[14]....
        /*00fc*/ 	.word	0x00007720


	//   ....[15]....
        /*0100*/ 	.word	0x00007770


	//   ....[16]....
        /*0104*/ 	.word	0x00007820


	//   ....[17]....
        /*0108*/ 	.word	0x000079b0


	//   ....[18]....
        /*010c*/ 	.word	0x00007b40


	//   ....[19]....
        /*0110*/ 	.word	0x00007cb0


	//   ....[20]....
        /*0114*/ 	.word	0x00007df0


	//   ....[21]....
        /*0118*/ 	.word	0x00007e30


	//   ....[22]....
        /*011c*/ 	.word	0x00007e60


	//----- nvinfo : EIATTR_MAX_THREADS
	.align		4
.L_2895:
        /*0120*/ 	.byte	0x04, 0x05
        /*0122*/ 	.short	(.L_2897 - .L_2896)
.L_2896:
        /*0124*/ 	.word	0x00000080
        /*0128*/ 	.word	0x00000001
        /*012c*/ 	.word	0x00000001


	//----- nvinfo : EIATTR_CRS_STACK_SIZE
	.align		4
.L_2897:
        /*0130*/ 	.byte	0x04, 0x1e
        /*0132*/ 	.short	(.L_2899 - .L_2898)
.L_2898:
        /*0134*/ 	.word	0x00000000
.L_2899:


//--------------------- .nv.info._ZN2at6native18elementwise_kernelILi128ELi4EZNS0_22gpu_kernel_impl_nocastINS0_13AUnaryFunctorIhhhNS0_17BitwiseXorFunctorIhEEEEEEvRNS_18TensorIteratorBaseERKT_EUliE_EEviT1_ --------------------------
	.section	.nv.info._ZN2at6native18elementwise_kernelILi128ELi4EZNS0_22gpu_kernel_impl_nocastINS0_13AUnaryFunctorIhhhNS0_17BitwiseXorFunctorIhEEEEEEvRNS_18TensorIteratorBaseERKT_EUliE_EEviT1_,"",@"SHT_CUDA_INFO"
	.sectionflags	@""
	.align	4


	//----- nvinfo : EIATTR_CUDA_API_VERSION
	.align		4
        /*0000*/ 	.byte	0x04, 0x37
        /*0002*/ 	.short	(.L_2901 - .L_2900)
.L_2900:
        /*0004*/ 	.word	0x00000082


	//----- nvinfo : EIATTR_SW2861232_WAR
	.align		4
.L_2901:
        /*0008*/ 	.byte	0x01, 0x35
	.zero		2


	//----- nvinfo : EIATTR_PARAM_CBANK
	.align		4
        /*000c*/ 	.byte	0x04, 0x0a
        /*000e*/ 	.short	(.L_2903 - .L_2902)
	.align		4
.L_2902:
        /*0010*/ 	.word	index@(.nv.constant0._ZN2at6native18elementwise_kernelILi128ELi4EZNS0_22gpu_kernel_impl_nocastINS0_13AUnaryFunctorIhhhNS0_17BitwiseXorFunctorIhEEEEEEvRNS_18TensorIteratorBaseERKT_EUliE_EEviT1_)
        /*0014*/ 	.short	0x0160
        /*0016*/ 	.short	0x0220


	//----- nvinfo : EIATTR_CBANK_PARAM_SIZE
	.align		4
.L_2903:
        /*0018*/ 	.byte	0x03, 0x19
        /*001a*/ 	.short	0x0220


	//----- nvinfo : EIATTR_KPARAM_INFO
	.align		4
        /*001c*/ 	.byte	0x04, 0x17
        /*001e*/ 	.short	(.L_2905 - .L_2904)
.L_2904:
        /*0020*/ 	.word	0x00000000
        /*0024*/ 	.short	0x0001
        /*0026*/ 	.short	0x0008
        /*0028*/ 	.byte	0x00, 0xf0, 0x61, 0x08


	//----- nvinfo : EIATTR_KPARAM_INFO
	.align		4
.L_2905:
        /*002c*/ 	.byte	0x04, 0x17
        /*002e*/ 	.short	(.L_2907 - .L_2906)
.L_2906:
        /*0030*/ 	.word	0x00000000
        /*0034*/ 	.short	0x0000
        /*0036*/ 	.short	0x0000
        /*0038*/ 	.byte	0x00, 0xf0, 0x11, 0x00


	//----- nvinfo : EIATTR_MAXREG_COUNT
	.align		4
.L_2907:
        /*003c*/ 	.byte	0x03, 0x1b
        /*003e*/ 	.short	0x0080


	//----- nvinfo : EIATTR_MERCURY_ISA_VERSION
	.align		4
        /*0040*/ 	.byte	0x03, 0x5f
        /*0042*/ 	.short	0x0000


	//----- nvinfo : EIATTR_EXIT_INSTR_OFFSETS
	.align		4
        /*0044*/ 	.byte	0x04, 0x1c
        /*0046*/ 	.short	(.L_2909 - .L_2908)


	//   ....[0]....
.L_2908:
        /*0048*/ 	.word	0x00002d20


	//   ....[1]....
        /*004c*/ 	.word	0x00003bd0


	//----- nvinfo : EIATTR_MAX_THREADS
	.align		4
.L_2909:
        /*0050*/ 	.byte	0x04, 0x05
        /*0052*/ 	.short	(.L_2911 - .L_2910)
.L_2910:
        /*0054*/ 	.word	0x00000080
        /*0058*/ 	.word	0x00000001
        /*005c*/ 	.word	0x00000001


	//----- nvinfo : EIATTR_CRS_STACK_SIZE
	.align		4
.L_2911:
        /*0060*/ 	.byte	0x04, 0x1e
        /*0062*/ 	.short	(.L_2913 - .L_2912)
.L_2912:
        /*0064*/ 	.word	0x00000000
.L_2913:


//--------------------- .nv.info._ZN2at6native27unrolled_elementwise_kernelINS0_13AUnaryFunctorIhhhNS0_17BitwiseXorFunctorIhEEEESt5arrayIPcLm2EELi4E23TrivialOffsetCalculatorILi1EjESA_NS0_6memory15LoadWithoutCastENSB_16StoreWithoutCastEEEviT_T0_T2_T3_T4_T5_ --------------------------
	.section	.nv.info._ZN2at6native27unrolled_elementwise_kernelINS0_13AUnaryFunctorIhhhNS0_17BitwiseXorFunctorIhEEEESt5arrayIPcLm2EELi4E23TrivialOffsetCalculatorILi1EjESA_NS0_6memory15LoadWithoutCastENSB_16StoreWithoutCastEEEviT_T0_T2_T3_T4_T5_,"",@"SHT_CUDA_INFO"
	.sectionflags	@""
	.align	4


	//----- nvinfo : EIATTR_CUDA_API_VERSION
	.align		4
        /*0000*/ 	.byte	0x04, 0x37
        /*0002*/ 	.short	(.L_2915 - .L_2914)
.L_2914:
        /*0004*/ 	.word	0x00000082


	//----- nvinfo : EIATTR_SW2861232_WAR
	.align		4
.L_2915:
        /*0008*/ 	.byte	0x01, 0x35
	.zero		2


	//----- nvinfo : EIATTR_PARAM_CBANK
	.align		4
        /*000c*/ 	.byte	0x04, 0x0a
        /*000e*/ 	.short	(.L_2917 - .L_2916)
	.align		4
.L_2916:
        /*0010*/ 	.word	index@(.nv.constant0._ZN2at6native27unrolled_elementwise_kernelINS0_13AUnaryFunctorIhhhNS0_17BitwiseXorFunctorIhEEEESt5arrayIPcLm2EELi4E23TrivialOffsetCalculatorILi1EjESA_NS0_6memory15LoadWithoutCastENSB_16StoreWithoutCastEEEviT_T0_T2_T3_T4_T5_)
        /*0014*/ 	.short	0x0160
        /*0016*/ 	.short	0x001c


	//----- nvinfo : EIATTR_CBANK_PARAM_SIZE
	.align		4
.L_2917:
        /*0018*/ 	.byte	0x03, 0x19
        /*001a*/ 	.short	0x001c


	//----- nvinfo : EIATTR_KPARAM_INFO
	.align		4
        /*001c*/ 	.byte	0x04, 0x17
        /*001e*/ 	.short	(.L_2919 - .L_2918)
.L_2918:
        /*0020*/ 	.word	0x00000000
        /*0024*/ 	.short	0x0006
        /*0026*/ 	.short	0x001b
        /*0028*/ 	.byte	0x00, 0xf0, 0x05, 0x00


	//----- nvinfo : EIATTR_KPARAM_INFO
	.align		4
.L_2919:
        /*002c*/ 	.byte	0x04, 0x17
        /*002e*/ 	.short	(.L_2921 - .L_2920)
.L_2920:
        /*0030*/ 	.word	0x00000000
        /*0034*/ 	.short	0x0005
        /*0036*/ 	.short	0x001a
        /*0038*/ 	.byte	0x00, 0xf0, 0x05, 0x00


	//----- nvinfo : EIATTR_KPARAM_INFO
	.align		4
.L_2921:
        /*003c*/ 	.byte	0x04, 0x17
        /*003e*/ 	.short	(.L_2923 - .L_2922)
.L_2922:
        /*0040*/ 	.word	0x00000000
        /*0044*/ 	.short	0x0004
        /*0046*/ 	.short	0x0019
        /*0048*/ 	.byte	0x00, 0xf0, 0x05, 0x00


	//----- nvinfo : EIATTR_KPARAM_INFO
	.align		4
.L_2923:
        /*004c*/ 	.byte	0x04, 0x17
        /*004e*/ 	.short	(.L_2925 - .L_2924)
.L_2924:
        /*0050*/ 	.word	0x00000000
        /*0054*/ 	.short	0x0003
        /*0056*/ 	.short	0x0018
        /*0058*/ 	.byte	0x00, 0xf0, 0x05, 0x00


	//----- nvinfo : EIATTR_KPARAM_INFO
	.align		4
.L_2925:
        /*005c*/ 	.byte	0x04, 0x17
        /*005e*/ 	.short	(.L_2927 - .L_2926)
.L_2926:
        /*0060*/ 	.word	0x00000000
        /*0064*/ 	.short	0x0002
        /*0066*/ 	.short	0x0008
        /*0068*/ 	.byte	0x00, 0xf0, 0x41, 0x00


	//----- nvinfo : EIATTR_KPARAM_INFO
	.align		4
.L_2927:
        /*006c*/ 	.byte	0x04, 0x17
        /*006e*/ 	.short	(.L_2929 - .L_2928)
.L_2928:
        /*0070*/ 	.word	0x00000000
        /*0074*/ 	.short	0x0001
        /*0076*/ 	.short	0x0004
        /*0078*/ 	.byte	0x00, 0xf0, 0x09, 0x00


	//----- nvinfo : EIATTR_KPARAM_INFO
	.align		4
.L_2929:
        /*007c*/ 	.byte	0x04, 0x17
        /*007e*/ 	.short	(.L_2931 - .L_2930)
.L_2930:
        /*0080*/ 	.word	0x00000000
        /*0084*/ 	.short	0x0000
        /*0086*/ 	.short	0x0000
        /*0088*/ 	.byte	0x00, 0xf0, 0x11, 0x00


	//----- nvinfo : EIATTR_MAXREG_COUNT
	.align		4
.L_2931:
        /*008c*/ 	.byte	0x03, 0x1b
        /*008e*/ 	.short	0x00ff


	//----- nvinfo : EIATTR_MERCURY_ISA_VERSION
	.align		4
        /*0090*/ 	.byte	0x03, 0x5f
        /*0092*/ 	.short	0x0000


	//----- nvinfo : EIATTR_EXIT_INSTR_OFFSETS
	.align		4
        /*0094*/ 	.byte	0x04, 0x1c
        /*0096*/ 	.short	(.L_2933 - .L_2932)


	//   ....[0]....
.L_2932:
        /*0098*/ 	.word	0x000003d0


	//   ....[1]....
        /*009c*/ 	.word	0x00000420


	//----- nvinfo : EIATTR_MAX_THREADS
	.align		4
.L_2933:
        /*00a0*/ 	.byte	0x04, 0x05
        /*00a2*/ 	.short	(.L_2935 - .L_2934)
.L_2934:
        /*00a4*/ 	.word	0x00000080
        /*00a8*/ 	.word	0x00000001
        /*00ac*/ 	.word	0x00000001


	//----- nvinfo : EIATTR_CRS_STACK_SIZE
	.align		4
.L_2935:
        /*00b0*/ 	.byte	0x04, 0x1e
        /*00b2*/ 	.short	(.L_2937 - .L_2936)
.L_2936:
        /*00b4*/ 	.word	0x00000000
.L_2937:


//--------------------- .nv.info._ZN2at6native29vectorized_elementwise_kernelILi2ENS0_13AUnaryFunctorIhhhNS0_17BitwiseXorFunctorIhEEEESt5arrayIPcLm2EEEEviT0_T1_ --------------------------
	.section	.nv.info._ZN2at6native29vectorized_elementwise_kernelILi2ENS0_13AUnaryFunctorIhhhNS0_17BitwiseXorFunctorIhEEEESt5arrayIPcLm2EEEEviT0_T1_,"",@"SHT_CUDA_INFO"
	.sectionflags	@""
	.align	4


	//----- nvinfo : EIATTR_CUDA_API_VERSION
	.align		4
        /*0000*/ 	.byte	0x04, 0x37
        /*0002*/ 	.short	(.L_2939 - .L_2938)
.L_2938:
        /*0004*/ 	.word	0x00000082


	//----- nvinfo : EIATTR_SW2861232_WAR
	.align		4
.L_2939:
        /*0008*/ 	.byte	0x01, 0x35
	.zero		2


	//----- nvinfo : EIATTR_PARAM_CBANK
	.align		4
        /*000c*/ 	.byte	0x04, 0x0a
        /*000e*/ 	.short	(.L_2941 - .L_2940)
	.align		4
.L_2940:
        /*0010*/ 	.word	index@(.nv.constant0._ZN2at6native29vectorized_elementwise_kernelILi2ENS0_13AUnaryFunctorIhhhNS0_17BitwiseXorFunctorIhEEEESt5arrayIPcLm2EEEEviT0_T1_)
        /*0014*/ 	.short	0x0160
        /*0016*/ 	.short	0x0018


	//----- nvinfo : EIATTR_CBANK_PARAM_SIZE
	.align		4
.L_2941:
        /*0018*/ 	.byte	0x03, 0x19
        /*001a*/ 	.short	0x0018


	//----- nvinfo : EIATTR_KPARAM_INFO
	.align		4
        /*001c*/ 	.byte	0x04, 0x17
        /*001e*/ 	.short	(.L_2943 - .L_2942)
.L_2942:
        /*0020*/ 	.word	0x00000000
        /*0024*/ 	.short	0x0002
        /*0026*/ 	.short	0x0008
        /*0028*/ 	.byte	0x00, 0xf0, 0x41, 0x00


	//----- nvinfo : EIATTR_KPARAM_INFO
	.align		4
.L_2943:
        /*002c*/ 	.byte	0x04, 0x17
        /*002e*/ 	.short	(.L_2945 - .L_2944)
.L_2944:
        /*0030*/ 	.word	0x00000000
        /*0034*/ 	.short	0x0001
        /*0036*/ 	.short	0x0004
        /*0038*/ 	.byte	0x00, 0xf0, 0x09, 0x00


	//----- nvinfo : EIATTR_KPARAM_INFO
	.align		4
.L_2945:
        /*003c*/ 	.byte	0x04, 0x17
        /*003e*/ 	.short	(.L_2947 - .L_2946)
.L_2946:
        /*0040*/ 	.word	0x00000000
        /*0044*/ 	.short	0x0000
        /*0046*/ 	.short	0x0000
        /*0048*/ 	.byte	0x00, 0xf0, 0x11, 0x00


	//----- nvinfo : EIATTR_MAXREG_COUNT
	.align		4
.L_2947:
        /*004c*/ 	.byte	0x03, 0x1b
        /*004e*/ 	.short	0x00ff


	//----- nvinfo : EIATTR_MERCURY_ISA_VERSION
	.align		4
        /*0050*/ 	.byte	0x03, 0x5f
        /*0052*/ 	.short	0x0000


	//----- nvinfo : EIATTR_EXIT_INSTR_OFFSETS
	.align		4
        /*0054*/ 	.byte	0x04, 0x1c
        /*0056*/ 	.short	(.L_2949 - .L_2948)


	//   ....[0]....
.L_2948:
        /*0058*/ 	.word	0x000002b0


	//   ....[1]....
        /*005c*/ 	.word	0x00000a30


	//   ....[2]....
        /*0060*/ 	.word	0x00000a80


	//----- nvinfo : EIATTR_MAX_THREADS
	.align		4
.L_2949:
        /*0064*/ 	.byte	0x04, 0x05
        /*0066*/ 	.short	(.L_2951 - .L_2950)
.L_2950:
        /*0068*/ 	.word	0x00000080
        /*006c*/ 	.word	0x00000001
        /*0070*/ 	.word	0x00000001


	//----- nvinfo : EIATTR_CRS_STACK_SIZE
	.align		4
.L_2951:
        /*0074*/ 	.byte	0x04, 0x1e
        /*0076*/ 	.short	(.L_2953 - .L_2952)
.L_2952:
        /*0078*/ 	.word	0x00000000
.L_2953:


//--------------------- .nv.info._ZN2at6native29vectorized_elementwise_kernelILi4ENS0_13AUnaryFunctorIhhhNS0_17BitwiseXorFunctorIhEEEESt5arrayIPcLm2EEEEviT0_T1_ --------------------------
	.section	.nv.info._ZN2at6native29vectorized_elementwise_kernelILi4ENS0_13AUnaryFunctorIhhhNS0_17BitwiseXorFunctorIhEEEESt5arrayIPcLm2EEEEviT0_T1_,"",@"SHT_CUDA_INFO"
	.sectionflags	@""
	.align	4


	//----- nvinfo : EIATTR_CUDA_API_VERSION
	.align		4
        /*0000*/ 	.byte	0x04, 0x37
        /*0002*/ 	.short	(.L_2955 - .L_2954)
.L_2954:
        /*0004*/ 	.word	0x00000082


	//----- nvinfo : EIATTR_SW2861232_WAR
	.align		4
.L_2955:
        /*0008*/ 	.byte	0x01, 0x35
	.zero		2


	//----- nvinfo : EIATTR_PARAM_CBANK
	.align		4
        /*000c*/ 	.byte	0x04, 0x0a
        /*000e*/ 	.short	(.L_2957 - .L_2956)
	.align		4
.L_2956:
        /*0010*/ 	.word	index@(.nv.constant0._ZN2at6native29vectorized_elementwise_kernelILi4ENS0_13AUnaryFunctorIhhhNS0_17BitwiseXorFunctorIhEEEESt5arrayIPcLm2EEEEviT0_T1_)
        /*0014*/ 	.short	0x0160
        /*0016*/ 	.short	0x0018


	//----- nvinfo : EIATTR_CBANK_PARAM_SIZE
	.align		4
.L_2957:
        /*0018*/ 	.byte	0x03, 0x19
        /*001a*/ 	.short	0x0018


	//----- nvinfo : EIATTR_KPARAM_INFO
	.align		4
        /*001c*/ 	.byte	0x04, 0x17
        /*001e*/ 	.short	(.L_2959 - .L_2958)
.L_2958:
        /*0020*/ 	.word	0x00000000
        /*0024*/ 	.short	0x0002
        /*0026*/ 	.short	0x0008
        /*0028*/ 	.byte	0x00, 0xf0, 0x41, 0x00


	//----- nvinfo : EIATTR_KPARAM_INFO
	.align		4
.L_2959:
        /*002c*/ 	.byte	0x04, 0x17
        /*002e*/ 	.short	(.L_2961 - .L_2960)
.L_2960:
        /*0030*/ 	.word	0x00000000
        /*0034*/ 	.short	0x0001
        /*0036*/ 	.short	0x0004
        /*0038*/ 	.byte	0x00, 0xf0, 0x09, 0x00


	//----- nvinfo : EIATTR_KPARAM_INFO
	.align		4
.L_2961:
        /*003c*/ 	.byte	0x04, 0x17
        /*003e*/ 	.short	(.L_2963 - .L_2962)
.L_2962:
        /*0040*/ 	.word	0x00000000
        /*0044*/ 	.short	0x0000
        /*0046*/ 	.short	0x0000
        /*0048*/ 	.byte	0x00, 0xf0, 0x11, 0x00


	//----- nvinfo : EIATTR_MAXREG_COUNT
	.align		4
.L_2963:
        /*004c*/ 	.byte	0x03, 0x1b
        /*004e*/ 	.short	0x00ff


	//----- nvinfo : EIATTR_MERCURY_ISA_VERSION
	.align		4
        /*0050*/ 	.byte	0x03, 0x5f
        /*0052*/ 	.short	0x0000


	//----- nvinfo : EIATTR_EXIT_INSTR_OFFSETS
	.align		4
        /*0054*/ 	.byte	0x04, 0x1c
        /*0056*/ 	.short	(.L_2965 - .L_2964)


	//   ....[0]....
.L_2964:
        /*0058*/ 	.word	0x00000290


	//   ....[1]....
        /*005c*/ 	.word	0x00000a10


	//   ....[2]....
        /*0060*/ 	.word	0x00000a60


	//----- nvinfo : EIATTR_MAX_THREADS
	.align		4
.L_2965:
        /*0064*/ 	.byte	0x04, 0x05
        /*0066*/ 	.short	(.L_2967 - .L_2966)
.L_2966:
        /*0068*/ 	.word	0x00000080
        /*006c*/ 	.word	0x00000001
        /*0070*/ 	.word	0x00000001


	//----- nvinfo : EIATTR_CRS_STACK_SIZE
	.align		4
.L_2967:
        /*0074*/ 	.byte	0x04, 0x1e
        /*0076*/ 	.short	(.L_2969 - .L_2968)
.L_2968:
        /*0078*/ 	.word	0x00000000
.L_2969:


//--------------------- .nv.info._ZN2at6native29vectorized_elementwise_kernelILi8ENS0_13AUnaryFunctorIhhhNS0_17BitwiseXorFunctorIhEEEESt5arrayIPcLm2EEEEviT0_T1_ --------------------------
	.section	.nv.info._ZN2at6native29vectorized_elementwise_kernelILi8ENS0_13AUnaryFunctorIhhhNS0_17BitwiseXorFunctorIhEEEESt5arrayIPcLm2EEEEviT0_T1_,"",@"SHT_CUDA_INFO"
	.sectionflags	@""
	.align	4


	//----- nvinfo : EIATTR_CUDA_API_VERSION
	.align		4
        /*0000*/ 	.byte	0x04, 0x37
        /*0002*/ 	.short	(.L_2971 - .L_2970)
.L_2970:
        /*0004*/ 	.word	0x00000082


	//----- nvinfo : EIATTR_SW2861232_WAR
	.align		4
.L_2971:
        /*0008*/ 	.byte	0x01, 0x35
	.zero		2


	//----- nvinfo : EIATTR_PARAM_CBANK
	.align		4
        /*000c*/ 	.byte	0x04, 0x0a
        /*000e*/ 	.short	(.L_2973 - .L_2972)
	.align		4
.L_2972:
        /*0010*/ 	.word	index@(.nv.constant0._ZN2at6native29vectorized_elementwise_kernelILi8ENS0_13AUnaryFunctorIhhhNS0_17BitwiseXorFunctorIhEEEESt5arrayIPcLm2EEEEviT0_T1_)
        /*0014*/ 	.short	0x0160
        /*0016*/ 	.short	0x0018


	//----- nvinfo : EIATTR_CBANK_PARAM_SIZE
	.align		4
.L_2973:
        /*0018*/ 	.byte	0x03, 0x19
        /*001a*/ 	.short	0x0018


	//----- nvinfo : EIATTR_KPARAM_INFO
	.align		4
        /*001c*/ 	.byte	0x04, 0x17
        /*001e*/ 	.short	(.L_2975 - .L_2974)
.L_2974:
        /*0020*/ 	.word	0x00000000
        /*0024*/ 	.short	0x0002
        /*0026*/ 	.short	0x0008
        /*0028*/ 	.byte	0x00, 0xf0, 0x41, 0x00


	//----- nvinfo : EIATTR_KPARAM_INFO
	.align		4
.L_2975:
        /*002c*/ 	.byte	0x04, 0x17
        /*002e*/ 	.short	(.L_2977 - .L_2976)
.L_2976:
        /*0030*/ 	.word	0x00000000
        /*0034*/ 	.short	0x0001
        /*0036*/ 	.short	0x0004
        /*0038*/ 	.byte	0x00, 0xf0, 0x09, 0x00


	//----- nvinfo : EIATTR_KPARAM_INFO
	.align		4
.L_2977:
        /*003c*/ 	.byte	0x04, 0x17
        /*003e*/ 	.short	(.L_2979 - .L_2978)
.L_2978:
        /*0040*/ 	.word	0x00000000
        /*0044*/ 	.short	0x0000
        /*0046*/ 	.short	0x0000
        /*0048*/ 	.byte	0x00, 0xf0, 0x11, 0x00


	//----- nvinfo : EIATTR_MAXREG_COUNT
	.align		4
.L_2979:
        /*004c*/ 	.byte	0x03, 0x1b
        /*004e*/ 	.short	0x00ff


	//----- nvinfo : EIATTR_MERCURY_ISA_VERSION
	.align		4
        /*0050*/ 	.byte	0x03, 0x5f
        /*0052*/ 	.short	0x0000


	//----- nvinfo : EIATTR_EXIT_INSTR_OFFSETS
	.align		4
        /*0054*/ 	.byte	0x04, 0x1c
        /*0056*/ 	.short	(.L_2981 - .L_2980)


	//   ....[0]....
.L_2980:
        /*0058*/ 	.word	0x00000010


	//----- nvinfo : EIATTR_MAX_THREADS
	.align		4
.L_2981:
        /*005c*/ 	.byte	0x04, 0x05
        /*005e*/ 	.short	(.L_2983 - .L_2982)
.L_2982:
        /*0060*/ 	.word	0x00000080
        /*0064*/ 	.word	0x00000001
        /*0068*/ 	.word	0x00000001
.L_2983:


//--------------------- .nv.info._ZN2at6native18elementwise_kernelILi128ELi4EZNS0_15gpu_kernel_implINS0_13BinaryFunctorIhhhNS0_17BitwiseXorFunctorIhEEEEEEvRNS_18TensorIteratorBaseERKT_EUliE_EEviT1_ --------------------------
	.section	.nv.info._ZN2at6native18elementwise_kernelILi128ELi4EZNS0_15gpu_kernel_implINS0_13BinaryFunctorIhhhNS0_17BitwiseXorFunctorIhEEEEEEvRNS_18TensorIteratorBaseERKT_EUliE_EEviT1_,"",@"SHT_CUDA_INFO"
	.sectionflags	@""
	.align	4


	//----- nvinfo : EIATTR_CUDA_API_VERSION
	.align		4
        /*0000*/ 	.byte	0x04, 0x37
        /*0002*/ 	.short	(.L_2985 - .L_2984)
.L_2984:
        /*0004*/ 	.word	0x00000082


	//----- nvinfo : EIATTR_SW2861232_WAR
	.align		4
.L_2985:
        /*0008*/ 	.byte	0x01, 0x35
	.zero		2


	//----- nvinfo : EIATTR_PARAM_CBANK
	.align		4
        /*000c*/ 	.byte	0x04, 0x0a
        /*000e*/ 	.short	(.L_2987 - .L_2986)
	.align		4
.L_2986:
        /*0010*/ 	.word	index@(.nv.constant0._ZN2at6native18elementwise_kernelILi128ELi4EZNS0_15gpu_kernel_implINS0_13BinaryFunctorIhhhNS0_17BitwiseXorFunctorIhEEEEEEvRNS_18TensorIteratorBaseERKT_EUliE_EEviT1_)
        /*0014*/ 	.short	0x0160
        /*0016*/ 	.short	0x0290


	//----- nvinfo : EIATTR_CBANK_PARAM_SIZE
	.align		4
.L_2987:
        /*0018*/ 	.byte	0x03, 0x19
        /*001a*/ 	.short	0x0290


	//----- nvinfo : EIATTR_KPARAM_INFO
	.align		4
        /*001c*/ 	.byte	0x04, 0x17
        /*001e*/ 	.short	(.L_2989 - .L_2988)
.L_2988:
        /*0020*/ 	.word	0x00000000
        /*0024*/ 	.short	0x0001
        /*0026*/ 	.short	0x0008
        /*0028*/ 	.byte	0x00, 0xf0, 0x21, 0x0a


	//----- nvinfo : EIATTR_KPARAM_INFO
	.align		4
.L_2989:
        /*002c*/ 	.byte	0x04, 0x17
        /*002e*/ 	.short	(.L_2991 - .L_2990)
.L_2990:
        /*0030*/ 	.word	0x00000000
        /*0034*/ 	.short	0x0000
        /*0036*/ 	.short	0x0000
        /*0038*/ 	.byte	0x00, 0xf0, 0x11, 0x00


	//----- nvinfo : EIATTR_MAXREG_COUNT
	.align		4
.L_2991:
        /*003c*/ 	.byte	0x03, 0x1b
        /*003e*/ 	.short	0x0080


	//----- nvinfo : EIATTR_EXTERNS
	.align		4
        /*0040*/ 	.byte	0x04, 0x0f
        /*0042*/ 	.short	(.L_2993 - .L_2992)


	//   ....[0]....
	.align		4
.L_2992:
        /*0044*/ 	.word	index@(__assertfail)


	//----- nvinfo : EIATTR_MERCURY_ISA_VERSION
	.align		4
.L_2993:
        /*0048*/ 	.byte	0x03, 0x5f
        /*004a*/ 	.short	0x0000


	//----- nvinfo : EIATTR_SYSCALL_OFFSETS
	.align		4
        /*004c*/ 	.byte	0x04, 0x46
        /*004e*/ 	.short	(.L_2995 - .L_2994)


	//   ....[0]....
.L_2994:
        /*0050*/ 	.word	0x00001f10


	//   ....[1]....
        /*0054*/ 	.word	0x00002df0


	//   ....[2]....
        /*0058*/ 	.word	0x00003d70


	//   ....[3]....
        /*005c*/ 	.word	0x00005ce0


	//   ....[4]....
        /*0060*/ 	.word	0x00006bc0


	//   ....[5]....
        /*0064*/ 	.word	0x00007b40


	//   ....[6]....
        /*0068*/ 	.word	0x00009a80


	//   ....[7]....
        /*006c*/ 	.word	0x0000a960


	//   ....[8]....
        /*0070*/ 	.word	0x0000b8e0


	//   ....[9]....
        /*0074*/ 	.word	0x0000d830


	//   ....[10]....
        /*0078*/ 	.word	0x0000e710


	//   ....[11]....
        /*007c*/ 	.word	0x0000f690


	//----- nvinfo : EIATTR_EXIT_INSTR_OFFSETS
	.align		4
.L_2995:
        /*0080*/ 	.byte	0x04, 0x1c
        /*0082*/ 	.short	(.L_2997 - .L_2996)


	//   ....[0]....
.L_2996:
        /*0084*/ 	.word	0x0000b990


	//   ....[1]....
        /*0088*/ 	.word	0x0000e850


	//   ....[2]....
        /*008c*/ 	.word	0x0000e870


	//   ....[3]....
        /*0090*/ 	.word	0x0000e910


	//   ....[4]....
        /*0094*/ 	.word	0x0000e940


	//   ....[5]....
        /*0098*/ 	.word	0x0000e970


	//   ....[6]....
        /*009c*/ 	.word	0x0000ea10


	//   ....[7]....
        /*00a0*/ 	.word	0x0000ea60


	//   ....[8]....
        /*00a4*/ 	.word	0x0000eb10


	//   ....[9]....
        /*00a8*/ 	.word	0x0000eb70


	//   ....[10]....
        /*00ac*/ 	.word	0x0000ebb0


	//   ....[11]....
        /*00b0*/ 	.word	0x0000ec70


	//   ....[12]....
        /*00b4*/ 	.word	0x0000ecc0


	//   ....[13]....
        /*00b8*/ 	.word	0x0000ee60


	//   ....[14]....
        /*00bc*/ 	.word	0x0000efd0


	//   ....[15]....
        /*00c0*/ 	.word	0x0000f020


	//   ....[16]....
        /*00c4*/ 	.word	0x0000f0d0


	//   ....[17]....
        /*00c8*/ 	.word	0x0000f260


	//   ....[18]....
        /*00cc*/ 	.word	0x0000f3f0


	//   ....[19]....
        /*00d0*/ 	.word	0x0000f560


	//   ....[20]....
        /*00d4*/ 	.word	0x0000f6a0


	//   ....[21]....
        /*00d8*/ 	.word	0x0000f6e0


	//   ....[22]....
        /*00dc*/ 	.word	0x0000f710


	//----- nvinfo : EIATTR_MAX_THREADS
	.align		4
.L_2997:
        /*00e0*/ 	.byte	0x04, 0x05
        /*00e2*/ 	.short	(.L_2999 - .L_2998)
.L_2998:
        /*00e4*/ 	.word	0x00000080
        /*00e8*/ 	.word	0x00000001
        /*00ec*/ 	.word	0x00000001


	//----- nvinfo : EIATTR_CRS_STACK_SIZE
	.align		4
.L_2999:
        /*00f0*/ 	.byte	0x04, 0x1e
        /*00f2*/ 	.short	(.L_3001 - .L_3000)
.L_3000:
        /*00f4*/ 	.word	0x00000000
.L_3001:


//--------------------- .nv.info._ZN2at6native27unrolled_elementwise_kernelINS0_13BinaryFunctorIhhhNS0_17BitwiseXorFunctorIhEEEESt5arrayIPcLm3EELi4E23TrivialOffsetCalculatorILi2EjES9_ILi1EjENS0_6memory12LoadWithCastILi2EEENSC_13StoreWithCastILi1EEEEEviT_T0_T2_T3_T4_T5_ --------------------------
	.section	.nv.info._ZN2at6native27unrolled_elementwise_kernelINS0_13BinaryFunctorIhhhNS0_17BitwiseXorFunctorIhEEEESt5arrayIPcLm3EELi4E23TrivialOffsetCalculatorILi2EjES9_ILi1EjENS0_6memory12LoadWithCastILi2EEENSC_13StoreWithCastILi1EEEEEviT_T0_T2_T3_T4_T5_,"",@"SHT_CUDA_INFO"
	.sectionflags	@""
	.align	4


	//----- nvinfo : EIATTR_CUDA_API_VERSION
	.align		4
        /*0000*/ 	.byte	0x04, 0x37
        /*0002*/ 	.short	(.L_3003 - .L_3002)
.L_3002:
        /*0004*/ 	.word	0x00000082


	//----- nvinfo : EIATTR_SW2861232_WAR
	.align		4
.L_3003:
        /*0008*/ 	.byte	0x01, 0x35
	.zero		2


	//----- nvinfo : EIATTR_PARAM_CBANK
	.align		4
        /*000c*/ 	.byte	0x04, 0x0a
        /*000e*/ 	.short	(.L_3005 - .L_3004)
	.align		4
.L_3004:
        /*0010*/ 	.word	index@(.nv.constant0._ZN2at6native27unrolled_elementwise_kernelINS0_13BinaryFunctorIhhhNS0_17BitwiseXorFunctorIhEEEESt5arrayIPcLm3EELi4E23TrivialOffsetCalculatorILi2EjES9_ILi1EjENS0_6memory12LoadWithCastILi2EEENSC_13StoreWithCastILi1EEEEEviT_T0_T2_T3_T4_T5_)
        /*0014*/ 	.short	0x0160
        /*0016*/ 	.short	0x0038


	//----- nvinfo : EIATTR_CBANK_PARAM_SIZE
	.align		4
.L_3005:
        /*0018*/ 	.byte	0x03, 0x19
        /*001a*/ 	.short	0x0038


	//----- nvinfo : EIATTR_KPARAM_INFO
	.align		4
        /*001c*/ 	.byte	0x04, 0x17
        /*001e*/ 	.short	(.L_3007 - .L_3006)
.L_3006:
        /*0020*/ 	.word	0x00000000
        /*0024*/ 	.short	0x0006
        /*0026*/ 	.short	0x0030
        /*0028*/ 	.byte	0x00, 0xf0, 0x21, 0x00


	//----- nvinfo : EIATTR_KPARAM_INFO
	.align		4
.L_3007:
        /*002c*/ 	.byte	0x04, 0x17
        /*002e*/ 	.short	(.L_3009 - .L_3008)
.L_3008:
        /*0030*/ 	.word	0x00000000
        /*0034*/ 	.short	0x0005
        /*0036*/ 	.short	0x0024
        /*0038*/ 	.byte	0x00, 0xf0, 0x31, 0x00


	//----- nvinfo : EIATTR_KPARAM_INFO
	.align		4
.L_3009:
        /*003c*/ 	.byte	0x04, 0x17
        /*003e*/ 	.short	(.L_3011 - .L_3010)
.L_3010:
        /*0040*/ 	.word	0x00000000
        /*0044*/ 	.short	0x0004
        /*0046*/ 	.short	0x0021
        /*0048*/ 	.byte	0x00, 0xf0, 0x05, 0x00


	//----- nvinfo : EIATTR_KPARAM_INFO
	.align		4
.L_3011:
        /*004c*/ 	.byte	0x04, 0x17
        /*004e*/ 	.short	(.L_3013 - .L_3012)
.L_3012:
        /*0050*/ 	.word	0x00000000
        /*0054*/ 	.short	0x0003
        /*0056*/ 	.short	0x0020
        /*0058*/ 	.byte	0x00, 0xf0, 0x05, 0x00


	//----- nvinfo : EIATTR_KPARAM_INFO
	.align		4
.L_3013:
        /*005c*/ 	.byte	0x04, 0x17
        /*005e*/ 	.short	(.L_3015 - .L_3014)
.L_3014:
        /*0060*/ 	.word	0x00000000
        /*0064*/ 	.short	0x0002
        /*0066*/ 	.short	0x0008
        /*0068*/ 	.byte	0x00, 0xf0, 0x61, 0x00


	//----- nvinfo : EIATTR_KPARAM_INFO
	.align		4
.L_3015:
        /*006c*/ 	.byte	0x04, 0x17
        /*006e*/ 	.short	(.L_3017 - .L_3016)
.L_3016:
        /*0070*/ 	.word	0x00000000
        /*0074*/ 	.short	0x0001
        /*0076*/ 	.short	0x0004
        /*0078*/ 	.byte	0x00, 0xf0, 0x05, 0x00


	//----- nvinfo : EIATTR_KPARAM_INFO
	.align		4
.L_3017:
        /*007c*/ 	.byte	0x04, 0x17
        /*007e*/ 	.short	(.L_3019 - .L_3018)
.L_3018:
        /*0080*/ 	.word	0x00000000
        /*0084*/ 	.short	0x0000
        /*0086*/ 	.short	0x0000
        /*0088*/ 	.byte	0x00, 0xf0, 0x11, 0x00


	//----- nvinfo : EIATTR_MAXREG_COUNT
	.align		4
.L_3019:
        /*008c*/ 	.byte	0x03, 0x1b
        /*008e*/ 	.short	0x00ff


	//----- nvinfo : EIATTR_EXTERNS
	.align		4
        /*0090*/ 	.byte	0x04, 0x0f
        /*0092*/ 	.short	(.L_3021 - .L_3020)


	//   ....[0]....
	.align		4
.L_3020:
        /*0094*/ 	.word	index@(__assertfail)


	//----- nvinfo : EIATTR_MERCURY_ISA_VERSION
	.align		4
.L_3021:
        /*0098*/ 	.byte	0x03, 0x5f
        /*009a*/ 	.short	0x0000


	//----- nvinfo : EIATTR_SYSCALL_OFFSETS
	.align		4
        /*009c*/ 	.byte	0x04, 0x46
        /*009e*/ 	.short	(.L_3023 - .L_3022)


	//   ....[0]....
.L_3022:
        /*00a0*/ 	.word	0x00000f80


	//   ....[1]....
        /*00a4*/ 	.word	0x00001e60


	//   ....[2]....
        /*00a8*/ 	.word	0x00002dc0


	//   ....[3]....
        /*00ac*/ 	.word	0x00003ca0


	//   ....[4]....
        /*00b0*/ 	.word	0x00004c10


	//   ....[5]....
        /*00b4*/ 	.word	0x00005af0


	//   ....[6]....
        /*00b8*/ 	.word	0x00006a40


	//   ....[7]....
        /*00bc*/ 	.word	0x00007920


	//   ....[8]....
        /*00c0*/ 	.word	0x00008970


	//   ....[9]....
        /*00c4*/ 	.word	0x00009980


	//   ....[10]....
        /*00c8*/ 	.word	0x0000a980


	//   ....[11]....
        /*00cc*/ 	.word	0x0000b980


	//----- nvinfo : EIATTR_EXIT_INSTR_OFFSETS
	.align		4
.L_3023:
        /*00d0*/ 	.byte	0x04, 0x1c
        /*00d2*/ 	.short	(.L_3025 - .L_3024)


	//   ....[0]....
.L_3024:
        /*00d4*/ 	.word	0x0000aa30


	//   ....[1]....
        /*00d8*/ 	.word	0x0000ab40


	//   ....[2]....
        /*00dc*/ 	.word	0x0000ab60


	//   ....[3]....
        /*00e0*/ 	.word	0x0000ac00


	//   ....[4]....
        /*00e4*/ 	.word	0x0000ac30


	//   ....[5]....
        /*00e8*/ 	.word	0x0000ac60


	//   ....[6]....
        /*00ec*/ 	.word	0x0000ad00


	//   ....[7]....
        /*00f0*/ 	.word	0x0000ad50


	//   ....[8]....
        /*00f4*/ 	.word	0x0000ae00


	//   ....[9]....
        /*00f8*/ 	.word	0x0000ae60


	//   ....[10]....
        /*00fc*/ 	.word	0x0000aea0


	//   ....[11]....
        /*0100*/ 	.word	0x0000af60


	//   ....[12]....
        /*0104*/ 	.word	0x0000afb0


	//   ....[13]....
        /*0108*/ 	.word	0x0000b150


	//   ....[14]....
        /*010c*/ 	.word	0x0000b2c0


	//   ....[15]....
        /*0110*/ 	.word	0x0000b310


	//   ....[16]....
        /*0114*/ 	.word	0x0000b3c0


	//   ....[17]....
        /*0118*/ 	.word	0x0000b550


	//   ....[18]....
        /*011c*/ 	.word	0x0000b6e0


	//   ....[19]....
        /*0120*/ 	.word	0x0000b850


	//   ....[20]....
        /*0124*/ 	.word	0x0000b990


	//   ....[21]....
        /*0128*/ 	.word	0x0000b9d0


	//   ....[22]....
        /*012c*/ 	.word	0x0000ba00


	//----- nvinfo : EIATTR_MAX_THREADS
	.align		4
.L_3025:
        /*0130*/ 	.byte	0x04, 0x05
        /*0132*/ 	.short	(.L_3027 - .L_3026)
.L_3026:
        /*0134*/ 	.word	0x00000080
        /*0138*/ 	.word	0x00000001
        /*013c*/ 	.word	0x00000001


	//----- nvinfo : EIATTR_CRS_STACK_SIZE
	.align		4
.L_3027:
        /*0140*/ 	.byte	0x04, 0x1e
        /*0142*/ 	.short	(.L_3029 - .L_3028)
.L_3028:
        /*0144*/ 	.word	0x00000000
.L_3029:


//--------------------- .nv.info._ZN2at6native18elementwise_kernelILi128ELi4EZNS0_22gpu_kernel_impl_nocastINS0_13BinaryFunctorIhhhNS0_17BitwiseXorFunctorIhEEEEEEvRNS_18TensorIteratorBaseERKT_EUliE_EEviT1_ --------------------------
	.section	.nv.info._ZN2at6native18elementwise_kernelILi128ELi4EZNS0_22gpu_kernel_impl_nocastINS0_13BinaryFunctorIhhhNS0_17BitwiseXorFunctorIhEEEEEEvRNS_18TensorIteratorBaseERKT_EUliE_EEviT1_,"",@"SHT_CUDA_INFO"
	.sectionflags	@""
	.align	4


	//----- nvinfo : EIATTR_CUDA_API_VERSION
	.align		4
        /*0000*/ 	.byte	0x04, 0x37
        /*0002*/ 	.short	(.L_3031 - .L_3030)
.L_3030:
        /*0004*/ 	.word	0x00000082


	//----- nvinfo : EIATTR_SW2861232_WAR
	.align		4
.L_3031:
        /*0008*/ 	.byte	0x01, 0x35
	.zero		2


	//----- nvinfo : EIATTR_PARAM_CBANK
	.align		4
        /*000c*/ 	.byte	0x04, 0x0a
        /*000e*/ 	.short	(.L_3033 - .L_3032)
	.align		4
.L_3032:
        /*0010*/ 	.word	index@(.nv.constant0._ZN2at6native18elementwise_kernelILi128ELi4EZNS0_22gpu_kernel_impl_nocastINS0_13BinaryFunctorIhhhNS0_17BitwiseXorFunctorIhEEEEEEvRNS_18TensorIteratorBaseERKT_EUliE_EEviT1_)
        /*0014*/ 	.short	0x0160
        /*0016*/ 	.short	0x0290


	//----- nvinfo : EIATTR_CBANK_PARAM_SIZE
	.align		4
.L_3033:
        /*0018*/ 	.byte	0x03, 0x19
        /*001a*/ 	.short	0x0290


	//----- nvinfo : EIATTR_KPARAM_INFO
	.align		4
        /*001c*/ 	.byte	0x04, 0x17
        /*001e*/ 	.short	(.L_3035 - .L_3034)
.L_3034:
        /*0020*/ 	.word	0x00000000
        /*0024*/ 	.short	0x0001
        /*0026*/ 	.short	0x0008
        /*0028*/ 	.byte	0x00, 0xf0, 0x21, 0x0a


	//----- nvinfo : EIATTR_KPARAM_INFO
	.align		4
.L_3035:
        /*002c*/ 	.byte	0x04, 0x17
        /*002e*/ 	.short	(.L_3037 - .L_3036)
.L_3036:
        /*0030*/ 	.word	0x00000000
        /*0034*/ 	.short	0x0000
        /*0036*/ 	.short	0x0000
        /*0038*/ 	.byte	0x00, 0xf0, 0x11, 0x00


	//----- nvinfo : EIATTR_MAXREG_COUNT
	.align		4
.L_3037:
        /*003c*/ 	.byte	0x03, 0x1b
        /*003e*/ 	.short	0x0080


	//----- nvinfo : EIATTR_MERCURY_ISA_VERSION
	.align		4
        /*0040*/ 	.byte	0x03, 0x5f
        /*0042*/ 	.short	0x0000


	//----- nvinfo : EIATTR_EXIT_INSTR_OFFSETS
	.align		4
        /*0044*/ 	.byte	0x04, 0x1c
        /*0046*/ 	.short	(.L_3039 - .L_3038)


	//   ....[0]....
.L_3038:
        /*0048*/ 	.word	0x00003280


	//   ....[1]....
        /*004c*/ 	.word	0x00004300


	//----- nvinfo : EIATTR_MAX_THREADS
	.align		4
.L_3039:
        /*0050*/ 	.byte	0x04, 0x05
        /*0052*/ 	.short	(.L_3041 - .L_3040)
.L_3040:
        /*0054*/ 	.word	0x00000080
        /*0058*/ 	.word	0x00000001
        /*005c*/ 	.word	0x00000001


	//----- nvinfo : EIATTR_CRS_STACK_SIZE
	.align		4
.L_3041:
        /*0060*/ 	.byte	0x04, 0x1e
        /*0062*/ 	.short	(.L_3043 - .L_3042)
.L_3042:
        /*0064*/ 	.word	0x00000000
.L_3043:


//--------------------- .nv.info._ZN2at6native27unrolled_elementwise_kernelINS0_13BinaryFunctorIhhhNS0_17BitwiseXorFunctorIhEEEESt5arrayIPcLm3EELi4E23TrivialOffsetCalculatorILi2EjES9_ILi1EjENS0_6memory15LoadWithoutCastENSC_16StoreWithoutCastEEEviT_T0_T2_T3_T4_T5_ --------------------------
	.section	.nv.info._ZN2at6native27unrolled_elementwise_kernelINS0_13BinaryFunctorIhhhNS0_17BitwiseXorFunctorIhEEEESt5arrayIPcLm3EELi4E23TrivialOffsetCalculatorILi2EjES9_ILi1EjENS0_6memory15LoadWithoutCastENSC_16StoreWithoutCastEEEviT_T0_T2_T3_T4_T5_,"",@"SHT_CUDA_INFO"
	.sectionflags	@""
	.align	4


	//----- nvinfo : EIATTR_CUDA_API_VERSION
	.align		4
        /*0000*/ 	.byte	0x04, 0x37
        /*0002*/ 	.short	(.L_3045 - .L_3044)
.L_3044:
        /*0004*/ 	.word	0x00000082


	//----- nvinfo : EIATTR_SW2861232_WAR
	.align		4
.L_3045:
        /*0008*/ 	.byte	0x01, 0x35
	.zero		2


	//----- nvinfo : EIATTR_PARAM_CBANK
	.align		4
        /*000c*/ 	.byte	0x04, 0x0a
        /*000e*/ 	.short	(.L_3047 - .L_3046)
	.align		4
.L_3046:
        /*0010*/ 	.word	index@(.nv.constant0._ZN2at6native27unrolled_elementwise_kernelINS0_13BinaryFunctorIhhhNS0_17BitwiseXorFunctorIhEEEESt5arrayIPcLm3EELi4E23TrivialOffsetCalculatorILi2EjES9_ILi1EjENS0_6memory15LoadWithoutCastENSC_16StoreWithoutCastEEEviT_T0_T2_T3_T4_T5_)
        /*0014*/ 	.short	0x0160
        /*0016*/ 	.short	0x0024


	//----- nvinfo : EIATTR_CBANK_PARAM_SIZE
	.align		4
.L_3047:
        /*0018*/ 	.byte	0x03, 0x19
        /*001a*/ 	.short	0x0024


	//----- nvinfo : EIATTR_KPARAM_INFO
	.align		4
        /*001c*/ 	.byte	0x04, 0x17
        /*001e*/ 	.short	(.L_3049 - .L_3048)
.L_3048:
        /*0020*/ 	.word	0x00000000
        /*0024*/ 	.short	0x0006
        /*0026*/ 	.short	0x0023
        /*0028*/ 	.byte	0x00, 0xf0, 0x05, 0x00


	//----- nvinfo : EIATTR_KPARAM_INFO
	.align		4
.L_3049:
        /*002c*/ 	.byte	0x04, 0x17
        /*002e*/ 	.short	(.L_3051 - .L_3050)
.L_3050:
        /*0030*/ 	.word	0x00000000
        /*0034*/ 	.short	0x0005
        /*0036*/ 	.short	0x0022
        /*0038*/ 	.byte	0x00, 0xf0, 0x05, 0x00


	//----- nvinfo : EIATTR_KPARAM_INFO
	.align		4
.L_3051:
        /*003c*/ 	.byte	0x04, 0x17
        /*003e*/ 	.short	(.L_3053 - .L_3052)
.L_3052:
        /*0040*/ 	.word	0x00000000
        /*0044*/ 	.short	0x0004
        /*0046*/ 	.short	0x0021
        /*0048*/ 	.byte	0x00, 0xf0, 0x05, 0x00


	//----- nvinfo : EIATTR_KPARAM_INFO
	.align		4
.L_3053:
        /*004c*/ 	.byte	0x04, 0x17
        /*004e*/ 	.short	(.L_3055 - .L_3054)
.L_3054:
        /*0050*/ 	.word	0x00000000
        /*0054*/ 	.short	0x0003
        /*0056*/ 	.short	0x0020
        /*0058*/ 	.byte	0x00, 0xf0, 0x05, 0x00


	//----- nvinfo : EIATTR_KPARAM_INFO
	.align		4
.L_3055:
        /*005c*/ 	.byte	0x04, 0x17
        /*005e*/ 	.short	(.L_3057 - .L_3056)
.L_3056:
        /*0060*/ 	.word	0x00000000
        /*0064*/ 	.short	0x0002
        /*0066*/ 	.short	0x0008
        /*0068*/ 	.byte	0x00, 0xf0, 0x61, 0x00


	//----- nvinfo : EIATTR_KPARAM_INFO
	.align		4
.L_3057:
        /*006c*/ 	.byte	0x04, 0x17
        /*006e*/ 	.short	(.L_3059 - .L_3058)
.L_3058:
        /*0070*/ 	.word	0x00000000
        /*0074*/ 	.short	0x0001
        /*0076*/ 	.short	0x0004
        /*0078*/ 	.byte	0x00, 0xf0, 0x05, 0x00


	//----- nvinfo : EIATTR_KPARAM_INFO
	.align		4
.L_3059:
        /*007c*/ 	.byte	0x04, 0x17
        /*007e*/ 	.short	(.L_3061 - .L_3060)
.L_3060:
        /*0080*/ 	.word	0x00000000
        /*0084*/ 	.short	0x0000
        /*0086*/ 	.short	0x0000
        /*0088*/ 	.byte	0x00, 0xf0, 0x11, 0x00


	//----- nvinfo : EIATTR_MAXREG_COUNT
	.align		4
.L_3061:
        /*008c*/ 	.byte	0x03, 0x1b
        /*008e*/ 	.short	0x00ff


	//----- nvinfo : EIATTR_MERCURY_ISA_VERSION
	.align		4
        /*0090*/ 	.byte	0x03, 0x5f
        /*0092*/ 	.short	0x0000


	//----- nvinfo : EIATTR_EXIT_INSTR_OFFSETS
	.align		4
        /*0094*/ 	.byte	0x04, 0x1c
        /*0096*/ 	.short	(.L_3063 - .L_3062)


	//   ....[0]....
.L_3062:
        /*0098*/ 	.word	0x000004c0


	//   ....[1]....
        /*009c*/ 	.word	0x00000520


	//----- nvinfo : EIATTR_MAX_THREADS
	.align		4
.L_3063:
        /*00a0*/ 	.byte	0x04, 0x05
        /*00a2*/ 	.short	(.L_3065 - .L_3064)
.L_3064:
        /*00a4*/ 	.word	0x00000080
        /*00a8*/ 	.word	0x00000001
        /*00ac*/ 	.word	0x00000001


	//----- nvinfo : EIATTR_CRS_STACK_SIZE
	.align		4
.L_3065:
        /*00b0*/ 	.byte	0x04, 0x1e
        /*00b2*/ 	.short	(.L_3067 - .L_3066)
.L_3066:
        /*00b4*/ 	.word	0x00000000
.L_3067:


//--------------------- .nv.info._ZN2at6native29vectorized_elementwise_kernelILi2ENS0_13BinaryFunctorIhhhNS0_17BitwiseXorFunctorIhEEEESt5arrayIPcLm3EEEEviT0_T1_ --------------------------
	.section	.nv.info._ZN2at6native29vectorized_elementwise_kernelILi2ENS0_13BinaryFunctorIhhhNS0_17BitwiseXorFunctorIhEEEESt5arrayIPcLm3EEEEviT0_T1_,"",@"SHT_CUDA_INFO"
	.sectionflags	@""
	.align	4


	//----- nvinfo : EIATTR_CUDA_API_VERSION
	.align		4
        /*0000*/ 	.byte	0x04, 0x37
        /*0002*/ 	.short	(.L_3069 - .L_3068)
.L_3068:
        /*0004*/ 	.word	0x00000082


	//----- nvinfo : EIATTR_SW2861232_WAR
	.align		4
.L_3069:
        /*0008*/ 	.byte	0x01, 0x35
	.zero		2


	//----- nvinfo : EIATTR_PARAM_CBANK
	.align		4
        /*000c*/ 	.byte	0x04, 0x0a
        /*000e*/ 	.short	(.L_3071 - .L_3070)
	.align		4
.L_3070:
        /*0010*/ 	.word	index@(.nv.constant0._ZN2at6native29vectorized_elementwise_kernelILi2ENS0_13BinaryFunctorIhhhNS0_17BitwiseXorFunctorIhEEEESt5arrayIPcLm3EEEEviT0_T1_)
        /*0014*/ 	.short	0x0160
        /*0016*/ 	.short	0x0020


	//----- nvinfo : EIATTR_CBANK_PARAM_SIZE
	.align		4
.L_3071:
        /*0018*/ 	.byte	0x03, 0x19
        /*001a*/ 	.short	0x0020


	//----- nvinfo : EIATTR_KPARAM_INFO
	.align		4
        /*001c*/ 	.byte	0x04, 0x17
        /*001e*/ 	.short	(.L_3073 - .L_3072)
.L_3072:
        /*0020*/ 	.word	0x00000000
        /*0024*/ 	.short	0x0002
        /*0026*/ 	.short	0x0008
        /*0028*/ 	.byte	0x00, 0xf0, 0x61, 0x00


	//----- nvinfo : EIATTR_KPARAM_INFO
	.align		4
.L_3073:
        /*002c*/ 	.byte	0x04, 0x17
        /*002e*/ 	.short	(.L_3075 - .L_3074)
.L_3074:
        /*0030*/ 	.word	0x00000000
        /*0034*/ 	.short	0x0001
        /*0036*/ 	.short	0x0004
        /*0038*/ 	.byte	0x00, 0xf0, 0x05, 0x00


	//----- nvinfo : EIATTR_KPARAM_INFO
	.align		4
.L_3075:
        /*003c*/ 	.byte	0x04, 0x17
        /*003e*/ 	.short	(.L_3077 - .L_3076)
.L_3076:
        /*0040*/ 	.word	0x00000000
        /*0044*/ 	.short	0x0000
        /*0046*/ 	.short	0x0000
        /*0048*/ 	.byte	0x00, 0xf0, 0x11, 0x00


	//----- nvinfo : EIATTR_MAXREG_COUNT
	.align		4
.L_3077:
        /*004c*/ 	.byte	0x03, 0x1b
        /*004e*/ 	.short	0x00ff


	//----- nvinfo : EIATTR_MERCURY_ISA_VERSION
	.align		4
        /*0050*/ 	.byte	0x03, 0x5f
        /*0052*/ 	.short	0x0000


	//----- nvinfo : EIATTR_EXIT_INSTR_OFFSETS
	.align		4
        /*0054*/ 	.byte	0x04, 0x1c
        /*0056*/ 	.short	(.L_3079 - .L_3078)


	//   ....[0]....
.L_3078:
        /*0058*/ 	.word	0x000003a0


	//   ....[1]....
        /*005c*/ 	.word	0x00000d20


	//   ....[2]....
        /*0060*/ 	.word	0x00000d70


	//----- nvinfo : EIATTR_MAX_THREADS
	.align		4
.L_3079:
        /*0064*/ 	.byte	0x04, 0x05
        /*0066*/ 	.short	(.L_3081 - .L_3080)
.L_3080:
        /*0068*/ 	.word	0x00000080
        /*006c*/ 	.word	0x00000001
        /*0070*/ 	.word	0x00000001


	//----- nvinfo : EIATTR_CRS_STACK_SIZE
	.align		4
.L_3081:
        /*0074*/ 	.byte	0x04, 0x1e
        /*0076*/ 	.short	(.L_3083 - .L_3082)
.L_3082:
        /*0078*/ 	.word	0x00000000
.L_3083:


//--------------------- .nv.info._ZN2at6native29vectorized_elementwise_kernelILi4ENS0_13BinaryFunctorIhhhNS0_17BitwiseXorFunctorIhEEEESt5arrayIPcLm3EEEEviT0_T1_ --------------------------
	.section	.nv.info._ZN2at6native29vectorized_elementwise_kernelILi4ENS0_13BinaryFunctorIhhhNS0_17BitwiseXorFunctorIhEEEESt5arrayIPcLm3EEEEviT0_T1_,"",@"SHT_CUDA_INFO"
	.sectionflags	@""
	.align	4


	//----- nvinfo : EIATTR_CUDA_API_VERSION
	.align		4
        /*0000*/ 	.byte	0x04, 0x37
        /*0002*/ 	.short	(.L_3085 - .L_3084)
.L_3084:
        /*0004*/ 	.word	0x00000082


	//----- nvinfo : EIATTR_SW2861232_WAR
	.align		4
.L_3085:
        /*0008*/ 	.byte	0x01, 0x35
	.zero		2


	//----- nvinfo : EIATTR_PARAM_CBANK
	.align		4
        /*000c*/ 	.byte	0x04, 0x0a
        /*000e*/ 	.short	(.L_3087 - .L_3086)
	.align		4
.L_3086:
        /*0010*/ 	.word	index@(.nv.constant0._ZN2at6native29vectorized_elementwise_kernelILi4ENS0_13BinaryFunctorIhhhNS0_17BitwiseXorFunctorIhEEEESt5arrayIPcLm3EEEEviT0_T1_)
        /*0014*/ 	.short	0x0160
        /*0016*/ 	.short	0x0020


	//----- nvinfo : EIATTR_CBANK_PARAM_SIZE
	.align		4
.L_3087:
        /*0018*/ 	.byte	0x03, 0x19
        /*001a*/ 	.short	0x0020


	//----- nvinfo : EIATTR_KPARAM_INFO
	.align		4
        /*001c*/ 	.byte	0x04, 0x17
        /*001e*/ 	.short	(.L_3089 - .L_3088)
.L_3088:
        /*0020*/ 	.word	0x00000000
        /*0024*/ 	.short	0x0002
        /*0026*/ 	.short	0x0008
        /*0028*/ 	.byte	0x00, 0xf0, 0x61, 0x00


	//----- nvinfo : EIATTR_KPARAM_INFO
	.align		4
.L_3089:
        /*002c*/ 	.byte	0x04, 0x17
        /*002e*/ 	.short	(.L_3091 - .L_3090)
.L_3090:
        /*0030*/ 	.word	0x00000000
        /*0034*/ 	.short	0x0001
        /*0036*/ 	.short	0x0004
        /*0038*/ 	.byte	0x00, 0xf0, 0x05, 0x00


	//----- nvinfo : EIATTR_KPARAM_INFO
	.align		4
.L_3091:
        /*003c*/ 	.byte	0x04, 0x17
        /*003e*/ 	.short	(.L_3093 - .L_3092)
.L_3092:
        /*0040*/ 	.word	0x00000000
        /*0044*/ 	.short	0x0000
        /*0046*/ 	.short	0x0000
        /*0048*/ 	.byte	0x00, 0xf0, 0x11, 0x00


	//----- nvinfo : EIATTR_MAXREG_COUNT
	.align		4
.L_3093:
        /*004c*/ 	.byte	0x03, 0x1b
        /*004e*/ 	.short	0x00ff


	//----- nvinfo : EIATTR_MERCURY_ISA_VERSION
	.align		4
        /*0050*/ 	.byte	0x03, 0x5f
        /*0052*/ 	.short	0x0000


	//----- nvinfo : EIATTR_EXIT_INSTR_OFFSETS
	.align		4
        /*0054*/ 	.byte	0x04, 0x1c
        /*0056*/ 	.short	(.L_3095 - .L_3094)


	//   ....[0]....
.L_3094:
        /*0058*/ 	.word	0x00000360


	//   ....[1]....
        /*005c*/ 	.word	0x00000ce0


	//   ....[2]....
        /*0060*/ 	.word	0x00000d30


	//----- nvinfo : EIATTR_MAX_THREADS
	.align		4
.L_3095:
        /*0064*/ 	.byte	0x04, 0x05
        /*0066*/ 	.short	(.L_3097 - .L_3096)
.L_3096:
        /*0068*/ 	.word	0x00000080
        /*006c*/ 	.word	0x00000001
        /*0070*/ 	.word	0x00000001


	//----- nvinfo : EIATTR_CRS_STACK_SIZE
	.align		4
.L_3097:
        /*0074*/ 	.byte	0x04, 0x1e
        /*0076*/ 	.short	(.L_3099 - .L_3098)
.L_3098:
        /*0078*/ 	.word	0x00000000
.L_3099:


//--------------------- .nv.info._ZN2at6native29vectorized_elementwise_kernelILi8ENS0_13BinaryFunctorIhhhNS0_17BitwiseXorFunctorIhEEEESt5arrayIPcLm3EEEEviT0_T1_ --------------------------
	.section	.nv.info._ZN2at6native29vectorized_elementwise_kernelILi8ENS0_13BinaryFunctorIhhhNS0_17BitwiseXorFunctorIhEEEESt5arrayIPcLm3EEEEviT0_T1_,"",@"SHT_CUDA_INFO"
	.sectionflags	@""
	.align	4


	//----- nvinfo : EIATTR_CUDA_API_VERSION
	.align		4
        /*0000*/ 	.byte	0x04, 0x37
        /*0002*/ 	.short	(.L_3101 - .L_3100)
.L_3100:
        /*0004*/ 	.word	0x00000082


	//----- nvinfo : EIATTR_SW2861232_WAR
	.align		4
.L_3101:
        /*0008*/ 	.byte	0x01, 0x35
	.zero		2


	//----- nvinfo : EIATTR_PARAM_CBANK
	.align		4
        /*000c*/ 	.byte	0x04, 0x0a
        /*000e*/ 	.short	(.L_3103 - .L_3102)
	.align		4
.L_3102:
        /*0010*/ 	.word	index@(.nv.constant0._ZN2at6native29vectorized_elementwise_kernelILi8ENS0_13BinaryFunctorIhhhNS0_17BitwiseXorFunctorIhEEEESt5arrayIPcLm3EEEEviT0_T1_)
        /*0014*/ 	.short	0x0160
        /*0016*/ 	.short	0x0020


	//----- nvinfo : EIATTR_CBANK_PARAM_SIZE
	.align		4
.L_3103:
        /*0018*/ 	.byte	0x03, 0x19
        /*001a*/ 	.short	0x0020


	//----- nvinfo : EIATTR_KPARAM_INFO
	.align		4
        /*001c*/ 	.byte	0x04, 0x17
        /*001e*/ 	.short	(.L_3105 - .L_3104)
.L_3104:
        /*0020*/ 	.word	0x00000000
        /*0024*/ 	.short	0x0002
        /*0026*/ 	.short	0x0008
        /*0028*/ 	.byte	0x00, 0xf0, 0x61, 0x00


	//----- nvinfo : EIATTR_KPARAM_INFO
	.align		4
.L_3105:
        /*002c*/ 	.byte	0x04, 0x17
        /*002e*/ 	.short	(.L_3107 - .L_3106)
.L_3106:
        /*0030*/ 	.word	0x00000000
        /*0034*/ 	.short	0x0001
        /*0036*/ 	.short	0x0004
        /*0038*/ 	.byte	0x00, 0xf0, 0x05, 0x00


	//----- nvinfo : EIATTR_KPARAM_INFO
	.align		4
.L_3107:
        /*003c*/ 	.byte	0x04, 0x17
        /*003e*/ 	.short	(.L_3109 - .L_3108)
.L_3108:
        /*0040*/ 	.word	0x00000000
        /*0044*/ 	.short	0x0000
        /*0046*/ 	.short	0x0000
        /*0048*/ 	.byte	0x00, 0xf0, 0x11, 0x00


	//----- nvinfo : EIATTR_MAXREG_COUNT
	.align		4
.L_3109:
        /*004c*/ 	.byte	0x03, 0x1b
        /*004e*/ 	.short	0x00ff


	//----- nvinfo : EIATTR_MERCURY_ISA_VERSION
	.align		4
        /*0050*/ 	.byte	0x03, 0x5f
        /*0052*/ 	.short	0x0000


	//----- nvinfo : EIATTR_EXIT_INSTR_OFFSETS
	.align		4
        /*0054*/ 	.byte	0x04, 0x1c
        /*0056*/ 	.short	(.L_3111 - .L_3110)


	//   ....[0]....
.L_3110:
        /*0058*/ 	.word	0x00000010


	//----- nvinfo : EIATTR_MAX_THREADS
	.align		4
.L_3111:
        /*005c*/ 	.byte	0x04, 0x05
        /*005e*/ 	.short	(.L_3113 - .L_3112)
.L_3112:
        /*0060*/ 	.word	0x00000080
        /*0064*/ 	.word	0x00000001
        /*0068*/ 	.word	0x00000001
.L_3113:


//--------------------- .nv.info._ZN2at6native18elementwise_kernelILi128ELi4EZNS0_15gpu_kernel_implINS0_13AUnaryFunctorIbbbNS0_16BitwiseOrFunctorIbEEEEEEvRNS_18TensorIteratorBaseERKT_EUliE_EEviT1_ --------------------------
	.section	.nv.info._ZN2at6native18elementwise_kernelILi128ELi4EZNS0_15gpu_kernel_implINS0_13AUnaryFunctorIbbbNS0_16BitwiseOrFunctorIbEEEEEEvRNS_18TensorIteratorBaseERKT_EUliE_EEviT1_,"",@"SHT_CUDA_INFO"
	.sectionflags	@""
	.align	4


	//----- nvinfo : EIATTR_CUDA_API_VERSION
	.align		4
        /*0000*/ 	.byte	0x04, 0x37
        /*0002*/ 	.short	(.L_3115 - .L_3114)
.L_3114:
        /*0004*/ 	.word	0x00000082


	//----- nvinfo : EIATTR_SW2861232_WAR
	.align		4
.L_3115:
        /*0008*/ 	.byte	0x01, 0x35
	.zero		2


	//----- nvinfo : EIATTR_PARAM_CBANK
	.align		4
        /*000c*/ 	.byte	0x04, 0x0a
        /*000e*/ 	.short	(.L_3117 - .L_3116)
	.align		4
.L_3116:
        /*0010*/ 	.word	index@(.nv.constant0._ZN2at6native18elementwise_kernelILi128ELi4EZNS0_15gpu_kernel_implINS0_13AUnaryFunctorIbbbNS0_16BitwiseOrFunctorIbEEEEEEvRNS_18TensorIteratorBaseERKT_EUliE_EEviT1_)
        /*0014*/ 	.short	0x0160
        /*0016*/ 	.short	0x0220


	//----- nvinfo : EIATTR_CBANK_PARAM_SIZE
	.align		4
.L_3117:
        /*0018*/ 	.byte	0x03, 0x19
        /*001a*/ 	.short	0x0220


	//----- nvinfo : EIATTR_KPARAM_INFO
	.align		4
        /*001c*/ 	.byte	0x04, 0x17
        /*001e*/ 	.short	(.L_3119 - .L_3118)
.L_3118:
        /*0020*/ 	.word	0x00000000
        /*0024*/ 	.short	0x0001
        /*0026*/ 	.short	0x0008
        /*0028*/ 	.byte	0x00, 0xf0, 0x61, 0x08


	//----- nvinfo : EIATTR_KPARAM_INFO
	.align		4
.L_3119:
        /*002c*/ 	.byte	0x04, 0x17
        /*002e*/ 	.short	(.L_3121 - .L_3120)
.L_3120:
        /*0030*/ 	.word	0x00000000
        /*0034*/ 	.short	0x0000
        /*0036*/ 	.short	0x0000
        /*0038*/ 	.byte	0x00, 0xf0, 0x11, 0x00


	//----- nvinfo : EIATTR_MAXREG_COUNT
	.align		4
.L_3121:
        /*003c*/ 	.byte	0x03, 0x1b
        /*003e*/ 	.short	0x0080


	//----- nvinfo : EIATTR_EXTERNS
	.align		4
        /*0040*/ 	.byte	0x04, 0x0f
        /*0042*/ 	.short	(.L_3123 - .L_3122)


	//   ....[0]....
	.align		4
.L_3122:
        /*0044*/ 	.word	index@(__assertfail)


	//----- nvinfo : EIATTR_MERCURY_ISA_VERSION
	.align		4
.L_3123:
        /*0048*/ 	.byte	0x03, 0x5f
        /*004a*/ 	.short	0x0000


	//----- nvinfo : EIATTR_SYSCALL_OFFSETS
	.align		4
        /*004c*/ 	.byte	0x04, 0x46
        /*004e*/ 	.short	(.L_3125 - .L_3124)


	//   ....[0]....
.L_3124:
        /*0050*/ 	.word	0x00001da0


	//   ....[1]....
        /*0054*/ 	.word	0x00002b90


	//   ....[2]....
        /*0058*/ 	.word	0x00004980


	//   ....[3]....
        /*005c*/ 	.word	0x00005760


	//   ....[4]....
        /*0060*/ 	.word	0x00007510


	//   ....[5]....
        /*0064*/ 	.word	0x000082f0


	//   ....[6]....
        /*0068*/ 	.word	0x0000a0b0


	//   ....[7]....
        /*006c*/ 	.word	0x0000ae90


	//----- nvinfo : EIATTR_EXIT_INSTR_OFFSETS
	.align		4
.L_3125:
        /*0070*/ 	.byte	0x04, 0x1c
        /*0072*/ 	.short	(.L_3127 - .L_3126)


	//   ....[0]....
.L_3126:
        /*0074*/ 	.word	0x00008390


	//   ....[1]....
        /*0078*/ 	.word	0x0000a250


	//   ....[2]....
        /*007c*/ 	.word	0x0000a270


	//   ....[3]....
        /*0080*/ 	.word	0x0000a300


	//   ....[4]....
        /*0084*/ 	.word	0x0000a320


	//   ....[5]....
        /*0088*/ 	.word	0x0000a340


	//   ....[6]....
        /*008c*/ 	.word	0x0000a3d0


	//   ....[7]....
        /*0090*/ 	.word	0x0000a410


	//   ....[8]....
        /*0094*/ 	.word	0x0000a4b0


	//   ....[9]....
        /*0098*/ 	.word	0x0000a500


	//   ....[10]....
        /*009c*/ 	.word	0x0000a540


	//   ....[11]....
        /*00a0*/ 	.word	0x0000a5e0


	//   ....[12]....
        /*00a4*/ 	.word	0x0000a630


	//   ....[13]....
        /*00a8*/ 	.word	0x0000a780


	//   ....[14]....
        /*00ac*/ 	.word	0x0000a820


	//   ....[15]....
        /*00b0*/ 	.word	0x0000a860


	//   ....[16]....
        /*00b4*/ 	.word	0x0000a8b0


	//   ....[17]....
        /*00b8*/ 	.word	0x0000a8f0


	//   ....[18]....
        /*00bc*/ 	.word	0x0000a990


	//   ....[19]....
        /*00c0*/ 	.word	0x0000aad0


	//   ....[20]....
        /*00c4*/ 	.word	0x0000ac10


	//   ....[21]....
        /*00c8*/ 	.word	0x0000ad60


	//   ....[22]....
        /*00cc*/ 	.word	0x0000aea0


	//   ....[23]....
        /*00d0*/ 	.word	0x0000aed0


	//   ....[24]....
        /*00d4*/ 	.word	0x0000aef0


	//----- nvinfo : EIATTR_MAX_THREADS
	.align		4
.L_3127:
        /*00d8*/ 	.byte	0x04, 0x05
        /*00da*/ 	.short	(.L_3129 - .L_3128)
.L_3128:
        /*00dc*/ 	.word	0x00000080
        /*00e0*/ 	.word	0x00000001
        /*00e4*/ 	.word	0x00000001


	//----- nvinfo : EIATTR_CRS_STACK_SIZE
	.align		4
.L_3129:
        /*00e8*/ 	.byte	0x04, 0x1e
        /*00ea*/ 	.short	(.L_3131 - .L_3130)
.L_3130:
        /*00ec*/ 	.word	0x00000000
.L_3131:


//--------------------- .nv.info._ZN2at6native27unrolled_elementwise_kernelINS0_13AUnaryFunctorIbbbNS0_16BitwiseOrFunctorIbEEEESt5arrayIPcLm2EELi4E23TrivialOffsetCalculatorILi1EjESA_NS0_6memory12LoadWithCastILi1EEENSB_13StoreWithCastILi1EEEEEviT_T0_T2_T3_T4_T5_ --------------------------
	.section	.nv.info._ZN2at6native27unrolled_elementwise_kernelINS0_13AUnaryFunctorIbbbNS0_16BitwiseOrFunctorIbEEEESt5arrayIPcLm2EELi4E23TrivialOffsetCalculatorILi1EjESA_NS0_6memory12LoadWithCastILi1EEENSB_13StoreWithCastILi1EEEEEviT_T0_T2_T3_T4_T5_,"",@"SHT_CUDA_INFO"
	.sectionflags	@""
	.align	4


	//----- nvinfo : EIATTR_CUDA_API_VERSION
	.align		4
        /*0000*/ 	.byte	0x04, 0x37
        /*0002*/ 	.short	(.L_3133 - .L_3132)
.L_3132:
        /*0004*/ 	.word	0x00000082


	//----- nvinfo : EIATTR_SW2861232_WAR
	.align		4
.L_3133:
        /*0008*/ 	.byte	0x01, 0x35
	.zero		2


	//----- nvinfo : EIATTR_PARAM_CBANK
	.align		4
        /*000c*/ 	.byte	0x04, 0x0a
        /*000e*/ 	.short	(.L_3135 - .L_3134)
	.align		4
.L_3134:
        /*0010*/ 	.word	index@(.nv.constant0._ZN2at6native27unrolled_elementwise_kernelINS0_13AUnaryFunctorIbbbNS0_16BitwiseOrFunctorIbEEEESt5arrayIPcLm2EELi4E23TrivialOffsetCalculatorILi1EjESA_NS0_6memory12LoadWithCastILi1EEENSB_13StoreWithCastILi1EEEEEviT_T0_T2_T3_T4_T5_)
        /*0014*/ 	.short	0x0160
        /*0016*/ 	.short	0x002c


	//----- nvinfo : EIATTR_CBANK_PARAM_SIZE
	.align		4
.L_3135:
        /*0018*/ 	.byte	0x03, 0x19
        /*001a*/ 	.short	0x002c


	//----- nvinfo : EIATTR_KPARAM_INFO
	.align		4
        /*001c*/ 	.byte	0x04, 0x17
        /*001e*/ 	.short	(.L_3137 - .L_3136)
.L_3136:
        /*0020*/ 	.word	0x00000000
        /*0024*/ 	.short	0x0006
        /*0026*/ 	.short	0x0024
        /*0028*/ 	.byte	0x00, 0xf0, 0x21, 0x00


	//----- nvinfo : EIATTR_KPARAM_INFO
	.align		4
.L_3137:
        /*002c*/ 	.byte	0x04, 0x17
        /*002e*/ 	.short	(.L_3139 - .L_3138)
.L_3138:
        /*0030*/ 	.word	0x00000000
        /*0034*/ 	.short	0x0005
        /*0036*/ 	.short	0x001c
        /*0038*/ 	.byte	0x00, 0xf0, 0x21, 0x00


	//----- nvinfo : EIATTR_KPARAM_INFO
	.align		4
.L_3139:
        /*003c*/ 	.byte	0x04, 0x17
        /*003e*/ 	.short	(.L_3141 - .L_3140)
.L_3140:
        /*0040*/ 	.word	0x00000000
        /*0044*/ 	.short	0x0004
        /*0046*/ 	.short	0x0019
        /*0048*/ 	.byte	0x00, 0xf0, 0x05, 0x00


	//----- nvinfo : EIATTR_KPARAM_INFO
	.align		4
.L_3141:
        /*004c*/ 	.byte	0x04, 0x17
        /*004e*/ 	.short	(.L_3143 - .L_3142)
.L_3142:
        /*0050*/ 	.word	0x00000000
        /*0054*/ 	.short	0x0003
        /*0056*/ 	.short	0x0018
        /*0058*/ 	.byte	0x00, 0xf0, 0x05, 0x00


	//----- nvinfo : EIATTR_KPARAM_INFO
	.align		4
.L_3143:
        /*005c*/ 	.byte	0x04, 0x17
        /*005e*/ 	.short	(.L_3145 - .L_3144)
.L_3144:
        /*0060*/ 	.word	0x00000000
        /*0064*/ 	.short	0x0002
        /*0066*/ 	.short	0x0008
        /*0068*/ 	.byte	0x00, 0xf0, 0x41, 0x00


	//----- nvinfo : EIATTR_KPARAM_INFO
	.align		4
.L_3145:
        /*006c*/ 	.byte	0x04, 0x17
        /*006e*/ 	.short	(.L_3147 - .L_3146)
.L_3146:
        /*0070*/ 	.word	0x00000000
        /*0074*/ 	.short	0x0001
        /*0076*/ 	.short	0x0004
        /*0078*/ 	.byte	0x00, 0xf0, 0x09, 0x00


	//----- nvinfo : EIATTR_KPARAM_INFO
	.align		4
.L_3147:
        /*007c*/ 	.byte	0x04, 0x17
        /*007e*/ 	.short	(.L_3149 - .L_3148)
.L_3148:
        /*0080*/ 	.word	0x00000000
        /*0084*/ 	.short	0x0000
        /*0086*/ 	.short	0x0000
        /*0088*/ 	.byte	0x00, 0xf0, 0x11, 0x00


	//----- nvinfo : EIATTR_MAXREG_COUNT
	.align		4
.L_3149:
        /*008c*/ 	.byte	0x03, 0x1b
        /*008e*/ 	.short	0x00ff


	//----- nvinfo : EIATTR_EXTERNS
	.align		4
        /*0090*/ 	.byte	0x04, 0x0f
        /*0092*/ 	.short	(.L_3151 - .L_3150)


	//   ....[0]....
	.align		4
.L_3150:
        /*0094*/ 	.word	index@(__assertfail)


	//----- nvinfo : EIATTR_MERCURY_ISA_VERSION
	.align		4
.L_3151:
        /*0098*/ 	.byte	0x03, 0x5f
        /*009a*/ 	.short	0x0000


	//----- nvinfo : EIATTR_SYSCALL_OFFSETS
	.align		4
        /*009c*/ 	.byte	0x04, 0x46
        /*009e*/ 	.short	(.L_3153 - .L_3152)


	//   ....[0]....
.L_3152:
        /*00a0*/ 	.word	0x00000f90


	//   ....[1]....
        /*00a4*/ 	.word	0x00001f60


	//   ....[2]....
        /*00a8*/ 	.word	0x00002f40


	//   ....[3]....
        /*00ac*/ 	.word	0x00003f00


	//   ....[4]....
        /*00b0*/ 	.word	0x00004ef0


	//   ....[5]....
        /*00b4*/ 	.word	0x00005dd0


	//   ....[6]....
        /*00b8*/ 	.word	0x00006c90


	//   ....[7]....
        /*00bc*/ 	.word	0x00007b50


	//----- nvinfo : EIATTR_EXIT_INSTR_OFFSETS
	.align		4
.L_3153:
        /*00c0*/ 	.byte	0x04, 0x1c
        /*00c2*/ 	.short	(.L_3155 - .L_3154)


	//   ....[0]....
.L_3154:
        /*00c4*/ 	.word	0x00006d20


	//   ....[1]....
        /*00c8*/ 	.word	0x00006e30


	//   ....[2]....
        /*00cc*/ 	.word	0x00006e50


	//   ....[3]....
        /*00d0*/ 	.word	0x00006ee0


	//   ....[4]....
        /*00d4*/ 	.word	0x00006f00


	//   ....[5]....
        /*00d8*/ 	.word	0x00006f20


	//   ....[6]....
        /*00dc*/ 	.word	0x00006fb0


	//   ....[7]....
        /*00e0*/ 	.word	0x00006ff0


	//   ....[8]....
        /*00e4*/ 	.word	0x00007090


	//   ....[9]....
        /*00e8*/ 	.word	0x000070e0


	//   ....[10]....
        /*00ec*/ 	.word	0x00007110


	//   ....[11]....
        /*00f0*/ 	.word	0x000071b0


	//   ....[12]....
        /*00f4*/ 	.word	0x000071f0


	//   ....[13]....
        /*00f8*/ 	.word	0x00007380


	//   ....[14]....
        /*00fc*/ 	.word	0x000074e0


	//   ....[15]....
        /*0100*/ 	.word	0x00007520


	//   ....[16]....
        /*0104*/ 	.word	0x000075c0


	//   ....[17]....
        /*0108*/ 	.word	0x00007740


	//   ....[18]....
        /*010c*/ 	.word	0x000078c0


	//   ....[19]....
        /*0110*/ 	.word	0x00007a20


	//   ....[20]....
        /*0114*/ 	.word	0x00007b60


	//   ....[21]....
        /*0118*/ 	.word	0x00007b90


	//   ....[22]....
        /*011c*/ 	.word	0x00007bb0


	//----- nvinfo : EIATTR_MAX_THREADS
	.align		4
.L_3155:
        /*0120*/ 	.byte	0x04, 0x05
        /*0122*/ 	.short	(.L_3157 - .L_3156)
.L_3156:
        /*0124*/ 	.word	0x00000080
        /*0128*/ 	.word	0x00000001
        /*012c*/ 	.word	0x00000001


	//----- nvinfo : EIATTR_CRS_STACK_SIZE
	.align		4
.L_3157:
        /*0130*/ 	.byte	0x04, 0x1e
        /*0132*/ 	.short	(.L_3159 - .L_3158)
.L_3158:
        /*0134*/ 	.word	0x00000000
.L_3159:


//--------------------- .nv.info._ZN2at6native18elementwise_kernelILi128ELi4EZNS0_22gpu_kernel_impl_nocastINS0_13AUnaryFunctorIbbbNS0_16BitwiseOrFunctorIbEEEEEEvRNS_18TensorIteratorBaseERKT_EUliE_EEviT1_ --------------------------
	.section	.nv.info._ZN2at6native18elementwise_kernelILi128ELi4EZNS0_22gpu_kernel_impl_nocastINS0_13AUnaryFunctorIbbbNS0_16BitwiseOrFunctorIbEEEEEEvRNS_18TensorIteratorBaseERKT_EUliE_EEviT1_,"",@"SHT_CUDA_INFO"
	.sectionflags	@""
	.align	4


	//----- nvinfo : EIATTR_CUDA_API_VERSION
	.align		4
        /*0000*/ 	.byte	0x04, 0x37
        /*0002*/ 	.short	(.L_3161 - .L_3160)
.L_3160:
        /*0004*/ 	.word	0x00000082


	//----- nvinfo : EIATTR_SW2861232_WAR
	.align		4
.L_3161:
        /*0008*/ 	.byte	0x01, 0x35
	.zero		2


	//----- nvinfo : EIATTR_PARAM_CBANK
	.align		4
        /*000c*/ 	.byte	0x04, 0x0a
        /*000e*/ 	.short	(.L_3163 - .L_3162)
	.align		4
.L_3162:
        /*0010*/ 	.word	index@(.nv.constant0._ZN2at6native18elementwise_kernelILi128ELi4EZNS0_22gpu_kernel_impl_nocastINS0_13AUnaryFunctorIbbbNS0_16BitwiseOrFunctorIbEEEEEEvRNS_18TensorIteratorBaseERKT_EUliE_EEviT1_)
        /*0014*/ 	.short	0x0160
        /*0016*/ 	.short	0x0220


	//----- nvinfo : EIATTR_CBANK_PARAM_SIZE
	.align		4
.L_3163:
        /*0018*/ 	.byte	0x03, 0x19
        /*001a*/ 	.short	0x0220


	//----- nvinfo : EIATTR_KPARAM_INFO
	.align		4
        /*001c*/ 	.byte	0x04, 0x17
        /*001e*/ 	.short	(.L_3165 - .L_3164)
.L_3164:
        /*0020*/ 	.word	0x00000000
        /*0024*/ 	.short	0x0001
        /*0026*/ 	.short	0x0008
        /*0028*/ 	.byte	0x00, 0xf0, 0x61, 0x08


	//----- nvinfo : EIATTR_KPARAM_INFO
	.align		4
.L_3165:
        /*002c*/ 	.byte	0x04, 0x17
        /*002e*/ 	.short	(.L_3167 - .L_3166)
.L_3166:
        /*0030*/ 	.word	0x00000000
        /*0034*/ 	.short	0x0000
        /*0036*/ 	.short	0x0000
        /*0038*/ 	.byte	0x00, 0xf0, 0x11, 0x00


	//----- nvinfo : EIATTR_MAXREG_COUNT
	.align		4
.L_3167:
        /*003c*/ 	.byte	0x03, 0x1b
        /*003e*/ 	.short	0x0080


	//----- nvinfo : EIATTR_MERCURY_ISA_VERSION
	.align		4
        /*0040*/ 	.byte	0x03, 0x5f
        /*0042*/ 	.short	0x0000


	//----- nvinfo : EIATTR_EXIT_INSTR_OFFSETS
	.align		4
        /*0044*/ 	.byte	0x04, 0x1c
        /*0046*/ 	.short	(.L_3169 - .L_3168)


	//   ....[0]....
.L_3168:
        /*0048*/ 	.word	0x00002de0


	//   ....[1]....
        /*004c*/ 	.word	0x00003cd0


	//----- nvinfo : EIATTR_MAX_THREADS
	.align		4
.L_3169:
        /*0050*/ 	.byte	0x04, 0x05
        /*0052*/ 	.short	(.L_3171 - .L_3170)
.L_3170:
        /*0054*/ 	.word	0x00000080
        /*0058*/ 	.word	0x00000001
        /*005c*/ 	.word	0x00000001


	//----- nvinfo : EIATTR_CRS_STACK_SIZE
	.align		4
.L_3171:
        /*0060*/ 	.byte	0x04, 0x1e
        /*0062*/ 	.short	(.L_3173 - .L_3172)
.L_3172:
        /*0064*/ 	.word	0x00000000
.L_3173:


//--------------------- .nv.info._ZN2at6native27unrolled_elementwise_kernelINS0_13AUnaryFunctorIbbbNS0_16BitwiseOrFunctorIbEEEESt5arrayIPcLm2EELi4E23TrivialOffsetCalculatorILi1EjESA_NS0_6memory15LoadWithoutCastENSB_16StoreWithoutCastEEEviT_T0_T2_T3_T4_T5_ --------------------------
	.section	.nv.info._ZN2at6native27unrolled_elementwise_kernelINS0_13AUnaryFunctorIbbbNS0_16BitwiseOrFunctorIbEEEESt5arrayIPcLm2EELi4E23TrivialOffsetCalculatorILi1EjESA_NS0_6memory15LoadWithoutCastENSB_16StoreWithoutCastEEEviT_T0_T2_T3_T4_T5_,"",@"SHT_CUDA_INFO"
	.sectionflags	@""
	.align	4


	//----- nvinfo : EIATTR_CUDA_API_VERSION
	.align		4
        /*0000*/ 	.byte	0x04, 0x37
        /*0002*/ 	.short	(.L_3175 - .L_3174)
.L_3174:
        /*0004*/ 	.word	0x00000082


	//----- nvinfo : EIATTR_SW2861232_WAR
	.align		4
.L_3175:
        /*0008*/ 	.byte	0x01, 0x35
	.zero		2


	//----- nvinfo : EIATTR_PARAM_CBANK
	.align		4
        /*000c*/ 	.byte	0x04, 0x0a
        /*000e*/ 	.short	(.L_3177 - .L_3176)
	.align		4
.L_3176:
        /*0010*/ 	.word	index@(.nv.constant0._ZN2at6native27unrolled_elementwise_kernelINS0_13AUnaryFunctorIbbbNS0_16BitwiseOrFunctorIbEEEESt5arrayIPcLm2EELi4E23TrivialOffsetCalculatorILi1EjESA_NS0_6memory15LoadWithoutCastENSB_16StoreWithoutCastEEEviT_T0_T2_T3_T4_T5_)
        /*0014*/ 	.short	0x0160
        /*0016*/ 	.short	0x001c


	//----- nvinfo : EIATTR_CBANK_PARAM_SIZE
	.align		4
.L_3177:
        /*0018*/ 	.byte	0x03, 0x19
        /*001a*/ 	.short	0x001c


	//----- nvinfo : EIATTR_KPARAM_INFO
	.align		4
        /*001c*/ 	.byte	0x04, 0x17
        /*001e*/ 	.short	(.L_3179 - .L_3178)
.L_3178:
        /*0020*/ 	.word	0x00000000
        /*0024*/ 	.short	0x0006
        /*0026*/ 	.short	0x001b
        /*0028*/ 	.byte	0x00, 0xf0, 0x05, 0x00


	//----- nvinfo : EIATTR_KPARAM_INFO
	.align		4
.L_3179:
        /*002c*/ 	.byte	0x04, 0x17
        /*002e*/ 	.short	(.L_3181 - .L_3180)
.L_3180:
        /*0030*/ 	.word	0x00000000
        /*0034*/ 	.short	0x0005
        /*0036*/ 	.short	0x001a
        /*0038*/ 	.byte	0x00, 0xf0, 0x05, 0x00


	//----- nvinfo : EIATTR_KPARAM_INFO
	.align		4
.L_3181:
        /*003c*/ 	.byte	0x04, 0x17
        /*003e*/ 	.short	(.L_3183 - .L_3182)
.L_3182:
        /*0040*/ 	.word	0x00000000
        /*0044*/ 	.short	0x0004
        /*0046*/ 	.short	0x0019
        /*0048*/ 	.byte	0x00, 0xf0, 0x05, 0x00


	//----- nvinfo : EIATTR_KPARAM_INFO
	.align		4
.L_3183:
        /*004c*/ 	.byte	0x04, 0x17
        /*004e*/ 	.short	(.L_3185 - .L_3184)
.L_3184:
        /*0050*/ 	.word	0x00000000
        /*0054*/ 	.short	0x0003
        /*0056*/ 	.short	0x0018
        /*0058*/ 	.byte	0x00, 0xf0, 0x05, 0x00


	//----- nvinfo : EIATTR_KPARAM_INFO
	.align		4
.L_3185:
        /*005c*/ 	.byte	0x04, 0x17
        /*005e*/ 	.short	(.L_3187 - .L_3186)
.L_3186:
        /*0060*/ 	.word	0x00000000
        /*0064*/ 	.short	0x0002
        /*0066*/ 	.short	0x0008
        /*0068*/ 	.byte	0x00, 0xf0, 0x41, 0x00


	//----- nvinfo : EIATTR_KPARAM_INFO
	.align		4
.L_3187:
        /*006c*/ 	.byte	0x04, 0x17
        /*006e*/ 	.short	(.L_3189 - .L_3188)
.L_3188:
        /*0070*/ 	.word	0x00000000
        /*0074*/ 	.short	0x0001
        /*0076*/ 	.short	0x0004
        /*0078*/ 	.byte	0x00, 0xf0, 0x09, 0x00


	//----- nvinfo : EIATTR_KPARAM_INFO
	.align		4
.L_3189:
        /*007c*/ 	.byte	0x04, 0x17
        /*007e*/ 	.short	(.L_3191 - .L_3190)
.L_3190:
        /*0080*/ 	.word	0x00000000
        /*0084*/ 	.short	0x0000
        /*0086*/ 	.short	0x0000
        /*0088*/ 	.byte	0x00, 0xf0, 0x11, 0x00


	//----- nvinfo : EIATTR_MAXREG_COUNT
	.align		4
.L_3191:
        /*008c*/ 	.byte	0x03, 0x1b
        /*008e*/ 	.short	0x00ff


	//----- nvinfo : EIATTR_MERCURY_ISA_VERSION
	.align		4
        /*0090*/ 	.byte	0x03, 0x5f
        /*0092*/ 	.short	0x0000


	//----- nvinfo : EIATTR_EXIT_INSTR_OFFSETS
	.align		4
        /*0094*/ 	.byte	0x04, 0x1c
        /*0096*/ 	.short	(.L_3193 - .L_3192)


	//   ....[0]....
.L_3192:
        /*0098*/ 	.word	0x00000490


	//   ....[1]....
        /*009c*/ 	.word	0x00000510


	//----- nvinfo : EIATTR_MAX_THREADS
	.align		4
.L_3193:
        /*00a0*/ 	.byte	0x04, 0x05
        /*00a2*/ 	.short	(.L_3195 - .L_3194)
.L_3194:
        /*00a4*/ 	.word	0x00000080
        /*00a8*/ 	.word	0x00000001
        /*00ac*/ 	.word	0x00000001


	//----- nvinfo : EIATTR_CRS_STACK_SIZE
	.align		4
.L_3195:
        /*00b0*/ 	.byte	0x04, 0x1e
        /*00b2*/ 	.short	(.L_3197 - .L_3196)
.L_3196:
        /*00b4*/ 	.word	0x00000000
.L_3197:


//--------------------- .nv.info._ZN2at6native29vectorized_elementwise_kernelILi2ENS0_13AUnaryFunctorIbbbNS0_16BitwiseOrFunctorIbEEEESt5arrayIPcLm2EEEEviT0_T1_ --------------------------
	.section	.nv.info._ZN2at6native29vectorized_elementwise_kernelILi2ENS0_13AUnaryFunctorIbbbNS0_16BitwiseOrFunctorIbEEEESt5arrayIPcLm2EEEEviT0_T1_,"",@"SHT_CUDA_INFO"
	.sectionflags	@""
	.align	4


	//----- nvinfo : EIATTR_CUDA_API_VERSION
	.align		4
        /*0000*/ 	.byte	0x04, 0x37
        /*0002*/ 	.short	(.L_3199 - .L_3198)
.L_3198:
        /*0004*/ 	.word	0x00000082


	//----- nvinfo : EIATTR_SW2861232_WAR
	.align		4
.L_3199:
        /*0008*/ 	.byte	0x01, 0x35
	.zero		2


	//----- nvinfo : EIATTR_PARAM_CBANK
	.align		4
        /*000c*/ 	.byte	0x04, 0x0a
        /*000e*/ 	.short	(.L_3201 - .L_3200)
	.align		4
.L_3200:
        /*0010*/ 	.word	index@(.nv.constant0._ZN2at6native29vectorized_elementwise_kernelILi2ENS0_13AUnaryFunctorIbbbNS0_16BitwiseOrFunctorIbEEEESt5arrayIPcLm2EEEEviT0_T1_)
        /*0014*/ 	.short	0x0160
        /*0016*/ 	.short	0x0018


	//----- nvinfo : EIATTR_CBANK_PARAM_SIZE
	.align		4
.L_3201:
        /*0018*/ 	.byte	0x03, 0x19
        /*001a*/ 	.short	0x0018


	//----- nvinfo : EIATTR_KPARAM_INFO
	.align		4
        /*001c*/ 	.byte	0x04, 0x17
        /*001e*/ 	.short	(.L_3203 - .L_3202)
.L_3202:
        /*0020*/ 	.word	0x00000000
        /*0024*/ 	.short	0x0002
        /*0026*/ 	.short	0x0008
        /*0028*/ 	.byte	0x00, 0xf0, 0x41, 0x00


	//----- nvinfo : EIATTR_KPARAM_INFO
	.align		4
.L_3203:
        /*002c*/ 	.byte	0x04, 0x17
        /*002e*/ 	.short	(.L_3205 - .L_3204)
.L_3204:
        /*0030*/ 	.word	0x00000000
        /*0034*/ 	.short	0x0001
        /*0036*/ 	.short	0x0004
        /*0038*/ 	.byte	0x00, 0xf0, 0x09, 0x00


	//----- nvinfo : EIATTR_KPARAM_INFO
	.align		4
.L_3205:
        /*003c*/ 	.byte	0x04, 0x17
        /*003e*/ 	.short	(.L_3207 - .L_3206)
.L_3206:
        /*0040*/ 	.word	0x00000000
        /*0044*/ 	.short	0x0000
        /*0046*/ 	.short	0x0000
        /*0048*/ 	.byte	0x00, 0xf0, 0x11, 0x00


	//----- nvinfo : EIATTR_MAXREG_COUNT
	.align		4
.L_3207:
        /*004c*/ 	.byte	0x03, 0x1b
        /*004e*/ 	.short	0x00ff


	//----- nvinfo : EIATTR_MERCURY_ISA_VERSION
	.align		4
        /*0050*/ 	.byte	0x03, 0x5f
        /*0052*/ 	.short	0x0000


	//----- nvinfo : EIATTR_EXIT_INSTR_OFFSETS
	.align		4
        /*0054*/ 	.byte	0x04, 0x1c
        /*0056*/ 	.short	(.L_3209 - .L_3208)


	//   ....[0]....
.L_3208:
        /*0058*/ 	.word	0x00000430


	//   ....[1]....
        /*005c*/ 	.word	0x00000d30


	//   ....[2]....
        /*0060*/ 	.word	0x00000da0


	//----- nvinfo : EIATTR_MAX_THREADS
	.align		4
.L_3209:
        /*0064*/ 	.byte	0x04, 0x05
        /*0066*/ 	.short	(.L_3211 - .L_3210)
.L_3210:
        /*0068*/ 	.word	0x00000080
        /*006c*/ 	.word	0x00000001
        /*0070*/ 	.word	0x00000001


	//----- nvinfo : EIATTR_CRS_STACK_SIZE
	.align		4
.L_3211:
        /*0074*/ 	.byte	0x04, 0x1e
        /*0076*/ 	.short	(.L_3213 - .L_3212)
.L_3212:
        /*0078*/ 	.word	0x00000000
.L_3213:


//--------------------- .nv.info._ZN2at6native29vectorized_elementwise_kernelILi4ENS0_13AUnaryFunctorIbbbNS0_16BitwiseOrFunctorIbEEEESt5arrayIPcLm2EEEEviT0_T1_ --------------------------
	.section	.nv.info._ZN2at6native29vectorized_elementwise_kernelILi4ENS0_13AUnaryFunctorIbbbNS0_16BitwiseOrFunctorIbEEEESt5arrayIPcLm2EEEEviT0_T1_,"",@"SHT_CUDA_INFO"
	.sectionflags	@""
	.align	4


	//----- nvinfo : EIATTR_CUDA_API_VERSION
	.align		4
        /*0000*/ 	.byte	0x04, 0x37
        /*0002*/ 	.short	(.L_3215 - .L_3214)
.L_3214:
        /*0004*/ 	.word	0x00000082


	//----- nvinfo : EIATTR_SW2861232_WAR
	.align		4
.L_3215:
        /*0008*/ 	.byte	0x01, 0x35
	.zero		2


	//----- nvinfo : EIATTR_PARAM_CBANK
	.align		4
        /*000c*/ 	.byte	0x04, 0x0a
        /*000e*/ 	.short	(.L_3217 - .L_3216)
	.align		4
.L_3216:
        /*0010*/ 	.word	index@(.nv.constant0._ZN2at6native29vectorized_elementwise_kernelILi4ENS0_13AUnaryFunctorIbbbNS0_16BitwiseOrFunctorIbEEEESt5arrayIPcLm2EEEEviT0_T1_)
        /*0014*/ 	.short	0x0160
        /*0016*/ 	.short	0x0018


	//----- nvinfo : EIATTR_CBANK_PARAM_SIZE
	.align		4
.L_3217:
        /*0018*/ 	.byte	0x03, 0x19
        /*001a*/ 	.short	0x0018


	//----- nvinfo : EIATTR_KPARAM_INFO
	.align		4
        /*001c*/ 	.byte	0x04, 0x17
        /*001e*/ 	.short	(.L_3219 - .L_3218)
.L_3218:
        /*0020*/ 	.word	0x00000000
        /*0024*/ 	.short	0x0002
        /*0026*/ 	.short	0x0008
        /*0028*/ 	.byte	0x00, 0xf0, 0x41, 0x00


	//----- nvinfo : EIATTR_KPARAM_INFO
	.align		4
.L_3219:
        /*002c*/ 	.byte	0x04, 0x17
        /*002e*/ 	.short	(.L_3221 - .L_3220)
.L_3220:
        /*0030*/ 	.word	0x00000000
        /*0034*/ 	.short	0x0001
        /*0036*/ 	.short	0x0004
        /*0038*/ 	.byte	0x00, 0xf0, 0x09, 0x00


	//----- nvinfo : EIATTR_KPARAM_INFO
	.align		4
.L_3221:
        /*003c*/ 	.byte	0x04, 0x17
        /*003e*/ 	.short	(.L_3223 - .L_3222)
.L_3222:
        /*0040*/ 	.word	0x00000000
        /*0044*/ 	.short	0x0000
        /*0046*/ 	.short	0x0000
        /*0048*/ 	.byte	0x00, 0xf0, 0x11, 0x00


	//----- nvinfo : EIATTR_MAXREG_COUNT
	.align		4
.L_3223:
        /*004c*/ 	.byte	0x03, 0x1b
        /*004e*/ 	.short	0x00ff


	//----- nvinfo : EIATTR_MERCURY_ISA_VERSION
	.align		4
        /*0050*/ 	.byte	0x03, 0x5f
        /*0052*/ 	.short	0x0000


	//----- nvinfo : EIATTR_EXIT_INSTR_OFFSETS
	.align		4
        /*0054*/ 	.byte	0x04, 0x1c
        /*0056*/ 	.short	(.L_3225 - .L_3224)


	//   ....[0]....
.L_3224:
        /*0058*/ 	.word	0x00000410


	//   ....[1]....
        /*005c*/ 	.word	0x00000d10


	//   ....[2]....
        /*0060*/ 	.word	0x00000d80


	//----- nvinfo : EIATTR_MAX_THREADS
	.align		4
.L_3225:
        /*0064*/ 	.byte	0x04, 0x05
        /*0066*/ 	.short	(.L_3227 - .L_3226)
.L_3226:
        /*0068*/ 	.word	0x00000080
        /*006c*/ 	.word	0x00000001
        /*0070*/ 	.word	0x00000001


	//----- nvinfo : EIATTR_CRS_STACK_SIZE
	.align		4
.L_3227:
        /*0074*/ 	.byte	0x04, 0x1e
        /*0076*/ 	.short	(.L_3229 - .L_3228)
.L_3228:
        /*0078*/ 	.word	0x00000000
.L_3229:


//--------------------- .nv.info._ZN2at6native29vectorized_elementwise_kernelILi8ENS0_13AUnaryFunctorIbbbNS0_16BitwiseOrFunctorIbEEEESt5arrayIPcLm2EEEEviT0_T1_ --------------------------
	.section	.nv.info._ZN2at6native29vectorized_elementwise_kernelILi8ENS0_13AUnaryFunctorIbbbNS0_16BitwiseOrFunctorIbEEEESt5arrayIPcLm2EEEEviT0_T1_,"",@"SHT_CUDA_INFO"
	.sectionflags	@""
	.align	4


	//----- nvinfo : EIATTR_CUDA_API_VERSION
	.align		4
        /*0000*/ 	.byte	0x04, 0x37
        /*0002*/ 	.short	(.L_3231 - .L_3230)
.L_3230:
        /*0004*/ 	.word	0x00000082


	//----- nvinfo : EIATTR_SW2861232_WAR
	.align		4
.L_3231:
        /*0008*/ 	.byte	0x01, 0x35
	.zero		2


	//----- nvinfo : EIATTR_PARAM_CBANK
	.align		4
        /*000c*/ 	.byte	0x04, 0x0a
        /*000e*/ 	.short	(.L_3233 - .L_3232)
	.align		4
.L_3232:
        /*0010*/ 	.word	index@(.nv.constant0._ZN2at6native29vectorized_elementwise_kernelILi8ENS0_13AUnaryFunctorIbbbNS0_16BitwiseOrFunctorIbEEEESt5arrayIPcLm2EEEEviT0_T1_)
        /*0014*/ 	.short	0x0160
        /*0016*/ 	.short	0x0018


	//----- nvinfo : EIATTR_CBANK_PARAM_SIZE
	.align		4
.L_3233:
        /*0018*/ 	.byte	0x03, 0x19
        /*001a*/ 	.short	0x0018


	//----- nvinfo : EIATTR_KPARAM_INFO
	.align		4
        /*001c*/ 	.byte	0x04, 0x17
        /*001e*/ 	.short	(.L_3235 - .L_3234)
.L_3234:
        /*0020*/ 	.word	0x00000000
        /*0024*/ 	.short	0x0002
        /*0026*/ 	.short	0x0008
        /*0028*/ 	.byte	0x00, 0xf0, 0x41, 0x00


	//----- nvinfo : EIATTR_KPARAM_INFO
	.align		4
.L_3235:
        /*002c*/ 	.byte	0x04, 0x17
        /*002e*/ 	.short	(.L_3237 - .L_3236)
.L_3236:
        /*0030*/ 	.word	0x00000000
        /*0034*/ 	.short	0x0001
        /*0036*/ 	.short	0x0004
        /*0038*/ 	.byte	0x00, 0xf0, 0x09, 0x00


	//----- nvinfo : EIATTR_KPARAM_INFO
	.align		4
.L_3237:
        /*003c*/ 	.byte	0x04, 0x17
        /*003e*/ 	.short	(.L_3239 - .L_3238)
.L_3238:
        /*0040*/ 	.word	0x00000000
        /*0044*/ 	.short	0x0000
        /*0046*/ 	.short	0x0000
        /*0048*/ 	.byte	0x00, 0xf0, 0x11, 0x00


	//----- nvinfo : EIATTR_MAXREG_COUNT
	.align		4
.L_3239:
        /*004c*/ 	.byte	0x03, 0x1b
        /*004e*/ 	.short	0x00ff


	//----- nvinfo : EIATTR_MERCURY_ISA_VERSION
	.align		4
        /*0050*/ 	.byte	0x03, 0x5f
        /*0052*/ 	.short	0x0000


	//----- nvinfo : EIATTR_EXIT_INSTR_OFFSETS
	.align		4
        /*0054*/ 	.byte	0x04, 0x1c
        /*0056*/ 	.short	(.L_3241 - .L_3240)


	//   ....[0]....
.L_3240:
        /*0058*/ 	.word	0x00000010


	//----- nvinfo : EIATTR_MAX_THREADS
	.align		4
.L_3241:
        /*005c*/ 	.byte	0x04, 0x05
        /*005e*/ 	.short	(.L_3243 - .L_3242)
.L_3242:
        /*0060*/ 	.word	0x00000080
        /*0064*/ 	.word	0x00000001
        /*0068*/ 	.word	0x00000001
.L_3243:


//--------------------- .nv.info._ZN2at6native18elementwise_kernelILi128ELi4EZNS0_15gpu_kernel_implINS0_13BinaryFunctorIbbbNS0_16BitwiseOrFunctorIbEEEEEEvRNS_18TensorIteratorBaseERKT_EUliE_EEviT1_ --------------------------
	.section	.nv.info._ZN2at6native18elementwise_kernelILi128ELi4EZNS0_15gpu_kernel_implINS0_13BinaryFunctorIbbbNS0_16BitwiseOrFunctorIbEEEEEEvRNS_18TensorIteratorBaseERKT_EUliE_EEviT1_,"",@"SHT_CUDA_INFO"
	.sectionflags	@""
	.align	4


	//----- nvinfo : EIATTR_CUDA_API_VERSION
	.align		4
        /*0000*/ 	.byte	0x04, 0x37
        /*0002*/ 	.short	(.L_3245 - .L_3244)
.L_3244:
        /*0004*/ 	.word	0x00000082


	//----- nvinfo : EIATTR_SW2861232_WAR
	.align		4
.L_3245:
        /*0008*/ 	.byte	0x01, 0x35
	.zero		2


	//----- nvinfo : EIATTR_PARAM_CBANK
	.align		4
        /*000c*/ 	.byte	0x04, 0x0a
        /*000e*/ 	.short	(.L_3247 - .L_3246)
	.align		4
.L_3246:
        /*0010*/ 	.word	index@(.nv.constant0._ZN2at6native18elementwise_kernelILi128ELi4EZNS0_15gpu_kernel_implINS0_13BinaryFunctorIbbbNS0_16BitwiseOrFunctorIbEEEEEEvRNS_18TensorIteratorBaseERKT_EUliE_EEviT1_)
        /*0014*/ 	.short	0x0160
        /*0016*/ 	.short	0x0290


	//----- nvinfo : EIATTR_CBANK_PARAM_SIZE
	.align		4
.L_3247:
        /*0018*/ 	.byte	0x03, 0x19
        /*001a*/ 	.short	0x0290


	//----- nvinfo : EIATTR_KPARAM_INFO
	.align		4
        /*001c*/ 	.byte	0x04, 0x17
        /*001e*/ 	.short	(.L_3249 - .L_3248)
.L_3248:
        /*0020*/ 	.word	0x00000000
        /*0024*/ 	.short	0x0001
        /*0026*/ 	.short	0x0008
        /*0028*/ 	.byte	0x00, 0xf0, 0x21, 0x0a


	//----- nvinfo : EIATTR_KPARAM_INFO
	.align		4
.L_3249:
        /*002c*/ 	.byte	0x04, 0x17
        /*002e*/ 	.short	(.L_3251 - .L_3250)
.L_3250:
        /*0030*/ 	.word	0x00000000
        /*0034*/ 	.short	0x0000
        /*0036*/ 	.short	0x0000
        /*0038*/ 	.byte	0x00, 0xf0, 0x11, 0x00


	//----- nvinfo : EIATTR_MAXREG_COUNT
	.align		4
.L_3251:
        /*003c*/ 	.byte	0x03, 0x1b
        /*003e*/ 	.short	0x0080


	//----- nvinfo : EIATTR_EXTERNS
	.align		4
        /*0040*/ 	.byte	0x04, 0x0f
        /*0042*/ 	.short	(.L_3253 - .L_3252)


	//   ....[0]....
	.align		4
.L_3252:
        /*0044*/ 	.word	index@(__assertfail)


	//----- nvinfo : EIATTR_MERCURY_ISA_VERSION
	.align		4
.L_3253:
        /*0048*/ 	.byte	0x03, 0x5f
        /*004a*/ 	.short	0x0000


	//----- nvinfo : EIATTR_SYSCALL_OFFSETS
	.align		4
        /*004c*/ 	.byte	0x04, 0x46
        /*004e*/ 	.short	(.L_3255 - .L_3254)


	//   ....[0]....
.L_3254:
        /*0050*/ 	.word	0x00002070


	//   ....[1]....
        /*0054*/ 	.word	0x00002fe0


	//   ....[2]....
        /*0058*/ 	.word	0x00003e90


	//   ....[3]....
        /*005c*/ 	.word	0x00005f40


	//   ....[4]....
        /*0060*/ 	.word	0x00006eb0


	//   ....[5]....
        /*0064*/ 	.word	0x00007d60


	//   ....[6]....
        /*0068*/ 	.word	0x00009de0


	//   ....[7]....
        /*006c*/ 	.word	0x0000ad50


	//   ....[8]....
        /*0070*/ 	.word	0x0000bc00


	//   ....[9]....
        /*0074*/ 	.word	0x0000dc90


	//   ....[10]....
        /*0078*/ 	.word	0x0000ec00


	//   ....[11]....
        /*007c*/ 	.word	0x0000fab0


	//----- nvinfo : EIATTR_EXIT_INSTR_OFFSETS
	.align		4
.L_3255:
        /*0080*/ 	.byte	0x04, 0x1c
        /*0082*/ 	.short	(.L_3257 - .L_3256)


	//   ....[0]....
.L_3256:
        /*0084*/ 	.word	0x0000bc90


	//   ....[1]....
        /*0088*/ 	.word	0x0000ed90


	//   ....[2]....
        /*008c*/ 	.word	0x0000edb0


	//   ....[3]....
        /*0090*/ 	.word	0x0000ee40


	//   ....[4]....
        /*0094*/ 	.word	0x0000ee60


	//   ....[5]....
        /*0098*/ 	.word	0x0000ee80


	//   ....[6]....
        /*009c*/ 	.word	0x0000ef10


	//   ....[7]....
        /*00a0*/ 	.word	0x0000ef50


	//   ....[8]....
        /*00a4*/ 	.word	0x0000eff0


	//   ....[9]....
        /*00a8*/ 	.word	0x0000f040


	//   ....[10]....
        /*00ac*/ 	.word	0x0000f070


	//   ....[11]....
        /*00b0*/ 	.word	0x0000f110


	//   ....[12]....
        /*00b4*/ 	.word	0x0000f150


	//   ....[13]....
        /*00b8*/ 	.word	0x0000f2e0


	//   ....[14]....
        /*00bc*/ 	.word	0x0000f440


	//   ....[15]....
        /*00c0*/ 	.word	0x0000f480


	//   ....[16]....
        /*00c4*/ 	.word	0x0000f520


	//   ....[17]....
        /*00c8*/ 	.word	0x0000f6a0


	//   ....[18]....
        /*00cc*/ 	.word	0x0000f820


	//   ....[19]....
        /*00d0*/ 	.word	0x0000f980


	//   ....[20]....
        /*00d4*/ 	.word	0x0000fac0


	//   ....[21]....
        /*00d8*/ 	.word	0x0000faf0


	//   ....[22]....
        /*00dc*/ 	.word	0x0000fb10


	//----- nvinfo : EIATTR_MAX_THREADS
	.align		4
.L_3257:
        /*00e0*/ 	.byte	0x04, 0x05
        /*00e2*/ 	.short	(.L_3259 - .L_3258)
.L_3258:
        /*00e4*/ 	.word	0x00000080
        /*00e8*/ 	.word	0x00000001
        /*00ec*/ 	.word	0x00000001


	//----- nvinfo : EIATTR_CRS_STACK_SIZE
	.align		4
.L_3259:
        /*00f0*/ 	.byte	0x04, 0x1e
        /*00f2*/ 	.short	(.L_3261 - .L_3260)
.L_3260:
        /*00f4*/ 	.word	0x00000000
.L_3261:


//--------------------- .nv.info._ZN2at6native27unrolled_elementwise_kernelINS0_13BinaryFunctorIbbbNS0_16BitwiseOrFunctorIbEEEESt5arrayIPcLm3EELi4E23TrivialOffsetCalculatorILi2EjES9_ILi1EjENS0_6memory12LoadWithCastILi2EEENSC_13StoreWithCastILi1EEEEEviT_T0_T2_T3_T4_T5_ --------------------------
	.section	.nv.info._ZN2at6native27unrolled_elementwise_kernelINS0_13BinaryFunctorIbbbNS0_16BitwiseOrFunctorIbEEEESt5arrayIPcLm3EELi4E23TrivialOffsetCalculatorILi2EjES9_ILi1EjENS0_6memory12LoadWithCastILi2EEENSC_13StoreWithCastILi1EEEEEviT_T0_T2_T3_T4_T5_,"",@"SHT_CUDA_INFO"
	.sectionflags	@""
	.align	4


	//----- nvinfo : EIATTR_CUDA_API_VERSION
	.align		4
        /*0000*/ 	.byte	0x04, 0x37
        /*0002*/ 	.short	(.L_3263 - .L_3262)
.L_3262:
        /*0004*/ 	.word	0x00000082


	//----- nvinfo : EIATTR_SW2861232_WAR
	.align		4
.L_3263:
        /*0008*/ 	.byte	0x01, 0x35
	.zero		2


	//----- nvinfo : EIATTR_PARAM_CBANK
	.align		4
        /*000c*/ 	.byte	0x04, 0x0a
        /*000e*/ 	.short	(.L_3265 - .L_3264)
	.align		4
.L_3264:
        /*0010*/ 	.word	index@(.nv.constant0._ZN2at6native27unrolled_elementwise_kernelINS0_13BinaryFunctorIbbbNS0_16BitwiseOrFunctorIbEEEESt5arrayIPcLm3EELi4E23TrivialOffsetCalculatorILi2EjES9_ILi1EjENS0_6memory12LoadWithCastILi2EEENSC_13StoreWithCastILi1EEEEEviT_T0_T2_T3_T4_T5_)
        /*0014*/ 	.short	0x0160
        /*0016*/ 	.short	0x0038


	//----- nvinfo : EIATTR_CBANK_PARAM_SIZE
	.align		4
.L_3265:
        /*0018*/ 	.byte	0x03, 0x19
        /*001a*/ 	.short	0x0038


	//----- nvinfo : EIATTR_KPARAM_INFO
	.align		4
        /*001c*/ 	.byte	0x04, 0x17
        /*001e*/ 	.short	(.L_3267 - .L_3266)
.L_3266:
        /*0020*/ 	.word	0x00000000
        /*0024*/ 	.short	0x0006
        /*0026*/ 	.short	0x0030
        /*0028*/ 	.byte	0x00, 0xf0, 0x21, 0x00


	//----- nvinfo : EIATTR_KPARAM_INFO
	.align		4
.L_3267:
        /*002c*/ 	.byte	0x04, 0x17
        /*002e*/ 	.short	(.L_3269 - .L_3268)
.L_3268:
        /*0030*/ 	.word	0x00000000
        /*0034*/ 	.short	0x0005
        /*0036*/ 	.short	0x0024
        /*0038*/ 	.byte	0x00, 0xf0, 0x31, 0x00


	//----- nvinfo : EIATTR_KPARAM_INFO
	.align		4
.L_3269:
        /*003c*/ 	.byte	0x04, 0x17
        /*003e*/ 	.short	(.L_3271 - .L_3270)
.L_3270:
        /*0040*/ 	.word	0x00000000
        /*0044*/ 	.short	0x0004
        /*0046*/ 	.short	0x0021
        /*0048*/ 	.byte	0x00, 0xf0, 0x05, 0x00


	//----- nvinfo : EIATTR_KPARAM_INFO
	.align		4
.L_3271:
        /*004c*/ 	.byte	0x04, 0x17
        /*004e*/ 	.short	(.L_3273 - .L_3272)
.L_3272:
        /*0050*/ 	.word	0x00000000
        /*0054*/ 	.short	0x0003
        /*0056*/ 	.short	0x0020
        /*0058*/ 	.byte	0x00, 0xf0, 0x05, 0x00


	//----- nvinfo : EIATTR_KPARAM_INFO
	.align		4
.L_3273:
        /*005c*/ 	.byte	0x04, 0x17
        /*005e*/ 	.short	(.L_3275 - .L_3274)
.L_3274:
        /*0060*/ 	.word	0x00000000
        /*0064*/ 	.short	0x0002
        /*0066*/ 	.short	0x0008
        /*0068*/ 	.byte	0x00, 0xf0, 0x61, 0x00


	//----- nvinfo : EIATTR_KPARAM_INFO
	.align		4
.L_3275:
        /*006c*/ 	.byte	0x04, 0x17
        /*006e*/ 	.short	(.L_3277 - .L_3276)
.L_3276:
        /*0070*/ 	.word	0x00000000
        /*0074*/ 	.short	0x0001
        /*0076*/ 	.short	0x0004
        /*0078*/ 	.byte	0x00, 0xf0, 0x05, 0x00


	//----- nvinfo : EIATTR_KPARAM_INFO
	.align		4
.L_3277:
        /*007c*/ 	.byte	0x04, 0x17
        /*007e*/ 	.short	(.L_3279 - .L_3278)
.L_3278:
        /*0080*/ 	.word	0x00000000
        /*0084*/ 	.short	0x0000
        /*0086*/ 	.short	0x0000
        /*0088*/ 	.byte	0x00, 0xf0, 0x11, 0x00


	//----- nvinfo : EIATTR_MAXREG_COUNT
	.align		4
.L_3279:
        /*008c*/ 	.byte	0x03, 0x1b
        /*008e*/ 	.short	0x00ff


	//----- nvinfo : EIATTR_EXTERNS
	.align		4
        /*0090*/ 	.byte	0x04, 0x0f
        /*0092*/ 	.short	(.L_3281 - .L_3280)


	//   ....[0]....
	.align		4
.L_3280:
        /*0094*/ 	.word	index@(__assertfail)


	//----- nvinfo : EIATTR_MERCURY_ISA_VERSION
	.align		4
.L_3281:
        /*0098*/ 	.byte	0x03, 0x5f
        /*009a*/ 	.short	0x0000


	//----- nvinfo : EIATTR_SYSCALL_OFFSETS
	.align		4
        /*009c*/ 	.byte	0x04, 0x46
        /*009e*/ 	.short	(.L_3283 - .L_3282)


	//   ....[0]....
.L_3282:
        /*00a0*/ 	.word	0x000010d0


	//   ....[1]....
        /*00a4*/ 	.word	0x00002040


	//   ....[2]....
        /*00a8*/ 	.word	0x00003160


	//   ....[3]....
        /*00ac*/ 	.word	0x000040d0


	//   ....[4]....
        /*00b0*/ 	.word	0x00005200


	//   ....[5]....
        /*00b4*/ 	.word	0x00006170


	//   ....[6]....
        /*00b8*/ 	.word	0x00007280


	//   ....[7]....
        /*00bc*/ 	.word	0x000081f0


	//   ....[8]....
        /*00c0*/ 	.word	0x000091b0


	//   ....[9]....
        /*00c4*/ 	.word	0x0000a0c0


	//   ....[10]....
        /*00c8*/ 	.word	0x0000afc0


	//   ....[11]....
        /*00cc*/ 	.word	0x0000bec0


	//----- nvinfo : EIATTR_EXIT_INSTR_OFFSETS
	.align		4
.L_3283:
        /*00d0*/ 	.byte	0x04, 0x1c
        /*00d2*/ 	.short	(.L_3285 - .L_3284)


	//   ....[0]....
.L_3284:
        /*00d4*/ 	.word	0x0000b070


	//   ....[1]....
        /*00d8*/ 	.word	0x0000b180


	//   ....[2]....
        /*00dc*/ 	.word	0x0000b1a0


	//   ....[3]....
        /*00e0*/ 	.word	0x0000b240


	//   ....[4]....
        /*00e4*/ 	.word	0x0000b270


	//   ....[5]....
        /*00e8*/ 	.word	0x0000b290


	//   ....[6]....
        /*00ec*/ 	.word	0x0000b320


	//   ....[7]....
        /*00f0*/ 	.word	0x0000b360


	//   ....[8]....
        /*00f4*/ 	.word	0x0000b400


	//   ....[9]....
        /*00f8*/ 	.word	0x0000b450


	//   ....[10]....
        /*00fc*/ 	.word	0x0000b480


	//   ....[11]....
        /*0100*/ 	.word	0x0000b520


	//   ....[12]....
        /*0104*/ 	.word	0x0000b560


	//   ....[13]....
        /*0108*/ 	.word	0x0000b6f0


	//   ....[14]....
        /*010c*/ 	.word	0x0000b850


	//   ....[15]....
        /*0110*/ 	.word	0x0000b890


	//   ....[16]....
        /*0114*/ 	.word	0x0000b930


	//   ....[17]....
        /*0118*/ 	.word	0x0000bab0


	//   ....[18]....
        /*011c*/ 	.word	0x0000bc30


	//   ....[19]....
        /*0120*/ 	.word	0x0000bd90


	//   ....[20]....
        /*0124*/ 	.word	0x0000bed0


	//   ....[21]....
        /*0128*/ 	.word	0x0000bf10


	//   ....[22]....
        /*012c*/ 	.word	0x0000bf40


	//----- nvinfo : EIATTR_MAX_THREADS
	.align		4
.L_3285:
        /*0130*/ 	.byte	0x04, 0x05
        /*0132*/ 	.short	(.L_3287 - .L_3286)
.L_3286:
        /*0134*/ 	.word	0x00000080
        /*0138*/ 	.word	0x00000001
        /*013c*/ 	.word	0x00000001


	//----- nvinfo : EIATTR_CRS_STACK_SIZE
	.align		4
.L_3287:
        /*0140*/ 	.byte	0x04, 0x1e
        /*0142*/ 	.short	(.L_3289 - .L_3288)
.L_3288:
        /*0144*/ 	.word	0x00000000
.L_3289:


//--------------------- .nv.info._ZN2at6native18elementwise_kernelILi128ELi4EZNS0_22gpu_kernel_impl_nocastINS0_13BinaryFunctorIbbbNS0_16BitwiseOrFunctorIbEEEEEEvRNS_18TensorIteratorBaseERKT_EUliE_EEviT1_ --------------------------
	.section	.nv.info._ZN2at6native18elementwise_kernelILi128ELi4EZNS0_22gpu_kernel_impl_nocastINS0_13BinaryFunctorIbbbNS0_16BitwiseOrFunctorIbEEEEEEvRNS_18TensorIteratorBaseERKT_EUliE_EEviT1_,"",@"SHT_CUDA_INFO"
	.sectionflags	@""
	.align	4


	//----- nvinfo : EIATTR_CUDA_API_VERSION
	.align		4
        /*0000*/ 	.byte	0x04, 0x37
        /*0002*/ 	.short	(.L_3291 - .L_3290)
.L_3290:
        /*0004*/ 	.word	0x00000082


	//----- nvinfo : EIATTR_SW2861232_WAR
	.align		4
.L_3291:
        /*0008*/ 	.byte	0x01, 0x35
	.zero		2


	//----- nvinfo : EIATTR_PARAM_CBANK
	.align		4
        /*000c*/ 	.byte	0x04, 0x0a
        /*000e*/ 	.short	(.L_3293 - .L_3292)
	.align		4
.L_3292:
        /*0010*/ 	.word	index@(.nv.constant0._ZN2at6native18elementwise_kernelILi128ELi4EZNS0_22gpu_kernel_impl_nocastINS0_13BinaryFunctorIbbbNS0_16BitwiseOrFunctorIbEEEEEEvRNS_18TensorIteratorBaseERKT_EUliE_EEviT1_)
        /*0014*/ 	.short	0x0160
        /*0016*/ 	.short	0x0290


	//----- nvinfo : EIATTR_CBANK_PARAM_SIZE
	.align		4
.L_3293:
        /*0018*/ 	.byte	0x03, 0x19
        /*001a*/ 	.short	0x0290


	//----- nvinfo : EIATTR_KPARAM_INFO
	.align		4
        /*001c*/ 	.byte	0x04, 0x17
        /*001e*/ 	.short	(.L_3295 - .L_3294)
.L_3294:
        /*0020*/ 	.word	0x00000000
        /*0024*/ 	.short	0x0001
        /*0026*/ 	.short	0x0008
        /*0028*/ 	.byte	0x00, 0xf0, 0x21, 0x0a


	//----- nvinfo : EIATTR_KPARAM_INFO
	.align		4
.L_3295:
        /*002c*/ 	.byte	0x04, 0x17
        /*002e*/ 	.short	(.L_3297 - .L_3296)
.L_3296:
        /*0030*/ 	.word	0x00000000
        /*0034*/ 	.short	0x0000
        /*0036*/ 	.short	0x0000
        /*0038*/ 	.byte	0x00, 0xf0, 0x11, 0x00


	//----- nvinfo : EIATTR_MAXREG_COUNT
	.align		4
.L_3297:
        /*003c*/ 	.byte	0x03, 0x1b
        /*003e*/ 	.short	0x0080


	//----- nvinfo : EIATTR_MERCURY_ISA_VERSION
	.align		4
        /*0040*/ 	.byte	0x03, 0x5f
        /*0042*/ 	.short	0x0000


	//----- nvinfo : EIATTR_EXIT_INSTR_OFFSETS
	.align		4
        /*0044*/ 	.byte	0x04, 0x1c
        /*0046*/ 	.short	(.L_3299 - .L_3298)


	//   ....[0]....
.L_3298:
        /*0048*/ 	.word	0x000032b0


	//   ....[1]....
        /*004c*/ 	.word	0x00004340


	//----- nvinfo : EIATTR_MAX_THREADS
	.align		4
.L_3299:
        /*0050*/ 	.byte	0x04, 0x05
        /*0052*/ 	.short	(.L_3301 - .L_3300)
.L_3300:
        /*0054*/ 	.word	0x00000080
        /*0058*/ 	.word	0x00000001
        /*005c*/ 	.word	0x00000001


	//----- nvinfo : EIATTR_CRS_STACK_SIZE
	.align		4
.L_3301:
        /*0060*/ 	.byte	0x04, 0x1e
        /*0062*/ 	.short	(.L_3303 - .L_3302)
.L_3302:
        /*0064*/ 	.word	0x00000000
.L_3303:


//--------------------- .nv.info._ZN2at6native27unrolled_elementwise_kernelINS0_13BinaryFunctorIbbbNS0_16BitwiseOrFunctorIbEEEESt5arrayIPcLm3EELi4E23TrivialOffsetCalculatorILi2EjES9_ILi1EjENS0_6memory15LoadWithoutCastENSC_16StoreWithoutCastEEEviT_T0_T2_T3_T4_T5_ --------------------------
	.section	.nv.info._ZN2at6native27unrolled_elementwise_kernelINS0_13BinaryFunctorIbbbNS0_16BitwiseOrFunctorIbEEEESt5arrayIPcLm3EELi4E23TrivialOffsetCalculatorILi2EjES9_ILi1EjENS0_6memory15LoadWithoutCastENSC_16StoreWithoutCastEEEviT_T0_T2_T3_T4_T5_,"",@"SHT_CUDA_INFO"
	.sectionflags	@""
	.align	4


	//----- nvinfo : EIATTR_CUDA_API_VERSION
	.align		4
        /*0000*/ 	.byte	0x04, 0x37
        /*0002*/ 	.short	(.L_3305 - .L_3304)
.L_3304:
        /*0004*/ 	.word	0x00000082


	//----- nvinfo : EIATTR_SW2861232_WAR
	.align		4
.L_3305:
        /*0008*/ 	.byte	0x01, 0x35
	.zero		2


	//----- nvinfo : EIATTR_PARAM_CBANK
	.align		4
        /*000c*/ 	.byte	0x04, 0x0a
        /*000e*/ 	.short	(.L_3307 - .L_3306)
	.align		4
.L_3306:
        /*0010*/ 	.word	index@(.nv.constant0._ZN2at6native27unrolled_elementwise_kernelINS0_13BinaryFunctorIbbbNS0_16BitwiseOrFunctorIbEEEESt5arrayIPcLm3EELi4E23TrivialOffsetCalculatorILi2EjES9_ILi1EjENS0_6memory15LoadWithoutCastENSC_16StoreWithoutCastEEEviT_T0_T2_T3_T4_T5_)
        /*0014*/ 	.short	0x0160
        /*0016*/ 	.short	0x0024


	//----- nvinfo : EIATTR_CBANK_PARAM_SIZE
	.align		4
.L_3307:
        /*0018*/ 	.byte	0x03, 0x19
        /*001a*/ 	.short	0x0024


	//----- nvinfo : EIATTR_KPARAM_INFO
	.align		4
        /*001c*/ 	.byte	0x04, 0x17
        /*001e*/ 	.short	(.L_3309 - .L_3308)
.L_3308:
        /*0020*/ 	.word	0x00000000
        /*0024*/ 	.short	0x0006
        /*0026*/ 	.short	0x0023
        /*0028*/ 	.byte	0x00, 0xf0, 0x05, 0x00


	//----- nvinfo : EIATTR_KPARAM_INFO
	.align		4
.L_3309:
        /*002c*/ 	.byte	0x04, 0x17
        /*002e*/ 	.short	(.L_3311 - .L_3310)
.L_3310:
        /*0030*/ 	.word	0x00000000
        /*0034*/ 	.short	0x0005
        /*0036*/ 	.short	0x0022
        /*0038*/ 	.byte	0x00, 0xf0, 0x05, 0x00


	//----- nvinfo : EIATTR_KPARAM_INFO
	.align		4
.L_3311:
        /*003c*/ 	.byte	0x04, 0x17
        /*003e*/ 	.short	(.L_3313 - .L_3312)
.L_3312:
        /*0040*/ 	.word	0x00000000
        /*0044*/ 	.short	0x0004
        /*0046*/ 	.short	0x0021
        /*0048*/ 	.byte	0x00, 0xf0, 0x05, 0x00


	//----- nvinfo : EIATTR_KPARAM_INFO
	.align		4
.L_3313:
        /*004c*/ 	.byte	0x04, 0x17
        /*004e*/ 	.short	(.L_3315 - .L_3314)
.L_3314:
        /*0050*/ 	.word	0x00000000
        /*0054*/ 	.short	0x0003
        /*0056*/ 	.short	0x0020
        /*0058*/ 	.byte	0x00, 0xf0, 0x05, 0x00


	//----- nvinfo : EIATTR_KPARAM_INFO
	.align		4
.L_3315:
        /*005c*/ 	.byte	0x04, 0x17
        /*005e*/ 	.short	(.L_3317 - .L_3316)
.L_3316:
        /*0060*/ 	.word	0x00000000
        /*0064*/ 	.short	0x0002
        /*0066*/ 	.short	0x0008
        /*0068*/ 	.byte	0x00, 0xf0, 0x61, 0x00


	//----- nvinfo : EIATTR_KPARAM_INFO
	.align		4
.L_3317:
        /*006c*/ 	.byte	0x04, 0x17
        /*006e*/ 	.short	(.L_3319 - .L_3318)
.L_3318:
        /*0070*/ 	.word	0x00000000
        /*0074*/ 	.short	0x0001
        /*0076*/ 	.short	0x0004
        /*0078*/ 	.byte	0x00, 0xf0, 0x05, 0x00


	//----- nvinfo : EIATTR_KPARAM_INFO
	.align		4
.L_3319:
        /*007c*/ 	.byte	0x04, 0x17
        /*007e*/ 	.short	(.L_3321 - .L_3320)
.L_3320:
        /*0080*/ 	.word	0x00000000
        /*0084*/ 	.short	0x0000
        /*0086*/ 	.short	0x0000
        /*0088*/ 	.byte	0x00, 0xf0, 0x11, 0x00


	//----- nvinfo : EIATTR_MAXREG_COUNT
	.align		4
.L_3321:
        /*008c*/ 	.byte	0x03, 0x1b
        /*008e*/ 	.short	0x00ff


	//----- nvinfo : EIATTR_MERCURY_ISA_VERSION
	.align		4
        /*0090*/ 	.byte	0x03, 0x5f
        /*0092*/ 	.short	0x0000


	//----- nvinfo : EIATTR_EXIT_INSTR_OFFSETS
	.align		4
        /*0094*/ 	.byte	0x04, 0x1c
        /*0096*/ 	.short	(.L_3323 - .L_3322)


	//   ....[0]....
.L_3322:
        /*0098*/ 	.word	0x00000590


	//   ....[1]....
        /*009c*/ 	.word	0x00000620


	//----- nvinfo : EIATTR_MAX_THREADS
	.align		4
.L_3323:
        /*00a0*/ 	.byte	0x04, 0x05
        /*00a2*/ 	.short	(.L_3325 - .L_3324)
.L_3324:
        /*00a4*/ 	.word	0x00000080
        /*00a8*/ 	.word	0x00000001
        /*00ac*/ 	.word	0x00000001


	//----- nvinfo : EIATTR_CRS_STACK_SIZE
	.align		4
.L_3325:
        /*00b0*/ 	.byte	0x04, 0x1e
        /*00b2*/ 	.short	(.L_3327 - .L_3326)
.L_3326:
        /*00b4*/ 	.word	0x00000000
.L_3327:


//--------------------- .nv.info._ZN2at6native29vectorized_elementwise_kernelILi2ENS0_13BinaryFunctorIbbbNS0_16BitwiseOrFunctorIbEEEESt5arrayIPcLm3EEEEviT0_T1_ --------------------------
	.section	.nv.info._ZN2at6native29vectorized_elementwise_kernelILi2ENS0_13BinaryFunctorIbbbNS0_16BitwiseOrFunctorIbEEEESt5arrayIPcLm3EEEEviT0_T1_,"",@"SHT_CUDA_INFO"
	.sectionflags	@""
	.align	4


	//----- nvinfo : EIATTR_CUDA_API_VERSION
	.align		4
        /*0000*/ 	.byte	0x04, 0x37
        /*0002*/ 	.short	(.L_3329 - .L_3328)
.L_3328:
        /*0004*/ 	.word	0x00000082


	//----- nvinfo : EIATTR_SW2861232_WAR
	.align		4
.L_3329:
        /*0008*/ 	.byte	0x01, 0x35
	.zero		2


	//----- nvinfo : EIATTR_PARAM_CBANK
	.align		4
        /*000c*/ 	.byte	0x04, 0x0a
        /*000e*/ 	.short	(.L_3331 - .L_3330)
	.align		4
.L_3330:
        /*0010*/ 	.word	index@(.nv.constant0._ZN2at6native29vectorized_elementwise_kernelILi2ENS0_13BinaryFunctorIbbbNS0_16BitwiseOrFunctorIbEEEESt5arrayIPcLm3EEEEviT0_T1_)
        /*0014*/ 	.short	0x0160
        /*0016*/ 	.short	0x0020


	//----- nvinfo : EIATTR_CBANK_PARAM_SIZE
	.align		4
.L_3331:
        /*0018*/ 	.byte	0x03, 0x19
        /*001a*/ 	.short	0x0020


	//----- nvinfo : EIATTR_KPARAM_INFO
	.align		4
        /*001c*/ 	.byte	0x04, 0x17
        /*001e*/ 	.short	(.L_3333 - .L_3332)
.L_3332:
        /*0020*/ 	.word	0x00000000
        /*0024*/ 	.short	0x0002
        /*0026*/ 	.short	0x0008
        /*0028*/ 	.byte	0x00, 0xf0, 0x61, 0x00


	//----- nvinfo : EIATTR_KPARAM_INFO
	.align		4
.L_3333:
        /*002c*/ 	.byte	0x04, 0x17
        /*002e*/ 	.short	(.L_3335 - .L_3334)
.L_3334:
        /*0030*/ 	.word	0x00000000
        /*0034*/ 	.short	0x0001
        /*0036*/ 	.short	0x0004
        /*0038*/ 	.byte	0x00, 0xf0, 0x05, 0x00


	//----- nvinfo : EIATTR_KPARAM_INFO
	.align		4
.L_3335:
        /*003c*/ 	.byte	0x04, 0x17
        /*003e*/ 	.short	(.L_3337 - .L_3336)
.L_3336:
        /*0040*/ 	.word	0x00000000
        /*0044*/ 	.short	0x0000
        /*0046*/ 	.short	0x0000
        /*0048*/ 	.byte	0x00, 0xf0, 0x11, 0x00


	//----- nvinfo : EIATTR_MAXREG_COUNT
	.align		4
.L_3337:
        /*004c*/ 	.byte	0x03, 0x1b
        /*004e*/ 	.short	0x00ff


	//----- nvinfo : EIATTR_MERCURY_ISA_VERSION
	.align		4
        /*0050*/ 	.byte	0x03, 0x5f
        /*0052*/ 	.short	0x0000


	//----- nvinfo : EIATTR_EXIT_INSTR_OFFSETS
	.align		4
        /*0054*/ 	.byte	0x04, 0x1c
        /*0056*/ 	.short	(.L_3339 - .L_3338)


	//   ....[0]....
.L_3338:
        /*0058*/ 	.word	0x00000420


	//   ....[1]....
        /*005c*/ 	.word	0x00000fa0


	//   ....[2]....
        /*0060*/ 	.word	0x00000ff0


	//----- nvinfo : EIATTR_MAX_THREADS
	.align		4
.L_3339:
        /*0064*/ 	.byte	0x04, 0x05
        /*0066*/ 	.short	(.L_3341 - .L_3340)
.L_3340:
        /*0068*/ 	.word	0x00000080
        /*006c*/ 	.word	0x00000001
        /*0070*/ 	.word	0x00000001


	//----- nvinfo : EIATTR_CRS_STACK_SIZE
	.align		4
.L_3341:
        /*0074*/ 	.byte	0x04, 0x1e
        /*0076*/ 	.short	(.L_3343 - .L_3342)
.L_3342:
        /*0078*/ 	.word	0x00000000
.L_3343:


//--------------------- .nv.info._ZN2at6native29vectorized_elementwise_kernelILi4ENS0_13BinaryFunctorIbbbNS0_16BitwiseOrFunctorIbEEEESt5arrayIPcLm3EEEEviT0_T1_ --------------------------
	.section	.nv.info._ZN2at6native29vectorized_elementwise_kernelILi4ENS0_13BinaryFunctorIbbbNS0_16BitwiseOrFunctorIbEEEESt5arrayIPcLm3EEEEviT0_T1_,"",@"SHT_CUDA_INFO"
	.sectionflags	@""
	.align	4


	//----- nvinfo : EIATTR_CUDA_API_VERSION
	.align		4
        /*0000*/ 	.byte	0x04, 0x37
        /*0002*/ 	.short	(.L_3345 - .L_3344)
.L_3344:
        /*0004*/ 	.word	0x00000082


	//----- nvinfo : EIATTR_SW2861232_WAR
	.align		4
.L_3345:
        /*0008*/ 	.byte	0x01, 0x35
	.zero		2


	//----- nvinfo : EIATTR_PARAM_CBANK
	.align		4
        /*000c*/ 	.byte	0x04, 0x0a
        /*000e*/ 	.short	(.L_3347 - .L_3346)
	.align		4
.L_3346:
        /*0010*/ 	.word	index@(.nv.constant0._ZN2at6native29vectorized_elementwise_kernelILi4ENS0_13BinaryFunctorIbbbNS0_16BitwiseOrFunctorIbEEEESt5arrayIPcLm3EEEEviT0_T1_)
        /*0014*/ 	.short	0x0160
        /*0016*/ 	.short	0x0020


	//----- nvinfo : EIATTR_CBANK_PARAM_SIZE
	.align		4
.L_3347:
        /*0018*/ 	.byte	0x03, 0x19
        /*001a*/ 	.short	0x0020


	//----- nvinfo : EIATTR_KPARAM_INFO
	.align		4
        /*001c*/ 	.byte	0x04, 0x17
        /*001e*/ 	.short	(.L_3349 - .L_3348)
.L_3348:
        /*0020*/ 	.word	0x00000000
        /*0024*/ 	.short	0x0002
        /*0026*/ 	.short	0x0008
        /*0028*/ 	.byte	0x00, 0xf0, 0x61, 0x00


	//----- nvinfo : EIATTR_KPARAM_INFO
	.align		4
.L_3349:
        /*002c*/ 	.byte	0x04, 0x17
        /*002e*/ 	.short	(.L_3351 - .L_3350)
.L_3350:
        /*0030*/ 	.word	0x00000000
        /*0034*/ 	.short	0x0001
        /*0036*/ 	.short	0x0004
        /*0038*/ 	.byte	0x00, 0xf0, 0x05, 0x00


	//----- nvinfo : EIATTR_KPARAM_INFO
	.align		4
.L_3351:
        /*003c*/ 	.byte	0x04, 0x17
        /*003e*/ 	.short	(.L_3353 - .L_3352)
.L_3352:
        /*0040*/ 	.word	0x00000000
        /*0044*/ 	.short	0x0000
        /*0046*/ 	.short	0x0000
        /*0048*/ 	.byte	0x00, 0xf0, 0x11, 0x00


	//----- nvinfo : EIATTR_MAXREG_COUNT
	.align		4
.L_3353:
        /*004c*/ 	.byte	0x03, 0x1b
        /*004e*/ 	.short	0x00ff


	//----- nvinfo : EIATTR_MERCURY_ISA_VERSION
	.align		4
        /*0050*/ 	.byte	0x03, 0x5f
        /*0052*/ 	.short	0x0000


	//----- nvinfo : EIATTR_EXIT_INSTR_OFFSETS
	.align		4
        /*0054*/ 	.byte	0x04, 0x1c
        /*0056*/ 	.short	(.L_3355 - .L_3354)


	//   ....[0]....
.L_3354:
        /*0058*/ 	.word	0x000003e0


	//   ....[1]....
        /*005c*/ 	.word	0x00000f60


	//   ....[2]....
        /*0060*/ 	.word	0x00000fb0


	//----- nvinfo : EIATTR_MAX_THREADS
	.align		4
.L_3355:
        /*0064*/ 	.byte	0x04, 0x05
        /*0066*/ 	.short	(.L_3357 - .L_3356)
.L_3356:
        /*0068*/ 	.word	0x00000080
        /*006c*/ 	.word	0x00000001
        /*0070*/ 	.word	0x00000001


	//----- nvinfo : EIATTR_CRS_STACK_SIZE
	.align		4
.L_3357:
        /*0074*/ 	.byte	0x04, 0x1e
        /*0076*/ 	.short	(.L_3359 - .L_3358)
.L_3358:
        /*0078*/ 	.word	0x00000000
.L_3359:


//--------------------- .nv.info._ZN2at6native29vectorized_elementwise_kernelILi8ENS0_13BinaryFunctorIbbbNS0_16BitwiseOrFunctorIbEEEESt5arrayIPcLm3EEEEviT0_T1_ --------------------------
	.section	.nv.info._ZN2at6native29vectorized_elementwise_kernelILi8ENS0_13BinaryFunctorIbbbNS0_16BitwiseOrFunctorIbEEEESt5arrayIPcLm3EEEEviT0_T1_,"",@"SHT_CUDA_INFO"
	.sectionflags	@""
	.align	4


	//----- nvinfo : EIATTR_CUDA_API_VERSION
	.align		4
        /*0000*/ 	.byte	0x04, 0x37
        /*0002*/ 	.short	(.L_3361 - .L_3360)
.L_3360:
        /*0004*/ 	.word	0x00000082


	//----- nvinfo : EIATTR_SW2861232_WAR
	.align		4
.L_3361:
        /*0008*/ 	.byte	0x01, 0x35
	.zero		2


	//----- nvinfo : EIATTR_PARAM_CBANK
	.align		4
        /*000c*/ 	.byte	0x04, 0x0a
        /*000e*/ 	.short	(.L_3363 - .L_3362)
	.align		4
.L_3362:
        /*0010*/ 	.word	index@(.nv.constant0._ZN2at6native29vectorized_elementwise_kernelILi8ENS0_13BinaryFunctorIbbbNS0_16BitwiseOrFunctorIbEEEESt5arrayIPcLm3EEEEviT0_T1_)
        /*0014*/ 	.short	0x0160
        /*0016*/ 	.short	0x0020


	//----- nvinfo : EIATTR_CBANK_PARAM_SIZE
	.align		4
.L_3363:
        /*0018*/ 	.byte	0x03, 0x19
        /*001a*/ 	.short	0x0020


	//----- nvinfo : EIATTR_KPARAM_INFO
	.align		4
        /*001c*/ 	.byte	0x04, 0x17
        /*001e*/ 	.short	(.L_3365 - .L_3364)
.L_3364:
        /*0020*/ 	.word	0x00000000
        /*0024*/ 	.short	0x0002
        /*0026*/ 	.short	0x0008
        /*0028*/ 	.byte	0x00, 0xf0, 0x61, 0x00


	//----- nvinfo : EIATTR_KPARAM_INFO
	.align		4
.L_3365:
        /*002c*/ 	.byte	0x04, 0x17
        /*002e*/ 	.short	(.L_3367 - .L_3366)
.L_3366:
        /*0030*/ 	.word	0x00000000
        /*0034*/ 	.short	0x0001
        /*0036*/ 	.short	0x0004
        /*0038*/ 	.byte	0x00, 0xf0, 0x05, 0x00


	//----- nvinfo : EIATTR_KPARAM_INFO
	.align		4
.L_3367:
        /*003c*/ 	.byte	0x04, 0x17
        /*003e*/ 	.short	(.L_3369 - .L_3368)
.L_3368:
        /*0040*/ 	.word	0x00000000
        /*0044*/ 	.short	0x0000
        /*0046*/ 	.short	0x0000
        /*0048*/ 	.byte	0x00, 0xf0, 0x11, 0x00


	//----- nvinfo : EIATTR_MAXREG_COUNT
	.align		4
.L_3369:
        /*004c*/ 	.byte	0x03, 0x1b
        /*004e*/ 	.short	0x00ff


	//----- nvinfo : EIATTR_MERCURY_ISA_VERSION
	.align		4
        /*0050*/ 	.byte	0x03, 0x5f
        /*0052*/ 	.short	0x0000


	//----- nvinfo : EIATTR_EXIT_INSTR_OFFSETS
	.align		4
        /*0054*/ 	.byte	0x04, 0x1c
        /*0056*/ 	.short	(.L_3371 - .L_3370)


	//   ....[0]....
.L_3370:
        /*0058*/ 	.word	0x00000010


	//----- nvinfo : EIATTR_MAX_THREADS
	.align		4
.L_3371:
        /*005c*/ 	.byte	0x04, 0x05
        /*005e*/ 	.short	(.L_3373 - .L_3372)
.L_3372:
        /*0060*/ 	.word	0x00000080
        /*0064*/ 	.word	0x00000001
        /*0068*/ 	.word	0x00000001
.L_3373:


//--------------------- .nv.info._ZN2at6native18elementwise_kernelILi128ELi4EZNS0_15gpu_kernel_implINS0_13AUnaryFunctorIsssNS0_16BitwiseOrFunctorIsEEEEEEvRNS_18TensorIteratorBaseERKT_EUliE_EEviT1_ --------------------------
	.section	.nv.info._ZN2at6native18elementwise_kernelILi128ELi4EZNS0_15gpu_kernel_implINS0_13AUnaryFunctorIsssNS0_16BitwiseOrFunctorIsEEEEEEvRNS_18TensorIteratorBaseERKT_EUliE_EEviT1_,"",@"SHT_CUDA_INFO"
	.sectionflags	@""
	.align	4


	//----- nvinfo : EIATTR_CUDA_API_VERSION
	.align		4
        /*0000*/ 	.byte	0x04, 0x37
        /*0002*/ 	.short	(.L_3375 - .L_3374)
.L_3374:
        /*0004*/ 	.word	0x00000082


	//----- nvinfo : EIATTR_SW2861232_WAR
	.align		4
.L_3375:
        /*0008*/ 	.byte	0x01, 0x35
	.zero		2


	//----- nvinfo : EIATTR_PARAM_CBANK
	.align		4
        /*000c*/ 	.byte	0x04, 0x0a
        /*000e*/ 	.short	(.L_3377 - .L_3376)
	.align		4
.L_3376:
        /*0010*/ 	.word	index@(.nv.constant0._ZN2at6native18elementwise_kernelILi128ELi4EZNS0_15gpu_kernel_implINS0_13AUnaryFunctorIsssNS0_16BitwiseOrFunctorIsEEEEEEvRNS_18TensorIteratorBaseERKT_EUliE_EEviT1_)
        /*0014*/ 	.short	0x0160
        /*0016*/ 	.short	0x0220


	//----- nvinfo : EIATTR_CBANK_PARAM_SIZE
	.align		4
.L_3377:
        /*0018*/ 	.byte	0x03, 0x19
        /*001a*/ 	.short	0x0220


	//----- nvinfo : EIATTR_KPARAM_INFO
	.align		4
        /*001c*/ 	.byte	0x04, 0x17
        /*001e*/ 	.short	(.L_3379 - .L_3378)
.L_3378:
        /*0020*/ 	.word	0x00000000
        /*0024*/ 	.short	0x0001
        /*0026*/ 	.short	0x0008
        /*0028*/ 	.byte	0x00, 0xf0, 0x61, 0x08


	//----- nvinfo : EIATTR_KPARAM_INFO
	.align		4
.L_3379:
        /*002c*/ 	.byte	0x04, 0x17
        /*002e*/ 	.short	(.L_3381 - .L_3380)
.L_3380:
        /*0030*/ 	.word	0x00000000
        /*0034*/ 	.short	0x0000
        /*0036*/ 	.short	0x0000
        /*0038*/ 	.byte	0x00, 0xf0, 0x11, 0x00


	//----- nvinfo : EIATTR_MAXREG_COUNT
	.align		4
.L_3381:
        /*003c*/ 	.byte	0x03, 0x1b
        /*003e*/ 	.short	0x0080


	//----- nvinfo : EIATTR_EXTERNS
	.align		4
        /*0040*/ 	.byte	0x04, 0x0f
        /*0042*/ 	.short	(.L_3383 - .L_3382)


	//   ....[0]....
	.align		4
.L_3382:
        /*0044*/ 	.word	index@(__assertfail)


	//----- nvinfo : EIATTR_MERCURY_ISA_VERSION
	.align		4
.L_3383:
        /*0048*/ 	.byte	0x03, 0x5f
        /*004a*/ 	.short	0x0000


	//----- nvinfo : EIATTR_SYSCALL_OFFSETS
	.align		4
        /*004c*/ 	.byte	0x04, 0x46
        /*004e*/ 	.short	(.L_3385 - .L_3384)


	//   ....[0]....
.L_3384:
        /*0050*/ 	.word	0x00001d20


	//   ....[1]....
        /*0054*/ 	.word	0x00002be0


	//   ....[2]....
        /*0058*/ 	.word	0x00004950


	//   ....[3]....
        /*005c*/ 	.word	0x00005810


	//   ....[4]....
        /*0060*/ 	.word	0x00007550


	//   ....[5]....
        /*0064*/ 	.word	0x00008410


	//   ....[6]....
        /*0068*/ 	.word	0x0000a160


	//   ....[7]....
        /*006c*/ 	.word	0x0000b020


	//----- nvinfo : EIATTR_EXIT_INSTR_OFFSETS
	.align		4
.L_3385:
        /*0070*/ 	.byte	0x04, 0x1c
        /*0072*/ 	.short	(.L_3387 - .L_3386)


	//   ....[0]....
.L_3386:
        /*0074*/ 	.word	0x000084c0


	//   ....[1]....
        /*0078*/ 	.word	0x0000a2b0


	//   ....[2]....
        /*007c*/ 	.word	0x0000a2d0


	//   ....[3]....
        /*0080*/ 	.word	0x0000a370


	//   ....[4]....
        /*0084*/ 	.word	0x0000a3a0


	//   ....[5]....
        /*0088*/ 	.word	0x0000a3c0


	//   ....[6]....
        /*008c*/ 	.word	0x0000a450


	//   ....[7]....
        /*0090*/ 	.word	0x0000a490


	//   ....[8]....
        /*0094*/ 	.word	0x0000a530


	//   ....[9]....
        /*0098*/ 	.word	0x0000a580


	//   ....[10]....
        /*009c*/ 	.word	0x0000a5b0


	//   ....[11]....
        /*00a0*/ 	.word	0x0000a680


	//   ....[12]....
        /*00a4*/ 	.word	0x0000a6c0


	//   ....[13]....
        /*00a8*/ 	.word	0x0000a850


	//   ....[14]....
        /*00ac*/ 	.word	0x0000a9b0


	//   ....[15]....
        /*00b0*/ 	.word	0x0000a9f0


	//   ....[16]....
        /*00b4*/ 	.word	0x0000aa90


	//   ....[17]....
        /*00b8*/ 	.word	0x0000ac10


	//   ....[18]....
        /*00bc*/ 	.word	0x0000ad90


	//   ....[19]....
        /*00c0*/ 	.word	0x0000aef0


	//   ....[20]....
        /*00c4*/ 	.word	0x0000b030


	//   ....[21]....
        /*00c8*/ 	.word	0x0000b070


	//   ....[22]....
        /*00cc*/ 	.word	0x0000b0a0


	//----- nvinfo : EIATTR_MAX_THREADS
	.align		4
.L_3387:
        /*00d0*/ 	.byte	0x04, 0x05
        /*00d2*/ 	.short	(.L_3389 - .L_3388)
.L_3388:
        /*00d4*/ 	.word	0x00000080
        /*00d8*/ 	.word	0x00000001
        /*00dc*/ 	.word	0x00000001


	//----- nvinfo : EIATTR_CRS_STACK_SIZE
	.align		4
.L_3389:
        /*00e0*/ 	.byte	0x04, 0x1e
        /*00e2*/ 	.short	(.L_3391 - .L_3390)
.L_3390:
        /*00e4*/ 	.word	0x00000000
.L_3391:


//--------------------- .nv.info._ZN2at6native27unrolled_elementwise_kernelINS0_13AUnaryFunctorIsssNS0_16BitwiseOrFunctorIsEEEESt5arrayIPcLm2EELi4E23TrivialOffsetCalculatorILi1EjESA_NS0_6memory12LoadWithCastILi1EEENSB_13StoreWithCastILi1EEEEEviT_T0_T2_T3_T4_T5_ --------------------------
	.section	.nv.info._ZN2at6native27unrolled_elementwise_kernelINS0_13AUnaryFunctorIsssNS0_16BitwiseOrFunctorIsEEEESt5arrayIPcLm2EELi4E23TrivialOffsetCalculatorILi1EjESA_NS0_6memory12LoadWithCastILi1EEENSB_13StoreWithCastILi1EEEEEviT_T0_T2_T3_T4_T5_,"",@"SHT_CUDA_INFO"
	.sectionflags	@""
	.align	4


	//----- nvinfo : EIATTR_CUDA_API_VERSION
	.align		4
        /*0000*/ 	.byte	0x04, 0x37
        /*0002*/ 	.short	(.L_3393 - .L_3392)
.L_3392:
        /*0004*/ 	.word	0x00000082


	//----- nvinfo : EIATTR_SW2861232_WAR
	.align		4
.L_3393:
        /*0008*/ 	.byte	0x01, 0x35
	.zero		2


	//----- nvinfo : EIATTR_PARAM_CBANK
	.align		4
        /*000c*/ 	.byte	0x04, 0x0a
        /*000e*/ 	.short	(.L_3395 - .L_3394)
	.align		4
.L_3394:
        /*0010*/ 	.word	index@(.nv.constant0._ZN2at6native27unrolled_elementwise_kernelINS0_13AUnaryFunctorIsssNS0_16BitwiseOrFunctorIsEEEESt5arrayIPcLm2EELi4E23TrivialOffsetCalculatorILi1EjESA_NS0_6memory12LoadWithCastILi1EEENSB_13StoreWithCastILi1EEEEEviT_T0_T2_T3_T4_T5_)
        /*0014*/ 	.short	0x0160
        /*0016*/ 	.short	0x002c


	//----- nvinfo : EIATTR_CBANK_PARAM_SIZE
	.align		4
.L_3395:
        /*0018*/ 	.byte	0x03, 0x19
        /*001a*/ 	.short	0x002c


	//----- nvinfo : EIATTR_KPARAM_INFO
	.align		4
        /*001c*/ 	.byte	0x04, 0x17
        /*001e*/ 	.short	(.L_3397 - .L_3396)
.L_3396:
        /*0020*/ 	.word	0x00000000
        /*0024*/ 	.short	0x0006
        /*0026*/ 	.short	0x0024
        /*0028*/ 	.byte	0x00, 0xf0, 0x21, 0x00


	//----- nvinfo : EIATTR_KPARAM_INFO
	.align		4
.L_3397:
        /*002c*/ 	.byte	0x04, 0x17
        /*002e*/ 	.short	(.L_3399 - .L_3398)
.L_3398:
        /*0030*/ 	.word	0x00000000
        /*0034*/ 	.short	0x0005
        /*0036*/ 	.short	0x001c
        /*0038*/ 	.byte	0x00, 0xf0, 0x21, 0x00


	//----- nvinfo : EIATTR_KPARAM_INFO
	.align		4
.L_3399:
        /*003c*/ 	.byte	0x04, 0x17
        /*003e*/ 	.short	(.L_3401 - .L_3400)
.L_3400:
        /*0040*/ 	.word	0x00000000
        /*0044*/ 	.short	0x0004
        /*0046*/ 	.short	0x0019
        /*0048*/ 	.byte	0x00, 0xf0, 0x05, 0x00


	//----- nvinfo : EIATTR_KPARAM_INFO
	.align		4
.L_3401:
        /*004c*/ 	.byte	0x04, 0x17
        /*004e*/ 	.short	(.L_3403 - .L_3402)
.L_3402:
        /*0050*/ 	.word	0x00000000
        /*0054*/ 	.short	0x0003
        /*0056*/ 	.short	0x0018
        /*0058*/ 	.byte	0x00, 0xf0, 0x05, 0x00


	//----- nvinfo : EIATTR_KPARAM_INFO
	.align		4
.L_3403:
        /*005c*/ 	.byte	0x04, 0x17
        /*005e*/ 	.short	(.L_3405 - .L_3404)
.L_3404:
        /*0060*/ 	.word	0x00000000
        /*0064*/ 	.short	0x0002
        /*0066*/ 	.short	0x0008
        /*0068*/ 	.byte	0x00, 0xf0, 0x41, 0x00


	//----- nvinfo : EIATTR_KPARAM_INFO
	.align		4
.L_3405:
        /*006c*/ 	.byte	0x04, 0x17
        /*006e*/ 	.short	(.L_3407 - .L_3406)
.L_3406:
        /*0070*/ 	.word	0x00000000
        /*0074*/ 	.short	0x0001
        /*0076*/ 	.short	0x0004
        /*0078*/ 	.byte	0x00, 0xf0, 0x11, 0x00


	//----- nvinfo : EIATTR_KPARAM_INFO
	.align		4
.L_3407:
        /*007c*/ 	.byte	0x04, 0x17
        /*007e*/ 	.short	(.L_3409 - .L_3408)
.L_3408:
        /*0080*/ 	.word	0x00000000
        /*0084*/ 	.short	0x0000
        /*0086*/ 	.short	0x0000
        /*0088*/ 	.byte	0x00, 0xf0, 0x11, 0x00


	//----- nvinfo : EIATTR_MAXREG_COUNT
	.align		4
.L_3409:
        /*008c*/ 	.byte	0x03, 0x1b
        /*008e*/ 	.short	0x00ff


	//----- nvinfo : EIATTR_EXTERNS
	.align		4
        /*0090*/ 	.byte	0x04, 0x0f
        /*0092*/ 	.short	(.L_3411 - .L_3410)


	//   ....[0]....
	.align		4
.L_3410:
        /*0094*/ 	.word	index@(__assertfail)


	//----- nvinfo : EIATTR_MERCURY_ISA_VERSION
	.align		4
.L_3411:
        /*0098*/ 	.byte	0x03, 0x5f
        /*009a*/ 	.short	0x0000


	//----- nvinfo : EIATTR_SYSCALL_OFFSETS
	.align		4
        /*009c*/ 	.byte	0x04, 0x46
        /*009e*/ 	.short	(.L_3413 - .L_3412)


	//   ....[0]....
.L_3412:
        /*00a0*/ 	.word	0x00000f20


	//   ....[1]....
        /*00a4*/ 	.word	0x00001e40


	//   ....[2]....
        /*00a8*/ 	.word	0x00002d70


	//   ....[3]....
        /*00ac*/ 	.word	0x00003c80


	//   ....[4]....
        /*00b0*/ 	.word	0x00004c00


	//   ....[5]....
        /*00b4*/ 	.word	0x00005b40


	//   ....[6]....
        /*00b8*/ 	.word	0x00006a70


	//   ....[7]....
        /*00bc*/ 	.word	0x000079a0


	//----- nvinfo : EIATTR_EXIT_INSTR_OFFSETS
	.align		4
.L_3413:
        /*00c0*/ 	.byte	0x04, 0x1c
        /*00c2*/ 	.short	(.L_3415 - .L_3414)


	//   ....[0]....
.L_3414:
        /*00c4*/ 	.word	0x00006b20


	//   ....[1]....
        /*00c8*/ 	.word	0x00006c30


	//   ....[2]....
        /*00cc*/ 	.word	0x00006c50


	//   ....[3]....
        /*00d0*/ 	.word	0x00006cf0


	//   ....[4]....
        /*00d4*/ 	.word	0x00006d20


	//   ....[5]....
        /*00d8*/ 	.word	0x00006d40


	//   ....[6]....
        /*00dc*/ 	.word	0x00006dd0


	//   ....[7]....
        /*00e0*/ 	.word	0x00006e10


	//   ....[8]....
        /*00e4*/ 	.word	0x00006eb0


	//   ....[9]....
        /*00e8*/ 	.word	0x00006f00


	//   ....[10]....
        /*00ec*/ 	.word	0x00006f30


	//   ....[11]....
        /*00f0*/ 	.word	0x00007000


	//   ....[12]....
        /*00f4*/ 	.word	0x00007040


	//   ....[13]....
        /*00f8*/ 	.word	0x000071d0


	//   ....[14]....
        /*00fc*/ 	.word	0x00007330


	//   ....[15]....
        /*0100*/ 	.word	0x00007370


	//   ....[16]....
        /*0104*/ 	.word	0x00007410


	//   ....[17]....
        /*0108*/ 	.word	0x00007590


	//   ....[18]....
        /*010c*/ 	.word	0x00007710


	//   ....[19]....
        /*0110*/ 	.word	0x00007870


	//   ....[20]....
        /*0114*/ 	.word	0x000079b0


	//   ....[21]....
        /*0118*/ 	.word	0x000079f0


	//   ....[22]....
        /*011c*/ 	.word	0x00007a20


	//----- nvinfo : EIATTR_MAX_THREADS
	.align		4
.L_3415:
        /*0120*/ 	.byte	0x04, 0x05
        /*0122*/ 	.short	(.L_3417 - .L_3416)
.L_3416:
        /*0124*/ 	.word	0x00000080
        /*0128*/ 	.word	0x00000001
        /*012c*/ 	.word	0x00000001


	//----- nvinfo : EIATTR_CRS_STACK_SIZE
	.align		4
.L_3417:
        /*0130*/ 	.byte	0x04, 0x1e
        /*0132*/ 	.short	(.L_3419 - .L_3418)
.L_3418:
        /*0134*/ 	.word	0x00000000
.L_3419:


//--------------------- .nv.info._ZN2at6native18elementwise_kernelILi128ELi4EZNS0_22gpu_kernel_impl_nocastINS0_13AUnaryFunctorIsssNS0_16BitwiseOrFunctorIsEEEEEEvRNS_18TensorIteratorBaseERKT_EUliE_EEviT1_ --------------------------
	.section	.nv.info._ZN2at6native18elementwise_kernelILi128ELi4EZNS0_22gpu_kernel_impl_nocastINS0_13AUnaryFunctorIsssNS0_16BitwiseOrFunctorIsEEEEEEvRNS_18TensorIteratorBaseERKT_EUliE_EEviT1_,"",@"SHT_CUDA_INFO"
	.sectionflags	@""
	.align	4


	//----- nvinfo : EIATTR_CUDA_API_VERSION
	.align		4
        /*0000*/ 	.byte	0x04, 0x37
        /*0002*/ 	.short	(.L_3421 - .L_3420)
.L_3420:
        /*0004*/ 	.word	0x00000082


	//----- nvinfo : EIATTR_SW2861232_WAR
	.align		4
.L_3421:
        /*0008*/ 	.byte	0x01, 0x35
	.zero		2


	//----- nvinfo : EIATTR_PARAM_CBANK
	.align		4
        /*000c*/ 	.byte	0x04, 0x0a
        /*000e*/ 	.short	(.L_3423 - .L_3422)
	.align		4
.L_3422:
        /*0010*/ 	.word	index@(.nv.constant0._ZN2at6native18elementwise_kernelILi128ELi4EZNS0_22gpu_kernel_impl_nocastINS0_13AUnaryFunctorIsssNS0_16BitwiseOrFunctorIsEEEEEEvRNS_18TensorIteratorBaseERKT_EUliE_EEviT1_)
        /*0014*/ 	.short	0x0160
        /*0016*/ 	.short	0x0220


	//----- nvinfo : EIATTR_CBANK_PARAM_SIZE
	.align		4
.L_3423:
        /*0018*/ 	.byte	0x03, 0x19
        /*001a*/ 	.short	0x0220


	//----- nvinfo : EIATTR_KPARAM_INFO
	.align		4
        /*001c*/ 	.byte	0x04, 0x17
        /*001e*/ 	.short	(.L_3425 - .L_3424)
.L_3424:
        /*0020*/ 	.word	0x00000000
        /*0024*/ 	.short	0x0001
        /*0026*/ 	.short	0x0008
        /*0028*/ 	.byte	0x00, 0xf0, 0x61, 0x08


	//----- nvinfo : EIATTR_KPARAM_INFO
	.align		4
.L_3425:
        /*002c*/ 	.byte	0x04, 0x17
        /*002e*/ 	.short	(.L_3427 - .L_3426)
.L_3426:
        /*0030*/ 	.word	0x00000000
        /*0034*/ 	.short	0x0000
        /*0036*/ 	.short	0x0000
        /*0038*/ 	.byte	0x00, 0xf0, 0x11, 0x00


	//----- nvinfo : EIATTR_MAXREG_COUNT
	.align		4
.L_3427:
        /*003c*/ 	.byte	0x03, 0x1b
        /*003e*/ 	.short	0x0080


	//----- nvinfo : EIATTR_MERCURY_ISA_VERSION
	.align		4
        /*0040*/ 	.byte	0x03, 0x5f
        /*0042*/ 	.short	0x0000


	//----- nvinfo : EIATTR_EXIT_INSTR_OFFSETS
	.align		4
        /*0044*/ 	.byte	0x04, 0x1c
        /*0046*/ 	.short	(.L_3429 - .L_3428)


	//   ....[0]....
.L_3428:
        /*0048*/ 	.word	0x00002d20


	//   ....[1]....
        /*004c*/ 	.word	0x00003bd0


	//----- nvinfo : EIATTR_MAX_THREADS
	.align		4
.L_3429:
        /*0050*/ 	.byte	0x04, 0x05
        /*0052*/ 	.short	(.L_3431 - .L_3430)
.L_3430:
        /*0054*/ 	.word	0x00000080
        /*0058*/ 	.word	0x00000001
        /*005c*/ 	.word	0x00000001


	//----- nvinfo : EIATTR_CRS_STACK_SIZE
	.align		4
.L_3431:
        /*0060*/ 	.byte	0x04, 0x1e
        /*0062*/ 	.short	(.L_3433 - .L_3432)
.L_3432:
        /*0064*/ 	.word	0x00000000
.L_3433:


//--------------------- .nv.info._ZN2at6native27unrolled_elementwise_kernelINS0_13AUnaryFunctorIsssNS0_16BitwiseOrFunctorIsEEEESt5arrayIPcLm2EELi4E23TrivialOffsetCalculatorILi1EjESA_NS0_6memory15LoadWithoutCastENSB_16StoreWithoutCastEEEviT_T0_T2_T3_T4_T5_ --------------------------
	.section	.nv.info._ZN2at6native27unrolled_elementwise_kernelINS0_13AUnaryFunctorIsssNS0_16BitwiseOrFunctorIsEEEESt5arrayIPcLm2EELi4E23TrivialOffsetCalculatorILi1EjESA_NS0_6memory15LoadWithoutCastENSB_16StoreWithoutCastEEEviT_T0_T2_T3_T4_T5_,"",@"SHT_CUDA_INFO"
	.sectionflags	@""
	.align	4


	//----- nvinfo : EIATTR_CUDA_API_VERSION
	.align		4
        /*0000*/ 	.byte	0x04, 0x37
        /*0002*/ 	.short	(.L_3435 - .L_3434)
.L_3434:
        /*0004*/ 	.word	0x00000082


	//----- nvinfo : EIATTR_SW2861232_WAR
	.align		4
.L_3435:
        /*0008*/ 	.byte	0x01, 0x35
	.zero		2


	//----- nvinfo : EIATTR_PARAM_CBANK
	.align		4
        /*000c*/ 	.byte	0x04, 0x0a
        /*000e*/ 	.short	(.L_3437 - .L_3436)
	.align		4
.L_3436:
        /*0010*/ 	.word	index@(.nv.constant0._ZN2at6native27unrolled_elementwise_kernelINS0_13AUnaryFunctorIsssNS0_16BitwiseOrFunctorIsEEEESt5arrayIPcLm2EELi4E23TrivialOffsetCalculatorILi1EjESA_NS0_6memory15LoadWithoutCastENSB_16StoreWithoutCastEEEviT_T0_T2_T3_T4_T5_)
        /*0014*/ 	.short	0x0160
        /*0016*/ 	.short	0x001c


	//----- nvinfo : EIATTR_CBANK_PARAM_SIZE
	.align		4
.L_3437:
        /*0018*/ 	.byte	0x03, 0x19
        /*001a*/ 	.short	0x001c


	//----- nvinfo : EIATTR_KPARAM_INFO
	.align		4
        /*001c*/ 	.byte	0x04, 0x17
        /*001e*/ 	.short	(.L_3439 - .L_3438)
.L_3438:
        /*0020*/ 	.word	0x00000000
        /*0024*/ 	.short	0x0006
        /*0026*/ 	.short	0x001b
        /*0028*/ 	.byte	0x00, 0xf0, 0x05, 0x00


	//----- nvinfo : EIATTR_KPARAM_INFO
	.align		4
.L_3439:
        /*002c*/ 	.byte	0x04, 0x17
        /*002e*/ 	.short	(.L_3441 - .L_3440)
.L_3440:
        /*0030*/ 	.word	0x00000000
        /*0034*/ 	.short	0x0005
        /*0036*/ 	.short	0x001a
        /*0038*/ 	.byte	0x00, 0xf0, 0x05, 0x00


	//----- nvinfo : EIATTR_KPARAM_INFO
	.align		4
.L_3441:
        /*003c*/ 	.byte	0x04, 0x17
        /*003e*/ 	.short	(.L_3443 - .L_3442)
.L_3442:
        /*0040*/ 	.word	0x00000000
        /*0044*/ 	.short	0x0004
        /*0046*/ 	.short	0x0019
        /*0048*/ 	.byte	0x00, 0xf0, 0x05, 0x00


	//----- nvinfo : EIATTR_KPARAM_INFO
	.align		4
.L_3443:
        /*004c*/ 	.byte	0x04, 0x17
        /*004e*/ 	.short	(.L_3445 - .L_3444)
.L_3444:
        /*0050*/ 	.word	0x00000000
        /*0054*/ 	.short	0x0003
        /*0056*/ 	.short	0x0018
        /*0058*/ 	.byte	0x00, 0xf0, 0x05, 0x00


	//----- nvinfo : EIATTR_KPARAM_INFO
	.align		4
.L_3445:
        /*005c*/ 	.byte	0x04, 0x17
        /*005e*/ 	.short	(.L_3447 - .L_3446)
.L_3446:
        /*0060*/ 	.word	0x00000000
        /*0064*/ 	.short	0x0002
        /*0066*/ 	.short	0x0008
        /*0068*/ 	.byte	0x00, 0xf0, 0x41, 0x00


	//----- nvinfo : EIATTR_KPARAM_INFO
	.align		4
.L_3447:
        /*006c*/ 	.byte	0x04, 0x17
        /*006e*/ 	.short	(.L_3449 - .L_3448)
.L_3448:
        /*0070*/ 	.word	0x00000000
        /*0074*/ 	.short	0x0001
        /*0076*/ 	.short	0x0004
        /*0078*/ 	.byte	0x00, 0xf0, 0x11, 0x00


	//----- nvinfo : EIATTR_KPARAM_INFO
	.align		4
.L_3449:
        /*007c*/ 	.byte	0x04, 0x17
        /*007e*/ 	.short	(.L_3451 - .L_3450)
.L_3450:
        /*0080*/ 	.word	0x00000000
        /*0084*/ 	.short	0x0000
        /*0086*/ 	.short	0x0000
        /*0088*/ 	.byte	0x00, 0xf0, 0x11, 0x00


	//----- nvinfo : EIATTR_MAXREG_COUNT
	.align		4
.L_3451:
        /*008c*/ 	.byte	0x03, 0x1b
        /*008e*/ 	.short	0x00ff


	//----- nvinfo : EIATTR_MERCURY_ISA_VERSION
	.align		4
        /*0090*/ 	.byte	0x03, 0x5f
        /*0092*/ 	.short	0x0000


	//----- nvinfo : EIATTR_EXIT_INSTR_OFFSETS
	.align		4
        /*0094*/ 	.byte	0x04, 0x1c
        /*0096*/ 	.short	(.L_3453 - .L_3452)


	//   ....[0]....
.L_3452:
        /*0098*/ 	.word	0x000003c0


	//   ....[1]....
        /*009c*/ 	.word	0x00000410


	//----- nvinfo : EIATTR_MAX_THREADS
	.align		4
.L_3453:
        /*00a0*/ 	.byte	0x04, 0x05
        /*00a2*/ 	.short	(.L_3455 - .L_3454)
.L_3454:
        /*00a4*/ 	.word	0x00000080
        /*00a8*/ 	.word	0x00000001
        /*00ac*/ 	.word	0x00000001


	//----- nvinfo : EIATTR_CRS_STACK_SIZE
	.align		4
.L_3455:
        /*00b0*/ 	.byte	0x04, 0x1e
        /*00b2*/ 	.short	(.L_3457 - .L_3456)
.L_3456:
        /*00b4*/ 	.word	0x00000000
.L_3457:


//--------------------- .nv.info._ZN2at6native29vectorized_elementwise_kernelILi2ENS0_13AUnaryFunctorIsssNS0_16BitwiseOrFunctorIsEEEESt5arrayIPcLm2EEEEviT0_T1_ --------------------------
	.section	.nv.info._ZN2at6native29vectorized_elementwise_kernelILi2ENS0_13AUnaryFunctorIsssNS0_16BitwiseOrFunctorIsEEEESt5arrayIPcLm2EEEEviT0_T1_,"",@"SHT_CUDA_INFO"
	.sectionflags	@""
	.align	4


	//----- nvinfo : EIATTR_CUDA_API_VERSION
	.align		4
        /*0000*/ 	.byte	0x04, 0x37
        /*0002*/ 	.short	(.L_3459 - .L_3458)
.L_3458:
        /*0004*/ 	.word	0x00000082


	//----- nvinfo : EIATTR_SW2861232_WAR
	.align		4
.L_3459:
        /*0008*/ 	.byte	0x01, 0x35
	.zero		2


	//----- nvinfo : EIATTR_PARAM_CBANK
	.align		4
        /*000c*/ 	.byte	0x04, 0x0a
        /*000e*/ 	.short	(.L_3461 - .L_3460)
	.align		4
.L_3460:
        /*0010*/ 	.word	index@(.nv.constant0._ZN2at6native29vectorized_elementwise_kernelILi2ENS0_13AUnaryFunctorIsssNS0_16BitwiseOrFunctorIsEEEESt5arrayIPcLm2EEEEviT0_T1_)
        /*0014*/ 	.short	0x0160
        /*0016*/ 	.short	0x0018


	//----- nvinfo : EIATTR_CBANK_PARAM_SIZE
	.align		4
.L_3461:
        /*0018*/ 	.byte	0x03, 0x19
        /*001a*/ 	.short	0x0018


	//----- nvinfo : EIATTR_KPARAM_INFO
	.align		4
        /*001c*/ 	.byte	0x04, 0x17
        /*001e*/ 	.short	(.L_3463 - .L_3462)
.L_3462:
        /*0020*/ 	.word	0x00000000
        /*0024*/ 	.short	0x0002
        /*0026*/ 	.short	0x0008
        /*0028*/ 	.byte	0x00, 0xf0, 0x41, 0x00


	//----- nvinfo : EIATTR_KPARAM_INFO
	.align		4
.L_3463:
        /*002c*/ 	.byte	0x04, 0x17
        /*002e*/ 	.short	(.L_3465 - .L_3464)
.L_3464:
        /*0030*/ 	.word	0x00000000
        /*0034*/ 	.short	0x0001
        /*0036*/ 	.short	0x0004
        /*0038*/ 	.byte	0x00, 0xf0, 0x11, 0x00


	//----- nvinfo : EIATTR_KPARAM_INFO
	.align		4
.L_3465:
        /*003c*/ 	.byte	0x04, 0x17
        /*003e*/ 	.short	(.L_3467 - .L_3466)
.L_3466:
        /*0040*/ 	.word	0x00000000
        /*0044*/ 	.short	0x0000
        /*0046*/ 	.short	0x0000
        /*0048*/ 	.byte	0x00, 0xf0, 0x11, 0x00


	//----- nvinfo : EIATTR_MAXREG_COUNT
	.align		4
.L_3467:
        /*004c*/ 	.byte	0x03, 0x1b
        /*004e*/ 	.short	0x00ff


	//----- nvinfo : EIATTR_MERCURY_ISA_VERSION
	.align		4
        /*0050*/ 	.byte	0x03, 0x5f
        /*0052*/ 	.short	0x0000


	//----- nvinfo : EIATTR_EXIT_INSTR_OFFSETS
	.align		4
        /*0054*/ 	.byte	0x04, 0x1c
        /*0056*/ 	.short	(.L_3469 - .L_3468)


	//   ....[0]....
.L_3468:
        /*0058*/ 	.word	0x00000260


	//   ....[1]....
        /*005c*/ 	.word	0x000009e0


	//   ....[2]....
        /*0060*/ 	.word	0x00000a30


	//----- nvinfo : EIATTR_MAX_THREADS
	.align		4
.L_3469:
        /*0064*/ 	.byte	0x04, 0x05
        /*0066*/ 	.short	(.L_3471 - .L_3470)
.L_3470:
        /*0068*/ 	.word	0x00000080
        /*006c*/ 	.word	0x00000001
        /*0070*/ 	.word	0x00000001


	//----- nvinfo : EIATTR_CRS_STACK_SIZE
	.align		4
.L_3471:
        /*0074*/ 	.byte	0x04, 0x1e
        /*0076*/ 	.short	(.L_3473 - .L_3472)
.L_3472:
        /*0078*/ 	.word	0x00000000
.L_3473:


//--------------------- .nv.info._ZN2at6native29vectorized_elementwise_kernelILi4ENS0_13AUnaryFunctorIsssNS0_16BitwiseOrFunctorIsEEEESt5arrayIPcLm2EEEEviT0_T1_ --------------------------
	.section	.nv.info._ZN2at6native29vectorized_elementwise_kernelILi4ENS0_13AUnaryFunctorIsssNS0_16BitwiseOrFunctorIsEEEESt5arrayIPcLm2EEEEviT0_T1_,"",@"SHT_CUDA_INFO"
	.sectionflags	@""
	.align	4


	//----- nvinfo : EIATTR_CUDA_API_VERSION
	.align		4
        /*0000*/ 	.byte	0x04, 0x37
        /*0002*/ 	.short	(.L_3475 - .L_3474)
.L_3474:
        /*0004*/ 	.word	0x00000082


	//----- nvinfo : EIATTR_SW2861232_WAR
	.align		4
.L_3475:
        /*0008*/ 	.byte	0x01, 0x35
	.zero		2


	//----- nvinfo : EIATTR_PARAM_CBANK
	.align		4
        /*000c*/ 	.byte	0x04, 0x0a
        /*000e*/ 	.short	(.L_3477 - .L_3476)
	.align		4
.L_3476:
        /*0010*/ 	.word	index@(.nv.constant0._ZN2at6native29vectorized_elementwise_kernelILi4ENS0_13AUnaryFunctorIsssNS0_16BitwiseOrFunctorIsEEEESt5arrayIPcLm2EEEEviT0_T1_)
        /*0014*/ 	.short	0x0160
        /*0016*/ 	.short	0x0018


	//----- nvinfo : EIATTR_CBANK_PARAM_SIZE
	.align		4
.L_3477:
        /*0018*/ 	.byte	0x03, 0x19
        /*001a*/ 	.short	0x0018


	//----- nvinfo : EIATTR_KPARAM_INFO
	.align		4
        /*001c*/ 	.byte	0x04, 0x17
        /*001e*/ 	.short	(.L_3479 - .L_3478)
.L_3478:
        /*0020*/ 	.word	0x00000000
        /*0024*/ 	.short	0x0002
        /*0026*/ 	.short	0x0008
        /*0028*/ 	.byte	0x00, 0xf0, 0x41, 0x00


	//----- nvinfo : EIATTR_KPARAM_INFO
	.align		4
.L_3479:
        /*002c*/ 	.byte	0x04, 0x17
        /*002e*/ 	.short	(.L_3481 - .L_3480)
.L_3480:
        /*0030*/ 	.word	0x00000000
        /*0034*/ 	.short	0x0001
        /*0036*/ 	.short	0x0004
        /*0038*/ 	.byte	0x00, 0xf0, 0x11, 0x00


	//----- nvinfo : EIATTR_KPARAM_INFO
	.align		4
.L_3481:
        /*003c*/ 	.byte	0x04, 0x17
        /*003e*/ 	.short	(.L_3483 - .L_3482)
.L_3482:
        /*0040*/ 	.word	0x00000000
        /*0044*/ 	.short	0x0000
        /*0046*/ 	.short	0x0000
        /*0048*/ 	.byte	0x00, 0xf0, 0x11, 0x00


	//----- nvinfo : EIATTR_MAXREG_COUNT
	.align		4
.L_3483:
        /*004c*/ 	.byte	0x03, 0x1b
        /*004e*/ 	.short	0x00ff


	//----- nvinfo : EIATTR_MERCURY_ISA_VERSION
	.align		4
        /*0050*/ 	.byte	0x03, 0x5f
        /*0052*/ 	.short	0x0000


	//----- nvinfo : EIATTR_EXIT_INSTR_OFFSETS
	.align		4
        /*0054*/ 	.byte	0x04, 0x1c
        /*0056*/ 	.short	(.L_3485 - .L_3484)


	//   ....[0]....
.L_3484:
        /*0058*/ 	.word	0x00000220


	//   ....[1]....
        /*005c*/ 	.word	0x000009a0


	//   ....[2]....
        /*0060*/ 	.word	0x000009f0


	//----- nvinfo : EIATTR_MAX_THREADS
	.align		4
.L_3485:
        /*0064*/ 	.byte	0x04, 0x05
        /*0066*/ 	.short	(.L_3487 - .L_3486)
.L_3486:
        /*0068*/ 	.word	0x00000080
        /*006c*/ 	.word	0x00000001
        /*0070*/ 	.word	0x00000001


	//----- nvinfo : EIATTR_CRS_STACK_SIZE
	.align		4
.L_3487:
        /*0074*/ 	.byte	0x04, 0x1e
        /*0076*/ 	.short	(.L_3489 - .L_3488)
.L_3488:
        /*0078*/ 	.word	0x00000000
.L_3489:


//--------------------- .nv.info._ZN2at6native29vectorized_elementwise_kernelILi8ENS0_13AUnaryFunctorIsssNS0_16BitwiseOrFunctorIsEEEESt5arrayIPcLm2EEEEviT0_T1_ --------------------------
	.section	.nv.info._ZN2at6native29vectorized_elementwise_kernelILi8ENS0_13AUnaryFunctorIsssNS0_16BitwiseOrFunctorIsEEEESt5arrayIPcLm2EEEEviT0_T1_,"",@"SHT_CUDA_INFO"
	.sectionflags	@""
	.align	4


	//----- nvinfo : EIATTR_CUDA_API_VERSION
	.align		4
        /*0000*/ 	.byte	0x04, 0x37
        /*0002*/ 	.short	(.L_3491 - .L_3490)
.L_3490:
        /*0004*/ 	.word	0x00000082


	//----- nvinfo : EIATTR_SW2861232_WAR
	.align		4
.L_3491:
        /*0008*/ 	.byte	0x01, 0x35
	.zero		2


	//----- nvinfo : EIATTR_PARAM_CBANK
	.align		4
        /*000c*/ 	.byte	0x04, 0x0a
        /*000e*/ 	.short	(.L_3493 - .L_3492)
	.align		4
.L_3492:
        /*0010*/ 	.word	index@(.nv.constant0._ZN2at6native29vectorized_elementwise_kernelILi8ENS0_13AUnaryFunctorIsssNS0_16BitwiseOrFunctorIsEEEESt5arrayIPcLm2EEEEviT0_T1_)
        /*0014*/ 	.short	0x0160
        /*0016*/ 	.short	0x0018


	//----- nvinfo : EIATTR_CBANK_PARAM_SIZE
	.align		4
.L_3493:
        /*0018*/ 	.byte	0x03, 0x19
        /*001a*/ 	.short	0x0018


	//----- nvinfo : EIATTR_KPARAM_INFO
	.align		4
        /*001c*/ 	.byte	0x04, 0x17
        /*001e*/ 	.short	(.L_3495 - .L_3494)
.L_3494:
        /*0020*/ 	.word	0x00000000
        /*0024*/ 	.short	0x0002
        /*0026*/ 	.short	0x0008
        /*0028*/ 	.byte	0x00, 0xf0, 0x41, 0x00


	//----- nvinfo : EIATTR_KPARAM_INFO
	.align		4
.L_3495:
        /*002c*/ 	.byte	0x04, 0x17
        /*002e*/ 	.short	(.L_3497 - .L_3496)
.L_3496:
        /*0030*/ 	.word	0x00000000
        /*0034*/ 	.short	0x0001
        /*0036*/ 	.short	0x0004
        /*0038*/ 	.byte	0x00, 0xf0, 0x11, 0x00


	//----- nvinfo : EIATTR_KPARAM_INFO
	.align		4
.L_3497:
        /*003c*/ 	.byte	0x04, 0x17
        /*003e*/ 	.short	(.L_3499 - .L_3498)
.L_3498:
        /*0040*/ 	.word	0x00000000
        /*0044*/ 	.short	0x0000
        /*0046*/ 	.short	0x0000
        /*0048*/ 	.byte	0x00, 0xf0, 0x11, 0x00


	//----- nvinfo : EIATTR_MAXREG_COUNT
	.align		4
.L_3499:
        /*004c*/ 	.byte	0x03, 0x1b
        /*004e*/ 	.short	0x00ff


	//----- nvinfo : EIATTR_MERCURY_ISA_VERSION
	.align		4
        /*0050*/ 	.byte	0x03, 0x5f
        /*0052*/ 	.short	0x0000


	//----- nvinfo : EIATTR_EXIT_INSTR_OFFSETS
	.align		4
        /*0054*/ 	.byte	0x04, 0x1c
        /*0056*/ 	.short	(.L_3501 - .L_3500)


	//   ....[0]....
.L_3500:
        /*0058*/ 	.word	0x00000010


	//----- nvinfo : EIATTR_MAX_THREADS
	.align		4
.L_3501:
        /*005c*/ 	.byte	0x04, 0x05
        /*005e*/ 	.short	(.L_3503 - .L_3502)
.L_3502:
        /*0060*/ 	.word	0x00000080
        /*0064*/ 	.word	0x00000001
        /*0068*/ 	.word	0x00000001
.L_3503:


//--------------------- .nv.info._ZN2at6native18elementwise_kernelILi128ELi4EZNS0_15gpu_kernel_implINS0_13BinaryFunctorIsssNS0_16BitwiseOrFunctorIsEEEEEEvRNS_18TensorIteratorBaseERKT_EUliE_EEviT1_ --------------------------
	.section	.nv.info._ZN2at6native18elementwise_kernelILi128ELi4EZNS0_15gpu_kernel_implINS0_13BinaryFunctorIsssNS0_16BitwiseOrFunctorIsEEEEEEvRNS_18TensorIteratorBaseERKT_EUliE_EEviT1_,"",@"SHT_CUDA_INFO"
	.sectionflags	@""
	.align	4


	//----- nvinfo : EIATTR_CUDA_API_VERSION
	.align		4
        /*0000*/ 	.byte	0x04, 0x37
        /*0002*/ 	.short	(.L_3505 - .L_3504)
.L_3504:
        /*0004*/ 	.word	0x00000082


	//----- nvinfo : EIATTR_SW2861232_WAR
	.align		4
.L_3505:
        /*0008*/ 	.byte	0x01, 0x35
	.zero		2


	//----- nvinfo : EIATTR_PARAM_CBANK
	.align		4
        /*000c*/ 	.byte	0x04, 0x0a
        /*000e*/ 	.short	(.L_3507 - .L_3506)
	.align		4
.L_3506:
        /*0010*/ 	.word	index@(.nv.constant0._ZN2at6native18elementwise_kernelILi128ELi4EZNS0_15gpu_kernel_implINS0_13BinaryFunctorIsssNS0_16BitwiseOrFunctorIsEEEEEEvRNS_18TensorIteratorBaseERKT_EUliE_EEviT1_)
        /*0014*/ 	.short	0x0160
        /*0016*/ 	.short	0x0290


	//----- nvinfo : EIATTR_CBANK_PARAM_SIZE
	.align		4
.L_3507:
        /*0018*/ 	.byte	0x03, 0x19
        /*001a*/ 	.short	0x0290


	//----- nvinfo : EIATTR_KPARAM_INFO
	.align		4
        /*001c*/ 	.byte	0x04, 0x17
        /*001e*/ 	.short	(.L_3509 - .L_3508)
.L_3508:
        /*0020*/ 	.word	0x00000000
        /*0024*/ 	.short	0x0001
        /*0026*/ 	.short	0x0008
        /*0028*/ 	.byte	0x00, 0xf0, 0x21, 0x0a


	//----- nvinfo : EIATTR_KPARAM_INFO
	.align		4
.L_3509:
        /*002c*/ 	.byte	0x04, 0x17
        /*002e*/ 	.short	(.L_3511 - .L_3510)
.L_3510:
        /*0030*/ 	.word	0x00000000
        /*0034*/ 	.short	0x0000
        /*0036*/ 	.short	0x0000
        /*0038*/ 	.byte	0x00, 0xf0, 0x11, 0x00


	//----- nvinfo : EIATTR_MAXREG_COUNT
	.align		4
.L_3511:
        /*003c*/ 	.byte	0x03, 0x1b
        /*003e*/ 	.short	0x0080


	//----- nvinfo : EIATTR_EXTERNS
	.align		4
        /*0040*/ 	.byte	0x04, 0x0f
        /*0042*/ 	.short	(.L_3513 - .L_3512)


	//   ....[0]....
	.align		4
.L_3512:
        /*0044*/ 	.word	index@(__assertfail)


	//----- nvinfo : EIATTR_MERCURY_ISA_VERSION
	.align		4
.L_3513:
        /*0048*/ 	.byte	0x03, 0x5f
        /*004a*/ 	.short	0x0000


	//----- nvinfo : EIATTR_SYSCALL_OFFSETS
	.align		4
        /*004c*/ 	.byte	0x04, 0x46
        /*004e*/ 	.short	(.L_3515 - .L_3514)


	//   ....[0]....
.L_3514:
        /*0050*/ 	.word	0x00001ed0


	//   ....[1]....
        /*0054*/ 	.word	0x00002d60


	//   ....[2]....
        /*0058*/ 	.word	0x00003c10


	//   ....[3]....
        /*005c*/ 	.word	0x00005b40


	//   ....[4]....
        /*0060*/ 	.word	0x000069d0


	//   ....[5]....
        /*0064*/ 	.word	0x00007880


	//   ....[6]....
        /*0068*/ 	.word	0x00009780


	//   ....[7]....
        /*006c*/ 	.word	0x0000a610


	//   ....[8]....
        /*0070*/ 	.word	0x0000b4c0


	//   ....[9]....
        /*0074*/ 	.word	0x0000d3d0


	//   ....[10]....
        /*0078*/ 	.word	0x0000e260


	//   ....[11]....
        /*007c*/ 	.word	0x0000f110


	//----- nvinfo : EIATTR_EXIT_INSTR_OFFSETS
	.align		4
.L_3515:
        /*0080*/ 	.byte	0x04, 0x1c
        /*0082*/ 	.short	(.L_3517 - .L_3516)


	//   ....[0]....
.L_3516:
        /*0084*/ 	.word	0x0000b570


	//   ....[1]....
        /*0088*/ 	.word	0x0000e3a0


	//   ....[2]....
        /*008c*/ 	.word	0x0000e3c0


	//   ....[3]....
        /*0090*/ 	.word	0x0000e460


	//   ....[4]....
        /*0094*/ 	.word	0x0000e490


	//   ....[5]....
        /*0098*/ 	.word	0x0000e4b0


	//   ....[6]....
        /*009c*/ 	.word	0x0000e540


	//   ....[7]....
        /*00a0*/ 	.word	0x0000e580


	//   ....[8]....
        /*00a4*/ 	.word	0x0000e620


	//   ....[9]....
        /*00a8*/ 	.word	0x0000e670


	//   ....[10]....
        /*00ac*/ 	.word	0x0000e6a0


	//   ....[11]....
        /*00b0*/ 	.word	0x0000e770


	//   ....[12]....
        /*00b4*/ 	.word	0x0000e7b0


	//   ....[13]....
        /*00b8*/ 	.word	0x0000e940


	//   ....[14]....
        /*00bc*/ 	.word	0x0000eaa0


	//   ....[15]....
        /*00c0*/ 	.word	0x0000eae0


	//   ....[16]....
        /*00c4*/ 	.word	0x0000eb80


	//   ....[17]....
        /*00c8*/ 	.word	0x0000ed00


	//   ....[18]....
        /*00cc*/ 	.word	0x0000ee80


	//   ....[19]....
        /*00d0*/ 	.word	0x0000efe0


	//   ....[20]....
        /*00d4*/ 	.word	0x0000f120


	//   ....[21]....
        /*00d8*/ 	.word	0x0000f160


	//   ....[22]....
        /*00dc*/ 	.word	0x0000f190


	//----- nvinfo : EIATTR_MAX_THREADS
	.align		4
.L_3517:
        /*00e0*/ 	.byte	0x04, 0x05
        /*00e2*/ 	.short	(.L_3519 - .L_3518)
.L_3518:
        /*00e4*/ 	.word	0x00000080
        /*00e8*/ 	.word	0x00000001
        /*00ec*/ 	.word	0x00000001


	//----- nvinfo : EIATTR_CRS_STACK_SIZE
	.align		4
.L_3519:
        /*00f0*/ 	.byte	0x04, 0x1e
        /*00f2*/ 	.short	(.L_3521 - .L_3520)
.L_3520:
        /*00f4*/ 	.word	0x00000000
.L_3521:


//--------------------- .nv.info._ZN2at6native27unrolled_elementwise_kernelINS0_13BinaryFunctorIsssNS0_16BitwiseOrFunctorIsEEEESt5arrayIPcLm3EELi4E23TrivialOffsetCalculatorILi2EjES9_ILi1EjENS0_6memory12LoadWithCastILi2EEENSC_13StoreWithCastILi1EEEEEviT_T0_T2_T3_T4_T5_ --------------------------
	.section	.nv.info._ZN2at6native27unrolled_elementwise_kernelINS0_13BinaryFunctorIsssNS0_16BitwiseOrFunctorIsEEEESt5arrayIPcLm3EELi4E23TrivialOffsetCalculatorILi2EjES9_ILi1EjENS0_6memory12LoadWithCastILi2EEENSC_13StoreWithCastILi1EEEEEviT_T0_T2_T3_T4_T5_,"",@"SHT_CUDA_INFO"
	.sectionflags	@""
	.align	4


	//----- nvinfo : EIATTR_CUDA_API_VERSION
	.align		4
        /*0000*/ 	.byte	0x04, 0x37
        /*0002*/ 	.short	(.L_3523 - .L_3522)
.L_3522:
        /*0004*/ 	.word	0x00000082


	//----- nvinfo : EIATTR_SW2861232_WAR
	.align		4
.L_3523:
        /*0008*/ 	.byte	0x01, 0x35
	.zero		2


	//----- nvinfo : EIATTR_PARAM_CBANK
	.align		4
        /*000c*/ 	.byte	0x04, 0x0a
        /*000e*/ 	.short	(.L_3525 - .L_3524)
	.align		4
.L_3524:
        /*0010*/ 	.word	index@(.nv.constant0._ZN2at6native27unrolled_elementwise_kernelINS0_13BinaryFunctorIsssNS0_16BitwiseOrFunctorIsEEEESt5arrayIPcLm3EELi4E23TrivialOffsetCalculatorILi2EjES9_ILi1EjENS0_6memory12LoadWithCastILi2EEENSC_13StoreWithCastILi1EEEEEviT_T0_T2_T3_T4_T5_)
        /*0014*/ 	.short	0x0160
        /*0016*/ 	.short	0x0038


	//----- nvinfo : EIATTR_CBANK_PARAM_SIZE
	.align		4
.L_3525:
        /*0018*/ 	.byte	0x03, 0x19
        /*001a*/ 	.short	0x0038


	//----- nvinfo : EIATTR_KPARAM_INFO
	.align		4
        /*001c*/ 	.byte	0x04, 0x17
        /*001e*/ 	.short	(.L_3527 - .L_3526)
.L_3526:
        /*0020*/ 	.word	0x00000000
        /*0024*/ 	.short	0x0006
        /*0026*/ 	.short	0x0030
        /*0028*/ 	.byte	0x00, 0xf0, 0x21, 0x00


	//----- nvinfo : EIATTR_KPARAM_INFO
	.align		4
.L_3527:
        /*002c*/ 	.byte	0x04, 0x17
        /*002e*/ 	.short	(.L_3529 - .L_3528)
.L_3528:
        /*0030*/ 	.word	0x00000000
        /*0034*/ 	.short	0x0005
        /*0036*/ 	.short	0x0024
        /*0038*/ 	.byte	0x00, 0xf0, 0x31, 0x00


	//----- nvinfo : EIATTR_KPARAM_INFO
	.align		4
.L_3529:
        /*003c*/ 	.byte	0x04, 0x17
        /*003e*/ 	.short	(.L_3531 - .L_3530)
.L_3530:
        /*0040*/ 	.word	0x00000000
        /*0044*/ 	.short	0x0004
        /*0046*/ 	.short	0x0021
        /*0048*/ 	.byte	0x00, 0xf0, 0x05, 0x00


	//----- nvinfo : EIATTR_KPARAM_INFO
	.align		4
.L_3531:
        /*004c*/ 	.byte	0x04, 0x17
        /*004e*/ 	.short	(.L_3533 - .L_3532)
.L_3532:
        /*0050*/ 	.word	0x00000000
        /*0054*/ 	.short	0x0003
        /*0056*/ 	.short	0x0020
        /*0058*/ 	.byte	0x00, 0xf0, 0x05, 0x00


	//----- nvinfo : EIATTR_KPARAM_INFO
	.align		4
.L_3533:
        /*005c*/ 	.byte	0x04, 0x17
        /*005e*/ 	.short	(.L_3535 - .L_3534)
.L_3534:
        /*0060*/ 	.word	0x00000000
        /*0064*/ 	.short	0x0002
        /*0066*/ 	.short	0x0008
        /*0068*/ 	.byte	0x00, 0xf0, 0x61, 0x00


	//----- nvinfo : EIATTR_KPARAM_INFO
	.align		4
.L_3535:
        /*006c*/ 	.byte	0x04, 0x17
        /*006e*/ 	.short	(.L_3537 - .L_3536)
.L_3536:
        /*0070*/ 	.word	0x00000000
        /*0074*/ 	.short	0x0001
        /*0076*/ 	.short	0x0004
        /*0078*/ 	.byte	0x00, 0xf0, 0x05, 0x00


	//----- nvinfo : EIATTR_KPARAM_INFO
	.align		4
.L_3537:
        /*007c*/ 	.byte	0x04, 0x17
        /*007e*/ 	.short	(.L_3539 - .L_3538)
.L_3538:
        /*0080*/ 	.word	0x00000000
        /*0084*/ 	.short	0x0000
        /*0086*/ 	.short	0x0000
        /*0088*/ 	.byte	0x00, 0xf0, 0x11, 0x00


	//----- nvinfo : EIATTR_MAXREG_COUNT
	.align		4
.L_3539:
        /*008c*/ 	.byte	0x03, 0x1b
        /*008e*/ 	.short	0x00ff


	//----- nvinfo : EIATTR_EXTERNS
	.align		4
        /*0090*/ 	.byte	0x04, 0x0f
        /*0092*/ 	.short	(.L_3541 - .L_3540)


	//   ....[0]....
	.align		4
.L_3540:
        /*0094*/ 	.word	index@(__assertfail)


	//----- nvinfo : EIATTR_MERCURY_ISA_VERSION
	.align		4
.L_3541:
        /*0098*/ 	.byte	0x03, 0x5f
        /*009a*/ 	.short	0x0000


	//----- nvinfo : EIATTR_SYSCALL_OFFSETS
	.align		4
        /*009c*/ 	.byte	0x04, 0x46
        /*009e*/ 	.short	(.L_3543 - .L_3542)


	//   ....[0]....
.L_3542:
        /*00a0*/ 	.word	0x00000f40


	//   ....[1]....
        /*00a4*/ 	.word	0x00001de0


	//   ....[2]....
        /*00a8*/ 	.word	0x00002d00


	//   ....[3]....
        /*00ac*/ 	.word	0x00003ba0


	//   ....[4]....
        /*00b0*/ 	.word	0x00004ad0


	//   ....[5]....
        /*00b4*/ 	.word	0x00005970


	//   ....[6]....
        /*00b8*/ 	.word	0x00006880


	//   ....[7]....
        /*00bc*/ 	.word	0x00007720


	//   ....[8]....
        /*00c0*/ 	.word	0x000086a0


	//   ....[9]....
        /*00c4*/ 	.word	0x000095e0


	//   ....[10]....
        /*00c8*/ 	.word	0x0000a510


	//   ....[11]....
        /*00cc*/ 	.word	0x0000b440


	//----- nvinfo : EIATTR_EXIT_INSTR_OFFSETS
	.align		4
.L_3543:
        /*00d0*/ 	.byte	0x04, 0x1c
        /*00d2*/ 	.short	(.L_3545 - .L_3544)


	//   ....[0]....
.L_3544:
        /*00d4*/ 	.word	0x0000a5c0


	//   ....[1]....
        /*00d8*/ 	.word	0x0000a6d0


	//   ....[2]....
        /*00dc*/ 	.word	0x0000a6f0


	//   ....[3]....
        /*00e0*/ 	.word	0x0000a790


	//   ....[4]....
        /*00e4*/ 	.word	0x0000a7c0


	//   ....[5]....
        /*00e8*/ 	.word	0x0000a7e0


	//   ....[6]....
        /*00ec*/ 	.word	0x0000a870


	//   ....[7]....
        /*00f0*/ 	.word	0x0000a8b0


	//   ....[8]....
        /*00f4*/ 	.word	0x0000a950


	//   ....[9]....
        /*00f8*/ 	.word	0x0000a9a0


	//   ....[10]....
        /*00fc*/ 	.word	0x0000a9d0


	//   ....[11]....
        /*0100*/ 	.word	0x0000aaa0


	//   ....[12]....
        /*0104*/ 	.word	0x0000aae0


	//   ....[13]....
        /*0108*/ 	.word	0x0000ac70


	//   ....[14]....
        /*010c*/ 	.word	0x0000add0


	//   ....[15]....
        /*0110*/ 	.word	0x0000ae10


	//   ....[16]....
        /*0114*/ 	.word	0x0000aeb0


	//   ....[17]....
        /*0118*/ 	.word	0x0000b030


	//   ....[18]....
        /*011c*/ 	.word	0x0000b1b0


	//   ....[19]....
        /*0120*/ 	.word	0x0000b310


	//   ....[20]....
        /*0124*/ 	.word	0x0000b450


	//   ....[21]....
        /*0128*/ 	.word	0x0000b490


	//   ....[22]....
        /*012c*/ 	.word	0x0000b4c0


	//----- nvinfo : EIATTR_MAX_THREADS
	.align		4
.L_3545:
        /*0130*/ 	.byte	0x04, 0x05
        /*0132*/ 	.short	(.L_3547 - .L_3546)
.L_3546:
        /*0134*/ 	.word	0x00000080
        /*0138*/ 	.word	0x00000001
        /*013c*/ 	.word	0x00000001


	//----- nvinfo : EIATTR_CRS_STACK_SIZE
	.align		4
.L_3547:
        /*0140*/ 	.byte	0x04, 0x1e
        /*0142*/ 	.short	(.L_3549 - .L_3548)
.L_3548:
        /*0144*/ 	.word	0x00000000
.L_3549:


//--------------------- .nv.info._ZN2at6native18elementwise_kernelILi128ELi4EZNS0_22gpu_kernel_impl_nocastINS0_13BinaryFunctorIsssNS0_16BitwiseOrFunctorIsEEEEEEvRNS_18TensorIteratorBaseERKT_EUliE_EEviT1_ --------------------------
	.section	.nv.info._ZN2at6native18elementwise_kernelILi128ELi4EZNS0_22gpu_kernel_impl_nocastINS0_13BinaryFunctorIsssNS0_16BitwiseOrFunctorIsEEEEEEvRNS_18TensorIteratorBaseERKT_EUliE_EEviT1_,"",@"SHT_CUDA_INFO"
	.sectionflags	@""
	.align	4


	//----- nvinfo : EIATTR_CUDA_API_VERSION
	.align		4
        /*0000*/ 	.byte	0x04, 0x37
        /*0002*/ 	.short	(.L_3551 - .L_3550)
.L_3550:
        /*0004*/ 	.word	0x00000082


	//----- nvinfo : EIATTR_SW2861232_WAR
	.align		4
.L_3551:
        /*0008*/ 	.byte	0x01, 0x35
	.zero		2


	//----- nvinfo : EIATTR_PARAM_CBANK
	.align		4
        /*000c*/ 	.byte	0x04, 0x0a
        /*000e*/ 	.short	(.L_3553 - .L_3552)
	.align		4
.L_3552:
        /*0010*/ 	.word	index@(.nv.constant0._ZN2at6native18elementwise_kernelILi128ELi4EZNS0_22gpu_kernel_impl_nocastINS0_13BinaryFunctorIsssNS0_16BitwiseOrFunctorIsEEEEEEvRNS_18TensorIteratorBaseERKT_EUliE_EEviT1_)
        /*0014*/ 	.short	0x0160
        /*0016*/ 	.short	0x0290


	//----- nvinfo : EIATTR_CBANK_PARAM_SIZE
	.align		4
.L_3553:
        /*0018*/ 	.byte	0x03, 0x19
        /*001a*/ 	.short	0x0290


	//----- nvinfo : EIATTR_KPARAM_INFO
	.align		4
        /*001c*/ 	.byte	0x04, 0x17
        /*001e*/ 	.short	(.L_3555 - .L_3554)
.L_3554:
        /*0020*/ 	.word	0x00000000
        /*0024*/ 	.short	0x0001
        /*0026*/ 	.short	0x0008
        /*0028*/ 	.byte	0x00, 0xf0, 0x21, 0x0a


	//----- nvinfo : EIATTR_KPARAM_INFO
	.align		4
.L_3555:
        /*002c*/ 	.byte	0x04, 0x17
        /*002e*/ 	.short	(.L_3557 - .L_3556)
.L_3556:
        /*0030*/ 	.word	0x00000000
        /*0034*/ 	.short	0x0000
        /*0036*/ 	.short	0x0000
        /*0038*/ 	.byte	0x00, 0xf0, 0x11, 0x00


	//----- nvinfo : EIATTR_MAXREG_COUNT
	.align		4
.L_3557:
        /*003c*/ 	.byte	0x03, 0x1b
        /*003e*/ 	.short	0x0080


	//----- nvinfo : EIATTR_MERCURY_ISA_VERSION
	.align		4
        /*0040*/ 	.byte	0x03, 0x5f
        /*0042*/ 	.short	0x0000


	//----- nvinfo : EIATTR_EXIT_INSTR_OFFSETS
	.align		4
        /*0044*/ 	.byte	0x04, 0x1c
        /*0046*/ 	.short	(.L_3559 - .L_3558)


	//   ....[0]....
.L_3558:
        /*0048*/ 	.word	0x00003280


	//   ....[1]....
        /*004c*/ 	.word	0x00004300


	//----- nvinfo : EIATTR_MAX_THREADS
	.align		4
.L_3559:
        /*0050*/ 	.byte	0x04, 0x05
        /*0052*/ 	.short	(.L_3561 - .L_3560)
.L_3560:
        /*0054*/ 	.word	0x00000080
        /*0058*/ 	.word	0x00000001
        /*005c*/ 	.word	0x00000001


	//----- nvinfo : EIATTR_CRS_STACK_SIZE
	.align		4
.L_3561:
        /*0060*/ 	.byte	0x04, 0x1e
        /*0062*/ 	.short	(.L_3563 - .L_3562)
.L_3562:
        /*0064*/ 	.word	0x00000000
.L_3563:


//--------------------- .nv.info._ZN2at6native27unrolled_elementwise_kernelINS0_13BinaryFunctorIsssNS0_16BitwiseOrFunctorIsEEEESt5arrayIPcLm3EELi4E23TrivialOffsetCalculatorILi2EjES9_ILi1EjENS0_6memory15LoadWithoutCastENSC_16StoreWithoutCastEEEviT_T0_T2_T3_T4_T5_ --------------------------
	.section	.nv.info._ZN2at6native27unrolled_elementwise_kernelINS0_13BinaryFunctorIsssNS0_16BitwiseOrFunctorIsEEEESt5arrayIPcLm3EELi4E23TrivialOffsetCalculatorILi2EjES9_ILi1EjENS0_6memory15LoadWithoutCastENSC_16StoreWithoutCastEEEviT_T0_T2_T3_T4_T5_,"",@"SHT_CUDA_INFO"
	.sectionflags	@""
	.align	4


	//----- nvinfo : EIATTR_CUDA_API_VERSION
	.align		4
        /*0000*/ 	.byte	0x04, 0x37
        /*0002*/ 	.short	(.L_3565 - .L_3564)
.L_3564:
        /*0004*/ 	.word	0x00000082


	//----- nvinfo : EIATTR_SW2861232_WAR
	.align		4
.L_3565:
        /*0008*/ 	.byte	0x01, 0x35
	.zero		2


	//----- nvinfo : EIATTR_PARAM_CBANK
	.align		4
        /*000c*/ 	.byte	0x04, 0x0a
        /*000e*/ 	.short	(.L_3567 - .L_3566)
	.align		4
.L_3566:
        /*0010*/ 	.word	index@(.nv.constant0._ZN2at6native27unrolled_elementwise_kernelINS0_13BinaryFunctorIsssNS0_16BitwiseOrFunctorIsEEEESt5arrayIPcLm3EELi4E23TrivialOffsetCalculatorILi2EjES9_ILi1EjENS0_6memory15LoadWithoutCastENSC_16StoreWithoutCastEEEviT_T0_T2_T3_T4_T5_)
        /*0014*/ 	.short	0x0160
        /*0016*/ 	.short	0x0024


	//----- nvinfo : EIATTR_CBANK_PARAM_SIZE
	.align		4
.L_3567:
        /*0018*/ 	.byte	0x03, 0x19
        /*001a*/ 	.short	0x0024


	//----- nvinfo : EIATTR_KPARAM_INFO
	.align		4
        /*001c*/ 	.byte	0x04, 0x17
        /*001e*/ 	.short	(.L_3569 - .L_3568)
.L_3568:
        /*0020*/ 	.word	0x00000000
        /*0024*/ 	.short	0x0006
        /*0026*/ 	.short	0x0023
        /*0028*/ 	.byte	0x00, 0xf0, 0x05, 0x00


	//----- nvinfo : EIATTR_KPARAM_INFO
	.align		4
.L_3569:
        /*002c*/ 	.byte	0x04, 0x17
        /*002e*/ 	.short	(.L_3571 - .L_3570)
.L_3570:
        /*0030*/ 	.word	0x00000000
        /*0034*/ 	.short	0x0005
        /*0036*/ 	.short	0x0022
        /*0038*/ 	.byte	0x00, 0xf0, 0x05, 0x00


	//----- nvinfo : EIATTR_KPARAM_INFO
	.align		4
.L_3571:
        /*003c*/ 	.byte	0x04, 0x17
        /*003e*/ 	.short	(.L_3573 - .L_3572)
.L_3572:
        /*0040*/ 	.word	0x00000000
        /*0044*/ 	.short	0x0004
        /*0046*/ 	.short	0x0021
        /*0048*/ 	.byte	0x00, 0xf0, 0x05, 0x00


	//----- nvinfo : EIATTR_KPARAM_INFO
	.align		4
.L_3573:
        /*004c*/ 	.byte	0x04, 0x17
        /*004e*/ 	.short	(.L_3575 - .L_3574)
.L_3574:
        /*0050*/ 	.word	0x00000000
        /*0054*/ 	.short	0x0003
        /*0056*/ 	.short	0x0020
        /*0058*/ 	.byte	0x00, 0xf0, 0x05, 0x00


	//----- nvinfo : EIATTR_KPARAM_INFO
	.align		4
.L_3575:
        /*005c*/ 	.byte	0x04, 0x17
        /*005e*/ 	.short	(.L_3577 - .L_3576)
.L_3576:
        /*0060*/ 	.word	0x00000000
        /*0064*/ 	.short	0x0002
        /*0066*/ 	.short	0x0008
        /*0068*/ 	.byte	0x00, 0xf0, 0x61, 0x00


	//----- nvinfo : EIATTR_KPARAM_INFO
	.align		4
.L_3577:
        /*006c*/ 	.byte	0x04, 0x17
        /*006e*/ 	.short	(.L_3579 - .L_3578)
.L_3578:
        /*0070*/ 	.word	0x00000000
        /*0074*/ 	.short	0x0001
        /*0076*/ 	.short	0x0004
        /*0078*/ 	.byte	0x00, 0xf0, 0x05, 0x00


	//----- nvinfo : EIATTR_KPARAM_INFO
	.align		4
.L_3579:
        /*007c*/ 	.byte	0x04, 0x17
        /*007e*/ 	.short	(.L_3581 - .L_3580)
.L_3580:
        /*0080*/ 	.word	0x00000000
        /*0084*/ 	.short	0x0000
        /*0086*/ 	.short	0x0000
        /*0088*/ 	.byte	0x00, 0xf0, 0x11, 0x00


	//----- nvinfo : EIATTR_MAXREG_COUNT
	.align		4
.L_3581:
        /*008c*/ 	.byte	0x03, 0x1b
        /*008e*/ 	.short	0x00ff


	//----- nvinfo : EIATTR_MERCURY_ISA_VERSION
	.align		4
        /*0090*/ 	.byte	0x03, 0x5f
        /*0092*/ 	.short	0x0000


	//----- nvinfo : EIATTR_EXIT_INSTR_OFFSETS
	.align		4
        /*0094*/ 	.byte	0x04, 0x1c
        /*0096*/ 	.short	(.L_3583 - .L_3582)


	//   ....[0]....
.L_3582:
        /*0098*/ 	.word	0x00000470


	//   ....[1]....
        /*009c*/ 	.word	0x000004d0


	//----- nvinfo : EIATTR_MAX_THREADS
	.align		4
.L_3583:
        /*00a0*/ 	.byte	0x04, 0x05
        /*00a2*/ 	.short	(.L_3585 - .L_3584)
.L_3584:
        /*00a4*/ 	.word	0x00000080
        /*00a8*/ 	.word	0x00000001
        /*00ac*/ 	.word	0x00000001


	//----- nvinfo : EIATTR_CRS_STACK_SIZE
	.align		4
.L_3585:
        /*00b0*/ 	.byte	0x04, 0x1e
        /*00b2*/ 	.short	(.L_3587 - .L_3586)
.L_3586:
        /*00b4*/ 	.word	0x00000000
.L_3587:


//--------------------- .nv.info._ZN2at6native29vectorized_elementwise_kernelILi2ENS0_13BinaryFunctorIsssNS0_16BitwiseOrFunctorIsEEEESt5arrayIPcLm3EEEEviT0_T1_ --------------------------
	.section	.nv.info._ZN2at6native29vectorized_elementwise_kernelILi2ENS0_13BinaryFunctorIsssNS0_16BitwiseOrFunctorIsEEEESt5arrayIPcLm3EEEEviT0_T1_,"",@"SHT_CUDA_INFO"
	.sectionflags	@""
	.align	4


	//----- nvinfo : EIATTR_CUDA_API_VERSION
	.align		4
        /*0000*/ 	.byte	0x04, 0x37
        /*0002*/ 	.short	(.L_3589 - .L_3588)
.L_3588:
        /*0004*/ 	.word	0x00000082


	//----- nvinfo : EIATTR_SW2861232_WAR
	.align		4
.L_3589:
        /*0008*/ 	.byte	0x01, 0x35
	.zero		2


	//----- nvinfo : EIATTR_PARAM_CBANK
	.align		4
        /*000c*/ 	.byte	0x04, 0x0a
        /*000e*/ 	.short	(.L_3591 - .L_3590)
	.align		4
.L_3590:
        /*0010*/ 	.word	index@(.nv.constant0._ZN2at6native29vectorized_elementwise_kernelILi2ENS0_13BinaryFunctorIsssNS0_16BitwiseOrFunctorIsEEEESt5arrayIPcLm3EEEEviT0_T1_)
        /*0014*/ 	.short	0x0160
        /*0016*/ 	.short	0x0020


	//----- nvinfo : EIATTR_CBANK_PARAM_SIZE
	.align		4
.L_3591:
        /*0018*/ 	.byte	0x03, 0x19
        /*001a*/ 	.short	0x0020


	//----- nvinfo : EIATTR_KPARAM_INFO
	.align		4
        /*001c*/ 	.byte	0x04, 0x17
        /*001e*/ 	.short	(.L_3593 - .L_3592)
.L_3592:
        /*0020*/ 	.word	0x00000000
        /*0024*/ 	.short	0x0002
        /*0026*/ 	.short	0x0008
        /*0028*/ 	.byte	0x00, 0xf0, 0x61, 0x00


	//----- nvinfo : EIATTR_KPARAM_INFO
	.align		4
.L_3593:
        /*002c*/ 	.byte	0x04, 0x17
        /*002e*/ 	.short	(.L_3595 - .L_3594)
.L_3594:
        /*0030*/ 	.word	0x00000000
        /*0034*/ 	.short	0x0001
        /*0036*/ 	.short	0x0004
        /*0038*/ 	.byte	0x00, 0xf0, 0x05, 0x00


	//----- nvinfo : EIATTR_KPARAM_INFO
	.align		4
.L_3595:
        /*003c*/ 	.byte	0x04, 0x17
        /*003e*/ 	.short	(.L_3597 - .L_3596)
.L_3596:
        /*0040*/ 	.word	0x00000000
        /*0044*/ 	.short	0x0000
        /*0046*/ 	.short	0x0000
        /*0048*/ 	.byte	0x00, 0xf0, 0x11, 0x00


	//----- nvinfo : EIATTR_MAXREG_COUNT
	.align		4
.L_3597:
        /*004c*/ 	.byte	0x03, 0x1b
        /*004e*/ 	.short	0x00ff


	//----- nvinfo : EIATTR_MERCURY_ISA_VERSION
	.align		4
        /*0050*/ 	.byte	0x03, 0x5f
        /*0052*/ 	.short	0x0000


	//----- nvinfo : EIATTR_EXIT_INSTR_OFFSETS
	.align		4
        /*0054*/ 	.byte	0x04, 0x1c
        /*0056*/ 	.short	(.L_3599 - .L_3598)


	//   ....[0]....
.L_3598:
        /*0058*/ 	.word	0x000002f0


	//   ....[1]....
        /*005c*/ 	.word	0x00000bf0


	//   ....[2]....
        /*0060*/ 	.word	0x00000c40


	//----- nvinfo : EIATTR_MAX_THREADS
	.align		4
.L_3599:
        /*0064*/ 	.byte	0x04, 0x05
        /*0066*/ 	.short	(.L_3601 - .L_3600)
.L_3600:
        /*0068*/ 	.word	0x00000080
        /*006c*/ 	.word	0x00000001
        /*0070*/ 	.word	0x00000001


	//----- nvinfo : EIATTR_CRS_STACK_SIZE
	.align		4
.L_3601:
        /*0074*/ 	.byte	0x04, 0x1e
        /*0076*/ 	.short	(.L_3603 - .L_3602)
.L_3602:
        /*0078*/ 	.word	0x00000000
.L_3603:


//--------------------- .nv.info._ZN2at6native29vectorized_elementwise_kernelILi4ENS0_13BinaryFunctorIsssNS0_16BitwiseOrFunctorIsEEEESt5arrayIPcLm3EEEEviT0_T1_ --------------------------
	.section	.nv.info._ZN2at6native29vectorized_elementwise_kernelILi4ENS0_13BinaryFunctorIsssNS0_16BitwiseOrFunctorIsEEEESt5arrayIPcLm3EEEEviT0_T1_,"",@"SHT_CUDA_INFO"
	.sectionflags	@""
	.align	4


	//----- nvinfo : EIATTR_CUDA_API_VERSION
	.align		4
        /*0000*/ 	.byte	0x04, 0x37
        /*0002*/ 	.short	(.L_3605 - .L_3604)
.L_3604:
        /*0004*/ 	.word	0x00000082


	//----- nvinfo : EIATTR_SW2861232_WAR
	.align		4
.L_3605:
        /*0008*/ 	.byte	0x01, 0x35
	.zero		2


	//----- nvinfo : EIATTR_PARAM_CBANK
	.align		4
        /*000c*/ 	.byte	0x04, 0x0a
        /*000e*/ 	.short	(.L_3607 - .L_3606)
	.align		4
.L_3606:
        /*0010*/ 	.word	index@(.nv.constant0._ZN2at6native29vectorized_elementwise_kernelILi4ENS0_13BinaryFunctorIsssNS0_16BitwiseOrFunctorIsEEEESt5arrayIPcLm3EEEEviT0_T1_)
        /*0014*/ 	.short	0x0160
        /*0016*/ 	.short	0x0020


	//----- nvinfo : EIATTR_CBANK_PARAM_SIZE
	.align		4
.L_3607:
        /*0018*/ 	.byte	0x03, 0x19
        /*001a*/ 	.short	0x0020


	//----- nvinfo : EIATTR_KPARAM_INFO
	.align		4
        /*001c*/ 	.byte	0x04, 0x17
        /*001e*/ 	.short	(.L_3609 - .L_3608)
.L_3608:
        /*0020*/ 	.word	0x00000000
        /*0024*/ 	.short	0x0002
        /*0026*/ 	.short	0x0008
        /*0028*/ 	.byte	0x00, 0xf0, 0x61, 0x00


	//----- nvinfo : EIATTR_KPARAM_INFO
	.align		4
.L_3609:
        /*002c*/ 	.byte	0x04, 0x17
        /*002e*/ 	.short	(.L_3611 - .L_3610)
.L_3610:
        /*0030*/ 	.word	0x00000000
        /*0034*/ 	.short	0x0001
        /*0036*/ 	.short	0x0004
        /*0038*/ 	.byte	0x00, 0xf0, 0x05, 0x00


	//----- nvinfo : EIATTR_KPARAM_INFO
	.align		4
.L_3611:
        /*003c*/ 	.byte	0x04, 0x17
        /*003e*/ 	.short	(.L_3613 - .L_3612)
.L_3612:
        /*0040*/ 	.word	0x00000000
        /*0044*/ 	.short	0x0000
        /*0046*/ 	.short	0x0000
        /*0048*/ 	.byte	0x00, 0xf0, 0x11, 0x00


	//----- nvinfo : EIATTR_MAXREG_COUNT
	.align		4
.L_3613:
        /*004c*/ 	.byte	0x03, 0x1b
        /*004e*/ 	.short	0x00ff


	//----- nvinfo : EIATTR_MERCURY_ISA_VERSION
	.align		4
        /*0050*/ 	.byte	0x03, 0x5f
        /*0052*/ 	.short	0x0000


	//----- nvinfo : EIATTR_EXIT_INSTR_OFFSETS
	.align		4
        /*0054*/ 	.byte	0x04, 0x1c
        /*0056*/ 	.short	(.L_3615 - .L_3614)


	//   ....[0]....
.L_3614:
        /*0058*/ 	.word	0x00000290


	//   ....[1]....
        /*005c*/ 	.word	0x00000b90


	//   ....[2]....
        /*0060*/ 	.word	0x00000be0


	//----- nvinfo : EIATTR_MAX_THREADS
	.align		4
.L_3615:
        /*0064*/ 	.byte	0x04, 0x05
        /*0066*/ 	.short	(.L_3617 - .L_3616)
.L_3616:
        /*0068*/ 	.word	0x00000080
        /*006c*/ 	.word	0x00000001
        /*0070*/ 	.word	0x00000001


	//----- nvinfo : EIATTR_CRS_STACK_SIZE
	.align		4
.L_3617:
        /*0074*/ 	.byte	0x04, 0x1e
        /*0076*/ 	.short	(.L_3619 - .L_3618)
.L_3618:
        /*0078*/ 	.word	0x00000000
.L_3619:


//--------------------- .nv.info._ZN2at6native29vectorized_elementwise_kernelILi8ENS0_13BinaryFunctorIsssNS0_16BitwiseOrFunctorIsEEEESt5arrayIPcLm3EEEEviT0_T1_ --------------------------
	.section	.nv.info._ZN2at6native29vectorized_elementwise_kernelILi8ENS0_13BinaryFunctorIsssNS0_16BitwiseOrFunctorIsEEEESt5arrayIPcLm3EEEEviT0_T1_,"",@"SHT_CUDA_INFO"
	.sectionflags	@""
	.align	4


	//----- nvinfo : EIATTR_CUDA_API_VERSION
	.align		4
        /*0000*/ 	.byte	0x04, 0x37
        /*0002*/ 	.short	(.L_3621 - .L_3620)
.L_3620:
        /*0004*/ 	.word	0x00000082


	//----- nvinfo : EIATTR_SW2861232_WAR
	.align		4
.L_3621:
        /*0008*/ 	.byte	0x01, 0x35
	.zero		2


	//----- nvinfo : EIATTR_PARAM_CBANK
	.align		4
        /*000c*/ 	.byte	0x04, 0x0a
        /*000e*/ 	.short	(.L_3623 - .L_3622)
	.align		4
.L_3622:
        /*0010*/ 	.word	index@(.nv.constant0._ZN2at6native29vectorized_elementwise_kernelILi8ENS0_13BinaryFunctorIsssNS0_16BitwiseOrFunctorIsEEEESt5arrayIPcLm3EEEEviT0_T1_)
        /*0014*/ 	.short	0x0160
        /*0016*/ 	.short	0x0020


	//----- nvinfo : EIATTR_CBANK_PARAM_SIZE
	.align		4
.L_3623:
        /*0018*/ 	.byte	0x03, 0x19
        /*001a*/ 	.short	0x0020


	//----- nvinfo : EIATTR_KPARAM_INFO
	.align		4
        /*001c*/ 	.byte	0x04, 0x17
        /*001e*/ 	.short	(.L_3625 - .L_3624)
.L_3624:
        /*0020*/ 	.word	0x00000000
        /*0024*/ 	.short	0x0002
        /*0026*/ 	.short	0x0008
        /*0028*/ 	.byte	0x00, 0xf0, 0x61, 0x00


	//----- nvinfo : EIATTR_KPARAM_INFO
	.align		4
.L_3625:
        /*002c*/ 	.byte	0x04, 0x17
        /*002e*/ 	.short	(.L_3627 - .L_3626)
.L_3626:
        /*0030*/ 	.word	0x00000000
        /*0034*/ 	.short	0x0001
        /*0036*/ 	.short	0x0004
        /*0038*/ 	.byte	0x00, 0xf0, 0x05, 0x00


	//----- nvinfo : EIATTR_KPARAM_INFO
	.align		4
.L_3627:
        /*003c*/ 	.byte	0x04, 0x17
        /*003e*/ 	.short	(.L_3629 - .L_3628)
.L_3628:
        /*0040*/ 	.word	0x00000000
        /*0044*/ 	.short	0x0000
        /*0046*/ 	.short	0x0000
        /*0048*/ 	.byte	0x00, 0xf0, 0x11, 0x00


	//----- nvinfo : EIATTR_MAXREG_COUNT
	.align		4
.L_3629:
        /*004c*/ 	.byte	0x03, 0x1b
        /*004e*/ 	.short	0x00ff


	//----- nvinfo : EIATTR_MERCURY_ISA_VERSION
	.align		4
        /*0050*/ 	.byte	0x03, 0x5f
        /*0052*/ 	.short	0x0000


	//----- nvinfo : EIATTR_EXIT_INSTR_OFFSETS
	.align		4
        /*0054*/ 	.byte	0x04, 0x1c
        /*0056*/ 	.short	(.L_3631 - .L_3630)


	//   ....[0]....
.L_3630:
        /*0058*/ 	.word	0x00000010


	//----- nvinfo : EIATTR_MAX_THREADS
	.align		4
.L_3631:
        /*005c*/ 	.byte	0x04, 0x05
        /*005e*/ 	.short	(.L_3633 - .L_3632)
.L_3632:
        /*0060*/ 	.word	0x00000080
        /*0064*/ 	.word	0x00000001
        /*0068*/ 	.word	0x00000001
.L_3633:


//--------------------- .nv.info._ZN2at6native18elementwise_kernelILi128ELi4EZNS0_15gpu_kernel_implINS0_13AUnaryFunctorIlllNS0_16BitwiseOrFunctorIlEEEEEEvRNS_18TensorIteratorBaseERKT_EUliE_EEviT1_ --------------------------
	.section	.nv.info._ZN2at6native18elementwise_kernelILi128ELi4EZNS0_15gpu_kernel_implINS0_13AUnaryFunctorIlllNS0_16BitwiseOrFunctorIlEEEEEEvRNS_18TensorIteratorBaseERKT_EUliE_EEviT1_,"",@"SHT_CUDA_INFO"
	.sectionflags	@""
	.align	4


	//----- nvinfo : EIATTR_CUDA_API_VERSION
	.align		4
        /*0000*/ 	.byte	0x04, 0x37
        /*0002*/ 	.short	(.L_3635 - .L_3634)
.L_3634:
        /*0004*/ 	.word	0x00000082


	//----- nvinfo : EIATTR_SW2861232_WAR
	.align		4
.L_3635:
        /*0008*/ 	.byte	0x01, 0x35
	.zero		2


	//----- nvinfo : EIATTR_PARAM_CBANK
	.align		4
        /*000c*/ 	.byte	0x04, 0x0a
        /*000e*/ 	.short	(.L_3637 - .L_3636)
	.align		4
.L_3636:
        /*0010*/ 	.word	index@(.nv.constant0._ZN2at6native18elementwise_kernelILi128ELi4EZNS0_15gpu_kernel_implINS0_13AUnaryFunctorIlllNS0_16BitwiseOrFunctorIlEEEEEEvRNS_18TensorIteratorBaseERKT_EUliE_EEviT1_)
        /*0014*/ 	.short	0x0160
        /*0016*/ 	.short	0x0230


	//----- nvinfo : EIATTR_CBANK_PARAM_SIZE
	.align		4
.L_3637:
        /*0018*/ 	.byte	0x03, 0x19
        /*001a*/ 	.short	0x0230


	//----- nvinfo : EIATTR_KPARAM_INFO
	.align		4
        /*001c*/ 	.byte	0x04, 0x17
        /*001e*/ 	.short	(.L_3639 - .L_3638)
.L_3638:
        /*0020*/ 	.word	0x00000000
        /*0024*/ 	.short	0x0001
        /*0026*/ 	.short	0x0008
        /*0028*/ 	.byte	0x00, 0xf0, 0xa1, 0x08


	//----- nvinfo : EIATTR_KPARAM_INFO
	.align		4
.L_3639:
        /*002c*/ 	.byte	0x04, 0x17
        /*002e*/ 	.short	(.L_3641 - .L_3640)
.L_3640:
        /*0030*/ 	.word	0x00000000
        /*0034*/ 	.short	0x0000
        /*0036*/ 	.short	0x0000
        /*0038*/ 	.byte	0x00, 0xf0, 0x11, 0x00


	//----- nvinfo : EIATTR_MAXREG_COUNT
	.align		4
.L_3641:
        /*003c*/ 	.byte	0x03, 0x1b
        /*003e*/ 	.short	0x0080


	//----- nvinfo : EIATTR_EXTERNS
	.align		4
        /*0040*/ 	.byte	0x04, 0x0f
        /*0042*/ 	.short	(.L_3643 - .L_3642)


	//   ....[0]....
	.align		4
.L_3642:
        /*0044*/ 	.word	index@(__assertfail)


	//----- nvinfo : EIATTR_MERCURY_ISA_VERSION
	.align		4
.L_3643:
        /*0048*/ 	.byte	0x03, 0x5f
        /*004a*/ 	.short	0x0000


	//----- nvinfo : EIATTR_SYSCALL_OFFSETS
	.align		4
        /*004c*/ 	.byte	0x04, 0x46
        /*004e*/ 	.short	(.L_3645 - .L_3644)


	//   ....[0]....
.L_3644:
        /*0050*/ 	.word	0x00001d10


	//   ....[1]....
        /*0054*/ 	.word	0x00002bd0


	//   ....[2]....
        /*0058*/ 	.word	0x00004900


	//   ....[3]....
        /*005c*/ 	.word	0x000057c0


	//   ....[4]....
        /*0060*/ 	.word	0x000074c0


	//   ....[5]....
        /*0064*/ 	.word	0x00008380


	//   ....[6]....
        /*0068*/ 	.word	0x0000a090


	//   ....[7]....
        /*006c*/ 	.word	0x0000af50


	//----- nvinfo : EIATTR_EXIT_INSTR_OFFSETS
	.align		4
.L_3645:
        /*0070*/ 	.byte	0x04, 0x1c
        /*0072*/ 	.short	(.L_3647 - .L_3646)


	//   ....[0]....
.L_3646:
        /*0074*/ 	.word	0x00008400


	//   ....[1]....
        /*0078*/ 	.word	0x0000a200


	//   ....[2]....
        /*007c*/ 	.word	0x0000a220


	//   ....[3]....
        /*0080*/ 	.word	0x0000a2a0


	//   ....[4]....
        /*0084*/ 	.word	0x0000a2c0


	//   ....[5]....
        /*0088*/ 	.word	0x0000a2e0


	//   ....[6]....
        /*008c*/ 	.word	0x0000a370


	//   ....[7]....
        /*0090*/ 	.word	0x0000a3b0


	//   ....[8]....
        /*0094*/ 	.word	0x0000a450


	//   ....[9]....
        /*0098*/ 	.word	0x0000a4a0


	//   ....[10]....
        /*009c*/ 	.word	0x0000a4d0


	//   ....[11]....
        /*00a0*/ 	.word	0x0000a5a0


	//   ....[12]....
        /*00a4*/ 	.word	0x0000a5e0


	//   ....[13]....
        /*00a8*/ 	.word	0x0000a770


	//   ....[14]....
        /*00ac*/ 	.word	0x0000a8d0


	//   ....[15]....
        /*00b0*/ 	.word	0x0000a910


	//   ....[16]....
        /*00b4*/ 	.word	0x0000a9b0


	//   ....[17]....
        /*00b8*/ 	.word	0x0000ab30


	//   ....[18]....
        /*00bc*/ 	.word	0x0000acb0


	//   ....[19]....
        /*00c0*/ 	.word	0x0000ae20


	//   ....[20]....
        /*00c4*/ 	.word	0x0000af60


	//   ....[21]....
        /*00c8*/ 	.word	0x0000af80


	//   ....[22]....
        /*00cc*/ 	.word	0x0000afa0


	//----- nvinfo : EIATTR_MAX_THREADS
	.align		4
.L_3647:
        /*00d0*/ 	.byte	0x04, 0x05
        /*00d2*/ 	.short	(.L_3649 - .L_3648)
.L_3648:
        /*00d4*/ 	.word	0x00000080
        /*00d8*/ 	.word	0x00000001
        /*00dc*/ 	.word	0x00000001


	//----- nvinfo : EIATTR_CRS_STACK_SIZE
	.align		4
.L_3649:
        /*00e0*/ 	.byte	0x04, 0x1e
        /*00e2*/ 	.short	(.L_3651 - .L_3650)
.L_3650:
        /*00e4*/ 	.word	0x00000000
.L_3651:


//--------------------- .nv.info._ZN2at6native27unrolled_elementwise_kernelINS0_13AUnaryFunctorIlllNS0_16BitwiseOrFunctorIlEEEESt5arrayIPcLm2EELi4E23TrivialOffsetCalculatorILi1EjESA_NS0_6memory12LoadWithCastILi1EEENSB_13StoreWithCastILi1EEEEEviT_T0_T2_T3_T4_T5_ --------------------------
	.section	.nv.info._ZN2at6native27unrolled_elementwise_kernelINS0_13AUnaryFunctorIlllNS0_16BitwiseOrFunctorIlEEEESt5arrayIPcLm2EELi4E23TrivialOffsetCalculatorILi1EjESA_NS0_6memory12LoadWithCastILi1EEENSB_13StoreWithCastILi1EEEEEviT_T0_T2_T3_T4_T5_,"",@"SHT_CUDA_INFO"
	.sectionflags	@""
	.align	4


	//----- nvinfo : EIATTR_CUDA_API_VERSION
	.align		4
        /*0000*/ 	.byte	0x04, 0x37
        /*0002*/ 	.short	(.L_3653 - .L_3652)
.L_3652:
        /*0004*/ 	.word	0x00000082


	//----- nvinfo : EIATTR_SW2861232_WAR
	.align		4
.L_3653:
        /*0008*/ 	.byte	0x01, 0x35
	.zero		2


	//----- nvinfo : EIATTR_PARAM_CBANK
	.align		4
        /*000c*/ 	.byte	0x04, 0x0a
        /*000e*/ 	.short	(.L_3655 - .L_3654)
	.align		4
.L_3654:
        /*0010*/ 	.word	index@(.nv.constant0._ZN2at6native27unrolled_elementwise_kernelINS0_13AUnaryFunctorIlllNS0_16BitwiseOrFunctorIlEEEESt5arrayIPcLm2EELi4E23TrivialOffsetCalculatorILi1EjESA_NS0_6memory12LoadWithCastILi1EEENSB_13StoreWithCastILi1EEEEEviT_T0_T2_T3_T4_T5_)
        /*0014*/ 	.short	0x0160
        /*0016*/ 	.short	0x003c


	//----- nvinfo : EIATTR_CBANK_PARAM_SIZE
	.align		4
.L_3655:
        /*0018*/ 	.byte	0x03, 0x19
        /*001a*/ 	.short	0x003c


	//----- nvinfo : EIATTR_KPARAM_INFO
	.align		4
        /*001c*/ 	.byte	0x04, 0x17
        /*001e*/ 	.short	(.L_3657 - .L_3656)
.L_3656:
        /*0020*/ 	.word	0x00000000
        /*0024*/ 	.short	0x0006
        /*0026*/ 	.short	0x0034
        /*0028*/ 	.byte	0x00, 0xf0, 0x21, 0x00


	//----- nvinfo : EIATTR_KPARAM_INFO
	.align		4
.L_3657:
        /*002c*/ 	.byte	0x04, 0x17
        /*002e*/ 	.short	(.L_3659 - .L_3658)
.L_3658:
        /*0030*/ 	.word	0x00000000
        /*0034*/ 	.short	0x0005
        /*0036*/ 	.short	0x002c
        /*0038*/ 	.byte	0x00, 0xf0, 0x21, 0x00


	//----- nvinfo : EIATTR_KPARAM_INFO
	.align		4
.L_3659:
        /*003c*/ 	.byte	0x04, 0x17
        /*003e*/ 	.short	(.L_3661 - .L_3660)
.L_3660:
        /*0040*/ 	.word	0x00000000
        /*0044*/ 	.short	0x0004
        /*0046*/ 	.short	0x0029
        /*0048*/ 	.byte	0x00, 0xf0, 0x05, 0x00


	//----- nvinfo : EIATTR_KPARAM_INFO
	.align		4
.L_3661:
        /*004c*/ 	.byte	0x04, 0x17
        /*004e*/ 	.short	(.L_3663 - .L_3662)
.L_3662:
        /*0050*/ 	.word	0x00000000
        /*0054*/ 	.short	0x0003
        /*0056*/ 	.short	0x0028
        /*0058*/ 	.byte	0x00, 0xf0, 0x05, 0x00


	//----- nvinfo : EIATTR_KPARAM_INFO
	.align		4
.L_3663:
        /*005c*/ 	.byte	0x04, 0x17
        /*005e*/ 	.short	(.L_3665 - .L_3664)
.L_3664:
        /*0060*/ 	.word	0x00000000
        /*0064*/ 	.short	0x0002
        /*0066*/ 	.short	0x0018
        /*0068*/ 	.byte	0x00, 0xf0, 0x41, 0x00


	//----- nvinfo : EIATTR_KPARAM_INFO
	.align		4
.L_3665:
        /*006c*/ 	.byte	0x04, 0x17
        /*006e*/ 	.short	(.L_3667 - .L_3666)
.L_3666:
        /*0070*/ 	.word	0x00000000
        /*0074*/ 	.short	0x0001
        /*0076*/ 	.short	0x0008
        /*0078*/ 	.byte	0x00, 0xf0, 0x41, 0x00


	//----- nvinfo : EIATTR_KPARAM_INFO
	.align		4
.L_3667:
        /*007c*/ 	.byte	0x04, 0x17
        /*007e*/ 	.short	(.L_3669 - .L_3668)
.L_3668:
        /*0080*/ 	.word	0x00000000
        /*0084*/ 	.short	0x0000
        /*0086*/ 	.short	0x0000
        /*0088*/ 	.byte	0x00, 0xf0, 0x11, 0x00


	//----- nvinfo : EIATTR_MAXREG_COUNT
	.align		4
.L_3669:
        /*008c*/ 	.byte	0x03, 0x1b
        /*008e*/ 	.short	0x00ff


	//----- nvinfo : EIATTR_EXTERNS
	.align		4
        /*0090*/ 	.byte	0x04, 0x0f
        /*0092*/ 	.short	(.L_3671 - .L_3670)


	//   ....[0]....
	.align		4
.L_3670:
        /*0094*/ 	.word	index@(__assertfail)


	//----- nvinfo : EIATTR_MERCURY_ISA_VERSION
	.align		4
.L_3671:
        /*0098*/ 	.byte	0x03, 0x5f
        /*009a*/ 	.short	0x0000


	//----- nvinfo : EIATTR_SYSCALL_OFFSETS
	.align		4
        /*009c*/ 	.byte	0x04, 0x46
        /*009e*/ 	.short	(.L_3673 - .L_3672)


	//   ....[0]....
.L_3672:
        /*00a0*/ 	.word	0x00000f00


	//   ....[1]....
        /*00a4*/ 	.word	0x00001e10


	//   ....[2]....
        /*00a8*/ 	.word	0x00002d30


	//   ....[3]....
        /*00ac*/ 	.word	0x00003c20


	//   ....[4]....
        /*00b0*/ 	.word	0x00004d00


	//   ....[5]....
        /*00b4*/ 	.word	0x00005c20


	//   ....[6]....
        /*00b8*/ 	.word	0x00006af0


	//   ....[7]....
        /*00bc*/ 	.word	0x000079d0


	//----- nvinfo : EIATTR_EXIT_INSTR_OFFSETS
	.align		4
.L_3673:
        /*00c0*/ 	.byte	0x04, 0x1c
        /*00c2*/ 	.short	(.L_3675 - .L_3674)


	//   ....[0]....
.L_3674:
        /*00c4*/ 	.word	0x00006b70


	//   ....[1]....
        /*00c8*/ 	.word	0x00006c90


	//   ....[2]....
        /*00cc*/ 	.word	0x00006cb0


	//   ....[3]....
        /*00d0*/ 	.word	0x00006d30


	//   ....[4]....
        /*00d4*/ 	.word	0x00006d50


	//   ....[5]....
        /*00d8*/ 	.word	0x00006d70


	//   ....[6]....
        /*00dc*/ 	.word	0x00006e00


	//   ....[7]....
        /*00e0*/ 	.word	0x00006e40


	//   ....[8]....
        /*00e4*/ 	.word	0x00006ee0


	//   ....[9]....
        /*00e8*/ 	.word	0x00006f30


	//   ....[10]....
        /*00ec*/ 	.word	0x00006f60


	//   ....[11]....
        /*00f0*/ 	.word	0x00007030


	//   ....[12]....
        /*00f4*/ 	.word	0x00007070


	//   ....[13]....
        /*00f8*/ 	.word	0x00007200


	//   ....[14]....
        /*00fc*/ 	.word	0x00007360


	//   ....[15]....
        /*0100*/ 	.word	0x000073a0


	//   ....[16]....
        /*0104*/ 	.word	0x00007440


	//   ....[17]....
        /*0108*/ 	.word	0x000075c0


	//   ....[18]....
        /*010c*/ 	.word	0x00007740


	//   ....[19]....
        /*0110*/ 	.word	0x000078a0


	//   ....[20]....
        /*0114*/ 	.word	0x000079e0


	//   ....[21]....
        /*0118*/ 	.word	0x00007a00


	//   ....[22]....
        /*011c*/ 	.word	0x00007a20


	//----- nvinfo : EIATTR_MAX_THREADS
	.align		4
.L_3675:
        /*0120*/ 	.byte	0x04, 0x05
        /*0122*/ 	.short	(.L_3677 - .L_3676)
.L_3676:
        /*0124*/ 	.word	0x00000080
        /*0128*/ 	.word	0x00000001
        /*012c*/ 	.word	0x00000001


	//----- nvinfo : EIATTR_CRS_STACK_SIZE
	.align		4
.L_3677:
        /*0130*/ 	.byte	0x04, 0x1e
        /*0132*/ 	.short	(.L_3679 - .L_3678)
.L_3678:
        /*0134*/ 	.word	0x00000000
.L_3679:


//--------------------- .nv.info._ZN2at6native18elementwise_kernelILi128ELi2EZNS0_22gpu_kernel_impl_nocastINS0_13AUnaryFunctorIlllNS0_16BitwiseOrFunctorIlEEEEEEvRNS_18TensorIteratorBaseERKT_EUliE_EEviT1_ --------------------------
	.section	.nv.info._ZN2at6native18elementwise_kernelILi128ELi2EZNS0_22gpu_kernel_impl_nocastINS0_13AUnaryFunctorIlllNS0_16BitwiseOrFunctorIlEEEEEEvRNS_18TensorIteratorBaseERKT_EUliE_EEviT1_,"",@"SHT_CUDA_INFO"
	.sectionflags	@""
	.align	4


	//----- nvinfo : EIATTR_CUDA_API_VERSION
	.align		4
        /*0000*/ 	.byte	0x04, 0x37
        /*0002*/ 	.short	(.L_3681 - .L_3680)
.L_3680:
        /*0004*/ 	.word	0x00000082


	//----- nvinfo : EIATTR_SW2861232_WAR
	.align		4
.L_3681:
        /*0008*/ 	.byte	0x01, 0x35
	.zero		2


	//----- nvinfo : EIATTR_PARAM_CBANK
	.align		4
        /*000c*/ 	.byte	0x04, 0x0a
        /*000e*/ 	.short	(.L_3683 - .L_3682)
	.align		4
.L_3682:
        /*0010*/ 	.word	index@(.nv.constant0._ZN2at6native18elementwise_kernelILi128ELi2EZNS0_22gpu_kernel_impl_nocastINS0_13AUnaryFunctorIlllNS0_16BitwiseOrFunctorIlEEEEEEvRNS_18TensorIteratorBaseERKT_EUliE_EEviT1_)
        /*0014*/ 	.short	0x0160
        /*0016*/ 	.short	0x0228


	//----- nvinfo : EIATTR_CBANK_PARAM_SIZE
	.align		4
.L_3683:
        /*0018*/ 	.byte	0x03, 0x19
        /*001a*/ 	.short	0x0228


	//----- nvinfo : EIATTR_KPARAM_INFO
	.align		4
        /*001c*/ 	.byte	0x04, 0x17
        /*001e*/ 	.short	(.L_3685 - .L_3684)
.L_3684:
        /*0020*/ 	.word	0x00000000
        /*0024*/ 	.short	0x0001
        /*0026*/ 	.short	0x0008
        /*0028*/ 	.byte	0x00, 0xf0, 0x81, 0x08


	//----- nvinfo : EIATTR_KPARAM_INFO
	.align		4
.L_3685:
        /*002c*/ 	.byte	0x04, 0x17
        /*002e*/ 	.short	(.L_3687 - .L_3686)
.L_3686:
        /*0030*/ 	.word	0x00000000
        /*0034*/ 	.short	0x0000
        /*0036*/ 	.short	0x0000
        /*0038*/ 	.byte	0x00, 0xf0, 0x11, 0x00


	//----- nvinfo : EIATTR_MAXREG_COUNT
	.align		4
.L_3687:
        /*003c*/ 	.byte	0x03, 0x1b
        /*003e*/ 	.short	0x0080


	//----- nvinfo : EIATTR_MERCURY_ISA_VERSION
	.align		4
        /*0040*/ 	.byte	0x03, 0x5f
        /*0042*/ 	.short	0x0000


	//----- nvinfo : EIATTR_EXIT_INSTR_OFFSETS
	.align		4
        /*0044*/ 	.byte	0x04, 0x1c
        /*0046*/ 	.short	(.L_3689 - .L_3688)


	//   ....[0]....
.L_3688:
        /*0048*/ 	.word	0x00000f70


	//   ....[1]....
        /*004c*/ 	.word	0x00001e40


	//----- nvinfo : EIATTR_MAX_THREADS
	.align		4
.L_3689:
        /*0050*/ 	.byte	0x04, 0x05
        /*0052*/ 	.short	(.L_3691 - .L_3690)
.L_3690:
        /*0054*/ 	.word	0x00000080
        /*0058*/ 	.word	0x00000001
        /*005c*/ 	.word	0x00000001


	//----- nvinfo : EIATTR_CRS_STACK_SIZE
	.align		4
.L_3691:
        /*0060*/ 	.byte	0x04, 0x1e
        /*0062*/ 	.short	(.L_3693 - .L_3692)
.L_3692:
        /*0064*/ 	.word	0x00000000
.L_3693:


//--------------------- .nv.info._ZN2at6native27unrolled_elementwise_kernelINS0_13AUnaryFunctorIlllNS0_16BitwiseOrFunctorIlEEEESt5arrayIPcLm2EELi4E23TrivialOffsetCalculatorILi1EjESA_NS0_6memory15LoadWithoutCastENSB_16StoreWithoutCastEEEviT_T0_T2_T3_T4_T5_ --------------------------
	.section	.nv.info._ZN2at6native27unrolled_elementwise_kernelINS0_13AUnaryFunctorIlllNS0_16BitwiseOrFunctorIlEEEESt5arrayIPcLm2EELi4E23TrivialOffsetCalculatorILi1EjESA_NS0_6memory15LoadWithoutCastENSB_16StoreWithoutCastEEEviT_T0_T2_T3_T4_T5_,"",@"SHT_CUDA_INFO"
	.sectionflags	@""
	.align	4


	//----- nvinfo : EIATTR_CUDA_API_VERSION
	.align		4
        /*0000*/ 	.byte	0x04, 0x37
        /*0002*/ 	.short	(.L_3695 - .L_3694)
.L_3694:
        /*0004*/ 	.word	0x00000082


	//----- nvinfo : EIATTR_SW2861232_WAR
	.align		4
.L_3695:
        /*0008*/ 	.byte	0x01, 0x35
	.zero		2


	//----- nvinfo : EIATTR_PARAM_CBANK
	.align		4
        /*000c*/ 	.byte	0x04, 0x0a
        /*000e*/ 	.short	(.L_3697 - .L_3696)
	.align		4
.L_3696:
        /*0010*/ 	.word	index@(.nv.constant0._ZN2at6native27unrolled_elementwise_kernelINS0_13AUnaryFunctorIlllNS0_16BitwiseOrFunctorIlEEEESt5arrayIPcLm2EELi4E23TrivialOffsetCalculatorILi1EjESA_NS0_6memory15LoadWithoutCastENSB_16StoreWithoutCastEEEviT_T0_T2_T3_T4_T5_)
        /*0014*/ 	.short	0x0160
        /*0016*/ 	.short	0x002c


	//----- nvinfo : EIATTR_CBANK_PARAM_SIZE
	.align		4
.L_3697:
        /*0018*/ 	.byte	0x03, 0x19
        /*001a*/ 	.short	0x002c


	//----- nvinfo : EIATTR_KPARAM_INFO
	.align		4
        /*001c*/ 	.byte	0x04, 0x17
        /*001e*/ 	.short	(.L_3699 - .L_3698)
.L_3698:
        /*0020*/ 	.word	0x00000000
        /*0024*/ 	.short	0x0006
        /*0026*/ 	.short	0x002b
        /*0028*/ 	.byte	0x00, 0xf0, 0x05, 0x00


	//----- nvinfo : EIATTR_KPARAM_INFO
	.align		4
.L_3699:
        /*002c*/ 	.byte	0x04, 0x17
        /*002e*/ 	.short	(.L_3701 - .L_3700)
.L_3700:
        /*0030*/ 	.word	0x00000000
        /*0034*/ 	.short	0x0005
        /*0036*/ 	.short	0x002a
        /*0038*/ 	.byte	0x00, 0xf0, 0x05, 0x00


	//----- nvinfo : EIATTR_KPARAM_INFO
	.align		4
.L_3701:
        /*003c*/ 	.byte	0x04, 0x17
        /*003e*/ 	.short	(.L_3703 - .L_3702)
.L_3702:
        /*0040*/ 	.word	0x00000000
        /*0044*/ 	.short	0x0004
        /*0046*/ 	.short	0x0029
        /*0048*/ 	.byte	0x00, 0xf0, 0x05, 0x00


	//----- nvinfo : EIATTR_KPARAM_INFO
	.align		4
.L_3703:
        /*004c*/ 	.byte	0x04, 0x17
        /*004e*/ 	.short	(.L_3705 - .L_3704)
.L_3704:
        /*0050*/ 	.word	0x00000000
        /*0054*/ 	.short	0x0003
        /*0056*/ 	.short	0x0028
        /*0058*/ 	.byte	0x00, 0xf0, 0x05, 0x00


	//----- nvinfo : EIATTR_KPARAM_INFO
	.align		4
.L_3705:
        /*005c*/ 	.byte	0x04, 0x17
        /*005e*/ 	.short	(.L_3707 - .L_3706)
.L_3706:
        /*0060*/ 	.word	0x00000000
        /*0064*/ 	.short	0x0002
        /*0066*/ 	.short	0x0018
        /*0068*/ 	.byte	0x00, 0xf0, 0x41, 0x00


	//----- nvinfo : EIATTR_KPARAM_INFO
	.align		4
.L_3707:
        /*006c*/ 	.byte	0x04, 0x17
        /*006e*/ 	.short	(.L_3709 - .L_3708)
.L_3708:
        /*0070*/ 	.word	0x00000000
        /*0074*/ 	.short	0x0001
        /*0076*/ 	.short	0x0008
        /*0078*/ 	.byte	0x00, 0xf0, 0x41, 0x00


	//----- nvinfo : EIATTR_KPARAM_INFO
	.align		4
.L_3709:
        /*007c*/ 	.byte	0x04, 0x17
        /*007e*/ 	.short	(.L_3711 - .L_3710)
.L_3710:
        /*0080*/ 	.word	0x00000000
        /*0084*/ 	.short	0x0000
        /*0086*/ 	.short	0x0000
        /*0088*/ 	.byte	0x00, 0xf0, 0x11, 0x00


	//----- nvinfo : EIATTR_MAXREG_COUNT
	.align		4
.L_3711:
        /*008c*/ 	.byte	0x03, 0x1b
        /*008e*/ 	.short	0x00ff


	//----- nvinfo : EIATTR_MERCURY_ISA_VERSION
	.align		4
        /*0090*/ 	.byte	0x03, 0x5f
        /*0092*/ 	.short	0x0000


	//----- nvinfo : EIATTR_EXIT_INSTR_OFFSETS
	.align		4
        /*0094*/ 	.byte	0x04, 0x1c
        /*0096*/ 	.short	(.L_3713 - .L_3712)


	//   ....[0]....
.L_3712:
        /*0098*/ 	.word	0x000003e0


	//   ....[1]....
        /*009c*/ 	.word	0x00000450


	//----- nvinfo : EIATTR_MAX_THREADS
	.align		4
.L_3713:
        /*00a0*/ 	.byte	0x04, 0x05
        /*00a2*/ 	.short	(.L_3715 - .L_3714)
.L_3714:
        /*00a4*/ 	.word	0x00000080
        /*00a8*/ 	.word	0x00000001
        /*00ac*/ 	.word	0x00000001


	//----- nvinfo : EIATTR_CRS_STACK_SIZE
	.align		4
.L_3715:
        /*00b0*/ 	.byte	0x04, 0x1e
        /*00b2*/ 	.short	(.L_3717 - .L_3716)
.L_3716:
        /*00b4*/ 	.word	0x00000000
.L_3717:


//--------------------- .nv.info._ZN2at6native29vectorized_elementwise_kernelILi2ENS0_13AUnaryFunctorIlllNS0_16BitwiseOrFunctorIlEEEESt5arrayIPcLm2EEEEviT0_T1_ --------------------------
	.section	.nv.info._ZN2at6native29vectorized_elementwise_kernelILi2ENS0_13AUnaryFunctorIlllNS0_16BitwiseOrFunctorIlEEEESt5arrayIPcLm2EEEEviT0_T1_,"",@"SHT_CUDA_INFO"
	.sectionflags	@""
	.align	4


	//----- nvinfo : EIATTR_CUDA_API_VERSION
	.align		4
        /*0000*/ 	.byte	0x04, 0x37
        /*0002*/ 	.short	(.L_3719 - .L_3718)
.L_3718:
        /*0004*/ 	.word	0x00000082


	//----- nvinfo : EIATTR_SW2861232_WAR
	.align		4
.L_3719:
        /*0008*/ 	.byte	0x01, 0x35
	.zero		2


	//----- nvinfo : EIATTR_PARAM_CBANK
	.align		4
        /*000c*/ 	.byte	0x04, 0x0a
        /*000e*/ 	.short	(.L_3721 - .L_3720)
	.align		4
.L_3720:
        /*0010*/ 	.word	index@(.nv.constant0._ZN2at6native29vectorized_elementwise_kernelILi2ENS0_13AUnaryFunctorIlllNS0_16BitwiseOrFunctorIlEEEESt5arrayIPcLm2EEEEviT0_T1_)
        /*0014*/ 	.short	0x0160
        /*0016*/ 	.short	0x0028


	//----- nvinfo : EIATTR_CBANK_PARAM_SIZE
	.align		4
.L_3721:
        /*0018*/ 	.byte	0x03, 0x19
        /*001a*/ 	.short	0x0028


	//----- nvinfo : EIATTR_KPARAM_INFO
	.align		4
        /*001c*/ 	.byte	0x04, 0x17
        /*001e*/ 	.short	(.L_3723 - .L_3722)
.L_3722:
        /*0020*/ 	.word	0x00000000
        /*0024*/ 	.short	0x0002
        /*0026*/ 	.short	0x0018
        /*0028*/ 	.byte	0x00, 0xf0, 0x41, 0x00


	//----- nvinfo : EIATTR_KPARAM_INFO
	.align		4
.L_3723:
        /*002c*/ 	.byte	0x04, 0x17
        /*002e*/ 	.short	(.L_3725 - .L_3724)
.L_3724:
        /*0030*/ 	.word	0x00000000
        /*0034*/ 	.short	0x0001
        /*0036*/ 	.short	0x0008
        /*0038*/ 	.byte	0x00, 0xf0, 0x41, 0x00


	//----- nvinfo : EIATTR_KPARAM_INFO
	.align		4
.L_3725:
        /*003c*/ 	.byte	0x04, 0x17
        /*003e*/ 	.short	(.L_3727 - .L_3726)
.L_3726:
        /*0040*/ 	.word	0x00000000
        /*0044*/ 	.short	0x0000
        /*0046*/ 	.short	0x0000
        /*0048*/ 	.byte	0x00, 0xf0, 0x11, 0x00


	//----- nvinfo : EIATTR_MAXREG_COUNT
	.align		4
.L_3727:
        /*004c*/ 	.byte	0x03, 0x1b
        /*004e*/ 	.short	0x00ff


	//----- nvinfo : EIATTR_MERCURY_ISA_VERSION
	.align		4
        /*0050*/ 	.byte	0x03, 0x5f
        /*0052*/ 	.short	0x0000


	//----- nvinfo : EIATTR_EXIT_INSTR_OFFSETS
	.align		4
        /*0054*/ 	.byte	0x04, 0x1c
        /*0056*/ 	.short	(.L_3729 - .L_3728)


	//   ....[0]....
.L_3728:
        /*0058*/ 	.word	0x00000300


	//   ....[1]....
        /*005c*/ 	.word	0x00000b00


	//   ....[2]....
        /*0060*/ 	.word	0x00000b50


	//----- nvinfo : EIATTR_MAX_THREADS
	.align		4
.L_3729:
        /*0064*/ 	.byte	0x04, 0x05
        /*0066*/ 	.short	(.L_3731 - .L_3730)
.L_3730:
        /*0068*/ 	.word	0x00000080
        /*006c*/ 	.word	0x00000001
        /*0070*/ 	.word	0x00000001


	//----- nvinfo : EIATTR_CRS_STACK_SIZE
	.align		4
.L_3731:
        /*0074*/ 	.byte	0x04, 0x1e
        /*0076*/ 	.short	(.L_3733 - .L_3732)
.L_3732:
        /*0078*/ 	.word	0x00000000
.L_3733:


//--------------------- .nv.info._ZN2at6native29vectorized_elementwise_kernelILi4ENS0_13AUnaryFunctorIlllNS0_16BitwiseOrFunctorIlEEEESt5arrayIPcLm2EEEEviT0_T1_ --------------------------
	.section	.nv.info._ZN2at6native29vectorized_elementwise_kernelILi4ENS0_13AUnaryFunctorIlllNS0_16BitwiseOrFunctorIlEEEESt5arrayIPcLm2EEEEviT0_T1_,"",@"SHT_CUDA_INFO"
	.sectionflags	@""
	.align	4


	//----- nvinfo : EIATTR_CUDA_API_VERSION
	.align		4
        /*0000*/ 	.byte	0x04, 0x37
        /*0002*/ 	.short	(.L_3735 - .L_3734)
.L_3734:
        /*0004*/ 	.word	0x00000082


	//----- nvinfo : EIATTR_SW2861232_WAR
	.align		4
.L_3735:
        /*0008*/ 	.byte	0x01, 0x35
	.zero		2


	//----- nvinfo : EIATTR_PARAM_CBANK
	.align		4
        /*000c*/ 	.byte	0x04, 0x0a
        /*000e*/ 	.short	(.L_3737 - .L_3736)
	.align		4
.L_3736:
        /*0010*/ 	.word	index@(.nv.constant0._ZN2at6native29vectorized_elementwise_kernelILi4ENS0_13AUnaryFunctorIlllNS0_16BitwiseOrFunctorIlEEEESt5arrayIPcLm2EEEEviT0_T1_)
        /*0014*/ 	.short	0x0160
        /*0016*/ 	.short	0x0028


	//----- nvinfo : EIATTR_CBANK_PARAM_SIZE
	.align		4
.L_3737:
        /*0018*/ 	.byte	0x03, 0x19
        /*001a*/ 	.short	0x0028


	//----- nvinfo : EIATTR_KPARAM_INFO
	.align		4
        /*001c*/ 	.byte	0x04, 0x17
        /*001e*/ 	.short	(.L_3739 - .L_3738)
.L_3738:
        /*0020*/ 	.word	0x00000000
        /*0024*/ 	.short	0x0002
        /*0026*/ 	.short	0x0018
        /*0028*/ 	.byte	0x00, 0xf0, 0x41, 0x00


	//----- nvinfo : EIATTR_KPARAM_INFO
	.align		4
.L_3739:
        /*002c*/ 	.byte	0x04, 0x17
        /*002e*/ 	.short	(.L_3741 - .L_3740)
.L_3740:
        /*0030*/ 	.word	0x00000000
        /*0034*/ 	.short	0x0001
        /*0036*/ 	.short	0x0008
        /*0038*/ 	.byte	0x00, 0xf0, 0x41, 0x00


	//----- nvinfo : EIATTR_KPARAM_INFO
	.align		4
.L_3741:
        /*003c*/ 	.byte	0x04, 0x17
        /*003e*/ 	.short	(.L_3743 - .L_3742)
.L_3742:
        /*0040*/ 	.word	0x00000000
        /*0044*/ 	.short	0x0000
        /*0046*/ 	.short	0x0000
        /*0048*/ 	.byte	0x00, 0xf0, 0x11, 0x00


	//----- nvinfo : EIATTR_MAXREG_COUNT
	.align		4
.L_3743:
        /*004c*/ 	.byte	0x03, 0x1b
        /*004e*/ 	.short	0x00ff


	//----- nvinfo : EIATTR_MERCURY_ISA_VERSION
	.align		4
        /*0050*/ 	.byte	0x03, 0x5f
        /*0052*/ 	.short	0x0000


	//----- nvinfo : EIATTR_EXIT_INSTR_OFFSETS
	.align		4
        /*0054*/ 	.byte	0x04, 0x1c
        /*0056*/ 	.short	(.L_3745 - .L_3744)


	//   ....[0]....
.L_3744:
        /*0058*/ 	.word	0x00000300


	//   ....[1]....
        /*005c*/ 	.word	0x00000b00


	//   ....[2]....
        /*0060*/ 	.word	0x00000b50


	//----- nvinfo : EIATTR_MAX_THREADS
	.align		4
.L_3745:
        /*0064*/ 	.byte	0x04, 0x05
        /*0066*/ 	.short	(.L_3747 - .L_3746)
.L_3746:
        /*0068*/ 	.word	0x00000080
        /*006c*/ 	.word	0x00000001
        /*0070*/ 	.word	0x00000001


	//----- nvinfo : EIATTR_CRS_STACK_SIZE
	.align		4
.L_3747:
        /*0074*/ 	.byte	0x04, 0x1e
        /*0076*/ 	.short	(.L_3749 - .L_3748)
.L_3748:
        /*0078*/ 	.word	0x00000000
.L_3749:


//--------------------- .nv.info._ZN2at6native29vectorized_elementwise_kernelILi8ENS0_13AUnaryFunctorIlllNS0_16BitwiseOrFunctorIlEEEESt5arrayIPcLm2EEEEviT0_T1_ --------------------------
	.section	.nv.info._ZN2at6native29vectorized_elementwise_kernelILi8ENS0_13AUnaryFunctorIlllNS0_16BitwiseOrFunctorIlEEEESt5arrayIPcLm2EEEEviT0_T1_,"",@"SHT_CUDA_INFO"
	.sectionflags	@""
	.align	4


	//----- nvinfo : EIATTR_CUDA_API_VERSION
	.align		4
        /*0000*/ 	.byte	0x04, 0x37
        /*0002*/ 	.short	(.L_3751 - .L_3750)
.L_3750:
        /*0004*/ 	.word	0x00000082


	//----- nvinfo : EIATTR_SW2861232_WAR
	.align		4
.L_3751:
        /*0008*/ 	.byte	0x01, 0x35
	.zero		2


	//----- nvinfo : EIATTR_PARAM_CBANK
	.align		4
        /*000c*/ 	.byte	0x04, 0x0a
        /*000e*/ 	.short	(.L_3753 - .L_3752)
	.align		4
.L_3752:
        /*0010*/ 	.word	index@(.nv.constant0._ZN2at6native29vectorized_elementwise_kernelILi8ENS0_13AUnaryFunctorIlllNS0_16BitwiseOrFunctorIlEEEESt5arrayIPcLm2EEEEviT0_T1_)
        /*0014*/ 	.short	0x0160
        /*0016*/ 	.short	0x0028


	//----- nvinfo : EIATTR_CBANK_PARAM_SIZE
	.align		4
.L_3753:
        /*0018*/ 	.byte	0x03, 0x19
        /*001a*/ 	.short	0x0028


	//----- nvinfo : EIATTR_KPARAM_INFO
	.align		4
        /*001c*/ 	.byte	0x04, 0x17
        /*001e*/ 	.short	(.L_3755 - .L_3754)
.L_3754:
        /*0020*/ 	.word	0x00000000
        /*0024*/ 	.short	0x0002
        /*0026*/ 	.short	0x0018
        /*0028*/ 	.byte	0x00, 0xf0, 0x41, 0x00


	//----- nvinfo : EIATTR_KPARAM_INFO
	.align		4
.L_3755:
        /*002c*/ 	.byte	0x04, 0x17
        /*002e*/ 	.short	(.L_3757 - .L_3756)
.L_3756:
        /*0030*/ 	.word	0x00000000
        /*0034*/ 	.short	0x0001
        /*0036*/ 	.short	0x0008
        /*0038*/ 	.byte	0x00, 0xf0, 0x41, 0x00


	//----- nvinfo : EIATTR_KPARAM_INFO
	.align		4
.L_3757:
        /*003c*/ 	.byte	0x04, 0x17
        /*003e*/ 	.short	(.L_3759 - .L_3758)
.L_3758:
        /*0040*/ 	.word	0x00000000
        /*0044*/ 	.short	0x0000
        /*0046*/ 	.short	0x0000
        /*0048*/ 	.byte	0x00, 0xf0, 0x11, 0x00


	//----- nvinfo : EIATTR_MAXREG_COUNT
	.align		4
.L_3759:
        /*004c*/ 	.byte	0x03, 0x1b
        /*004e*/ 	.short	0x00ff


	//----- nvinfo : EIATTR_MERCURY_ISA_VERSION
	.align		4
        /*0050*/ 	.byte	0x03, 0x5f
        /*0052*/ 	.short	0x0000


	//----- nvinfo : EIATTR_EXIT_INSTR_OFFSETS
	.align		4
        /*0054*/ 	.byte	0x04, 0x1c
        /*0056*/ 	.short	(.L_3761 - .L_3760)


	//   ....[0]....
.L_3760:
        /*0058*/ 	.word	0x00000010


	//----- nvinfo : EIATTR_MAX_THREADS
	.align		4
.L_3761:
        /*005c*/ 	.byte	0x04, 0x05
        /*005e*/ 	.short	(.L_3763 - .L_3762)
.L_3762:
        /*0060*/ 	.word	0x00000080
        /*0064*/ 	.word	0x00000001
        /*0068*/ 	.word	0x00000001
.L_3763:


//--------------------- .nv.info._ZN2at6native18elementwise_kernelILi128ELi4EZNS0_15gpu_kernel_implINS0_13BinaryFunctorIlllNS0_16BitwiseOrFunctorIlEEEEEEvRNS_18TensorIteratorBaseERKT_EUliE_EEviT1_ --------------------------
	.section	.nv.info._ZN2at6native18elementwise_kernelILi128ELi4EZNS0_15gpu_kernel_implINS0_13BinaryFunctorIlllNS0_16BitwiseOrFunctorIlEEEEEEvRNS_18TensorIteratorBaseERKT_EUliE_EEviT1_,"",@"SHT_CUDA_INFO"
	.sectionflags	@""
	.align	4


	//----- nvinfo : EIATTR_CUDA_API_VERSION
	.align		4
        /*0000*/ 	.byte	0x04, 0x37
        /*0002*/ 	.short	(.L_3765 - .L_3764)
.L_3764:
        /*0004*/ 	.word	0x00000082


	//----- nvinfo : EIATTR_SW2861232_WAR
	.align		4
.L_3765:
        /*0008*/ 	.byte	0x01, 0x35
	.zero		2


	//----- nvinfo : EIATTR_PARAM_CBANK
	.align		4
        /*000c*/ 	.byte	0x04, 0x0a
        /*000e*/ 	.short	(.L_3767 - .L_3766)
	.align		4
.L_3766:
        /*0010*/ 	.word	index@(.nv.constant0._ZN2at6native18elementwise_kernelILi128ELi4EZNS0_15gpu_kernel_implINS0_13BinaryFunctorIlllNS0_16BitwiseOrFunctorIlEEEEEEvRNS_18TensorIteratorBaseERKT_EUliE_EEviT1_)
        /*0014*/ 	.short	0x0160
        /*0016*/ 	.short	0x0290


	//----- nvinfo : EIATTR_CBANK_PARAM_SIZE
	.align		4
.L_3767:
        /*0018*/ 	.byte	0x03, 0x19
        /*001a*/ 	.short	0x0290


	//----- nvinfo : EIATTR_KPARAM_INFO
	.align		4
        /*001c*/ 	.byte	0x04, 0x17
        /*001e*/ 	.short	(.L_3769 - .L_3768)
.L_3768:
        /*0020*/ 	.word	0x00000000
        /*0024*/ 	.short	0x0001
        /*0026*/ 	.short	0x0008
        /*0028*/ 	.byte	0x00, 0xf0, 0x21, 0x0a


	//----- nvinfo : EIATTR_KPARAM_INFO
	.align		4
.L_3769:
        /*002c*/ 	.byte	0x04, 0x17
        /*002e*/ 	.short	(.L_3771 - .L_3770)
.L_3770:
        /*0030*/ 	.word	0x00000000
        /*0034*/ 	.short	0x0000
        /*0036*/ 	.short	0x0000
        /*0038*/ 	.byte	0x00, 0xf0, 0x11, 0x00


	//----- nvinfo : EIATTR_MAXREG_COUNT
	.align		4
.L_3771:
        /*003c*/ 	.byte	0x03, 0x1b
        /*003e*/ 	.short	0x0080


	//----- nvinfo : EIATTR_EXTERNS
	.align		4
        /*0040*/ 	.byte	0x04, 0x0f
        /*0042*/ 	.short	(.L_3773 - .L_3772)


	//   ....[0]....
	.align		4
.L_3772:
        /*0044*/ 	.word	index@(__assertfail)


	//----- nvinfo : EIATTR_MERCURY_ISA_VERSION
	.align		4
.L_3773:
        /*0048*/ 	.byte	0x03, 0x5f
        /*004a*/ 	.short	0x0000


	//----- nvinfo : EIATTR_SYSCALL_OFFSETS
	.align		4
        /*004c*/ 	.byte	0x04, 0x46
        /*004e*/ 	.short	(.L_3775 - .L_3774)


	//   ....[0]....
.L_3774:
        /*0050*/ 	.word	0x00001ec0


	//   ....[1]....
        /*0054*/ 	.word	0x00002d50


	//   ....[2]....
        /*0058*/ 	.word	0x00003c10


	//   ....[3]....
        /*005c*/ 	.word	0x00005af0


	//   ....[4]....
        /*0060*/ 	.word	0x00006980


	//   ....[5]....
        /*0064*/ 	.word	0x00007840


	//   ....[6]....
        /*0068*/ 	.word	0x000096f0


	//   ....[7]....
        /*006c*/ 	.word	0x0000a580


	//   ....[8]....
        /*0070*/ 	.word	0x0000b440


	//   ....[9]....
        /*0074*/ 	.word	0x0000d300


	//   ....[10]....
        /*0078*/ 	.word	0x0000e190


	//   ....[11]....
        /*007c*/ 	.word	0x0000f050


	//----- nvinfo : EIATTR_EXIT_INSTR_OFFSETS
	.align		4
.L_3775:
        /*0080*/ 	.byte	0x04, 0x1c
        /*0082*/ 	.short	(.L_3777 - .L_3776)


	//   ....[0]....
.L_3776:
        /*0084*/ 	.word	0x0000b4c0


	//   ....[1]....
        /*0088*/ 	.word	0x0000e300


	//   ....[2]....
        /*008c*/ 	.word	0x0000e320


	//   ....[3]....
        /*0090*/ 	.word	0x0000e3a0


	//   ....[4]....
        /*0094*/ 	.word	0x0000e3c0


	//   ....[5]....
        /*0098*/ 	.word	0x0000e3e0


	//   ....[6]....
        /*009c*/ 	.word	0x0000e470


	//   ....[7]....
        /*00a0*/ 	.word	0x0000e4b0


	//   ....[8]....
        /*00a4*/ 	.word	0x0000e550


	//   ....[9]....
        /*00a8*/ 	.word	0x0000e5a0


	//   ....[10]....
        /*00ac*/ 	.word	0x0000e5d0


	//   ....[11]....
        /*00b0*/ 	.word	0x0000e6a0


	//   ....[12]....
        /*00b4*/ 	.word	0x0000e6e0


	//   ....[13]....
        /*00b8*/ 	.word	0x0000e870


	//   ....[14]....
        /*00bc*/ 	.word	0x0000e9d0


	//   ....[15]....
        /*00c0*/ 	.word	0x0000ea10


	//   ....[16]....
        /*00c4*/ 	.word	0x0000eab0


	//   ....[17]....
        /*00c8*/ 	.word	0x0000ec30


	//   ....[18]....
        /*00cc*/ 	.word	0x0000edb0


	//   ....[19]....
        /*00d0*/ 	.word	0x0000ef20


	//   ....[20]....
        /*00d4*/ 	.word	0x0000f060


	//   ....[21]....
        /*00d8*/ 	.word	0x0000f080


	//   ....[22]....
        /*00dc*/ 	.word	0x0000f0a0


	//----- nvinfo : EIATTR_MAX_THREADS
	.align		4
.L_3777:
        /*00e0*/ 	.byte	0x04, 0x05
        /*00e2*/ 	.short	(.L_3779 - .L_3778)
.L_3778:
        /*00e4*/ 	.word	0x00000080
        /*00e8*/ 	.word	0x00000001
        /*00ec*/ 	.word	0x00000001


	//----- nvinfo : EIATTR_CRS_STACK_SIZE
	.align		4
.L_3779:
        /*00f0*/ 	.byte	0x04, 0x1e
        /*00f2*/ 	.short	(.L_3781 - .L_3780)
.L_3780:
        /*00f4*/ 	.word	0x00000000
.L_3781:


//--------------------- .nv.info._ZN2at6native27unrolled_elementwise_kernelINS0_13BinaryFunctorIlllNS0_16BitwiseOrFunctorIlEEEESt5arrayIPcLm3EELi4E23TrivialOffsetCalculatorILi2EjES9_ILi1EjENS0_6memory12LoadWithCastILi2EEENSC_13StoreWithCastILi1EEEEEviT_T0_T2_T3_T4_T5_ --------------------------
	.section	.nv.info._ZN2at6native27unrolled_elementwise_kernelINS0_13BinaryFunctorIlllNS0_16BitwiseOrFunctorIlEEEESt5arrayIPcLm3EELi4E23TrivialOffsetCalculatorILi2EjES9_ILi1EjENS0_6memory12LoadWithCastILi2EEENSC_13StoreWithCastILi1EEEEEviT_T0_T2_T3_T4_T5_,"",@"SHT_CUDA_INFO"
	.sectionflags	@""
	.align	4


	//----- nvinfo : EIATTR_CUDA_API_VERSION
	.align		4
        /*0000*/ 	.byte	0x04, 0x37
        /*0002*/ 	.short	(.L_3783 - .L_3782)
.L_3782:
        /*0004*/ 	.word	0x00000082


	//----- nvinfo : EIATTR_SW2861232_WAR
	.align		4
.L_3783:
        /*0008*/ 	.byte	0x01, 0x35
	.zero		2


	//----- nvinfo : EIATTR_PARAM_CBANK
	.align		4
        /*000c*/ 	.byte	0x04, 0x0a
        /*000e*/ 	.short	(.L_3785 - .L_3784)
	.align		4
.L_3784:
        /*0010*/ 	.word	index@(.nv.constant0._ZN2at6native27unrolled_elementwise_kernelINS0_13BinaryFunctorIlllNS0_16BitwiseOrFunctorIlEEEESt5arrayIPcLm3EELi4E23TrivialOffsetCalculatorILi2EjES9_ILi1EjENS0_6memory12LoadWithCastILi2EEENSC_13StoreWithCastILi1EEEEEviT_T0_T2_T3_T4_T5_)
        /*0014*/ 	.short	0x0160
        /*0016*/ 	.short	0x0038


	//----- nvinfo : EIATTR_CBANK_PARAM_SIZE
	.align		4
.L_3785:
        /*0018*/ 	.byte	0x03, 0x19
        /*001a*/ 	.short	0x0038


	//----- nvinfo : EIATTR_KPARAM_INFO
	.align		4
        /*001c*/ 	.byte	0x04, 0x17
        /*001e*/ 	.short	(.L_3787 - .L_3786)
.L_3786:
        /*0020*/ 	.word	0x00000000
        /*0024*/ 	.short	0x0006
        /*0026*/ 	.short	0x0030
        /*0028*/ 	.byte	0x00, 0xf0, 0x21, 0x00


	//----- nvinfo : EIATTR_KPARAM_INFO
	.align		4
.L_3787:
        /*002c*/ 	.byte	0x04, 0x17
        /*002e*/ 	.short	(.L_3789 - .L_3788)
.L_3788:
        /*0030*/ 	.word	0x00000000
        /*0034*/ 	.short	0x0005
        /*0036*/ 	.short	0x0024
        /*0038*/ 	.byte	0x00, 0xf0, 0x31, 0x00


	//----- nvinfo : EIATTR_KPARAM_INFO
	.align		4
.L_3789:
        /*003c*/ 	.byte	0x04, 0x17
        /*003e*/ 	.short	(.L_3791 - .L_3790)
.L_3790:
        /*0040*/ 	.word	0x00000000
        /*0044*/ 	.short	0x0004
        /*0046*/ 	.short	0x0021
        /*0048*/ 	.byte	0x00, 0xf0, 0x05, 0x00


	//----- nvinfo : EIATTR_KPARAM_INFO
	.align		4
.L_3791:
        /*004c*/ 	.byte	0x04, 0x17
        /*004e*/ 	.short	(.L_3793 - .L_3792)
.L_3792:
        /*0050*/ 	.word	0x00000000
        /*0054*/ 	.short	0x0003
        /*0056*/ 	.short	0x0020
        /*0058*/ 	.byte	0x00, 0xf0, 0x05, 0x00


	//----- nvinfo : EIATTR_KPARAM_INFO
	.align		4
.L_3793:
        /*005c*/ 	.byte	0x04, 0x17
        /*005e*/ 	.short	(.L_3795 - .L_3794)
.L_3794:
        /*0060*/ 	.word	0x00000000
        /*0064*/ 	.short	0x0002
        /*0066*/ 	.short	0x0008
        /*0068*/ 	.byte	0x00, 0xf0, 0x61, 0x00


	//----- nvinfo : EIATTR_KPARAM_INFO
	.align		4
.L_3795:
        /*006c*/ 	.byte	0x04, 0x17
        /*006e*/ 	.short	(.L_3797 - .L_3796)
.L_3796:
        /*0070*/ 	.word	0x00000000
        /*0074*/ 	.short	0x0001
        /*0076*/ 	.short	0x0004
        /*0078*/ 	.byte	0x00, 0xf0, 0x05, 0x00


	//----- nvinfo : EIATTR_KPARAM_INFO
	.align		4
.L_3797:
        /*007c*/ 	.byte	0x04, 0x17
        /*007e*/ 	.short	(.L_3799 - .L_3798)
.L_3798:
        /*0080*/ 	.word	0x00000000
        /*0084*/ 	.short	0x0000
        /*0086*/ 	.short	0x0000
        /*0088*/ 	.byte	0x00, 0xf0, 0x11, 0x00


	//----- nvinfo : EIATTR_MAXREG_COUNT
	.align		4
.L_3799:
        /*008c*/ 	.byte	0x03, 0x1b
        /*008e*/ 	.short	0x00ff


	//----- nvinfo : EIATTR_EXTERNS
	.align		4
        /*0090*/ 	.byte	0x04, 0x0f
        /*0092*/ 	.short	(.L_3801 - .L_3800)


	//   ....[0]....
	.align		4
.L_3800:
        /*0094*/ 	.word	index@(__assertfail)


	//----- nvinfo : EIATTR_MERCURY_ISA_VERSION
	.align		4
.L_3801:
        /*0098*/ 	.byte	0x03, 0x5f
        /*009a*/ 	.short	0x0000


	//----- nvinfo : EIATTR_SYSCALL_OFFSETS
	.align		4
        /*009c*/ 	.byte	0x04, 0x46
        /*009e*/ 	.short	(.L_3803 - .L_3802)


	//   ....[0]....
.L_3802:
        /*00a0*/ 	.word	0x00000f20


	//   ....[1]....
        /*00a4*/ 	.word	0x00001db0


	//   ....[2]....
        /*00a8*/ 	.word	0x00002cc0


	//   ....[3]....
        /*00ac*/ 	.word	0x00003b50


	//   ....[4]....
        /*00b0*/ 	.word	0x00004a70


	//   ....[5]....
        /*00b4*/ 	.word	0x00005900


	//   ....[6]....
        /*00b8*/ 	.word	0x00006800


	//   ....[7]....
        /*00bc*/ 	.word	0x00007690


	//   ....[8]....
        /*00c0*/ 	.word	0x00008620


	//   ....[9]....
        /*00c4*/ 	.word	0x00009500


	//   ....[10]....
        /*00c8*/ 	.word	0x0000a3b0


	//   ....[11]....
        /*00cc*/ 	.word	0x0000b280


	//----- nvinfo : EIATTR_EXIT_INSTR_OFFSETS
	.align		4
.L_3803:
        /*00d0*/ 	.byte	0x04, 0x1c
        /*00d2*/ 	.short	(.L_3805 - .L_3804)


	//   ....[0]....
.L_3804:
        /*00d4*/ 	.word	0x0000a430


	//   ....[1]....
        /*00d8*/ 	.word	0x0000a540


	//   ....[2]....
        /*00dc*/ 	.word	0x0000a560


	//   ....[3]....
        /*00e0*/ 	.word	0x0000a5e0


	//   ....[4]....
        /*00e4*/ 	.word	0x0000a600


	//   ....[5]....
        /*00e8*/ 	.word	0x0000a620


	//   ....[6]....
        /*00ec*/ 	.word	0x0000a6b0


	//   ....[7]....
        /*00f0*/ 	.word	0x0000a6f0


	//   ....[8]....
        /*00f4*/ 	.word	0x0000a790


	//   ....[9]....
        /*00f8*/ 	.word	0x0000a7e0


	//   ....[10]....
        /*00fc*/ 	.word	0x0000a810


	//   ....[11]....
        /*0100*/ 	.word	0x0000a8e0


	//   ....[12]....
        /*0104*/ 	.word	0x0000a920


	//   ....[13]....
        /*0108*/ 	.word	0x0000aab0


	//   ....[14]....
        /*010c*/ 	.word	0x0000ac10


	//   ....[15]....
        /*0110*/ 	.word	0x0000ac50


	//   ....[16]....
        /*0114*/ 	.word	0x0000acf0


	//   ....[17]....
        /*0118*/ 	.word	0x0000ae70


	//   ....[18]....
        /*011c*/ 	.word	0x0000aff0


	//   ....[19]....
        /*0120*/ 	.word	0x0000b150


	//   ....[20]....
        /*0124*/ 	.word	0x0000b290


	//   ....[21]....
        /*0128*/ 	.word	0x0000b2b0


	//   ....[22]....
        /*012c*/ 	.word	0x0000b2d0


	//----- nvinfo : EIATTR_MAX_THREADS
	.align		4
.L_3805:
        /*0130*/ 	.byte	0x04, 0x05
        /*0132*/ 	.short	(.L_3807 - .L_3806)
.L_3806:
        /*0134*/ 	.word	0x00000080
        /*0138*/ 	.word	0x00000001
        /*013c*/ 	.word	0x00000001


	//----- nvinfo : EIATTR_CRS_STACK_SIZE
	.align		4
.L_3807:
        /*0140*/ 	.byte	0x04, 0x1e
        /*0142*/ 	.short	(.L_3809 - .L_3808)
.L_3808:
        /*0144*/ 	.word	0x00000000
.L_3809:


//--------------------- .nv.info._ZN2at6native18elementwise_kernelILi128ELi2EZNS0_22gpu_kernel_impl_nocastINS0_13BinaryFunctorIlllNS0_16BitwiseOrFunctorIlEEEEEEvRNS_18TensorIteratorBaseERKT_EUliE_EEviT1_ --------------------------
	.section	.nv.info._ZN2at6native18elementwise_kernelILi128ELi2EZNS0_22gpu_kernel_impl_nocastINS0_13BinaryFunctorIlllNS0_16BitwiseOrFunctorIlEEEEEEvRNS_18TensorIteratorBaseERKT_EUliE_EEviT1_,"",@"SHT_CUDA_INFO"
	.sectionflags	@""
	.align	4


	//----- nvinfo : EIATTR_CUDA_API_VERSION
	.align		4
        /*0000*/ 	.byte	0x04, 0x37
        /*0002*/ 	.short	(.L_3811 - .L_3810)
.L_3810:
        /*0004*/ 	.word	0x00000082


	//----- nvinfo : EIATTR_SW2861232_WAR
	.align		4
.L_3811:
        /*0008*/ 	.byte	0x01, 0x35
	.zero		2


	//----- nvinfo : EIATTR_PARAM_CBANK
	.align		4
        /*000c*/ 	.byte	0x04, 0x0a
        /*000e*/ 	.short	(.L_3813 - .L_3812)
	.align		4
.L_3812:
        /*0010*/ 	.word	index@(.nv.constant0._ZN2at6native18elementwise_kernelILi128ELi2EZNS0_22gpu_kernel_impl_nocastINS0_13BinaryFunctorIlllNS0_16BitwiseOrFunctorIlEEEEEEvRNS_18TensorIteratorBaseERKT_EUliE_EEviT1_)
        /*0014*/ 	.short	0x0160
        /*0016*/ 	.short	0x0290


	//----- nvinfo : EIATTR_CBANK_PARAM_SIZE
	.align		4
.L_3813:
        /*0018*/ 	.byte	0x03, 0x19
        /*001a*/ 	.short	0x0290


	//----- nvinfo : EIATTR_KPARAM_INFO
	.align		4
        /*001c*/ 	.byte	0x04, 0x17
        /*001e*/ 	.short	(.L_3815 - .L_3814)
.L_3814:
        /*0020*/ 	.word	0x00000000
        /*0024*/ 	.short	0x0001
        /*0026*/ 	.short	0x0008
        /*0028*/ 	.byte	0x00, 0xf0, 0x21, 0x0a


	//----- nvinfo : EIATTR_KPARAM_INFO
	.align		4
.L_3815:
        /*002c*/ 	.byte	0x04, 0x17
        /*002e*/ 	.short	(.L_3817 - .L_3816)
.L_3816:
        /*0030*/ 	.word	0x00000000
        /*0034*/ 	.short	0x0000
        /*0036*/ 	.short	0x0000
        /*0038*/ 	.byte	0x00, 0xf0, 0x11, 0x00


	//----- nvinfo : EIATTR_MAXREG_COUNT
	.align		4
.L_3817:
        /*003c*/ 	.byte	0x03, 0x1b
        /*003e*/ 	.short	0x0080


	//----- nvinfo : EIATTR_MERCURY_ISA_VERSION
	.align		4
        /*0040*/ 	.byte	0x03, 0x5f
        /*0042*/ 	.short	0x0000


	//----- nvinfo : EIATTR_EXIT_INSTR_OFFSETS
	.align		4
        /*0044*/ 	.byte	0x04, 0x1c
        /*0046*/ 	.short	(.L_3819 - .L_3818)


	//   ....[0]....
.L_3818:
        /*0048*/ 	.word	0x00001140


	//   ....[1]....
        /*004c*/ 	.word	0x000021d0


	//----- nvinfo : EIATTR_MAX_THREADS
	.align		4
.L_3819:
        /*0050*/ 	.byte	0x04, 0x05
        /*0052*/ 	.short	(.L_3821 - .L_3820)
.L_3820:
        /*0054*/ 	.word	0x00000080
        /*0058*/ 	.word	0x00000001
        /*005c*/ 	.word	0x00000001


	//----- nvinfo : EIATTR_CRS_STACK_SIZE
	.align		4
.L_3821:
        /*0060*/ 	.byte	0x04, 0x1e
        /*0062*/ 	.short	(.L_3823 - .L_3822)
.L_3822:
        /*0064*/ 	.word	0x00000000
.L_3823:


//--------------------- .nv.info._ZN2at6native27unrolled_elementwise_kernelINS0_13BinaryFunctorIlllNS0_16BitwiseOrFunctorIlEEEESt5arrayIPcLm3EELi4E23TrivialOffsetCalculatorILi2EjES9_ILi1EjENS0_6memory15LoadWithoutCastENSC_16StoreWithoutCastEEEviT_T0_T2_T3_T4_T5_ --------------------------
	.section	.nv.info._ZN2at6native27unrolled_elementwise_kernelINS0_13BinaryFunctorIlllNS0_16BitwiseOrFunctorIlEEEESt5arrayIPcLm3EELi4E23TrivialOffsetCalculatorILi2EjES9_ILi1EjENS0_6memory15LoadWithoutCastENSC_16StoreWithoutCastEEEviT_T0_T2_T3_T4_T5_,"",@"SHT_CUDA_INFO"
	.sectionflags	@""
	.align	4


	//----- nvinfo : EIATTR_CUDA_API_VERSION
	.align		4
        /*0000*/ 	.byte	0x04, 0x37
        /*0002*/ 	.short	(.L_3825 - .L_3824)
.L_3824:
        /*0004*/ 	.word	0x00000082


	//----- nvinfo : EIATTR_SW2861232_WAR
	.align		4
.L_3825:
        /*0008*/ 	.byte	0x01, 0x35
	.zero		2


	//----- nvinfo : EIATTR_PARAM_CBANK
	.align		4
        /*000c*/ 	.byte	0x04, 0x0a
        /*000e*/ 	.short	(.L_3827 - .L_3826)
	.align		4
.L_3826:
        /*0010*/ 	.word	index@(.nv.constant0._ZN2at6native27unrolled_elementwise_kernelINS0_13BinaryFunctorIlllNS0_16BitwiseOrFunctorIlEEEESt5arrayIPcLm3EELi4E23TrivialOffsetCalculatorILi2EjES9_ILi1EjENS0_6memory15LoadWithoutCastENSC_16StoreWithoutCastEEEviT_T0_T2_T3_T4_T5_)
        /*0014*/ 	.short	0x0160
        /*0016*/ 	.short	0x0024


	//----- nvinfo : EIATTR_CBANK_PARAM_SIZE
	.align		4
.L_3827:
        /*0018*/ 	.byte	0x03, 0x19
        /*001a*/ 	.short	0x0024


	//----- nvinfo : EIATTR_KPARAM_INFO
	.align		4
        /*001c*/ 	.byte	0x04, 0x17
        /*001e*/ 	.short	(.L_3829 - .L_3828)
.L_3828:
        /*0020*/ 	.word	0x00000000
        /*0024*/ 	.short	0x0006
        /*0026*/ 	.short	0x0023
        /*0028*/ 	.byte	0x00, 0xf0, 0x05, 0x00


	//----- nvinfo : EIATTR_KPARAM_INFO
	.align		4
.L_3829:
        /*002c*/ 	.byte	0x04, 0x17
        /*002e*/ 	.short	(.L_3831 - .L_3830)
.L_3830:
        /*0030*/ 	.word	0x00000000
        /*0034*/ 	.short	0x0005
        /*0036*/ 	.short	0x0022
        /*0038*/ 	.byte	0x00, 0xf0, 0x05, 0x00


	//----- nvinfo : EIATTR_KPARAM_INFO
	.align		4
.L_3831:
        /*003c*/ 	.byte	0x04, 0x17
        /*003e*/ 	.short	(.L_3833 - .L_3832)
.L_3832:
        /*0040*/ 	.word	0x00000000
        /*0044*/ 	.short	0x0004
        /*0046*/ 	.short	0x0021
        /*0048*/ 	.byte	0x00, 0xf0, 0x05, 0x00


	//----- nvinfo : EIATTR_KPARAM_INFO
	.align		4
.L_3833:
        /*004c*/ 	.byte	0x04, 0x17
        /*004e*/ 	.short	(.L_3835 - .L_3834)
.L_3834:
        /*0050*/ 	.word	0x00000000
        /*0054*/ 	.short	0x0003
        /*0056*/ 	.short	0x0020
        /*0058*/ 	.byte	0x00, 0xf0, 0x05, 0x00


	//----- nvinfo : EIATTR_KPARAM_INFO
	.align		4
.L_3835:
        /*005c*/ 	.byte	0x04, 0x17
        /*005e*/ 	.short	(.L_3837 - .L_3836)
.L_3836:
        /*0060*/ 	.word	0x00000000
        /*0064*/ 	.short	0x0002
        /*0066*/ 	.short	0x0008
        /*0068*/ 	.byte	0x00, 0xf0, 0x61, 0x00


	//----- nvinfo : EIATTR_KPARAM_INFO
	.align		4
.L_3837:
        /*006c*/ 	.byte	0x04, 0x17
        /*006e*/ 	.short	(.L_3839 - .L_3838)
.L_3838:
        /*0070*/ 	.word	0x00000000
        /*0074*/ 	.short	0x0001
        /*0076*/ 	.short	0x0004
        /*0078*/ 	.byte	0x00, 0xf0, 0x05, 0x00


	//----- nvinfo : EIATTR_KPARAM_INFO
	.align		4
.L_3839:
        /*007c*/ 	.byte	0x04, 0x17
        /*007e*/ 	.short	(.L_3841 - .L_3840)
.L_3840:
        /*0080*/ 	.word	0x00000000
        /*0084*/ 	.short	0x0000
        /*0086*/ 	.short	0x0000
        /*0088*/ 	.byte	0x00, 0xf0, 0x11, 0x00


	//----- nvinfo : EIATTR_MAXREG_COUNT
	.align		4
.L_3841:
        /*008c*/ 	.byte	0x03, 0x1b
        /*008e*/ 	.short	0x00ff


	//----- nvinfo : EIATTR_MERCURY_ISA_VERSION
	.align		4
        /*0090*/ 	.byte	0x03, 0x5f
        /*0092*/ 	.short	0x0000


	//----- nvinfo : EIATTR_EXIT_INSTR_OFFSETS
	.align		4
        /*0094*/ 	.byte	0x04, 0x1c
        /*0096*/ 	.short	(.L_3843 - .L_3842)


	//   ....[0]....
.L_3842:
        /*0098*/ 	.word	0x000004a0


	//   ....[1]....
        /*009c*/ 	.word	0x00000510


	//----- nvinfo : EIATTR_MAX_THREADS
	.align		4
.L_3843:
        /*00a0*/ 	.byte	0x04, 0x05
        /*00a2*/ 	.short	(.L_3845 - .L_3844)
.L_3844:
        /*00a4*/ 	.word	0x00000080
        /*00a8*/ 	.word	0x00000001
        /*00ac*/ 	.word	0x00000001


	//----- nvinfo : EIATTR_CRS_STACK_SIZE
	.align		4
.L_3845:
        /*00b0*/ 	.byte	0x04, 0x1e
        /*00b2*/ 	.short	(.L_3847 - .L_3846)
.L_3846:
        /*00b4*/ 	.word	0x00000000
.L_3847:


//--------------------- .nv.info._ZN2at6native29vectorized_elementwise_kernelILi2ENS0_13BinaryFunctorIlllNS0_16BitwiseOrFunctorIlEEEESt5arrayIPcLm3EEEEviT0_T1_ --------------------------
	.section	.nv.info._ZN2at6native29vectorized_elementwise_kernelILi2ENS0_13BinaryFunctorIlllNS0_16BitwiseOrFunctorIlEEEESt5arrayIPcLm3EEEEviT0_T1_,"",@"SHT_CUDA_INFO"
	.sectionflags	@""
	.align	4


	//----- nvinfo : EIATTR_CUDA_API_VERSION
	.align		4
        /*0000*/ 	.byte	0x04, 0x37
        /*0002*/ 	.short	(.L_3849 - .L_3848)
.L_3848:
        /*0004*/ 	.word	0x00000082


	//----- nvinfo : EIATTR_SW2861232_WAR
	.align		4
.L_3849:
        /*0008*/ 	.byte	0x01, 0x35
	.zero		2


	//----- nvinfo : EIATTR_PARAM_CBANK
	.align		4
        /*000c*/ 	.byte	0x04, 0x0a
        /*000e*/ 	.short	(.L_3851 - .L_3850)
	.align		4
.L_3850:
        /*0010*/ 	.word	index@(.nv.constant0._ZN2at6native29vectorized_elementwise_kernelILi2ENS0_13BinaryFunctorIlllNS0_16BitwiseOrFunctorIlEEEESt5arrayIPcLm3EEEEviT0_T1_)
        /*0014*/ 	.short	0x0160
        /*0016*/ 	.short	0x0020


	//----- nvinfo : EIATTR_CBANK_PARAM_SIZE
	.align		4
.L_3851:
        /*0018*/ 	.byte	0x03, 0x19
        /*001a*/ 	.short	0x0020


	//----- nvinfo : EIATTR_KPARAM_INFO
	.align		4
        /*001c*/ 	.byte	0x04, 0x17
        /*001e*/ 	.short	(.L_3853 - .L_3852)
.L_3852:
        /*0020*/ 	.word	0x00000000
        /*0024*/ 	.short	0x0002
        /*0026*/ 	.short	0x0008
        /*0028*/ 	.byte	0x00, 0xf0, 0x61, 0x00


	//----- nvinfo : EIATTR_KPARAM_INFO
	.align		4
.L_3853:
        /*002c*/ 	.byte	0x04, 0x17
        /*002e*/ 	.short	(.L_3855 - .L_3854)
.L_3854:
        /*0030*/ 	.word	0x00000000
        /*0034*/ 	.short	0x0001
        /*0036*/ 	.short	0x0004
        /*0038*/ 	.byte	0x00, 0xf0, 0x05, 0x00


	//----- nvinfo : EIATTR_KPARAM_INFO
	.align		4
.L_3855:
        /*003c*/ 	.byte	0x04, 0x17
        /*003e*/ 	.short	(.L_3857 - .L_3856)
.L_3856:
        /*0040*/ 	.word	0x00000000
        /*0044*/ 	.short	0x0000
        /*0046*/ 	.short	0x0000
        /*0048*/ 	.byte	0x00, 0xf0, 0x11, 0x00


	//----- nvinfo : EIATTR_MAXREG_COUNT
	.align		4
.L_3857:
        /*004c*/ 	.byte	0x03, 0x1b
        /*004e*/ 	.short	0x00ff


	//----- nvinfo : EIATTR_MERCURY_ISA_VERSION
	.align		4
        /*0050*/ 	.byte	0x03, 0x5f
        /*0052*/ 	.short	0x0000


	//----- nvinfo : EIATTR_EXIT_INSTR_OFFSETS
	.align		4
        /*0054*/ 	.byte	0x04, 0x1c
        /*0056*/ 	.short	(.L_3859 - .L_3858)


	//   ....[0]....
.L_3858:
        /*0058*/ 	.word	0x000003a0


	//   ....[1]....
        /*005c*/ 	.word	0x00000d30


	//   ....[2]....
        /*0060*/ 	.word	0x00000d80


	//----- nvinfo : EIATTR_MAX_THREADS
	.align		4
.L_3859:
        /*0064*/ 	.byte	0x04, 0x05
        /*0066*/ 	.short	(.L_3861 - .L_3860)
.L_3860:
        /*0068*/ 	.word	0x00000080
        /*006c*/ 	.word	0x00000001
        /*0070*/ 	.word	0x00000001


	//----- nvinfo : EIATTR_CRS_STACK_SIZE
	.align		4
.L_3861:
        /*0074*/ 	.byte	0x04, 0x1e
        /*0076*/ 	.short	(.L_3863 - .L_3862)
.L_3862:
        /*0078*/ 	.word	0x00000000
.L_3863:


//--------------------- .nv.info._ZN2at6native29vectorized_elementwise_kernelILi4ENS0_13BinaryFunctorIlllNS0_16BitwiseOrFunctorIlEEEESt5arrayIPcLm3EEEEviT0_T1_ --------------------------
	.section	.nv.info._ZN2at6native29vectorized_elementwise_kernelILi4ENS0_13BinaryFunctorIlllNS0_16BitwiseOrFunctorIlEEEESt5arrayIPcLm3EEEEviT0_T1_,"",@"SHT_CUDA_INFO"
	.sectionflags	@""
	.align	4


	//----- nvinfo : EIATTR_CUDA_API_VERSION
	.align		4
        /*0000*/ 	.byte	0x04, 0x37
        /*0002*/ 	.short	(.L_3865 - .L_3864)
.L_3864:
        /*0004*/ 	.word	0x00000082


	//----- nvinfo : EIATTR_SW2861232_WAR
	.align		4
.L_3865:
        /*0008*/ 	.byte	0x01, 0x35
	.zero		2


	//----- nvinfo : EIATTR_PARAM_CBANK
	.align		4
        /*000c*/ 	.byte	0x04, 0x0a
        /*000e*/ 	.short	(.L_3867 - .L_3866)
	.align		4
.L_3866:
        /*0010*/ 	.word	index@(.nv.constant0._ZN2at6native29vectorized_elementwise_kernelILi4ENS0_13BinaryFunctorIlllNS0_16BitwiseOrFunctorIlEEEESt5arrayIPcLm3EEEEviT0_T1_)
        /*0014*/ 	.short	0x0160
        /*0016*/ 	.short	0x0020


	//----- nvinfo : EIATTR_CBANK_PARAM_SIZE
	.align		4
.L_3867:
        /*0018*/ 	.byte	0x03, 0x19
        /*001a*/ 	.short	0x0020


	//----- nvinfo : EIATTR_KPARAM_INFO
	.align		4
        /*001c*/ 	.byte	0x04, 0x17
        /*001e*/ 	.short	(.L_3869 - .L_3868)
.L_3868:
        /*0020*/ 	.word	0x00000000
        /*0024*/ 	.short	0x0002
        /*0026*/ 	.short	0x0008
        /*0028*/ 	.byte	0x00, 0xf0, 0x61, 0x00


	//----- nvinfo : EIATTR_KPARAM_INFO
	.align		4
.L_3869:
        /*002c*/ 	.byte	0x04, 0x17
        /*002e*/ 	.short	(.L_3871 - .L_3870)
.L_3870:
        /*0030*/ 	.word	0x00000000
        /*0034*/ 	.short	0x0001
        /*0036*/ 	.short	0x0004
        /*0038*/ 	.byte	0x00, 0xf0, 0x05, 0x00


	//----- nvinfo : EIATTR_KPARAM_INFO
	.align		4
.L_3871:
        /*003c*/ 	.byte	0x04, 0x17
        /*003e*/ 	.short	(.L_3873 - .L_3872)
.L_3872:
        /*0040*/ 	.word	0x00000000
        /*0044*/ 	.short	0x0000
        /*0046*/ 	.short	0x0000
        /*0048*/ 	.byte	0x00, 0xf0, 0x11, 0x00


	//----- nvinfo : EIATTR_MAXREG_COUNT
	.align		4
.L_3873:
        /*004c*/ 	.byte	0x03, 0x1b
        /*004e*/ 	.short	0x00ff


	//----- nvinfo : EIATTR_MERCURY_ISA_VERSION
	.align		4
        /*0050*/ 	.byte	0x03, 0x5f
        /*0052*/ 	.short	0x0000


	//----- nvinfo : EIATTR_EXIT_INSTR_OFFSETS
	.align		4
        /*0054*/ 	.byte	0x04, 0x1c
        /*0056*/ 	.short	(.L_3875 - .L_3874)


	//   ....[0]....
.L_3874:
        /*0058*/ 	.word	0x000003a0


	//   ....[1]....
        /*005c*/ 	.word	0x00000d30


	//   ....[2]....
        /*0060*/ 	.word	0x00000d80


	//----- nvinfo : EIATTR_MAX_THREADS
	.align		4
.L_3875:
        /*0064*/ 	.byte	0x04, 0x05
        /*0066*/ 	.short	(.L_3877 - .L_3876)
.L_3876:
        /*0068*/ 	.word	0x00000080
        /*006c*/ 	.word	0x00000001
        /*0070*/ 	.word	0x00000001


	//----- nvinfo : EIATTR_CRS_STACK_SIZE
	.align		4
.L_3877:
        /*0074*/ 	.byte	0x04, 0x1e
        /*0076*/ 	.short	(.L_3879 - .L_3878)
.L_3878:
        /*0078*/ 	.word	0x00000000
.L_3879:


//--------------------- .nv.info._ZN2at6native29vectorized_elementwise_kernelILi8ENS0_13BinaryFunctorIlllNS0_16BitwiseOrFunctorIlEEEESt5arrayIPcLm3EEEEviT0_T1_ --------------------------
	.section	.nv.info._ZN2at6native29vectorized_elementwise_kernelILi8ENS0_13BinaryFunctorIlllNS0_16BitwiseOrFunctorIlEEEESt5arrayIPcLm3EEEEviT0_T1_,"",@"SHT_CUDA_INFO"
	.sectionflags	@""
	.align	4


	//----- nvinfo : EIATTR_CUDA_API_VERSION
	.align		4
        /*0000*/ 	.byte	0x04, 0x37
        /*0002*/ 	.short	(.L_3881 - .L_3880)
.L_3880:
        /*0004*/ 	.word	0x00000082


	//----- nvinfo : EIATTR_SW2861232_WAR
	.align		4
.L_3881:
        /*0008*/ 	.byte	0x01, 0x35
	.zero		2


	//----- nvinfo : EIATTR_PARAM_CBANK
	.align		4
        /*000c*/ 	.byte	0x04, 0x0a
        /*000e*/ 	.short	(.L_3883 - .L_3882)
	.align		4
.L_3882:
        /*0010*/ 	.word	index@(.nv.constant0._ZN2at6native29vectorized_elementwise_kernelILi8ENS0_13BinaryFunctorIlllNS0_16BitwiseOrFunctorIlEEEESt5arrayIPcLm3EEEEviT0_T1_)
        /*0014*/ 	.short	0x0160
        /*0016*/ 	.short	0x0020


	//----- nvinfo : EIATTR_CBANK_PARAM_SIZE
	.align		4
.L_3883:
        /*0018*/ 	.byte	0x03, 0x19
        /*001a*/ 	.short	0x0020


	//----- nvinfo : EIATTR_KPARAM_INFO
	.align		4
        /*001c*/ 	.byte	0x04, 0x17
        /*001e*/ 	.short	(.L_3885 - .L_3884)
.L_3884:
        /*0020*/ 	.word	0x00000000
        /*0024*/ 	.short	0x0002
        /*0026*/ 	.short	0x0008
        /*0028*/ 	.byte	0x00, 0xf0, 0x61, 0x00


	//----- nvinfo : EIATTR_KPARAM_INFO
	.align		4
.L_3885:
        /*002c*/ 	.byte	0x04, 0x17
        /*002e*/ 	.short	(.L_3887 - .L_3886)
.L_3886:
        /*0030*/ 	.word	0x00000000
        /*0034*/ 	.short	0x0001
        /*0036*/ 	.short	0x0004
        /*0038*/ 	.byte	0x00, 0xf0, 0x05, 0x00


	//----- nvinfo : EIATTR_KPARAM_INFO
	.align		4
.L_3887:
        /*003c*/ 	.byte	0x04, 0x17
        /*003e*/ 	.short	(.L_3889 - .L_3888)
.L_3888:
        /*0040*/ 	.word	0x00000000
        /*0044*/ 	.short	0x0000
        /*0046*/ 	.short	0x0000
        /*0048*/ 	.byte	0x00, 0xf0, 0x11, 0x00


	//----- nvinfo : EIATTR_MAXREG_COUNT
	.align		4
.L_3889:
        /*004c*/ 	.byte	0x03, 0x1b
        /*004e*/ 	.short	0x00ff


	//----- nvinfo : EIATTR_MERCURY_ISA_VERSION
	.align		4
        /*0050*/ 	.byte	0x03, 0x5f
        /*0052*/ 	.short	0x0000


	//----- nvinfo : EIATTR_EXIT_INSTR_OFFSETS
	.align		4
        /*0054*/ 	.byte	0x04, 0x1c
        /*0056*/ 	.short	(.L_3891 - .L_3890)


	//   ....[0]....
.L_3890:
        /*0058*/ 	.word	0x00000010


	//----- nvinfo : EIATTR_MAX_THREADS
	.align		4
.L_3891:
        /*005c*/ 	.byte	0x04, 0x05
        /*005e*/ 	.short	(.L_3893 - .L_3892)
.L_3892:
        /*0060*/ 	.word	0x00000080
        /*0064*/ 	.word	0x00000001
        /*0068*/ 	.word	0x00000001
.L_3893:


//--------------------- .nv.info._ZN2at6native18elementwise_kernelILi128ELi4EZNS0_15gpu_kernel_implINS0_13AUnaryFunctorIiiiNS0_16BitwiseOrFunctorIiEEEEEEvRNS_18TensorIteratorBaseERKT_EUliE_EEviT1_ --------------------------
	.section	.nv.info._ZN2at6native18elementwise_kernelILi128ELi4EZNS0_15gpu_kernel_implINS0_13AUnaryFunctorIiiiNS0_16BitwiseOrFunctorIiEEEEEEvRNS_18TensorIteratorBaseERKT_EUliE_EEviT1_,"",@"SHT_CUDA_INFO"
	.sectionflags	@""
	.align	4


	//----- nvinfo : EIATTR_CUDA_API_VERSION
	.align		4
        /*0000*/ 	.byte	0x04, 0x37
        /*0002*/ 	.short	(.L_3895 - .L_3894)
.L_3894:
        /*0004*/ 	.word	0x00000082


	//----- nvinfo : EIATTR_SW2861232_WAR
	.align		4
.L_3895:
        /*0008*/ 	.byte	0x01, 0x35
	.zero		2


	//----- nvinfo : EIATTR_PARAM_CBANK
	.align		4
        /*000c*/ 	.byte	0x04, 0x0a
        /*000e*/ 	.short	(.L_3897 - .L_3896)
	.align		4
.L_3896:
        /*0010*/ 	.word	index@(.nv.constant0._ZN2at6native18elementwise_kernelILi128ELi4EZNS0_15gpu_kernel_implINS0_13AUnaryFunctorIiiiNS0_16BitwiseOrFunctorIiEEEEEEvRNS_18TensorIteratorBaseERKT_EUliE_EEviT1_)
        /*0014*/ 	.short	0x0160
        /*0016*/ 	.short	0x0228


	//----- nvinfo : EIATTR_CBANK_PARAM_SIZE
	.align		4
.L_3897:
        /*0018*/ 	.byte	0x03, 0x19
        /*001a*/ 	.short	0x0228


	//----- nvinfo : EIATTR_KPARAM_INFO
	.align		4
        /*001c*/ 	.byte	0x04, 0x17
        /*001e*/ 	.short	(.L_3899 - .L_3898)
.L_3898:
        /*0020*/ 	.word	0x00000000
        /*0024*/ 	.short	0x0001
        /*0026*/ 	.short	0x0008
        /*0028*/ 	.byte	0x00, 0xf0, 0x81, 0x08


	//----- nvinfo : EIATTR_KPARAM_INFO
	.align		4
.L_3899:
        /*002c*/ 	.byte	0x04, 0x17
        /*002e*/ 	.short	(.L_3901 - .L_3900)
.L_3900:
        /*0030*/ 	.word	0x00000000
        /*0034*/ 	.short	0x0000
        /*0036*/ 	.short	0x0000
        /*0038*/ 	.byte	0x00, 0xf0, 0x11, 0x00


	//----- nvinfo : EIATTR_MAXREG_COUNT
	.align		4
.L_3901:
        /*003c*/ 	.byte	0x03, 0x1b
        /*003e*/ 	.short	0x0080


	//----- nvinfo : EIATTR_EXTERNS
	.align		4
        /*0040*/ 	.byte	0x04, 0x0f
        /*0042*/ 	.short	(.L_3903 - .L_3902)


	//   ....[0]....
	.align		4
.L_3902:
        /*0044*/ 	.word	index@(__assertfail)


	//----- nvinfo : EIATTR_MERCURY_ISA_VERSION
	.align		4
.L_3903:
        /*0048*/ 	.byte	0x03, 0x5f
        /*004a*/ 	.short	0x0000


	//----- nvinfo : EIATTR_SYSCALL_OFFSETS
	.align		4
        /*004c*/ 	.byte	0x04, 0x46
        /*004e*/ 	.short	(.L_3905 - .L_3904)


	//   ....[0]....
.L_3904:
        /*0050*/ 	.word	0x00001cc0


	//   ....[1]....
        /*0054*/ 	.word	0x00002b30


	//   ....[2]....
        /*0058*/ 	.word	0x00004820


	//   ....[3]....
        /*005c*/ 	.word	0x00005690


	//   ....[4]....
        /*0060*/ 	.word	0x00007350


	//   ....[5]....
        /*0064*/ 	.word	0x000081c0


	//   ....[6]....
        /*0068*/ 	.word	0x00009e90


	//   ....[7]....
        /*006c*/ 	.word	0x0000ad00


	//----- nvinfo : EIATTR_EXIT_INSTR_OFFSETS
	.align		4
.L_3905:
        /*0070*/ 	.byte	0x04, 0x1c
        /*0072*/ 	.short	(.L_3907 - .L_3906)


	//   ....[0]....
.L_3906:
        /*0074*/ 	.word	0x00008250


	//   ....[1]....
        /*0078*/ 	.word	0x00009fc0


	//   ....[2]....
        /*007c*/ 	.word	0x00009fe0


	//   ....[3]....
        /*0080*/ 	.word	0x0000a070


	//   ....[4]....
        /*0084*/ 	.word	0x0000a090


	//   ....[5]....
        /*0088*/ 	.word	0x0000a0b0


	//   ....[6]....
        /*008c*/ 	.word	0x0000a140


	//   ....[7]....
        /*0090*/ 	.word	0x0000a180


	//   ....[8]....
        /*0094*/ 	.word	0x0000a220


	//   ....[9]....
        /*0098*/ 	.word	0x0000a270


	//   ....[10]....
        /*009c*/ 	.word	0x0000a2a0


	//   ....[11]....
        /*00a0*/ 	.word	0x0000a360


	//   ....[12]....
        /*00a4*/ 	.word	0x0000a3a0


	//   ....[13]....
        /*00a8*/ 	.word	0x0000a530


	//   ....[14]....
        /*00ac*/ 	.word	0x0000a690


	//   ....[15]....
        /*00b0*/ 	.word	0x0000a6d0


	//   ....[16]....
        /*00b4*/ 	.word	0x0000a770


	//   ....[17]....
        /*00b8*/ 	.word	0x0000a8f0


	//   ....[18]....
        /*00bc*/ 	.word	0x0000aa70


	//   ....[19]....
        /*00c0*/ 	.word	0x0000abd0


	//   ....[20]....
        /*00c4*/ 	.word	0x0000ad10


	//   ....[21]....
        /*00c8*/ 	.word	0x0000ad40


	//   ....[22]....
        /*00cc*/ 	.word	0x0000ad60


	//----- nvinfo : EIATTR_MAX_THREADS
	.align		4
.L_3907:
        /*00d0*/ 	.byte	0x04, 0x05
        /*00d2*/ 	.short	(.L_3909 - .L_3908)
.L_3908:
        /*00d4*/ 	.word	0x00000080
        /*00d8*/ 	.word	0x00000001
        /*00dc*/ 	.word	0x00000001


	//----- nvinfo : EIATTR_CRS_STACK_SIZE
	.align		4
.L_3909:
        /*00e0*/ 	.byte	0x04, 0x1e
        /*00e2*/ 	.short	(.L_3911 - .L_3910)
.L_3910:
        /*00e4*/ 	.word	0x00000000
.L_3911:


//--------------------- .nv.info._ZN2at6native27unrolled_elementwise_kernelINS0_13AUnaryFunctorIiiiNS0_16BitwiseOrFunctorIiEEEESt5arrayIPcLm2EELi4E23TrivialOffsetCalculatorILi1EjESA_NS0_6memory12LoadWithCastILi1EEENSB_13StoreWithCastILi1EEEEEviT_T0_T2_T3_T4_T5_ --------------------------
	.section	.nv.info._ZN2at6native27unrolled_elementwise_kernelINS0_13AUnaryFunctorIiiiNS0_16BitwiseOrFunctorIiEEEESt5arrayIPcLm2EELi4E23TrivialOffsetCalculatorILi1EjESA_NS0_6memory12LoadWithCastILi1EEENSB_13StoreWithCastILi1EEEEEviT_T0_T2_T3_T4_T5_,"",@"SHT_CUDA_INFO"
	.sectionflags	@""
	.align	4


	//----- nvinfo : EIATTR_CUDA_API_VERSION
	.align		4
        /*0000*/ 	.byte	0x04, 0x37
        /*0002*/ 	.short	(.L_3913 - .L_3912)
.L_3912:
        /*0004*/ 	.word	0x00000082


	//----- nvinfo : EIATTR_SW2861232_WAR
	.align		4
.L_3913:
        /*0008*/ 	.byte	0x01, 0x35
	.zero		2


	//----- nvinfo : EIATTR_PARAM_CBANK
	.align		4
        /*000c*/ 	.byte	0x04, 0x0a
        /*000e*/ 	.short	(.L_3915 - .L_3914)
	.align		4
.L_3914:
        /*0010*/ 	.word	index@(.nv.constant0._ZN2at6native27unrolled_elementwise_kernelINS0_13AUnaryFunctorIiiiNS0_16BitwiseOrFunctorIiEEEESt5arrayIPcLm2EELi4E23TrivialOffsetCalculatorILi1EjESA_NS0_6memory12LoadWithCastILi1EEENSB_13StoreWithCastILi1EEEEEviT_T0_T2_T3_T4_T5_)
        /*0014*/ 	.short	0x0160
        /*0016*/ 	.short	0x0034


	//----- nvinfo : EIATTR_CBANK_PARAM_SIZE
	.align		4
.L_3915:
        /*0018*/ 	.byte	0x03, 0x19
        /*001a*/ 	.short	0x0034


	//----- nvinfo : EIATTR_KPARAM_INFO
	.align		4
        /*001c*/ 	.byte	0x04, 0x17
        /*001e*/ 	.short	(.L_3917 - .L_3916)
.L_3916:
        /*0020*/ 	.word	0x00000000
        /*0024*/ 	.short	0x0006
        /*0026*/ 	.short	0x002c
        /*0028*/ 	.byte	0x00, 0xf0, 0x21, 0x00


	//----- nvinfo : EIATTR_KPARAM_INFO
	.align		4
.L_3917:
        /*002c*/ 	.byte	0x04, 0x17
        /*002e*/ 	.short	(.L_3919 - .L_3918)
.L_3918:
        /*0030*/ 	.word	0x00000000
        /*0034*/ 	.short	0x0005
        /*0036*/ 	.short	0x0024
        /*0038*/ 	.byte	0x00, 0xf0, 0x21, 0x00


	//----- nvinfo : EIATTR_KPARAM_INFO
	.align		4
.L_3919:
        /*003c*/ 	.byte	0x04, 0x17
        /*003e*/ 	.short	(.L_3921 - .L_3920)
.L_3920:
        /*0040*/ 	.word	0x00000000
        /*0044*/ 	.short	0x0004
        /*0046*/ 	.short	0x0021
        /*0048*/ 	.byte	0x00, 0xf0, 0x05, 0x00


	//----- nvinfo : EIATTR_KPARAM_INFO
	.align		4
.L_3921:
        /*004c*/ 	.byte	0x04, 0x17
        /*004e*/ 	.short	(.L_3923 - .L_3922)
.L_3922:
        /*0050*/ 	.word	0x00000000
        /*0054*/ 	.short	0x0003
        /*0056*/ 	.short	0x0020
        /*0058*/ 	.byte	0x00, 0xf0, 0x05, 0x00


	//----- nvinfo : EIATTR_KPARAM_INFO
	.align		4
.L_3923:
        /*005c*/ 	.byte	0x04, 0x17
        /*005e*/ 	.short	(.L_3925 - .L_3924)
.L_3924:
        /*0060*/ 	.word	0x00000000
        /*0064*/ 	.short	0x0002
        /*0066*/ 	.short	0x0010
        /*0068*/ 	.byte	0x00, 0xf0, 0x41, 0x00


	//----- nvinfo : EIATTR_KPARAM_INFO
	.align		4
.L_3925:
        /*006c*/ 	.byte	0x04, 0x17
        /*006e*/ 	.short	(.L_3927 - .L_3926)
.L_3926:
        /*0070*/ 	.word	0x00000000
        /*0074*/ 	.short	0x0001
        /*0076*/ 	.short	0x0004
        /*0078*/ 	.byte	0x00, 0xf0, 0x21, 0x00


	//----- nvinfo : EIATTR_KPARAM_INFO
	.align		4
.L_3927:
        /*007c*/ 	.byte	0x04, 0x17
        /*007e*/ 	.short	(.L_3929 - .L_3928)
.L_3928:
        /*0080*/ 	.word	0x00000000
        /*0084*/ 	.short	0x0000
        /*0086*/ 	.short	0x0000
        /*0088*/ 	.byte	0x00, 0xf0, 0x11, 0x00


	//----- nvinfo : EIATTR_MAXREG_COUNT
	.align		4
.L_3929:
        /*008c*/ 	.byte	0x03, 0x1b
        /*008e*/ 	.short	0x00ff


	//----- nvinfo : EIATTR_EXTERNS
	.align		4
        /*0090*/ 	.byte	0x04, 0x0f
        /*0092*/ 	.short	(.L_3931 - .L_3930)


	//   ....[0]....
	.align		4
.L_3930:
        /*0094*/ 	.word	index@(__assertfail)


	//----- nvinfo : EIATTR_MERCURY_ISA_VERSION
	.align		4
.L_3931:
        /*0098*/ 	.byte	0x03, 0x5f
        /*009a*/ 	.short	0x0000


	//----- nvinfo : EIATTR_SYSCALL_OFFSETS
	.align		4
        /*009c*/ 	.byte	0x04, 0x46
        /*009e*/ 	.short	(.L_3933 - .L_3932)


	//   ....[0]....
.L_3932:
        /*00a0*/ 	.word	0x00000eb0


	//   ....[1]....
        /*00a4*/ 	.word	0x00001d50


	//   ....[2]....
        /*00a8*/ 	.word	0x00002c00


	//   ....[3]....
        /*00ac*/ 	.word	0x00003a70


	//   ....[4]....
        /*00b0*/ 	.word	0x000049e0


	//   ....[5]....
        /*00b4*/ 	.word	0x000058e0


	//   ....[6]....
        /*00b8*/ 	.word	0x000067d0


	//   ....[7]....
        /*00bc*/ 	.word	0x000076c0


	//----- nvinfo : EIATTR_EXIT_INSTR_OFFSETS
	.align		4
.L_3933:
        /*00c0*/ 	.byte	0x04, 0x1c
        /*00c2*/ 	.short	(.L_3935 - .L_3934)


	//   ....[0]....
.L_3934:
        /*00c4*/ 	.word	0x00006870


	//   ....[1]....
        /*00c8*/ 	.word	0x00006980


	//   ....[2]....
        /*00cc*/ 	.word	0x000069a0


	//   ....[3]....
        /*00d0*/ 	.word	0x00006a30


	//   ....[4]....
        /*00d4*/ 	.word	0x00006a50


	//   ....[5]....
        /*00d8*/ 	.word	0x00006a70


	//   ....[6]....
        /*00dc*/ 	.word	0x00006b00


	//   ....[7]....
        /*00e0*/ 	.word	0x00006b40


	//   ....[8]....
        /*00e4*/ 	.word	0x00006be0


	//   ....[9]....
        /*00e8*/ 	.word	0x00006c30


	//   ....[10]....
        /*00ec*/ 	.word	0x00006c60


	//   ....[11]....
        /*00f0*/ 	.word	0x00006d20


	//   ....[12]....
        /*00f4*/ 	.word	0x00006d60


	//   ....[13]....
        /*00f8*/ 	.word	0x00006ef0


	//   ....[14]....
        /*00fc*/ 	.word	0x00007050


	//   ....[15]....
        /*0100*/ 	.word	0x00007090


	//   ....[16]....
        /*0104*/ 	.word	0x00007130


	//   ....[17]....
        /*0108*/ 	.word	0x000072b0


	//   ....[18]....
        /*010c*/ 	.word	0x00007430


	//   ....[19]....
        /*0110*/ 	.word	0x00007590


	//   ....[20]....
        /*0114*/ 	.word	0x000076d0


	//   ....[21]....
        /*0118*/ 	.word	0x00007700


	//   ....[22]....
        /*011c*/ 	.word	0x00007720


	//----- nvinfo : EIATTR_MAX_THREADS
	.align		4
.L_3935:
        /*0120*/ 	.byte	0x04, 0x05
        /*0122*/ 	.short	(.L_3937 - .L_3936)
.L_3936:
        /*0124*/ 	.word	0x00000080
        /*0128*/ 	.word	0x00000001
        /*012c*/ 	.word	0x00000001


	//----- nvinfo : EIATTR_CRS_STACK_SIZE
	.align		4
.L_3937:
        /*0130*/ 	.byte	0x04, 0x1e
        /*0132*/ 	.short	(.L_3939 - .L_3938)
.L_3938:
        /*0134*/ 	.word	0x00000000
.L_3939:


//--------------------- .nv.info._ZN2at6native18elementwise_kernelILi128ELi2EZNS0_22gpu_kernel_impl_nocastINS0_13AUnaryFunctorIiiiNS0_16BitwiseOrFunctorIiEEEEEEvRNS_18TensorIteratorBaseERKT_EUliE_EEviT1_ --------------------------
	.section	.nv.info._ZN2at6native18elementwise_kernelILi128ELi2EZNS0_22gpu_kernel_impl_nocastINS0_13AUnaryFunctorIiiiNS0_16BitwiseOrFunctorIiEEEEEEvRNS_18TensorIteratorBaseERKT_EUliE_EEviT1_,"",@"SHT_CUDA_INFO"
	.sectionflags	@""
	.align	4


	//----- nvinfo : EIATTR_CUDA_API_VERSION
	.align		4
        /*0000*/ 	.byte	0x04, 0x37
        /*0002*/ 	.short	(.L_3941 - .L_3940)
.L_3940:
        /*0004*/ 	.word	0x00000082


	//----- nvinfo : EIATTR_SW2861232_WAR
	.align		4
.L_3941:
        /*0008*/ 	.byte	0x01, 0x35
	.zero		2


	//----- nvinfo : EIATTR_PARAM_CBANK
	.align		4
        /*000c*/ 	.byte	0x04, 0x0a
        /*000e*/ 	.short	(.L_3943 - .L_3942)
	.align		4
.L_3942:
        /*0010*/ 	.word	index@(.nv.constant0._ZN2at6native18elementwise_kernelILi128ELi2EZNS0_22gpu_kernel_impl_nocastINS0_13AUnaryFunctorIiiiNS0_16BitwiseOrFunctorIiEEEEEEvRNS_18TensorIteratorBaseERKT_EUliE_EEviT1_)
        /*0014*/ 	.short	0x0160
        /*0016*/ 	.short	0x0220


	//----- nvinfo : EIATTR_CBANK_PARAM_SIZE
	.align		4
.L_3943:
        /*0018*/ 	.byte	0x03, 0x19
        /*001a*/ 	.short	0x0220


	//----- nvinfo : EIATTR_KPARAM_INFO
	.align		4
        /*001c*/ 	.byte	0x04, 0x17
        /*001e*/ 	.short	(.L_3945 - .L_3944)
.L_3944:
        /*0020*/ 	.word	0x00000000
        /*0024*/ 	.short	0x0001
        /*0026*/ 	.short	0x0008
        /*0028*/ 	.byte	0x00, 0xf0, 0x61, 0x08


	//----- nvinfo : EIATTR_KPARAM_INFO
	.align		4
.L_3945:
        /*002c*/ 	.byte	0x04, 0x17
        /*002e*/ 	.short	(.L_3947 - .L_3946)
.L_3946:
        /*0030*/ 	.word	0x00000000
        /*0034*/ 	.short	0x0000
        /*0036*/ 	.short	0x0000
        /*0038*/ 	.byte	0x00, 0xf0, 0x11, 0x00


	//----- nvinfo : EIATTR_MAXREG_COUNT
	.align		4
.L_3947:
        /*003c*/ 	.byte	0x03, 0x1b
        /*003e*/ 	.short	0x0080


	//----- nvinfo : EIATTR_MERCURY_ISA_VERSION
	.align		4
        /*0040*/ 	.byte	0x03, 0x5f
        /*0042*/ 	.short	0x0000


	//----- nvinfo : EIATTR_EXIT_INSTR_OFFSETS
	.align		4
        /*0044*/ 	.byte	0x04, 0x1c
        /*0046*/ 	.short	(.L_3949 - .L_3948)


	//   ....[0]....
.L_3948:
        /*0048*/ 	.word	0x00000f60


	//   ....[1]....
        /*004c*/ 	.word	0x00001e20


	//----- nvinfo : EIATTR_MAX_THREADS
	.align		4
.L_3949:
        /*0050*/ 	.byte	0x04, 0x05
        /*0052*/ 	.short	(.L_3951 - .L_3950)
.L_3950:
        /*0054*/ 	.word	0x00000080
        /*0058*/ 	.word	0x00000001
        /*005c*/ 	.word	0x00000001


	//----- nvinfo : EIATTR_CRS_STACK_SIZE
	.align		4
.L_3951:
        /*0060*/ 	.byte	0x04, 0x1e
        /*0062*/ 	.short	(.L_3953 - .L_3952)
.L_3952:
        /*0064*/ 	.word	0x00000000
.L_3953:


//--------------------- .nv.info._ZN2at6native27unrolled_elementwise_kernelINS0_13AUnaryFunctorIiiiNS0_16BitwiseOrFunctorIiEEEESt5arrayIPcLm2EELi4E23TrivialOffsetCalculatorILi1EjESA_NS0_6memory15LoadWithoutCastENSB_16StoreWithoutCastEEEviT_T0_T2_T3_T4_T5_ --------------------------
	.section	.nv.info._ZN2at6native27unrolled_elementwise_kernelINS0_13AUnaryFunctorIiiiNS0_16BitwiseOrFunctorIiEEEESt5arrayIPcLm2EELi4E23TrivialOffsetCalculatorILi1EjESA_NS0_6memory15LoadWithoutCastENSB_16StoreWithoutCastEEEviT_T0_T2_T3_T4_T5_,"",@"SHT_CUDA_INFO"
	.sectionflags	@""
	.align	4


	//----- nvinfo : EIATTR_CUDA_API_VERSION
	.align		4
        /*0000*/ 	.byte	0x04, 0x37
        /*0002*/ 	.short	(.L_3955 - .L_3954)
.L_3954:
        /*0004*/ 	.word	0x00000082


	//----- nvinfo : EIATTR_SW2861232_WAR
	.align		4
.L_3955:
        /*0008*/ 	.byte	0x01, 0x35
	.zero		2


	//----- nvinfo : EIATTR_PARAM_CBANK
	.align		4
        /*000c*/ 	.byte	0x04, 0x0a
        /*000e*/ 	.short	(.L_3957 - .L_3956)
	.align		4
.L_3956:
        /*0010*/ 	.word	index@(.nv.constant0._ZN2at6native27unrolled_elementwise_kernelINS0_13AUnaryFunctorIiiiNS0_16BitwiseOrFunctorIiEEEESt5arrayIPcLm2EELi4E23TrivialOffsetCalculatorILi1EjESA_NS0_6memory15LoadWithoutCastENSB_16StoreWithoutCastEEEviT_T0_T2_T3_T4_T5_)
        /*0014*/ 	.short	0x0160
        /*0016*/ 	.short	0x0024


	//----- nvinfo : EIATTR_CBANK_PARAM_SIZE
	.align		4
.L_3957:
        /*0018*/ 	.byte	0x03, 0x19
        /*001a*/ 	.short	0x0024


	//----- nvinfo : EIATTR_KPARAM_INFO
	.align		4
        /*001c*/ 	.byte	0x04, 0x17
        /*001e*/ 	.short	(.L_3959 - .L_3958)
.L_3958:
        /*0020*/ 	.word	0x00000000
        /*0024*/ 	.short	0x0006
        /*0026*/ 	.short	0x0023
        /*0028*/ 	.byte	0x00, 0xf0, 0x05, 0x00


	//----- nvinfo : EIATTR_KPARAM_INFO
	.align		4
.L_3959:
        /*002c*/ 	.byte	0x04, 0x17
        /*002e*/ 	.short	(.L_3961 - .L_3960)
.L_3960:
        /*0030*/ 	.word	0x00000000
        /*0034*/ 	.short	0x0005
        /*0036*/ 	.short	0x0022
        /*0038*/ 	.byte	0x00, 0xf0, 0x05, 0x00


	//----- nvinfo : EIATTR_KPARAM_INFO
	.align		4
.L_3961:
        /*003c*/ 	.byte	0x04, 0x17
        /*003e*/ 	.short	(.L_3963 - .L_3962)
.L_3962:
        /*0040*/ 	.word	0x00000000
        /*0044*/ 	.short	0x0004
        /*0046*/ 	.short	0x0021
        /*0048*/ 	.byte	0x00, 0xf0, 0x05, 0x00


	//----- nvinfo : EIATTR_KPARAM_INFO
	.align		4
.L_3963:
        /*004c*/ 	.byte	0x04, 0x17
        /*004e*/ 	.short	(.L_3965 - .L_3964)
.L_3964:
        /*0050*/ 	.word	0x00000000
        /*0054*/ 	.short	0x0003
        /*0056*/ 	.short	0x0020
        /*0058*/ 	.byte	0x00, 0xf0, 0x05, 0x00


	//----- nvinfo : EIATTR_KPARAM_INFO
	.align		4
.L_3965:
        /*005c*/ 	.byte	0x04, 0x17
        /*005e*/ 	.short	(.L_3967 - .L_3966)
.L_3966:
        /*0060*/ 	.word	0x00000000
        /*0064*/ 	.short	0x0002
        /*0066*/ 	.short	0x0010
        /*0068*/ 	.byte	0x00, 0xf0, 0x41, 0x00


	//----- nvinfo : EIATTR_KPARAM_INFO
	.align		4
.L_3967:
        /*006c*/ 	.byte	0x04, 0x17
        /*006e*/ 	.short	(.L_3969 - .L_3968)
.L_3968:
        /*0070*/ 	.word	0x00000000
        /*0074*/ 	.short	0x0001
        /*0076*/ 	.short	0x0004
        /*0078*/ 	.byte	0x00, 0xf0, 0x21, 0x00


	//----- nvinfo : EIATTR_KPARAM_INFO
	.align		4
.L_3969:
        /*007c*/ 	.byte	0x04, 0x17
        /*007e*/ 	.short	(.L_3971 - .L_3970)
.L_3970:
        /*0080*/ 	.word	0x00000000
        /*0084*/ 	.short	0x0000
        /*0086*/ 	.short	0x0000
        /*0088*/ 	.byte	0x00, 0xf0, 0x11, 0x00


	//----- nvinfo : EIATTR_MAXREG_COUNT
	.align		4
.L_3971:
        /*008c*/ 	.byte	0x03, 0x1b
        /*008e*/ 	.short	0x00ff


	//----- nvinfo : EIATTR_MERCURY_ISA_VERSION
	.align		4
        /*0090*/ 	.byte	0x03, 0x5f
        /*0092*/ 	.short	0x0000


	//----- nvinfo : EIATTR_EXIT_INSTR_OFFSETS
	.align		4
        /*0094*/ 	.byte	0x04, 0x1c
        /*0096*/ 	.short	(.L_3973 - .L_3972)


	//   ....[0]....
.L_3972:
        /*0098*/ 	.word	0x000003a0


	//   ....[1]....
        /*009c*/ 	.word	0x00000400


	//----- nvinfo : EIATTR_MAX_THREADS
	.align		4
.L_3973:
        /*00a0*/ 	.byte	0x04, 0x05
        /*00a2*/ 	.short	(.L_3975 - .L_3974)
.L_3974:
        /*00a4*/ 	.word	0x00000080
        /*00a8*/ 	.word	0x00000001
        /*00ac*/ 	.word	0x00000001


	//----- nvinfo : EIATTR_CRS_STACK_SIZE
	.align		4
.L_3975:
        /*00b0*/ 	.byte	0x04, 0x1e
        /*00b2*/ 	.short	(.L_3977 - .L_3976)
.L_3976:
        /*00b4*/ 	.word	0x00000000
.L_3977:


//--------------------- .nv.info._ZN2at6native29vectorized_elementwise_kernelILi2ENS0_13AUnaryFunctorIiiiNS0_16BitwiseOrFunctorIiEEEESt5arrayIPcLm2EEEEviT0_T1_ --------------------------
	.section	.nv.info._ZN2at6native29vectorized_elementwise_kernelILi2ENS0_13AUnaryFunctorIiiiNS0_16BitwiseOrFunctorIiEEEESt5arrayIPcLm2EEEEviT0_T1_,"",@"SHT_CUDA_INFO"
	.sectionflags	@""
	.align	4


	//----- nvinfo : EIATTR_CUDA_API_VERSION
	.align		4
        /*0000*/ 	.byte	0x04, 0x37
        /*0002*/ 	.short	(.L_3979 - .L_3978)
.L_3978:
        /*0004*/ 	.word	0x00000082


	//----- nvinfo : EIATTR_SW2861232_WAR
	.align		4
.L_3979:
        /*0008*/ 	.byte	0x01, 0x35
	.zero		2


	//----- nvinfo : EIATTR_PARAM_CBANK
	.align		4
        /*000c*/ 	.byte	0x04, 0x0a
        /*000e*/ 	.short	(.L_3981 - .L_3980)
	.align		4
.L_3980:
        /*0010*/ 	.word	index@(.nv.constant0._ZN2at6native29vectorized_elementwise_kernelILi2ENS0_13AUnaryFunctorIiiiNS0_16BitwiseOrFunctorIiEEEESt5arrayIPcLm2EEEEviT0_T1_)
        /*0014*/ 	.short	0x0160
        /*0016*/ 	.short	0x0020


	//----- nvinfo : EIATTR_CBANK_PARAM_SIZE
	.align		4
.L_3981:
        /*0018*/ 	.byte	0x03, 0x19
        /*001a*/ 	.short	0x0020


	//----- nvinfo : EIATTR_KPARAM_INFO
	.align		4
        /*001c*/ 	.byte	0x04, 0x17
        /*001e*/ 	.short	(.L_3983 - .L_3982)
.L_3982:
        /*0020*/ 	.word	0x00000000
        /*0024*/ 	.short	0x0002
        /*0026*/ 	.short	0x0010
        /*0028*/ 	.byte	0x00, 0xf0, 0x41, 0x00


	//----- nvinfo : EIATTR_KPARAM_INFO
	.align		4
.L_3983:
        /*002c*/ 	.byte	0x04, 0x17
        /*002e*/ 	.short	(.L_3985 - .L_3984)
.L_3984:
        /*0030*/ 	.word	0x00000000
        /*0034*/ 	.short	0x0001
        /*0036*/ 	.short	0x0004
        /*0038*/ 	.byte	0x00, 0xf0, 0x21, 0x00


	//----- nvinfo : EIATTR_KPARAM_INFO
	.align		4
.L_3985:
        /*003c*/ 	.byte	0x04, 0x17
        /*003e*/ 	.short	(.L_3987 - .L_3986)
.L_3986:
        /*0040*/ 	.word	0x00000000
        /*0044*/ 	.short	0x0000
        /*0046*/ 	.short	0x0000
        /*0048*/ 	.byte	0x00, 0xf0, 0x11, 0x00


	//----- nvinfo : EIATTR_MAXREG_COUNT
	.align		4
.L_3987:
        /*004c*/ 	.byte	0x03, 0x1b
        /*004e*/ 	.short	0x00ff


	//----- nvinfo : EIATTR_MERCURY_ISA_VERSION
	.align		4
        /*0050*/ 	.byte	0x03, 0x5f
        /*0052*/ 	.short	0x0000


	//----- nvinfo : EIATTR_EXIT_INSTR_OFFSETS
	.align		4
        /*0054*/ 	.byte	0x04, 0x1c
        /*0056*/ 	.short	(.L_3989 - .L_3988)


	//   ....[0]....
.L_3988:
        /*0058*/ 	.word	0x000001d0


	//   ....[1]....
        /*005c*/ 	.word	0x00000940


	//   ....[2]....
        /*0060*/ 	.word	0x00000990


	//----- nvinfo : EIATTR_MAX_THREADS
	.align		4
.L_3989:
        /*0064*/ 	.byte	0x04, 0x05
        /*0066*/ 	.short	(.L_3991 - .L_3990)
.L_3990:
        /*0068*/ 	.word	0x00000080
        /*006c*/ 	.word	0x00000001
        /*0070*/ 	.word	0x00000001


	//----- nvinfo : EIATTR_CRS_STACK_SIZE
	.align		4
.L_3991:
        /*0074*/ 	.byte	0x04, 0x1e
        /*0076*/ 	.short	(.L_3993 - .L_3992)
.L_3992:
        /*0078*/ 	.word	0x00000000
.L_3993:


//--------------------- .nv.info._ZN2at6native29vectorized_elementwise_kernelILi4ENS0_13AUnaryFunctorIiiiNS0_16BitwiseOrFunctorIiEEEESt5arrayIPcLm2EEEEviT0_T1_ --------------------------
	.section	.nv.info._ZN2at6native29vectorized_elementwise_kernelILi4ENS0_13AUnaryFunctorIiiiNS0_16BitwiseOrFunctorIiEEEESt5arrayIPcLm2EEEEviT0_T1_,"",@"SHT_CUDA_INFO"
	.sectionflags	@""
	.align	4


	//----- nvinfo : EIATTR_CUDA_API_VERSION
	.align		4
        /*0000*/ 	.byte	0x04, 0x37
        /*0002*/ 	.short	(.L_3995 - .L_3994)
.L_3994:
        /*0004*/ 	.word	0x00000082


	//----- nvinfo : EIATTR_SW2861232_WAR
	.align		4
.L_3995:
        /*0008*/ 	.byte	0x01, 0x35
	.zero		2


	//----- nvinfo : EIATTR_PARAM_CBANK
	.align		4
        /*000c*/ 	.byte	0x04, 0x0a
        /*000e*/ 	.short	(.L_3997 - .L_3996)
	.align		4
.L_3996:
        /*0010*/ 	.word	index@(.nv.constant0._ZN2at6native29vectorized_elementwise_kernelILi4ENS0_13AUnaryFunctorIiiiNS0_16BitwiseOrFunctorIiEEEESt5arrayIPcLm2EEEEviT0_T1_)
        /*0014*/ 	.short	0x0160
        /*0016*/ 	.short	0x0020


	//----- nvinfo : EIATTR_CBANK_PARAM_SIZE
	.align		4
.L_3997:
        /*0018*/ 	.byte	0x03, 0x19
        /*001a*/ 	.short	0x0020


	//----- nvinfo : EIATTR_KPARAM_INFO
	.align		4
        /*001c*/ 	.byte	0x04, 0x17
        /*001e*/ 	.short	(.L_3999 - .L_3998)
.L_3998:
        /*0020*/ 	.word	0x00000000
        /*0024*/ 	.short	0x0002
        /*0026*/ 	.short	0x0010
        /*0028*/ 	.byte	0x00, 0xf0, 0x41, 0x00


	//----- nvinfo : EIATTR_KPARAM_INFO
	.align		4
.L_3999:
        /*002c*/ 	.byte	0x04, 0x17
        /*002e*/ 	.short	(.L_4001 - .L_4000)
.L_4000:
        /*0030*/ 	.word	0x00000000
        /*0034*/ 	.short	0x0001
        /*0036*/ 	.short	0x0004
        /*0038*/ 	.byte	0x00, 0xf0, 0x21, 0x00


	//----- nvinfo : EIATTR_KPARAM_INFO
	.align		4
.L_4001:
        /*003c*/ 	.byte	0x04, 0x17
        /*003e*/ 	.short	(.L_4003 - .L_4002)
.L_4002:
        /*0040*/ 	.word	0x00000000
        /*0044*/ 	.short	0x0000
        /*0046*/ 	.short	0x0000
        /*0048*/ 	.byte	0x00, 0xf0, 0x11, 0x00


	//----- nvinfo : EIATTR_MAXREG_COUNT
	.align		4
.L_4003:
        /*004c*/ 	.byte	0x03, 0x1b
        /*004e*/ 	.short	0x00ff


	//----- nvinfo : EIATTR_MERCURY_ISA_VERSION
	.align		4
        /*0050*/ 	.byte	0x03, 0x5f
        /*0052*/ 	.short	0x0000


	//----- nvinfo : EIATTR_EXIT_INSTR_OFFSETS
	.align		4
        /*0054*/ 	.byte	0x04, 0x1c
        /*0056*/ 	.short	(.L_4005 - .L_4004)


	//   ....[0]....
.L_4004:
        /*0058*/ 	.word	0x00000190


	//   ....[1]....
        /*005c*/ 	.word	0x00000900


	//   ....[2]....
        /*0060*/ 	.word	0x00000950


	//----- nvinfo : EIATTR_MAX_THREADS
	.align		4
.L_4005:
        /*0064*/ 	.byte	0x04, 0x05
        /*0066*/ 	.short	(.L_4007 - .L_4006)
.L_4006:
        /*0068*/ 	.word	0x00000080
        /*006c*/ 	.word	0x00000001
        /*0070*/ 	.word	0x00000001


	//----- nvinfo : EIATTR_CRS_STACK_SIZE
	.align		4
.L_4007:
        /*0074*/ 	.byte	0x04, 0x1e
        /*0076*/ 	.short	(.L_4009 - .L_4008)
.L_4008:
        /*0078*/ 	.word	0x00000000
.L_4009:


//--------------------- .nv.info._ZN2at6native29vectorized_elementwise_kernelILi8ENS0_13AUnaryFunctorIiiiNS0_16BitwiseOrFunctorIiEEEESt5arrayIPcLm2EEEEviT0_T1_ --------------------------
	.section	.nv.info._ZN2at6native29vectorized_elementwise_kernelILi8ENS0_13AUnaryFunctorIiiiNS0_16BitwiseOrFunctorIiEEEESt5arrayIPcLm2EEEEviT0_T1_,"",@"SHT_CUDA_INFO"
	.sectionflags	@""
	.align	4


	//----- nvinfo : EIATTR_CUDA_API_VERSION
	.align		4
        /*0000*/ 	.byte	0x04, 0x37
        /*0002*/ 	.short	(.L_4011 - .L_4010)
.L_4010:
        /*0004*/ 	.word	0x00000082


	//----- nvinfo : EIATTR_SW2861232_WAR
	.align		4
.L_4011:
        /*0008*/ 	.byte	0x01, 0x35
	.zero		2


	//----- nvinfo : EIATTR_PARAM_CBANK
	.align		4
        /*000c*/ 	.byte	0x04, 0x0a
        /*000e*/ 	.short	(.L_4013 - .L_4012)
	.align		4
.L_4012:
        /*0010*/ 	.word	index@(.nv.constant0._ZN2at6native29vectorized_elementwise_kernelILi8ENS0_13AUnaryFunctorIiiiNS0_16BitwiseOrFunctorIiEEEESt5arrayIPcLm2EEEEviT0_T1_)
        /*0014*/ 	.short	0x0160
        /*0016*/ 	.short	0x0020


	//----- nvinfo : EIATTR_CBANK_PARAM_SIZE
	.align		4
.L_4013:
        /*0018*/ 	.byte	0x03, 0x19
        /*001a*/ 	.short	0x0020


	//----- nvinfo : EIATTR_KPARAM_INFO
	.align		4
        /*001c*/ 	.byte	0x04, 0x17
        /*001e*/ 	.short	(.L_4015 - .L_4014)
.L_4014:
        /*0020*/ 	.word	0x00000000
        /*0024*/ 	.short	0x0002
        /*0026*/ 	.short	0x0010
        /*0028*/ 	.byte	0x00, 0xf0, 0x41, 0x00


	//----- nvinfo : EIATTR_KPARAM_INFO
	.align		4
.L_4015:
        /*002c*/ 	.byte	0x04, 0x17
        /*002e*/ 	.short	(.L_4017 - .L_4016)
.L_4016:
        /*0030*/ 	.word	0x00000000
        /*0034*/ 	.short	0x0001
        /*0036*/ 	.short	0x0004
        /*0038*/ 	.byte	0x00, 0xf0, 0x21, 0x00


	//----- nvinfo : EIATTR_KPARAM_INFO
	.align		4
.L_4017:
        /*003c*/ 	.byte	0x04, 0x17
        /*003e*/ 	.short	(.L_4019 - .L_4018)
.L_4018:
        /*0040*/ 	.word	0x00000000
        /*0044*/ 	.short	0x0000
        /*0046*/ 	.short	0x0000
        /*0048*/ 	.byte	0x00, 0xf0, 0x11, 0x00


	//----- nvinfo : EIATTR_MAXREG_COUNT
	.align		4
.L_4019:
        /*004c*/ 	.byte	0x03, 0x1b
        /*004e*/ 	.short	0x00ff


	//----- nvinfo : EIATTR_MERCURY_ISA_VERSION
	.align		4
        /*0050*/ 	.byte	0x03, 0x5f
        /*0052*/ 	.short	0x0000


	//----- nvinfo : EIATTR_EXIT_INSTR_OFFSETS
	.align		4
        /*0054*/ 	.byte	0x04, 0x1c
        /*0056*/ 	.short	(.L_4021 - .L_4020)


	//   ....[0]....
.L_4020:
        /*0058*/ 	.word	0x00000010


	//----- nvinfo : EIATTR_MAX_THREADS
	.align		4
.L_4021:
        /*005c*/ 	.byte	0x04, 0x05
        /*005e*/ 	.short	(.L_4023 - .L_4022)
.L_4022:
        /*0060*/ 	.word	0x00000080
        /*0064*/ 	.word	0x00000001
        /*0068*/ 	.word	0x00000001
.L_4023:


//--------------------- .nv.info._ZN2at6native18elementwise_kernelILi128ELi4EZNS0_15gpu_kernel_implINS0_13BinaryFunctorIiiiNS0_16BitwiseOrFunctorIiEEEEEEvRNS_18TensorIteratorBaseERKT_EUliE_EEviT1_ --------------------------
	.section	.nv.info._ZN2at6native18elementwise_kernelILi128ELi4EZNS0_15gpu_kernel_implINS0_13BinaryFunctorIiiiNS0_16BitwiseOrFunctorIiEEEEEEvRNS_18TensorIteratorBaseERKT_EUliE_EEviT1_,"",@"SHT_CUDA_INFO"
	.sectionflags	@""
	.align	4


	//----- nvinfo : EIATTR_CUDA_API_VERSION
	.align		4
        /*0000*/ 	.byte	0x04, 0x37
        /*0002*/ 	.short	(.L_4025 - .L_4024)
.L_4024:
        /*0004*/ 	.word	0x00000082


	//----- nvinfo : EIATTR_SW2861232_WAR
	.align		4
.L_4025:
        /*0008*/ 	.byte	0x01, 0x35
	.zero		2


	//----- nvinfo : EIATTR_PARAM_CBANK
	.align		4
        /*000c*/ 	.byte	0x04, 0x0a
        /*000e*/ 	.short	(.L_4027 - .L_4026)
	.align		4
.L_4026:
        /*0010*/ 	.word	index@(.nv.constant0._ZN2at6native18elementwise_kernelILi128ELi4EZNS0_15gpu_kernel_implINS0_13BinaryFunctorIiiiNS0_16BitwiseOrFunctorIiEEEEEEvRNS_18TensorIteratorBaseERKT_EUliE_EEviT1_)
        /*0014*/ 	.short	0x0160
        /*0016*/ 	.short	0x0290


	//----- nvinfo : EIATTR_CBANK_PARAM_SIZE
	.align		4
.L_4027:
        /*0018*/ 	.byte	0x03, 0x19
        /*001a*/ 	.short	0x0290


	//----- nvinfo : EIATTR_KPARAM_INFO
	.align		4
        /*001c*/ 	.byte	0x04, 0x17
        /*001e*/ 	.short	(.L_4029 - .L_4028)
.L_4028:
        /*0020*/ 	.word	0x00000000
        /*0024*/ 	.short	0x0001
        /*0026*/ 	.short	0x0008
        /*0028*/ 	.byte	0x00, 0xf0, 0x21, 0x0a


	//----- nvinfo : EIATTR_KPARAM_INFO
	.align		4
.L_4029:
        /*002c*/ 	.byte	0x04, 0x17
        /*002e*/ 	.short	(.L_4031 - .L_4030)
.L_4030:
        /*0030*/ 	.word	0x00000000
        /*0034*/ 	.short	0x0000
        /*0036*/ 	.short	0x0000
        /*0038*/ 	.byte	0x00, 0xf0, 0x11, 0x00


	//----- nvinfo : EIATTR_MAXREG_COUNT
	.align		4
.L_4031:
        /*003c*/ 	.byte	0x03, 0x1b
        /*003e*/ 	.short	0x0080


	//----- nvinfo : EIATTR_EXTERNS
	.align		4
        /*0040*/ 	.byte	0x04, 0x0f
        /*0042*/ 	.short	(.L_4033 - .L_4032)


	//   ....[0]....
	.align		4
.L_4032:
        /*0044*/ 	.word	index@(__assertfail)


	//----- nvinfo : EIATTR_MERCURY_ISA_VERSION
	.align		4
.L_4033:
        /*0048*/ 	.byte	0x03, 0x5f
        /*004a*/ 	.short	0x0000


	//----- nvinfo : EIATTR_SYSCALL_OFFSETS
	.align		4
        /*004c*/ 	.byte	0x04, 0x46
        /*004e*/ 	.short	(.L_4035 - .L_4034)


	//   ....[0]....
.L_4034:
        /*0050*/ 	.word	0x00001e60


	//   ....[1]....
        /*0054*/ 	.word	0x00002c80


	//   ....[2]....
        /*0058*/ 	.word	0x00003af0


	//   ....[3]....
        /*005c*/ 	.word	0x00005990


	//   ....[4]....
        /*0060*/ 	.word	0x000067b0


	//   ....[5]....
        /*0064*/ 	.word	0x00007620


	//   ....[6]....
        /*0068*/ 	.word	0x00009490


	//   ....[7]....
        /*006c*/ 	.word	0x0000a2b0


	//   ....[8]....
        /*0070*/ 	.word	0x0000b120


	//   ....[9]....
        /*0074*/ 	.word	0x0000cfa0


	//   ....[10]....
        /*0078*/ 	.word	0x0000ddc0


	//   ....[11]....
        /*007c*/ 	.word	0x0000ec30


	//----- nvinfo : EIATTR_EXIT_INSTR_OFFSETS
	.align		4
.L_4035:
        /*0080*/ 	.byte	0x04, 0x1c
        /*0082*/ 	.short	(.L_4037 - .L_4036)


	//   ....[0]....
.L_4036:
        /*0084*/ 	.word	0x0000b1b0


	//   ....[1]....
        /*0088*/ 	.word	0x0000def0


	//   ....[2]....
        /*008c*/ 	.word	0x0000df10


	//   ....[3]....
        /*0090*/ 	.word	0x0000dfa0


	//   ....[4]....
        /*0094*/ 	.word	0x0000dfc0


	//   ....[5]....
        /*0098*/ 	.word	0x0000dfe0


	//   ....[6]....
        /*009c*/ 	.word	0x0000e070


	//   ....[7]....
        /*00a0*/ 	.word	0x0000e0b0


	//   ....[8]....
        /*00a4*/ 	.word	0x0000e150


	//   ....[9]....
        /*00a8*/ 	.word	0x0000e1a0


	//   ....[10]....
        /*00ac*/ 	.word	0x0000e1d0


	//   ....[11]....
        /*00b0*/ 	.word	0x0000e290


	//   ....[12]....
        /*00b4*/ 	.word	0x0000e2d0


	//   ....[13]....
        /*00b8*/ 	.word	0x0000e460


	//   ....[14]....
        /*00bc*/ 	.word	0x0000e5c0


	//   ....[15]....
        /*00c0*/ 	.word	0x0000e600


	//   ....[16]....
        /*00c4*/ 	.word	0x0000e6a0


	//   ....[17]....
        /*00c8*/ 	.word	0x0000e820


	//   ....[18]....
        /*00cc*/ 	.word	0x0000e9a0


	//   ....[19]....
        /*00d0*/ 	.word	0x0000eb00


	//   ....[20]....
        /*00d4*/ 	.word	0x0000ec40


	//   ....[21]....
        /*00d8*/ 	.word	0x0000ec70


	//   ....[22]....
        /*00dc*/ 	.word	0x0000ec90


	//----- nvinfo : EIATTR_MAX_THREADS
	.align		4
.L_4037:
        /*00e0*/ 	.byte	0x04, 0x05
        /*00e2*/ 	.short	(.L_4039 - .L_4038)
.L_4038:
        /*00e4*/ 	.word	0x00000080
        /*00e8*/ 	.word	0x00000001
        /*00ec*/ 	.word	0x00000001


	//----- nvinfo : EIATTR_CRS_STACK_SIZE
	.align		4
.L_4039:
        /*00f0*/ 	.byte	0x04, 0x1e
        /*00f2*/ 	.short	(.L_4041 - .L_4040)
.L_4040:
        /*00f4*/ 	.word	0x00000000
.L_4041:


//--------------------- .nv.info._ZN2at6native27unrolled_elementwise_kernelINS0_13BinaryFunctorIiiiNS0_16BitwiseOrFunctorIiEEEESt5arrayIPcLm3EELi4E23TrivialOffsetCalculatorILi2EjES9_ILi1EjENS0_6memory12LoadWithCastILi2EEENSC_13StoreWithCastILi1EEEEEviT_T0_T2_T3_T4_T5_ --------------------------
	.section	.nv.info._ZN2at6native27unrolled_elementwise_kernelINS0_13BinaryFunctorIiiiNS0_16BitwiseOrFunctorIiEEEESt5arrayIPcLm3EELi4E23TrivialOffsetCalculatorILi2EjES9_ILi1EjENS0_6memory12LoadWithCastILi2EEENSC_13StoreWithCastILi1EEEEEviT_T0_T2_T3_T4_T5_,"",@"SHT_CUDA_INFO"
	.sectionflags	@""
	.align	4


	//----- nvinfo : EIATTR_CUDA_API_VERSION
	.align		4
        /*0000*/ 	.byte	0x04, 0x37
        /*0002*/ 	.short	(.L_4043 - .L_4042)
.L_4042:
        /*0004*/ 	.word	0x00000082


	//----- nvinfo : EIATTR_SW2861232_WAR
	.align		4
.L_4043:
        /*0008*/ 	.byte	0x01, 0x35
	.zero		2


	//----- nvinfo : EIATTR_PARAM_CBANK
	.align		4
        /*000c*/ 	.byte	0x04, 0x0a
        /*000e*/ 	.short	(.L_4045 - .L_4044)
	.align		4
.L_4044:
        /*0010*/ 	.word	index@(.nv.constant0._ZN2at6native27unrolled_elementwise_kernelINS0_13BinaryFunctorIiiiNS0_16BitwiseOrFunctorIiEEEESt5arrayIPcLm3EELi4E23TrivialOffsetCalculatorILi2EjES9_ILi1EjENS0_6memory12LoadWithCastILi2EEENSC_13StoreWithCastILi1EEEEEviT_T0_T2_T3_T4_T5_)
        /*0014*/ 	.short	0x0160
        /*0016*/ 	.short	0x0038


	//----- nvinfo : EIATTR_CBANK_PARAM_SIZE
	.align		4
.L_4045:
        /*0018*/ 	.byte	0x03, 0x19
        /*001a*/ 	.short	0x0038


	//----- nvinfo : EIATTR_KPARAM_INFO
	.align		4
        /*001c*/ 	.byte	0x04, 0x17
        /*001e*/ 	.short	(.L_4047 - .L_4046)
.L_4046:
        /*0020*/ 	.word	0x00000000
        /*0024*/ 	.short	0x0006
        /*0026*/ 	.short	0x0030
        /*0028*/ 	.byte	0x00, 0xf0, 0x21, 0x00


	//----- nvinfo : EIATTR_KPARAM_INFO
	.align		4
.L_4047:
        /*002c*/ 	.byte	0x04, 0x17
        /*002e*/ 	.short	(.L_4049 - .L_4048)
.L_4048:
        /*0030*/ 	.word	0x00000000
        /*0034*/ 	.short	0x0005
        /*0036*/ 	.short	0x0024
        /*0038*/ 	.byte	0x00, 0xf0, 0x31, 0x00


	//----- nvinfo : EIATTR_KPARAM_INFO
	.align		4
.L_4049:
        /*003c*/ 	.byte	0x04, 0x17
        /*003e*/ 	.short	(.L_4051 - .L_4050)
.L_4050:
        /*0040*/ 	.word	0x00000000
        /*0044*/ 	.short	0x0004
        /*0046*/ 	.short	0x0021
        /*0048*/ 	.byte	0x00, 0xf0, 0x05, 0x00


	//----- nvinfo : EIATTR_KPARAM_INFO
	.align		4
.L_4051:
        /*004c*/ 	.byte	0x04, 0x17
        /*004e*/ 	.short	(.L_4053 - .L_4052)
.L_4052:
        /*0050*/ 	.word	0x00000000
        /*0054*/ 	.short	0x0003
        /*0056*/ 	.short	0x0020
        /*0058*/ 	.byte	0x00, 0xf0, 0x05, 0x00


	//----- nvinfo : EIATTR_KPARAM_INFO
	.align		4
.L_4053:
        /*005c*/ 	.byte	0x04, 0x17
        /*005e*/ 	.short	(.L_4055 - .L_4054)
.L_4054:
        /*0060*/ 	.word	0x00000000
        /*0064*/ 	.short	0x0002
        /*0066*/ 	.short	0x0008
        /*0068*/ 	.byte	0x00, 0xf0, 0x61, 0x00


	//----- nvinfo : EIATTR_KPARAM_INFO
	.align		4
.L_4055:
        /*006c*/ 	.byte	0x04, 0x17
        /*006e*/ 	.short	(.L_4057 - .L_4056)
.L_4056:
        /*0070*/ 	.word	0x00000000
        /*0074*/ 	.short	0x0001
        /*0076*/ 	.short	0x0004
        /*0078*/ 	.byte	0x00, 0xf0, 0x05, 0x00


	//----- nvinfo : EIATTR_KPARAM_INFO
	.align		4
.L_4057:
        /*007c*/ 	.byte	0x04, 0x17
        /*007e*/ 	.short	(.L_4059 - .L_4058)
.L_4058:
        /*0080*/ 	.word	0x00000000
        /*0084*/ 	.short	0x0000
        /*0086*/ 	.short	0x0000
        /*0088*/ 	.byte	0x00, 0xf0, 0x11, 0x00


	//----- nvinfo : EIATTR_MAXREG_COUNT
	.align		4
.L_4059:
        /*008c*/ 	.byte	0x03, 0x1b
        /*008e*/ 	.short	0x00ff


	//----- nvinfo : EIATTR_EXTERNS
	.align		4
        /*0090*/ 	.byte	0x04, 0x0f
        /*0092*/ 	.short	(.L_4061 - .L_4060)


	//   ....[0]....
	.align		4
.L_4060:
        /*0094*/ 	.word	index@(__assertfail)


	//----- nvinfo : EIATTR_MERCURY_ISA_VERSION
	.align		4
.L_4061:
        /*0098*/ 	.byte	0x03, 0x5f
        /*009a*/ 	.short	0x0000


	//----- nvinfo : EIATTR_SYSCALL_OFFSETS
	.align		4
        /*009c*/ 	.byte	0x04, 0x46
        /*009e*/ 	.short	(.L_4063 - .L_4062)


	//   ....[0]....
.L_4062:
        /*00a0*/ 	.word	0x00000ec0


	//   ....[1]....
        /*00a4*/ 	.word	0x00001ce0


	//   ....[2]....
        /*00a8*/ 	.word	0x00002b80


	//   ....[3]....
        /*00ac*/ 	.word	0x000039a0


	//   ....[4]....
        /*00b0*/ 	.word	0x00004850


	//   ....[5]....
        /*00b4*/ 	.word	0x00005670


	//   ....[6]....
        /*00b8*/ 	.word	0x00006500


	//   ....[7]....
        /*00bc*/ 	.word	0x00007310


	//   ....[8]....
        /*00c0*/ 	.word	0x00008270


	//   ....[9]....
        /*00c4*/ 	.word	0x00009170


	//   ....[10]....
        /*00c8*/ 	.word	0x0000a050


	//   ....[11]....
        /*00cc*/ 	.word	0x0000af30


	//----- nvinfo : EIATTR_EXIT_INSTR_OFFSETS
	.align		4
.L_4063:
        /*00d0*/ 	.byte	0x04, 0x1c
        /*00d2*/ 	.short	(.L_4065 - .L_4064)


	//   ....[0]....
.L_4064:
        /*00d4*/ 	.word	0x0000a0e0


	//   ....[1]....
        /*00d8*/ 	.word	0x0000a1f0


	//   ....[2]....
        /*00dc*/ 	.word	0x0000a210


	//   ....[3]....
        /*00e0*/ 	.word	0x0000a2a0


	//   ....[4]....
        /*00e4*/ 	.word	0x0000a2c0


	//   ....[5]....
        /*00e8*/ 	.word	0x0000a2e0


	//   ....[6]....
        /*00ec*/ 	.word	0x0000a370


	//   ....[7]....
        /*00f0*/ 	.word	0x0000a3b0


	//   ....[8]....
        /*00f4*/ 	.word	0x0000a450


	//   ....[9]....
        /*00f8*/ 	.word	0x0000a4a0


	//   ....[10]....
        /*00fc*/ 	.word	0x0000a4d0


	//   ....[11]....
        /*0100*/ 	.word	0x0000a590


	//   ....[12]....
        /*0104*/ 	.word	0x0000a5d0


	//   ....[13]....
        /*0108*/ 	.word	0x0000a760


	//   ....[14]....
        /*010c*/ 	.word	0x0000a8c0


	//   ....[15]....
        /*0110*/ 	.word	0x0000a900


	//   ....[16]....
        /*0114*/ 	.word	0x0000a9a0


	//   ....[17]....
        /*0118*/ 	.word	0x0000ab20


	//   ....[18]....
        /*011c*/ 	.word	0x0000aca0


	//   ....[19]....
        /*0120*/ 	.word	0x0000ae00


	//   ....[20]....
        /*0124*/ 	.word	0x0000af40


	//   ....[21]....
        /*0128*/ 	.word	0x0000af70


	//   ....[22]....
        /*012c*/ 	.word	0x0000af90


	//----- nvinfo : EIATTR_MAX_THREADS
	.align		4
.L_4065:
        /*0130*/ 	.byte	0x04, 0x05
        /*0132*/ 	.short	(.L_4067 - .L_4066)
.L_4066:
        /*0134*/ 	.word	0x00000080
        /*0138*/ 	.word	0x00000001
        /*013c*/ 	.word	0x00000001


	//----- nvinfo : EIATTR_CRS_STACK_SIZE
	.align		4
.L_4067:
        /*0140*/ 	.byte	0x04, 0x1e
        /*0142*/ 	.short	(.L_4069 - .L_4068)
.L_4068:
        /*0144*/ 	.word	0x00000000
.L_4069:


//--------------------- .nv.info._ZN2at6native18elementwise_kernelILi128ELi2EZNS0_22gpu_kernel_impl_nocastINS0_13BinaryFunctorIiiiNS0_16BitwiseOrFunctorIiEEEEEEvRNS_18TensorIteratorBaseERKT_EUliE_EEviT1_ --------------------------
	.section	.nv.info._ZN2at6native18elementwise_kernelILi128ELi2EZNS0_22gpu_kernel_impl_nocastINS0_13BinaryFunctorIiiiNS0_16BitwiseOrFunctorIiEEEEEEvRNS_18TensorIteratorBaseERKT_EUliE_EEviT1_,"",@"SHT_CUDA_INFO"
	.sectionflags	@""
	.align	4


	//----- nvinfo : EIATTR_CUDA_API_VERSION
	.align		4
        /*0000*/ 	.byte	0x04, 0x37
        /*0002*/ 	.short	(.L_4071 - .L_4070)
.L_4070:
        /*0004*/ 	.word	0x00000082


	//----- nvinfo : EIATTR_SW2861232_WAR
	.align		4
.L_4071:
        /*0008*/ 	.byte	0x01, 0x35
	.zero		2


	//----- nvinfo : EIATTR_PARAM_CBANK
	.align		4
        /*000c*/ 	.byte	0x04, 0x0a
        /*000e*/ 	.short	(.L_4073 - .L_4072)
	.align		4
.L_4072:
        /*0010*/ 	.word	index@(.nv.constant0._ZN2at6native18elementwise_kernelILi128ELi2EZNS0_22gpu_kernel_impl_nocastINS0_13BinaryFunctorIiiiNS0_16BitwiseOrFunctorIiEEEEEEvRNS_18TensorIteratorBaseERKT_EUliE_EEviT1_)
        /*0014*/ 	.short	0x0160
        /*0016*/ 	.short	0x0290


	//----- nvinfo : EIATTR_CBANK_PARAM_SIZE
	.align		4
.L_4073:
        /*0018*/ 	.byte	0x03, 0x19
        /*001a*/ 	.short	0x0290


	//----- nvinfo : EIATTR_KPARAM_INFO
	.align		4
        /*001c*/ 	.byte	0x04, 0x17
        /*001e*/ 	.short	(.L_4075 - .L_4074)
.L_4074:
        /*0020*/ 	.word	0x00000000
        /*0024*/ 	.short	0x0001
        /*0026*/ 	.short	0x0008
        /*0028*/ 	.byte	0x00, 0xf0, 0x21, 0x0a


	//----- nvinfo : EIATTR_KPARAM_INFO
	.align		4
.L_4075:
        /*002c*/ 	.byte	0x04, 0x17
        /*002e*/ 	.short	(.L_4077 - .L_4076)
.L_4076:
        /*0030*/ 	.word	0x00000000
        /*0034*/ 	.short	0x0000
        /*0036*/ 	.short	0x0000
        /*0038*/ 	.byte	0x00, 0xf0, 0x11, 0x00


	//----- nvinfo : EIATTR_MAXREG_COUNT
	.align		4
.L_4077:
        /*003c*/ 	.byte	0x03, 0x1b
        /*003e*/ 	.short	0x0080


	//----- nvinfo : EIATTR_MERCURY_ISA_VERSION
	.align		4
        /*0040*/ 	.byte	0x03, 0x5f
        /*0042*/ 	.short	0x0000


	//----- nvinfo : EIATTR_EXIT_INSTR_OFFSETS
	.align		4
        /*0044*/ 	.byte	0x04, 0x1c
        /*0046*/ 	.short	(.L_4079 - .L_4078)


	//   ....[0]....
.L_4078:
        /*0048*/ 	.word	0x00001130


	//   ....[1]....
        /*004c*/ 	.word	0x000021b0


	//----- nvinfo : EIATTR_MAX_THREADS
	.align		4
.L_4079:
        /*0050*/ 	.byte	0x04, 0x05
        /*0052*/ 	.short	(.L_4081 - .L_4080)
.L_4080:
        /*0054*/ 	.word	0x00000080
        /*0058*/ 	.word	0x00000001
        /*005c*/ 	.word	0x00000001


	//----- nvinfo : EIATTR_CRS_STACK_SIZE
	.align		4
.L_4081:
        /*0060*/ 	.byte	0x04, 0x1e
        /*0062*/ 	.short	(.L_4083 - .L_4082)
.L_4082:
        /*0064*/ 	.word	0x00000000
.L_4083:


//--------------------- .nv.info._ZN2at6native27unrolled_elementwise_kernelINS0_13BinaryFunctorIiiiNS0_16BitwiseOrFunctorIiEEEESt5arrayIPcLm3EELi4E23TrivialOffsetCalculatorILi2EjES9_ILi1EjENS0_6memory15LoadWithoutCastENSC_16StoreWithoutCastEEEviT_T0_T2_T3_T4_T5_ --------------------------
	.section	.nv.info._ZN2at6native27unrolled_elementwise_kernelINS0_13BinaryFunctorIiiiNS0_16BitwiseOrFunctorIiEEEESt5arrayIPcLm3EELi4E23TrivialOffsetCalculatorILi2EjES9_ILi1EjENS0_6memory15LoadWithoutCastENSC_16StoreWithoutCastEEEviT_T0_T2_T3_T4_T5_,"",@"SHT_CUDA_INFO"
	.sectionflags	@""
	.align	4


	//----- nvinfo : EIATTR_CUDA_API_VERSION
	.align		4
        /*0000*/ 	.byte	0x04, 0x37
        /*0002*/ 	.short	(.L_4085 - .L_4084)
.L_4084:
        /*0004*/ 	.word	0x00000082


	//----- nvinfo : EIATTR_SW2861232_WAR
	.align		4
.L_4085:
        /*0008*/ 	.byte	0x01, 0x35
	.zero		2


	//----- nvinfo : EIATTR_PARAM_CBANK
	.align		4
        /*000c*/ 	.byte	0x04, 0x0a
        /*000e*/ 	.short	(.L_4087 - .L_4086)
	.align		4
.L_4086:
        /*0010*/ 	.word	index@(.nv.constant0._ZN2at6native27unrolled_elementwise_kernelINS0_13BinaryFunctorIiiiNS0_16BitwiseOrFunctorIiEEEESt5arrayIPcLm3EELi4E23TrivialOffsetCalculatorILi2EjES9_ILi1EjENS0_6memory15LoadWithoutCastENSC_16StoreWithoutCastEEEviT_T0_T2_T3_T4_T5_)
        /*0014*/ 	.short	0x0160
        /*0016*/ 	.short	0x0024


	//----- nvinfo : EIATTR_CBANK_PARAM_SIZE
	.align		4
.L_4087:
        /*0018*/ 	.byte	0x03, 0x19
        /*001a*/ 	.short	0x0024


	//----- nvinfo : EIATTR_KPARAM_INFO
	.align		4
        /*001c*/ 	.byte	0x04, 0x17
        /*001e*/ 	.short	(.L_4089 - .L_4088)
.L_4088:
        /*0020*/ 	.word	0x00000000
        /*0024*/ 	.short	0x0006
        /*0026*/ 	.short	0x0023
        /*0028*/ 	.byte	0x00, 0xf0, 0x05, 0x00


	//----- nvinfo : EIATTR_KPARAM_INFO
	.align		4
.L_4089:
        /*002c*/ 	.byte	0x04, 0x17
        /*002e*/ 	.short	(.L_4091 - .L_4090)
.L_4090:
        /*0030*/ 	.word	0x00000000
        /*0034*/ 	.short	0x0005
        /*0036*/ 	.short	0x0022
        /*0038*/ 	.byte	0x00, 0xf0, 0x05, 0x00


	//----- nvinfo : EIATTR_KPARAM_INFO
	.align		4
.L_4091:
        /*003c*/ 	.byte	0x04, 0x17
        /*003e*/ 	.short	(.L_4093 - .L_4092)
.L_4092:
        /*0040*/ 	.word	0x00000000
        /*0044*/ 	.short	0x0004
        /*0046*/ 	.short	0x0021
        /*0048*/ 	.byte	0x00, 0xf0, 0x05, 0x00


	//----- nvinfo : EIATTR_KPARAM_INFO
	.align		4
.L_4093:
        /*004c*/ 	.byte	0x04, 0x17
        /*004e*/ 	.short	(.L_4095 - .L_4094)
.L_4094:
        /*0050*/ 	.word	0x00000000
        /*0054*/ 	.short	0x0003
        /*0056*/ 	.short	0x0020
        /*0058*/ 	.byte	0x00, 0xf0, 0x05, 0x00


	//----- nvinfo : EIATTR_KPARAM_INFO
	.align		4
.L_4095:
        /*005c*/ 	.byte	0x04, 0x17
        /*005e*/ 	.short	(.L_4097 - .L_4096)
.L_4096:
        /*0060*/ 	.word	0x00000000
        /*0064*/ 	.short	0x0002
        /*0066*/ 	.short	0x0008
        /*0068*/ 	.byte	0x00, 0xf0, 0x61, 0x00


	//----- nvinfo : EIATTR_KPARAM_INFO
	.align		4
.L_4097:
        /*006c*/ 	.byte	0x04, 0x17
        /*006e*/ 	.short	(.L_4099 - .L_4098)
.L_4098:
        /*0070*/ 	.word	0x00000000
        /*0074*/ 	.short	0x0001
        /*0076*/ 	.short	0x0004
        /*0078*/ 	.byte	0x00, 0xf0, 0x05, 0x00


	//----- nvinfo : EIATTR_KPARAM_INFO
	.align		4
.L_4099:
        /*007c*/ 	.byte	0x04, 0x17
        /*007e*/ 	.short	(.L_4101 - .L_4100)
.L_4100:
        /*0080*/ 	.word	0x00000000
        /*0084*/ 	.short	0x0000
        /*0086*/ 	.short	0x0000
        /*0088*/ 	.byte	0x00, 0xf0, 0x11, 0x00


	//----- nvinfo : EIATTR_MAXREG_COUNT
	.align		4
.L_4101:
        /*008c*/ 	.byte	0x03, 0x1b
        /*008e*/ 	.short	0x00ff


	//----- nvinfo : EIATTR_MERCURY_ISA_VERSION
	.align		4
        /*0090*/ 	.byte	0x03, 0x5f
        /*0092*/ 	.short	0x0000


	//----- nvinfo : EIATTR_EXIT_INSTR_OFFSETS
	.align		4
        /*0094*/ 	.byte	0x04, 0x1c
        /*0096*/ 	.short	(.L_4103 - .L_4102)


	//   ....[0]....
.L_4102:
        /*0098*/ 	.word	0x00000440


	//   ....[1]....
        /*009c*/ 	.word	0x000004a0


	//----- nvinfo : EIATTR_MAX_THREADS
	.align		4
.L_4103:
        /*00a0*/ 	.byte	0x04, 0x05
        /*00a2*/ 	.short	(.L_4105 - .L_4104)
.L_4104:
        /*00a4*/ 	.word	0x00000080
        /*00a8*/ 	.word	0x00000001
        /*00ac*/ 	.word	0x00000001


	//----- nvinfo : EIATTR_CRS_STACK_SIZE
	.align		4
.L_4105:
        /*00b0*/ 	.byte	0x04, 0x1e
        /*00b2*/ 	.short	(.L_4107 - .L_4106)
.L_4106:
        /*00b4*/ 	.word	0x00000000
.L_4107:


//--------------------- .nv.info._ZN2at6native29vectorized_elementwise_kernelILi2ENS0_13BinaryFunctorIiiiNS0_16BitwiseOrFunctorIiEEEESt5arrayIPcLm3EEEEviT0_T1_ --------------------------
	.section	.nv.info._ZN2at6native29vectorized_elementwise_kernelILi2ENS0_13BinaryFunctorIiiiNS0_16BitwiseOrFunctorIiEEEESt5arrayIPcLm3EEEEviT0_T1_,"",@"SHT_CUDA_INFO"
	.sectionflags	@""
	.align	4


	//----- nvinfo : EIATTR_CUDA_API_VERSION
	.align		4
        /*0000*/ 	.byte	0x04, 0x37
        /*0002*/ 	.short	(.L_4109 - .L_4108)
.L_4108:
        /*0004*/ 	.word	0x00000082


	//----- nvinfo : EIATTR_SW2861232_WAR
	.align		4
.L_4109:
        /*0008*/ 	.byte	0x01, 0x35
	.zero		2


	//----- nvinfo : EIATTR_PARAM_CBANK
	.align		4
        /*000c*/ 	.byte	0x04, 0x0a
        /*000e*/ 	.short	(.L_4111 - .L_4110)
	.align		4
.L_4110:
        /*0010*/ 	.word	index@(.nv.constant0._ZN2at6native29vectorized_elementwise_kernelILi2ENS0_13BinaryFunctorIiiiNS0_16BitwiseOrFunctorIiEEEESt5arrayIPcLm3EEEEviT0_T1_)
        /*0014*/ 	.short	0x0160
        /*0016*/ 	.short	0x0020


	//----- nvinfo : EIATTR_CBANK_PARAM_SIZE
	.align		4
.L_4111:
        /*0018*/ 	.byte	0x03, 0x19
        /*001a*/ 	.short	0x0020


	//----- nvinfo : EIATTR_KPARAM_INFO
	.align		4
        /*001c*/ 	.byte	0x04, 0x17
        /*001e*/ 	.short	(.L_4113 - .L_4112)
.L_4112:
        /*0020*/ 	.word	0x00000000
        /*0024*/ 	.short	0x0002
        /*0026*/ 	.short	0x0008
        /*0028*/ 	.byte	0x00, 0xf0, 0x61, 0x00


	//----- nvinfo : EIATTR_KPARAM_INFO
	.align		4
.L_4113:
        /*002c*/ 	.byte	0x04, 0x17
        /*002e*/ 	.short	(.L_4115 - .L_4114)
.L_4114:
        /*0030*/ 	.word	0x00000000
        /*0034*/ 	.short	0x0001
        /*0036*/ 	.short	0x0004
        /*0038*/ 	.byte	0x00, 0xf0, 0x05, 0x00


	//----- nvinfo : EIATTR_KPARAM_INFO
	.align		4
.L_4115:
        /*003c*/ 	.byte	0x04, 0x17
        /*003e*/ 	.short	(.L_4117 - .L_4116)
.L_4116:
        /*0040*/ 	.word	0x00000000
        /*0044*/ 	.short	0x0000
        /*0046*/ 	.short	0x0000
        /*0048*/ 	.byte	0x00, 0xf0, 0x11, 0x00


	//----- nvinfo : EIATTR_MAXREG_COUNT
	.align		4
.L_4117:
        /*004c*/ 	.byte	0x03, 0x1b
        /*004e*/ 	.short	0x00ff


	//----- nvinfo : EIATTR_MERCURY_ISA_VERSION
	.align		4
        /*0050*/ 	.byte	0x03, 0x5f
        /*0052*/ 	.short	0x0000


	//----- nvinfo : EIATTR_EXIT_INSTR_OFFSETS
	.align		4
        /*0054*/ 	.byte	0x04, 0x1c
        /*0056*/ 	.short	(.L_4119 - .L_4118)


	//   ....[0]....
.L_4118:
        /*0058*/ 	.word	0x00000230


	//   ....[1]....
        /*005c*/ 	.word	0x00000ad0


	//   ....[2]....
        /*0060*/ 	.word	0x00000b20


	//----- nvinfo : EIATTR_MAX_THREADS
	.align		4
.L_4119:
        /*0064*/ 	.byte	0x04, 0x05
        /*0066*/ 	.short	(.L_4121 - .L_4120)
.L_4120:
        /*0068*/ 	.word	0x00000080
        /*006c*/ 	.word	0x00000001
        /*0070*/ 	.word	0x00000001


	//----- nvinfo : EIATTR_CRS_STACK_SIZE
	.align		4
.L_4121:
        /*0074*/ 	.byte	0x04, 0x1e
        /*0076*/ 	.short	(.L_4123 - .L_4122)
.L_4122:
        /*0078*/ 	.word	0x00000000
.L_4123:


//--------------------- .nv.info._ZN2at6native29vectorized_elementwise_kernelILi4ENS0_13BinaryFunctorIiiiNS0_16BitwiseOrFunctorIiEEEESt5arrayIPcLm3EEEEviT0_T1_ --------------------------
	.section	.nv.info._ZN2at6native29vectorized_elementwise_kernelILi4ENS0_13BinaryFunctorIiiiNS0_16BitwiseOrFunctorIiEEEESt5arrayIPcLm3EEEEviT0_T1_,"",@"SHT_CUDA_INFO"
	.sectionflags	@""
	.align	4


	//----- nvinfo : EIATTR_CUDA_API_VERSION
	.align		4
        /*0000*/ 	.byte	0x04, 0x37
        /*0002*/ 	.short	(.L_4125 - .L_4124)
.L_4124:
        /*0004*/ 	.word	0x00000082


	//----- nvinfo : EIATTR_SW2861232_WAR
	.align		4
.L_4125:
        /*0008*/ 	.byte	0x01, 0x35
	.zero		2


	//----- nvinfo : EIATTR_PARAM_CBANK
	.align		4
        /*000c*/ 	.byte	0x04, 0x0a
        /*000e*/ 	.short	(.L_4127 - .L_4126)
	.align		4
.L_4126:
        /*0010*/ 	.word	index@(.nv.constant0._ZN2at6native29vectorized_elementwise_kernelILi4ENS0_13BinaryFunctorIiiiNS0_16BitwiseOrFunctorIiEEEESt5arrayIPcLm3EEEEviT0_T1_)
        /*0014*/ 	.short	0x0160
        /*0016*/ 	.short	0x0020


	//----- nvinfo : EIATTR_CBANK_PARAM_SIZE
	.align		4
.L_4127:
        /*0018*/ 	.byte	0x03, 0x19
        /*001a*/ 	.short	0x0020


	//----- nvinfo : EIATTR_KPARAM_INFO
	.align		4
        /*001c*/ 	.byte	0x04, 0x17
        /*001e*/ 	.short	(.L_4129 - .L_4128)
.L_4128:
        /*0020*/ 	.word	0x00000000
        /*0024*/ 	.short	0x0002
        /*0026*/ 	.short	0x0008
        /*0028*/ 	.byte	0x00, 0xf0, 0x61, 0x00


	//----- nvinfo : EIATTR_KPARAM_INFO
	.align		4
.L_4129:
        /*002c*/ 	.byte	0x04, 0x17
        /*002e*/ 	.short	(.L_4131 - .L_4130)
.L_4130:
        /*0030*/ 	.word	0x00000000
        /*0034*/ 	.short	0x0001
        /*0036*/ 	.short	0x0004
        /*0038*/ 	.byte	0x00, 0xf0, 0x05, 0x00


	//----- nvinfo : EIATTR_KPARAM_INFO
	.align		4
.L_4131:
        /*003c*/ 	.byte	0x04, 0x17
        /*003e*/ 	.short	(.L_4133 - .L_4132)
.L_4132:
        /*0040*/ 	.word	0x00000000
        /*0044*/ 	.short	0x0000
        /*0046*/ 	.short	0x0000
        /*0048*/ 	.byte	0x00, 0xf0, 0x11, 0x00


	//----- nvinfo : EIATTR_MAXREG_COUNT
	.align		4
.L_4133:
        /*004c*/ 	.byte	0x03, 0x1b
        /*004e*/ 	.short	0x00ff


	//----- nvinfo : EIATTR_MERCURY_ISA_VERSION
	.align		4
        /*0050*/ 	.byte	0x03, 0x5f
        /*0052*/ 	.short	0x0000


	//----- nvinfo : EIATTR_EXIT_INSTR_OFFSETS
	.align		4
        /*0054*/ 	.byte	0x04, 0x1c
        /*0056*/ 	.short	(.L_4135 - .L_4134)


	//   ....[0]....
.L_4134:
        /*0058*/ 	.word	0x000001d0


	//   ....[1]....
        /*005c*/ 	.word	0x00000a70


	//   ....[2]....
        /*0060*/ 	.word	0x00000ac0


	//----- nvinfo : EIATTR_MAX_THREADS
	.align		4
.L_4135:
        /*0064*/ 	.byte	0x04, 0x05
        /*0066*/ 	.short	(.L_4137 - .L_4136)
.L_4136:
        /*0068*/ 	.word	0x00000080
        /*006c*/ 	.word	0x00000001
        /*0070*/ 	.word	0x00000001


	//----- nvinfo : EIATTR_CRS_STACK_SIZE
	.align		4
.L_4137:
        /*0074*/ 	.byte	0x04, 0x1e
        /*0076*/ 	.short	(.L_4139 - .L_4138)
.L_4138:
        /*0078*/ 	.word	0x00000000
.L_4139:


//--------------------- .nv.info._ZN2at6native29vectorized_elementwise_kernelILi8ENS0_13BinaryFunctorIiiiNS0_16BitwiseOrFunctorIiEEEESt5arrayIPcLm3EEEEviT0_T1_ --------------------------
	.section	.nv.info._ZN2at6native29vectorized_elementwise_kernelILi8ENS0_13BinaryFunctorIiiiNS0_16BitwiseOrFunctorIiEEEESt5arrayIPcLm3EEEEviT0_T1_,"",@"SHT_CUDA_INFO"
	.sectionflags	@""
	.align	4


	//----- nvinfo : EIATTR_CUDA_API_VERSION
	.align		4
        /*0000*/ 	.byte	0x04, 0x37
        /*0002*/ 	.short	(.L_4141 - .L_4140)
.L_4140:
        /*0004*/ 	.word	0x00000082


	//----- nvinfo : EIATTR_SW2861232_WAR
	.align		4
.L_4141:
        /*0008*/ 	.byte	0x01, 0x35
	.zero		2


	//----- nvinfo : EIATTR_PARAM_CBANK
	.align		4
        /*000c*/ 	.byte	0x04, 0x0a
        /*000e*/ 	.short	(.L_4143 - .L_4142)
	.align		4
.L_4142:
        /*0010*/ 	.word	index@(.nv.constant0._ZN2at6native29vectorized_elementwise_kernelILi8ENS0_13BinaryFunctorIiiiNS0_16BitwiseOrFunctorIiEEEESt5arrayIPcLm3EEEEviT0_T1_)
        /*0014*/ 	.short	0x0160
        /*0016*/ 	.short	0x0020


	//----- nvinfo : EIATTR_CBANK_PARAM_SIZE
	.align		4
.L_4143:
        /*0018*/ 	.byte	0x03, 0x19
        /*001a*/ 	.short	0x0020


	//----- nvinfo : EIATTR_KPARAM_INFO
	.align		4
        /*001c*/ 	.byte	0x04, 0x17
        /*001e*/ 	.short	(.L_4145 - .L_4144)
.L_4144:
        /*0020*/ 	.word	0x00000000
        /*0024*/ 	.short	0x0002
        /*0026*/ 	.short	0x0008
        /*0028*/ 	.byte	0x00, 0xf0, 0x61, 0x00


	//----- nvinfo : EIATTR_KPARAM_INFO
	.align		4
.L_4145:
        /*002c*/ 	.byte	0x04, 0x17
        /*002e*/ 	.short	(.L_4147 - .L_4146)
.L_4146:
        /*0030*/ 	.word	0x00000000
        /*0034*/ 	.short	0x0001
        /*0036*/ 	.short	0x0004
        /*0038*/ 	.byte	0x00, 0xf0, 0x05, 0x00


	//----- nvinfo : EIATTR_KPARAM_INFO
	.align		4
.L_4147:
        /*003c*/ 	.byte	0x04, 0x17
        /*003e*/ 	.short	(.L_4149 - .L_4148)
.L_4148:
        /*0040*/ 	.word	0x00000000
        /*0044*/ 	.short	0x0000
        /*0046*/ 	.short	0x0000
        /*0048*/ 	.byte	0x00, 0xf0, 0x11, 0x00


	//----- nvinfo : EIATTR_MAXREG_COUNT
	.align		4
.L_4149:
        /*004c*/ 	.byte	0x03, 0x1b
        /*004e*/ 	.short	0x00ff


	//----- nvinfo : EIATTR_MERCURY_ISA_VERSION
	.align		4
        /*0050*/ 	.byte	0x03, 0x5f
        /*0052*/ 	.short	0x0000


	//----- nvinfo : EIATTR_EXIT_INSTR_OFFSETS
	.align		4
        /*0054*/ 	.byte	0x04, 0x1c
        /*0056*/ 	.short	(.L_4151 - .L_4150)


	//   ....[0]....
.L_4150:
        /*0058*/ 	.word	0x00000010


	//----- nvinfo : EIATTR_MAX_THREADS
	.align		4
.L_4151:
        /*005c*/ 	.byte	0x04, 0x05
        /*005e*/ 	.short	(.L_4153 - .L_4152)
.L_4152:
        /*0060*/ 	.word	0x00000080
        /*0064*/ 	.word	0x00000001
        /*0068*/ 	.word	0x00000001
.L_4153:


//--------------------- .nv.info._ZN2at6native18elementwise_kernelILi128ELi4EZNS0_15gpu_kernel_implINS0_13AUnaryFunctorIaaaNS0_16BitwiseOrFunctorIaEEEEEEvRNS_18TensorIteratorBaseERKT_EUliE_EEviT1_ --------------------------
	.section	.nv.info._ZN2at6native18elementwise_kernelILi128ELi4EZNS0_15gpu_kernel_implINS0_13AUnaryFunctorIaaaNS0_16BitwiseOrFunctorIaEEEEEEvRNS_18TensorIteratorBaseERKT_EUliE_EEviT1_,"",@"SHT_CUDA_INFO"
	.sectionflags	@""
	.align	4


	//----- nvinfo : EIATTR_CUDA_API_VERSION
	.align		4
        /*0000*/ 	.byte	0x04, 0x37
        /*0002*/ 	.short	(.L_4155 - .L_4154)
.L_4154:
        /*0004*/ 	.word	0x00000082


	//----- nvinfo : EIATTR_SW2861232_WAR
	.align		4
.L_4155:
        /*0008*/ 	.byte	0x01, 0x35
	.zero		2


	//----- nvinfo : EIATTR_PARAM_CBANK
	.align		4
        /*000c*/ 	.byte	0x04, 0x0a
        /*000e*/ 	.short	(.L_4157 - .L_4156)
	.align		4
.L_4156:
        /*0010*/ 	.word	index@(.nv.constant0._ZN2at6native18elementwise_kernelILi128ELi4EZNS0_15gpu_kernel_implINS0_13AUnaryFunctorIaaaNS0_16BitwiseOrFunctorIaEEEEEEvRNS_18TensorIteratorBaseERKT_EUliE_EEviT1_)
        /*0014*/ 	.short	0x0160
        /*0016*/ 	.short	0x0220


	//----- nvinfo : EIATTR_CBANK_PARAM_SIZE
	.align		4
.L_4157:
        /*0018*/ 	.byte	0x03, 0x19
        /*001a*/ 	.short	0x0220


	//----- nvinfo : EIATTR_KPARAM_INFO
	.align		4
        /*001c*/ 	.byte	0x04, 0x17
        /*001e*/ 	.short	(.L_4159 - .L_4158)
.L_4158:
        /*0020*/ 	.word	0x00000000
        /*0024*/ 	.short	0x0001
        /*0026*/ 	.short	0x0008
        /*0028*/ 	.byte	0x00, 0xf0, 0x61, 0x08


	//----- nvinfo : EIATTR_KPARAM_INFO
	.align		4
.L_4159:
        /*002c*/ 	.byte	0x04, 0x17
        /*002e*/ 	.short	(.L_4161 - .L_4160)
.L_4160:
        /*0030*/ 	.word	0x00000000
        /*0034*/ 	.short	0x0000
        /*0036*/ 	.short	0x0000
        /*0038*/ 	.byte	0x00, 0xf0, 0x11, 0x00


	//----- nvinfo : EIATTR_MAXREG_COUNT
	.align		4
.L_4161:
        /*003c*/ 	.byte	0x03, 0x1b
        /*003e*/ 	.short	0x0080


	//----- nvinfo : EIATTR_EXTERNS
	.align		4
        /*0040*/ 	.byte	0x04, 0x0f
        /*0042*/ 	.short	(.L_4163 - .L_4162)


	//   ....[0]....
	.align		4
.L_4162:
        /*0044*/ 	.word	index@(__assertfail)


	//----- nvinfo : EIATTR_MERCURY_ISA_VERSION
	.align		4
.L_4163:
        /*0048*/ 	.byte	0x03, 0x5f
        /*004a*/ 	.short	0x0000


	//----- nvinfo : EIATTR_SYSCALL_OFFSETS
	.align		4
        /*004c*/ 	.byte	0x04, 0x46
        /*004e*/ 	.short	(.L_4165 - .L_4164)


	//   ....[0]....
.L_4164:
        /*0050*/ 	.word	0x00001d20


	//   ....[1]....
        /*0054*/ 	.word	0x00002c80


	//   ....[2]....
        /*0058*/ 	.word	0x00004a20


	//   ....[3]....
        /*005c*/ 	.word	0x00005980


	//   ....[4]....
        /*0060*/ 	.word	0x000076f0


	//   ....[5]....
        /*0064*/ 	.word	0x00008650


	//   ....[6]....
        /*0068*/ 	.word	0x0000a3d0


	//   ....[7]....
        /*006c*/ 	.word	0x0000b330


	//----- nvinfo : EIATTR_EXIT_INSTR_OFFSETS
	.align		4
.L_4165:
        /*0070*/ 	.byte	0x04, 0x1c
        /*0072*/ 	.short	(.L_4167 - .L_4166)


	//   ....[0]....
.L_4166:
        /*0074*/ 	.word	0x00008730


	//   ....[1]....
        /*0078*/ 	.word	0x0000a520


	//   ....[2]....
        /*007c*/ 	.word	0x0000a540


	//   ....[3]....
        /*0080*/ 	.word	0x0000a600


	//   ....[4]....
        /*0084*/ 	.word	0x0000a640


	//   ....[5]....
        /*0088*/ 	.word	0x0000a680


	//   ....[6]....
        /*008c*/ 	.word	0x0000a710


	//   ....[7]....
        /*0090*/ 	.word	0x0000a750


	//   ....[8]....
        /*0094*/ 	.word	0x0000a7f0


	//   ....[9]....
        /*0098*/ 	.word	0x0000a840


	//   ....[10]....
        /*009c*/ 	.word	0x0000a890


	//   ....[11]....
        /*00a0*/ 	.word	0x0000a950


	//   ....[12]....
        /*00a4*/ 	.word	0x0000a9b0


	//   ....[13]....
        /*00a8*/ 	.word	0x0000ab40


	//   ....[14]....
        /*00ac*/ 	.word	0x0000aca0


	//   ....[15]....
        /*00b0*/ 	.word	0x0000ace0


	//   ....[16]....
        /*00b4*/ 	.word	0x0000ada0


	//   ....[17]....
        /*00b8*/ 	.word	0x0000af20


	//   ....[18]....
        /*00bc*/ 	.word	0x0000b0a0


	//   ....[19]....
        /*00c0*/ 	.word	0x0000b200


	//   ....[20]....
        /*00c4*/ 	.word	0x0000b340


	//   ....[21]....
        /*00c8*/ 	.word	0x0000b3a0


	//   ....[22]....
        /*00cc*/ 	.word	0x0000b3e0


	//----- nvinfo : EIATTR_MAX_THREADS
	.align		4
.L_4167:
        /*00d0*/ 	.byte	0x04, 0x05
        /*00d2*/ 	.short	(.L_4169 - .L_4168)
.L_4168:
        /*00d4*/ 	.word	0x00000080
        /*00d8*/ 	.word	0x00000001
        /*00dc*/ 	.word	0x00000001


	//----- nvinfo : EIATTR_CRS_STACK_SIZE
	.align		4
.L_4169:
        /*00e0*/ 	.byte	0x04, 0x1e
        /*00e2*/ 	.short	(.L_4171 - .L_4170)
.L_4170:
        /*00e4*/ 	.word	0x00000000
.L_4171:


//--------------------- .nv.info._ZN2at6native27unrolled_elementwise_kernelINS0_13AUnaryFunctorIaaaNS0_16BitwiseOrFunctorIaEEEESt5arrayIPcLm2EELi4E23TrivialOffsetCalculatorILi1EjESA_NS0_6memory12LoadWithCastILi1EEENSB_13StoreWithCastILi1EEEEEviT_T0_T2_T3_T4_T5_ --------------------------
	.section	.nv.info._ZN2at6native27unrolled_elementwise_kernelINS0_13AUnaryFunctorIaaaNS0_16BitwiseOrFunctorIaEEEESt5arrayIPcLm2EELi4E23TrivialOffsetCalculatorILi1EjESA_NS0_6memory12LoadWithCastILi1EEENSB_13StoreWithCastILi1EEEEEviT_T0_T2_T3_T4_T5_,"",@"SHT_CUDA_INFO"
	.sectionflags	@""
	.align	4


	//----- nvinfo : EIATTR_CUDA_API_VERSION
	.align		4
        /*0000*/ 	.byte	0x04, 0x37
        /*0002*/ 	.short	(.L_4173 - .L_4172)
.L_4172:
        /*0004*/ 	.word	0x00000082


	//----- nvinfo : EIATTR_SW2861232_WAR
	.align		4
.L_4173:
        /*0008*/ 	.byte	0x01, 0x35
	.zero		2


	//----- nvinfo : EIATTR_PARAM_CBANK
	.align		4
        /*000c*/ 	.byte	0x04, 0x0a
        /*000e*/ 	.short	(.L_4175 - .L_4174)
	.align		4
.L_4174:
        /*0010*/ 	.word	index@(.nv.constant0._ZN2at6native27unrolled_elementwise_kernelINS0_13AUnaryFunctorIaaaNS0_16BitwiseOrFunctorIaEEEESt5arrayIPcLm2EELi4E23TrivialOffsetCalculatorILi1EjESA_NS0_6memory12LoadWithCastILi1EEENSB_13StoreWithCastILi1EEEEEviT_T0_T2_T3_T4_T5_)
        /*0014*/ 	.short	0x0160
        /*0016*/ 	.short	0x002c


	//----- nvinfo : EIATTR_CBANK_PARAM_SIZE
	.align		4
.L_4175:
        /*0018*/ 	.byte	0x03, 0x19
        /*001a*/ 	.short	0x002c


	//----- nvinfo : EIATTR_KPARAM_INFO
	.align		4
        /*001c*/ 	.byte	0x04, 0x17
        /*001e*/ 	.short	(.L_4177 - .L_4176)
.L_4176:
        /*0020*/ 	.word	0x00000000
        /*0024*/ 	.short	0x0006
        /*0026*/ 	.short	0x0024
        /*0028*/ 	.byte	0x00, 0xf0, 0x21, 0x00


	//----- nvinfo : EIATTR_KPARAM_INFO
	.align		4
.L_4177:
        /*002c*/ 	.byte	0x04, 0x17
        /*002e*/ 	.short	(.L_4179 - .L_4178)
.L_4178:
        /*0030*/ 	.word	0x00000000
        /*0034*/ 	.short	0x0005
        /*0036*/ 	.short	0x001c
        /*0038*/ 	.byte	0x00, 0xf0, 0x21, 0x00


	//----- nvinfo : EIATTR_KPARAM_INFO
	.align		4
.L_4179:
        /*003c*/ 	.byte	0x04, 0x17
        /*003e*/ 	.short	(.L_4181 - .L_4180)
.L_4180:
        /*0040*/ 	.word	0x00000000
        /*0044*/ 	.short	0x0004
        /*0046*/ 	.short	0x0019
        /*0048*/ 	.byte	0x00, 0xf0, 0x05, 0x00


	//----- nvinfo : EIATTR_KPARAM_INFO
	.align		4
.L_4181:
        /*004c*/ 	.byte	0x04, 0x17
        /*004e*/ 	.short	(.L_4183 - .L_4182)
.L_4182:
        /*0050*/ 	.word	0x00000000
        /*0054*/ 	.short	0x0003
        /*0056*/ 	.short	0x0018
        /*0058*/ 	.byte	0x00, 0xf0, 0x05, 0x00


	//----- nvinfo : EIATTR_KPARAM_INFO
	.align		4
.L_4183:
        /*005c*/ 	.byte	0x04, 0x17
        /*005e*/ 	.short	(.L_4185 - .L_4184)
.L_4184:
        /*0060*/ 	.word	0x00000000
        /*0064*/ 	.short	0x0002
        /*0066*/ 	.short	0x0008
        /*0068*/ 	.byte	0x00, 0xf0, 0x41, 0x00


	//----- nvinfo : EIATTR_KPARAM_INFO
	.align		4
.L_4185:
        /*006c*/ 	.byte	0x04, 0x17
        /*006e*/ 	.short	(.L_4187 - .L_4186)
.L_4186:
        /*0070*/ 	.word	0x00000000
        /*0074*/ 	.short	0x0001
        /*0076*/ 	.short	0x0004
        /*0078*/ 	.byte	0x00, 0xf0, 0x09, 0x00


	//----- nvinfo : EIATTR_KPARAM_INFO
	.align		4
.L_4187:
        /*007c*/ 	.byte	0x04, 0x17
        /*007e*/ 	.short	(.L_4189 - .L_4188)
.L_4188:
        /*0080*/ 	.word	0x00000000
        /*0084*/ 	.short	0x0000
        /*0086*/ 	.short	0x0000
        /*0088*/ 	.byte	0x00, 0xf0, 0x11, 0x00


	//----- nvinfo : EIATTR_MAXREG_COUNT
	.align		4
.L_4189:
        /*008c*/ 	.byte	0x03, 0x1b
        /*008e*/ 	.short	0x00ff


	//----- nvinfo : EIATTR_EXTERNS
	.align		4
        /*0090*/ 	.byte	0x04, 0x0f
        /*0092*/ 	.short	(.L_4191 - .L_4190)


	//   ....[0]....
	.align		4
.L_4190:
        /*0094*/ 	.word	index@(__assertfail)


	//----- nvinfo : EIATTR_MERCURY_ISA_VERSION
	.align		4
.L_4191:
        /*0098*/ 	.byte	0x03, 0x5f
        /*009a*/ 	.short	0x0000


	//----- nvinfo : EIATTR_SYSCALL_OFFSETS
	.align		4
        /*009c*/ 	.byte	0x04, 0x46
        /*009e*/ 	.short	(.L_4193 - .L_4192)


	//   ....[0]....
.L_4192:
        /*00a0*/ 	.word	0x00000f20


	//   ....[1]....
        /*00a4*/ 	.word	0x00001e40


	//   ....[2]....
        /*00a8*/ 	.word	0x00002d70


	//   ....[3]....
        /*00ac*/ 	.word	0x00003c80


	//   ....[4]....
        /*00b0*/ 	.word	0x00004ca0


	//   ....[5]....
        /*00b4*/ 	.word	0x00005cb0


	//   ....[6]....
        /*00b8*/ 	.word	0x00006cb0


	//   ....[7]....
        /*00bc*/ 	.word	0x00007cb0


	//----- nvinfo : EIATTR_EXIT_INSTR_OFFSETS
	.align		4
.L_4193:
        /*00c0*/ 	.byte	0x04, 0x1c
        /*00c2*/ 	.short	(.L_4195 - .L_4194)


	//   ....[0]....
.L_4194:
        /*00c4*/ 	.word	0x00006d90


	//   ....[1]....
        /*00c8*/ 	.word	0x00006ea0


	//   ....[2]....
        /*00cc*/ 	.word	0x00006ec0


	//   ....[3]....
        /*00d0*/ 	.word	0x00006f80


	//   ....[4]....
        /*00d4*/ 	.word	0x00006fc0


	//   ....[5]....
        /*00d8*/ 	.word	0x00007000


	//   ....[6]....
        /*00dc*/ 	.word	0x00007090


	//   ....[7]....
        /*00e0*/ 	.word	0x000070d0


	//   ....[8]....
        /*00e4*/ 	.word	0x00007170


	//   ....[9]....
        /*00e8*/ 	.word	0x000071c0


	//   ....[10]....
        /*00ec*/ 	.word	0x00007210


	//   ....[11]....
        /*00f0*/ 	.word	0x000072d0


	//   ....[12]....
        /*00f4*/ 	.word	0x00007330


	//   ....[13]....
        /*00f8*/ 	.word	0x000074c0


	//   ....[14]....
        /*00fc*/ 	.word	0x00007620


	//   ....[15]....
        /*0100*/ 	.word	0x00007660


	//   ....[16]....
        /*0104*/ 	.word	0x00007720


	//   ....[17]....
        /*0108*/ 	.word	0x000078a0


	//   ....[18]....
        /*010c*/ 	.word	0x00007a20


	//   ....[19]....
        /*0110*/ 	.word	0x00007b80


	//   ....[20]....
        /*0114*/ 	.word	0x00007cc0


	//   ....[21]....
        /*0118*/ 	.word	0x00007d20


	//   ....[22]....
        /*011c*/ 	.word	0x00007d60


	//----- nvinfo : EIATTR_MAX_THREADS
	.align		4
.L_4195:
        /*0120*/ 	.byte	0x04, 0x05
        /*0122*/ 	.short	(.L_4197 - .L_4196)
.L_4196:
        /*0124*/ 	.word	0x00000080
        /*0128*/ 	.word	0x00000001
        /*012c*/ 	.word	0x00000001


	//----- nvinfo : EIATTR_CRS_STACK_SIZE
	.align		4
.L_4197:
        /*0130*/ 	.byte	0x04, 0x1e
        /*0132*/ 	.short	(.L_4199 - .L_4198)
.L_4198:
        /*0134*/ 	.word	0x00000000
.L_4199:


//--------------------- .nv.info._ZN2at6native18elementwise_kernelILi128ELi4EZNS0_22gpu_kernel_impl_nocastINS0_13AUnaryFunctorIaaaNS0_16BitwiseOrFunctorIaEEEEEEvRNS_18TensorIteratorBaseERKT_EUliE_EEviT1_ --------------------------
	.section	.nv.info._ZN2at6native18elementwise_kernelILi128ELi4EZNS0_22gpu_kernel_impl_nocastINS0_13AUnaryFunctorIaaaNS0_16BitwiseOrFunctorIaEEEEEEvRNS_18TensorIteratorBaseERKT_EUliE_EEviT1_,"",@"SHT_CUDA_INFO"
	.sectionflags	@""
	.align	4


	//----- nvinfo : EIATTR_CUDA_API_VERSION
	.align		4
        /*0000*/ 	.byte	0x04, 0x37
        /*0002*/ 	.short	(.L_4201 - .L_4200)
.L_4200:
        /*0004*/ 	.word	0x00000082


	//----- nvinfo : EIATTR_SW2861232_WAR
	.align		4
.L_4201:
        /*0008*/ 	.byte	0x01, 0x35
	.zero		2


	//----- nvinfo : EIATTR_PARAM_CBANK
	.align		4
        /*000c*/ 	.byte	0x04, 0x0a
        /*000e*/ 	.short	(.L_4203 - .L_4202)
	.align		4
.L_4202:
        /*0010*/ 	.word	index@(.nv.constant0._ZN2at6native18elementwise_kernelILi128ELi4EZNS0_22gpu_kernel_impl_nocastINS0_13AUnaryFunctorIaaaNS0_16BitwiseOrFunctorIaEEEEEEvRNS_18TensorIteratorBaseERKT_EUliE_EEviT1_)
        /*0014*/ 	.short	0x0160
        /*0016*/ 	.short	0x0220


	//----- nvinfo : EIATTR_CBANK_PARAM_SIZE
	.align		4
.L_4203:
        /*0018*/ 	.byte	0x03, 0x19
        /*001a*/ 	.short	0x0220


	//----- nvinfo : EIATTR_KPARAM_INFO
	.align		4
        /*001c*/ 	.byte	0x04, 0x17
        /*001e*/ 	.short	(.L_4205 - .L_4204)
.L_4204:
        /*0020*/ 	.word	0x00000000
        /*0024*/ 	.short	0x0001
        /*0026*/ 	.short	0x0008
        /*0028*/ 	.byte	0x00, 0xf0, 0x61, 0x08


	//----- nvinfo : EIATTR_KPARAM_INFO
	.align		4
.L_4205:
        /*002c*/ 	.byte	0x04, 0x17
        /*002e*/ 	.short	(.L_4207 - .L_4206)
.L_4206:
        /*0030*/ 	.word	0x00000000
        /*0034*/ 	.short	0x0000
        /*0036*/ 	.short	0x0000
        /*0038*/ 	.byte	0x00, 0xf0, 0x11, 0x00


	//----- nvinfo : EIATTR_MAXREG_COUNT
	.align		4
.L_4207:
        /*003c*/ 	.byte	0x03, 0x1b
        /*003e*/ 	.short	0x0080


	//----- nvinfo : EIATTR_MERCURY_ISA_VERSION
	.align		4
        /*0040*/ 	.byte	0x03, 0x5f
        /*0042*/ 	.short	0x0000


	//----- nvinfo : EIATTR_EXIT_INSTR_OFFSETS
	.align		4
        /*0044*/ 	.byte	0x04, 0x1c
        /*0046*/ 	.short	(.L_4209 - .L_4208)


	//   ....[0]....
.L_4208:
        /*0048*/ 	.word	0x00002d20


	//   ....[1]....
        /*004c*/ 	.word	0x00003bd0


	//----- nvinfo : EIATTR_MAX_THREADS
	.align		4
.L_4209:
        /*0050*/ 	.byte	0x04, 0x05
        /*0052*/ 	.short	(.L_4211 - .L_4210)
.L_4210:
        /*0054*/ 	.word	0x00000080
        /*0058*/ 	.word	0x00000001
        /*005c*/ 	.word	0x00000001


	//----- nvinfo : EIATTR_CRS_STACK_SIZE
	.align		4
.L_4211:
        /*0060*/ 	.byte	0x04, 0x1e
        /*0062*/ 	.short	(.L_4213 - .L_4212)
.L_4212:
        /*0064*/ 	.word	0x00000000
.L_4213:


//--------------------- .nv.info._ZN2at6native27unrolled_elementwise_kernelINS0_13AUnaryFunctorIaaaNS0_16BitwiseOrFunctorIaEEEESt5arrayIPcLm2EELi4E23TrivialOffsetCalculatorILi1EjESA_NS0_6memory15LoadWithoutCastENSB_16StoreWithoutCastEEEviT_T0_T2_T3_T4_T5_ --------------------------
	.section	.nv.info._ZN2at6native27unrolled_elementwise_kernelINS0_13AUnaryFunctorIaaaNS0_16BitwiseOrFunctorIaEEEESt5arrayIPcLm2EELi4E23TrivialOffsetCalculatorILi1EjESA_NS0_6memory15LoadWithoutCastENSB_16StoreWithoutCastEEEviT_T0_T2_T3_T4_T5_,"",@"SHT_CUDA_INFO"
	.sectionflags	@""
	.align	4


	//----- nvinfo : EIATTR_CUDA_API_VERSION
	.align		4
        /*0000*/ 	.byte	0x04, 0x37
        /*0002*/ 	.short	(.L_4215 - .L_4214)
.L_4214:
        /*0004*/ 	.word	0x00000082


	//----- nvinfo : EIATTR_SW2861232_WAR
	.align		4
.L_4215:
        /*0008*/ 	.byte	0x01, 0x35
	.zero		2


	//----- nvinfo : EIATTR_PARAM_CBANK
	.align		4
        /*000c*/ 	.byte	0x04, 0x0a
        /*000e*/ 	.short	(.L_4217 - .L_4216)
	.align		4
.L_4216:
        /*0010*/ 	.word	index@(.nv.constant0._ZN2at6native27unrolled_elementwise_kernelINS0_13AUnaryFunctorIaaaNS0_16BitwiseOrFunctorIaEEEESt5arrayIPcLm2EELi4E23TrivialOffsetCalculatorILi1EjESA_NS0_6memory15LoadWithoutCastENSB_16StoreWithoutCastEEEviT_T0_T2_T3_T4_T5_)
        /*0014*/ 	.short	0x0160
        /*0016*/ 	.short	0x001c


	//----- nvinfo : EIATTR_CBANK_PARAM_SIZE
	.align		4
.L_4217:
        /*0018*/ 	.byte	0x03, 0x19
        /*001a*/ 	.short	0x001c


	//----- nvinfo : EIATTR_KPARAM_INFO
	.align		4
        /*001c*/ 	.byte	0x04, 0x17
        /*001e*/ 	.short	(.L_4219 - .L_4218)
.L_4218:
        /*0020*/ 	.word	0x00000000
        /*0024*/ 	.short	0x0006
        /*0026*/ 	.short	0x001b
        /*0028*/ 	.byte	0x00, 0xf0, 0x05, 0x00


	//----- nvinfo : EIATTR_KPARAM_INFO
	.align		4
.L_4219:
        /*002c*/ 	.byte	0x04, 0x17
        /*002e*/ 	.short	(.L_4221 - .L_4220)
.L_4220:
        /*0030*/ 	.word	0x00000000
        /*0034*/ 	.short	0x0005
        /*0036*/ 	.short	0x001a
        /*0038*/ 	.byte	0x00, 0xf0, 0x05, 0x00


	//----- nvinfo : EIATTR_KPARAM_INFO
	.align		4
.L_4221:
        /*003c*/ 	.byte	0x04, 0x17
        /*003e*/ 	.short	(.L_4223 - .L_4222)
.L_4222:
        /*0040*/ 	.word	0x00000000
        /*0044*/ 	.short	0x0004
        /*0046*/ 	.short	0x0019
        /*0048*/ 	.byte	0x00, 0xf0, 0x05, 0x00


	//----- nvinfo : EIATTR_KPARAM_INFO
	.align		4
.L_4223:
        /*004c*/ 	.byte	0x04, 0x17
        /*004e*/ 	.short	(.L_4225 - .L_4224)
.L_4224:
        /*0050*/ 	.word	0x00000000
        /*0054*/ 	.short	0x0003
        /*0056*/ 	.short	0x0018
        /*0058*/ 	.byte	0x00, 0xf0, 0x05, 0x00


	//----- nvinfo : EIATTR_KPARAM_INFO
	.align		4
.L_4225:
        /*005c*/ 	.byte	0x04, 0x17
        /*005e*/ 	.short	(.L_4227 - .L_4226)
.L_4226:
        /*0060*/ 	.word	0x00000000
        /*0064*/ 	.short	0x0002
        /*0066*/ 	.short	0x0008
        /*0068*/ 	.byte	0x00, 0xf0, 0x41, 0x00


	//----- nvinfo : EIATTR_KPARAM_INFO
	.align		4
.L_4227:
        /*006c*/ 	.byte	0x04, 0x17
        /*006e*/ 	.short	(.L_4229 - .L_4228)
.L_4228:
        /*0070*/ 	.word	0x00000000
        /*0074*/ 	.short	0x0001
        /*0076*/ 	.short	0x0004
        /*0078*/ 	.byte	0x00, 0xf0, 0x09, 0x00


	//----- nvinfo : EIATTR_KPARAM_INFO
	.align		4
.L_4229:
        /*007c*/ 	.byte	0x04, 0x17
        /*007e*/ 	.short	(.L_4231 - .L_4230)
.L_4230:
        /*0080*/ 	.word	0x00000000
        /*0084*/ 	.short	0x0000
        /*0086*/ 	.short	0x0000
        /*0088*/ 	.byte	0x00, 0xf0, 0x11, 0x00


	//----- nvinfo : EIATTR_MAXREG_COUNT
	.align		4
.L_4231:
        /*008c*/ 	.byte	0x03, 0x1b
        /*008e*/ 	.short	0x00ff


	//----- nvinfo : EIATTR_MERCURY_ISA_VERSION
	.align		4
        /*0090*/ 	.byte	0x03, 0x5f
        /*0092*/ 	.short	0x0000


	//----- nvinfo : EIATTR_EXIT_INSTR_OFFSETS
	.align		4
        /*0094*/ 	.byte	0x04, 0x1c
        /*0096*/ 	.short	(.L_4233 - .L_4232)


	//   ....[0]....
.L_4232:
        /*0098*/ 	.word	0x000003d0


	//   ....[1]....
        /*009c*/ 	.word	0x00000420


	//----- nvinfo : EIATTR_MAX_THREADS
	.align		4
.L_4233:
        /*00a0*/ 	.byte	0x04, 0x05
        /*00a2*/ 	.short	(.L_4235 - .L_4234)
.L_4234:
        /*00a4*/ 	.word	0x00000080
        /*00a8*/ 	.word	0x00000001
        /*00ac*/ 	.word	0x00000001


	//----- nvinfo : EIATTR_CRS_STACK_SIZE
	.align		4
.L_4235:
        /*00b0*/ 	.byte	0x04, 0x1e
        /*00b2*/ 	.short	(.L_4237 - .L_4236)
.L_4236:
        /*00b4*/ 	.word	0x00000000
.L_4237:


//--------------------- .nv.info._ZN2at6native29vectorized_elementwise_kernelILi2ENS0_13AUnaryFunctorIaaaNS0_16BitwiseOrFunctorIaEEEESt5arrayIPcLm2EEEEviT0_T1_ --------------------------
	.section	.nv.info._ZN2at6native29vectorized_elementwise_kernelILi2ENS0_13AUnaryFunctorIaaaNS0_16BitwiseOrFunctorIaEEEESt5arrayIPcLm2EEEEviT0_T1_,"",@"SHT_CUDA_INFO"
	.sectionflags	@""
	.align	4


	//----- nvinfo : EIATTR_CUDA_API_VERSION
	.align		4
        /*0000*/ 	.byte	0x04, 0x37
        /*0002*/ 	.short	(.L_4239 - .L_4238)
.L_4238:
        /*0004*/ 	.word	0x00000082


	//----- nvinfo : EIATTR_SW2861232_WAR
	.align		4
.L_4239:
        /*0008*/ 	.byte	0x01, 0x35
	.zero		2


	//----- nvinfo : EIATTR_PARAM_CBANK
	.align		4
        /*000c*/ 	.byte	0x04, 0x0a
        /*000e*/ 	.short	(.L_4241 - .L_4240)
	.align		4
.L_4240:
        /*0010*/ 	.word	index@(.nv.constant0._ZN2at6native29vectorized_elementwise_kernelILi2ENS0_13AUnaryFunctorIaaaNS0_16BitwiseOrFunctorIaEEEESt5arrayIPcLm2EEEEviT0_T1_)
        /*0014*/ 	.short	0x0160
        /*0016*/ 	.short	0x0018


	//----- nvinfo : EIATTR_CBANK_PARAM_SIZE
	.align		4
.L_4241:
        /*0018*/ 	.byte	0x03, 0x19
        /*001a*/ 	.short	0x0018


	//----- nvinfo : EIATTR_KPARAM_INFO
	.align		4
        /*001c*/ 	.byte	0x04, 0x17
        /*001e*/ 	.short	(.L_4243 - .L_4242)
.L_4242:
        /*0020*/ 	.word	0x00000000
        /*0024*/ 	.short	0x0002
        /*0026*/ 	.short	0x0008
        /*0028*/ 	.byte	0x00, 0xf0, 0x41, 0x00


	//----- nvinfo : EIATTR_KPARAM_INFO
	.align		4
.L_4243:
        /*002c*/ 	.byte	0x04, 0x17
        /*002e*/ 	.short	(.L_4245 - .L_4244)
.L_4244:
        /*0030*/ 	.word	0x00000000
        /*0034*/ 	.short	0x0001
        /*0036*/ 	.short	0x0004
        /*0038*/ 	.byte	0x00, 0xf0, 0x09, 0x00


	//----- nvinfo : EIATTR_KPARAM_INFO
	.align		4
.L_4245:
        /*003c*/ 	.byte	0x04, 0x17
        /*003e*/ 	.short	(.L_4247 - .L_4246)
.L_4246:
        /*0040*/ 	.word	0x00000000
        /*0044*/ 	.short	0x0000
        /*0046*/ 	.short	0x0000
        /*0048*/ 	.byte	0x00, 0xf0, 0x11, 0x00


	//----- nvinfo : EIATTR_MAXREG_COUNT
	.align		4
.L_4247:
        /*004c*/ 	.byte	0x03, 0x1b
        /*004e*/ 	.short	0x00ff


	//----- nvinfo : EIATTR_MERCURY_ISA_VERSION
	.align		4
        /*0050*/ 	.byte	0x03, 0x5f
        /*0052*/ 	.short	0x0000


	//----- nvinfo : EIATTR_EXIT_INSTR_OFFSETS
	.align		4
        /*0054*/ 	.byte	0x04, 0x1c
        /*0056*/ 	.short	(.L_4249 - .L_4248)


	//   ....[0]....
.L_4248:
        /*0058*/ 	.word	0x000002b0


	//   ....[1]....
        /*005c*/ 	.word	0x00000a30


	//   ....[2]....
        /*0060*/ 	.word	0x00000a80


	//----- nvinfo : EIATTR_MAX_THREADS
	.align		4
.L_4249:
        /*0064*/ 	.byte	0x04, 0x05
        /*0066*/ 	.short	(.L_4251 - .L_4250)
.L_4250:
        /*0068*/ 	.word	0x00000080
        /*006c*/ 	.word	0x00000001
        /*0070*/ 	.word	0x00000001


	//----- nvinfo : EIATTR_CRS_STACK_SIZE
	.align		4
.L_4251:
        /*0074*/ 	.byte	0x04, 0x1e
        /*0076*/ 	.short	(.L_4253 - .L_4252)
.L_4252:
        /*0078*/ 	.word	0x00000000
.L_4253:


//--------------------- .nv.info._ZN2at6native29vectorized_elementwise_kernelILi4ENS0_13AUnaryFunctorIaaaNS0_16BitwiseOrFunctorIaEEEESt5arrayIPcLm2EEEEviT0_T1_ --------------------------
	.section	.nv.info._ZN2at6native29vectorized_elementwise_kernelILi4ENS0_13AUnaryFunctorIaaaNS0_16BitwiseOrFunctorIaEEEESt5arrayIPcLm2EEEEviT0_T1_,"",@"SHT_CUDA_INFO"
	.sectionflags	@""
	.align	4


	//----- nvinfo : EIATTR_CUDA_API_VERSION
	.align		4
        /*0000*/ 	.byte	0x04, 0x37
        /*0002*/ 	.short	(.L_4255 - .L_4254)
.L_4254:
        /*0004*/ 	.word	0x00000082


	//----- nvinfo : EIATTR_SW2861232_WAR
	.align		4
.L_4255:
        /*0008*/ 	.byte	0x01, 0x35
	.zero		2


	//----- nvinfo : EIATTR_PARAM_CBANK
	.align		4
        /*000c*/ 	.byte	0x04, 0x0a
        /*000e*/ 	.short	(.L_4257 - .L_4256)
	.align		4
.L_4256:
        /*0010*/ 	.word	index@(.nv.constant0._ZN2at6native29vectorized_elementwise_kernelILi4ENS0_13AUnaryFunctorIaaaNS0_16BitwiseOrFunctorIaEEEESt5arrayIPcLm2EEEEviT0_T1_)
        /*0014*/ 	.short	0x0160
        /*0016*/ 	.short	0x0018


	//----- nvinfo : EIATTR_CBANK_PARAM_SIZE
	.align		4
.L_4257:
        /*0018*/ 	.byte	0x03, 0x19
        /*001a*/ 	.short	0x0018


	//----- nvinfo : EIATTR_KPARAM_INFO
	.align		4
        /*001c*/ 	.byte	0x04, 0x17
        /*001e*/ 	.short	(.L_4259 - .L_4258)
.L_4258:
        /*0020*/ 	.word	0x00000000
        /*0024*/ 	.short	0x0002
        /*0026*/ 	.short	0x0008
        /*0028*/ 	.byte	0x00, 0xf0, 0x41, 0x00


	//----- nvinfo : EIATTR_KPARAM_INFO
	.align		4
.L_4259:
        /*002c*/ 	.byte	0x04, 0x17
        /*002e*/ 	.short	(.L_4261 - .L_4260)
.L_4260:
        /*0030*/ 	.word	0x00000000
        /*0034*/ 	.short	0x0001
        /*0036*/ 	.short	0x0004
        /*0038*/ 	.byte	0x00, 0xf0, 0x09, 0x00


	//----- nvinfo : EIATTR_KPARAM_INFO
	.align		4
.L_4261:
        /*003c*/ 	.byte	0x04, 0x17
        /*003e*/ 	.short	(.L_4263 - .L_4262)
.L_4262:
        /*0040*/ 	.word	0x00000000
        /*0044*/ 	.short	0x0000
        /*0046*/ 	.short	0x0000
        /*0048*/ 	.byte	0x00, 0xf0, 0x11, 0x00


	//----- nvinfo : EIATTR_MAXREG_COUNT
	.align		4
.L_4263:
        /*004c*/ 	.byte	0x03, 0x1b
        /*004e*/ 	.short	0x00ff


	//----- nvinfo : EIATTR_MERCURY_ISA_VERSION
	.align		4
        /*0050*/ 	.byte	0x03, 0x5f
        /*0052*/ 	.short	0x0000


	//----- nvinfo : EIATTR_EXIT_INSTR_OFFSETS
	.align		4
        /*0054*/ 	.byte	0x04, 0x1c
        /*0056*/ 	.short	(.L_4265 - .L_4264)


	//   ....[0]....
.L_4264:
        /*0058*/ 	.word	0x00000290


	//   ....[1]....
        /*005c*/ 	.word	0x00000a10


	//   ....[2]....
        /*0060*/ 	.word	0x00000a60


	//----- nvinfo : EIATTR_MAX_THREADS
	.align		4
.L_4265:
        /*0064*/ 	.byte	0x04, 0x05
        /*0066*/ 	.short	(.L_4267 - .L_4266)
.L_4266:
        /*0068*/ 	.word	0x00000080
        /*006c*/ 	.word	0x00000001
        /*0070*/ 	.word	0x00000001


	//----- nvinfo : EIATTR_CRS_STACK_SIZE
	.align		4
.L_4267:
        /*0074*/ 	.byte	0x04, 0x1e
        /*0076*/ 	.short	(.L_4269 - .L_4268)
.L_4268:
        /*0078*/ 	.word	0x00000000
.L_4269:


//--------------------- .nv.info._ZN2at6native29vectorized_elementwise_kernelILi8ENS0_13AUnaryFunctorIaaaNS0_16BitwiseOrFunctorIaEEEESt5arrayIPcLm2EEEEviT0_T1_ --------------------------
	.section	.nv.info._ZN2at6native29vectorized_elementwise_kernelILi8ENS0_13AUnaryFunctorIaaaNS0_16BitwiseOrFunctorIaEEEESt5arrayIPcLm2EEEEviT0_T1_,"",@"SHT_CUDA_INFO"
	.sectionflags	@""
	.align	4


	//----- nvinfo : EIATTR_CUDA_API_VERSION
	.align		4
        /*0000*/ 	.byte	0x04, 0x37
        /*0002*/ 	.short	(.L_4271 - .L_4270)
.L_4270:
        /*0004*/ 	.word	0x00000082


	//----- nvinfo : EIATTR_SW2861232_WAR
	.align		4
.L_4271:
        /*0008*/ 	.byte	0x01, 0x35
	.zero		2


	//----- nvinfo : EIATTR_PARAM_CBANK
	.align		4
        /*000c*/ 	.byte	0x04, 0x0a
        /*000e*/ 	.short	(.L_4273 - .L_4272)
	.align		4
.L_4272:
        /*0010*/ 	.word	index@(.nv.constant0._ZN2at6native29vectorized_elementwise_kernelILi8ENS0_13AUnaryFunctorIaaaNS0_16BitwiseOrFunctorIaEEEESt5arrayIPcLm2EEEEviT0_T1_)
        /*0014*/ 	.short	0x0160
        /*0016*/ 	.short	0x0018


	//----- nvinfo : EIATTR_CBANK_PARAM_SIZE
	.align		4
.L_4273:
        /*0018*/ 	.byte	0x03, 0x19
        /*001a*/ 	.short	0x0018


	//----- nvinfo : EIATTR_KPARAM_INFO
	.align		4
        /*001c*/ 	.byte	0x04, 0x17
        /*001e*/ 	.short	(.L_4275 - .L_4274)
.L_4274:
        /*0020*/ 	.word	0x00000000
        /*0024*/ 	.short	0x0002
        /*0026*/ 	.short	0x0008
        /*0028*/ 	.byte	0x00, 0xf0, 0x41, 0x00


	//----- nvinfo : EIATTR_KPARAM_INFO
	.align		4
.L_4275:
        /*002c*/ 	.byte	0x04, 0x17
        /*002e*/ 	.short	(.L_4277 - .L_4276)
.L_4276:
        /*0030*/ 	.word	0x00000000
        /*0034*/ 	.short	0x0001
        /*0036*/ 	.short	0x0004
        /*0038*/ 	.byte	0x00, 0xf0, 0x09, 0x00


	//----- nvinfo : EIATTR_KPARAM_INFO
	.align		4
.L_4277:
        /*003c*/ 	.byte	0x04, 0x17
        /*003e*/ 	.short	(.L_4279 - .L_4278)
.L_4278:
        /*0040*/ 	.word	0x00000000
        /*0044*/ 	.short	0x0000
        /*0046*/ 	.short	0x0000
        /*0048*/ 	.byte	0x00, 0xf0, 0x11, 0x00


	//----- nvinfo : EIATTR_MAXREG_COUNT
	.align		4
.L_4279:
        /*004c*/ 	.byte	0x03, 0x1b
        /*004e*/ 	.short	0x00ff


	//----- nvinfo : EIATTR_MERCURY_ISA_VERSION
	.align		4
        /*0050*/ 	.byte	0x03, 0x5f
        /*0052*/ 	.short	0x0000


	//----- nvinfo : EIATTR_EXIT_INSTR_OFFSETS
	.align		4
        /*0054*/ 	.byte	0x04, 0x1c
        /*0056*/ 	.short	(.L_4281 - .L_4280)


	//   ....[0]....
.L_4280:
        /*0058*/ 	.word	0x00000010


	//----- nvinfo : EIATTR_MAX_THREADS
	.align		4
.L_4281:
        /*005c*/ 	.byte	0x04, 0x05
        /*005e*/ 	.short	(.L_4283 - .L_4282)
.L_4282:
        /*0060*/ 	.word	0x00000080
        /*0064*/ 	.word	0x00000001
        /*0068*/ 	.word	0x00000001
.L_4283:


//--------------------- .nv.info._ZN2at6native18elementwise_kernelILi128ELi4EZNS0_15gpu_kernel_implINS0_13BinaryFunctorIaaaNS0_16BitwiseOrFunctorIaEEEEEEvRNS_18TensorIteratorBaseERKT_EUliE_EEviT1_ --------------------------
	.section	.nv.info._ZN2at6native18elementwise_kernelILi128ELi4EZNS0_15gpu_kernel_implINS0_13BinaryFunctorIaaaNS0_16BitwiseOrFunctorIaEEEEEEvRNS_18TensorIteratorBaseERKT_EUliE_EEviT1_,"",@"SHT_CUDA_INFO"
	.sectionflags	@""
	.align	4


	//----- nvinfo : EIATTR_CUDA_API_VERSION
	.align		4
        /*0000*/ 	.byte	0x04, 0x37
        /*0002*/ 	.short	(.L_4285 - .L_4284)
.L_4284:
        /*0004*/ 	.word	0x00000082


	//----- nvinfo : EIATTR_SW2861232_WAR
	.align		4
.L_4285:
        /*0008*/ 	.byte	0x01, 0x35
	.zero		2


	//----- nvinfo : EIATTR_PARAM_CBANK
	.align		4
        /*000c*/ 	.byte	0x04, 0x0a
        /*000e*/ 	.short	(.L_4287 - .L_4286)
	.align		4
.L_4286:
        /*0010*/ 	.word	index@(.nv.constant0._ZN2at6native18elementwise_kernelILi128ELi4EZNS0_15gpu_kernel_implINS0_13BinaryFunctorIaaaNS0_16BitwiseOrFunctorIaEEEEEEvRNS_18TensorIteratorBaseERKT_EUliE_EEviT1_)
        /*0014*/ 	.short	0x0160
        /*0016*/ 	.short	0x0290


	//----- nvinfo : EIATTR_CBANK_PARAM_SIZE
	.align		4
.L_4287:
        /*0018*/ 	.byte	0x03, 0x19
        /*001a*/ 	.short	0x0290


	//----- nvinfo : EIATTR_KPARAM_INFO
	.align		4
        /*001c*/ 	.byte	0x04, 0x17
        /*001e*/ 	.short	(.L_4289 - .L_4288)
.L_4288:
        /*0020*/ 	.word	0x00000000
        /*0024*/ 	.short	0x0001
        /*0026*/ 	.short	0x0008
        /*0028*/ 	.byte	0x00, 0xf0, 0x21, 0x0a


	//----- nvinfo : EIATTR_KPARAM_INFO
	.align		4
.L_4289:
        /*002c*/ 	.byte	0x04, 0x17
        /*002e*/ 	.short	(.L_4291 - .L_4290)
.L_4290:
        /*0030*/ 	.word	0x00000000
        /*0034*/ 	.short	0x0000
        /*0036*/ 	.short	0x0000
        /*0038*/ 	.byte	0x00, 0xf0, 0x11, 0x00


	//----- nvinfo : EIATTR_MAXREG_COUNT
	.align		4
.L_4291:
        /*003c*/ 	.byte	0x03, 0x1b
        /*003e*/ 	.short	0x0080


	//----- nvinfo : EIATTR_EXTERNS
	.align		4
        /*0040*/ 	.byte	0x04, 0x0f
        /*0042*/ 	.short	(.L_4293 - .L_4292)


	//   ....[0]....
	.align		4
.L_4292:
        /*0044*/ 	.word	index@(__assertfail)


	//----- nvinfo : EIATTR_MERCURY_ISA_VERSION
	.align		4
.L_4293:
        /*0048*/ 	.byte	0x03, 0x5f
        /*004a*/ 	.short	0x0000


	//----- nvinfo : EIATTR_SYSCALL_OFFSETS
	.align		4
        /*004c*/ 	.byte	0x04, 0x46
        /*004e*/ 	.short	(.L_4295 - .L_4294)


	//   ....[0]....
.L_4294:
        /*0050*/ 	.word	0x00001ed0


	//   ....[1]....
        /*0054*/ 	.word	0x00002d60


	//   ....[2]....
        /*0058*/ 	.word	0x00003cb0


	//   ....[3]....
        /*005c*/ 	.word	0x00005c10


	//   ....[4]....
        /*0060*/ 	.word	0x00006aa0


	//   ....[5]....
        /*0064*/ 	.word	0x000079f0


	//   ....[6]....
        /*0068*/ 	.word	0x00009920


	//   ....[7]....
        /*006c*/ 	.word	0x0000a7b0


	//   ....[8]....
        /*0070*/ 	.word	0x0000b700


	//   ....[9]....
        /*0074*/ 	.word	0x0000d640


	//   ....[10]....
        /*0078*/ 	.word	0x0000e4d0


	//   ....[11]....
        /*007c*/ 	.word	0x0000f420


	//----- nvinfo : EIATTR_EXIT_INSTR_OFFSETS
	.align		4
.L_4295:
        /*0080*/ 	.byte	0x04, 0x1c
        /*0082*/ 	.short	(.L_4297 - .L_4296)


	//   ....[0]....
.L_4296:
        /*0084*/ 	.word	0x0000b7e0


	//   ....[1]....
        /*0088*/ 	.word	0x0000e610


	//   ....[2]....
        /*008c*/ 	.word	0x0000e630


	//   ....[3]....
        /*0090*/ 	.word	0x0000e6f0


	//   ....[4]....
        /*0094*/ 	.word	0x0000e730


	//   ....[5]....
        /*0098*/ 	.word	0x0000e770


	//   ....[6]....
        /*009c*/ 	.word	0x0000e800


	//   ....[7]....
        /*00a0*/ 	.word	0x0000e840


	//   ....[8]....
        /*00a4*/ 	.word	0x0000e8e0


	//   ....[9]....
        /*00a8*/ 	.word	0x0000e930


	//   ....[10]....
        /*00ac*/ 	.word	0x0000e980


	//   ....[11]....
        /*00b0*/ 	.word	0x0000ea40


	//   ....[12]....
        /*00b4*/ 	.word	0x0000eaa0


	//   ....[13]....
        /*00b8*/ 	.word	0x0000ec30


	//   ....[14]....
        /*00bc*/ 	.word	0x0000ed90


	//   ....[15]....
        /*00c0*/ 	.word	0x0000edd0


	//   ....[16]....
        /*00c4*/ 	.word	0x0000ee90


	//   ....[17]....
        /*00c8*/ 	.word	0x0000f010


	//   ....[18]....
        /*00cc*/ 	.word	0x0000f190


	//   ....[19]....
        /*00d0*/ 	.word	0x0000f2f0


	//   ....[20]....
        /*00d4*/ 	.word	0x0000f430


	//   ....[21]....
        /*00d8*/ 	.word	0x0000f490


	//   ....[22]....
        /*00dc*/ 	.word	0x0000f4d0


	//----- nvinfo : EIATTR_MAX_THREADS
	.align		4
.L_4297:
        /*00e0*/ 	.byte	0x04, 0x05
        /*00e2*/ 	.short	(.L_4299 - .L_4298)
.L_4298:
        /*00e4*/ 	.word	0x00000080
        /*00e8*/ 	.word	0x00000001
        /*00ec*/ 	.word	0x00000001


	//----- nvinfo : EIATTR_CRS_STACK_SIZE
	.align		4
.L_4299:
        /*00f0*/ 	.byte	0x04, 0x1e
        /*00f2*/ 	.short	(.L_4301 - .L_4300)
.L_4300:
        /*00f4*/ 	.word	0x00000000
.L_4301:


//--------------------- .nv.info._ZN2at6native27unrolled_elementwise_kernelINS0_13BinaryFunctorIaaaNS0_16BitwiseOrFunctorIaEEEESt5arrayIPcLm3EELi4E23TrivialOffsetCalculatorILi2EjES9_ILi1EjENS0_6memory12LoadWithCastILi2EEENSC_13StoreWithCastILi1EEEEEviT_T0_T2_T3_T4_T5_ --------------------------
	.section	.nv.info._ZN2at6native27unrolled_elementwise_kernelINS0_13BinaryFunctorIaaaNS0_16BitwiseOrFunctorIaEEEESt5arrayIPcLm3EELi4E23TrivialOffsetCalculatorILi2EjES9_ILi1EjENS0_6memory12LoadWithCastILi2EEENSC_13StoreWithCastILi1EEEEEviT_T0_T2_T3_T4_T5_,"",@"SHT_CUDA_INFO"
	.sectionflags	@""
	.align	4


	//----- nvinfo : EIATTR_CUDA_API_VERSION
	.align		4
        /*0000*/ 	.byte	0x04, 0x37
        /*0002*/ 	.short	(.L_4303 - .L_4302)
.L_4302:
        /*0004*/ 	.word	0x00000082


	//----- nvinfo : EIATTR_SW2861232_WAR
	.align		4
.L_4303:
        /*0008*/ 	.byte	0x01, 0x35
	.zero		2


	//----- nvinfo : EIATTR_PARAM_CBANK
	.align		4
        /*000c*/ 	.byte	0x04, 0x0a
        /*000e*/ 	.short	(.L_4305 - .L_4304)
	.align		4
.L_4304:
        /*0010*/ 	.word	index@(.nv.constant0._ZN2at6native27unrolled_elementwise_kernelINS0_13BinaryFunctorIaaaNS0_16BitwiseOrFunctorIaEEEESt5arrayIPcLm3EELi4E23TrivialOffsetCalculatorILi2EjES9_ILi1EjENS0_6memory12LoadWithCastILi2EEENSC_13StoreWithCastILi1EEEEEviT_T0_T2_T3_T4_T5_)
        /*0014*/ 	.short	0x0160
        /*0016*/ 	.short	0x0038


	//----- nvinfo : EIATTR_CBANK_PARAM_SIZE
	.align		4
.L_4305:
        /*0018*/ 	.byte	0x03, 0x19
        /*001a*/ 	.short	0x0038


	//----- nvinfo : EIATTR_KPARAM_INFO
	.align		4
        /*001c*/ 	.byte	0x04, 0x17
        /*001e*/ 	.short	(.L_4307 - .L_4306)
.L_4306:
        /*0020*/ 	.word	0x00000000
        /*0024*/ 	.short	0x0006
        /*0026*/ 	.short	0x0030
        /*0028*/ 	.byte	0x00, 0xf0, 0x21, 0x00


	//----- nvinfo : EIATTR_KPARAM_INFO
	.align		4
.L_4307:
        /*002c*/ 	.byte	0x04, 0x17
        /*002e*/ 	.short	(.L_4309 - .L_4308)
.L_4308:
        /*0030*/ 	.word	0x00000000
        /*0034*/ 	.short	0x0005
        /*0036*/ 	.short	0x0024
        /*0038*/ 	.byte	0x00, 0xf0, 0x31, 0x00


	//----- nvinfo : EIATTR_KPARAM_INFO
	.align		4
.L_4309:
        /*003c*/ 	.byte	0x04, 0x17
        /*003e*/ 	.short	(.L_4311 - .L_4310)
.L_4310:
        /*0040*/ 	.word	0x00000000
        /*0044*/ 	.short	0x0004
        /*0046*/ 	.short	0x0021
        /*0048*/ 	.byte	0x00, 0xf0, 0x05, 0x00


	//----- nvinfo : EIATTR_KPARAM_INFO
	.align		4
.L_4311:
        /*004c*/ 	.byte	0x04, 0x17
        /*004e*/ 	.short	(.L_4313 - .L_4312)
.L_4312:
        /*0050*/ 	.word	0x00000000
        /*0054*/ 	.short	0x0003
        /*0056*/ 	.short	0x0020
        /*0058*/ 	.byte	0x00, 0xf0, 0x05, 0x00


	//----- nvinfo : EIATTR_KPARAM_INFO
	.align		4
.L_4313:
        /*005c*/ 	.byte	0x04, 0x17
        /*005e*/ 	.short	(.L_4315 - .L_4314)
.L_4314:
        /*0060*/ 	.word	0x00000000
        /*0064*/ 	.short	0x0002
        /*0066*/ 	.short	0x0008
        /*0068*/ 	.byte	0x00, 0xf0, 0x61, 0x00


	//----- nvinfo : EIATTR_KPARAM_INFO
	.align		4
.L_4315:
        /*006c*/ 	.byte	0x04, 0x17
        /*006e*/ 	.short	(.L_4317 - .L_4316)
.L_4316:
        /*0070*/ 	.word	0x00000000
        /*0074*/ 	.short	0x0001
        /*0076*/ 	.short	0x0004
        /*0078*/ 	.byte	0x00, 0xf0, 0x05, 0x00


	//----- nvinfo : EIATTR_KPARAM_INFO
	.align		4
.L_4317:
        /*007c*/ 	.byte	0x04, 0x17
        /*007e*/ 	.short	(.L_4319 - .L_4318)
.L_4318:
        /*0080*/ 	.word	0x00000000
        /*0084*/ 	.short	0x0000
        /*0086*/ 	.short	0x0000
        /*0088*/ 	.byte	0x00, 0xf0, 0x11, 0x00


	//----- nvinfo : EIATTR_MAXREG_COUNT
	.align		4
.L_4319:
        /*008c*/ 	.byte	0x03, 0x1b
        /*008e*/ 	.short	0x00ff


	//----- nvinfo : EIATTR_EXTERNS
	.align		4
        /*0090*/ 	.byte	0x04, 0x0f
        /*0092*/ 	.short	(.L_4321 - .L_4320)


	//   ....[0]....
	.align		4
.L_4320:
        /*0094*/ 	.word	index@(__assertfail)


	//----- nvinfo : EIATTR_MERCURY_ISA_VERSION
	.align		4
.L_4321:
        /*0098*/ 	.byte	0x03, 0x5f
        /*009a*/ 	.short	0x0000


	//----- nvinfo : EIATTR_SYSCALL_OFFSETS
	.align		4
        /*009c*/ 	.byte	0x04, 0x46
        /*009e*/ 	.short	(.L_4323 - .L_4322)


	//   ....[0]....
.L_4322:
        /*00a0*/ 	.word	0x00000f40


	//   ....[1]....
        /*00a4*/ 	.word	0x00001de0


	//   ....[2]....
        /*00a8*/ 	.word	0x00002d00


	//   ....[3]....
        /*00ac*/ 	.word	0x00003ba0


	//   ....[4]....
        /*00b0*/ 	.word	0x00004ad0


	//   ....[5]....
        /*00b4*/ 	.word	0x00005970


	//   ....[6]....
        /*00b8*/ 	.word	0x00006880


	//   ....[7]....
        /*00bc*/ 	.word	0x00007720


	//   ....[8]....
        /*00c0*/ 	.word	0x00008740


	//   ....[9]....
        /*00c4*/ 	.word	0x00009750


	//   ....[10]....
        /*00c8*/ 	.word	0x0000a750


	//   ....[11]....
        /*00cc*/ 	.word	0x0000b750


	//----- nvinfo : EIATTR_EXIT_INSTR_OFFSETS
	.align		4
.L_4323:
        /*00d0*/ 	.byte	0x04, 0x1c
        /*00d2*/ 	.short	(.L_4325 - .L_4324)


	//   ....[0]....
.L_4324:
        /*00d4*/ 	.word	0x0000a830


	//   ....[1]....
        /*00d8*/ 	.word	0x0000a940


	//   ....[2]....
        /*00dc*/ 	.word	0x0000a960


	//   ....[3]....
        /*00e0*/ 	.word	0x0000aa20


	//   ....[4]....
        /*00e4*/ 	.word	0x0000aa60


	//   ....[5]....
        /*00e8*/ 	.word	0x0000aaa0


	//   ....[6]....
        /*00ec*/ 	.word	0x0000ab30


	//   ....[7]....
        /*00f0*/ 	.word	0x0000ab70


	//   ....[8]....
        /*00f4*/ 	.word	0x0000ac10


	//   ....[9]....
        /*00f8*/ 	.word	0x0000ac60


	//   ....[10]....
        /*00fc*/ 	.word	0x0000acb0


	//   ....[11]....
        /*0100*/ 	.word	0x0000ad70


	//   ....[12]....
        /*0104*/ 	.word	0x0000add0


	//   ....[13]....
        /*0108*/ 	.word	0x0000af60


	//   ....[14]....
        /*010c*/ 	.word	0x0000b0c0


	//   ....[15]....
        /*0110*/ 	.word	0x0000b100


	//   ....[16]....
        /*0114*/ 	.word	0x0000b1c0


	//   ....[17]....
        /*0118*/ 	.word	0x0000b340


	//   ....[18]....
        /*011c*/ 	.word	0x0000b4c0


	//   ....[19]....
        /*0120*/ 	.word	0x0000b620


	//   ....[20]....
        /*0124*/ 	.word	0x0000b760


	//   ....[21]....
        /*0128*/ 	.word	0x0000b7c0


	//   ....[22]....
        /*012c*/ 	.word	0x0000b800


	//----- nvinfo : EIATTR_MAX_THREADS
	.align		4
.L_4325:
        /*0130*/ 	.byte	0x04, 0x05
        /*0132*/ 	.short	(.L_4327 - .L_4326)
.L_4326:
        /*0134*/ 	.word	0x00000080
        /*0138*/ 	.word	0x00000001
        /*013c*/ 	.word	0x00000001


	//----- nvinfo : EIATTR_CRS_STACK_SIZE
	.align		4
.L_4327:
        /*0140*/ 	.byte	0x04, 0x1e
        /*0142*/ 	.short	(.L_4329 - .L_4328)
.L_4328:
        /*0144*/ 	.word	0x00000000
.L_4329:


//--------------------- .nv.info._ZN2at6native18elementwise_kernelILi128ELi4EZNS0_22gpu_kernel_impl_nocastINS0_13BinaryFunctorIaaaNS0_16BitwiseOrFunctorIaEEEEEEvRNS_18TensorIteratorBaseERKT_EUliE_EEviT1_ --------------------------
	.section	.nv.info._ZN2at6native18elementwise_kernelILi128ELi4EZNS0_22gpu_kernel_impl_nocastINS0_13BinaryFunctorIaaaNS0_16BitwiseOrFunctorIaEEEEEEvRNS_18TensorIteratorBaseERKT_EUliE_EEviT1_,"",@"SHT_CUDA_INFO"
	.sectionflags	@""
	.align	4


	//----- nvinfo : EIATTR_CUDA_API_VERSION
	.align		4
        /*0000*/ 	.byte	0x04, 0x37
        /*0002*/ 	.short	(.L_4331 - .L_4330)
.L_4330:
        /*0004*/ 	.word	0x00000082


	//----- nvinfo : EIATTR_SW2861232_WAR
	.align		4
.L_4331:
        /*0008*/ 	.byte	0x01, 0x35
	.zero		2


	//----- nvinfo : EIATTR_PARAM_CBANK
	.align		4
        /*000c*/ 	.byte	0x04, 0x0a
        /*000e*/ 	.short	(.L_4333 - .L_4332)
	.align		4
.L_4332:
        /*0010*/ 	.word	index@(.nv.constant0._ZN2at6native18elementwise_kernelILi128ELi4EZNS0_22gpu_kernel_impl_nocastINS0_13BinaryFunctorIaaaNS0_16BitwiseOrFunctorIaEEEEEEvRNS_18TensorIteratorBaseERKT_EUliE_EEviT1_)
        /*0014*/ 	.short	0x0160
        /*0016*/ 	.short	0x0290


	//----- nvinfo : EIATTR_CBANK_PARAM_SIZE
	.align		4
.L_4333:
        /*0018*/ 	.byte	0x03, 0x19
        /*001a*/ 	.short	0x0290


	//----- nvinfo : EIATTR_KPARAM_INFO
	.align		4
        /*001c*/ 	.byte	0x04, 0x17
        /*001e*/ 	.short	(.L_4335 - .L_4334)
.L_4334:
        /*0020*/ 	.word	0x00000000
        /*0024*/ 	.short	0x0001
        /*0026*/ 	.short	0x0008
        /*0028*/ 	.byte	0x00, 0xf0, 0x21, 0x0a


	//----- nvinfo : EIATTR_KPARAM_INFO
	.align		4
.L_4335:
        /*002c*/ 	.byte	0x04, 0x17
        /*002e*/ 	.short	(.L_4337 - .L_4336)
.L_4336:
        /*0030*/ 	.word	0x00000000
        /*0034*/ 	.short	0x0000
        /*0036*/ 	.short	0x0000
        /*0038*/ 	.byte	0x00, 0xf0, 0x11, 0x00


	//----- nvinfo : EIATTR_MAXREG_COUNT
	.align		4
.L_4337:
        /*003c*/ 	.byte	0x03, 0x1b
        /*003e*/ 	.short	0x0080


	//----- nvinfo : EIATTR_MERCURY_ISA_VERSION
	.align		4
        /*0040*/ 	.byte	0x03, 0x5f
        /*0042*/ 	.short	0x0000


	//----- nvinfo : EIATTR_EXIT_INSTR_OFFSETS
	.align		4
        /*0044*/ 	.byte	0x04, 0x1c
        /*0046*/ 	.short	(.L_4339 - .L_4338)


	//   ....[0]....
.L_4338:
        /*0048*/ 	.word	0x00003280


	//   ....[1]....
        /*004c*/ 	.word	0x00004300


	//----- nvinfo : EIATTR_MAX_THREADS
	.align		4
.L_4339:
        /*0050*/ 	.byte	0x04, 0x05
        /*0052*/ 	.short	(.L_4341 - .L_4340)
.L_4340:
        /*0054*/ 	.word	0x00000080
        /*0058*/ 	.word	0x00000001
        /*005c*/ 	.word	0x00000001


	//----- nvinfo : EIATTR_CRS_STACK_SIZE
	.align		4
.L_4341:
        /*0060*/ 	.byte	0x04, 0x1e
        /*0062*/ 	.short	(.L_4343 - .L_4342)
.L_4342:
        /*0064*/ 	.word	0x00000000
.L_4343:


//--------------------- .nv.info._ZN2at6native27unrolled_elementwise_kernelINS0_13BinaryFunctorIaaaNS0_16BitwiseOrFunctorIaEEEESt5arrayIPcLm3EELi4E23TrivialOffsetCalculatorILi2EjES9_ILi1EjENS0_6memory15LoadWithoutCastENSC_16StoreWithoutCastEEEviT_T0_T2_T3_T4_T5_ --------------------------
	.section	.nv.info._ZN2at6native27unrolled_elementwise_kernelINS0_13BinaryFunctorIaaaNS0_16BitwiseOrFunctorIaEEEESt5arrayIPcLm3EELi4E23TrivialOffsetCalculatorILi2EjES9_ILi1EjENS0_6memory15LoadWithoutCastENSC_16StoreWithoutCastEEEviT_T0_T2_T3_T4_T5_,"",@"SHT_CUDA_INFO"
	.sectionflags	@""
	.align	4


	//----- nvinfo : EIATTR_CUDA_API_VERSION
	.align		4
        /*0000*/ 	.byte	0x04, 0x37
        /*0002*/ 	.short	(.L_4345 - .L_4344)
.L_4344:
        /*0004*/ 	.word	0x00000082


	//----- nvinfo : EIATTR_SW2861232_WAR
	.align		4
.L_4345:
        /*0008*/ 	.byte	0x01, 0x35
	.zero		2


	//----- nvinfo : EIATTR_PARAM_CBANK
	.align		4
        /*000c*/ 	.byte	0x04, 0x0a
        /*000e*/ 	.short	(.L_4347 - .L_4346)
	.align		4
.L_4346:
        /*0010*/ 	.word	index@(.nv.constant0._ZN2at6native27unrolled_elementwise_kernelINS0_13BinaryFunctorIaaaNS0_16BitwiseOrFunctorIaEEEESt5arrayIPcLm3EELi4E23TrivialOffsetCalculatorILi2EjES9_ILi1EjENS0_6memory15LoadWithoutCastENSC_16StoreWithoutCastEEEviT_T0_T2_T3_T4_T5_)
        /*0014*/ 	.short	0x0160
        /*0016*/ 	.short	0x0024


	//----- nvinfo : EIATTR_CBANK_PARAM_SIZE
	.align		4
.L_4347:
        /*0018*/ 	.byte	0x03, 0x19
        /*001a*/ 	.short	0x0024


	//----- nvinfo : EIATTR_KPARAM_INFO
	.align		4
        /*001c*/ 	.byte	0x04, 0x17
        /*001e*/ 	.short	(.L_4349 - .L_4348)
.L_4348:
        /*0020*/ 	.word	0x00000000
        /*0024*/ 	.short	0x0006
        /*0026*/ 	.short	0x0023
        /*0028*/ 	.byte	0x00, 0xf0, 0x05, 0x00


	//----- nvinfo : EIATTR_KPARAM_INFO
	.align		4
.L_4349:
        /*002c*/ 	.byte	0x04, 0x17
        /*002e*/ 	.short	(.L_4351 - .L_4350)
.L_4350:
        /*0030*/ 	.word	0x00000000
        /*0034*/ 	.short	0x0005
        /*0036*/ 	.short	0x0022
        /*0038*/ 	.byte	0x00, 0xf0, 0x05, 0x00


	//----- nvinfo : EIATTR_KPARAM_INFO
	.align		4
.L_4351:
        /*003c*/ 	.byte	0x04, 0x17
        /*003e*/ 	.short	(.L_4353 - .L_4352)
.L_4352:
        /*0040*/ 	.word	0x00000000
        /*0044*/ 	.short	0x0004
        /*0046*/ 	.short	0x0021
        /*0048*/ 	.byte	0x00, 0xf0, 0x05, 0x00


	//----- nvinfo : EIATTR_KPARAM_INFO
	.align		4
.L_4353:
        /*004c*/ 	.byte	0x04, 0x17
        /*004e*/ 	.short	(.L_4355 - .L_4354)
.L_4354:
        /*0050*/ 	.word	0x00000000
        /*0054*/ 	.short	0x0003
        /*0056*/ 	.short	0x0020
        /*0058*/ 	.byte	0x00, 0xf0, 0x05, 0x00


	//----- nvinfo : EIATTR_KPARAM_INFO
	.align		4
.L_4355:
        /*005c*/ 	.byte	0x04, 0x17
        /*005e*/ 	.short	(.L_4357 - .L_4356)
.L_4356:
        /*0060*/ 	.word	0x00000000
        /*0064*/ 	.short	0x0002
        /*0066*/ 	.short	0x0008
        /*0068*/ 	.byte	0x00, 0xf0, 0x61, 0x00


	//----- nvinfo : EIATTR_KPARAM_INFO
	.align		4
.L_4357:
        /*006c*/ 	.byte	0x04, 0x17
        /*006e*/ 	.short	(.L_4359 - .L_4358)
.L_4358:
        /*0070*/ 	.word	0x00000000
        /*0074*/ 	.short	0x0001
        /*0076*/ 	.short	0x0004
        /*0078*/ 	.byte	0x00, 0xf0, 0x05, 0x00


	//----- nvinfo : EIATTR_KPARAM_INFO
	.align		4
.L_4359:
        /*007c*/ 	.byte	0x04, 0x17
        /*007e*/ 	.short	(.L_4361 - .L_4360)
.L_4360:
        /*0080*/ 	.word	0x00000000
        /*0084*/ 	.short	0x0000
        /*0086*/ 	.short	0x0000
        /*0088*/ 	.byte	0x00, 0xf0, 0x11, 0x00


	//----- nvinfo : EIATTR_MAXREG_COUNT
	.align		4
.L_4361:
        /*008c*/ 	.byte	0x03, 0x1b
        /*008e*/ 	.short	0x00ff


	//----- nvinfo : EIATTR_MERCURY_ISA_VERSION
	.align		4
        /*0090*/ 	.byte	0x03, 0x5f
        /*0092*/ 	.short	0x0000


	//----- nvinfo : EIATTR_EXIT_INSTR_OFFSETS
	.align		4
        /*0094*/ 	.byte	0x04, 0x1c
        /*0096*/ 	.short	(.L_4363 - .L_4362)


	//   ....[0]....
.L_4362:
        /*0098*/ 	.word	0x000004c0


	//   ....[1]....
        /*009c*/ 	.word	0x00000520


	//----- nvinfo : EIATTR_MAX_THREADS
	.align		4
.L_4363:
        /*00a0*/ 	.byte	0x04, 0x05
        /*00a2*/ 	.short	(.L_4365 - .L_4364)
.L_4364:
        /*00a4*/ 	.word	0x00000080
        /*00a8*/ 	.word	0x00000001
        /*00ac*/ 	.word	0x00000001


	//----- nvinfo : EIATTR_CRS_STACK_SIZE
	.align		4
.L_4365:
        /*00b0*/ 	.byte	0x04, 0x1e
        /*00b2*/ 	.short	(.L_4367 - .L_4366)
.L_4366:
        /*00b4*/ 	.word	0x00000000
.L_4367:


//--------------------- .nv.info._ZN2at6native29vectorized_elementwise_kernelILi2ENS0_13BinaryFunctorIaaaNS0_16BitwiseOrFunctorIaEEEESt5arrayIPcLm3EEEEviT0_T1_ --------------------------
	.section	.nv.info._ZN2at6native29vectorized_elementwise_kernelILi2ENS0_13BinaryFunctorIaaaNS0_16BitwiseOrFunctorIaEEEESt5arrayIPcLm3EEEEviT0_T1_,"",@"SHT_CUDA_INFO"
	.sectionflags	@""
	.align	4


	//----- nvinfo : EIATTR_CUDA_API_VERSION
	.align		4
        /*0000*/ 	.byte	0x04, 0x37
        /*0002*/ 	.short	(.L_4369 - .L_4368)
.L_4368:
        /*0004*/ 	.word	0x00000082


	//----- nvinfo : EIATTR_SW2861232_WAR
	.align		4
.L_4369:
        /*0008*/ 	.byte	0x01, 0x35
	.zero		2


	//----- nvinfo : EIATTR_PARAM_CBANK
	.align		4
        /*000c*/ 	.byte	0x04, 0x0a
        /*000e*/ 	.short	(.L_4371 - .L_4370)
	.align		4
.L_4370:
        /*0010*/ 	.word	index@(.nv.constant0._ZN2at6native29vectorized_elementwise_kernelILi2ENS0_13BinaryFunctorIaaaNS0_16BitwiseOrFunctorIaEEEESt5arrayIPcLm3EEEEviT0_T1_)
        /*0014*/ 	.short	0x0160
        /*0016*/ 	.short	0x0020


	//----- nvinfo : EIATTR_CBANK_PARAM_SIZE
	.align		4
.L_4371:
        /*0018*/ 	.byte	0x03, 0x19
        /*001a*/ 	.short	0x0020


	//----- nvinfo : EIATTR_KPARAM_INFO
	.align		4
        /*001c*/ 	.byte	0x04, 0x17
        /*001e*/ 	.short	(.L_4373 - .L_4372)
.L_4372:
        /*0020*/ 	.word	0x00000000
        /*0024*/ 	.short	0x0002
        /*0026*/ 	.short	0x0008
        /*0028*/ 	.byte	0x00, 0xf0, 0x61, 0x00


	//----- nvinfo : EIATTR_KPARAM_INFO
	.align		4
.L_4373:
        /*002c*/ 	.byte	0x04, 0x17
        /*002e*/ 	.short	(.L_4375 - .L_4374)
.L_4374:
        /*0030*/ 	.word	0x00000000
        /*0034*/ 	.short	0x0001
        /*0036*/ 	.short	0x0004
        /*0038*/ 	.byte	0x00, 0xf0, 0x05, 0x00


	//----- nvinfo : EIATTR_KPARAM_INFO
	.align		4
.L_4375:
        /*003c*/ 	.byte	0x04, 0x17
        /*003e*/ 	.short	(.L_4377 - .L_4376)
.L_4376:
        /*0040*/ 	.word	0x00000000
        /*0044*/ 	.short	0x0000
        /*0046*/ 	.short	0x0000
        /*0048*/ 	.byte	0x00, 0xf0, 0x11, 0x00


	//----- nvinfo : EIATTR_MAXREG_COUNT
	.align		4
.L_4377:
        /*004c*/ 	.byte	0x03, 0x1b
        /*004e*/ 	.short	0x00ff


	//----- nvinfo : EIATTR_MERCURY_ISA_VERSION
	.align		4
        /*0050*/ 	.byte	0x03, 0x5f
        /*0052*/ 	.short	0x0000


	//----- nvinfo : EIATTR_EXIT_INSTR_OFFSETS
	.align		4
        /*0054*/ 	.byte	0x04, 0x1c
        /*0056*/ 	.short	(.L_4379 - .L_4378)


	//   ....[0]....
.L_4378:
        /*0058*/ 	.word	0x000003a0


	//   ....[1]....
        /*005c*/ 	.word	0x00000d20


	//   ....[2]....
        /*0060*/ 	.word	0x00000d70


	//----- nvinfo : EIATTR_MAX_THREADS
	.align		4
.L_4379:
        /*0064*/ 	.byte	0x04, 0x05
        /*0066*/ 	.short	(.L_4381 - .L_4380)
.L_4380:
        /*0068*/ 	.word	0x00000080
        /*006c*/ 	.word	0x00000001
        /*0070*/ 	.word	0x00000001


	//----- nvinfo : EIATTR_CRS_STACK_SIZE
	.align		4
.L_4381:
        /*0074*/ 	.byte	0x04, 0x1e
        /*0076*/ 	.short	(.L_4383 - .L_4382)
.L_4382:
        /*0078*/ 	.word	0x00000000
.L_4383:


//--------------------- .nv.info._ZN2at6native29vectorized_elementwise_kernelILi4ENS0_13BinaryFunctorIaaaNS0_16BitwiseOrFunctorIaEEEESt5arrayIPcLm3EEEEviT0_T1_ --------------------------
	.section	.nv.info._ZN2at6native29vectorized_elementwise_kernelILi4ENS0_13BinaryFunctorIaaaNS0_16BitwiseOrFunctorIaEEEESt5arrayIPcLm3EEEEviT0_T1_,"",@"SHT_CUDA_INFO"
	.sectionflags	@""
	.align	4


	//----- nvinfo : EIATTR_CUDA_API_VERSION
	.align		4
        /*0000*/ 	.byte	0x04, 0x37
        /*0002*/ 	.short	(.L_4385 - .L_4384)
.L_4384:
        /*0004*/ 	.word	0x00000082


	//----- nvinfo : EIATTR_SW2861232_WAR
	.align		4
.L_4385:
        /*0008*/ 	.byte	0x01, 0x35
	.zero		2


	//----- nvinfo : EIATTR_PARAM_CBANK
	.align		4
        /*000c*/ 	.byte	0x04, 0x0a
        /*000e*/ 	.short	(.L_4387 - .L_4386)
	.align		4
.L_4386:
        /*0010*/ 	.word	index@(.nv.constant0._ZN2at6native29vectorized_elementwise_kernelILi4ENS0_13BinaryFunctorIaaaNS0_16BitwiseOrFunctorIaEEEESt5arrayIPcLm3EEEEviT0_T1_)
        /*0014*/ 	.short	0x0160
        /*0016*/ 	.short	0x0020


	//----- nvinfo : EIATTR_CBANK_PARAM_SIZE
	.align		4
.L_4387:
        /*0018*/ 	.byte	0x03, 0x19
        /*001a*/ 	.short	0x0020


	//----- nvinfo : EIATTR_KPARAM_INFO
	.align		4
        /*001c*/ 	.byte	0x04, 0x17
        /*001e*/ 	.short	(.L_4389 - .L_4388)
.L_4388:
        /*0020*/ 	.word	0x00000000
        /*0024*/ 	.short	0x0002
        /*0026*/ 	.short	0x0008
        /*0028*/ 	.byte	0x00, 0xf0, 0x61, 0x00


	//----- nvinfo : EIATTR_KPARAM_INFO
	.align		4
.L_4389:
        /*002c*/ 	.byte	0x04, 0x17
        /*002e*/ 	.short	(.L_4391 - .L_4390)
.L_4390:
        /*0030*/ 	.word	0x00000000
        /*0034*/ 	.short	0x0001
        /*0036*/ 	.short	0x0004
        /*0038*/ 	.byte	0x00, 0xf0, 0x05, 0x00


	//----- nvinfo : EIATTR_KPARAM_INFO
	.align		4
.L_4391:
        /*003c*/ 	.byte	0x04, 0x17
        /*003e*/ 	.short	(.L_4393 - .L_4392)
.L_4392:
        /*0040*/ 	.word	0x00000000
        /*0044*/ 	.short	0x0000
        /*0046*/ 	.short	0x0000
        /*0048*/ 	.byte	0x00, 0xf0, 0x11, 0x00


	//----- nvinfo : EIATTR_MAXREG_COUNT
	.align		4
.L_4393:
        /*004c*/ 	.byte	0x03, 0x1b
        /*004e*/ 	.short	0x00ff


	//----- nvinfo : EIATTR_MERCURY_ISA_VERSION
	.align		4
        /*0050*/ 	.byte	0x03, 0x5f
        /*0052*/ 	.short	0x0000


	//----- nvinfo : EIATTR_EXIT_INSTR_OFFSETS
	.align		4
        /*0054*/ 	.byte	0x04, 0x1c
        /*0056*/ 	.short	(.L_4395 - .L_4394)


	//   ....[0]....
.L_4394:
        /*0058*/ 	.word	0x00000360


	//   ....[1]....
        /*005c*/ 	.word	0x00000ce0


	//   ....[2]....
        /*0060*/ 	.word	0x00000d30


	//----- nvinfo : EIATTR_MAX_THREADS
	.align		4
.L_4395:
        /*0064*/ 	.byte	0x04, 0x05
        /*0066*/ 	.short	(.L_4397 - .L_4396)
.L_4396:
        /*0068*/ 	.word	0x00000080
        /*006c*/ 	.word	0x00000001
        /*0070*/ 	.word	0x00000001


	//----- nvinfo : EIATTR_CRS_STACK_SIZE
	.align		4
.L_4397:
        /*0074*/ 	.byte	0x04, 0x1e
        /*0076*/ 	.short	(.L_4399 - .L_4398)
.L_4398:
        /*0078*/ 	.word	0x00000000
.L_4399:


//--------------------- .nv.info._ZN2at6native29vectorized_elementwise_kernelILi8ENS0_13BinaryFunctorIaaaNS0_16BitwiseOrFunctorIaEEEESt5arrayIPcLm3EEEEviT0_T1_ --------------------------
	.section	.nv.info._ZN2at6native29vectorized_elementwise_kernelILi8ENS0_13BinaryFunctorIaaaNS0_16BitwiseOrFunctorIaEEEESt5arrayIPcLm3EEEEviT0_T1_,"",@"SHT_CUDA_INFO"
	.sectionflags	@""
	.align	4


	//----- nvinfo : EIATTR_CUDA_API_VERSION
	.align		4
        /*0000*/ 	.byte	0x04, 0x37
        /*0002*/ 	.short	(.L_4401 - .L_4400)
.L_4400:
        /*0004*/ 	.word	0x00000082


	//----- nvinfo : EIATTR_SW2861232_WAR
	.align		4
.L_4401:
        /*0008*/ 	.byte	0x01, 0x35
	.zero		2


	//----- nvinfo : EIATTR_PARAM_CBANK
	.align		4
        /*000c*/ 	.byte	0x04, 0x0a
        /*000e*/ 	.short	(.L_4403 - .L_4402)
	.align		4
.L_4402:
        /*0010*/ 	.word	index@(.nv.constant0._ZN2at6native29vectorized_elementwise_kernelILi8ENS0_13BinaryFunctorIaaaNS0_16BitwiseOrFunctorIaEEEESt5arrayIPcLm3EEEEviT0_T1_)
        /*0014*/ 	.short	0x0160
        /*0016*/ 	.short	0x0020


	//----- nvinfo : EIATTR_CBANK_PARAM_SIZE
	.align		4
.L_4403:
        /*0018*/ 	.byte	0x03, 0x19
        /*001a*/ 	.short	0x0020


	//----- nvinfo : EIATTR_KPARAM_INFO
	.align		4
        /*001c*/ 	.byte	0x04, 0x17
        /*001e*/ 	.short	(.L_4405 - .L_4404)
.L_4404:
        /*0020*/ 	.word	0x00000000
        /*0024*/ 	.short	0x0002
        /*0026*/ 	.short	0x0008
        /*0028*/ 	.byte	0x00, 0xf0, 0x61, 0x00


	//----- nvinfo : EIATTR_KPARAM_INFO
	.align		4
.L_4405:
        /*002c*/ 	.byte	0x04, 0x17
        /*002e*/ 	.short	(.L_4407 - .L_4406)
.L_4406:
        /*0030*/ 	.word	0x00000000
        /*0034*/ 	.short	0x0001
        /*0036*/ 	.short	0x0004
        /*0038*/ 	.byte	0x00, 0xf0, 0x05, 0x00


	//----- nvinfo : EIATTR_KPARAM_INFO
	.align		4
.L_4407:
        /*003c*/ 	.byte	0x04, 0x17
        /*003e*/ 	.short	(.L_4409 - .L_4408)
.L_4408:
        /*0040*/ 	.word	0x00000000
        /*0044*/ 	.short	0x0000
        /*0046*/ 	.short	0x0000
        /*0048*/ 	.byte	0x00, 0xf0, 0x11, 0x00


	//----- nvinfo : EIATTR_MAXREG_COUNT
	.align		4
.L_4409:
        /*004c*/ 	.byte	0x03, 0x1b
        /*004e*/ 	.short	0x00ff


	//----- nvinfo : EIATTR_MERCURY_ISA_VERSION
	.align		4
        /*0050*/ 	.byte	0x03, 0x5f
        /*0052*/ 	.short	0x0000


	//----- nvinfo : EIATTR_EXIT_INSTR_OFFSETS
	.align		4
        /*0054*/ 	.byte	0x04, 0x1c
        /*0056*/ 	.short	(.L_4411 - .L_4410)


	//   ....[0]....
.L_4410:
        /*0058*/ 	.word	0x00000010


	//----- nvinfo : EIATTR_MAX_THREADS
	.align		4
.L_4411:
        /*005c*/ 	.byte	0x04, 0x05
        /*005e*/ 	.short	(.L_4413 - .L_4412)
.L_4412:
        /*0060*/ 	.word	0x00000080
        /*0064*/ 	.word	0x00000001
        /*0068*/ 	.word	0x00000001
.L_4413:


//--------------------- .nv.info._ZN2at6native18elementwise_kernelILi128ELi4EZNS0_15gpu_kernel_implINS0_13AUnaryFunctorIhhhNS0_16BitwiseOrFunctorIhEEEEEEvRNS_18TensorIteratorBaseERKT_EUliE_EEviT1_ --------------------------
	.section	.nv.info._ZN2at6native18elementwise_kernelILi128ELi4EZNS0_15gpu_kernel_implINS0_13AUnaryFunctorIhhhNS0_16BitwiseOrFunctorIhEEEEEEvRNS_18TensorIteratorBaseERKT_EUliE_EEviT1_,"",@"SHT_CUDA_INFO"
	.sectionflags	@""
	.align	4


	//----- nvinfo : EIATTR_CUDA_API_VERSION
	.align		4
        /*0000*/ 	.byte	0x04, 0x37
        /*0002*/ 	.short	(.L_4415 - .L_4414)
.L_4414:
        /*0004*/ 	.word	0x00000082


	//----- nvinfo : EIATTR_SW2861232_WAR
	.align		4
.L_4415:
        /*0008*/ 	.byte	0x01, 0x35
	.zero		2


	//----- nvinfo : EIATTR_PARAM_CBANK
	.align		4
        /*000c*/ 	.byte	0x04, 0x0a
        /*000e*/ 	.short	(.L_4417 - .L_4416)
	.align		4
.L_4416:
        /*0010*/ 	.word	index@(.nv.constant0._ZN2at6native18elementwise_kernelILi128ELi4EZNS0_15gpu_kernel_implINS0_13AUnaryFunctorIhhhNS0_16BitwiseOrFunctorIhEEEEEEvRNS_18TensorIteratorBaseERKT_EUliE_EEviT1_)
        /*0014*/ 	.short	0x0160
        /*0016*/ 	.short	0x0220


	//----- nvinfo : EIATTR_CBANK_PARAM_SIZE
	.align		4
.L_4417:
        /*0018*/ 	.byte	0x03, 0x19
        /*001a*/ 	.short	0x0220


	//----- nvinfo : EIATTR_KPARAM_INFO
	.align		4
        /*001c*/ 	.byte	0x04, 0x17
        /*001e*/ 	.short	(.L_4419 - .L_4418)
.L_4418:
        /*0020*/ 	.word	0x00000000
        /*0024*/ 	.short	0x0001
        /*0026*/ 	.short	0x0008
        /*0028*/ 	.byte	0x00, 0xf0, 0x61, 0x08


	//----- nvinfo : EIATTR_KPARAM_INFO
	.align		4
.L_4419:
        /*002c*/ 	.byte	0x04, 0x17
        /*002e*/ 	.short	(.L_4421 - .L_4420)
.L_4420:
        /*0030*/ 	.word	0x00000000
        /*0034*/ 	.short	0x0000
        /*0036*/ 	.short	0x0000
        /*0038*/ 	.byte	0x00, 0xf0, 0x11, 0x00


	//----- nvinfo : EIATTR_MAXREG_COUNT
	.align		4
.L_4421:
        /*003c*/ 	.byte	0x03, 0x1b
        /*003e*/ 	.short	0x0080


	//----- nvinfo : EIATTR_EXTERNS
	.align		4
        /*0040*/ 	.byte	0x04, 0x0f
        /*0042*/ 	.short	(.L_4423 - .L_4422)


	//   ....[0]....
	.align		4
.L_4422:
        /*0044*/ 	.word	index@(__assertfail)


	//----- nvinfo : EIATTR_MERCURY_ISA_VERSION
	.align		4
.L_4423:
        /*0048*/ 	.byte	0x03, 0x5f
        /*004a*/ 	.short	0x0000


	//----- nvinfo : EIATTR_SYSCALL_OFFSETS
	.align		4
        /*004c*/ 	.byte	0x04, 0x46
        /*004e*/ 	.short	(.L_4425 - .L_4424)


	//   ....[0]....
.L_4424:
        /*0050*/ 	.word	0x00001d70


	//   ....[1]....
        /*0054*/ 	.word	0x00002d00


	//   ....[2]....
        /*0058*/ 	.word	0x00004ac0


	//   ....[3]....
        /*005c*/ 	.word	0x00005a50


	//   ....[4]....
        /*0060*/ 	.word	0x000077e0


	//   ....[5]....
        /*0064*/ 	.word	0x00008770


	//   ....[6]....
        /*0068*/ 	.word	0x0000a510


	//   ....[7]....
        /*006c*/ 	.word	0x0000b4a0


	//----- nvinfo : EIATTR_EXIT_INSTR_OFFSETS
	.align		4
.L_4425:
        /*0070*/ 	.byte	0x04, 0x1c
        /*0072*/ 	.short	(.L_4427 - .L_4426)


	//   ....[0]....
.L_4426:
        /*0074*/ 	.word	0x00008820


	//   ....[1]....
        /*0078*/ 	.word	0x0000a660


	//   ....[2]....
        /*007c*/ 	.word	0x0000a680


	//   ....[3]....
        /*0080*/ 	.word	0x0000a720


	//   ....[4]....
        /*0084*/ 	.word	0x0000a750


	//   ....[5]....
        /*0088*/ 	.word	0x0000a780


	//   ....[6]....
        /*008c*/ 	.word	0x0000a820


	//   ....[7]....
        /*0090*/ 	.word	0x0000a870


	//   ....[8]....
        /*0094*/ 	.word	0x0000a920


	//   ....[9]....
        /*0098*/ 	.word	0x0000a980


	//   ....[10]....
        /*009c*/ 	.word	0x0000a9c0


	//   ....[11]....
        /*00a0*/ 	.word	0x0000aa80


	//   ....[12]....
        /*00a4*/ 	.word	0x0000aad0


	//   ....[13]....
        /*00a8*/ 	.word	0x0000ac70


	//   ....[14]....
        /*00ac*/ 	.word	0x0000ade0


	//   ....[15]....
        /*00b0*/ 	.word	0x0000ae30


	//   ....[16]....
        /*00b4*/ 	.word	0x0000aee0


	//   ....[17]....
        /*00b8*/ 	.word	0x0000b070


	//   ....[18]....
        /*00bc*/ 	.word	0x0000b200


	//   ....[19]....
        /*00c0*/ 	.word	0x0000b370


	//   ....[20]....
        /*00c4*/ 	.word	0x0000b4b0


	//   ....[21]....
        /*00c8*/ 	.word	0x0000b4f0


	//   ....[22]....
        /*00cc*/ 	.word	0x0000b520


	//----- nvinfo : EIATTR_MAX_THREADS
	.align		4
.L_4427:
        /*00d0*/ 	.byte	0x04, 0x05
        /*00d2*/ 	.short	(.L_4429 - .L_4428)
.L_4428:
        /*00d4*/ 	.word	0x00000080
        /*00d8*/ 	.word	0x00000001
        /*00dc*/ 	.word	0x00000001


	//----- nvinfo : EIATTR_CRS_STACK_SIZE
	.align		4
.L_4429:
        /*00e0*/ 	.byte	0x04, 0x1e
        /*00e2*/ 	.short	(.L_4431 - .L_4430)
.L_4430:
        /*00e4*/ 	.word	0x00000000
.L_4431:


//--------------------- .nv.info._ZN2at6native27unrolled_elementwise_kernelINS0_13AUnaryFunctorIhhhNS0_16BitwiseOrFunctorIhEEEESt5arrayIPcLm2EELi4E23TrivialOffsetCalculatorILi1EjESA_NS0_6memory12LoadWithCastILi1EEENSB_13StoreWithCastILi1EEEEEviT_T0_T2_T3_T4_T5_ --------------------------
	.section	.nv.info._ZN2at6native27unrolled_elementwise_kernelINS0_13AUnaryFunctorIhhhNS0_16BitwiseOrFunctorIhEEEESt5arrayIPcLm2EELi4E23TrivialOffsetCalculatorILi1EjESA_NS0_6memory12LoadWithCastILi1EEENSB_13StoreWithCastILi1EEEEEviT_T0_T2_T3_T4_T5_,"",@"SHT_CUDA_INFO"
	.sectionflags	@""
	.align	4


	//----- nvinfo : EIATTR_CUDA_API_VERSION
	.align		4
        /*0000*/ 	.byte	0x04, 0x37
        /*0002*/ 	.short	(.L_4433 - .L_4432)
.L_4432:
        /*0004*/ 	.word	0x00000082


	//----- nvinfo : EIATTR_SW2861232_WAR
	.align		4
.L_4433:
        /*0008*/ 	.byte	0x01, 0x35
	.zero		2


	//----- nvinfo : EIATTR_PARAM_CBANK
	.align		4
        /*000c*/ 	.byte	0x04, 0x0a
        /*000e*/ 	.short	(.L_4435 - .L_4434)
	.align		4
.L_4434:
        /*0010*/ 	.word	index@(.nv.constant0._ZN2at6native27unrolled_elementwise_kernelINS0_13AUnaryFunctorIhhhNS0_16BitwiseOrFunctorIhEEEESt5arrayIPcLm2EELi4E23TrivialOffsetCalculatorILi1EjESA_NS0_6memory12LoadWithCastILi1EEENSB_13StoreWithCastILi1EEEEEviT_T0_T2_T3_T4_T5_)
        /*0014*/ 	.short	0x0160
        /*0016*/ 	.short	0x002c


	//----- nvinfo : EIATTR_CBANK_PARAM_SIZE
	.align		4
.L_4435:
        /*0018*/ 	.byte	0x03, 0x19
        /*001a*/ 	.short	0x002c


	//----- nvinfo : EIATTR_KPARAM_INFO
	.align		4
        /*001c*/ 	.byte	0x04, 0x17
        /*001e*/ 	.short	(.L_4437 - .L_4436)
.L_4436:
        /*0020*/ 	.word	0x00000000
        /*0024*/ 	.short	0x0006
        /*0026*/ 	.short	0x0024
        /*0028*/ 	.byte	0x00, 0xf0, 0x21, 0x00


	//----- nvinfo : EIATTR_KPARAM_INFO
	.align		4
.L_4437:
        /*002c*/ 	.byte	0x04, 0x17
        /*002e*/ 	.short	(.L_4439 - .L_4438)
.L_4438:
        /*0030*/ 	.word	0x00000000
        /*0034*/ 	.short	0x0005
        /*0036*/ 	.short	0x001c
        /*0038*/ 	.byte	0x00, 0xf0, 0x21, 0x00


	//----- nvinfo : EIATTR_KPARAM_INFO
	.align		4
.L_4439:
        /*003c*/ 	.byte	0x04, 0x17
        /*003e*/ 	.short	(.L_4441 - .L_4440)
.L_4440:
        /*0040*/ 	.word	0x00000000
        /*0044*/ 	.short	0x0004
        /*0046*/ 	.short	0x0019
        /*0048*/ 	.byte	0x00, 0xf0, 0x05, 0x00


	//----- nvinfo : EIATTR_KPARAM_INFO
	.align		4
.L_4441:
        /*004c*/ 	.byte	0x04, 0x17
        /*004e*/ 	.short	(.L_4443 - .L_4442)
.L_4442:
        /*0050*/ 	.word	0x00000000
        /*0054*/ 	.short	0x0003
        /*0056*/ 	.short	0x0018
        /*0058*/ 	.byte	0x00, 0xf0, 0x05, 0x00


	//----- nvinfo : EIATTR_KPARAM_INFO
	.align		4
.L_4443:
        /*005c*/ 	.byte	0x04, 0x17
        /*005e*/ 	.short	(.L_4445 - .L_4444)
.L_4444:
        /*0060*/ 	.word	0x00000000
        /*0064*/ 	.short	0x0002
        /*0066*/ 	.short	0x0008
        /*0068*/ 	.byte	0x00, 0xf0, 0x41, 0x00


	//----- nvinfo : EIATTR_KPARAM_INFO
	.align		4
.L_4445:
        /*006c*/ 	.byte	0x04, 0x17
        /*006e*/ 	.short	(.L_4447 - .L_4446)
.L_4446:
        /*0070*/ 	.word	0x00000000
        /*0074*/ 	.short	0x0001
        /*0076*/ 	.short	0x0004
        /*0078*/ 	.byte	0x00, 0xf0, 0x09, 0x00


	//----- nvinfo : EIATTR_KPARAM_INFO
	.align		4
.L_4447:
        /*007c*/ 	.byte	0x04, 0x17
        /*007e*/ 	.short	(.L_4449 - .L_4448)
.L_4448:
        /*0080*/ 	.word	0x00000000
        /*0084*/ 	.short	0x0000
        /*0086*/ 	.short	0x0000
        /*0088*/ 	.byte	0x00, 0xf0, 0x11, 0x00


	//----- nvinfo : EIATTR_MAXREG_COUNT
	.align		4
.L_4449:
        /*008c*/ 	.byte	0x03, 0x1b
        /*008e*/ 	.short	0x00ff


	//----- nvinfo : EIATTR_EXTERNS
	.align		4
        /*0090*/ 	.byte	0x04, 0x0f
        /*0092*/ 	.short	(.L_4451 - .L_4450)


	//   ....[0]....
	.align		4
.L_4450:
        /*0094*/ 	.word	index@(__assertfail)


	//----- nvinfo : EIATTR_MERCURY_ISA_VERSION
	.align		4
.L_4451:
        /*0098*/ 	.byte	0x03, 0x5f
        /*009a*/ 	.short	0x0000


	//----- nvinfo : EIATTR_SYSCALL_OFFSETS
	.align		4
        /*009c*/ 	.byte	0x04, 0x46
        /*009e*/ 	.short	(.L_4453 - .L_4452)


	//   ....[0]....
.L_4452:
        /*00a0*/ 	.word	0x00000f60


	//   ....[1]....
        /*00a4*/ 	.word	0x00001ec0


	//   ....[2]....
        /*00a8*/ 	.word	0x00002e30


	//   ....[3]....
        /*00ac*/ 	.word	0x00003d80


	//   ....[4]....
        /*00b0*/ 	.word	0x00004dd0


	//   ....[5]....
        /*00b4*/ 	.word	0x00005de0


	//   ....[6]....
        /*00b8*/ 	.word	0x00006de0


	//   ....[7]....
        /*00bc*/ 	.word	0x00007de0


	//----- nvinfo : EIATTR_EXIT_INSTR_OFFSETS
	.align		4
.L_4453:
        /*00c0*/ 	.byte	0x04, 0x1c
        /*00c2*/ 	.short	(.L_4455 - .L_4454)


	//   ....[0]....
.L_4454:
        /*00c4*/ 	.word	0x00006e90


	//   ....[1]....
        /*00c8*/ 	.word	0x00006fa0


	//   ....[2]....
        /*00cc*/ 	.word	0x00006fc0


	//   ....[3]....
        /*00d0*/ 	.word	0x00007060


	//   ....[4]....
        /*00d4*/ 	.word	0x00007090


	//   ....[5]....
        /*00d8*/ 	.word	0x000070c0


	//   ....[6]....
        /*00dc*/ 	.word	0x00007160


	//   ....[7]....
        /*00e0*/ 	.word	0x000071b0


	//   ....[8]....
        /*00e4*/ 	.word	0x00007260


	//   ....[9]....
        /*00e8*/ 	.word	0x000072c0


	//   ....[10]....
        /*00ec*/ 	.word	0x00007300


	//   ....[11]....
        /*00f0*/ 	.word	0x000073c0


	//   ....[12]....
        /*00f4*/ 	.word	0x00007410


	//   ....[13]....
        /*00f8*/ 	.word	0x000075b0


	//   ....[14]....
        /*00fc*/ 	.word	0x00007720


	//   ....[15]....
        /*0100*/ 	.word	0x00007770


	//   ....[16]....
        /*0104*/ 	.word	0x00007820


	//   ....[17]....
        /*0108*/ 	.word	0x000079b0


	//   ....[18]....
        /*010c*/ 	.word	0x00007b40


	//   ....[19]....
        /*0110*/ 	.word	0x00007cb0


	//   ....[20]....
        /*0114*/ 	.word	0x00007df0


	//   ....[21]....
        /*0118*/ 	.word	0x00007e30


	//   ....[22]....
        /*011c*/ 	.word	0x00007e60


	//----- nvinfo : EIATTR_MAX_THREADS
	.align		4
.L_4455:
        /*0120*/ 	.byte	0x04, 0x05
        /*0122*/ 	.short	(.L_4457 - .L_4456)
.L_4456:
        /*0124*/ 	.word	0x00000080
        /*0128*/ 	.word	0x00000001
        /*012c*/ 	.word	0x00000001


	//----- nvinfo : EIATTR_CRS_STACK_SIZE
	.align		4
.L_4457:
        /*0130*/ 	.byte	0x04, 0x1e
        /*0132*/ 	.short	(.L_4459 - .L_4458)
.L_4458:
        /*0134*/ 	.word	0x00000000
.L_4459:


//--------------------- .nv.info._ZN2at6native18elementwise_kernelILi128ELi4EZNS0_22gpu_kernel_impl_nocastINS0_13AUnaryFunctorIhhhNS0_16BitwiseOrFunctorIhEEEEEEvRNS_18TensorIteratorBaseERKT_EUliE_EEviT1_ --------------------------
	.section	.nv.info._ZN2at6native18elementwise_kernelILi128ELi4EZNS0_22gpu_kernel_impl_nocastINS0_13AUnaryFunctorIhhhNS0_16BitwiseOrFunctorIhEEEEEEvRNS_18TensorIteratorBaseERKT_EUliE_EEviT1_,"",@"SHT_CUDA_INFO"
	.sectionflags	@""
	.align	4


	//----- nvinfo : EIATTR_CUDA_API_VERSION
	.align		4
        /*0000*/ 	.byte	0x04, 0x37
        /*0002*/ 	.short	(.L_4461 - .L_4460)
.L_4460:
        /*0004*/ 	.word	0x00000082


	//----- nvinfo : EIATTR_SW2861232_WAR
	.align		4
.L_4461:
        /*0008*/ 	.byte	0x01, 0x35
	.zero		2


	//----- nvinfo : EIATTR_PARAM_CBANK
	.align		4
        /*000c*/ 	.byte	0x04, 0x0a
        /*000e*/ 	.short	(.L_4463 - .L_4462)
	.align		4
.L_4462:
        /*0010*/ 	.word	index@(.nv.constant0._ZN2at6native18elementwise_kernelILi128ELi4EZNS0_22gpu_kernel_impl_nocastINS0_13AUnaryFunctorIhhhNS0_16BitwiseOrFunctorIhEEEEEEvRNS_18TensorIteratorBaseERKT_EUliE_EEviT1_)
        /*0014*/ 	.short	0x0160
        /*0016*/ 	.short	0x0220


	//----- nvinfo : EIATTR_CBANK_PARAM_SIZE
	.align		4
.L_4463:
        /*0018*/ 	.byte	0x03, 0x19
        /*001a*/ 	.short	0x0220


	//----- nvinfo : EIATTR_KPARAM_INFO
	.align		4
        /*001c*/ 	.byte	0x04, 0x17
        /*001e*/ 	.short	(.L_4465 - .L_4464)
.L_4464:
        /*0020*/ 	.word	0x00000000
        /*0024*/ 	.short	0x0001
        /*0026*/ 	.short	0x0008
        /*0028*/ 	.byte	0x00, 0xf0, 0x61, 0x08


	//----- nvinfo : EIATTR_KPARAM_INFO
	.align		4
.L_4465:
        /*002c*/ 	.byte	0x04, 0x17
        /*002e*/ 	.short	(.L_4467 - .L_4466)
.L_4466:
        /*0030*/ 	.word	0x00000000
        /*0034*/ 	.short	0x0000
        /*0036*/ 	.short	0x0000
        /*0038*/ 	.byte	0x00, 0xf0, 0x11, 0x00


	//----- nvinfo : EIATTR_MAXREG_COUNT
	.align		4
.L_4467:
        /*003c*/ 	.byte	0x03, 0x1b
        /*003e*/ 	.short	0x0080


	//----- nvinfo : EIATTR_MERCURY_ISA_VERSION
	.align		4
        /*0040*/ 	.byte	0x03, 0x5f
        /*0042*/ 	.short	0x0000


	//----- nvinfo : EIATTR_EXIT_INSTR_OFFSETS
	.align		4
        /*0044*/ 	.byte	0x04, 0x1c
        /*0046*/ 	.short	(.L_4469 - .L_4468)


	//   ....[0]....
.L_4468:
        /*0048*/ 	.word	0x00002d20


	//   ....[1]....
        /*004c*/ 	.word	0x00003bd0


	//----- nvinfo : EIATTR_MAX_THREADS
	.align		4
.L_4469:
        /*0050*/ 	.byte	0x04, 0x05
        /*0052*/ 	.short	(.L_4471 - .L_4470)
.L_4470:
        /*0054*/ 	.word	0x00000080
        /*0058*/ 	.word	0x00000001
        /*005c*/ 	.word	0x00000001


	//----- nvinfo : EIATTR_CRS_STACK_SIZE
	.align		4
.L_4471:
        /*0060*/ 	.byte	0x04, 0x1e
        /*0062*/ 	.short	(.L_4473 - .L_4472)
.L_4472:
        /*0064*/ 	.word	0x00000000
.L_4473:


//--------------------- .nv.info._ZN2at6native27unrolled_elementwise_kernelINS0_13AUnaryFunctorIhhhNS0_16BitwiseOrFunctorIhEEEESt5arrayIPcLm2EELi4E23TrivialOffsetCalculatorILi1EjESA_NS0_6memory15LoadWithoutCastENSB_16StoreWithoutCastEEEviT_T0_T2_T3_T4_T5_ --------------------------
	.section	.nv.info._ZN2at6native27unrolled_elementwise_kernelINS0_13AUnaryFunctorIhhhNS0_16BitwiseOrFunctorIhEEEESt5arrayIPcLm2EELi4E23TrivialOffsetCalculatorILi1EjESA_NS0_6memory15LoadWithoutCastENSB_16StoreWithoutCastEEEviT_T0_T2_T3_T4_T5_,"",@"SHT_CUDA_INFO"
	.sectionflags	@""
	.align	4


	//----- nvinfo : EIATTR_CUDA_API_VERSION
	.align		4
        /*0000*/ 	.byte	0x04, 0x37
        /*0002*/ 	.short	(.L_4475 - .L_4474)
.L_4474:
        /*0004*/ 	.word	0x00000082


	//----- nvinfo : EIATTR_SW2861232_WAR
	.align		4
.L_4475:
        /*0008*/ 	.byte	0x01, 0x35
	.zero		2


	//----- nvinfo : EIATTR_PARAM_CBANK
	.align		4
        /*000c*/ 	.byte	0x04, 0x0a
        /*000e*/ 	.short	(.L_4477 - .L_4476)
	.align		4
.L_4476:
        /*0010*/ 	.word	index@(.nv.constant0._ZN2at6native27unrolled_elementwise_kernelINS0_13AUnaryFunctorIhhhNS0_16BitwiseOrFunctorIhEEEESt5arrayIPcLm2EELi4E23TrivialOffsetCalculatorILi1EjESA_NS0_6memory15LoadWithoutCastENSB_16StoreWithoutCastEEEviT_T0_T2_T3_T4_T5_)
        /*0014*/ 	.short	0x0160
        /*0016*/ 	.short	0x001c


	//----- nvinfo : EIATTR_CBANK_PARAM_SIZE
	.align		4
.L_4477:
        /*0018*/ 	.byte	0x03, 0x19
        /*001a*/ 	.short	0x001c


	//----- nvinfo : EIATTR_KPARAM_INFO
	.align		4
        /*001c*/ 	.byte	0x04, 0x17
        /*001e*/ 	.short	(.L_4479 - .L_4478)
.L_4478:
        /*0020*/ 	.word	0x00000000
        /*0024*/ 	.short	0x0006
        /*0026*/ 	.short	0x001b
        /*0028*/ 	.byte	0x00, 0xf0, 0x05, 0x00


	//----- nvinfo : EIATTR_KPARAM_INFO
	.align		4
.L_4479:
        /*002c*/ 	.byte	0x04, 0x17
        /*002e*/ 	.short	(.L_4481 - .L_4480)
.L_4480:
        /*0030*/ 	.word	0x00000000
        /*0034*/ 	.short	0x0005
        /*0036*/ 	.short	0x001a
        /*0038*/ 	.byte	0x00, 0xf0, 0x05, 0x00


	//----- nvinfo : EIATTR_KPARAM_INFO
	.align		4
.L_4481:
        /*003c*/ 	.byte	0x04, 0x17
        /*003e*/ 	.short	(.L_4483 - .L_4482)
.L_4482:
        /*0040*/ 	.word	0x00000000
        /*0044*/ 	.short	0x0004
        /*0046*/ 	.short	0x0019
        /*0048*/ 	.byte	0x00, 0xf0, 0x05, 0x00


	//----- nvinfo : EIATTR_KPARAM_INFO
	.align		4
.L_4483:
        /*004c*/ 	.byte	0x04, 0x17
        /*004e*/ 	.short	(.L_4485 - .L_4484)
.L_4484:
        /*0050*/ 	.word	0x00000000
        /*0054*/ 	.short	0x0003
        /*0056*/ 	.short	0x0018
        /*0058*/ 	.byte	0x00, 0xf0, 0x05, 0x00


	//----- nvinfo : EIATTR_KPARAM_INFO
	.align		4
.L_4485:
        /*005c*/ 	.byte	0x04, 0x17
        /*005e*/ 	.short	(.L_4487 - .L_4486)
.L_4486:
        /*0060*/ 	.word	0x00000000
        /*0064*/ 	.short	0x0002
        /*0066*/ 	.short	0x0008
        /*0068*/ 	.byte	0x00, 0xf0, 0x41, 0x00


	//----- nvinfo : EIATTR_KPARAM_INFO
	.align		4
.L_4487:
        /*006c*/ 	.byte	0x04, 0x17
        /*006e*/ 	.short	(.L_4489 - .L_4488)
.L_4488:
        /*0070*/ 	.word	0x00000000
        /*0074*/ 	.short	0x0001
        /*0076*/ 	.short	0x0004
        /*0078*/ 	.byte	0x00, 0xf0, 0x09, 0x00


	//----- nvinfo : EIATTR_KPARAM_INFO
	.align		4
.L_4489:
        /*007c*/ 	.byte	0x04, 0x17
        /*007e*/ 	.short	(.L_4491 - .L_4490)
.L_4490:
        /*0080*/ 	.word	0x00000000
        /*0084*/ 	.short	0x0000
        /*0086*/ 	.short	0x0000
        /*0088*/ 	.byte	0x00, 0xf0, 0x11, 0x00


	//----- nvinfo : EIATTR_MAXREG_COUNT
	.align		4
.L_4491:
        /*008c*/ 	.byte	0x03, 0x1b
        /*008e*/ 	.short	0x00ff


	//----- nvinfo : EIATTR_MERCURY_ISA_VERSION
	.align		4
        /*0090*/ 	.byte	0x03, 0x5f
        /*0092*/ 	.short	0x0000


	//----- nvinfo : EIATTR_EXIT_INSTR_OFFSETS
	.align		4
        /*0094*/ 	.byte	0x04, 0x1c
        /*0096*/ 	.short	(.L_4493 - .L_4492)


	//   ....[0]....
.L_4492:
        /*0098*/ 	.word	0x000003d0


	//   ....[1]....
        /*009c*/ 	.word	0x00000420


	//----- nvinfo : EIATTR_MAX_THREADS
	.align		4
.L_4493:
        /*00a0*/ 	.byte	0x04, 0x05
        /*00a2*/ 	.short	(.L_4495 - .L_4494)
.L_4494:
        /*00a4*/ 	.word	0x00000080
        /*00a8*/ 	.word	0x00000001
        /*00ac*/ 	.word	0x00000001


	//----- nvinfo : EIATTR_CRS_STACK_SIZE
	.align		4
.L_4495:
        /*00b0*/ 	.byte	0x04, 0x1e
        /*00b2*/ 	.short	(.L_4497 - .L_4496)
.L_4496:
        /*00b4*/ 	.word	0x00000000
.L_4497:


//--------------------- .nv.info._ZN2at6native29vectorized_elementwise_kernelILi2ENS0_13AUnaryFunctorIhhhNS0_16BitwiseOrFunctorIhEEEESt5arrayIPcLm2EEEEviT0_T1_ --------------------------
	.section	.nv.info._ZN2at6native29vectorized_elementwise_kernelILi2ENS0_13AUnaryFunctorIhhhNS0_16BitwiseOrFunctorIhEEEESt5arrayIPcLm2EEEEviT0_T1_,"",@"SHT_CUDA_INFO"
	.sectionflags	@""
	.align	4


	//----- nvinfo : EIATTR_CUDA_API_VERSION
	.align		4
        /*0000*/ 	.byte	0x04, 0x37
        /*0002*/ 	.short	(.L_4499 - .L_4498)
.L_4498:
        /*0004*/ 	.word	0x00000082


	//----- nvinfo : EIATTR_SW2861232_WAR
	.align		4
.L_4499:
        /*0008*/ 	.byte	0x01, 0x35
	.zero		2


	//----- nvinfo : EIATTR_PARAM_CBANK
	.align		4
        /*000c*/ 	.byte	0x04, 0x0a
        /*000e*/ 	.short	(.L_4501 - .L_4500)
	.align		4
.L_4500:
        /*0010*/ 	.word	index@(.nv.constant0._ZN2at6native29vectorized_elementwise_kernelILi2ENS0_13AUnaryFunctorIhhhNS0_16BitwiseOrFunctorIhEEEESt5arrayIPcLm2EEEEviT0_T1_)
        /*0014*/ 	.short	0x0160
        /*0016*/ 	.short	0x0018


	//----- nvinfo : EIATTR_CBANK_PARAM_SIZE
	.align		4
.L_4501:
        /*0018*/ 	.byte	0x03, 0x19
        /*001a*/ 	.short	0x0018


	//----- nvinfo : EIATTR_KPARAM_INFO
	.align		4
        /*001c*/ 	.byte	0x04, 0x17
        /*001e*/ 	.short	(.L_4503 - .L_4502)
.L_4502:
        /*0020*/ 	.word	0x00000000
        /*0024*/ 	.short	0x0002
        /*0026*/ 	.short	0x0008
        /*0028*/ 	.byte	0x00, 0xf0, 0x41, 0x00


	//----- nvinfo : EIATTR_KPARAM_INFO
	.align		4
.L_4503:
        /*002c*/ 	.byte	0x04, 0x17
        /*002e*/ 	.short	(.L_4505 - .L_4504)
.L_4504:
        /*0030*/ 	.word	0x00000000
        /*0034*/ 	.short	0x0001
        /*0036*/ 	.short	0x0004
        /*0038*/ 	.byte	0x00, 0xf0, 0x09, 0x00


	//----- nvinfo : EIATTR_KPARAM_INFO
	.align		4
.L_4505:
        /*003c*/ 	.byte	0x04, 0x17
        /*003e*/ 	.short	(.L_4507 - .L_4506)
.L_4506:
        /*0040*/ 	.word	0x00000000
        /*0044*/ 	.short	0x0000
        /*0046*/ 	.short	0x0000
        /*0048*/ 	.byte	0x00, 0xf0, 0x11, 0x00


	//----- nvinfo : EIATTR_MAXREG_COUNT
	.align		4
.L_4507:
        /*004c*/ 	.byte	0x03, 0x1b
        /*004e*/ 	.short	0x00ff


	//----- nvinfo : EIATTR_MERCURY_ISA_VERSION
	.align		4
        /*0050*/ 	.byte	0x03, 0x5f
        /*0052*/ 	.short	0x0000


	//----- nvinfo : EIATTR_EXIT_INSTR_OFFSETS
	.align		4
        /*0054*/ 	.byte	0x04, 0x1c
        /*0056*/ 	.short	(.L_4509 - .L_4508)


	//   ....[0]....
.L_4508:
        /*0058*/ 	.word	0x000002b0


	//   ....[1]....
        /*005c*/ 	.word	0x00000a30


	//   ....[2]....
        /*0060*/ 	.word	0x00000a80


	//----- nvinfo : EIATTR_MAX_THREADS
	.align		4
.L_4509:
        /*0064*/ 	.byte	0x04, 0x05
        /*0066*/ 	.short	(.L_4511 - .L_4510)
.L_4510:
        /*0068*/ 	.word	0x00000080
        /*006c*/ 	.word	0x00000001
        /*0070*/ 	.word	0x00000001


	//----- nvinfo : EIATTR_CRS_STACK_SIZE
	.align		4
.L_4511:
        /*0074*/ 	.byte	0x04, 0x1e
        /*0076*/ 	.short	(.L_4513 - .L_4512)
.L_4512:
        /*0078*/ 	.word	0x00000000
.L_4513:


//--------------------- .nv.info._ZN2at6native29vectorized_elementwise_kernelILi4ENS0_13AUnaryFunctorIhhhNS0_16BitwiseOrFunctorIhEEEESt5arrayIPcLm2EEEEviT0_T1_ --------------------------
	.section	.nv.info._ZN2at6native29vectorized_elementwise_kernelILi4ENS0_13AUnaryFunctorIhhhNS0_16BitwiseOrFunctorIhEEEESt5arrayIPcLm2EEEEviT0_T1_,"",@"SHT_CUDA_INFO"
	.sectionflags	@""
	.align	4


	//----- nvinfo : EIATTR_CUDA_API_VERSION
	.align		4
        /*0000*/ 	.byte	0x04, 0x37
        /*0002*/ 	.short	(.L_4515 - .L_4514)
.L_4514:
        /*0004*/ 	.word	0x00000082


	//----- nvinfo : EIATTR_SW2861232_WAR
	.align		4
.L_4515:
        /*0008*/ 	.byte	0x01, 0x35
	.zero		2


	//----- nvinfo : EIATTR_PARAM_CBANK
	.align		4
        /*000c*/ 	.byte	0x04, 0x0a
        /*000e*/ 	.short	(.L_4517 - .L_4516)
	.align		4
.L_4516:
        /*0010*/ 	.word	index@(.nv.constant0._ZN2at6native29vectorized_elementwise_kernelILi4ENS0_13AUnaryFunctorIhhhNS0_16BitwiseOrFunctorIhEEEESt5arrayIPcLm2EEEEviT0_T1_)
        /*0014*/ 	.short	0x0160
        /*0016*/ 	.short	0x0018


	//----- nvinfo : EIATTR_CBANK_PARAM_SIZE
	.align		4
.L_4517:
        /*0018*/ 	.byte	0x03, 0x19
        /*001a*/ 	.short	0x0018


	//----- nvinfo : EIATTR_KPARAM_INFO
	.align		4
        /*001c*/ 	.byte	0x04, 0x17
        /*001e*/ 	.short	(.L_4519 - .L_4518)
.L_4518:
        /*0020*/ 	.word	0x00000000
        /*0024*/ 	.short	0x0002
        /*0026*/ 	.short	0x0008
        /*0028*/ 	.byte	0x00, 0xf0, 0x41, 0x00


	//----- nvinfo : EIATTR_KPARAM_INFO
	.align		4
.L_4519:
        /*002c*/ 	.byte	0x04, 0x17
        /*002e*/ 	.short	(.L_4521 - .L_4520)
.L_4520:
        /*0030*/ 	.word	0x00000000
        /*0034*/ 	.short	0x0001
        /*0036*/ 	.short	0x0004
        /*0038*/ 	.byte	0x00, 0xf0, 0x09, 0x00


	//----- nvinfo : EIATTR_KPARAM_INFO
	.align		4
.L_4521:
        /*003c*/ 	.byte	0x04, 0x17
        /*003e*/ 	.short	(.L_4523 - .L_4522)
.L_4522:
        /*0040*/ 	.word	0x00000000
        /*0044*/ 	.short	0x0000
        /*0046*/ 	.short	0x0000
        /*0048*/ 	.byte	0x00, 0xf0, 0x11, 0x00


	//----- nvinfo : EIATTR_MAXREG_COUNT
	.align		4
.L_4523:
        /*004c*/ 	.byte	0x03, 0x1b
        /*004e*/ 	.short	0x00ff


	//----- nvinfo : EIATTR_MERCURY_ISA_VERSION
	.align		4
        /*0050*/ 	.byte	0x03, 0x5f
        /*0052*/ 	.short	0x0000


	//----- nvinfo : EIATTR_EXIT_INSTR_OFFSETS
	.align		4
        /*0054*/ 	.byte	0x04, 0x1c
        /*0056*/ 	.short	(.L_4525 - .L_4524)


	//   ....[0]....
.L_4524:
        /*0058*/ 	.word	0x00000290


	//   ....[1]....
        /*005c*/ 	.word	0x00000a10


	//   ....[2]....
        /*0060*/ 	.word	0x00000a60


	//----- nvinfo : EIATTR_MAX_THREADS
	.align		4
.L_4525:
        /*0064*/ 	.byte	0x04, 0x05
        /*0066*/ 	.short	(.L_4527 - .L_4526)
.L_4526:
        /*0068*/ 	.word	0x00000080
        /*006c*/ 	.word	0x00000001
        /*0070*/ 	.word	0x00000001


	//----- nvinfo : EIATTR_CRS_STACK_SIZE
	.align		4
.L_4527:
        /*0074*/ 	.byte	0x04, 0x1e
        /*0076*/ 	.short	(.L_4529 - .L_4528)
.L_4528:
        /*0078*/ 	.word	0x00000000
.L_4529:


//--------------------- .nv.info._ZN2at6native29vectorized_elementwise_kernelILi8ENS0_13AUnaryFunctorIhhhNS0_16BitwiseOrFunctorIhEEEESt5arrayIPcLm2EEEEviT0_T1_ --------------------------
	.section	.nv.info._ZN2at6native29vectorized_elementwise_kernelILi8ENS0_13AUnaryFunctorIhhhNS0_16BitwiseOrFunctorIhEEEESt5arrayIPcLm2EEEEviT0_T1_,"",@"SHT_CUDA_INFO"
	.sectionflags	@""
	.align	4


	//----- nvinfo : EIATTR_CUDA_API_VERSION
	.align		4
        /*0000*/ 	.byte	0x04, 0x37
        /*0002*/ 	.short	(.L_4531 - .L_4530)
.L_4530:
        /*0004*/ 	.word	0x00000082


	//----- nvinfo : EIATTR_SW2861232_WAR
	.align		4
.L_4531:
        /*0008*/ 	.byte	0x01, 0x35
	.zero		2


	//----- nvinfo : EIATTR_PARAM_CBANK
	.align		4
        /*000c*/ 	.byte	0x04, 0x0a
        /*000e*/ 	.short	(.L_4533 - .L_4532)
	.align		4
.L_4532:
        /*0010*/ 	.word	index@(.nv.constant0._ZN2at6native29vectorized_elementwise_kernelILi8ENS0_13AUnaryFunctorIhhhNS0_16BitwiseOrFunctorIhEEEESt5arrayIPcLm2EEEEviT0_T1_)
        /*0014*/ 	.short	0x0160
        /*0016*/ 	.short	0x0018


	//----- nvinfo : EIATTR_CBANK_PARAM_SIZE
	.align		4
.L_4533:
        /*0018*/ 	.byte	0x03, 0x19
        /*001a*/ 	.short	0x0018


	//----- nvinfo : EIATTR_KPARAM_INFO
	.align		4
        /*001c*/ 	.byte	0x04, 0x17
        /*001e*/ 	.short	(.L_4535 - .L_4534)
.L_4534:
        /*0020*/ 	.word	0x00000000
        /*0024*/ 	.short	0x0002
        /*0026*/ 	.short	0x0008
        /*0028*/ 	.byte	0x00, 0xf0, 0x41, 0x00


	//----- nvinfo : EIATTR_KPARAM_INFO
	.align		4
.L_4535:
        /*002c*/ 	.byte	0x04, 0x17
        /*002e*/ 	.short	(.L_4537 - .L_4536)
.L_4536:
        /*0030*/ 	.word	0x00000000
        /*0034*/ 	.short	0x0001
        /*0036*/ 	.short	0x0004
        /*0038*/ 	.byte	0x00, 0xf0, 0x09, 0x00


	//----- nvinfo : EIATTR_KPARAM_INFO
	.align		4
.L_4537:
        /*003c*/ 	.byte	0x04, 0x17
        /*003e*/ 	.short	(.L_4539 - .L_4538)
.L_4538:
        /*0040*/ 	.word	0x00000000
        /*0044*/ 	.short	0x0000
        /*0046*/ 	.short	0x0000
        /*0048*/ 	.byte	0x00, 0xf0, 0x11, 0x00


	//----- nvinfo : EIATTR_MAXREG_COUNT
	.align		4
.L_4539:
        /*004c*/ 	.byte	0x03, 0x1b
        /*004e*/ 	.short	0x00ff


	//----- nvinfo : EIATTR_MERCURY_ISA_VERSION
	.align		4
        /*0050*/ 	.byte	0x03, 0x5f
        /*0052*/ 	.short	0x0000


	//----- nvinfo : EIATTR_EXIT_INSTR_OFFSETS
	.align		4
        /*0054*/ 	.byte	0x04, 0x1c
        /*0056*/ 	.short	(.L_4541 - .L_4540)


	//   ....[0]....
.L_4540:
        /*0058*/ 	.word	0x00000010


	//----- nvinfo : EIATTR_MAX_THREADS
	.align		4
.L_4541:
        /*005c*/ 	.byte	0x04, 0x05
        /*005e*/ 	.short	(.L_4543 - .L_4542)
.L_4542:
        /*0060*/ 	.word	0x00000080
        /*0064*/ 	.word	0x00000001
        /*0068*/ 	.word	0x00000001
.L_4543:


//--------------------- .nv.info._ZN2at6native18elementwise_kernelILi128ELi4EZNS0_15gpu_kernel_implINS0_13BinaryFunctorIhhhNS0_16BitwiseOrFunctorIhEEEEEEvRNS_18TensorIteratorBaseERKT_EUliE_EEviT1_ --------------------------
	.section	.nv.info._ZN2at6native18elementwise_kernelILi128ELi4EZNS0_15gpu_kernel_implINS0_13BinaryFunctorIhhhNS0_16BitwiseOrFunctorIhEEEEEEvRNS_18TensorIteratorBaseERKT_EUliE_EEviT1_,"",@"SHT_CUDA_INFO"
	.sectionflags	@""
	.align	4


	//----- nvinfo : EIATTR_CUDA_API_VERSION
	.align		4
        /*0000*/ 	.byte	0x04, 0x37
        /*0002*/ 	.short	(.L_4545 - .L_4544)
.L_4544:
        /*0004*/ 	.word	0x00000082


	//----- nvinfo : EIATTR_SW2861232_WAR
	.align		4
.L_4545:
        /*0008*/ 	.byte	0x01, 0x35
	.zero		2


	//----- nvinfo : EIATTR_PARAM_CBANK
	.align		4
        /*000c*/ 	.byte	0x04, 0x0a
        /*000e*/ 	.short	(.L_4547 - .L_4546)
	.align		4
.L_4546:
        /*0010*/ 	.word	index@(.nv.constant0._ZN2at6native18elementwise_kernelILi128ELi4EZNS0_15gpu_kernel_implINS0_13BinaryFunctorIhhhNS0_16BitwiseOrFunctorIhEEEEEEvRNS_18TensorIteratorBaseERKT_EUliE_EEviT1_)
        /*0014*/ 	.short	0x0160
        /*0016*/ 	.short	0x0290


	//----- nvinfo : EIATTR_CBANK_PARAM_SIZE
	.align		4
.L_4547:
        /*0018*/ 	.byte	0x03, 0x19
        /*001a*/ 	.short	0x0290


	//----- nvinfo : EIATTR_KPARAM_INFO
	.align		4
        /*001c*/ 	.byte	0x04, 0x17
        /*001e*/ 	.short	(.L_4549 - .L_4548)
.L_4548:
        /*0020*/ 	.word	0x00000000
        /*0024*/ 	.short	0x0001
        /*0026*/ 	.short	0x0008
        /*0028*/ 	.byte	0x00, 0xf0, 0x21, 0x0a


	//----- nvinfo : EIATTR_KPARAM_INFO
	.align		4
.L_4549:
        /*002c*/ 	.byte	0x04, 0x17
        /*002e*/ 	.short	(.L_4551 - .L_4550)
.L_4550:
        /*0030*/ 	.word	0x00000000
        /*0034*/ 	.short	0x0000
        /*0036*/ 	.short	0x0000
        /*0038*/ 	.byte	0x00, 0xf0, 0x11, 0x00


	//----- nvinfo : EIATTR_MAXREG_COUNT
	.align		4
.L_4551:
        /*003c*/ 	.byte	0x03, 0x1b
        /*003e*/ 	.short	0x0080


	//----- nvinfo : EIATTR_EXTERNS
	.align		4
        /*0040*/ 	.byte	0x04, 0x0f
        /*0042*/ 	.short	(.L_4553 - .L_4552)


	//   ....[0]....
	.align		4
.L_4552:
        /*0044*/ 	.word	index@(__assertfail)


	//----- nvinfo : EIATTR_MERCURY_ISA_VERSION
	.align		4
.L_4553:
        /*0048*/ 	.byte	0x03, 0x5f
        /*004a*/ 	.short	0x0000


	//----- nvinfo : EIATTR_SYSCALL_OFFSETS
	.align		4
        /*004c*/ 	.byte	0x04, 0x46
        /*004e*/ 	.short	(.L_4555 - .L_4554)


	//   ....[0]....
.L_4554:
        /*0050*/ 	.word	0x00001f10


	//   ....[1]....
        /*0054*/ 	.word	0x00002df0


	//   ....[2]....
        /*0058*/ 	.word	0x00003d70


	//   ....[3]....
        /*005c*/ 	.word	0x00005ce0


	//   ....[4]....
        /*0060*/ 	.word	0x00006bc0


	//   ....[5]....
        /*0064*/ 	.word	0x00007b40


	//   ....[6]....
        /*0068*/ 	.word	0x00009a80


	//   ....[7]....
        /*006c*/ 	.word	0x0000a960


	//   ....[8]....
        /*0070*/ 	.word	0x0000b8e0


	//   ....[9]....
        /*0074*/ 	.word	0x0000d830


	//   ....[10]....
        /*0078*/ 	.word	0x0000e710


	//   ....[11]....
        /*007c*/ 	.word	0x0000f690


	//----- nvinfo : EIATTR_EXIT_INSTR_OFFSETS
	.align		4
.L_4555:
        /*0080*/ 	.byte	0x04, 0x1c
        /*0082*/ 	.short	(.L_4557 - .L_4556)


	//   ....[0]....
.L_4556:
        /*0084*/ 	.word	0x0000b990


	//   ....[1]....
        /*0088*/ 	.word	0x0000e850


	//   ....[2]....
        /*008c*/ 	.word	0x0000e870


	//   ....[3]....
        /*0090*/ 	.word	0x0000e910


	//   ....[4]....
        /*0094*/ 	.word	0x0000e940


	//   ....[5]....
        /*0098*/ 	.word	0x0000e970


	//   ....[6]....
        /*009c*/ 	.word	0x0000ea10


	//   ....[7]....
        /*00a0*/ 	.word	0x0000ea60


	//   ....[8]....
        /*00a4*/ 	.word	0x0000eb10


	//   ....[9]....
        /*00a8*/ 	.word	0x0000eb70


	//   ....[10]....
        /*00ac*/ 	.word	0x0000ebb0


	//   ....[11]....
        /*00b0*/ 	.word	0x0000ec70


	//   ....[12]....
        /*00b4*/ 	.word	0x0000ecc0


	//   ....[13]....
        /*00b8*/ 	.word	0x0000ee60


	//   ....[14]....
        /*00bc*/ 	.word	0x0000efd0


	//   ....[15]....
        /*00c0*/ 	.word	0x0000f020


	//   ....[16]....
        /*00c4*/ 	.word	0x0000f0d0


	//   ....[17]....
        /*00c8*/ 	.word	0x0000f260


	//   ....[18]....
        /*00cc*/ 	.word	0x0000f3f0


	//   ....[19]....
        /*00d0*/ 	.word	0x0000f560


	//   ....[20]....
        /*00d4*/ 	.word	0x0000f6a0


	//   ....[21]....
        /*00d8*/ 	.word	0x0000f6e0


	//   ....[22]....
        /*00dc*/ 	.word	0x0000f710


	//----- nvinfo : EIATTR_MAX_THREADS
	.align		4
.L_4557:
        /*00e0*/ 	.byte	0x04, 0x05
        /*00e2*/ 	.short	(.L_4559 - .L_4558)
.L_4558:
        /*00e4*/ 	.word	0x00000080
        /*00e8*/ 	.word	0x00000001
        /*00ec*/ 	.word	0x00000001


	//----- nvinfo : EIATTR_CRS_STACK_SIZE
	.align		4
.L_4559:
        /*00f0*/ 	.byte	0x04, 0x1e
        /*00f2*/ 	.short	(.L_4561 - .L_4560)
.L_4560:
        /*00f4*/ 	.word	0x00000000
.L_4561:


//--------------------- .nv.info._ZN2at6native27unrolled_elementwise_kernelINS0_13BinaryFunctorIhhhNS0_16BitwiseOrFunctorIhEEEESt5arrayIPcLm3EELi4E23TrivialOffsetCalculatorILi2EjES9_ILi1EjENS0_6memory12LoadWithCastILi2EEENSC_13StoreWithCastILi1EEEEEviT_T0_T2_T3_T4_T5_ --------------------------
	.section	.nv.info._ZN2at6native27unrolled_elementwise_kernelINS0_13BinaryFunctorIhhhNS0_16BitwiseOrFunctorIhEEEESt5arrayIPcLm3EELi4E23TrivialOffsetCalculatorILi2EjES9_ILi1EjENS0_6memory12LoadWithCastILi2EEENSC_13StoreWithCastILi1EEEEEviT_T0_T2_T3_T4_T5_,"",@"SHT_CUDA_INFO"
	.sectionflags	@""
	.align	4


	//----- nvinfo : EIATTR_CUDA_API_VERSION
	.align		4
        /*0000*/ 	.byte	0x04, 0x37
        /*0002*/ 	.short	(.L_4563 - .L_4562)
.L_4562:
        /*0004*/ 	.word	0x00000082


	//----- nvinfo : EIATTR_SW2861232_WAR
	.align		4
.L_4563:
        /*0008*/ 	.byte	0x01, 0x35
	.zero		2


	//----- nvinfo : EIATTR_PARAM_CBANK
	.align		4
        /*000c*/ 	.byte	0x04, 0x0a
        /*000e*/ 	.short	(.L_4565 - .L_4564)
	.align		4
.L_4564:
        /*0010*/ 	.word	index@(.nv.constant0._ZN2at6native27unrolled_elementwise_kernelINS0_13BinaryFunctorIhhhNS0_16BitwiseOrFunctorIhEEEESt5arrayIPcLm3EELi4E23TrivialOffsetCalculatorILi2EjES9_ILi1EjENS0_6memory12LoadWithCastILi2EEENSC_13StoreWithCastILi1EEEEEviT_T0_T2_T3_T4_T5_)
        /*0014*/ 	.short	0x0160
        /*0016*/ 	.short	0x0038


	//----- nvinfo : EIATTR_CBANK_PARAM_SIZE
	.align		4
.L_4565:
        /*0018*/ 	.byte	0x03, 0x19
        /*001a*/ 	.short	0x0038


	//----- nvinfo : EIATTR_KPARAM_INFO
	.align		4
        /*001c*/ 	.byte	0x04, 0x17
        /*001e*/ 	.short	(.L_4567 - .L_4566)
.L_4566:
        /*0020*/ 	.word	0x00000000
        /*0024*/ 	.short	0x0006
        /*0026*/ 	.short	0x0030
        /*0028*/ 	.byte	0x00, 0xf0, 0x21, 0x00


	//----- nvinfo : EIATTR_KPARAM_INFO
	.align		4
.L_4567:
        /*002c*/ 	.byte	0x04, 0x17
        /*002e*/ 	.short	(.L_4569 - .L_4568)
.L_4568:
        /*0030*/ 	.word	0x00000000
        /*0034*/ 	.short	0x0005
        /*0036*/ 	.short	0x0024
        /*0038*/ 	.byte	0x00, 0xf0, 0x31, 0x00


	//----- nvinfo : EIATTR_KPARAM_INFO
	.align		4
.L_4569:
        /*003c*/ 	.byte	0x04, 0x17
        /*003e*/ 	.short	(.L_4571 - .L_4570)
.L_4570:
        /*0040*/ 	.word	0x00000000
        /*0044*/ 	.short	0x0004
        /*0046*/ 	.short	0x0021
        /*0048*/ 	.byte	0x00, 0xf0, 0x05, 0x00


	//----- nvinfo : EIATTR_KPARAM_INFO
	.align		4
.L_4571:
        /*004c*/ 	.byte	0x04, 0x17
        /*004e*/ 	.short	(.L_4573 - .L_4572)
.L_4572:
        /*0050*/ 	.word	0x00000000
        /*0054*/ 	.short	0x0003
        /*0056*/ 	.short	0x0020
        /*0058*/ 	.byte	0x00, 0xf0, 0x05, 0x00


	//----- nvinfo : EIATTR_KPARAM_INFO
	.align		4
.L_4573:
        /*005c*/ 	.byte	0x04, 0x17
        /*005e*/ 	.short	(.L_4575 - .L_4574)
.L_4574:
        /*0060*/ 	.word	0x00000000
        /*0064*/ 	.short	0x0002
        /*0066*/ 	.short	0x0008
        /*0068*/ 	.byte	0x00, 0xf0, 0x61, 0x00


	//----- nvinfo : EIATTR_KPARAM_INFO
	.align		4
.L_4575:
        /*006c*/ 	.byte	0x04, 0x17
        /*006e*/ 	.short	(.L_4577 - .L_4576)
.L_4576:
        /*0070*/ 	.word	0x00000000
        /*0074*/ 	.short	0x0001
        /*0076*/ 	.short	0x0004
        /*0078*/ 	.byte	0x00, 0xf0, 0x05, 0x00


	//----- nvinfo : EIATTR_KPARAM_INFO
	.align		4
.L_4577:
        /*007c*/ 	.byte	0x04, 0x17
        /*007e*/ 	.short	(.L_4579 - .L_4578)
.L_4578:
        /*0080*/ 	.word	0x00000000
        /*0084*/ 	.short	0x0000
        /*0086*/ 	.short	0x0000
        /*0088*/ 	.byte	0x00, 0xf0, 0x11, 0x00


	//----- nvinfo : EIATTR_MAXREG_COUNT
	.align		4
.L_4579:
        /*008c*/ 	.byte	0x03, 0x1b
        /*008e*/ 	.short	0x00ff


	//----- nvinfo : EIATTR_EXTERNS
	.align		4
        /*0090*/ 	.byte	0x04, 0x0f
        /*0092*/ 	.short	(.L_4581 - .L_4580)


	//   ....[0]....
	.align		4
.L_4580:
        /*0094*/ 	.word	index@(__assertfail)


	//----- nvinfo : EIATTR_MERCURY_ISA_VERSION
	.align		4
.L_4581:
        /*0098*/ 	.byte	0x03, 0x5f
        /*009a*/ 	.short	0x0000


	//----- nvinfo : EIATTR_SYSCALL_OFFSETS
	.align		4
        /*009c*/ 	.byte	0x04, 0x46
        /*009e*/ 	.short	(.L_4583 - .L_4582)


	//   ....[0]....
.L_4582:
        /*00a0*/ 	.word	0x00000f80


	//   ....[1]....
        /*00a4*/ 	.word	0x00001e60


	//   ....[2]....
        /*00a8*/ 	.word	0x00002dc0


	//   ....[3]....
        /*00ac*/ 	.word	0x00003ca0


	//   ....[4]....
        /*00b0*/ 	.word	0x00004c10


	//   ....[5]....
        /*00b4*/ 	.word	0x00005af0


	//   ....[6]....
        /*00b8*/ 	.word	0x00006a40


	//   ....[7]....
        /*00bc*/ 	.word	0x00007920


	//   ....[8]....
        /*00c0*/ 	.word	0x00008970


	//   ....[9]....
        /*00c4*/ 	.word	0x00009980


	//   ....[10]....
        /*00c8*/ 	.word	0x0000a980


	//   ....[11]....
        /*00cc*/ 	.word	0x0000b980


	//----- nvinfo : EIATTR_EXIT_INSTR_OFFSETS
	.align		4
.L_4583:
        /*00d0*/ 	.byte	0x04, 0x1c
        /*00d2*/ 	.short	(.L_4585 - .L_4584)


	//   ....[0]....
.L_4584:
        /*00d4*/ 	.word	0x0000aa30


	//   ....[1]....
        /*00d8*/ 	.word	0x0000ab40


	//   ....[2]....
        /*00dc*/ 	.word	0x0000ab60


	//   ....[3]....
        /*00e0*/ 	.word	0x0000ac00


	//   ....[4]....
        /*00e4*/ 	.word	0x0000ac30


	//   ....[5]....
        /*00e8*/ 	.word	0x0000ac60


	//   ....[6]....
        /*00ec*/ 	.word	0x0000ad00


	//   ....[7]....
        /*00f0*/ 	.word	0x0000ad50


	//   ....[8]....
        /*00f4*/ 	.word	0x0000ae00


	//   ....[9]....
        /*00f8*/ 	.word	0x0000ae60


	//   ....[10]....
        /*00fc*/ 	.word	0x0000aea0


	//   ....[11]....
        /*0100*/ 	.word	0x0000af60


	//   ....[12]....
        /*0104*/ 	.word	0x0000afb0


	//   ....[13]....
        /*0108*/ 	.word	0x0000b150


	//   ....[14]....
        /*010c*/ 	.word	0x0000b2c0


	//   ....[15]....
        /*0110*/ 	.word	0x0000b310


	//   ....[16]....
        /*0114*/ 	.word	0x0000b3c0


	//   ....[17]....
        /*0118*/ 	.word	0x0000b550


	//   ....[18]....
        /*011c*/ 	.word	0x0000b6e0


	//   ....[19]....
        /*0120*/ 	.word	0x0000b850


	//   ....[20]....
        /*0124*/ 	.word	0x0000b990


	//   ....[21]....
        /*0128*/ 	.word	0x0000b9d0


	//   ....[22]....
        /*012c*/ 	.word	0x0000ba00


	//----- nvinfo : EIATTR_MAX_THREADS
	.align		4
.L_4585:
        /*0130*/ 	.byte	0x04, 0x05
        /*0132*/ 	.short	(.L_4587 - .L_4586)
.L_4586:
        /*0134*/ 	.word	0x00000080
        /*0138*/ 	.word	0x00000001
        /*013c*/ 	.word	0x00000001


	//----- nvinfo : EIATTR_CRS_STACK_SIZE
	.align		4
.L_4587:
        /*0140*/ 	.byte	0x04, 0x1e
        /*0142*/ 	.short	(.L_4589 - .L_4588)
.L_4588:
        /*0144*/ 	.word	0x00000000
.L_4589:


//--------------------- .nv.info._ZN2at6native18elementwise_kernelILi128ELi4EZNS0_22gpu_kernel_impl_nocastINS0_13BinaryFunctorIhhhNS0_16BitwiseOrFunctorIhEEEEEEvRNS_18TensorIteratorBaseERKT_EUliE_EEviT1_ --------------------------
	.section	.nv.info._ZN2at6native18elementwise_kernelILi128ELi4EZNS0_22gpu_kernel_impl_nocastINS0_13BinaryFunctorIhhhNS0_16BitwiseOrFunctorIhEEEEEEvRNS_18TensorIteratorBaseERKT_EUliE_EEviT1_,"",@"SHT_CUDA_INFO"
	.sectionflags	@""
	.align	4


	//----- nvinfo : EIATTR_CUDA_API_VERSION
	.align		4
        /*0000*/ 	.byte	0x04, 0x37
        /*0002*/ 	.short	(.L_4591 - .L_4590)
.L_4590:
        /*0004*/ 	.word	0x00000082


	//----- nvinfo : EIATTR_SW2861232_WAR
	.align		4
.L_4591:
        /*0008*/ 	.byte	0x01, 0x35
	.zero		2


	//----- nvinfo : EIATTR_PARAM_CBANK
	.align		4
        /*000c*/ 	.byte	0x04, 0x0a
        /*000e*/ 	.short	(.L_4593 - .L_4592)
	.align		4
.L_4592:
        /*0010*/ 	.word	index@(.nv.constant0._ZN2at6native18elementwise_kernelILi128ELi4EZNS0_22gpu_kernel_impl_nocastINS0_13BinaryFunctorIhhhNS0_16BitwiseOrFunctorIhEEEEEEvRNS_18TensorIteratorBaseERKT_EUliE_EEviT1_)
        /*0014*/ 	.short	0x0160
        /*0016*/ 	.short	0x0290


	//----- nvinfo : EIATTR_CBANK_PARAM_SIZE
	.align		4
.L_4593:
        /*0018*/ 	.byte	0x03, 0x19
        /*001a*/ 	.short	0x0290


	//----- nvinfo : EIATTR_KPARAM_INFO
	.align		4
        /*001c*/ 	.byte	0x04, 0x17
        /*001e*/ 	.short	(.L_4595 - .L_4594)
.L_4594:
        /*0020*/ 	.word	0x00000000
        /*0024*/ 	.short	0x0001
        /*0026*/ 	.short	0x0008
        /*0028*/ 	.byte	0x00, 0xf0, 0x21, 0x0a


	//----- nvinfo : EIATTR_KPARAM_INFO
	.align		4
.L_4595:
        /*002c*/ 	.byte	0x04, 0x17
        /*002e*/ 	.short	(.L_4597 - .L_4596)
.L_4596:
        /*0030*/ 	.word	0x00000000
        /*0034*/ 	.short	0x0000
        /*0036*/ 	.short	0x0000
        /*0038*/ 	.byte	0x00, 0xf0, 0x11, 0x00


	//----- nvinfo : EIATTR_MAXREG_COUNT
	.align		4
.L_4597:
        /*003c*/ 	.byte	0x03, 0x1b
        /*003e*/ 	.short	0x0080


	//----- nvinfo : EIATTR_MERCURY_ISA_VERSION
	.align		4
        /*0040*/ 	.byte	0x03, 0x5f
        /*0042*/ 	.short	0x0000


	//----- nvinfo : EIATTR_EXIT_INSTR_OFFSETS
	.align		4
        /*0044*/ 	.byte	0x04, 0x1c
        /*0046*/ 	.short	(.L_4599 - .L_4598)


	//   ....[0]....
.L_4598:
        /*0048*/ 	.word	0x00003280


	//   ....[1]....
        /*004c*/ 	.word	0x00004300


	//----- nvinfo : EIATTR_MAX_THREADS
	.align		4
.L_4599:
        /*0050*/ 	.byte	0x04, 0x05
        /*0052*/ 	.short	(.L_4601 - .L_4600)
.L_4600:
        /*0054*/ 	.word	0x00000080
        /*0058*/ 	.word	0x00000001
        /*005c*/ 	.word	0x00000001


	//----- nvinfo : EIATTR_CRS_STACK_SIZE
	.align		4
.L_4601:
        /*0060*/ 	.byte	0x04, 0x1e
        /*0062*/ 	.short	(.L_4603 - .L_4602)
.L_4602:
        /*0064*/ 	.word	0x00000000
.L_4603:


//--------------------- .nv.info._ZN2at6native27unrolled_elementwise_kernelINS0_13BinaryFunctorIhhhNS0_16BitwiseOrFunctorIhEEEESt5arrayIPcLm3EELi4E23TrivialOffsetCalculatorILi2EjES9_ILi1EjENS0_6memory15LoadWithoutCastENSC_16StoreWithoutCastEEEviT_T0_T2_T3_T4_T5_ --------------------------
	.section	.nv.info._ZN2at6native27unrolled_elementwise_kernelINS0_13BinaryFunctorIhhhNS0_16BitwiseOrFunctorIhEEEESt5arrayIPcLm3EELi4E23TrivialOffsetCalculatorILi2EjES9_ILi1EjENS0_6memory15LoadWithoutCastENSC_16StoreWithoutCastEEEviT_T0_T2_T3_T4_T5_,"",@"SHT_CUDA_INFO"
	.sectionflags	@""
	.align	4


	//----- nvinfo : EIATTR_CUDA_API_VERSION
	.align		4
        /*0000*/ 	.byte	0x04, 0x37
        /*0002*/ 	.short	(.L_4605 - .L_4604)
.L_4604:
        /*0004*/ 	.word	0x00000082


	//----- nvinfo : EIATTR_SW2861232_WAR
	.align		4
.L_4605:
        /*0008*/ 	.byte	0x01, 0x35
	.zero		2


	//----- nvinfo : EIATTR_PARAM_CBANK
	.align		4
        /*000c*/ 	.byte	0x04, 0x0a
        /*000e*/ 	.short	(.L_4607 - .L_4606)
	.align		4
.L_4606:
        /*0010*/ 	.word	index@(.nv.constant0._ZN2at6native27unrolled_elementwise_kernelINS0_13BinaryFunctorIhhhNS0_16BitwiseOrFunctorIhEEEESt5arrayIPcLm3EELi4E23TrivialOffsetCalculatorILi2EjES9_ILi1EjENS0_6memory15LoadWithoutCastENSC_16StoreWithoutCastEEEviT_T0_T2_T3_T4_T5_)
        /*0014*/ 	.short	0x0160
        /*0016*/ 	.short	0x0024


	//----- nvinfo : EIATTR_CBANK_PARAM_SIZE
	.align		4
.L_4607:
        /*0018*/ 	.byte	0x03, 0x19
        /*001a*/ 	.short	0x0024


	//----- nvinfo : EIATTR_KPARAM_INFO
	.align		4
        /*001c*/ 	.byte	0x04, 0x17
        /*001e*/ 	.short	(.L_4609 - .L_4608)
.L_4608:
        /*0020*/ 	.word	0x00000000
        /*0024*/ 	.short	0x0006
        /*0026*/ 	.short	0x0023
        /*0028*/ 	.byte	0x00, 0xf0, 0x05, 0x00


	//----- nvinfo : EIATTR_KPARAM_INFO
	.align		4
.L_4609:
        /*002c*/ 	.byte	0x04, 0x17
        /*002e*/ 	.short	(.L_4611 - .L_4610)
.L_4610:
        /*0030*/ 	.word	0x00000000
        /*0034*/ 	.short	0x0005
        /*0036*/ 	.short	0x0022
        /*0038*/ 	.byte	0x00, 0xf0, 0x05, 0x00


	//----- nvinfo : EIATTR_KPARAM_INFO
	.align		4
.L_4611:
        /*003c*/ 	.byte	0x04, 0x17
        /*003e*/ 	.short	(.L_4613 - .L_4612)
.L_4612:
        /*0040*/ 	.word	0x00000000
        /*0044*/ 	.short	0x0004
        /*0046*/ 	.short	0x0021
        /*0048*/ 	.byte	0x00, 0xf0, 0x05, 0x00


	//----- nvinfo : EIATTR_KPARAM_INFO
	.align		4
.L_4613:
        /*004c*/ 	.byte	0x04, 0x17
        /*004e*/ 	.short	(.L_4615 - .L_4614)
.L_4614:
        /*0050*/ 	.word	0x00000000
        /*0054*/ 	.short	0x0003
        /*0056*/ 	.short	0x0020
        /*0058*/ 	.byte	0x00, 0xf0, 0x05, 0x00


	//----- nvinfo : EIATTR_KPARAM_INFO
	.align		4
.L_4615:
        /*005c*/ 	.byte	0x04, 0x17
        /*005e*/ 	.short	(.L_4617 - .L_4616)
.L_4616:
        /*0060*/ 	.word	0x00000000
        /*0064*/ 	.short	0x0002
        /*0066*/ 	.short	0x0008
        /*0068*/ 	.byte	0x00, 0xf0, 0x61, 0x00


	//----- nvinfo : EIATTR_KPARAM_INFO
	.align		4
.L_4617:
        /*006c*/ 	.byte	0x04, 0x17
        /*006e*/ 	.short	(.L_4619 - .L_4618)
.L_4618:
        /*0070*/ 	.word	0x00000000
        /*0074*/ 	.short	0x0001
        /*0076*/ 	.short	0x0004
        /*0078*/ 	.byte	0x00, 0xf0, 0x05, 0x00


	//----- nvinfo : EIATTR_KPARAM_INFO
	.align		4
.L_4619:
        /*007c*/ 	.byte	0x04, 0x17
        /*007e*/ 	.short	(.L_4621 - .L_4620)
.L_4620:
        /*0080*/ 	.word	0x00000000
        /*0084*/ 	.short	0x0000
        /*0086*/ 	.short	0x0000
        /*0088*/ 	.byte	0x00, 0xf0, 0x11, 0x00


	//----- nvinfo : EIATTR_MAXREG_COUNT
	.align		4
.L_4621:
        /*008c*/ 	.byte	0x03, 0x1b
        /*008e*/ 	.short	0x00ff


	//----- nvinfo : EIATTR_MERCURY_ISA_VERSION
	.align		4
        /*0090*/ 	.byte	0x03, 0x5f
        /*0092*/ 	.short	0x0000


	//----- nvinfo : EIATTR_EXIT_INSTR_OFFSETS
	.align		4
        /*0094*/ 	.byte	0x04, 0x1c
        /*0096*/ 	.short	(.L_4623 - .L_4622)


	//   ....[0]....
.L_4622:
        /*0098*/ 	.word	0x000004c0


	//   ....[1]....
        /*009c*/ 	.word	0x00000520


	//----- nvinfo : EIATTR_MAX_THREADS
	.align		4
.L_4623:
        /*00a0*/ 	.byte	0x04, 0x05
        /*00a2*/ 	.short	(.L_4625 - .L_4624)
.L_4624:
        /*00a4*/ 	.word	0x00000080
        /*00a8*/ 	.word	0x00000001
        /*00ac*/ 	.word	0x00000001


	//----- nvinfo : EIATTR_CRS_STACK_SIZE
	.align		4
.L_4625:
        /*00b0*/ 	.byte	0x04, 0x1e
        /*00b2*/ 	.short	(.L_4627 - .L_4626)
.L_4626:
        /*00b4*/ 	.word	0x00000000
.L_4627:


//--------------------- .nv.info._ZN2at6native29vectorized_elementwise_kernelILi2ENS0_13BinaryFunctorIhhhNS0_16BitwiseOrFunctorIhEEEESt5arrayIPcLm3EEEEviT0_T1_ --------------------------
	.section	.nv.info._ZN2at6native29vectorized_elementwise_kernelILi2ENS0_13BinaryFunctorIhhhNS0_16BitwiseOrFunctorIhEEEESt5arrayIPcLm3EEEEviT0_T1_,"",@"SHT_CUDA_INFO"
	.sectionflags	@""
	.align	4


	//----- nvinfo : EIATTR_CUDA_API_VERSION
	.align		4
        /*0000*/ 	.byte	0x04, 0x37
        /*0002*/ 	.short	(.L_4629 - .L_4628)
.L_4628:
        /*0004*/ 	.word	0x00000082


	//----- nvinfo : EIATTR_SW2861232_WAR
	.align		4
.L_4629:
        /*0008*/ 	.byte	0x01, 0x35
	.zero		2


	//----- nvinfo : EIATTR_PARAM_CBANK
	.align		4
        /*000c*/ 	.byte	0x04, 0x0a
        /*000e*/ 	.short	(.L_4631 - .L_4630)
	.align		4
.L_4630:
        /*0010*/ 	.word	index@(.nv.constant0._ZN2at6native29vectorized_elementwise_kernelILi2ENS0_13BinaryFunctorIhhhNS0_16BitwiseOrFunctorIhEEEESt5arrayIPcLm3EEEEviT0_T1_)
        /*0014*/ 	.short	0x0160
        /*0016*/ 	.short	0x0020


	//----- nvinfo : EIATTR_CBANK_PARAM_SIZE
	.align		4
.L_4631:
        /*0018*/ 	.byte	0x03, 0x19
        /*001a*/ 	.short	0x0020


	//----- nvinfo : EIATTR_KPARAM_INFO
	.align		4
        /*001c*/ 	.byte	0x04, 0x17
        /*001e*/ 	.short	(.L_4633 - .L_4632)
.L_4632:
        /*0020*/ 	.word	0x00000000
        /*0024*/ 	.short	0x0002
        /*0026*/ 	.short	0x0008
        /*0028*/ 	.byte	0x00, 0xf0, 0x61, 0x00


	//----- nvinfo : EIATTR_KPARAM_INFO
	.align		4
.L_4633:
        /*002c*/ 	.byte	0x04, 0x17
        /*002e*/ 	.short	(.L_4635 - .L_4634)
.L_4634:
        /*0030*/ 	.word	0x00000000
        /*0034*/ 	.short	0x0001
        /*0036*/ 	.short	0x0004
        /*0038*/ 	.byte	0x00, 0xf0, 0x05, 0x00


	//----- nvinfo : EIATTR_KPARAM_INFO
	.align		4
.L_4635:
        /*003c*/ 	.byte	0x04, 0x17
        /*003e*/ 	.short	(.L_4637 - .L_4636)
.L_4636:
        /*0040*/ 	.word	0x00000000
        /*0044*/ 	.short	0x0000
        /*0046*/ 	.short	0x0000
        /*0048*/ 	.byte	0x00, 0xf0, 0x11, 0x00


	//----- nvinfo : EIATTR_MAXREG_COUNT
	.align		4
.L_4637:
        /*004c*/ 	.byte	0x03, 0x1b
        /*004e*/ 	.short	0x00ff


	//----- nvinfo : EIATTR_MERCURY_ISA_VERSION
	.align		4
        /*0050*/ 	.byte	0x03, 0x5f
        /*0052*/ 	.short	0x0000


	//----- nvinfo : EIATTR_EXIT_INSTR_OFFSETS
	.align		4
        /*0054*/ 	.byte	0x04, 0x1c
        /*0056*/ 	.short	(.L_4639 - .L_4638)


	//   ....[0]....
.L_4638:
        /*0058*/ 	.word	0x000003a0


	//   ....[1]....
        /*005c*/ 	.word	0x00000d20


	//   ....[2]....
        /*0060*/ 	.word	0x00000d70


	//----- nvinfo : EIATTR_MAX_THREADS
	.align		4
.L_4639:
        /*0064*/ 	.byte	0x04, 0x05
        /*0066*/ 	.short	(.L_4641 - .L_4640)
.L_4640:
        /*0068*/ 	.word	0x00000080
        /*006c*/ 	.word	0x00000001
        /*0070*/ 	.word	0x00000001


	//----- nvinfo : EIATTR_CRS_STACK_SIZE
	.align		4
.L_4641:
        /*0074*/ 	.byte	0x04, 0x1e
        /*0076*/ 	.short	(.L_4643 - .L_4642)
.L_4642:
        /*0078*/ 	.word	0x00000000
.L_4643:


//--------------------- .nv.info._ZN2at6native29vectorized_elementwise_kernelILi4ENS0_13BinaryFunctorIhhhNS0_16BitwiseOrFunctorIhEEEESt5arrayIPcLm3EEEEviT0_T1_ --------------------------
	.section	.nv.info._ZN2at6native29vectorized_elementwise_kernelILi4ENS0_13BinaryFunctorIhhhNS0_16BitwiseOrFunctorIhEEEESt5arrayIPcLm3EEEEviT0_T1_,"",@"SHT_CUDA_INFO"
	.sectionflags	@""
	.align	4


	//----- nvinfo : EIATTR_CUDA_API_VERSION
	.align		4
        /*0000*/ 	.byte	0x04, 0x37
        /*0002*/ 	.short	(.L_4645 - .L_4644)
.L_4644:
        /*0004*/ 	.word	0x00000082


	//----- nvinfo : EIATTR_SW2861232_WAR
	.align		4
.L_4645:
        /*0008*/ 	.byte	0x01, 0x35
	.zero		2


	//----- nvinfo : EIATTR_PARAM_CBANK
	.align		4
        /*000c*/ 	.byte	0x04, 0x0a
        /*000e*/ 	.short	(.L_4647 - .L_4646)
	.align		4
.L_4646:
        /*0010*/ 	.word	index@(.nv.constant0._ZN2at6native29vectorized_elementwise_kernelILi4ENS0_13BinaryFunctorIhhhNS0_16BitwiseOrFunctorIhEEEESt5arrayIPcLm3EEEEviT0_T1_)
        /*0014*/ 	.short	0x0160
        /*0016*/ 	.short	0x0020


	//----- nvinfo : EIATTR_CBANK_PARAM_SIZE
	.align		4
.L_4647:
        /*0018*/ 	.byte	0x03, 0x19
        /*001a*/ 	.short	0x0020


	//----- nvinfo : EIATTR_KPARAM_INFO
	.align		4
        /*001c*/ 	.byte	0x04, 0x17
        /*001e*/ 	.short	(.L_4649 - .L_4648)
.L_4648:
        /*0020*/ 	.word	0x00000000
        /*0024*/ 	.short	0x0002
        /*0026*/ 	.short	0x0008
        /*0028*/ 	.byte	0x00, 0xf0, 0x61, 0x00


	//----- nvinfo : EIATTR_KPARAM_INFO
	.align		4
.L_4649:
        /*002c*/ 	.byte	0x04, 0x17
        /*002e*/ 	.short	(.L_4651 - .L_4650)
.L_4650:
        /*0030*/ 	.word	0x00000000
        /*0034*/ 	.short	0x0001
        /*0036*/ 	.short	0x0004
        /*0038*/ 	.byte	0x00, 0xf0, 0x05, 0x00


	//----- nvinfo : EIATTR_KPARAM_INFO
	.align		4
.L_4651:
        /*003c*/ 	.byte	0x04, 0x17
        /*003e*/ 	.short	(.L_4653 - .L_4652)
.L_4652:
        /*0040*/ 	.word	0x00000000
        /*0044*/ 	.short	0x0000
        /*0046*/ 	.short	0x0000
        /*0048*/ 	.byte	0x00, 0xf0, 0x11, 0x00


	//----- nvinfo : EIATTR_MAXREG_COUNT
	.align		4
.L_4653:
        /*004c*/ 	.byte	0x03, 0x1b
        /*004e*/ 	.short	0x00ff


	//----- nvinfo : EIATTR_MERCURY_ISA_VERSION
	.align		4
        /*0050*/ 	.byte	0x03, 0x5f
        /*0052*/ 	.short	0x0000


	//----- nvinfo : EIATTR_EXIT_INSTR_OFFSETS
	.align		4
        /*0054*/ 	.byte	0x04, 0x1c
        /*0056*/ 	.short	(.L_4655 - .L_4654)


	//   ....[0]....
.L_4654:
        /*0058*/ 	.word	0x00000360


	//   ....[1]....
        /*005c*/ 	.word	0x00000ce0


	//   ....[2]....
        /*0060*/ 	.word	0x00000d30


	//----- nvinfo : EIATTR_MAX_THREADS
	.align		4
.L_4655:
        /*0064*/ 	.byte	0x04, 0x05
        /*0066*/ 	.short	(.L_4657 - .L_4656)
.L_4656:
        /*0068*/ 	.word	0x00000080
        /*006c*/ 	.word	0x00000001
        /*0070*/ 	.word	0x00000001


	//----- nvinfo : EIATTR_CRS_STACK_SIZE
	.align		4
.L_4657:
        /*0074*/ 	.byte	0x04, 0x1e
        /*0076*/ 	.short	(.L_4659 - .L_4658)
.L_4658:
        /*0078*/ 	.word	0x00000000
.L_4659:


//--------------------- .nv.info._ZN2at6native29vectorized_elementwise_kernelILi8ENS0_13BinaryFunctorIhhhNS0_16BitwiseOrFunctorIhEEEESt5arrayIPcLm3EEEEviT0_T1_ --------------------------
	.section	.nv.info._ZN2at6native29vectorized_elementwise_kernelILi8ENS0_13BinaryFunctorIhhhNS0_16BitwiseOrFunctorIhEEEESt5arrayIPcLm3EEEEviT0_T1_,"",@"SHT_CUDA_INFO"
	.sectionflags	@""
	.align	4


	//----- nvinfo : EIATTR_CUDA_API_VERSION
	.align		4
        /*0000*/ 	.byte	0x04, 0x37
        /*0002*/ 	.short	(.L_4661 - .L_4660)
.L_4660:
        /*0004*/ 	.word	0x00000082


	//----- nvinfo : EIATTR_SW2861232_WAR
	.align		4
.L_4661:
        /*0008*/ 	.byte	0x01, 0x35
	.zero		2


	//----- nvinfo : EIATTR_PARAM_CBANK
	.align		4
        /*000c*/ 	.byte	0x04, 0x0a
        /*000e*/ 	.short	(.L_4663 - .L_4662)
	.align		4
.L_4662:
        /*0010*/ 	.word	index@(.nv.constant0._ZN2at6native29vectorized_elementwise_kernelILi8ENS0_13BinaryFunctorIhhhNS0_16BitwiseOrFunctorIhEEEESt5arrayIPcLm3EEEEviT0_T1_)
        /*0014*/ 	.short	0x0160
        /*0016*/ 	.short	0x0020


	//----- nvinfo : EIATTR_CBANK_PARAM_SIZE
	.align		4
.L_4663:
        /*0018*/ 	.byte	0x03, 0x19
        /*001a*/ 	.short	0x0020


	//----- nvinfo : EIATTR_KPARAM_INFO
	.align		4
        /*001c*/ 	.byte	0x04, 0x17
        /*001e*/ 	.short	(.L_4665 - .L_4664)
.L_4664:
        /*0020*/ 	.word	0x00000000
        /*0024*/ 	.short	0x0002
        /*0026*/ 	.short	0x0008
        /*0028*/ 	.byte	0x00, 0xf0, 0x61, 0x00


	//----- nvinfo : EIATTR_KPARAM_INFO
	.align		4
.L_4665:
        /*002c*/ 	.byte	0x04, 0x17
        /*002e*/ 	.short	(.L_4667 - .L_4666)
.L_4666:
        /*0030*/ 	.word	0x00000000
        /*0034*/ 	.short	0x0001
        /*0036*/ 	.short	0x0004
        /*0038*/ 	.byte	0x00, 0xf0, 0x05, 0x00


	//----- nvinfo : EIATTR_KPARAM_INFO
	.align		4
.L_4667:
        /*003c*/ 	.byte	0x04, 0x17
        /*003e*/ 	.short	(.L_4669 - .L_4668)
.L_4668:
        /*0040*/ 	.word	0x00000000
        /*0044*/ 	.short	0x0000
        /*0046*/ 	.short	0x0000
        /*0048*/ 	.byte	0x00, 0xf0, 0x11, 0x00


	//----- nvinfo : EIATTR_MAXREG_COUNT
	.align		4
.L_4669:
        /*004c*/ 	.byte	0x03, 0x1b
        /*004e*/ 	.short	0x00ff


	//----- nvinfo : EIATTR_MERCURY_ISA_VERSION
	.align		4
        /*0050*/ 	.byte	0x03, 0x5f
        /*0052*/ 	.short	0x0000


	//----- nvinfo : EIATTR_EXIT_INSTR_OFFSETS
	.align		4
        /*0054*/ 	.byte	0x04, 0x1c
        /*0056*/ 	.short	(.L_4671 - .L_4670)


	//   ....[0]....
.L_4670:
        /*0058*/ 	.word	0x00000010


	//----- nvinfo : EIATTR_MAX_THREADS
	.align		4
.L_4671:
        /*005c*/ 	.byte	0x04, 0x05
        /*005e*/ 	.short	(.L_4673 - .L_4672)
.L_4672:
        /*0060*/ 	.word	0x00000080
        /*0064*/ 	.word	0x00000001
        /*0068*/ 	.word	0x00000001
.L_4673:


//--------------------- .nv.info._ZN2at6native18elementwise_kernelILi128ELi4EZNS0_15gpu_kernel_implINS0_13AUnaryFunctorIbbbNS0_17BitwiseAndFunctorIbEEEEEEvRNS_18TensorIteratorBaseERKT_EUliE_EEviT1_ --------------------------
	.section	.nv.info._ZN2at6native18elementwise_kernelILi128ELi4EZNS0_15gpu_kernel_implINS0_13AUnaryFunctorIbbbNS0_17BitwiseAndFunctorIbEEEEEEvRNS_18TensorIteratorBaseERKT_EUliE_EEviT1_,"",@"SHT_CUDA_INFO"
	.sectionflags	@""
	.align	4


	//----- nvinfo : EIATTR_CUDA_API_VERSION
	.align		4
        /*0000*/ 	.byte	0x04, 0x37
        /*0002*/ 	.short	(.L_4675 - .L_4674)
.L_4674:
        /*0004*/ 	.word	0x00000082


	//----- nvinfo : EIATTR_SW2861232_WAR
	.align		4
.L_4675:
        /*0008*/ 	.byte	0x01, 0x35
	.zero		2


	//----- nvinfo : EIATTR_PARAM_CBANK
	.align		4
        /*000c*/ 	.byte	0x04, 0x0a
        /*000e*/ 	.short	(.L_4677 - .L_4676)
	.align		4
.L_4676:
        /*0010*/ 	.word	index@(.nv.constant0._ZN2at6native18elementwise_kernelILi128ELi4EZNS0_15gpu_kernel_implINS0_13AUnaryFunctorIbbbNS0_17BitwiseAndFunctorIbEEEEEEvRNS_18TensorIteratorBaseERKT_EUliE_EEviT1_)
        /*0014*/ 	.short	0x0160
        /*0016*/ 	.short	0x0220


	//----- nvinfo : EIATTR_CBANK_PARAM_SIZE
	.align		4
.L_4677:
        /*0018*/ 	.byte	0x03, 0x19
        /*001a*/ 	.short	0x0220


	//----- nvinfo : EIATTR_KPARAM_INFO
	.align		4
        /*001c*/ 	.byte	0x04, 0x17
        /*001e*/ 	.short	(.L_4679 - .L_4678)
.L_4678:
        /*0020*/ 	.word	0x00000000
        /*0024*/ 	.short	0x0001
        /*0026*/ 	.short	0x0008
        /*0028*/ 	.byte	0x00, 0xf0, 0x61, 0x08


	//----- nvinfo : EIATTR_KPARAM_INFO
	.align		4
.L_4679:
        /*002c*/ 	.byte	0x04, 0x17
        /*002e*/ 	.short	(.L_4681 - .L_4680)
.L_4680:
        /*0030*/ 	.word	0x00000000
        /*0034*/ 	.short	0x0000
        /*0036*/ 	.short	0x0000
        /*0038*/ 	.byte	0x00, 0xf0, 0x11, 0x00


	//----- nvinfo : EIATTR_MAXREG_COUNT
	.align		4
.L_4681:
        /*003c*/ 	.byte	0x03, 0x1b
        /*003e*/ 	.short	0x0080


	//----- nvinfo : EIATTR_EXTERNS
	.align		4
        /*0040*/ 	.byte	0x04, 0x0f
        /*0042*/ 	.short	(.L_4683 - .L_4682)


	//   ....[0]....
	.align		4
.L_4682:
        /*0044*/ 	.word	index@(__assertfail)


	//----- nvinfo : EIATTR_MERCURY_ISA_VERSION
	.align		4
.L_4683:
        /*0048*/ 	.byte	0x03, 0x5f
        /*004a*/ 	.short	0x0000


	//----- nvinfo : EIATTR_SYSCALL_OFFSETS
	.align		4
        /*004c*/ 	.byte	0x04, 0x46
        /*004e*/ 	.short	(.L_4685 - .L_4684)


	//   ....[0]....
.L_4684:
        /*0050*/ 	.word	0x00001da0


	//   ....[1]....
        /*0054*/ 	.word	0x00002c50


	//   ....[2]....
        /*0058*/ 	.word	0x00004a20


	//   ....[3]....
        /*005c*/ 	.word	0x000058d0


	//   ....[4]....
        /*0060*/ 	.word	0x00007670


	//   ....[5]....
        /*0064*/ 	.word	0x00008520


	//   ....[6]....
        /*0068*/ 	.word	0x0000a2d0


	//   ....[7]....
        /*006c*/ 	.word	0x0000b180


	//----- nvinfo : EIATTR_EXIT_INSTR_OFFSETS
	.align		4
.L_4685:
        /*0070*/ 	.byte	0x04, 0x1c
        /*0072*/ 	.short	(.L_4687 - .L_4686)


	//   ....[0]....
.L_4686:
        /*0074*/ 	.word	0x000085b0


	//   ....[1]....
        /*0078*/ 	.word	0x0000a460


	//   ....[2]....
        /*007c*/ 	.word	0x0000a480


	//   ....[3]....
        /*0080*/ 	.word	0x0000a510


	//   ....[4]....
        /*0084*/ 	.word	0x0000a530


	//   ....[5]....
        /*0088*/ 	.word	0x0000a550


	//   ....[6]....
        /*008c*/ 	.word	0x0000a5e0


	//   ....[7]....
        /*0090*/ 	.word	0x0000a620


	//   ....[8]....
        /*0094*/ 	.word	0x0000a6c0


	//   ....[9]....
        /*0098*/ 	.word	0x0000a710


	//   ....[10]....
        /*009c*/ 	.word	0x0000a740


	//   ....[11]....
        /*00a0*/ 	.word	0x0000a7e0


	//   ....[12]....
        /*00a4*/ 	.word	0x0000a820


	//   ....[13]....
        /*00a8*/ 	.word	0x0000a9b0


	//   ....[14]....
        /*00ac*/ 	.word	0x0000ab10


	//   ....[15]....
        /*00b0*/ 	.word	0x0000ab50


	//   ....[16]....
        /*00b4*/ 	.word	0x0000abf0


	//   ....[17]....
        /*00b8*/ 	.word	0x0000ad70


	//   ....[18]....
        /*00bc*/ 	.word	0x0000aef0


	//   ....[19]....
        /*00c0*/ 	.word	0x0000b050


	//   ....[20]....
        /*00c4*/ 	.word	0x0000b190


	//   ....[21]....
        /*00c8*/ 	.word	0x0000b1c0


	//   ....[22]....
        /*00cc*/ 	.word	0x0000b1e0


	//----- nvinfo : EIATTR_MAX_THREADS
	.align		4
.L_4687:
        /*00d0*/ 	.byte	0x04, 0x05
        /*00d2*/ 	.short	(.L_4689 - .L_4688)
.L_4688:
        /*00d4*/ 	.word	0x00000080
        /*00d8*/ 	.word	0x00000001
        /*00dc*/ 	.word	0x00000001


	//----- nvinfo : EIATTR_CRS_STACK_SIZE
	.align		4
.L_4689:
        /*00e0*/ 	.byte	0x04, 0x1e
        /*00e2*/ 	.short	(.L_4691 - .L_4690)
.L_4690:
        /*00e4*/ 	.word	0x00000000
.L_4691:


//--------------------- .nv.info._ZN2at6native27unrolled_elementwise_kernelINS0_13AUnaryFunctorIbbbNS0_17BitwiseAndFunctorIbEEEESt5arrayIPcLm2EELi4E23TrivialOffsetCalculatorILi1EjESA_NS0_6memory12LoadWithCastILi1EEENSB_13StoreWithCastILi1EEEEEviT_T0_T2_T3_T4_T5_ --------------------------
	.section	.nv.info._ZN2at6native27unrolled_elementwise_kernelINS0_13AUnaryFunctorIbbbNS0_17BitwiseAndFunctorIbEEEESt5arrayIPcLm2EELi4E23TrivialOffsetCalculatorILi1EjESA_NS0_6memory12LoadWithCastILi1EEENSB_13StoreWithCastILi1EEEEEviT_T0_T2_T3_T4_T5_,"",@"SHT_CUDA_INFO"
	.sectionflags	@""
	.align	4


	//----- nvinfo : EIATTR_CUDA_API_VERSION
	.align		4
        /*0000*/ 	.byte	0x04, 0x37
        /*0002*/ 	.short	(.L_4693 - .L_4692)
.L_4692:
        /*0004*/ 	.word	0x00000082


	//----- nvinfo : EIATTR_SW2861232_WAR
	.align		4
.L_4693:
        /*0008*/ 	.byte	0x01, 0x35
	.zero		2


	//----- nvinfo : EIATTR_PARAM_CBANK
	.align		4
        /*000c*/ 	.byte	0x04, 0x0a
        /*000e*/ 	.short	(.L_4695 - .L_4694)
	.align		4
.L_4694:
        /*0010*/ 	.word	index@(.nv.constant0._ZN2at6native27unrolled_elementwise_kernelINS0_13AUnaryFunctorIbbbNS0_17BitwiseAndFunctorIbEEEESt5arrayIPcLm2EELi4E23TrivialOffsetCalculatorILi1EjESA_NS0_6memory12LoadWithCastILi1EEENSB_13StoreWithCastILi1EEEEEviT_T0_T2_T3_T4_T5_)
        /*0014*/ 	.short	0x0160
        /*0016*/ 	.short	0x002c


	//----- nvinfo : EIATTR_CBANK_PARAM_SIZE
	.align		4
.L_4695:
        /*0018*/ 	.byte	0x03, 0x19
        /*001a*/ 	.short	0x002c


	//----- nvinfo : EIATTR_KPARAM_INFO
	.align		4
        /*001c*/ 	.byte	0x04, 0x17
        /*001e*/ 	.short	(.L_4697 - .L_4696)
.L_4696:
        /*0020*/ 	.word	0x00000000
        /*0024*/ 	.short	0x0006
        /*0026*/ 	.short	0x0024
        /*0028*/ 	.byte	0x00, 0xf0, 0x21, 0x00


	//----- nvinfo : EIATTR_KPARAM_INFO
	.align		4
.L_4697:
        /*002c*/ 	.byte	0x04, 0x17
        /*002e*/ 	.short	(.L_4699 - .L_4698)
.L_4698:
        /*0030*/ 	.word	0x00000000
        /*0034*/ 	.short	0x0005
        /*0036*/ 	.short	0x001c
        /*0038*/ 	.byte	0x00, 0xf0, 0x21, 0x00


	//----- nvinfo : EIATTR_KPARAM_INFO
	.align		4
.L_4699:
        /*003c*/ 	.byte	0x04, 0x17
        /*003e*/ 	.short	(.L_4701 - .L_4700)
.L_4700:
        /*0040*/ 	.word	0x00000000
        /*0044*/ 	.short	0x0004
        /*0046*/ 	.short	0x0019
        /*0048*/ 	.byte	0x00, 0xf0, 0x05, 0x00


	//----- nvinfo : EIATTR_KPARAM_INFO
	.align		4
.L_4701:
        /*004c*/ 	.byte	0x04, 0x17
        /*004e*/ 	.short	(.L_4703 - .L_4702)
.L_4702:
        /*0050*/ 	.word	0x00000000
        /*0054*/ 	.short	0x0003
        /*0056*/ 	.short	0x0018
        /*0058*/ 	.byte	0x00, 0xf0, 0x05, 0x00


	//----- nvinfo : EIATTR_KPARAM_INFO
	.align		4
.L_4703:
        /*005c*/ 	.byte	0x04, 0x17
        /*005e*/ 	.short	(.L_4705 - .L_4704)
.L_4704:
        /*0060*/ 	.word	0x00000000
        /*0064*/ 	.short	0x0002
        /*0066*/ 	.short	0x0008
        /*0068*/ 	.byte	0x00, 0xf0, 0x41, 0x00


	//----- nvinfo : EIATTR_KPARAM_INFO
	.align		4
.L_4705:
        /*006c*/ 	.byte	0x04, 0x17
        /*006e*/ 	.short	(.L_4707 - .L_4706)
.L_4706:
        /*0070*/ 	.word	0x00000000
        /*0074*/ 	.short	0x0001
        /*0076*/ 	.short	0x0004
        /*0078*/ 	.byte	0x00, 0xf0, 0x09, 0x00


	//----- nvinfo : EIATTR_KPARAM_INFO
	.align		4
.L_4707:
        /*007c*/ 	.byte	0x04, 0x17
        /*007e*/ 	.short	(.L_4709 - .L_4708)
.L_4708:
        /*0080*/ 	.word	0x00000000
        /*0084*/ 	.short	0x0000
        /*0086*/ 	.short	0x0000
        /*0088*/ 	.byte	0x00, 0xf0, 0x11, 0x00


	//----- nvinfo : EIATTR_MAXREG_COUNT
	.align		4
.L_4709:
        /*008c*/ 	.byte	0x03, 0x1b
        /*008e*/ 	.short	0x00ff


	//----- nvinfo : EIATTR_EXTERNS
	.align		4
        /*0090*/ 	.byte	0x04, 0x0f
        /*0092*/ 	.short	(.L_4711 - .L_4710)


	//   ....[0]....
	.align		4
.L_4710:
        /*0094*/ 	.word	index@(__assertfail)


	//----- nvinfo : EIATTR_MERCURY_ISA_VERSION
	.align		4
.L_4711:
        /*0098*/ 	.byte	0x03, 0x5f
        /*009a*/ 	.short	0x0000


	//----- nvinfo : EIATTR_SYSCALL_OFFSETS
	.align		4
        /*009c*/ 	.byte	0x04, 0x46
        /*009e*/ 	.short	(.L_4713 - .L_4712)


	//   ....[0]....
.L_4712:
        /*00a0*/ 	.word	0x00000f90


	//   ....[1]....
        /*00a4*/ 	.word	0x00001f60


	//   ....[2]....
        /*00a8*/ 	.word	0x00002f40


	//   ....[3]....
        /*00ac*/ 	.word	0x00003f00


	//   ....[4]....
        /*00b0*/ 	.word	0x00004f40


	//   ....[5]....
        /*00b4*/ 	.word	0x00005e20


	//   ....[6]....
        /*00b8*/ 	.word	0x00006ce0


	//   ....[7]....
        /*00bc*/ 	.word	0x00007ba0


	//----- nvinfo : EIATTR_EXIT_INSTR_OFFSETS
	.align		4
.L_4713:
        /*00c0*/ 	.byte	0x04, 0x1c
        /*00c2*/ 	.short	(.L_4715 - .L_4714)


	//   ....[0]....
.L_4714:
        /*00c4*/ 	.word	0x00006d70


	//   ....[1]....
        /*00c8*/ 	.word	0x00006e80


	//   ....[2]....
        /*00cc*/ 	.word	0x00006ea0


	//   ....[3]....
        /*00d0*/ 	.word	0x00006f30


	//   ....[4]....
        /*00d4*/ 	.word	0x00006f50


	//   ....[5]....
        /*00d8*/ 	.word	0x00006f70


	//   ....[6]....
        /*00dc*/ 	.word	0x00007000


	//   ....[7]....
        /*00e0*/ 	.word	0x00007040


	//   ....[8]....
        /*00e4*/ 	.word	0x000070e0


	//   ....[9]....
        /*00e8*/ 	.word	0x00007130


	//   ....[10]....
        /*00ec*/ 	.word	0x00007160


	//   ....[11]....
        /*00f0*/ 	.word	0x00007200


	//   ....[12]....
        /*00f4*/ 	.word	0x00007240


	//   ....[13]....
        /*00f8*/ 	.word	0x000073d0


	//   ....[14]....
        /*00fc*/ 	.word	0x00007530


	//   ....[15]....
        /*0100*/ 	.word	0x00007570


	//   ....[16]....
        /*0104*/ 	.word	0x00007610


	//   ....[17]....
        /*0108*/ 	.word	0x00007790


	//   ....[18]....
        /*010c*/ 	.word	0x00007910


	//   ....[19]....
        /*0110*/ 	.word	0x00007a70


	//   ....[20]....
        /*0114*/ 	.word	0x00007bb0


	//   ....[21]....
        /*0118*/ 	.word	0x00007be0


	//   ....[22]....
        /*011c*/ 	.word	0x00007c00


	//----- nvinfo : EIATTR_MAX_THREADS
	.align		4
.L_4715:
        /*0120*/ 	.byte	0x04, 0x05
        /*0122*/ 	.short	(.L_4717 - .L_4716)
.L_4716:
        /*0124*/ 	.word	0x00000080
        /*0128*/ 	.word	0x00000001
        /*012c*/ 	.word	0x00000001


	//----- nvinfo : EIATTR_CRS_STACK_SIZE
	.align		4
.L_4717:
        /*0130*/ 	.byte	0x04, 0x1e
        /*0132*/ 	.short	(.L_4719 - .L_4718)
.L_4718:
        /*0134*/ 	.word	0x00000000
.L_4719:


//--------------------- .nv.info._ZN2at6native18elementwise_kernelILi128ELi4EZNS0_22gpu_kernel_impl_nocastINS0_13AUnaryFunctorIbbbNS0_17BitwiseAndFunctorIbEEEEEEvRNS_18TensorIteratorBaseERKT_EUliE_EEviT1_ --------------------------
	.section	.nv.info._ZN2at6native18elementwise_kernelILi128ELi4EZNS0_22gpu_kernel_impl_nocastINS0_13AUnaryFunctorIbbbNS0_17BitwiseAndFunctorIbEEEEEEvRNS_18TensorIteratorBaseERKT_EUliE_EEviT1_,"",@"SHT_CUDA_INFO"
	.sectionflags	@""
	.align	4


	//----- nvinfo : EIATTR_CUDA_API_VERSION
	.align		4
        /*0000*/ 	.byte	0x04, 0x37
        /*0002*/ 	.short	(.L_4721 - .L_4720)
.L_4720:
        /*0004*/ 	.word	0x00000082


	//----- nvinfo : EIATTR_SW2861232_WAR
	.align		4
.L_4721:
        /*0008*/ 	.byte	0x01, 0x35
	.zero		2


	//----- nvinfo : EIATTR_PARAM_CBANK
	.align		4
        /*000c*/ 	.byte	0x04, 0x0a
        /*000e*/ 	.short	(.L_4723 - .L_4722)
	.align		4
.L_4722:
        /*0010*/ 	.word	index@(.nv.constant0._ZN2at6native18elementwise_kernelILi128ELi4EZNS0_22gpu_kernel_impl_nocastINS0_13AUnaryFunctorIbbbNS0_17BitwiseAndFunctorIbEEEEEEvRNS_18TensorIteratorBaseERKT_EUliE_EEviT1_)
        /*0014*/ 	.short	0x0160
        /*0016*/ 	.short	0x0220


	//----- nvinfo : EIATTR_CBANK_PARAM_SIZE
	.align		4
.L_4723:
        /*0018*/ 	.byte	0x03, 0x19
        /*001a*/ 	.short	0x0220


	//----- nvinfo : EIATTR_KPARAM_INFO
	.align		4
        /*001c*/ 	.byte	0x04, 0x17
        /*001e*/ 	.short	(.L_4725 - .L_4724)
.L_4724:
        /*0020*/ 	.word	0x00000000
        /*0024*/ 	.short	0x0001
        /*0026*/ 	.short	0x0008
        /*0028*/ 	.byte	0x00, 0xf0, 0x61, 0x08


	//----- nvinfo : EIATTR_KPARAM_INFO
	.align		4
.L_4725:
        /*002c*/ 	.byte	0x04, 0x17
        /*002e*/ 	.short	(.L_4727 - .L_4726)
.L_4726:
        /*0030*/ 	.word	0x00000000
        /*0034*/ 	.short	0x0000
        /*0036*/ 	.short	0x0000
        /*0038*/ 	.byte	0x00, 0xf0, 0x11, 0x00


	//----- nvinfo : EIATTR_MAXREG_COUNT
	.align		4
.L_4727:
        /*003c*/ 	.byte	0x03, 0x1b
        /*003e*/ 	.short	0x0080


	//----- nvinfo : EIATTR_MERCURY_ISA_VERSION
	.align		4
        /*0040*/ 	.byte	0x03, 0x5f
        /*0042*/ 	.short	0x0000


	//----- nvinfo : EIATTR_EXIT_INSTR_OFFSETS
	.align		4
        /*0044*/ 	.byte	0x04, 0x1c
        /*0046*/ 	.short	(.L_4729 - .L_4728)


	//   ....[0]....
.L_4728:
        /*0048*/ 	.word	0x00002d80


	//   ....[1]....
        /*004c*/ 	.word	0x00003c50


	//----- nvinfo : EIATTR_MAX_THREADS
	.align		4
.L_4729:
        /*0050*/ 	.byte	0x04, 0x05
        /*0052*/ 	.short	(.L_4731 - .L_4730)
.L_4730:
        /*0054*/ 	.word	0x00000080
        /*0058*/ 	.word	0x00000001
        /*005c*/ 	.word	0x00000001


	//----- nvinfo : EIATTR_CRS_STACK_SIZE
	.align		4
.L_4731:
        /*0060*/ 	.byte	0x04, 0x1e
        /*0062*/ 	.short	(.L_4733 - .L_4732)
.L_4732:
        /*0064*/ 	.word	0x00000000
.L_4733:


//--------------------- .nv.info._ZN2at6native27unrolled_elementwise_kernelINS0_13AUnaryFunctorIbbbNS0_17BitwiseAndFunctorIbEEEESt5arrayIPcLm2EELi4E23TrivialOffsetCalculatorILi1EjESA_NS0_6memory15LoadWithoutCastENSB_16StoreWithoutCastEEEviT_T0_T2_T3_T4_T5_ --------------------------
	.section	.nv.info._ZN2at6native27unrolled_elementwise_kernelINS0_13AUnaryFunctorIbbbNS0_17BitwiseAndFunctorIbEEEESt5arrayIPcLm2EELi4E23TrivialOffsetCalculatorILi1EjESA_NS0_6memory15LoadWithoutCastENSB_16StoreWithoutCastEEEviT_T0_T2_T3_T4_T5_,"",@"SHT_CUDA_INFO"
	.sectionflags	@""
	.align	4


	//----- nvinfo : EIATTR_CUDA_API_VERSION
	.align		4
        /*0000*/ 	.byte	0x04, 0x37
        /*0002*/ 	.short	(.L_4735 - .L_4734)
.L_4734:
        /*0004*/ 	.word	0x00000082


	//----- nvinfo : EIATTR_SW2861232_WAR
	.align		4
.L_4735:
        /*0008*/ 	.byte	0x01, 0x35
	.zero		2


	//----- nvinfo : EIATTR_PARAM_CBANK
	.align		4
        /*000c*/ 	.byte	0x04, 0x0a
        /*000e*/ 	.short	(.L_4737 - .L_4736)
	.align		4
.L_4736:
        /*0010*/ 	.word	index@(.nv.constant0._ZN2at6native27unrolled_elementwise_kernelINS0_13AUnaryFunctorIbbbNS0_17BitwiseAndFunctorIbEEEESt5arrayIPcLm2EELi4E23TrivialOffsetCalculatorILi1EjESA_NS0_6memory15LoadWithoutCastENSB_16StoreWithoutCastEEEviT_T0_T2_T3_T4_T5_)
        /*0014*/ 	.short	0x0160
        /*0016*/ 	.short	0x001c


	//----- nvinfo : EIATTR_CBANK_PARAM_SIZE
	.align		4
.L_4737:
        /*0018*/ 	.byte	0x03, 0x19
        /*001a*/ 	.short	0x001c


	//----- nvinfo : EIATTR_KPARAM_INFO
	.align		4
        /*001c*/ 	.byte	0x04, 0x17
        /*001e*/ 	.short	(.L_4739 - .L_4738)
.L_4738:
        /*0020*/ 	.word	0x00000000
        /*0024*/ 	.short	0x0006
        /*0026*/ 	.short	0x001b
        /*0028*/ 	.byte	0x00, 0xf0, 0x05, 0x00


	//----- nvinfo : EIATTR_KPARAM_INFO
	.align		4
.L_4739:
        /*002c*/ 	.byte	0x04, 0x17
        /*002e*/ 	.short	(.L_4741 - .L_4740)
.L_4740:
        /*0030*/ 	.word	0x00000000
        /*0034*/ 	.short	0x0005
        /*0036*/ 	.short	0x001a
        /*0038*/ 	.byte	0x00, 0xf0, 0x05, 0x00


	//----- nvinfo : EIATTR_KPARAM_INFO
	.align		4
.L_4741:
        /*003c*/ 	.byte	0x04, 0x17
        /*003e*/ 	.short	(.L_4743 - .L_4742)
.L_4742:
        /*0040*/ 	.word	0x00000000
        /*0044*/ 	.short	0x0004
        /*0046*/ 	.short	0x0019
        /*0048*/ 	.byte	0x00, 0xf0, 0x05, 0x00


	//----- nvinfo : EIATTR_KPARAM_INFO
	.align		4
.L_4743:
        /*004c*/ 	.byte	0x04, 0x17
        /*004e*/ 	.short	(.L_4745 - .L_4744)
.L_4744:
        /*0050*/ 	.word	0x00000000
        /*0054*/ 	.short	0x0003
        /*0056*/ 	.short	0x0018
        /*0058*/ 	.byte	0x00, 0xf0, 0x05, 0x00


	//----- nvinfo : EIATTR_KPARAM_INFO
	.align		4
.L_4745:
        /*005c*/ 	.byte	0x04, 0x17
        /*005e*/ 	.short	(.L_4747 - .L_4746)
.L_4746:
        /*0060*/ 	.word	0x00000000
        /*0064*/ 	.short	0x0002
        /*0066*/ 	.short	0x0008
        /*0068*/ 	.byte	0x00, 0xf0, 0x41, 0x00


	//----- nvinfo : EIATTR_KPARAM_INFO
	.align		4
.L_4747:
        /*006c*/ 	.byte	0x04, 0x17
        /*006e*/ 	.short	(.L_4749 - .L_4748)
.L_4748:
        /*0070*/ 	.word	0x00000000
        /*0074*/ 	.short	0x0001
        /*0076*/ 	.short	0x0004
        /*0078*/ 	.byte	0x00, 0xf0, 0x09, 0x00


	//----- nvinfo : EIATTR_KPARAM_INFO
	.align		4
.L_4749:
        /*007c*/ 	.byte	0x04, 0x17
        /*007e*/ 	.short	(.L_4751 - .L_4750)
.L_4750:
        /*0080*/ 	.word	0x00000000
        /*0084*/ 	.short	0x0000
        /*0086*/ 	.short	0x0000
        /*0088*/ 	.byte	0x00, 0xf0, 0x11, 0x00


	//----- nvinfo : EIATTR_MAXREG_COUNT
	.align		4
.L_4751:
        /*008c*/ 	.byte	0x03, 0x1b
        /*008e*/ 	.short	0x00ff


	//----- nvinfo : EIATTR_MERCURY_ISA_VERSION
	.align		4
        /*0090*/ 	.byte	0x03, 0x5f
        /*0092*/ 	.short	0x0000


	//----- nvinfo : EIATTR_EXIT_INSTR_OFFSETS
	.align		4
        /*0094*/ 	.byte	0x04, 0x1c
        /*0096*/ 	.short	(.L_4753 - .L_4752)


	//   ....[0]....
.L_4752:
        /*0098*/ 	.word	0x000004c0


	//   ....[1]....
        /*009c*/ 	.word	0x00000520


	//----- nvinfo : EIATTR_MAX_THREADS
	.align		4
.L_4753:
        /*00a0*/ 	.byte	0x04, 0x05
        /*00a2*/ 	.short	(.L_4755 - .L_4754)
.L_4754:
        /*00a4*/ 	.word	0x00000080
        /*00a8*/ 	.word	0x00000001
        /*00ac*/ 	.word	0x00000001


	//----- nvinfo : EIATTR_CRS_STACK_SIZE
	.align		4
.L_4755:
        /*00b0*/ 	.byte	0x04, 0x1e
        /*00b2*/ 	.short	(.L_4757 - .L_4756)
.L_4756:
        /*00b4*/ 	.word	0x00000000
.L_4757:


//--------------------- .nv.info._ZN2at6native29vectorized_elementwise_kernelILi2ENS0_13AUnaryFunctorIbbbNS0_17BitwiseAndFunctorIbEEEESt5arrayIPcLm2EEEEviT0_T1_ --------------------------
	.section	.nv.info._ZN2at6native29vectorized_elementwise_kernelILi2ENS0_13AUnaryFunctorIbbbNS0_17BitwiseAndFunctorIbEEEESt5arrayIPcLm2EEEEviT0_T1_,"",@"SHT_CUDA_INFO"
	.sectionflags	@""
	.align	4


	//----- nvinfo : EIATTR_CUDA_API_VERSION
	.align		4
        /*0000*/ 	.byte	0x04, 0x37
        /*0002*/ 	.short	(.L_4759 - .L_4758)
.L_4758:
        /*0004*/ 	.word	0x00000082


	//----- nvinfo : EIATTR_SW2861232_WAR
	.align		4
.L_4759:
        /*0008*/ 	.byte	0x01, 0x35
	.zero		2


	//----- nvinfo : EIATTR_PARAM_CBANK
	.align		4
        /*000c*/ 	.byte	0x04, 0x0a
        /*000e*/ 	.short	(.L_4761 - .L_4760)
	.align		4
.L_4760:
        /*0010*/ 	.word	index@(.nv.constant0._ZN2at6native29vectorized_elementwise_kernelILi2ENS0_13AUnaryFunctorIbbbNS0_17BitwiseAndFunctorIbEEEESt5arrayIPcLm2EEEEviT0_T1_)
        /*0014*/ 	.short	0x0160
        /*0016*/ 	.short	0x0018


	//----- nvinfo : EIATTR_CBANK_PARAM_SIZE
	.align		4
.L_4761:
        /*0018*/ 	.byte	0x03, 0x19
        /*001a*/ 	.short	0x0018


	//----- nvinfo : EIATTR_KPARAM_INFO
	.align		4
        /*001c*/ 	.byte	0x04, 0x17
        /*001e*/ 	.short	(.L_4763 - .L_4762)
.L_4762:
        /*0020*/ 	.word	0x00000000
        /*0024*/ 	.short	0x0002
        /*0026*/ 	.short	0x0008
        /*0028*/ 	.byte	0x00, 0xf0, 0x41, 0x00


	//----- nvinfo : EIATTR_KPARAM_INFO
	.align		4
.L_4763:
        /*002c*/ 	.byte	0x04, 0x17
        /*002e*/ 	.short	(.L_4765 - .L_4764)
.L_4764:
        /*0030*/ 	.word	0x00000000
        /*0034*/ 	.short	0x0001
        /*0036*/ 	.short	0x0004
        /*0038*/ 	.byte	0x00, 0xf0, 0x09, 0x00


	//----- nvinfo : EIATTR_KPARAM_INFO
	.align		4
.L_4765:
        /*003c*/ 	.byte	0x04, 0x17
        /*003e*/ 	.short	(.L_4767 - .L_4766)
.L_4766:
        /*0040*/ 	.word	0x00000000
        /*0044*/ 	.short	0x0000
        /*0046*/ 	.short	0x0000
        /*0048*/ 	.byte	0x00, 0xf0, 0x11, 0x00


	//----- nvinfo : EIATTR_MAXREG_COUNT
	.align		4
.L_4767:
        /*004c*/ 	.byte	0x03, 0x1b
        /*004e*/ 	.short	0x00ff


	//----- nvinfo : EIATTR_MERCURY_ISA_VERSION
	.align		4
        /*0050*/ 	.byte	0x03, 0x5f
        /*0052*/ 	.short	0x0000


	//----- nvinfo : EIATTR_EXIT_INSTR_OFFSETS
	.align		4
        /*0054*/ 	.byte	0x04, 0x1c
        /*0056*/ 	.short	(.L_4769 - .L_4768)


	//   ....[0]....
.L_4768:
        /*0058*/ 	.word	0x00000340


	//   ....[1]....
        /*005c*/ 	.word	0x00000cd0


	//   ....[2]....
        /*0060*/ 	.word	0x00000d30


	//----- nvinfo : EIATTR_MAX_THREADS
	.align		4
.L_4769:
        /*0064*/ 	.byte	0x04, 0x05
        /*0066*/ 	.short	(.L_4771 - .L_4770)
.L_4770:
        /*0068*/ 	.word	0x00000080
        /*006c*/ 	.word	0x00000001
        /*0070*/ 	.word	0x00000001


	//----- nvinfo : EIATTR_CRS_STACK_SIZE
	.align		4
.L_4771:
        /*0074*/ 	.byte	0x04, 0x1e
        /*0076*/ 	.short	(.L_4773 - .L_4772)
.L_4772:
        /*0078*/ 	.word	0x00000000
.L_4773:


//--------------------- .nv.info._ZN2at6native29vectorized_elementwise_kernelILi4ENS0_13AUnaryFunctorIbbbNS0_17BitwiseAndFunctorIbEEEESt5arrayIPcLm2EEEEviT0_T1_ --------------------------
	.section	.nv.info._ZN2at6native29vectorized_elementwise_kernelILi4ENS0_13AUnaryFunctorIbbbNS0_17BitwiseAndFunctorIbEEEESt5arrayIPcLm2EEEEviT0_T1_,"",@"SHT_CUDA_INFO"
	.sectionflags	@""
	.align	4


	//----- nvinfo : EIATTR_CUDA_API_VERSION
	.align		4
        /*0000*/ 	.byte	0x04, 0x37
        /*0002*/ 	.short	(.L_4775 - .L_4774)
.L_4774:
        /*0004*/ 	.word	0x00000082


	//----- nvinfo : EIATTR_SW2861232_WAR
	.align		4
.L_4775:
        /*0008*/ 	.byte	0x01, 0x35
	.zero		2


	//----- nvinfo : EIATTR_PARAM_CBANK
	.align		4
        /*000c*/ 	.byte	0x04, 0x0a
        /*000e*/ 	.short	(.L_4777 - .L_4776)
	.align		4
.L_4776:
        /*0010*/ 	.word	index@(.nv.constant0._ZN2at6native29vectorized_elementwise_kernelILi4ENS0_13AUnaryFunctorIbbbNS0_17BitwiseAndFunctorIbEEEESt5arrayIPcLm2EEEEviT0_T1_)
        /*0014*/ 	.short	0x0160
        /*0016*/ 	.short	0x0018


	//----- nvinfo : EIATTR_CBANK_PARAM_SIZE
	.align		4
.L_4777:
        /*0018*/ 	.byte	0x03, 0x19
        /*001a*/ 	.short	0x0018


	//----- nvinfo : EIATTR_KPARAM_INFO
	.align		4
        /*001c*/ 	.byte	0x04, 0x17
        /*001e*/ 	.short	(.L_4779 - .L_4778)
.L_4778:
        /*0020*/ 	.word	0x00000000
        /*0024*/ 	.short	0x0002
        /*0026*/ 	.short	0x0008
        /*0028*/ 	.byte	0x00, 0xf0, 0x41, 0x00


	//----- nvinfo : EIATTR_KPARAM_INFO
	.align		4
.L_4779:
        /*002c*/ 	.byte	0x04, 0x17
        /*002e*/ 	.short	(.L_4781 - .L_4780)
.L_4780:
        /*0030*/ 	.word	0x00000000
        /*0034*/ 	.short	0x0001
        /*0036*/ 	.short	0x0004
        /*0038*/ 	.byte	0x00, 0xf0, 0x09, 0x00


	//----- nvinfo : EIATTR_KPARAM_INFO
	.align		4
.L_4781:
        /*003c*/ 	.byte	0x04, 0x17
        /*003e*/ 	.short	(.L_4783 - .L_4782)
.L_4782:
        /*0040*/ 	.word	0x00000000
        /*0044*/ 	.short	0x0000
        /*0046*/ 	.short	0x0000
        /*0048*/ 	.byte	0x00, 0xf0, 0x11, 0x00


	//----- nvinfo : EIATTR_MAXREG_COUNT
	.align		4
.L_4783:
        /*004c*/ 	.byte	0x03, 0x1b
        /*004e*/ 	.short	0x00ff


	//----- nvinfo : EIATTR_MERCURY_ISA_VERSION
	.align		4
        /*0050*/ 	.byte	0x03, 0x5f
        /*0052*/ 	.short	0x0000


	//----- nvinfo : EIATTR_EXIT_INSTR_OFFSETS
	.align		4
        /*0054*/ 	.byte	0x04, 0x1c
        /*0056*/ 	.short	(.L_4785 - .L_4784)


	//   ....[0]....
.L_4784:
        /*0058*/ 	.word	0x00000320


	//   ....[1]....
        /*005c*/ 	.word	0x00000cb0


	//   ....[2]....
        /*0060*/ 	.word	0x00000d10


	//----- nvinfo : EIATTR_MAX_THREADS
	.align		4
.L_4785:
        /*0064*/ 	.byte	0x04, 0x05
        /*0066*/ 	.short	(.L_4787 - .L_4786)
.L_4786:
        /*0068*/ 	.word	0x00000080
        /*006c*/ 	.word	0x00000001
        /*0070*/ 	.word	0x00000001


	//----- nvinfo : EIATTR_CRS_STACK_SIZE
	.align		4
.L_4787:
        /*0074*/ 	.byte	0x04, 0x1e
        /*0076*/ 	.short	(.L_4789 - .L_4788)
.L_4788:
        /*0078*/ 	.word	0x00000000
.L_4789:


//--------------------- .nv.info._ZN2at6native29vectorized_elementwise_kernelILi8ENS0_13AUnaryFunctorIbbbNS0_17BitwiseAndFunctorIbEEEESt5arrayIPcLm2EEEEviT0_T1_ --------------------------
	.section	.nv.info._ZN2at6native29vectorized_elementwise_kernelILi8ENS0_13AUnaryFunctorIbbbNS0_17BitwiseAndFunctorIbEEEESt5arrayIPcLm2EEEEviT0_T1_,"",@"SHT_CUDA_INFO"
	.sectionflags	@""
	.align	4


	//----- nvinfo : EIATTR_CUDA_API_VERSION
	.align		4
        /*0000*/ 	.byte	0x04, 0x37
        /*0002*/ 	.short	(.L_4791 - .L_4790)
.L_4790:
        /*0004*/ 	.word	0x00000082


	//----- nvinfo : EIATTR_SW2861232_WAR
	.align		4
.L_4791:
        /*0008*/ 	.byte	0x01, 0x35
	.zero		2


	//----- nvinfo : EIATTR_PARAM_CBANK
	.align		4
        /*000c*/ 	.byte	0x04, 0x0a
        /*000e*/ 	.short	(.L_4793 - .L_4792)
	.align		4
.L_4792:
        /*0010*/ 	.word	index@(.nv.constant0._ZN2at6native29vectorized_elementwise_kernelILi8ENS0_13AUnaryFunctorIbbbNS0_17BitwiseAndFunctorIbEEEESt5arrayIPcLm2EEEEviT0_T1_)
        /*0014*/ 	.short	0x0160
        /*0016*/ 	.short	0x0018


	//----- nvinfo : EIATTR_CBANK_PARAM_SIZE
	.align		4
.L_4793:
        /*0018*/ 	.byte	0x03, 0x19
        /*001a*/ 	.short	0x0018


	//----- nvinfo : EIATTR_KPARAM_INFO
	.align		4
        /*001c*/ 	.byte	0x04, 0x17
        /*001e*/ 	.short	(.L_4795 - .L_4794)
.L_4794:
        /*0020*/ 	.word	0x00000000
        /*0024*/ 	.short	0x0002
        /*0026*/ 	.short	0x0008
        /*0028*/ 	.byte	0x00, 0xf0, 0x41, 0x00


	//----- nvinfo : EIATTR_KPARAM_INFO
	.align		4
.L_4795:
        /*002c*/ 	.byte	0x04, 0x17
        /*002e*/ 	.short	(.L_4797 - .L_4796)
.L_4796:
        /*0030*/ 	.word	0x00000000
        /*0034*/ 	.short	0x0001
        /*0036*/ 	.short	0x0004
        /*0038*/ 	.byte	0x00, 0xf0, 0x09, 0x00


	//----- nvinfo : EIATTR_KPARAM_INFO
	.align		4
.L_4797:
        /*003c*/ 	.byte	0x04, 0x17
        /*003e*/ 	.short	(.L_4799 - .L_4798)
.L_4798:
        /*0040*/ 	.word	0x00000000
        /*0044*/ 	.short	0x0000
        /*0046*/ 	.short	0x0000
        /*0048*/ 	.byte	0x00, 0xf0, 0x11, 0x00


	//----- nvinfo : EIATTR_MAXREG_COUNT
	.align		4
.L_4799:
        /*004c*/ 	.byte	0x03, 0x1b
        /*004e*/ 	.short	0x00ff


	//----- nvinfo : EIATTR_MERCURY_ISA_VERSION
	.align		4
        /*0050*/ 	.byte	0x03, 0x5f
        /*0052*/ 	.short	0x0000


	//----- nvinfo : EIATTR_EXIT_INSTR_OFFSETS
	.align		4
        /*0054*/ 	.byte	0x04, 0x1c
        /*0056*/ 	.short	(.L_4801 - .L_4800)


	//   ....[0]....
.L_4800:
        /*0058*/ 	.word	0x00000010


	//----- nvinfo : EIATTR_MAX_THREADS
	.align		4
.L_4801:
        /*005c*/ 	.byte	0x04, 0x05
        /*005e*/ 	.short	(.L_4803 - .L_4802)
.L_4802:
        /*0060*/ 	.word	0x00000080
        /*0064*/ 	.word	0x00000001
        /*0068*/ 	.word	0x00000001
.L_4803:


//--------------------- .nv.info._ZN2at6native18elementwise_kernelILi128ELi4EZNS0_15gpu_kernel_implINS0_13BinaryFunctorIbbbNS0_17BitwiseAndFunctorIbEEEEEEvRNS_18TensorIteratorBaseERKT_EUliE_EEviT1_ --------------------------
	.section	.nv.info._ZN2at6native18elementwise_kernelILi128ELi4EZNS0_15gpu_kernel_implINS0_13BinaryFunctorIbbbNS0_17BitwiseAndFunctorIbEEEEEEvRNS_18TensorIteratorBaseERKT_EUliE_EEviT1_,"",@"SHT_CUDA_INFO"
	.sectionflags	@""
	.align	4


	//----- nvinfo : EIATTR_CUDA_API_VERSION
	.align		4
        /*0000*/ 	.byte	0x04, 0x37
        /*0002*/ 	.short	(.L_4805 - .L_4804)
.L_4804:
        /*0004*/ 	.word	0x00000082


	//----- nvinfo : EIATTR_SW2861232_WAR
	.align		4
.L_4805:
        /*0008*/ 	.byte	0x01, 0x35
	.zero		2


	//----- nvinfo : EIATTR_PARAM_CBANK
	.align		4
        /*000c*/ 	.byte	0x04, 0x0a
        /*000e*/ 	.short	(.L_4807 - .L_4806)
	.align		4
.L_4806:
        /*0010*/ 	.word	index@(.nv.constant0._ZN2at6native18elementwise_kernelILi128ELi4EZNS0_15gpu_kernel_implINS0_13BinaryFunctorIbbbNS0_17BitwiseAndFunctorIbEEEEEEvRNS_18TensorIteratorBaseERKT_EUliE_EEviT1_)
        /*0014*/ 	.short	0x0160
        /*0016*/ 	.short	0x0290


	//----- nvinfo : EIATTR_CBANK_PARAM_SIZE
	.align		4
.L_4807:
        /*0018*/ 	.byte	0x03, 0x19
        /*001a*/ 	.short	0x0290


	//----- nvinfo : EIATTR_KPARAM_INFO
	.align		4
        /*001c*/ 	.byte	0x04, 0x17
        /*001e*/ 	.short	(.L_4809 - .L_4808)
.L_4808:
        /*0020*/ 	.word	0x00000000
        /*0024*/ 	.short	0x0001
        /*0026*/ 	.short	0x0008
        /*0028*/ 	.byte	0x00, 0xf0, 0x21, 0x0a


	//----- nvinfo : EIATTR_KPARAM_INFO
	.align		4
.L_4809:
        /*002c*/ 	.byte	0x04, 0x17
        /*002e*/ 	.short	(.L_4811 - .L_4810)
.L_4810:
        /*0030*/ 	.word	0x00000000
        /*0034*/ 	.short	0x0000
        /*0036*/ 	.short	0x0000
        /*0038*/ 	.byte	0x00, 0xf0, 0x11, 0x00


	//----- nvinfo : EIATTR_MAXREG_COUNT
	.align		4
.L_4811:
        /*003c*/ 	.byte	0x03, 0x1b
        /*003e*/ 	.short	0x0080


	//----- nvinfo : EIATTR_EXTERNS
	.align		4
        /*0040*/ 	.byte	0x04, 0x0f
        /*0042*/ 	.short	(.L_4813 - .L_4812)


	//   ....[0]....
	.align		4
.L_4812:
        /*0044*/ 	.word	index@(__assertfail)


	//----- nvinfo : EIATTR_MERCURY_ISA_VERSION
	.align		4
.L_4813:
        /*0048*/ 	.byte	0x03, 0x5f
        /*004a*/ 	.short	0x0000


	//----- nvinfo : EIATTR_SYSCALL_OFFSETS
	.align		4
        /*004c*/ 	.byte	0x04, 0x46
        /*004e*/ 	.short	(.L_4815 - .L_4814)


	//   ....[0]....
.L_4814:
        /*0050*/ 	.word	0x00002070


	//   ....[1]....
        /*0054*/ 	.word	0x00002fe0


	//   ....[2]....
        /*0058*/ 	.word	0x00003e90


	//   ....[3]....
        /*005c*/ 	.word	0x00005f40


	//   ....[4]....
        /*0060*/ 	.word	0x00006eb0


	//   ....[5]....
        /*0064*/ 	.word	0x00007d60


	//   ....[6]....
        /*0068*/ 	.word	0x00009de0


	//   ....[7]....
        /*006c*/ 	.word	0x0000ad50


	//   ....[8]....
        /*0070*/ 	.word	0x0000bc00


	//   ....[9]....
        /*0074*/ 	.word	0x0000dc90


	//   ....[10]....
        /*0078*/ 	.word	0x0000ec00


	//   ....[11]....
        /*007c*/ 	.word	0x0000fab0


	//----- nvinfo : EIATTR_EXIT_INSTR_OFFSETS
	.align		4
.L_4815:
        /*0080*/ 	.byte	0x04, 0x1c
        /*0082*/ 	.short	(.L_4817 - .L_4816)


	//   ....[0]....
.L_4816:
        /*0084*/ 	.word	0x0000bc90


	//   ....[1]....
        /*0088*/ 	.word	0x0000ed90


	//   ....[2]....
        /*008c*/ 	.word	0x0000edb0


	//   ....[3]....
        /*0090*/ 	.word	0x0000ee40


	//   ....[4]....
        /*0094*/ 	.word	0x0000ee60


	//   ....[5]....
        /*0098*/ 	.word	0x0000ee80


	//   ....[6]....
        /*009c*/ 	.word	0x0000ef10


	//   ....[7]....
        /*00a0*/ 	.word	0x0000ef50


	//   ....[8]....
        /*00a4*/ 	.word	0x0000eff0


	//   ....[9]....
        /*00a8*/ 	.word	0x0000f040


	//   ....[10]....
        /*00ac*/ 	.word	0x0000f070


	//   ....[11]....
        /*00b0*/ 	.word	0x0000f110


	//   ....[12]....
        /*00b4*/ 	.word	0x0000f150


	//   ....[13]....
        /*00b8*/ 	.word	0x0000f2e0


	//   ....[14]....
        /*00bc*/ 	.word	0x0000f440


	//   ....[15]....
        /*00c0*/ 	.word	0x0000f480


	//   ....[16]....
        /*00c4*/ 	.word	0x0000f520


	//   ....[17]....
        /*00c8*/ 	.word	0x0000f6a0


	//   ....[18]....
        /*00cc*/ 	.word	0x0000f820


	//   ....[19]....
        /*00d0*/ 	.word	0x0000f980


	//   ....[20]....
        /*00d4*/ 	.word	0x0000fac0


	//   ....[21]....
        /*00d8*/ 	.word	0x0000faf0


	//   ....[22]....
        /*00dc*/ 	.word	0x0000fb10


	//----- nvinfo : EIATTR_MAX_THREADS
	.align		4
.L_4817:
        /*00e0*/ 	.byte	0x04, 0x05
        /*00e2*/ 	.short	(.L_4819 - .L_4818)
.L_4818:
        /*00e4*/ 	.word	0x00000080
        /*00e8*/ 	.word	0x00000001
        /*00ec*/ 	.word	0x00000001


	//----- nvinfo : EIATTR_CRS_STACK_SIZE
	.align		4
.L_4819:
        /*00f0*/ 	.byte	0x04, 0x1e
        /*00f2*/ 	.short	(.L_4821 - .L_4820)
.L_4820:
        /*00f4*/ 	.word	0x00000000
.L_4821:


//--------------------- .nv.info._ZN2at6native27unrolled_elementwise_kernelINS0_13BinaryFunctorIbbbNS0_17BitwiseAndFunctorIbEEEESt5arrayIPcLm3EELi4E23TrivialOffsetCalculatorILi2EjES9_ILi1EjENS0_6memory12LoadWithCastILi2EEENSC_13StoreWithCastILi1EEEEEviT_T0_T2_T3_T4_T5_ --------------------------
	.section	.nv.info._ZN2at6native27unrolled_elementwise_kernelINS0_13BinaryFunctorIbbbNS0_17BitwiseAndFunctorIbEEEESt5arrayIPcLm3EELi4E23TrivialOffsetCalculatorILi2EjES9_ILi1EjENS0_6memory12LoadWithCastILi2EEENSC_13StoreWithCastILi1EEEEEviT_T0_T2_T3_T4_T5_,"",@"SHT_CUDA_INFO"
	.sectionflags	@""
	.align	4


	//----- nvinfo : EIATTR_CUDA_API_VERSION
	.align		4
        /*0000*/ 	.byte	0x04, 0x37
        /*0002*/ 	.short	(.L_4823 - .L_4822)
.L_4822:
        /*0004*/ 	.word	0x00000082


	//----- nvinfo : EIATTR_SW2861232_WAR
	.align		4
.L_4823:
        /*0008*/ 	.byte	0x01, 0x35
	.zero		2


	//----- nvinfo : EIATTR_PARAM_CBANK
	.align		4
        /*000c*/ 	.byte	0x04, 0x0a
        /*000e*/ 	.short	(.L_4825 - .L_4824)
	.align		4
.L_4824:
        /*0010*/ 	.word	index@(.nv.constant0._ZN2at6native27unrolled_elementwise_kernelINS0_13BinaryFunctorIbbbNS0_17BitwiseAndFunctorIbEEEESt5arrayIPcLm3EELi4E23TrivialOffsetCalculatorILi2EjES9_ILi1EjENS0_6memory12LoadWithCastILi2EEENSC_13StoreWithCastILi1EEEEEviT_T0_T2_T3_T4_T5_)
        /*0014*/ 	.short	0x0160
        /*0016*/ 	.short	0x0038


	//----- nvinfo : EIATTR_CBANK_PARAM_SIZE
	.align		4
.L_4825:
        /*0018*/ 	.byte	0x03, 0x19
        /*001a*/ 	.short	0x0038


	//----- nvinfo : EIATTR_KPARAM_INFO
	.align		4
        /*001c*/ 	.byte	0x04, 0x17
        /*001e*/ 	.short	(.L_4827 - .L_4826)
.L_4826:
        /*0020*/ 	.word	0x00000000
        /*0024*/ 	.short	0x0006
        /*0026*/ 	.short	0x0030
        /*0028*/ 	.byte	0x00, 0xf0, 0x21, 0x00


	//----- nvinfo : EIATTR_KPARAM_INFO
	.align		4
.L_4827:
        /*002c*/ 	.byte	0x04, 0x17
        /*002e*/ 	.short	(.L_4829 - .L_4828)
.L_4828:
        /*0030*/ 	.word	0x00000000
        /*0034*/ 	.short	0x0005
        /*0036*/ 	.short	0x0024
        /*0038*/ 	.byte	0x00, 0xf0, 0x31, 0x00


	//----- nvinfo : EIATTR_KPARAM_INFO
	.align		4
.L_4829:
        /*003c*/ 	.byte	0x04, 0x17
        /*003e*/ 	.short	(.L_4831 - .L_4830)
.L_4830:
        /*0040*/ 	.word	0x00000000
        /*0044*/ 	.short	0x0004
        /*0046*/ 	.short	0x0021
        /*0048*/ 	.byte	0x00, 0xf0, 0x05, 0x00


	//----- nvinfo : EIATTR_KPARAM_INFO
	.align		4
.L_4831:
        /*004c*/ 	.byte	0x04, 0x17
        /*004e*/ 	.short	(.L_4833 - .L_4832)
.L_4832:
        /*0050*/ 	.word	0x00000000
        /*0054*/ 	.short	0x0003
        /*0056*/ 	.short	0x0020
        /*0058*/ 	.byte	0x00, 0xf0, 0x05, 0x00


	//----- nvinfo : EIATTR_KPARAM_INFO
	.align		4
.L_4833:
        /*005c*/ 	.byte	0x04, 0x17
        /*005e*/ 	.short	(.L_4835 - .L_4834)
.L_4834:
        /*0060*/ 	.word	0x00000000
        /*0064*/ 	.short	0x0002
        /*0066*/ 	.short	0x0008
        /*0068*/ 	.byte	0x00, 0xf0, 0x61, 0x00


	//----- nvinfo : EIATTR_KPARAM_INFO
	.align		4
.L_4835:
        /*006c*/ 	.byte	0x04, 0x17
        /*006e*/ 	.short	(.L_4837 - .L_4836)
.L_4836:
        /*0070*/ 	.word	0x00000000
        /*0074*/ 	.short	0x0001
        /*0076*/ 	.short	0x0004
        /*0078*/ 	.byte	0x00, 0xf0, 0x05, 0x00


	//----- nvinfo : EIATTR_KPARAM_INFO
	.align		4
.L_4837:
        /*007c*/ 	.byte	0x04, 0x17
        /*007e*/ 	.short	(.L_4839 - .L_4838)
.L_4838:
        /*0080*/ 	.word	0x00000000
        /*0084*/ 	.short	0x0000
        /*0086*/ 	.short	0x0000
        /*0088*/ 	.byte	0x00, 0xf0, 0x11, 0x00


	//----- nvinfo : EIATTR_MAXREG_COUNT
	.align		4
.L_4839:
        /*008c*/ 	.byte	0x03, 0x1b
        /*008e*/ 	.short	0x00ff


	//----- nvinfo : EIATTR_EXTERNS
	.align		4
        /*0090*/ 	.byte	0x04, 0x0f
        /*0092*/ 	.short	(.L_4841 - .L_4840)


	//   ....[0]....
	.align		4
.L_4840:
        /*0094*/ 	.word	index@(__assertfail)


	//----- nvinfo : EIATTR_MERCURY_ISA_VERSION
	.align		4
.L_4841:
        /*0098*/ 	.byte	0x03, 0x5f
        /*009a*/ 	.short	0x0000


	//----- nvinfo : EIATTR_SYSCALL_OFFSETS
	.align		4
        /*009c*/ 	.byte	0x04, 0x46
        /*009e*/ 	.short	(.L_4843 - .L_4842)


	//   ....[0]....
.L_4842:
        /*00a0*/ 	.word	0x000010d0


	//   ....[1]....
        /*00a4*/ 	.word	0x00002040


	//   ....[2]....
        /*00a8*/ 	.word	0x00003160


	//   ....[3]....
        /*00ac*/ 	.word	0x000040d0


	//   ....[4]....
        /*00b0*/ 	.word	0x00005200


	//   ....[5]....
        /*00b4*/ 	.word	0x00006170


	//   ....[6]....
        /*00b8*/ 	.word	0x00007280


	//   ....[7]....
        /*00bc*/ 	.word	0x000081f0


	//   ....[8]....
        /*00c0*/ 	.word	0x000092c0


	//   ....[9]....
        /*00c4*/ 	.word	0x0000a1a0


	//   ....[10]....
        /*00c8*/ 	.word	0x0000b060


	//   ....[11]....
        /*00cc*/ 	.word	0x0000bf20


	//----- nvinfo : EIATTR_EXIT_INSTR_OFFSETS
	.align		4
.L_4843:
        /*00d0*/ 	.byte	0x04, 0x1c
        /*00d2*/ 	.short	(.L_4845 - .L_4844)


	//   ....[0]....
.L_4844:
        /*00d4*/ 	.word	0x0000b0f0


	//   ....[1]....
        /*00d8*/ 	.word	0x0000b200


	//   ....[2]....
        /*00dc*/ 	.word	0x0000b220


	//   ....[3]....
        /*00e0*/ 	.word	0x0000b2b0


	//   ....[4]....
        /*00e4*/ 	.word	0x0000b2d0


	//   ....[5]....
        /*00e8*/ 	.word	0x0000b2f0


	//   ....[6]....
        /*00ec*/ 	.word	0x0000b380


	//   ....[7]....
        /*00f0*/ 	.word	0x0000b3c0


	//   ....[8]....
        /*00f4*/ 	.word	0x0000b460


	//   ....[9]....
        /*00f8*/ 	.word	0x0000b4b0


	//   ....[10]....
        /*00fc*/ 	.word	0x0000b4e0


	//   ....[11]....
        /*0100*/ 	.word	0x0000b580


	//   ....[12]....
        /*0104*/ 	.word	0x0000b5c0


	//   ....[13]....
        /*0108*/ 	.word	0x0000b750


	//   ....[14]....
        /*010c*/ 	.word	0x0000b8b0


	//   ....[15]....
        /*0110*/ 	.word	0x0000b8f0


	//   ....[16]....
        /*0114*/ 	.word	0x0000b990


	//   ....[17]....
        /*0118*/ 	.word	0x0000bb10


	//   ....[18]....
        /*011c*/ 	.word	0x0000bc90


	//   ....[19]....
        /*0120*/ 	.word	0x0000bdf0


	//   ....[20]....
        /*0124*/ 	.word	0x0000bf30


	//   ....[21]....
        /*0128*/ 	.word	0x0000bf60


	//   ....[22]....
        /*012c*/ 	.word	0x0000bf80


	//----- nvinfo : EIATTR_MAX_THREADS
	.align		4
.L_4845:
        /*0130*/ 	.byte	0x04, 0x05
        /*0132*/ 	.short	(.L_4847 - .L_4846)
.L_4846:
        /*0134*/ 	.word	0x00000080
        /*0138*/ 	.word	0x00000001
        /*013c*/ 	.word	0x00000001


	//----- nvinfo : EIATTR_CRS_STACK_SIZE
	.align		4
.L_4847:
        /*0140*/ 	.byte	0x04, 0x1e
        /*0142*/ 	.short	(.L_4849 - .L_4848)
.L_4848:
        /*0144*/ 	.word	0x00000000
.L_4849:


//--------------------- .nv.info._ZN2at6native18elementwise_kernelILi128ELi4EZNS0_22gpu_kernel_impl_nocastINS0_13BinaryFunctorIbbbNS0_17BitwiseAndFunctorIbEEEEEEvRNS_18TensorIteratorBaseERKT_EUliE_EEviT1_ --------------------------
	.section	.nv.info._ZN2at6native18elementwise_kernelILi128ELi4EZNS0_22gpu_kernel_impl_nocastINS0_13BinaryFunctorIbbbNS0_17BitwiseAndFunctorIbEEEEEEvRNS_18TensorIteratorBaseERKT_EUliE_EEviT1_,"",@"SHT_CUDA_INFO"
	.sectionflags	@""
	.align	4


	//----- nvinfo : EIATTR_CUDA_API_VERSION
	.align		4
        /*0000*/ 	.byte	0x04, 0x37
        /*0002*/ 	.short	(.L_4851 - .L_4850)
.L_4850:
        /*0004*/ 	.word	0x00000082


	//----- nvinfo : EIATTR_SW2861232_WAR
	.align		4
.L_4851:
        /*0008*/ 	.byte	0x01, 0x35
	.zero		2


	//----- nvinfo : EIATTR_PARAM_CBANK
	.align		4
        /*000c*/ 	.byte	0x04, 0x0a
        /*000e*/ 	.short	(.L_4853 - .L_4852)
	.align		4
.L_4852:
        /*0010*/ 	.word	index@(.nv.constant0._ZN2at6native18elementwise_kernelILi128ELi4EZNS0_22gpu_kernel_impl_nocastINS0_13BinaryFunctorIbbbNS0_17BitwiseAndFunctorIbEEEEEEvRNS_18TensorIteratorBaseERKT_EUliE_EEviT1_)
        /*0014*/ 	.short	0x0160
        /*0016*/ 	.short	0x0290


	//----- nvinfo : EIATTR_CBANK_PARAM_SIZE
	.align		4
.L_4853:
        /*0018*/ 	.byte	0x03, 0x19
        /*001a*/ 	.short	0x0290


	//----- nvinfo : EIATTR_KPARAM_INFO
	.align		4
        /*001c*/ 	.byte	0x04, 0x17
        /*001e*/ 	.short	(.L_4855 - .L_4854)
.L_4854:
        /*0020*/ 	.word	0x00000000
        /*0024*/ 	.short	0x0001
        /*0026*/ 	.short	0x0008
        /*0028*/ 	.byte	0x00, 0xf0, 0x21, 0x0a


	//----- nvinfo : EIATTR_KPARAM_INFO
	.align		4
.L_4855:
        /*002c*/ 	.byte	0x04, 0x17
        /*002e*/ 	.short	(.L_4857 - .L_4856)
.L_4856:
        /*0030*/ 	.word	0x00000000
        /*0034*/ 	.short	0x0000
        /*0036*/ 	.short	0x0000
        /*0038*/ 	.byte	0x00, 0xf0, 0x11, 0x00


	//----- nvinfo : EIATTR_MAXREG_COUNT
	.align		4
.L_4857:
        /*003c*/ 	.byte	0x03, 0x1b
        /*003e*/ 	.short	0x0080


	//----- nvinfo : EIATTR_MERCURY_ISA_VERSION
	.align		4
        /*0040*/ 	.byte	0x03, 0x5f
        /*0042*/ 	.short	0x0000


	//----- nvinfo : EIATTR_EXIT_INSTR_OFFSETS
	.align		4
        /*0044*/ 	.byte	0x04, 0x1c
        /*0046*/ 	.short	(.L_4859 - .L_4858)


	//   ....[0]....
.L_4858:
        /*0048*/ 	.word	0x000032e0


	//   ....[1]....
        /*004c*/ 	.word	0x00004380


	//----- nvinfo : EIATTR_MAX_THREADS
	.align		4
.L_4859:
        /*0050*/ 	.byte	0x04, 0x05
        /*0052*/ 	.short	(.L_4861 - .L_4860)
.L_4860:
        /*0054*/ 	.word	0x00000080
        /*0058*/ 	.word	0x00000001
        /*005c*/ 	.word	0x00000001


	//----- nvinfo : EIATTR_CRS_STACK_SIZE
	.align		4
.L_4861:
        /*0060*/ 	.byte	0x04, 0x1e
        /*0062*/ 	.short	(.L_4863 - .L_4862)
.L_4862:
        /*0064*/ 	.word	0x00000000
.L_4863:


//--------------------- .nv.info._ZN2at6native27unrolled_elementwise_kernelINS0_13BinaryFunctorIbbbNS0_17BitwiseAndFunctorIbEEEESt5arrayIPcLm3EELi4E23TrivialOffsetCalculatorILi2EjES9_ILi1EjENS0_6memory15LoadWithoutCastENSC_16StoreWithoutCastEEEviT_T0_T2_T3_T4_T5_ --------------------------
	.section	.nv.info._ZN2at6native27unrolled_elementwise_kernelINS0_13BinaryFunctorIbbbNS0_17BitwiseAndFunctorIbEEEESt5arrayIPcLm3EELi4E23TrivialOffsetCalculatorILi2EjES9_ILi1EjENS0_6memory15LoadWithoutCastENSC_16StoreWithoutCastEEEviT_T0_T2_T3_T4_T5_,"",@"SHT_CUDA_INFO"
	.sectionflags	@""
	.align	4


	//----- nvinfo : EIATTR_CUDA_API_VERSION
	.align		4
        /*0000*/ 	.byte	0x04, 0x37
        /*0002*/ 	.short	(.L_4865 - .L_4864)
.L_4864:
        /*0004*/ 	.word	0x00000082


	//----- nvinfo : EIATTR_SW2861232_WAR
	.align		4
.L_4865:
        /*0008*/ 	.byte	0x01, 0x35
	.zero		2


	//----- nvinfo : EIATTR_PARAM_CBANK
	.align		4
        /*000c*/ 	.byte	0x04, 0x0a
        /*000e*/ 	.short	(.L_4867 - .L_4866)
	.align		4
.L_4866:
        /*0010*/ 	.word	index@(.nv.constant0._ZN2at6native27unrolled_elementwise_kernelINS0_13BinaryFunctorIbbbNS0_17BitwiseAndFunctorIbEEEESt5arrayIPcLm3EELi4E23TrivialOffsetCalculatorILi2EjES9_ILi1EjENS0_6memory15LoadWithoutCastENSC_16StoreWithoutCastEEEviT_T0_T2_T3_T4_T5_)
        /*0014*/ 	.short	0x0160
        /*0016*/ 	.short	0x0024


	//----- nvinfo : EIATTR_CBANK_PARAM_SIZE
	.align		4
.L_4867:
        /*0018*/ 	.byte	0x03, 0x19
        /*001a*/ 	.short	0x0024


	//----- nvinfo : EIATTR_KPARAM_INFO
	.align		4
        /*001c*/ 	.byte	0x04, 0x17
        /*001e*/ 	.short	(.L_4869 - .L_4868)
.L_4868:
        /*0020*/ 	.word	0x00000000
        /*0024*/ 	.short	0x0006
        /*0026*/ 	.short	0x0023
        /*0028*/ 	.byte	0x00, 0xf0, 0x05, 0x00


	//----- nvinfo : EIATTR_KPARAM_INFO
	.align		4
.L_4869:
        /*002c*/ 	.byte	0x04, 0x17
        /*002e*/ 	.short	(.L_4871 - .L_4870)
.L_4870:
        /*0030*/ 	.word	0x00000000
        /*0034*/ 	.short	0x0005
        /*0036*/ 	.short	0x0022
        /*0038*/ 	.byte	0x00, 0xf0, 0x05, 0x00


	//----- nvinfo : EIATTR_KPARAM_INFO
	.align		4
.L_4871:
        /*003c*/ 	.byte	0x04, 0x17
        /*003e*/ 	.short	(.L_4873 - .L_4872)
.L_4872:
        /*0040*/ 	.word	0x00000000
        /*0044*/ 	.short	0x0004
        /*0046*/ 	.short	0x0021
        /*0048*/ 	.byte	0x00, 0xf0, 0x05, 0x00


	//----- nvinfo : EIATTR_KPARAM_INFO
	.align		4
.L_4873:
        /*004c*/ 	.byte	0x04, 0x17
        /*004e*/ 	.short	(.L_4875 - .L_4874)
.L_4874:
        /*0050*/ 	.word	0x00000000
        /*0054*/ 	.short	0x0003
        /*0056*/ 	.short	0x0020
        /*0058*/ 	.byte	0x00, 0xf0, 0x05, 0x00


	//----- nvinfo : EIATTR_KPARAM_INFO
	.align		4
.L_4875:
        /*005c*/ 	.byte	0x04, 0x17
        /*005e*/ 	.short	(.L_4877 - .L_4876)
.L_4876:
        /*0060*/ 	.word	0x00000000
        /*0064*/ 	.short	0x0002
        /*0066*/ 	.short	0x0008
        /*0068*/ 	.byte	0x00, 0xf0, 0x61, 0x00


	//----- nvinfo : EIATTR_KPARAM_INFO
	.align		4
.L_4877:
        /*006c*/ 	.byte	0x04, 0x17
        /*006e*/ 	.short	(.L_4879 - .L_4878)
.L_4878:
        /*0070*/ 	.word	0x00000000
        /*0074*/ 	.short	0x0001
        /*0076*/ 	.short	0x0004
        /*0078*/ 	.byte	0x00, 0xf0, 0x05, 0x00


	//----- nvinfo : EIATTR_KPARAM_INFO
	.align		4
.L_4879:
        /*007c*/ 	.byte	0x04, 0x17
        /*007e*/ 	.short	(.L_4881 - .L_4880)
.L_4880:
        /*0080*/ 	.word	0x00000000
        /*0084*/ 	.short	0x0000
        /*0086*/ 	.short	0x0000
        /*0088*/ 	.byte	0x00, 0xf0, 0x11, 0x00


	//----- nvinfo : EIATTR_MAXREG_COUNT
	.align		4
.L_4881:
        /*008c*/ 	.byte	0x03, 0x1b
        /*008e*/ 	.short	0x00ff


	//----- nvinfo : EIATTR_MERCURY_ISA_VERSION
	.align		4
        /*0090*/ 	.byte	0x03, 0x5f
        /*0092*/ 	.short	0x0000


	//----- nvinfo : EIATTR_EXIT_INSTR_OFFSETS
	.align		4
        /*0094*/ 	.byte	0x04, 0x1c
        /*0096*/ 	.short	(.L_4883 - .L_4882)


	//   ....[0]....
.L_4882:
        /*0098*/ 	.word	0x00000640


	//   ....[1]....
        /*009c*/ 	.word	0x000006c0


	//----- nvinfo : EIATTR_MAX_THREADS
	.align		4
.L_4883:
        /*00a0*/ 	.byte	0x04, 0x05
        /*00a2*/ 	.short	(.L_4885 - .L_4884)
.L_4884:
        /*00a4*/ 	.word	0x00000080
        /*00a8*/ 	.word	0x00000001
        /*00ac*/ 	.word	0x00000001


	//----- nvinfo : EIATTR_CRS_STACK_SIZE
	.align		4
.L_4885:
        /*00b0*/ 	.byte	0x04, 0x1e
        /*00b2*/ 	.short	(.L_4887 - .L_4886)
.L_4886:
        /*00b4*/ 	.word	0x00000000
.L_4887:


//--------------------- .nv.info._ZN2at6native29vectorized_elementwise_kernelILi2ENS0_13BinaryFunctorIbbbNS0_17BitwiseAndFunctorIbEEEESt5arrayIPcLm3EEEEviT0_T1_ --------------------------
	.section	.nv.info._ZN2at6native29vectorized_elementwise_kernelILi2ENS0_13BinaryFunctorIbbbNS0_17BitwiseAndFunctorIbEEEESt5arrayIPcLm3EEEEviT0_T1_,"",@"SHT_CUDA_INFO"
	.sectionflags	@""
	.align	4


	//----- nvinfo : EIATTR_CUDA_API_VERSION
	.align		4
        /*0000*/ 	.byte	0x04, 0x37
        /*0002*/ 	.short	(.L_4889 - .L_4888)
.L_4888:
        /*0004*/ 	.word	0x00000082


	//----- nvinfo : EIATTR_SW2861232_WAR
	.align		4
.L_4889:
        /*0008*/ 	.byte	0x01, 0x35
	.zero		2


	//----- nvinfo : EIATTR_PARAM_CBANK
	.align		4
        /*000c*/ 	.byte	0x04, 0x0a
        /*000e*/ 	.short	(.L_4891 - .L_4890)
	.align		4
.L_4890:
        /*0010*/ 	.word	index@(.nv.constant0._ZN2at6native29vectorized_elementwise_kernelILi2ENS0_13BinaryFunctorIbbbNS0_17BitwiseAndFunctorIbEEEESt5arrayIPcLm3EEEEviT0_T1_)
        /*0014*/ 	.short	0x0160
        /*0016*/ 	.short	0x0020


	//----- nvinfo : EIATTR_CBANK_PARAM_SIZE
	.align		4
.L_4891:
        /*0018*/ 	.byte	0x03, 0x19
        /*001a*/ 	.short	0x0020


	//----- nvinfo : EIATTR_KPARAM_INFO
	.align		4
        /*001c*/ 	.byte	0x04, 0x17
        /*001e*/ 	.short	(.L_4893 - .L_4892)
.L_4892:
        /*0020*/ 	.word	0x00000000
        /*0024*/ 	.short	0x0002
        /*0026*/ 	.short	0x0008
        /*0028*/ 	.byte	0x00, 0xf0, 0x61, 0x00


	//----- nvinfo : EIATTR_KPARAM_INFO
	.align		4
.L_4893:
        /*002c*/ 	.byte	0x04, 0x17
        /*002e*/ 	.short	(.L_4895 - .L_4894)
.L_4894:
        /*0030*/ 	.word	0x00000000
        /*0034*/ 	.short	0x0001
        /*0036*/ 	.short	0x0004
        /*0038*/ 	.byte	0x00, 0xf0, 0x05, 0x00


	//----- nvinfo : EIATTR_KPARAM_INFO
	.align		4
.L_4895:
        /*003c*/ 	.byte	0x04, 0x17
        /*003e*/ 	.short	(.L_4897 - .L_4896)
.L_4896:
        /*0040*/ 	.word	0x00000000
        /*0044*/ 	.short	0x0000
        /*0046*/ 	.short	0x0000
        /*0048*/ 	.byte	0x00, 0xf0, 0x11, 0x00


	//----- nvinfo : EIATTR_MAXREG_COUNT
	.align		4
.L_4897:
        /*004c*/ 	.byte	0x03, 0x1b
        /*004e*/ 	.short	0x00ff


	//----- nvinfo : EIATTR_MERCURY_ISA_VERSION
	.align		4
        /*0050*/ 	.byte	0x03, 0x5f
        /*0052*/ 	.short	0x0000


	//----- nvinfo : EIATTR_EXIT_INSTR_OFFSETS
	.align		4
        /*0054*/ 	.byte	0x04, 0x1c
        /*0056*/ 	.short	(.L_4899 - .L_4898)


	//   ....[0]....
.L_4898:
        /*0058*/ 	.word	0x000004a0


	//   ....[1]....
        /*005c*/ 	.word	0x00001210


	//   ....[2]....
        /*0060*/ 	.word	0x00001270


	//----- nvinfo : EIATTR_MAX_THREADS
	.align		4
.L_4899:
        /*0064*/ 	.byte	0x04, 0x05
        /*0066*/ 	.short	(.L_4901 - .L_4900)
.L_4900:
        /*0068*/ 	.word	0x00000080
        /*006c*/ 	.word	0x00000001
        /*0070*/ 	.word	0x00000001


	//----- nvinfo : EIATTR_CRS_STACK_SIZE
	.align		4
.L_4901:
        /*0074*/ 	.byte	0x04, 0x1e
        /*0076*/ 	.short	(.L_4903 - .L_4902)
.L_4902:
        /*0078*/ 	.word	0x00000000
.L_4903:


//--------------------- .nv.info._ZN2at6native29vectorized_elementwise_kernelILi4ENS0_13BinaryFunctorIbbbNS0_17BitwiseAndFunctorIbEEEESt5arrayIPcLm3EEEEviT0_T1_ --------------------------
	.section	.nv.info._ZN2at6native29vectorized_elementwise_kernelILi4ENS0_13BinaryFunctorIbbbNS0_17BitwiseAndFunctorIbEEEESt5arrayIPcLm3EEEEviT0_T1_,"",@"SHT_CUDA_INFO"
	.sectionflags	@""
	.align	4


	//----- nvinfo : EIATTR_CUDA_API_VERSION
	.align		4
        /*0000*/ 	.byte	0x04, 0x37
        /*0002*/ 	.short	(.L_4905 - .L_4904)
.L_4904:
        /*0004*/ 	.word	0x00000082


	//----- nvinfo : EIATTR_SW2861232_WAR
	.align		4
.L_4905:
        /*0008*/ 	.byte	0x01, 0x35
	.zero		2


	//----- nvinfo : EIATTR_PARAM_CBANK
	.align		4
        /*000c*/ 	.byte	0x04, 0x0a
        /*000e*/ 	.short	(.L_4907 - .L_4906)
	.align		4
.L_4906:
        /*0010*/ 	.word	index@(.nv.constant0._ZN2at6native29vectorized_elementwise_kernelILi4ENS0_13BinaryFunctorIbbbNS0_17BitwiseAndFunctorIbEEEESt5arrayIPcLm3EEEEviT0_T1_)
        /*0014*/ 	.short	0x0160
        /*0016*/ 	.short	0x0020


	//----- nvinfo : EIATTR_CBANK_PARAM_SIZE
	.align		4
.L_4907:
        /*0018*/ 	.byte	0x03, 0x19
        /*001a*/ 	.short	0x0020


	//----- nvinfo : EIATTR_KPARAM_INFO
	.align		4
        /*001c*/ 	.byte	0x04, 0x17
        /*001e*/ 	.short	(.L_4909 - .L_4908)
.L_4908:
        /*0020*/ 	.word	0x00000000
        /*0024*/ 	.short	0x0002
        /*0026*/ 	.short	0x0008
        /*0028*/ 	.byte	0x00, 0xf0, 0x61, 0x00


	//----- nvinfo : EIATTR_KPARAM_INFO
	.align		4
.L_4909:
        /*002c*/ 	.byte	0x04, 0x17
        /*002e*/ 	.short	(.L_4911 - .L_4910)
.L_4910:
        /*0030*/ 	.word	0x00000000
        /*0034*/ 	.short	0x0001
        /*0036*/ 	.short	0x0004
        /*0038*/ 	.byte	0x00, 0xf0, 0x05, 0x00


	//----- nvinfo : EIATTR_KPARAM_INFO
	.align		4
.L_4911:
        /*003c*/ 	.byte	0x04, 0x17
        /*003e*/ 	.short	(.L_4913 - .L_4912)
.L_4912:
        /*0040*/ 	.word	0x00000000
        /*0044*/ 	.short	0x0000
        /*0046*/ 	.short	0x0000
        /*0048*/ 	.byte	0x00, 0xf0, 0x11, 0x00


	//----- nvinfo : EIATTR_MAXREG_COUNT
	.align		4
.L_4913:
        /*004c*/ 	.byte	0x03, 0x1b
        /*004e*/ 	.short	0x00ff


	//----- nvinfo : EIATTR_MERCURY_ISA_VERSION
	.align		4
        /*0050*/ 	.byte	0x03, 0x5f
        /*0052*/ 	.short	0x0000


	//----- nvinfo : EIATTR_EXIT_INSTR_OFFSETS
	.align		4
        /*0054*/ 	.byte	0x04, 0x1c
        /*0056*/ 	.short	(.L_4915 - .L_4914)


	//   ....[0]....
.L_4914:
        /*0058*/ 	.word	0x00000460


	//   ....[1]....
        /*005c*/ 	.word	0x000011d0


	//   ....[2]....
        /*0060*/ 	.word	0x00001230


	//----- nvinfo : EIATTR_MAX_THREADS
	.align		4
.L_4915:
        /*0064*/ 	.byte	0x04, 0x05
        /*0066*/ 	.short	(.L_4917 - .L_4916)
.L_4916:
        /*0068*/ 	.word	0x00000080
        /*006c*/ 	.word	0x00000001
        /*0070*/ 	.word	0x00000001


	//----- nvinfo : EIATTR_CRS_STACK_SIZE
	.align		4
.L_4917:
        /*0074*/ 	.byte	0x04, 0x1e
        /*0076*/ 	.short	(.L_4919 - .L_4918)
.L_4918:
        /*0078*/ 	.word	0x00000000
.L_4919:


//--------------------- .nv.info._ZN2at6native29vectorized_elementwise_kernelILi8ENS0_13BinaryFunctorIbbbNS0_17BitwiseAndFunctorIbEEEESt5arrayIPcLm3EEEEviT0_T1_ --------------------------
	.section	.nv.info._ZN2at6native29vectorized_elementwise_kernelILi8ENS0_13BinaryFunctorIbbbNS0_17BitwiseAndFunctorIbEEEESt5arrayIPcLm3EEEEviT0_T1_,"",@"SHT_CUDA_INFO"
	.sectionflags	@""
	.align	4


	//----- nvinfo : EIATTR_CUDA_API_VERSION
	.align		4
        /*0000*/ 	.byte	0x04, 0x37
        /*0002*/ 	.short	(.L_4921 - .L_4920)
.L_4920:
        /*0004*/ 	.word	0x00000082


	//----- nvinfo : EIATTR_SW2861232_WAR
	.align		4
.L_4921:
        /*0008*/ 	.byte	0x01, 0x35
	.zero		2


	//----- nvinfo : EIATTR_PARAM_CBANK
	.align		4
        /*000c*/ 	.byte	0x04, 0x0a
        /*000e*/ 	.short	(.L_4923 - .L_4922)
	.align		4
.L_4922:
        /*0010*/ 	.word	index@(.nv.constant0._ZN2at6native29vectorized_elementwise_kernelILi8ENS0_13BinaryFunctorIbbbNS0_17BitwiseAndFunctorIbEEEESt5arrayIPcLm3EEEEviT0_T1_)
        /*0014*/ 	.short	0x0160
        /*0016*/ 	.short	0x0020


	//----- nvinfo : EIATTR_CBANK_PARAM_SIZE
	.align		4
.L_4923:
        /*0018*/ 	.byte	0x03, 0x19
        /*001a*/ 	.short	0x0020


	//----- nvinfo : EIATTR_KPARAM_INFO
	.align		4
        /*001c*/ 	.byte	0x04, 0x17
        /*001e*/ 	.short	(.L_4925 - .L_4924)
.L_4924:
        /*0020*/ 	.word	0x00000000
        /*0024*/ 	.short	0x0002
        /*0026*/ 	.short	0x0008
        /*0028*/ 	.byte	0x00, 0xf0, 0x61, 0x00


	//----- nvinfo : EIATTR_KPARAM_INFO
	.align		4
.L_4925:
        /*002c*/ 	.byte	0x04, 0x17
        /*002e*/ 	.short	(.L_4927 - .L_4926)
.L_4926:
        /*0030*/ 	.word	0x00000000
        /*0034*/ 	.short	0x0001
        /*0036*/ 	.short	0x0004
        /*0038*/ 	.byte	0x00, 0xf0, 0x05, 0x00


	//----- nvinfo : EIATTR_KPARAM_INFO
	.align		4
.L_4927:
        /*003c*/ 	.byte	0x04, 0x17
        /*003e*/ 	.short	(.L_4929 - .L_4928)
.L_4928:
        /*0040*/ 	.word	0x00000000
        /*0044*/ 	.short	0x0000
        /*0046*/ 	.short	0x0000
        /*0048*/ 	.byte	0x00, 0xf0, 0x11, 0x00


	//----- nvinfo : EIATTR_MAXREG_COUNT
	.align		4
.L_4929:
        /*004c*/ 	.byte	0x03, 0x1b
        /*004e*/ 	.short	0x00ff


	//----- nvinfo : EIATTR_MERCURY_ISA_VERSION
	.align		4
        /*0050*/ 	.byte	0x03, 0x5f
        /*0052*/ 	.short	0x0000


	//----- nvinfo : EIATTR_EXIT_INSTR_OFFSETS
	.align		4
        /*0054*/ 	.byte	0x04, 0x1c
        /*0056*/ 	.short	(.L_4931 - .L_4930)


	//   ....[0]....
.L_4930:
        /*0058*/ 	.word	0x00000010


	//----- nvinfo : EIATTR_MAX_THREADS
	.align		4
.L_4931:
        /*005c*/ 	.byte	0x04, 0x05
        /*005e*/ 	.short	(.L_4933 - .L_4932)
.L_4932:
        /*0060*/ 	.word	0x00000080
        /*0064*/ 	.word	0x00000001
        /*0068*/ 	.word	0x00000001
.L_4933:


//--------------------- .nv.info._ZN2at6native18elementwise_kernelILi128ELi4EZNS0_15gpu_kernel_implINS0_13AUnaryFunctorIsssNS0_17BitwiseAndFunctorIsEEEEEEvRNS_18TensorIteratorBaseERKT_EUliE_EEviT1_ --------------------------
	.section	.nv.info._ZN2at6native18elementwise_kernelILi128ELi4EZNS0_15gpu_kernel_implINS0_13AUnaryFunctorIsssNS0_17BitwiseAndFunctorIsEEEEEEvRNS_18TensorIteratorBaseERKT_EUliE_EEviT1_,"",@"SHT_CUDA_INFO"
	.sectionflags	@""
	.align	4


	//----- nvinfo : EIATTR_CUDA_API_VERSION
	.align		4
        /*0000*/ 	.byte	0x04, 0x37
        /*0002*/ 	.short	(.L_4935 - .L_4934)
.L_4934:
        /*0004*/ 	.word	0x00000082


	//----- nvinfo : EIATTR_SW2861232_WAR
	.align		4
.L_4935:
        /*0008*/ 	.byte	0x01, 0x35
	.zero		2


	//----- nvinfo : EIATTR_PARAM_CBANK
	.align		4
        /*000c*/ 	.byte	0x04, 0x0a
        /*000e*/ 	.short	(.L_4937 - .L_4936)
	.align		4
.L_4936:
        /*0010*/ 	.word	index@(.nv.constant0._ZN2at6native18elementwise_kernelILi128ELi4EZNS0_15gpu_kernel_implINS0_13AUnaryFunctorIsssNS0_17BitwiseAndFunctorIsEEEEEEvRNS_18TensorIteratorBaseERKT_EUliE_EEviT1_)
        /*0014*/ 	.short	0x0160
        /*0016*/ 	.short	0x0220


	//----- nvinfo : EIATTR_CBANK_PARAM_SIZE
	.align		4
.L_4937:
        /*0018*/ 	.byte	0x03, 0x19
        /*001a*/ 	.short	0x0220


	//----- nvinfo : EIATTR_KPARAM_INFO
	.align		4
        /*001c*/ 	.byte	0x04, 0x17
        /*001e*/ 	.short	(.L_4939 - .L_4938)
.L_4938:
        /*0020*/ 	.word	0x00000000
        /*0024*/ 	.short	0x0001
        /*0026*/ 	.short	0x0008
        /*0028*/ 	.byte	0x00, 0xf0, 0x61, 0x08


	//----- nvinfo : EIATTR_KPARAM_INFO
	.align		4
.L_4939:
        /*002c*/ 	.byte	0x04, 0x17
        /*002e*/ 	.short	(.L_4941 - .L_4940)
.L_4940:
        /*0030*/ 	.word	0x00000000
        /*0034*/ 	.short	0x0000
        /*0036*/ 	.short	0x0000
        /*0038*/ 	.byte	0x00, 0xf0, 0x11, 0x00


	//----- nvinfo : EIATTR_MAXREG_COUNT
	.align		4
.L_4941:
        /*003c*/ 	.byte	0x03, 0x1b
        /*003e*/ 	.short	0x0080


	//----- nvinfo : EIATTR_EXTERNS
	.align		4
        /*0040*/ 	.byte	0x04, 0x0f
        /*0042*/ 	.short	(.L_4943 - .L_4942)


	//   ....[0]....
	.align		4
.L_4942:
        /*0044*/ 	.word	index@(__assertfail)


	//----- nvinfo : EIATTR_MERCURY_ISA_VERSION
	.align		4
.L_4943:
        /*0048*/ 	.byte	0x03, 0x5f
        /*004a*/ 	.short	0x0000


	//----- nvinfo : EIATTR_SYSCALL_OFFSETS
	.align		4
        /*004c*/ 	.byte	0x04, 0x46
        /*004e*/ 	.short	(.L_4945 - .L_4944)


	//   ....[0]....
.L_4944:
        /*0050*/ 	.word	0x00001d20


	//   ....[1]....
        /*0054*/ 	.word	0x00002be0


	//   ....[2]....
        /*0058*/ 	.word	0x00004950


	//   ....[3]....
        /*005c*/ 	.word	0x00005810


	//   ....[4]....
        /*0060*/ 	.word	0x00007550


	//   ....[5]....
        /*0064*/ 	.word	0x00008410


	//   ....[6]....
        /*0068*/ 	.word	0x0000a160


	//   ....[7]....
        /*006c*/ 	.word	0x0000b020


	//----- nvinfo : EIATTR_EXIT_INSTR_OFFSETS
	.align		4
.L_4945:
        /*0070*/ 	.byte	0x04, 0x1c
        /*0072*/ 	.short	(.L_4947 - .L_4946)


	//   ....[0]....
.L_4946:
        /*0074*/ 	.word	0x000084c0


	//   ....[1]....
        /*0078*/ 	.word	0x0000a2b0


	//   ....[2]....
        /*007c*/ 	.word	0x0000a2d0


	//   ....[3]....
        /*0080*/ 	.word	0x0000a370


	//   ....[4]....
        /*0084*/ 	.word	0x0000a3a0


	//   ....[5]....
        /*0088*/ 	.word	0x0000a3c0


	//   ....[6]....
        /*008c*/ 	.word	0x0000a450


	//   ....[7]....
        /*0090*/ 	.word	0x0000a490


	//   ....[8]....
        /*0094*/ 	.word	0x0000a530


	//   ....[9]....
        /*0098*/ 	.word	0x0000a580


	//   ....[10]....
        /*009c*/ 	.word	0x0000a5b0


	//   ....[11]....
        /*00a0*/ 	.word	0x0000a680


	//   ....[12]....
        /*00a4*/ 	.word	0x0000a6c0


	//   ....[13]....
        /*00a8*/ 	.word	0x0000a850


	//   ....[14]....
        /*00ac*/ 	.word	0x0000a9b0


	//   ....[15]....
        /*00b0*/ 	.word	0x0000a9f0


	//   ....[16]....
        /*00b4*/ 	.word	0x0000aa90


	//   ....[17]....
        /*00b8*/ 	.word	0x0000ac10


	//   ....[18]....
        /*00bc*/ 	.word	0x0000ad90


	//   ....[19]....
        /*00c0*/ 	.word	0x0000aef0


	//   ....[20]....
        /*00c4*/ 	.word	0x0000b030


	//   ....[21]....
        /*00c8*/ 	.word	0x0000b070


	//   ....[22]....
        /*00cc*/ 	.word	0x0000b0a0


	//----- nvinfo : EIATTR_MAX_THREADS
	.align		4
.L_4947:
        /*00d0*/ 	.byte	0x04, 0x05
        /*00d2*/ 	.short	(.L_4949 - .L_4948)
.L_4948:
        /*00d4*/ 	.word	0x00000080
        /*00d8*/ 	.word	0x00000001
        /*00dc*/ 	.word	0x00000001


	//----- nvinfo : EIATTR_CRS_STACK_SIZE
	.align		4
.L_4949:
        /*00e0*/ 	.byte	0x04, 0x1e
        /*00e2*/ 	.short	(.L_4951 - .L_4950)
.L_4950:
        /*00e4*/ 	.word	0x00000000
.L_4951:


//--------------------- .nv.info._ZN2at6native27unrolled_elementwise_kernelINS0_13AUnaryFunctorIsssNS0_17BitwiseAndFunctorIsEEEESt5arrayIPcLm2EELi4E23TrivialOffsetCalculatorILi1EjESA_NS0_6memory12LoadWithCastILi1EEENSB_13StoreWithCastILi1EEEEEviT_T0_T2_T3_T4_T5_ --------------------------
	.section	.nv.info._ZN2at6native27unrolled_elementwise_kernelINS0_13AUnaryFunctorIsssNS0_17BitwiseAndFunctorIsEEEESt5arrayIPcLm2EELi4E23TrivialOffsetCalculatorILi1EjESA_NS0_6memory12LoadWithCastILi1EEENSB_13StoreWithCastILi1EEEEEviT_T0_T2_T3_T4_T5_,"",@"SHT_CUDA_INFO"
	.sectionflags	@""
	.align	4


	//----- nvinfo : EIATTR_CUDA_API_VERSION
	.align		4
        /*0000*/ 	.byte	0x04, 0x37
        /*0002*/ 	.short	(.L_4953 - .L_4952)
.L_4952:
        /*0004*/ 	.word	0x00000082


	//----- nvinfo : EIATTR_SW2861232_WAR
	.align		4
.L_4953:
        /*0008*/ 	.byte	0x01, 0x35
	.zero		2


	//----- nvinfo : EIATTR_PARAM_CBANK
	.align		4
        /*000c*/ 	.byte	0x04, 0x0a
        /*000e*/ 	.short	(.L_4955 - .L_4954)
	.align		4
.L_4954:
        /*0010*/ 	.word	index@(.nv.constant0._ZN2at6native27unrolled_elementwise_kernelINS0_13AUnaryFunctorIsssNS0_17BitwiseAndFunctorIsEEEESt5arrayIPcLm2EELi4E23TrivialOffsetCalculatorILi1EjESA_NS0_6memory12LoadWithCastILi1EEENSB_13StoreWithCastILi1EEEEEviT_T0_T2_T3_T4_T5_)
        /*0014*/ 	.short	0x0160
        /*0016*/ 	.short	0x002c


	//----- nvinfo : EIATTR_CBANK_PARAM_SIZE
	.align		4
.L_4955:
        /*0018*/ 	.byte	0x03, 0x19
        /*001a*/ 	.short	0x002c


	//----- nvinfo : EIATTR_KPARAM_INFO
	.align		4
        /*001c*/ 	.byte	0x04, 0x17
        /*001e*/ 	.short	(.L_4957 - .L_4956)
.L_4956:
        /*0020*/ 	.word	0x00000000
        /*0024*/ 	.short	0x0006
        /*0026*/ 	.short	0x0024
        /*0028*/ 	.byte	0x00, 0xf0, 0x21, 0x00


	//----- nvinfo : EIATTR_KPARAM_INFO
	.align		4
.L_4957:
        /*002c*/ 	.byte	0x04, 0x17
        /*002e*/ 	.short	(.L_4959 - .L_4958)
.L_4958:
        /*0030*/ 	.word	0x00000000
        /*0034*/ 	.short	0x0005
        /*0036*/ 	.short	0x001c
        /*0038*/ 	.byte	0x00, 0xf0, 0x21, 0x00


	//----- nvinfo : EIATTR_KPARAM_INFO
	.align		4
.L_4959:
        /*003c*/ 	.byte	0x04, 0x17
        /*003e*/ 	.short	(.L_4961 - .L_4960)
.L_4960:
        /*0040*/ 	.word	0x00000000
        /*0044*/ 	.short	0x0004
        /*0046*/ 	.short	0x0019
        /*0048*/ 	.byte	0x00, 0xf0, 0x05, 0x00


	//----- nvinfo : EIATTR_KPARAM_INFO
	.align		4
.L_4961:
        /*004c*/ 	.byte	0x04, 0x17
        /*004e*/ 	.short	(.L_4963 - .L_4962)
.L_4962:
        /*0050*/ 	.word	0x00000000
        /*0054*/ 	.short	0x0003
        /*0056*/ 	.short	0x0018
        /*0058*/ 	.byte	0x00, 0xf0, 0x05, 0x00


	//----- nvinfo : EIATTR_KPARAM_INFO
	.align		4
.L_4963:
        /*005c*/ 	.byte	0x04, 0x17
        /*005e*/ 	.short	(.L_4965 - .L_4964)
.L_4964:
        /*0060*/ 	.word	0x00000000
        /*0064*/ 	.short	0x0002
        /*0066*/ 	.short	0x0008
        /*0068*/ 	.byte	0x00, 0xf0, 0x41, 0x00


	//----- nvinfo : EIATTR_KPARAM_INFO
	.align		4
.L_4965:
        /*006c*/ 	.byte	0x04, 0x17
        /*006e*/ 	.short	(.L_4967 - .L_4966)
.L_4966:
        /*0070*/ 	.word	0x00000000
        /*0074*/ 	.short	0x0001
        /*0076*/ 	.short	0x0004
        /*0078*/ 	.byte	0x00, 0xf0, 0x11, 0x00


	//----- nvinfo : EIATTR_KPARAM_INFO
	.align		4
.L_4967:
        /*007c*/ 	.byte	0x04, 0x17
        /*007e*/ 	.short	(.L_4969 - .L_4968)
.L_4968:
        /*0080*/ 	.word	0x00000000
        /*0084*/ 	.short	0x0000
        /*0086*/ 	.short	0x0000
        /*0088*/ 	.byte	0x00, 0xf0, 0x11, 0x00


	//----- nvinfo : EIATTR_MAXREG_COUNT
	.align		4
.L_4969:
        /*008c*/ 	.byte	0x03, 0x1b
        /*008e*/ 	.short	0x00ff


	//----- nvinfo : EIATTR_EXTERNS
	.align		4
        /*0090*/ 	.byte	0x04, 0x0f
        /*0092*/ 	.short	(.L_4971 - .L_4970)


	//   ....[0]....
	.align		4
.L_4970:
        /*0094*/ 	.word	index@(__assertfail)


	//----- nvinfo : EIATTR_MERCURY_ISA_VERSION
	.align		4
.L_4971:
        /*0098*/ 	.byte	0x03, 0x5f
        /*009a*/ 	.short	0x0000


	//----- nvinfo : EIATTR_SYSCALL_OFFSETS
	.align		4
        /*009c*/ 	.byte	0x04, 0x46
        /*009e*/ 	.short	(.L_4973 - .L_4972)


	//   ....[0]....
.L_4972:
        /*00a0*/ 	.word	0x00000f20


	//   ....[1]....
        /*00a4*/ 	.word	0x00001e40


	//   ....[2]....
        /*00a8*/ 	.word	0x00002d70


	//   ....[3]....
        /*00ac*/ 	.word	0x00003c80


	//   ....[4]....
        /*00b0*/ 	.word	0x00004c00


	//   ....[5]....
        /*00b4*/ 	.word	0x00005b40


	//   ....[6]....
        /*00b8*/ 	.word	0x00006a70


	//   ....[7]....
        /*00bc*/ 	.word	0x000079a0


	//----- nvinfo : EIATTR_EXIT_INSTR_OFFSETS
	.align		4
.L_4973:
        /*00c0*/ 	.byte	0x04, 0x1c
        /*00c2*/ 	.short	(.L_4975 - .L_4974)


	//   ....[0]....
.L_4974:
        /*00c4*/ 	.word	0x00006b20


	//   ....[1]....
        /*00c8*/ 	.word	0x00006c30


	//   ....[2]....
        /*00cc*/ 	.word	0x00006c50


	//   ....[3]....
        /*00d0*/ 	.word	0x00006cf0


	//   ....[4]....
        /*00d4*/ 	.word	0x00006d20


	//   ....[5]....
        /*00d8*/ 	.word	0x00006d40


	//   ....[6]....
        /*00dc*/ 	.word	0x00006dd0


	//   ....[7]....
        /*00e0*/ 	.word	0x00006e10


	//   ....[8]....
        /*00e4*/ 	.word	0x00006eb0


	//   ....[9]....
        /*00e8*/ 	.word	0x00006f00


	//   ....[10]....
        /*00ec*/ 	.word	0x00006f30


	//   ....[11]....
        /*00f0*/ 	.word	0x00007000


	//   ....[12]....
        /*00f4*/ 	.word	0x00007040


	//   ....[13]....
        /*00f8*/ 	.word	0x000071d0


	//   ....[14]....
        /*00fc*/ 	.word	0x00007330


	//   ....[15]....
        /*0100*/ 	.word	0x00007370


	//   ....[16]....
        /*0104*/ 	.word	0x00007410


	//   ....[17]....
        /*0108*/ 	.word	0x00007590


	//   ....[18]....
        /*010c*/ 	.word	0x00007710


	//   ....[19]....
        /*0110*/ 	.word	0x00007870


	//   ....[20]....
        /*0114*/ 	.word	0x000079b0


	//   ....[21]....
        /*0118*/ 	.word	0x000079f0


	//   ....[22]....
        /*011c*/ 	.word	0x00007a20


	//----- nvinfo : EIATTR_MAX_THREADS
	.align		4
.L_4975:
        /*0120*/ 	.byte	0x04, 0x05
        /*0122*/ 	.short	(.L_4977 - .L_4976)
.L_4976:
        /*0124*/ 	.word	0x00000080
        /*0128*/ 	.word	0x00000001
        /*012c*/ 	.word	0x00000001


	//----- nvinfo : EIATTR_CRS_STACK_SIZE
	.align		4
.L_4977:
        /*0130*/ 	.byte	0x04, 0x1e
        /*0132*/ 	.short	(.L_4979 - .L_4978)
.L_4978:
        /*0134*/ 	.word	0x00000000
.L_4979:


//--------------------- .nv.info._ZN2at6native18elementwise_kernelILi128ELi4EZNS0_22gpu_kernel_impl_nocastINS0_13AUnaryFunctorIsssNS0_17BitwiseAndFunctorIsEEEEEEvRNS_18TensorIteratorBaseERKT_EUliE_EEviT1_ --------------------------
	.section	.nv.info._ZN2at6native18elementwise_kernelILi128ELi4EZNS0_22gpu_kernel_impl_nocastINS0_13AUnaryFunctorIsssNS0_17BitwiseAndFunctorIsEEEEEEvRNS_18TensorIteratorBaseERKT_EUliE_EEviT1_,"",@"SHT_CUDA_INFO"
	.sectionflags	@""
	.align	4


	//----- nvinfo : EIATTR_CUDA_API_VERSION
	.align		4
        /*0000*/ 	.byte	0x04, 0x37
        /*0002*/ 	.short	(.L_4981 - .L_4980)
.L_4980:
        /*0004*/ 	.word	0x00000082


	//----- nvinfo : EIATTR_SW2861232_WAR
	.align		4
.L_4981:
        /*0008*/ 	.byte	0x01, 0x35
	.zero		2


	//----- nvinfo : EIATTR_PARAM_CBANK
	.align		4
        /*000c*/ 	.byte	0x04, 0x0a
        /*000e*/ 	.short	(.L_4983 - .L_4982)
	.align		4
.L_4982:
        /*0010*/ 	.word	index@(.nv.constant0._ZN2at6native18elementwise_kernelILi128ELi4EZNS0_22gpu_kernel_impl_nocastINS0_13AUnaryFunctorIsssNS0_17BitwiseAndFunctorIsEEEEEEvRNS_18TensorIteratorBaseERKT_EUliE_EEviT1_)
        /*0014*/ 	.short	0x0160
        /*0016*/ 	.short	0x0220


	//----- nvinfo : EIATTR_CBANK_PARAM_SIZE
	.align		4
.L_4983:
        /*0018*/ 	.byte	0x03, 0x19
        /*001a*/ 	.short	0x0220


	//----- nvinfo : EIATTR_KPARAM_INFO
	.align		4
        /*001c*/ 	.byte	0x04, 0x17
        /*001e*/ 	.short	(.L_4985 - .L_4984)
.L_4984:
        /*0020*/ 	.word	0x00000000
        /*0024*/ 	.short	0x0001
        /*0026*/ 	.short	0x0008
        /*0028*/ 	.byte	0x00, 0xf0, 0x61, 0x08


	//----- nvinfo : EIATTR_KPARAM_INFO
	.align		4
.L_4985:
        /*002c*/ 	.byte	0x04, 0x17
        /*002e*/ 	.short	(.L_4987 - .L_4986)
.L_4986:
        /*0030*/ 	.word	0x00000000
        /*0034*/ 	.short	0x0000
        /*0036*/ 	.short	0x0000
        /*0038*/ 	.byte	0x00, 0xf0, 0x11, 0x00


	//----- nvinfo : EIATTR_MAXREG_COUNT
	.align		4
.L_4987:
        /*003c*/ 	.byte	0x03, 0x1b
        /*003e*/ 	.short	0x0080


	//----- nvinfo : EIATTR_MERCURY_ISA_VERSION
	.align		4
        /*0040*/ 	.byte	0x03, 0x5f
        /*0042*/ 	.short	0x0000


	//----- nvinfo : EIATTR_EXIT_INSTR_OFFSETS
	.align		4
        /*0044*/ 	.byte	0x04, 0x1c
        /*0046*/ 	.short	(.L_4989 - .L_4988)


	//   ....[0]....
.L_4988:
        /*0048*/ 	.word	0x00002d20


	//   ....[1]....
        /*004c*/ 	.word	0x00003bd0


	//----- nvinfo : EIATTR_MAX_THREADS
	.align		4
.L_4989:
        /*0050*/ 	.byte	0x04, 0x05
        /*0052*/ 	.short	(.L_4991 - .L_4990)
.L_4990:
        /*0054*/ 	.word	0x00000080
        /*0058*/ 	.word	0x00000001
        /*005c*/ 	.word	0x00000001


	//----- nvinfo : EIATTR_CRS_STACK_SIZE
	.align		4
.L_4991:
        /*0060*/ 	.byte	0x04, 0x1e
        /*0062*/ 	.short	(.L_4993 - .L_4992)
.L_4992:
        /*0064*/ 	.word	0x00000000
.L_4993:


//--------------------- .nv.info._ZN2at6native27unrolled_elementwise_kernelINS0_13AUnaryFunctorIsssNS0_17BitwiseAndFunctorIsEEEESt5arrayIPcLm2EELi4E23TrivialOffsetCalculatorILi1EjESA_NS0_6memory15LoadWithoutCastENSB_16StoreWithoutCastEEEviT_T0_T2_T3_T4_T5_ --------------------------
	.section	.nv.info._ZN2at6native27unrolled_elementwise_kernelINS0_13AUnaryFunctorIsssNS0_17BitwiseAndFunctorIsEEEESt5arrayIPcLm2EELi4E23TrivialOffsetCalculatorILi1EjESA_NS0_6memory15LoadWithoutCastENSB_16StoreWithoutCastEEEviT_T0_T2_T3_T4_T5_,"",@"SHT_CUDA_INFO"
	.sectionflags	@""
	.align	4


	//----- nvinfo : EIATTR_CUDA_API_VERSION
	.align		4
        /*0000*/ 	.byte	0x04, 0x37
        /*0002*/ 	.short	(.L_4995 - .L_4994)
.L_4994:
        /*0004*/ 	.word	0x00000082


	//----- nvinfo : EIATTR_SW2861232_WAR
	.align		4
.L_4995:
        /*0008*/ 	.byte	0x01, 0x35
	.zero		2


	//----- nvinfo : EIATTR_PARAM_CBANK
	.align		4
        /*000c*/ 	.byte	0x04, 0x0a
        /*000e*/ 	.short	(.L_4997 - .L_4996)
	.align		4
.L_4996:
        /*0010*/ 	.word	index@(.nv.constant0._ZN2at6native27unrolled_elementwise_kernelINS0_13AUnaryFunctorIsssNS0_17BitwiseAndFunctorIsEEEESt5arrayIPcLm2EELi4E23TrivialOffsetCalculatorILi1EjESA_NS0_6memory15LoadWithoutCastENSB_16StoreWithoutCastEEEviT_T0_T2_T3_T4_T5_)
        /*0014*/ 	.short	0x0160
        /*0016*/ 	.short	0x001c


	//----- nvinfo : EIATTR_CBANK_PARAM_SIZE
	.align		4
.L_4997:
        /*0018*/ 	.byte	0x03, 0x19
        /*001a*/ 	.short	0x001c


	//----- nvinfo : EIATTR_KPARAM_INFO
	.align		4
        /*001c*/ 	.byte	0x04, 0x17
        /*001e*/ 	.short	(.L_4999 - .L_4998)
.L_4998:
        /*0020*/ 	.word	0x00000000
        /*0024*/ 	.short	0x0006
        /*0026*/ 	.short	0x001b
        /*0028*/ 	.byte	0x00, 0xf0, 0x05, 0x00


	//----- nvinfo : EIATTR_KPARAM_INFO
	.align		4
.L_4999:
        /*002c*/ 	.byte	0x04, 0x17
        /*002e*/ 	.short	(.L_5001 - .L_5000)
.L_5000:
        /*0030*/ 	.word	0x00000000
        /*0034*/ 	.short	0x0005
        /*0036*/ 	.short	0x001a
        /*0038*/ 	.byte	0x00, 0xf0, 0x05, 0x00


	//----- nvinfo : EIATTR_KPARAM_INFO
	.align		4
.L_5001:
        /*003c*/ 	.byte	0x04, 0x17
        /*003e*/ 	.short	(.L_5003 - .L_5002)
.L_5002:
        /*0040*/ 	.word	0x00000000
        /*0044*/ 	.short	0x0004
        /*0046*/ 	.short	0x0019
        /*0048*/ 	.byte	0x00, 0xf0, 0x05, 0x00


	//----- nvinfo : EIATTR_KPARAM_INFO
	.align		4
.L_5003:
        /*004c*/ 	.byte	0x04, 0x17
        /*004e*/ 	.short	(.L_5005 - .L_5004)
.L_5004:
        /*0050*/ 	.word	0x00000000
        /*0054*/ 	.short	0x0003
        /*0056*/ 	.short	0x0018
        /*0058*/ 	.byte	0x00, 0xf0, 0x05, 0x00


	//----- nvinfo : EIATTR_KPARAM_INFO
	.align		4
.L_5005:
        /*005c*/ 	.byte	0x04, 0x17
        /*005e*/ 	.short	(.L_5007 - .L_5006)
.L_5006:
        /*0060*/ 	.word	0x00000000
        /*0064*/ 	.short	0x0002
        /*0066*/ 	.short	0x0008
        /*0068*/ 	.byte	0x00, 0xf0, 0x41, 0x00


	//----- nvinfo : EIATTR_KPARAM_INFO
	.align		4
.L_5007:
        /*006c*/ 	.byte	0x04, 0x17
        /*006e*/ 	.short	(.L_5009 - .L_5008)
.L_5008:
        /*0070*/ 	.word	0x00000000
        /*0074*/ 	.short	0x0001
        /*0076*/ 	.short	0x0004
        /*0078*/ 	.byte	0x00, 0xf0, 0x11, 0x00


	//----- nvinfo : EIATTR_KPARAM_INFO
	.align		4
.L_5009:
        /*007c*/ 	.byte	0x04, 0x17
        /*007e*/ 	.short	(.L_5011 - .L_5010)
.L_5010:
        /*0080*/ 	.word	0x00000000
        /*0084*/ 	.short	0x0000
        /*0086*/ 	.short	0x0000
        /*0088*/ 	.byte	0x00, 0xf0, 0x11, 0x00


	//----- nvinfo : EIATTR_MAXREG_COUNT
	.align		4
.L_5011:
        /*008c*/ 	.byte	0x03, 0x1b
        /*008e*/ 	.short	0x00ff


	//----- nvinfo : EIATTR_MERCURY_ISA_VERSION
	.align		4
        /*0090*/ 	.byte	0x03, 0x5f
        /*0092*/ 	.short	0x0000


	//----- nvinfo : EIATTR_EXIT_INSTR_OFFSETS
	.align		4
        /*0094*/ 	.byte	0x04, 0x1c
        /*0096*/ 	.short	(.L_5013 - .L_5012)


	//   ....[0]....
.L_5012:
        /*0098*/ 	.word	0x000003c0


	//   ....[1]....
        /*009c*/ 	.word	0x00000410


	//----- nvinfo : EIATTR_MAX_THREADS
	.align		4
.L_5013:
        /*00a0*/ 	.byte	0x04, 0x05
        /*00a2*/ 	.short	(.L_5015 - .L_5014)
.L_5014:
        /*00a4*/ 	.word	0x00000080
        /*00a8*/ 	.word	0x00000001
        /*00ac*/ 	.word	0x00000001


	//----- nvinfo : EIATTR_CRS_STACK_SIZE
	.align		4
.L_5015:
        /*00b0*/ 	.byte	0x04, 0x1e
        /*00b2*/ 	.short	(.L_5017 - .L_5016)
.L_5016:
        /*00b4*/ 	.word	0x00000000
.L_5017:


//--------------------- .nv.info._ZN2at6native29vectorized_elementwise_kernelILi2ENS0_13AUnaryFunctorIsssNS0_17BitwiseAndFunctorIsEEEESt5arrayIPcLm2EEEEviT0_T1_ --------------------------
	.section	.nv.info._ZN2at6native29vectorized_elementwise_kernelILi2ENS0_13AUnaryFunctorIsssNS0_17BitwiseAndFunctorIsEEEESt5arrayIPcLm2EEEEviT0_T1_,"",@"SHT_CUDA_INFO"
	.sectionflags	@""
	.align	4


	//----- nvinfo : EIATTR_CUDA_API_VERSION
	.align		4
        /*0000*/ 	.byte	0x04, 0x37
        /*0002*/ 	.short	(.L_5019 - .L_5018)
.L_5018:
        /*0004*/ 	.word	0x00000082


	//----- nvinfo : EIATTR_SW2861232_WAR
	.align		4
.L_5019:
        /*0008*/ 	.byte	0x01, 0x35
	.zero		2


	//----- nvinfo : EIATTR_PARAM_CBANK
	.align		4
        /*000c*/ 	.byte	0x04, 0x0a
        /*000e*/ 	.short	(.L_5021 - .L_5020)
	.align		4
.L_5020:
        /*0010*/ 	.word	index@(.nv.constant0._ZN2at6native29vectorized_elementwise_kernelILi2ENS0_13AUnaryFunctorIsssNS0_17BitwiseAndFunctorIsEEEESt5arrayIPcLm2EEEEviT0_T1_)
        /*0014*/ 	.short	0x0160
        /*0016*/ 	.short	0x0018


	//----- nvinfo : EIATTR_CBANK_PARAM_SIZE
	.align		4
.L_5021:
        /*0018*/ 	.byte	0x03, 0x19
        /*001a*/ 	.short	0x0018


	//----- nvinfo : EIATTR_KPARAM_INFO
	.align		4
        /*001c*/ 	.byte	0x04, 0x17
        /*001e*/ 	.short	(.L_5023 - .L_5022)
.L_5022:
        /*0020*/ 	.word	0x00000000
        /*0024*/ 	.short	0x0002
        /*0026*/ 	.short	0x0008
        /*0028*/ 	.byte	0x00, 0xf0, 0x41, 0x00


	//----- nvinfo : EIATTR_KPARAM_INFO
	.align		4
.L_5023:
        /*002c*/ 	.byte	0x04, 0x17
        /*002e*/ 	.short	(.L_5025 - .L_5024)
.L_5024:
        /*0030*/ 	.word	0x00000000
        /*0034*/ 	.short	0x0001
        /*0036*/ 	.short	0x0004
        /*0038*/ 	.byte	0x00, 0xf0, 0x11, 0x00


	//----- nvinfo : EIATTR_KPARAM_INFO
	.align		4
.L_5025:
        /*003c*/ 	.byte	0x04, 0x17
        /*003e*/ 	.short	(.L_5027 - .L_5026)
.L_5026:
        /*0040*/ 	.word	0x00000000
        /*0044*/ 	.short	0x0000
        /*0046*/ 	.short	0x0000
        /*0048*/ 	.byte	0x00, 0xf0, 0x11, 0x00


	//----- nvinfo : EIATTR_MAXREG_COUNT
	.align		4
.L_5027:
        /*004c*/ 	.byte	0x03, 0x1b
        /*004e*/ 	.short	0x00ff


	//----- nvinfo : EIATTR_MERCURY_ISA_VERSION
	.align		4
        /*0050*/ 	.byte	0x03, 0x5f
        /*0052*/ 	.short	0x0000


	//----- nvinfo : EIATTR_EXIT_INSTR_OFFSETS
	.align		4
        /*0054*/ 	.byte	0x04, 0x1c
        /*0056*/ 	.short	(.L_5029 - .L_5028)


	//   ....[0]....
.L_5028:
        /*0058*/ 	.word	0x00000260


	//   ....[1]....
        /*005c*/ 	.word	0x000009e0


	//   ....[2]....
        /*0060*/ 	.word	0x00000a30


	//----- nvinfo : EIATTR_MAX_THREADS
	.align		4
.L_5029:
        /*0064*/ 	.byte	0x04, 0x05
        /*0066*/ 	.short	(.L_5031 - .L_5030)
.L_5030:
        /*0068*/ 	.word	0x00000080
        /*006c*/ 	.word	0x00000001
        /*0070*/ 	.word	0x00000001


	//----- nvinfo : EIATTR_CRS_STACK_SIZE
	.align		4
.L_5031:
        /*0074*/ 	.byte	0x04, 0x1e
        /*0076*/ 	.short	(.L_5033 - .L_5032)
.L_5032:
        /*0078*/ 	.word	0x00000000
.L_5033:


//--------------------- .nv.info._ZN2at6native29vectorized_elementwise_kernelILi4ENS0_13AUnaryFunctorIsssNS0_17BitwiseAndFunctorIsEEEESt5arrayIPcLm2EEEEviT0_T1_ --------------------------
	.section	.nv.info._ZN2at6native29vectorized_elementwise_kernelILi4ENS0_13AUnaryFunctorIsssNS0_17BitwiseAndFunctorIsEEEESt5arrayIPcLm2EEEEviT0_T1_,"",@"SHT_CUDA_INFO"
	.sectionflags	@""
	.align	4


	//----- nvinfo : EIATTR_CUDA_API_VERSION
	.align		4
        /*0000*/ 	.byte	0x04, 0x37
        /*0002*/ 	.short	(.L_5035 - .L_5034)
.L_5034:
        /*0004*/ 	.word	0x00000082


	//----- nvinfo : EIATTR_SW2861232_WAR
	.align		4
.L_5035:
        /*0008*/ 	.byte	0x01, 0x35
	.zero		2


	//----- nvinfo : EIATTR_PARAM_CBANK
	.align		4
        /*000c*/ 	.byte	0x04, 0x0a
        /*000e*/ 	.short	(.L_5037 - .L_5036)
	.align		4
.L_5036:
        /*0010*/ 	.word	index@(.nv.constant0._ZN2at6native29vectorized_elementwise_kernelILi4ENS0_13AUnaryFunctorIsssNS0_17BitwiseAndFunctorIsEEEESt5arrayIPcLm2EEEEviT0_T1_)
        /*0014*/ 	.short	0x0160
        /*0016*/ 	.short	0x0018


	//----- nvinfo : EIATTR_CBANK_PARAM_SIZE
	.align		4
.L_5037:
        /*0018*/ 	.byte	0x03, 0x19
        /*001a*/ 	.short	0x0018


	//----- nvinfo : EIATTR_KPARAM_INFO
	.align		4
        /*001c*/ 	.byte	0x04, 0x17
        /*001e*/ 	.short	(.L_5039 - .L_5038)
.L_5038:
        /*0020*/ 	.word	0x00000000
        /*0024*/ 	.short	0x0002
        /*0026*/ 	.short	0x0008
        /*0028*/ 	.byte	0x00, 0xf0, 0x41, 0x00


	//----- nvinfo : EIATTR_KPARAM_INFO
	.align		4
.L_5039:
        /*002c*/ 	.byte	0x04, 0x17
        /*002e*/ 	.short	(.L_5041 - .L_5040)
.L_5040:
        /*0030*/ 	.word	0x00000000
        /*0034*/ 	.short	0x0001
        /*0036*/ 	.short	0x0004
        /*0038*/ 	.byte	0x00, 0xf0, 0x11, 0x00


	//----- nvinfo : EIATTR_KPARAM_INFO
	.align		4
.L_5041:
        /*003c*/ 	.byte	0x04, 0x17
        /*003e*/ 	.short	(.L_5043 - .L_5042)
.L_5042:
        /*0040*/ 	.word	0x00000000
        /*0044*/ 	.short	0x0000
        /*0046*/ 	.short	0x0000
        /*0048*/ 	.byte	0x00, 0xf0, 0x11, 0x00


	//----- nvinfo : EIATTR_MAXREG_COUNT
	.align		4
.L_5043:
        /*004c*/ 	.byte	0x03, 0x1b
        /*004e*/ 	.short	0x00ff


	//----- nvinfo : EIATTR_MERCURY_ISA_VERSION
	.align		4
        /*0050*/ 	.byte	0x03, 0x5f
        /*0052*/ 	.short	0x0000


	//----- nvinfo : EIATTR_EXIT_INSTR_OFFSETS
	.align		4
        /*0054*/ 	.byte	0x04, 0x1c
        /*0056*/ 	.short	(.L_5045 - .L_5044)


	//   ....[0]....
.L_5044:
        /*0058*/ 	.word	0x00000220


	//   ....[1]....
        /*005c*/ 	.word	0x000009a0


	//   ....[2]....
        /*0060*/ 	.word	0x000009f0


	//----- nvinfo : EIATTR_MAX_THREADS
	.align		4
.L_5045:
        /*0064*/ 	.byte	0x04, 0x05
        /*0066*/ 	.short	(.L_5047 - .L_5046)
.L_5046:
        /*0068*/ 	.word	0x00000080
        /*006c*/ 	.word	0x00000001
        /*0070*/ 	.word	0x00000001


	//----- nvinfo : EIATTR_CRS_STACK_SIZE
	.align		4
.L_5047:
        /*0074*/ 	.byte	0x04, 0x1e
        /*0076*/ 	.short	(.L_5049 - .L_5048)
.L_5048:
        /*0078*/ 	.word	0x00000000
.L_5049:


//--------------------- .nv.info._ZN2at6native29vectorized_elementwise_kernelILi8ENS0_13AUnaryFunctorIsssNS0_17BitwiseAndFunctorIsEEEESt5arrayIPcLm2EEEEviT0_T1_ --------------------------
	.section	.nv.info._ZN2at6native29vectorized_elementwise_kernelILi8ENS0_13AUnaryFunctorIsssNS0_17BitwiseAndFunctorIsEEEESt5arrayIPcLm2EEEEviT0_T1_,"",@"SHT_CUDA_INFO"
	.sectionflags	@""
	.align	4


	//----- nvinfo : EIATTR_CUDA_API_VERSION
	.align		4
        /*0000*/ 	.byte	0x04, 0x37
        /*0002*/ 	.short	(.L_5051 - .L_5050)
.L_5050:
        /*0004*/ 	.word	0x00000082


	//----- nvinfo : EIATTR_SW2861232_WAR
	.align		4
.L_5051:
        /*0008*/ 	.byte	0x01, 0x35
	.zero		2


	//----- nvinfo : EIATTR_PARAM_CBANK
	.align		4
        /*000c*/ 	.byte	0x04, 0x0a
        /*000e*/ 	.short	(.L_5053 - .L_5052)
	.align		4
.L_5052:
        /*0010*/ 	.word	index@(.nv.constant0._ZN2at6native29vectorized_elementwise_kernelILi8ENS0_13AUnaryFunctorIsssNS0_17BitwiseAndFunctorIsEEEESt5arrayIPcLm2EEEEviT0_T1_)
        /*0014*/ 	.short	0x0160
        /*0016*/ 	.short	0x0018


	//----- nvinfo : EIATTR_CBANK_PARAM_SIZE
	.align		4
.L_5053:
        /*0018*/ 	.byte	0x03, 0x19
        /*001a*/ 	.short	0x0018


	//----- nvinfo : EIATTR_KPARAM_INFO
	.align		4
        /*001c*/ 	.byte	0x04, 0x17
        /*001e*/ 	.short	(.L_5055 - .L_5054)
.L_5054:
        /*0020*/ 	.word	0x00000000
        /*0024*/ 	.short	0x0002
        /*0026*/ 	.short	0x0008
        /*0028*/ 	.byte	0x00, 0xf0, 0x41, 0x00


	//----- nvinfo : EIATTR_KPARAM_INFO
	.align		4
.L_5055:
        /*002c*/ 	.byte	0x04, 0x17
        /*002e*/ 	.short	(.L_5057 - .L_5056)
.L_5056:
        /*0030*/ 	.word	0x00000000
        /*0034*/ 	.short	0x0001
        /*0036*/ 	.short	0x0004
        /*0038*/ 	.byte	0x00, 0xf0, 0x11, 0x00


	//----- nvinfo : EIATTR_KPARAM_INFO
	.align		4
.L_5057:
        /*003c*/ 	.byte	0x04, 0x17
        /*003e*/ 	.short	(.L_5059 - .L_5058)
.L_5058:
        /*0040*/ 	.word	0x00000000
        /*0044*/ 	.short	0x0000
        /*0046*/ 	.short	0x0000
        /*0048*/ 	.byte	0x00, 0xf0, 0x11, 0x00


	//----- nvinfo : EIATTR_MAXREG_COUNT
	.align		4
.L_5059:
        /*004c*/ 	.byte	0x03, 0x1b
        /*004e*/ 	.short	0x00ff


	//----- nvinfo : EIATTR_MERCURY_ISA_VERSION
	.align		4
        /*0050*/ 	.byte	0x03, 0x5f
        /*0052*/ 	.short	0x0000


	//----- nvinfo : EIATTR_EXIT_INSTR_OFFSETS
	.align		4
        /*0054*/ 	.byte	0x04, 0x1c
        /*0056*/ 	.short	(.L_5061 - .L_5060)


	//   ....[0]....
.L_5060:
        /*0058*/ 	.word	0x00000010


	//----- nvinfo : EIATTR_MAX_THREADS
	.align		4
.L_5061:
        /*005c*/ 	.byte	0x04, 0x05
        /*005e*/ 	.short	(.L_5063 - .L_5062)
.L_5062:
        /*0060*/ 	.word	0x00000080
        /*0064*/ 	.word	0x00000001
        /*0068*/ 	.word	0x00000001
.L_5063:


//--------------------- .nv.info._ZN2at6native18elementwise_kernelILi128ELi4EZNS0_15gpu_kernel_implINS0_13BinaryFunctorIsssNS0_17BitwiseAndFunctorIsEEEEEEvRNS_18TensorIteratorBaseERKT_EUliE_EEviT1_ --------------------------
	.section	.nv.info._ZN2at6native18elementwise_kernelILi128ELi4EZNS0_15gpu_kernel_implINS0_13BinaryFunctorIsssNS0_17BitwiseAndFunctorIsEEEEEEvRNS_18TensorIteratorBaseERKT_EUliE_EEviT1_,"",@"SHT_CUDA_INFO"
	.sectionflags	@""
	.align	4


	//----- nvinfo : EIATTR_CUDA_API_VERSION
	.align		4
        /*0000*/ 	.byte	0x04, 0x37
        /*0002*/ 	.short	(.L_5065 - .L_5064)
.L_5064:
        /*0004*/ 	.word	0x00000082


	//----- nvinfo : EIATTR_SW2861232_WAR
	.align		4
.L_5065:
        /*0008*/ 	.byte	0x01, 0x35
	.zero		2


	//----- nvinfo : EIATTR_PARAM_CBANK
	.align		4
        /*000c*/ 	.byte	0x04, 0x0a
        /*000e*/ 	.short	(.L_5067 - .L_5066)
	.align		4
.L_5066:
        /*0010*/ 	.word	index@(.nv.constant0._ZN2at6native18elementwise_kernelILi128ELi4EZNS0_15gpu_kernel_implINS0_13BinaryFunctorIsssNS0_17BitwiseAndFunctorIsEEEEEEvRNS_18TensorIteratorBaseERKT_EUliE_EEviT1_)
        /*0014*/ 	.short	0x0160
        /*0016*/ 	.short	0x0290


	//----- nvinfo : EIATTR_CBANK_PARAM_SIZE
	.align		4
.L_5067:
        /*0018*/ 	.byte	0x03, 0x19
        /*001a*/ 	.short	0x0290


	//----- nvinfo : EIATTR_KPARAM_INFO
	.align		4
        /*001c*/ 	.byte	0x04, 0x17
        /*001e*/ 	.short	(.L_5069 - .L_5068)
.L_5068:
        /*0020*/ 	.word	0x00000000
        /*0024*/ 	.short	0x0001
        /*0026*/ 	.short	0x0008
        /*0028*/ 	.byte	0x00, 0xf0, 0x21, 0x0a


	//----- nvinfo : EIATTR_KPARAM_INFO
	.align		4
.L_5069:
        /*002c*/ 	.byte	0x04, 0x17
        /*002e*/ 	.short	(.L_5071 - .L_5070)
.L_5070:
        /*0030*/ 	.word	0x00000000
        /*0034*/ 	.short	0x0000
        /*0036*/ 	.short	0x0000
        /*0038*/ 	.byte	0x00, 0xf0, 0x11, 0x00


	//----- nvinfo : EIATTR_MAXREG_COUNT
	.align		4
.L_5071:
        /*003c*/ 	.byte	0x03, 0x1b
        /*003e*/ 	.short	0x0080


	//----- nvinfo : EIATTR_EXTERNS
	.align		4
        /*0040*/ 	.byte	0x04, 0x0f
        /*0042*/ 	.short	(.L_5073 - .L_5072)


	//   ....[0]....
	.align		4
.L_5072:
        /*0044*/ 	.word	index@(__assertfail)


	//----- nvinfo : EIATTR_MERCURY_ISA_VERSION
	.align		4
.L_5073:
        /*0048*/ 	.byte	0x03, 0x5f
        /*004a*/ 	.short	0x0000


	//----- nvinfo : EIATTR_SYSCALL_OFFSETS
	.align		4
        /*004c*/ 	.byte	0x04, 0x46
        /*004e*/ 	.short	(.L_5075 - .L_5074)


	//   ....[0]....
.L_5074:
        /*0050*/ 	.word	0x00001ed0


	//   ....[1]....
        /*0054*/ 	.word	0x00002d60


	//   ....[2]....
        /*0058*/ 	.word	0x00003c10


	//   ....[3]....
        /*005c*/ 	.word	0x00005b40


	//   ....[4]....
        /*0060*/ 	.word	0x000069d0


	//   ....[5]....
        /*0064*/ 	.word	0x00007880


	//   ....[6]....
        /*0068*/ 	.word	0x00009780


	//   ....[7]....
        /*006c*/ 	.word	0x0000a610


	//   ....[8]....
        /*0070*/ 	.word	0x0000b4c0


	//   ....[9]....
        /*0074*/ 	.word	0x0000d3d0


	//   ....[10]....
        /*0078*/ 	.word	0x0000e260


	//   ....[11]....
        /*007c*/ 	.word	0x0000f110


	//----- nvinfo : EIATTR_EXIT_INSTR_OFFSETS
	.align		4
.L_5075:
        /*0080*/ 	.byte	0x04, 0x1c
        /*0082*/ 	.short	(.L_5077 - .L_5076)


	//   ....[0]....
.L_5076:
        /*0084*/ 	.word	0x0000b570


	//   ....[1]....
        /*0088*/ 	.word	0x0000e3a0


	//   ....[2]....
        /*008c*/ 	.word	0x0000e3c0


	//   ....[3]....
        /*0090*/ 	.word	0x0000e460


	//   ....[4]....
        /*0094*/ 	.word	0x0000e490


	//   ....[5]....
        /*0098*/ 	.word	0x0000e4b0


	//   ....[6]....
        /*009c*/ 	.word	0x0000e540


	//   ....[7]....
        /*00a0*/ 	.word	0x0000e580


	//   ....[8]....
        /*00a4*/ 	.word	0x0000e620


	//   ....[9]....
        /*00a8*/ 	.word	0x0000e670


	//   ....[10]....
        /*00ac*/ 	.word	0x0000e6a0


	//   ....[11]....
        /*00b0*/ 	.word	0x0000e770


	//   ....[12]....
        /*00b4*/ 	.word	0x0000e7b0


	//   ....[13]....
        /*00b8*/ 	.word	0x0000e940


	//   ....[14]....
        /*00bc*/ 	.word	0x0000eaa0


	//   ....[15]....
        /*00c0*/ 	.word	0x0000eae0


	//   ....[16]....
        /*00c4*/ 	.word	0x0000eb80


	//   ....[17]....
        /*00c8*/ 	.word	0x0000ed00


	//   ....[18]....
        /*00cc*/ 	.word	0x0000ee80


	//   ....[19]....
        /*00d0*/ 	.word	0x0000efe0


	//   ....[20]....
        /*00d4*/ 	.word	0x0000f120


	//   ....[21]....
        /*00d8*/ 	.word	0x0000f160


	//   ....[22]....
        /*00dc*/ 	.word	0x0000f190


	//----- nvinfo : EIATTR_MAX_THREADS
	.align		4
.L_5077:
        /*00e0*/ 	.byte	0x04, 0x05
        /*00e2*/ 	.short	(.L_5079 - .L_5078)
.L_5078:
        /*00e4*/ 	.word	0x00000080
        /*00e8*/ 	.word	0x00000001
        /*00ec*/ 	.word	0x00000001


	//----- nvinfo : EIATTR_CRS_STACK_SIZE
	.align		4
.L_5079:
        /*00f0*/ 	.byte	0x04, 0x1e
        /*00f2*/ 	.short	(.L_5081 - .L_5080)
.L_5080:
        /*00f4*/ 	.word	0x00000000
.L_5081:


//--------------------- .nv.info._ZN2at6native27unrolled_elementwise_kernelINS0_13BinaryFunctorIsssNS0_17BitwiseAndFunctorIsEEEESt5arrayIPcLm3EELi4E23TrivialOffsetCalculatorILi2EjES9_ILi1EjENS0_6memory12LoadWithCastILi2EEENSC_13StoreWithCastILi1EEEEEviT_T0_T2_T3_T4_T5_ --------------------------
	.section	.nv.info._ZN2at6native27unrolled_elementwise_kernelINS0_13BinaryFunctorIsssNS0_17BitwiseAndFunctorIsEEEESt5arrayIPcLm3EELi4E23TrivialOffsetCalculatorILi2EjES9_ILi1EjENS0_6memory12LoadWithCastILi2EEENSC_13StoreWithCastILi1EEEEEviT_T0_T2_T3_T4_T5_,"",@"SHT_CUDA_INFO"
	.sectionflags	@""
	.align	4


	//----- nvinfo : EIATTR_CUDA_API_VERSION
	.align		4
        /*0000*/ 	.byte	0x04, 0x37
        /*0002*/ 	.short	(.L_5083 - .L_5082)
.L_5082:
        /*0004*/ 	.word	0x00000082


	//----- nvinfo : EIATTR_SW2861232_WAR
	.align		4
.L_5083:
        /*0008*/ 	.byte	0x01, 0x35
	.zero		2


	//----- nvinfo : EIATTR_PARAM_CBANK
	.align		4
        /*000c*/ 	.byte	0x04, 0x0a
        /*000e*/ 	.short	(.L_5085 - .L_5084)
	.align		4
.L_5084:
        /*0010*/ 	.word	index@(.nv.constant0._ZN2at6native27unrolled_elementwise_kernelINS0_13BinaryFunctorIsssNS0_17BitwiseAndFunctorIsEEEESt5arrayIPcLm3EELi4E23TrivialOffsetCalculatorILi2EjES9_ILi1EjENS0_6memory12LoadWithCastILi2EEENSC_13StoreWithCastILi1EEEEEviT_T0_T2_T3_T4_T5_)
        /*0014*/ 	.short	0x0160
        /*0016*/ 	.short	0x0038


	//----- nvinfo : EIATTR_CBANK_PARAM_SIZE
	.align		4
.L_5085:
        /*0018*/ 	.byte	0x03, 0x19
        /*001a*/ 	.short	0x0038


	//----- nvinfo : EIATTR_KPARAM_INFO
	.align		4
        /*001c*/ 	.byte	0x04, 0x17
        /*001e*/ 	.short	(.L_5087 - .L_5086)
.L_5086:
        /*0020*/ 	.word	0x00000000
        /*0024*/ 	.short	0x0006
        /*0026*/ 	.short	0x0030
        /*0028*/ 	.byte	0x00, 0xf0, 0x21, 0x00


	//----- nvinfo : EIATTR_KPARAM_INFO
	.align		4
.L_5087:
        /*002c*/ 	.byte	0x04, 0x17
        /*002e*/ 	.short	(.L_5089 - .L_5088)
.L_5088:
        /*0030*/ 	.word	0x00000000
        /*0034*/ 	.short	0x0005
        /*0036*/ 	.short	0x0024
        /*0038*/ 	.byte	0x00, 0xf0, 0x31, 0x00


	//----- nvinfo : EIATTR_KPARAM_INFO
	.align		4
.L_5089:
        /*003c*/ 	.byte	0x04, 0x17
        /*003e*/ 	.short	(.L_5091 - .L_5090)
.L_5090:
        /*0040*/ 	.word	0x00000000
        /*0044*/ 	.short	0x0004
        /*0046*/ 	.short	0x0021
        /*0048*/ 	.byte	0x00, 0xf0, 0x05, 0x00


	//----- nvinfo : EIATTR_KPARAM_INFO
	.align		4
.L_5091:
        /*004c*/ 	.byte	0x04, 0x17
        /*004e*/ 	.short	(.L_5093 - .L_5092)
.L_5092:
        /*0050*/ 	.word	0x00000000
        /*0054*/ 	.short	0x0003
        /*0056*/ 	.short	0x0020
        /*0058*/ 	.byte	0x00, 0xf0, 0x05, 0x00


	//----- nvinfo : EIATTR_KPARAM_INFO
	.align		4
.L_5093:
        /*005c*/ 	.byte	0x04, 0x17
        /*005e*/ 	.short	(.L_5095 - .L_5094)
.L_5094:
        /*0060*/ 	.word	0x00000000
        /*0064*/ 	.short	0x0002
        /*0066*/ 	.short	0x0008
        /*0068*/ 	.byte	0x00, 0xf0, 0x61, 0x00


	//----- nvinfo : EIATTR_KPARAM_INFO
	.align		4
.L_5095:
        /*006c*/ 	.byte	0x04, 0x17
        /*006e*/ 	.short	(.L_5097 - .L_5096)
.L_5096:
        /*0070*/ 	.word	0x00000000
        /*0074*/ 	.short	0x0001
        /*0076*/ 	.short	0x0004
        /*0078*/ 	.byte	0x00, 0xf0, 0x05, 0x00


	//----- nvinfo : EIATTR_KPARAM_INFO
	.align		4
.L_5097:
        /*007c*/ 	.byte	0x04, 0x17
        /*007e*/ 	.short	(.L_5099 - .L_5098)
.L_5098:
        /*0080*/ 	.word	0x00000000
        /*0084*/ 	.short	0x0000
        /*0086*/ 	.short	0x0000
        /*0088*/ 	.byte	0x00, 0xf0, 0x11, 0x00


	//----- nvinfo : EIATTR_MAXREG_COUNT
	.align		4
.L_5099:
        /*008c*/ 	.byte	0x03, 0x1b
        /*008e*/ 	.short	0x00ff


	//----- nvinfo : EIATTR_EXTERNS
	.align		4
        /*0090*/ 	.byte	0x04, 0x0f
        /*0092*/ 	.short	(.L_5101 - .L_5100)


	//   ....[0]....
	.align		4
.L_5100:
        /*0094*/ 	.word	index@(__assertfail)


	//----- nvinfo : EIATTR_MERCURY_ISA_VERSION
	.align		4
.L_5101:
        /*0098*/ 	.byte	0x03, 0x5f
        /*009a*/ 	.short	0x0000


	//----- nvinfo : EIATTR_SYSCALL_OFFSETS
	.align		4
        /*009c*/ 	.byte	0x04, 0x46
        /*009e*/ 	.short	(.L_5103 - .L_5102)


	//   ....[0]....
.L_5102:
        /*00a0*/ 	.word	0x00000f40


	//   ....[1]....
        /*00a4*/ 	.word	0x00001de0


	//   ....[2]....
        /*00a8*/ 	.word	0x00002d00


	//   ....[3]....
        /*00ac*/ 	.word	0x00003ba0


	//   ....[4]....
        /*00b0*/ 	.word	0x00004ad0


	//   ....[5]....
        /*00b4*/ 	.word	0x00005970


	//   ....[6]....
        /*00b8*/ 	.word	0x00006880


	//   ....[7]....
        /*00bc*/ 	.word	0x00007720


	//   ....[8]....
        /*00c0*/ 	.word	0x000086a0


	//   ....[9]....
        /*00c4*/ 	.word	0x000095e0


	//   ....[10]....
        /*00c8*/ 	.word	0x0000a510


	//   ....[11]....
        /*00cc*/ 	.word	0x0000b440


	//----- nvinfo : EIATTR_EXIT_INSTR_OFFSETS
	.align		4
.L_5103:
        /*00d0*/ 	.byte	0x04, 0x1c
        /*00d2*/ 	.short	(.L_5105 - .L_5104)


	//   ....[0]....
.L_5104:
        /*00d4*/ 	.word	0x0000a5c0


	//   ....[1]....
        /*00d8*/ 	.word	0x0000a6d0


	//   ....[2]....
        /*00dc*/ 	.word	0x0000a6f0


	//   ....[3]....
        /*00e0*/ 	.word	0x0000a790


	//   ....[4]....
        /*00e4*/ 	.word	0x0000a7c0


	//   ....[5]....
        /*00e8*/ 	.word	0x0000a7e0


	//   ....[6]....
        /*00ec*/ 	.word	0x0000a870


	//   ....[7]....
        /*00f0*/ 	.word	0x0000a8b0


	//   ....[8]....
        /*00f4*/ 	.word	0x0000a950


	//   ....[9]....
        /*00f8*/ 	.word	0x0000a9a0


	//   ....[10]....
        /*00fc*/ 	.word	0x0000a9d0


	//   ....[11]....
        /*0100*/ 	.word	0x0000aaa0


	//   ....[12]....
        /*0104*/ 	.word	0x0000aae0


	//   ....[13]....
        /*0108*/ 	.word	0x0000ac70


	//   ....[14]....
        /*010c*/ 	.word	0x0000add0


	//   ....[15]....
        /*0110*/ 	.word	0x0000ae10


	//   ....[16]....
        /*0114*/ 	.word	0x0000aeb0


	//   ....[17]....
        /*0118*/ 	.word	0x0000b030


	//   ....[18]....
        /*011c*/ 	.word	0x0000b1b0


	//   ....[19]....
        /*0120*/ 	.word	0x0000b310


	//   ....[20]....
        /*0124*/ 	.word	0x0000b450


	//   ....[21]....
        /*0128*/ 	.word	0x0000b490


	//   ....[22]....
        /*012c*/ 	.word	0x0000b4c0


	//----- nvinfo : EIATTR_MAX_THREADS
	.align		4
.L_5105:
        /*0130*/ 	.byte	0x04, 0x05
        /*0132*/ 	.short	(.L_5107 - .L_5106)
.L_5106:
        /*0134*/ 	.word	0x00000080
        /*0138*/ 	.word	0x00000001
        /*013c*/ 	.word	0x00000001


	//----- nvinfo : EIATTR_CRS_STACK_SIZE
	.align		4
.L_5107:
        /*0140*/ 	.byte	0x04, 0x1e
        /*0142*/ 	.short	(.L_5109 - .L_5108)
.L_5108:
        /*0144*/ 	.word	0x00000000
.L_5109:


//--------------------- .nv.info._ZN2at6native18elementwise_kernelILi128ELi4EZNS0_22gpu_kernel_impl_nocastINS0_13BinaryFunctorIsssNS0_17BitwiseAndFunctorIsEEEEEEvRNS_18TensorIteratorBaseERKT_EUliE_EEviT1_ --------------------------
	.section	.nv.info._ZN2at6native18elementwise_kernelILi128ELi4EZNS0_22gpu_kernel_impl_nocastINS0_13BinaryFunctorIsssNS0_17BitwiseAndFunctorIsEEEEEEvRNS_18TensorIteratorBaseERKT_EUliE_EEviT1_,"",@"SHT_CUDA_INFO"
	.sectionflags	@""
	.align	4


	//----- nvinfo : EIATTR_CUDA_API_VERSION
	.align		4
        /*0000*/ 	.byte	0x04, 0x37
        /*0002*/ 	.short	(.L_5111 - .L_5110)
.L_5110:
        /*0004*/ 	.word	0x00000082


	//----- nvinfo : EIATTR_SW2861232_WAR
	.align		4
.L_5111:
        /*0008*/ 	.byte	0x01, 0x35
	.zero		2


	//----- nvinfo : EIATTR_PARAM_CBANK
	.align		4
        /*000c*/ 	.byte	0x04, 0x0a
        /*000e*/ 	.short	(.L_5113 - .L_5112)
	.align		4
.L_5112:
        /*0010*/ 	.word	index@(.nv.constant0._ZN2at6native18elementwise_kernelILi128ELi4EZNS0_22gpu_kernel_impl_nocastINS0_13BinaryFunctorIsssNS0_17BitwiseAndFunctorIsEEEEEEvRNS_18TensorIteratorBaseERKT_EUliE_EEviT1_)
        /*0014*/ 	.short	0x0160
        /*0016*/ 	.short	0x0290


	//----- nvinfo : EIATTR_CBANK_PARAM_SIZE
	.align		4
.L_5113:
        /*0018*/ 	.byte	0x03, 0x19
        /*001a*/ 	.short	0x0290


	//----- nvinfo : EIATTR_KPARAM_INFO
	.align		4
        /*001c*/ 	.byte	0x04, 0x17
        /*001e*/ 	.short	(.L_5115 - .L_5114)
.L_5114:
        /*0020*/ 	.word	0x00000000
        /*0024*/ 	.short	0x0001
        /*0026*/ 	.short	0x0008
        /*0028*/ 	.byte	0x00, 0xf0, 0x21, 0x0a


	//----- nvinfo : EIATTR_KPARAM_INFO
	.align		4
.L_5115:
        /*002c*/ 	.byte	0x04, 0x17
        /*002e*/ 	.short	(.L_5117 - .L_5116)
.L_5116:
        /*0030*/ 	.word	0x00000000
        /*0034*/ 	.short	0x0000
        /*0036*/ 	.short	0x0000
        /*0038*/ 	.byte	0x00, 0xf0, 0x11, 0x00


	//----- nvinfo : EIATTR_MAXREG_COUNT
	.align		4
.L_5117:
        /*003c*/ 	.byte	0x03, 0x1b
        /*003e*/ 	.short	0x0080


	//----- nvinfo : EIATTR_MERCURY_ISA_VERSION
	.align		4
        /*0040*/ 	.byte	0x03, 0x5f
        /*0042*/ 	.short	0x0000


	//----- nvinfo : EIATTR_EXIT_INSTR_OFFSETS
	.align		4
        /*0044*/ 	.byte	0x04, 0x1c
        /*0046*/ 	.short	(.L_5119 - .L_5118)


	//   ....[0]....
.L_5118:
        /*0048*/ 	.word	0x00003280


	//   ....[1]....
        /*004c*/ 	.word	0x00004300


	//----- nvinfo : EIATTR_MAX_THREADS
	.align		4
.L_5119:
        /*0050*/ 	.byte	0x04, 0x05
        /*0052*/ 	.short	(.L_5121 - .L_5120)
.L_5120:
        /*0054*/ 	.word	0x00000080
        /*0058*/ 	.word	0x00000001
        /*005c*/ 	.word	0x00000001


	//----- nvinfo : EIATTR_CRS_STACK_SIZE
	.align		4
.L_5121:
        /*0060*/ 	.byte	0x04, 0x1e
        /*0062*/ 	.short	(.L_5123 - .L_5122)
.L_5122:
        /*0064*/ 	.word	0x00000000
.L_5123:


//--------------------- .nv.info._ZN2at6native27unrolled_elementwise_kernelINS0_13BinaryFunctorIsssNS0_17BitwiseAndFunctorIsEEEESt5arrayIPcLm3EELi4E23TrivialOffsetCalculatorILi2EjES9_ILi1EjENS0_6memory15LoadWithoutCastENSC_16StoreWithoutCastEEEviT_T0_T2_T3_T4_T5_ --------------------------
	.section	.nv.info._ZN2at6native27unrolled_elementwise_kernelINS0_13BinaryFunctorIsssNS0_17BitwiseAndFunctorIsEEEESt5arrayIPcLm3EELi4E23TrivialOffsetCalculatorILi2EjES9_ILi1EjENS0_6memory15LoadWithoutCastENSC_16StoreWithoutCastEEEviT_T0_T2_T3_T4_T5_,"",@"SHT_CUDA_INFO"
	.sectionflags	@""
	.align	4


	//----- nvinfo : EIATTR_CUDA_API_VERSION
	.align		4
        /*0000*/ 	.byte	0x04, 0x37
        /*0002*/ 	.short	(.L_5125 - .L_5124)
.L_5124:
        /*0004*/ 	.word	0x00000082


	//----- nvinfo : EIATTR_SW2861232_WAR
	.align		4
.L_5125:
        /*0008*/ 	.byte	0x01, 0x35
	.zero		2


	//----- nvinfo : EIATTR_PARAM_CBANK
	.align		4
        /*000c*/ 	.byte	0x04, 0x0a
        /*000e*/ 	.short	(.L_5127 - .L_5126)
	.align		4
.L_5126:
        /*0010*/ 	.word	index@(.nv.constant0._ZN2at6native27unrolled_elementwise_kernelINS0_13BinaryFunctorIsssNS0_17BitwiseAndFunctorIsEEEESt5arrayIPcLm3EELi4E23TrivialOffsetCalculatorILi2EjES9_ILi1EjENS0_6memory15LoadWithoutCastENSC_16StoreWithoutCastEEEviT_T0_T2_T3_T4_T5_)
        /*0014*/ 	.short	0x0160
        /*0016*/ 	.short	0x0024


	//----- nvinfo : EIATTR_CBANK_PARAM_SIZE
	.align		4
.L_5127:
        /*0018*/ 	.byte	0x03, 0x19
        /*001a*/ 	.short	0x0024


	//----- nvinfo : EIATTR_KPARAM_INFO
	.align		4
        /*001c*/ 	.byte	0x04, 0x17
        /*001e*/ 	.short	(.L_5129 - .L_5128)
.L_5128:
        /*0020*/ 	.word	0x00000000
        /*0024*/ 	.short	0x0006
        /*0026*/ 	.short	0x0023
        /*0028*/ 	.byte	0x00, 0xf0, 0x05, 0x00


	//----- nvinfo : EIATTR_KPARAM_INFO
	.align		4
.L_5129:
        /*002c*/ 	.byte	0x04, 0x17
        /*002e*/ 	.short	(.L_5131 - .L_5130)
.L_5130:
        /*0030*/ 	.word	0x00000000
        /*0034*/ 	.short	0x0005
        /*0036*/ 	.short	0x0022
        /*0038*/ 	.byte	0x00, 0xf0, 0x05, 0x00


	//----- nvinfo : EIATTR_KPARAM_INFO
	.align		4
.L_5131:
        /*003c*/ 	.byte	0x04, 0x17
        /*003e*/ 	.short	(.L_5133 - .L_5132)
.L_5132:
        /*0040*/ 	.word	0x00000000
        /*0044*/ 	.short	0x0004
        /*0046*/ 	.short	0x0021
        /*0048*/ 	.byte	0x00, 0xf0, 0x05, 0x00


	//----- nvinfo : EIATTR_KPARAM_INFO
	.align		4
.L_5133:
        /*004c*/ 	.byte	0x04, 0x17
        /*004e*/ 	.short	(.L_5135 - .L_5134)
.L_5134:
        /*0050*/ 	.word	0x00000000
        /*0054*/ 	.short	0x0003
        /*0056*/ 	.short	0x0020
        /*0058*/ 	.byte	0x00, 0xf0, 0x05, 0x00


	//----- nvinfo : EIATTR_KPARAM_INFO
	.align		4
.L_5135:
        /*005c*/ 	.byte	0x04, 0x17
        /*005e*/ 	.short	(.L_5137 - .L_5136)
.L_5136:
        /*0060*/ 	.word	0x00000000
        /*0064*/ 	.short	0x0002
        /*0066*/ 	.short	0x0008
        /*0068*/ 	.byte	0x00, 0xf0, 0x61, 0x00


	//----- nvinfo : EIATTR_KPARAM_INFO
	.align		4
.L_5137:
        /*006c*/ 	.byte	0x04, 0x17
        /*006e*/ 	.short	(.L_5139 - .L_5138)
.L_5138:
        /*0070*/ 	.word	0x00000000
        /*0074*/ 	.short	0x0001
        /*0076*/ 	.short	0x0004
        /*0078*/ 	.byte	0x00, 0xf0, 0x05, 0x00


	//----- nvinfo : EIATTR_KPARAM_INFO
	.align		4
.L_5139:
        /*007c*/ 	.byte	0x04, 0x17
        /*007e*/ 	.short	(.L_5141 - .L_5140)
.L_5140:
        /*0080*/ 	.word	0x00000000
        /*0084*/ 	.short	0x0000
        /*0086*/ 	.short	0x0000
        /*0088*/ 	.byte	0x00, 0xf0, 0x11, 0x00


	//----- nvinfo : EIATTR_MAXREG_COUNT
	.align		4
.L_5141:
        /*008c*/ 	.byte	0x03, 0x1b
        /*008e*/ 	.short	0x00ff


	//----- nvinfo : EIATTR_MERCURY_ISA_VERSION
	.align		4
        /*0090*/ 	.byte	0x03, 0x5f
        /*0092*/ 	.short	0x0000


	//----- nvinfo : EIATTR_EXIT_INSTR_OFFSETS
	.align		4
        /*0094*/ 	.byte	0x04, 0x1c
        /*0096*/ 	.short	(.L_5143 - .L_5142)


	//   ....[0]....
.L_5142:
        /*0098*/ 	.word	0x00000470


	//   ....[1]....
        /*009c*/ 	.word	0x000004d0


	//----- nvinfo : EIATTR_MAX_THREADS
	.align		4
.L_5143:
        /*00a0*/ 	.byte	0x04, 0x05
        /*00a2*/ 	.short	(.L_5145 - .L_5144)
.L_5144:
        /*00a4*/ 	.word	0x00000080
        /*00a8*/ 	.word	0x00000001
        /*00ac*/ 	.word	0x00000001


	//----- nvinfo : EIATTR_CRS_STACK_SIZE
	.align		4
.L_5145:
        /*00b0*/ 	.byte	0x04, 0x1e
        /*00b2*/ 	.short	(.L_5147 - .L_5146)
.L_5146:
        /*00b4*/ 	.word	0x00000000
.L_5147:


//--------------------- .nv.info._ZN2at6native29vectorized_elementwise_kernelILi2ENS0_13BinaryFunctorIsssNS0_17BitwiseAndFunctorIsEEEESt5arrayIPcLm3EEEEviT0_T1_ --------------------------
	.section	.nv.info._ZN2at6native29vectorized_elementwise_kernelILi2ENS0_13BinaryFunctorIsssNS0_17BitwiseAndFunctorIsEEEESt5arrayIPcLm3EEEEviT0_T1_,"",@"SHT_CUDA_INFO"
	.sectionflags	@""
	.align	4


	//----- nvinfo : EIATTR_CUDA_API_VERSION
	.align		4
        /*0000*/ 	.byte	0x04, 0x37
        /*0002*/ 	.short	(.L_5149 - .L_5148)
.L_5148:
        /*0004*/ 	.word	0x00000082


	//----- nvinfo : EIATTR_SW2861232_WAR
	.align		4
.L_5149:
        /*0008*/ 	.byte	0x01, 0x35
	.zero		2


	//----- nvinfo : EIATTR_PARAM_CBANK
	.align		4
        /*000c*/ 	.byte	0x04, 0x0a
        /*000e*/ 	.short	(.L_5151 - .L_5150)
	.align		4
.L_5150:
        /*0010*/ 	.word	index@(.nv.constant0._ZN2at6native29vectorized_elementwise_kernelILi2ENS0_13BinaryFunctorIsssNS0_17BitwiseAndFunctorIsEEEESt5arrayIPcLm3EEEEviT0_T1_)
        /*0014*/ 	.short	0x0160
        /*0016*/ 	.short	0x0020


	//----- nvinfo : EIATTR_CBANK_PARAM_SIZE
	.align		4
.L_5151:
        /*0018*/ 	.byte	0x03, 0x19
        /*001a*/ 	.short	0x0020


	//----- nvinfo : EIATTR_KPARAM_INFO
	.align		4
        /*001c*/ 	.byte	0x04, 0x17
        /*001e*/ 	.short	(.L_5153 - .L_5152)
.L_5152:
        /*0020*/ 	.word	0x00000000
        /*0024*/ 	.short	0x0002
        /*0026*/ 	.short	0x0008
        /*0028*/ 	.byte	0x00, 0xf0, 0x61, 0x00


	//----- nvinfo : EIATTR_KPARAM_INFO
	.align		4
.L_5153:
        /*002c*/ 	.byte	0x04, 0x17
        /*002e*/ 	.short	(.L_5155 - .L_5154)
.L_5154:
        /*0030*/ 	.word	0x00000000
        /*0034*/ 	.short	0x0001
        /*0036*/ 	.short	0x0004
        /*0038*/ 	.byte	0x00, 0xf0, 0x05, 0x00


	//----- nvinfo : EIATTR_KPARAM_INFO
	.align		4
.L_5155:
        /*003c*/ 	.byte	0x04, 0x17
        /*003e*/ 	.short	(.L_5157 - .L_5156)
.L_5156:
        /*0040*/ 	.word	0x00000000
        /*0044*/ 	.short	0x0000
        /*0046*/ 	.short	0x0000
        /*0048*/ 	.byte	0x00, 0xf0, 0x11, 0x00


	//----- nvinfo : EIATTR_MAXREG_COUNT
	.align		4
.L_5157:
        /*004c*/ 	.byte	0x03, 0x1b
        /*004e*/ 	.short	0x00ff


	//----- nvinfo : EIATTR_MERCURY_ISA_VERSION
	.align		4
        /*0050*/ 	.byte	0x03, 0x5f
        /*0052*/ 	.short	0x0000


	//----- nvinfo : EIATTR_EXIT_INSTR_OFFSETS
	.align		4
        /*0054*/ 	.byte	0x04, 0x1c
        /*0056*/ 	.short	(.L_5159 - .L_5158)


	//   ....[0]....
.L_5158:
        /*0058*/ 	.word	0x000002f0


	//   ....[1]....
        /*005c*/ 	.word	0x00000bf0


	//   ....[2]....
        /*0060*/ 	.word	0x00000c40


	//----- nvinfo : EIATTR_MAX_THREADS
	.align		4
.L_5159:
        /*0064*/ 	.byte	0x04, 0x05
        /*0066*/ 	.short	(.L_5161 - .L_5160)
.L_5160:
        /*0068*/ 	.word	0x00000080
        /*006c*/ 	.word	0x00000001
        /*0070*/ 	.word	0x00000001


	//----- nvinfo : EIATTR_CRS_STACK_SIZE
	.align		4
.L_5161:
        /*0074*/ 	.byte	0x04, 0x1e
        /*0076*/ 	.short	(.L_5163 - .L_5162)
.L_5162:
        /*0078*/ 	.word	0x00000000
.L_5163:


//--------------------- .nv.info._ZN2at6native29vectorized_elementwise_kernelILi4ENS0_13BinaryFunctorIsssNS0_17BitwiseAndFunctorIsEEEESt5arrayIPcLm3EEEEviT0_T1_ --------------------------
	.section	.nv.info._ZN2at6native29vectorized_elementwise_kernelILi4ENS0_13BinaryFunctorIsssNS0_17BitwiseAndFunctorIsEEEESt5arrayIPcLm3EEEEviT0_T1_,"",@"SHT_CUDA_INFO"
	.sectionflags	@""
	.align	4


	//----- nvinfo : EIATTR_CUDA_API_VERSION
	.align		4
        /*0000*/ 	.byte	0x04, 0x37
        /*0002*/ 	.short	(.L_5165 - .L_5164)
.L_5164:
        /*0004*/ 	.word	0x00000082


	//----- nvinfo : EIATTR_SW2861232_WAR
	.align		4
.L_5165:
        /*0008*/ 	.byte	0x01, 0x35
	.zero		2


	//----- nvinfo : EIATTR_PARAM_CBANK
	.align		4
        /*000c*/ 	.byte	0x04, 0x0a
        /*000e*/ 	.short	(.L_5167 - .L_5166)
	.align		4
.L_5166:
        /*0010*/ 	.word	index@(.nv.constant0._ZN2at6native29vectorized_elementwise_kernelILi4ENS0_13BinaryFunctorIsssNS0_17BitwiseAndFunctorIsEEEESt5arrayIPcLm3EEEEviT0_T1_)
        /*0014*/ 	.short	0x0160
        /*0016*/ 	.short	0x0020


	//----- nvinfo : EIATTR_CBANK_PARAM_SIZE
	.align		4
.L_5167:
        /*0018*/ 	.byte	0x03, 0x19
        /*001a*/ 	.short	0x0020


	//----- nvinfo : EIATTR_KPARAM_INFO
	.align		4
        /*001c*/ 	.byte	0x04, 0x17
        /*001e*/ 	.short	(.L_5169 - .L_5168)
.L_5168:
        /*0020*/ 	.word	0x00000000
        /*0024*/ 	.short	0x0002
        /*0026*/ 	.short	0x0008
        /*0028*/ 	.byte	0x00, 0xf0, 0x61, 0x00


	//----- nvinfo : EIATTR_KPARAM_INFO
	.align		4
.L_5169:
        /*002c*/ 	.byte	0x04, 0x17
        /*002e*/ 	.short	(.L_5171 - .L_5170)
.L_5170:
        /*0030*/ 	.word	0x00000000
        /*0034*/ 	.short	0x0001
        /*0036*/ 	.short	0x0004
        /*0038*/ 	.byte	0x00, 0xf0, 0x05, 0x00


	//----- nvinfo : EIATTR_KPARAM_INFO
	.align		4
.L_5171:
        /*003c*/ 	.byte	0x04, 0x17
        /*003e*/ 	.short	(.L_5173 - .L_5172)
.L_5172:
        /*0040*/ 	.word	0x00000000
        /*0044*/ 	.short	0x0000
        /*0046*/ 	.short	0x0000
        /*0048*/ 	.byte	0x00, 0xf0, 0x11, 0x00


	//----- nvinfo : EIATTR_MAXREG_COUNT
	.align		4
.L_5173:
        /*004c*/ 	.byte	0x03, 0x1b
        /*004e*/ 	.short	0x00ff


	//----- nvinfo : EIATTR_MERCURY_ISA_VERSION
	.align		4
        /*0050*/ 	.byte	0x03, 0x5f
        /*0052*/ 	.short	0x0000


	//----- nvinfo : EIATTR_EXIT_INSTR_OFFSETS
	.align		4
        /*0054*/ 	.byte	0x04, 0x1c
        /*0056*/ 	.short	(.L_5175 - .L_5174)


	//   ....[0]....
.L_5174:
        /*0058*/ 	.word	0x00000290


	//   ....[1]....
        /*005c*/ 	.word	0x00000b90


	//   ....[2]....
        /*0060*/ 	.word	0x00000be0


	//----- nvinfo : EIATTR_MAX_THREADS
	.align		4
.L_5175:
        /*0064*/ 	.byte	0x04, 0x05
        /*0066*/ 	.short	(.L_5177 - .L_5176)
.L_5176:
        /*0068*/ 	.word	0x00000080
        /*006c*/ 	.word	0x00000001
        /*0070*/ 	.word	0x00000001


	//----- nvinfo : EIATTR_CRS_STACK_SIZE
	.align		4
.L_5177:
        /*0074*/ 	.byte	0x04, 0x1e
        /*0076*/ 	.short	(.L_5179 - .L_5178)
.L_5178:
        /*0078*/ 	.word	0x00000000
.L_5179:


//--------------------- .nv.info._ZN2at6native29vectorized_elementwise_kernelILi8ENS0_13BinaryFunctorIsssNS0_17BitwiseAndFunctorIsEEEESt5arrayIPcLm3EEEEviT0_T1_ --------------------------
	.section	.nv.info._ZN2at6native29vectorized_elementwise_kernelILi8ENS0_13BinaryFunctorIsssNS0_17BitwiseAndFunctorIsEEEESt5arrayIPcLm3EEEEviT0_T1_,"",@"SHT_CUDA_INFO"
	.sectionflags	@""
	.align	4


	//----- nvinfo : EIATTR_CUDA_API_VERSION
	.align		4
        /*0000*/ 	.byte	0x04, 0x37
        /*0002*/ 	.short	(.L_5181 - .L_5180)
.L_5180:
        /*0004*/ 	.word	0x00000082


	//----- nvinfo : EIATTR_SW2861232_WAR
	.align		4
.L_5181:
        /*0008*/ 	.byte	0x01, 0x35
	.zero		2


	//----- nvinfo : EIATTR_PARAM_CBANK
	.align		4
        /*000c*/ 	.byte	0x04, 0x0a
        /*000e*/ 	.short	(.L_5183 - .L_5182)
	.align		4
.L_5182:
        /*0010*/ 	.word	index@(.nv.constant0._ZN2at6native29vectorized_elementwise_kernelILi8ENS0_13BinaryFunctorIsssNS0_17BitwiseAndFunctorIsEEEESt5arrayIPcLm3EEEEviT0_T1_)
        /*0014*/ 	.short	0x0160
        /*0016*/ 	.short	0x0020


	//----- nvinfo : EIATTR_CBANK_PARAM_SIZE
	.align		4
.L_5183:
        /*0018*/ 	.byte	0x03, 0x19
        /*001a*/ 	.short	0x0020


	//----- nvinfo : EIATTR_KPARAM_INFO
	.align		4
        /*001c*/ 	.byte	0x04, 0x17
        /*001e*/ 	.short	(.L_5185 - .L_5184)
.L_5184:
        /*0020*/ 	.word	0x00000000
        /*0024*/ 	.short	0x0002
        /*0026*/ 	.short	0x0008
        /*0028*/ 	.byte	0x00, 0xf0, 0x61, 0x00


	//----- nvinfo : EIATTR_KPARAM_INFO
	.align		4
.L_5185:
        /*002c*/ 	.byte	0x04, 0x17
        /*002e*/ 	.short	(.L_5187 - .L_5186)
.L_5186:
        /*0030*/ 	.word	0x00000000
        /*0034*/ 	.short	0x0001
        /*0036*/ 	.short	0x0004
        /*0038*/ 	.byte	0x00, 0xf0, 0x05, 0x00


	//----- nvinfo : EIATTR_KPARAM_INFO
	.align		4
.L_5187:
        /*003c*/ 	.byte	0x04, 0x17
        /*003e*/ 	.short	(.L_5189 - .L_5188)
.L_5188:
        /*0040*/ 	.word	0x00000000
        /*0044*/ 	.short	0x0000
        /*0046*/ 	.short	0x0000
        /*0048*/ 	.byte	0x00, 0xf0, 0x11, 0x00


	//----- nvinfo : EIATTR_MAXREG_COUNT
	.align		4
.L_5189:
        /*004c*/ 	.byte	0x03, 0x1b
        /*004e*/ 	.short	0x00ff


	//----- nvinfo : EIATTR_MERCURY_ISA_VERSION
	.align		4
        /*0050*/ 	.byte	0x03, 0x5f
        /*0052*/ 	.short	0x0000


	//----- nvinfo : EIATTR_EXIT_INSTR_OFFSETS
	.align		4
        /*0054*/ 	.byte	0x04, 0x1c
        /*0056*/ 	.short	(.L_5191 - .L_5190)


	//   ....[0]....
.L_5190:
        /*0058*/ 	.word	0x00000010


	//----- nvinfo : EIATTR_MAX_THREADS
	.align		4
.L_5191:
        /*005c*/ 	.byte	0x04, 0x05
        /*005e*/ 	.short	(.L_5193 - .L_5192)
.L_5192:
        /*0060*/ 	.word	0x00000080
        /*0064*/ 	.word	0x00000001
        /*0068*/ 	.word	0x00000001
.L_5193:


//--------------------- .nv.info._ZN2at6native18elementwise_kernelILi128ELi4EZNS0_15gpu_kernel_implINS0_13AUnaryFunctorIlllNS0_17BitwiseAndFunctorIlEEEEEEvRNS_18TensorIteratorBaseERKT_EUliE_EEviT1_ --------------------------
	.section	.nv.info._ZN2at6native18elementwise_kernelILi128ELi4EZNS0_15gpu_kernel_implINS0_13AUnaryFunctorIlllNS0_17BitwiseAndFunctorIlEEEEEEvRNS_18TensorIteratorBaseERKT_EUliE_EEviT1_,"",@"SHT_CUDA_INFO"
	.sectionflags	@""
	.align	4


	//----- nvinfo : EIATTR_CUDA_API_VERSION
	.align		4
        /*0000*/ 	.byte	0x04, 0x37
        /*0002*/ 	.short	(.L_5195 - .L_5194)
.L_5194:
        /*0004*/ 	.word	0x00000082


	//----- nvinfo : EIATTR_SW2861232_WAR
	.align		4
.L_5195:
        /*0008*/ 	.byte	0x01, 0x35
	.zero		2


	//----- nvinfo : EIATTR_PARAM_CBANK
	.align		4
        /*000c*/ 	.byte	0x04, 0x0a
        /*000e*/ 	.short	(.L_5197 - .L_5196)
	.align		4
.L_5196:
        /*0010*/ 	.word	index@(.nv.constant0._ZN2at6native18elementwise_kernelILi128ELi4EZNS0_15gpu_kernel_implINS0_13AUnaryFunctorIlllNS0_17BitwiseAndFunctorIlEEEEEEvRNS_18TensorIteratorBaseERKT_EUliE_EEviT1_)
        /*0014*/ 	.short	0x0160
        /*0016*/ 	.short	0x0230


	//----- nvinfo : EIATTR_CBANK_PARAM_SIZE
	.align		4
.L_5197:
        /*0018*/ 	.byte	0x03, 0x19
        /*001a*/ 	.short	0x0230


	//----- nvinfo : EIATTR_KPARAM_INFO
	.align		4
        /*001c*/ 	.byte	0x04, 0x17
        /*001e*/ 	.short	(.L_5199 - .L_5198)
.L_5198:
        /*0020*/ 	.word	0x00000000
        /*0024*/ 	.short	0x0001
        /*0026*/ 	.short	0x0008
        /*0028*/ 	.byte	0x00, 0xf0, 0xa1, 0x08


	//----- nvinfo : EIATTR_KPARAM_INFO
	.align		4
.L_5199:
        /*002c*/ 	.byte	0x04, 0x17
        /*002e*/ 	.short	(.L_5201 - .L_5200)
.L_5200:
        /*0030*/ 	.word	0x00000000
        /*0034*/ 	.short	0x0000
        /*0036*/ 	.short	0x0000
        /*0038*/ 	.byte	0x00, 0xf0, 0x11, 0x00


	//----- nvinfo : EIATTR_MAXREG_COUNT
	.align		4
.L_5201:
        /*003c*/ 	.byte	0x03, 0x1b
        /*003e*/ 	.short	0x0080


	//----- nvinfo : EIATTR_EXTERNS
	.align		4
        /*0040*/ 	.byte	0x04, 0x0f
        /*0042*/ 	.short	(.L_5203 - .L_5202)


	//   ....[0]....
	.align		4
.L_5202:
        /*0044*/ 	.word	index@(__assertfail)


	//----- nvinfo : EIATTR_MERCURY_ISA_VERSION
	.align		4
.L_5203:
        /*0048*/ 	.byte	0x03, 0x5f
        /*004a*/ 	.short	0x0000


	//----- nvinfo : EIATTR_SYSCALL_OFFSETS
	.align		4
        /*004c*/ 	.byte	0x04, 0x46
        /*004e*/ 	.short	(.L_5205 - .L_5204)


	//   ....[0]....
.L_5204:
        /*0050*/ 	.word	0x00001d10


	//   ....[1]....
        /*0054*/ 	.word	0x00002bd0


	//   ....[2]....
        /*0058*/ 	.word	0x00004900


	//   ....[3]....
        /*005c*/ 	.word	0x000057c0


	//   ....[4]....
        /*0060*/ 	.word	0x000074c0


	//   ....[5]....
        /*0064*/ 	.word	0x00008380


	//   ....[6]....
        /*0068*/ 	.word	0x0000a090


	//   ....[7]....
        /*006c*/ 	.word	0x0000af50


	//----- nvinfo : EIATTR_EXIT_INSTR_OFFSETS
	.align		4
.L_5205:
        /*0070*/ 	.byte	0x04, 0x1c
        /*0072*/ 	.short	(.L_5207 - .L_5206)


	//   ....[0]....
.L_5206:
        /*0074*/ 	.word	0x00008400


	//   ....[1]....
        /*0078*/ 	.word	0x0000a200


	//   ....[2]....
        /*007c*/ 	.word	0x0000a220


	//   ....[3]....
        /*0080*/ 	.word	0x0000a2a0


	//   ....[4]....
        /*0084*/ 	.word	0x0000a2c0


	//   ....[5]....
        /*0088*/ 	.word	0x0000a2e0


	//   ....[6]....
        /*008c*/ 	.word	0x0000a370


	//   ....[7]....
        /*0090*/ 	.word	0x0000a3b0


	//   ....[8]....
        /*0094*/ 	.word	0x0000a450


	//   ....[9]....
        /*0098*/ 	.word	0x0000a4a0


	//   ....[10]....
        /*009c*/ 	.word	0x0000a4d0


	//   ....[11]....
        /*00a0*/ 	.word	0x0000a5a0


	//   ....[12]....
        /*00a4*/ 	.word	0x0000a5e0


	//   ....[13]....
        /*00a8*/ 	.word	0x0000a770


	//   ....[14]....
        /*00ac*/ 	.word	0x0000a8d0


	//   ....[15]....
        /*00b0*/ 	.word	0x0000a910


	//   ....[16]....
        /*00b4*/ 	.word	0x0000a9b0


	//   ....[17]....
        /*00b8*/ 	.word	0x0000ab30


	//   ....[18]....
        /*00bc*/ 	.word	0x0000acb0


	//   ....[19]....
        /*00c0*/ 	.word	0x0000ae20


	//   ....[20]....
        /*00c4*/ 	.word	0x0000af60


	//   ....[21]....
        /*00c8*/ 	.word	0x0000af80


	//   ....[22]....
        /*00cc*/ 	.word	0x0000afa0


	//----- nvinfo : EIATTR_MAX_THREADS
	.align		4
.L_5207:
        /*00d0*/ 	.byte	0x04, 0x05
        /*00d2*/ 	.short	(.L_5209 - .L_5208)
.L_5208:
        /*00d4*/ 	.word	0x00000080
        /*00d8*/ 	.word	0x00000001
        /*00dc*/ 	.word	0x00000001


	//----- nvinfo : EIATTR_CRS_STACK_SIZE
	.align		4
.L_5209:
        /*00e0*/ 	.byte	0x04, 0x1e
        /*00e2*/ 	.short	(.L_5211 - .L_5210)
.L_5210:
        /*00e4*/ 	.word	0x00000000
.L_5211:


//--------------------- .nv.info._ZN2at6native27unrolled_elementwise_kernelINS0_13AUnaryFunctorIlllNS0_17BitwiseAndFunctorIlEEEESt5arrayIPcLm2EELi4E23TrivialOffsetCalculatorILi1EjESA_NS0_6memory12LoadWithCastILi1EEENSB_13StoreWithCastILi1EEEEEviT_T0_T2_T3_T4_T5_ --------------------------
	.section	.nv.info._ZN2at6native27unrolled_elementwise_kernelINS0_13AUnaryFunctorIlllNS0_17BitwiseAndFunctorIlEEEESt5arrayIPcLm2EELi4E23TrivialOffsetCalculatorILi1EjESA_NS0_6memory12LoadWithCastILi1EEENSB_13StoreWithCastILi1EEEEEviT_T0_T2_T3_T4_T5_,"",@"SHT_CUDA_INFO"
	.sectionflags	@""
	.align	4


	//----- nvinfo : EIATTR_CUDA_API_VERSION
	.align		4
        /*0000*/ 	.byte	0x04, 0x37
        /*0002*/ 	.short	(.L_5213 - .L_5212)
.L_5212:
        /*0004*/ 	.word	0x00000082


	//----- nvinfo : EIATTR_SW2861232_WAR
	.align		4
.L_5213:
        /*0008*/ 	.byte	0x01, 0x35
	.zero		2


	//----- nvinfo : EIATTR_PARAM_CBANK
	.align		4
        /*000c*/ 	.byte	0x04, 0x0a
        /*000e*/ 	.short	(.L_5215 - .L_5214)
	.align		4
.L_5214:
        /*0010*/ 	.word	index@(.nv.constant0._ZN2at6native27unrolled_elementwise_kernelINS0_13AUnaryFunctorIlllNS0_17BitwiseAndFunctorIlEEEESt5arrayIPcLm2EELi4E23TrivialOffsetCalculatorILi1EjESA_NS0_6memory12LoadWithCastILi1EEENSB_13StoreWithCastILi1EEEEEviT_T0_T2_T3_T4_T5_)
        /*0014*/ 	.short	0x0160
        /*0016*/ 	.short	0x003c


	//----- nvinfo : EIATTR_CBANK_PARAM_SIZE
	.align		4
.L_5215:
        /*0018*/ 	.byte	0x03, 0x19
        /*001a*/ 	.short	0x003c


	//----- nvinfo : EIATTR_KPARAM_INFO
	.align		4
        /*001c*/ 	.byte	0x04, 0x17
        /*001e*/ 	.short	(.L_5217 - .L_5216)
.L_5216:
        /*0020*/ 	.word	0x00000000
        /*0024*/ 	.short	0x0006
        /*0026*/ 	.short	0x0034
        /*0028*/ 	.byte	0x00, 0xf0, 0x21, 0x00


	//----- nvinfo : EIATTR_KPARAM_INFO
	.align		4
.L_5217:
        /*002c*/ 	.byte	0x04, 0x17
        /*002e*/ 	.short	(.L_5219 - .L_5218)
.L_5218:
        /*0030*/ 	.word	0x00000000
        /*0034*/ 	.short	0x0005
        /*0036*/ 	.short	0x002c
        /*0038*/ 	.byte	0x00, 0xf0, 0x21, 0x00


	//----- nvinfo : EIATTR_KPARAM_INFO
	.align		4
.L_5219:
        /*003c*/ 	.byte	0x04, 0x17
        /*003e*/ 	.short	(.L_5221 - .L_5220)
.L_5220:
        /*0040*/ 	.word	0x00000000
        /*0044*/ 	.short	0x0004
        /*0046*/ 	.short	0x0029
        /*0048*/ 	.byte	0x00, 0xf0, 0x05, 0x00


	//----- nvinfo : EIATTR_KPARAM_INFO
	.align		4
.L_5221:
        /*004c*/ 	.byte	0x04, 0x17
        /*004e*/ 	.short	(.L_5223 - .L_5222)
.L_5222:
        /*0050*/ 	.word	0x00000000
        /*0054*/ 	.short	0x0003
        /*0056*/ 	.short	0x0028
        /*0058*/ 	.byte	0x00, 0xf0, 0x05, 0x00


	//----- nvinfo : EIATTR_KPARAM_INFO
	.align		4
.L_5223:
        /*005c*/ 	.byte	0x04, 0x17
        /*005e*/ 	.short	(.L_5225 - .L_5224)
.L_5224:
        /*0060*/ 	.word	0x00000000
        /*0064*/ 	.short	0x0002
        /*0066*/ 	.short	0x0018
        /*0068*/ 	.byte	0x00, 0xf0, 0x41, 0x00


	//----- nvinfo : EIATTR_KPARAM_INFO
	.align		4
.L_5225:
        /*006c*/ 	.byte	0x04, 0x17
        /*006e*/ 	.short	(.L_5227 - .L_5226)
.L_5226:
        /*0070*/ 	.word	0x00000000
        /*0074*/ 	.short	0x0001
        /*0076*/ 	.short	0x0008
        /*0078*/ 	.byte	0x00, 0xf0, 0x41, 0x00


	//----- nvinfo : EIATTR_KPARAM_INFO
	.align		4
.L_5227:
        /*007c*/ 	.byte	0x04, 0x17
        /*007e*/ 	.short	(.L_5229 - .L_5228)
.L_5228:
        /*0080*/ 	.word	0x00000000
        /*0084*/ 	.short	0x0000
        /*0086*/ 	.short	0x0000
        /*0088*/ 	.byte	0x00, 0xf0, 0x11, 0x00


	//----- nvinfo : EIATTR_MAXREG_COUNT
	.align		4
.L_5229:
        /*008c*/ 	.byte	0x03, 0x1b
        /*008e*/ 	.short	0x00ff


	//----- nvinfo : EIATTR_EXTERNS
	.align		4
        /*0090*/ 	.byte	0x04, 0x0f
        /*0092*/ 	.short	(.L_5231 - .L_5230)


	//   ....[0]....
	.align		4
.L_5230:
        /*0094*/ 	.word	index@(__assertfail)


	//----- nvinfo : EIATTR_MERCURY_ISA_VERSION
	.align		4
.L_5231:
        /*0098*/ 	.byte	0x03, 0x5f
        /*009a*/ 	.short	0x0000


	//----- nvinfo : EIATTR_SYSCALL_OFFSETS
	.align		4
        /*009c*/ 	.byte	0x04, 0x46
        /*009e*/ 	.short	(.L_5233 - .L_5232)


	//   ....[0]....
.L_5232:
        /*00a0*/ 	.word	0x00000f00


	//   ....[1]....
        /*00a4*/ 	.word	0x00001e10


	//   ....[2]....
        /*00a8*/ 	.word	0x00002d30


	//   ....[3]....
        /*00ac*/ 	.word	0x00003c20


	//   ....[4]....
        /*00b0*/ 	.word	0x00004d00


	//   ....[5]....
        /*00b4*/ 	.word	0x00005c20


	//   ....[6]....
        /*00b8*/ 	.word	0x00006af0


	//   ....[7]....
        /*00bc*/ 	.word	0x000079d0


	//----- nvinfo : EIATTR_EXIT_INSTR_OFFSETS
	.align		4
.L_5233:
        /*00c0*/ 	.byte	0x04, 0x1c
        /*00c2*/ 	.short	(.L_5235 - .L_5234)


	//   ....[0]....
.L_5234:
        /*00c4*/ 	.word	0x00006b70


	//   ....[1]....
        /*00c8*/ 	.word	0x00006c90


	//   ....[2]....
        /*00cc*/ 	.word	0x00006cb0


	//   ....[3]....
        /*00d0*/ 	.word	0x00006d30


	//   ....[4]....
        /*00d4*/ 	.word	0x00006d50


	//   ....[5]....
        /*00d8*/ 	.word	0x00006d70


	//   ....[6]....
        /*00dc*/ 	.word	0x00006e00


	//   ....[7]....
        /*00e0*/ 	.word	0x00006e40


	//   ....[8]....
        /*00e4*/ 	.word	0x00006ee0


	//   ....[9]....
        /*00e8*/ 	.word	0x00006f30


	//   ....[10]....
        /*00ec*/ 	.word	0x00006f60


	//   ....[11]....
        /*00f0*/ 	.word	0x00007030


	//   ....[12]....
        /*00f4*/ 	.word	0x00007070


	//   ....[13]....
        /*00f8*/ 	.word	0x00007200


	//   ....[14]....
        /*00fc*/ 	.word	0x00007360


	//   ....[15]....
        /*0100*/ 	.word	0x000073a0


	//   ....[16]....
        /*0104*/ 	.word	0x00007440


	//   ....[17]....
        /*0108*/ 	.word	0x000075c0


	//   ....[18]....
        /*010c*/ 	.word	0x00007740


	//   ....[19]....
        /*0110*/ 	.word	0x000078a0


	//   ....[20]....
        /*0114*/ 	.word	0x000079e0


	//   ....[21]....
        /*0118*/ 	.word	0x00007a00


	//   ....[22]....
        /*011c*/ 	.word	0x00007a20


	//----- nvinfo : EIATTR_MAX_THREADS
	.align		4
.L_5235:
        /*0120*/ 	.byte	0x04, 0x05
        /*0122*/ 	.short	(.L_5237 - .L_5236)
.L_5236:
        /*0124*/ 	.word	0x00000080
        /*0128*/ 	.word	0x00000001
        /*012c*/ 	.word	0x00000001


	//----- nvinfo : EIATTR_CRS_STACK_SIZE
	.align		4
.L_5237:
        /*0130*/ 	.byte	0x04, 0x1e
        /*0132*/ 	.short	(.L_5239 - .L_5238)
.L_5238:
        /*0134*/ 	.word	0x00000000
.L_5239:


//--------------------- .nv.info._ZN2at6native18elementwise_kernelILi128ELi2EZNS0_22gpu_kernel_impl_nocastINS0_13AUnaryFunctorIlllNS0_17BitwiseAndFunctorIlEEEEEEvRNS_18TensorIteratorBaseERKT_EUliE_EEviT1_ --------------------------
	.section	.nv.info._ZN2at6native18elementwise_kernelILi128ELi2EZNS0_22gpu_kernel_impl_nocastINS0_13AUnaryFunctorIlllNS0_17BitwiseAndFunctorIlEEEEEEvRNS_18TensorIteratorBaseERKT_EUliE_EEviT1_,"",@"SHT_CUDA_INFO"
	.sectionflags	@""
	.align	4


	//----- nvinfo : EIATTR_CUDA_API_VERSION
	.align		4
        /*0000*/ 	.byte	0x04, 0x37
        /*0002*/ 	.short	(.L_5241 - .L_5240)
.L_5240:
        /*0004*/ 	.word	0x00000082


	//----- nvinfo : EIATTR_SW2861232_WAR
	.align		4
.L_5241:
        /*0008*/ 	.byte	0x01, 0x35
	.zero		2


	//----- nvinfo : EIATTR_PARAM_CBANK
	.align		4
        /*000c*/ 	.byte	0x04, 0x0a
        /*000e*/ 	.short	(.L_5243 - .L_5242)
	.align		4
.L_5242:
        /*0010*/ 	.word	index@(.nv.constant0._ZN2at6native18elementwise_kernelILi128ELi2EZNS0_22gpu_kernel_impl_nocastINS0_13AUnaryFunctorIlllNS0_17BitwiseAndFunctorIlEEEEEEvRNS_18TensorIteratorBaseERKT_EUliE_EEviT1_)
        /*0014*/ 	.short	0x0160
        /*0016*/ 	.short	0x0228


	//----- nvinfo : EIATTR_CBANK_PARAM_SIZE
	.align		4
.L_5243:
        /*0018*/ 	.byte	0x03, 0x19
        /*001a*/ 	.short	0x0228


	//----- nvinfo : EIATTR_KPARAM_INFO
	.align		4
        /*001c*/ 	.byte	0x04, 0x17
        /*001e*/ 	.short	(.L_5245 - .L_5244)
.L_5244:
        /*0020*/ 	.word	0x00000000
        /*0024*/ 	.short	0x0001
        /*0026*/ 	.short	0x0008
        /*0028*/ 	.byte	0x00, 0xf0, 0x81, 0x08


	//----- nvinfo : EIATTR_KPARAM_INFO
	.align		4
.L_5245:
        /*002c*/ 	.byte	0x04, 0x17
        /*002e*/ 	.short	(.L_5247 - .L_5246)
.L_5246:
        /*0030*/ 	.word	0x00000000
        /*0034*/ 	.short	0x0000
        /*0036*/ 	.short	0x0000
        /*0038*/ 	.byte	0x00, 0xf0, 0x11, 0x00


	//----- nvinfo : EIATTR_MAXREG_COUNT
	.align		4
.L_5247:
        /*003c*/ 	.byte	0x03, 0x1b
        /*003e*/ 	.short	0x0080


	//----- nvinfo : EIATTR_MERCURY_ISA_VERSION
	.align		4
        /*0040*/ 	.byte	0x03, 0x5f
        /*0042*/ 	.short	0x0000


	//----- nvinfo : EIATTR_EXIT_INSTR_OFFSETS
	.align		4
        /*0044*/ 	.byte	0x04, 0x1c
        /*0046*/ 	.short	(.L_5249 - .L_5248)


	//   ....[0]....
.L_5248:
        /*0048*/ 	.word	0x00000f70


	//   ....[1]....
        /*004c*/ 	.word	0x00001e40


	//----- nvinfo : EIATTR_MAX_THREADS
	.align		4
.L_5249:
        /*0050*/ 	.byte	0x04, 0x05
        /*0052*/ 	.short	(.L_5251 - .L_5250)
.L_5250:
        /*0054*/ 	.word	0x00000080
        /*0058*/ 	.word	0x00000001
        /*005c*/ 	.word	0x00000001


	//----- nvinfo : EIATTR_CRS_STACK_SIZE
	.align		4
.L_5251:
        /*0060*/ 	.byte	0x04, 0x1e
        /*0062*/ 	.short	(.L_5253 - .L_5252)
.L_5252:
        /*0064*/ 	.word	0x00000000
.L_5253:


//--------------------- .nv.info._ZN2at6native27unrolled_elementwise_kernelINS0_13AUnaryFunctorIlllNS0_17BitwiseAndFunctorIlEEEESt5arrayIPcLm2EELi4E23TrivialOffsetCalculatorILi1EjESA_NS0_6memory15LoadWithoutCastENSB_16StoreWithoutCastEEEviT_T0_T2_T3_T4_T5_ --------------------------
	.section	.nv.info._ZN2at6native27unrolled_elementwise_kernelINS0_13AUnaryFunctorIlllNS0_17BitwiseAndFunctorIlEEEESt5arrayIPcLm2EELi4E23TrivialOffsetCalculatorILi1EjESA_NS0_6memory15LoadWithoutCastENSB_16StoreWithoutCastEEEviT_T0_T2_T3_T4_T5_,"",@"SHT_CUDA_INFO"
	.sectionflags	@""
	.align	4


	//----- nvinfo : EIATTR_CUDA_API_VERSION
	.align		4
        /*0000*/ 	.byte	0x04, 0x37
        /*0002*/ 	.short	(.L_5255 - .L_5254)
.L_5254:
        /*0004*/ 	.word	0x00000082


	//----- nvinfo : EIATTR_SW2861232_WAR
	.align		4
.L_5255:
        /*0008*/ 	.byte	0x01, 0x35
	.zero		2


	//----- nvinfo : EIATTR_PARAM_CBANK
	.align		4
        /*000c*/ 	.byte	0x04, 0x0a
        /*000e*/ 	.short	(.L_5257 - .L_5256)
	.align		4
.L_5256:
        /*0010*/ 	.word	index@(.nv.constant0._ZN2at6native27unrolled_elementwise_kernelINS0_13AUnaryFunctorIlllNS0_17BitwiseAndFunctorIlEEEESt5arrayIPcLm2EELi4E23TrivialOffsetCalculatorILi1EjESA_NS0_6memory15LoadWithoutCastENSB_16StoreWithoutCastEEEviT_T0_T2_T3_T4_T5_)
        /*0014*/ 	.short	0x0160
        /*0016*/ 	.short	0x002c


	//----- nvinfo : EIATTR_CBANK_PARAM_SIZE
	.align		4
.L_5257:
        /*0018*/ 	.byte	0x03, 0x19
        /*001a*/ 	.short	0x002c


	//----- nvinfo : EIATTR_KPARAM_INFO
	.align		4
        /*001c*/ 	.byte	0x04, 0x17
        /*001e*/ 	.short	(.L_5259 - .L_5258)
.L_5258:
        /*0020*/ 	.word	0x00000000
        /*0024*/ 	.short	0x0006
        /*0026*/ 	.short	0x002b
        /*0028*/ 	.byte	0x00, 0xf0, 0x05, 0x00


	//----- nvinfo : EIATTR_KPARAM_INFO
	.align		4
.L_5259:
        /*002c*/ 	.byte	0x04, 0x17
        /*002e*/ 	.short	(.L_5261 - .L_5260)
.L_5260:
        /*0030*/ 	.word	0x00000000
        /*0034*/ 	.short	0x0005
        /*0036*/ 	.short	0x002a
        /*0038*/ 	.byte	0x00, 0xf0, 0x05, 0x00


	//----- nvinfo : EIATTR_KPARAM_INFO
	.align		4
.L_5261:
        /*003c*/ 	.byte	0x04, 0x17
        /*003e*/ 	.short	(.L_5263 - .L_5262)
.L_5262:
        /*0040*/ 	.word	0x00000000
        /*0044*/ 	.short	0x0004
        /*0046*/ 	.short	0x0029
        /*0048*/ 	.byte	0x00, 0xf0, 0x05, 0x00


	//----- nvinfo : EIATTR_KPARAM_INFO
	.align		4
.L_5263:
        /*004c*/ 	.byte	0x04, 0x17
        /*004e*/ 	.short	(.L_5265 - .L_5264)
.L_5264:
        /*0050*/ 	.word	0x00000000
        /*0054*/ 	.short	0x0003
        /*0056*/ 	.short	0x0028
        /*0058*/ 	.byte	0x00, 0xf0, 0x05, 0x00


	//----- nvinfo : EIATTR_KPARAM_INFO
	.align		4
.L_5265:
        /*005c*/ 	.byte	0x04, 0x17
        /*005e*/ 	.short	(.L_5267 - .L_5266)
.L_5266:
        /*0060*/ 	.word	0x00000000
        /*0064*/ 	.short	0x0002
        /*0066*/ 	.short	0x0018
        /*0068*/ 	.byte	0x00, 0xf0, 0x41, 0x00


	//----- nvinfo : EIATTR_KPARAM_INFO
	.align		4
.L_5267:
        /*006c*/ 	.byte	0x04, 0x17
        /*006e*/ 	.short	(.L_5269 - .L_5268)
.L_5268:
        /*0070*/ 	.word	0x00000000
        /*0074*/ 	.short	0x0001
        /*0076*/ 	.short	0x0008
        /*0078*/ 	.byte	0x00, 0xf0, 0x41, 0x00


	//----- nvinfo : EIATTR_KPARAM_INFO
	.align		4
.L_5269:
        /*007c*/ 	.byte	0x04, 0x17
        /*007e*/ 	.short	(.L_5271 - .L_5270)
.L_5270:
        /*0080*/ 	.word	0x00000000
        /*0084*/ 	.short	0x0000
        /*0086*/ 	.short	0x0000
        /*0088*/ 	.byte	0x00, 0xf0, 0x11, 0x00


	//----- nvinfo : EIATTR_MAXREG_COUNT
	.align		4
.L_5271:
        /*008c*/ 	.byte	0x03, 0x1b
        /*008e*/ 	.short	0x00ff


	//----- nvinfo : EIATTR_MERCURY_ISA_VERSION
	.align		4
        /*0090*/ 	.byte	0x03, 0x5f
        /*0092*/ 	.short	0x0000


	//----- nvinfo : EIATTR_EXIT_INSTR_OFFSETS
	.align		4
        /*0094*/ 	.byte	0x04, 0x1c
        /*0096*/ 	.short	(.L_5273 - .L_5272)


	//   ....[0]....
.L_5272:
        /*0098*/ 	.word	0x000003e0


	//   ....[1]....
        /*009c*/ 	.word	0x00000450


	//----- nvinfo : EIATTR_MAX_THREADS
	.align		4
.L_5273:
        /*00a0*/ 	.byte	0x04, 0x05
        /*00a2*/ 	.short	(.L_5275 - .L_5274)
.L_5274:
        /*00a4*/ 	.word	0x00000080
        /*00a8*/ 	.word	0x00000001
        /*00ac*/ 	.word	0x00000001


	//----- nvinfo : EIATTR_CRS_STACK_SIZE
	.align		4
.L_5275:
        /*00b0*/ 	.byte	0x04, 0x1e
        /*00b2*/ 	.short	(.L_5277 - .L_5276)
.L_5276:
        /*00b4*/ 	.word	0x00000000
.L_5277:


//--------------------- .nv.info._ZN2at6native29vectorized_elementwise_kernelILi2ENS0_13AUnaryFunctorIlllNS0_17BitwiseAndFunctorIlEEEESt5arrayIPcLm2EEEEviT0_T1_ --------------------------
	.section	.nv.info._ZN2at6native29vectorized_elementwise_kernelILi2ENS0_13AUnaryFunctorIlllNS0_17BitwiseAndFunctorIlEEEESt5arrayIPcLm2EEEEviT0_T1_,"",@"SHT_CUDA_INFO"
	.sectionflags	@""
	.align	4


	//----- nvinfo : EIATTR_CUDA_API_VERSION
	.align		4
        /*0000*/ 	.byte	0x04, 0x37
        /*0002*/ 	.short	(.L_5279 - .L_5278)
.L_5278:
        /*0004*/ 	.word	0x00000082


	//----- nvinfo : EIATTR_SW2861232_WAR
	.align		4
.L_5279:
        /*0008*/ 	.byte	0x01, 0x35
	.zero		2


	//----- nvinfo : EIATTR_PARAM_CBANK
	.align		4
        /*000c*/ 	.byte	0x04, 0x0a
        /*000e*/ 	.short	(.L_5281 - .L_5280)
	.align		4
.L_5280:
        /*0010*/ 	.word	index@(.nv.constant0._ZN2at6native29vectorized_elementwise_kernelILi2ENS0_13AUnaryFunctorIlllNS0_17BitwiseAndFunctorIlEEEESt5arrayIPcLm2EEEEviT0_T1_)
        /*0014*/ 	.short	0x0160
        /*0016*/ 	.short	0x0028


	//----- nvinfo : EIATTR_CBANK_PARAM_SIZE
	.align		4
.L_5281:
        /*0018*/ 	.byte	0x03, 0x19
        /*001a*/ 	.short	0x0028


	//----- nvinfo : EIATTR_KPARAM_INFO
	.align		4
        /*001c*/ 	.byte	0x04, 0x17
        /*001e*/ 	.short	(.L_5283 - .L_5282)
.L_5282:
        /*0020*/ 	.word	0x00000000
        /*0024*/ 	.short	0x0002
        /*0026*/ 	.short	0x0018
        /*0028*/ 	.byte	0x00, 0xf0, 0x41, 0x00


	//----- nvinfo : EIATTR_KPARAM_INFO
	.align		4
.L_5283:
        /*002c*/ 	.byte	0x04, 0x17
        /*002e*/ 	.short	(.L_5285 - .L_5284)
.L_5284:
        /*0030*/ 	.word	0x00000000
        /*0034*/ 	.short	0x0001
        /*0036*/ 	.short	0x0008
        /*0038*/ 	.byte	0x00, 0xf0, 0x41, 0x00


	//----- nvinfo : EIATTR_KPARAM_INFO
	.align		4
.L_5285:
        /*003c*/ 	.byte	0x04, 0x17
        /*003e*/ 	.short	(.L_5287 - .L_5286)
.L_5286:
        /*0040*/ 	.word	0x00000000
        /*0044*/ 	.short	0x0000
        /*0046*/ 	.short	0x0000
        /*0048*/ 	.byte	0x00, 0xf0, 0x11, 0x00


	//----- nvinfo : EIATTR_MAXREG_COUNT
	.align		4
.L_5287:
        /*004c*/ 	.byte	0x03, 0x1b
        /*004e*/ 	.short	0x00ff


	//----- nvinfo : EIATTR_MERCURY_ISA_VERSION
	.align		4
        /*0050*/ 	.byte	0x03, 0x5f
        /*0052*/ 	.short	0x0000


	//----- nvinfo : EIATTR_EXIT_INSTR_OFFSETS
	.align		4
        /*0054*/ 	.byte	0x04, 0x1c
        /*0056*/ 	.short	(.L_5289 - .L_5288)


	//   ....[0]....
.L_5288:
        /*0058*/ 	.word	0x00000300


	//   ....[1]....
        /*005c*/ 	.word	0x00000b00


	//   ....[2]....
        /*0060*/ 	.word	0x00000b50


	//----- nvinfo : EIATTR_MAX_THREADS
	.align		4
.L_5289:
        /*0064*/ 	.byte	0x04, 0x05
        /*0066*/ 	.short	(.L_5291 - .L_5290)
.L_5290:
        /*0068*/ 	.word	0x00000080
        /*006c*/ 	.word	0x00000001
        /*0070*/ 	.word	0x00000001


	//----- nvinfo : EIATTR_CRS_STACK_SIZE
	.align		4
.L_5291:
        /*0074*/ 	.byte	0x04, 0x1e
        /*0076*/ 	.short	(.L_5293 - .L_5292)
.L_5292:
        /*0078*/ 	.word	0x00000000
.L_5293:


//--------------------- .nv.info._ZN2at6native29vectorized_elementwise_kernelILi4ENS0_13AUnaryFunctorIlllNS0_17BitwiseAndFunctorIlEEEESt5arrayIPcLm2EEEEviT0_T1_ --------------------------
	.section	.nv.info._ZN2at6native29vectorized_elementwise_kernelILi4ENS0_13AUnaryFunctorIlllNS0_17BitwiseAndFunctorIlEEEESt5arrayIPcLm2EEEEviT0_T1_,"",@"SHT_CUDA_INFO"
	.sectionflags	@""
	.align	4


	//----- nvinfo : EIATTR_CUDA_API_VERSION
	.align		4
        /*0000*/ 	.byte	0x04, 0x37
        /*0002*/ 	.short	(.L_5295 - .L_5294)
.L_5294:
        /*0004*/ 	.word	0x00000082


	//----- nvinfo : EIATTR_SW2861232_WAR
	.align		4
.L_5295:
        /*0008*/ 	.byte	0x01, 0x35
	.zero		2


	//----- nvinfo : EIATTR_PARAM_CBANK
	.align		4
        /*000c*/ 	.byte	0x04, 0x0a
        /*000e*/ 	.short	(.L_5297 - .L_5296)
	.align		4
.L_5296:
        /*0010*/ 	.word	index@(.nv.constant0._ZN2at6native29vectorized_elementwise_kernelILi4ENS0_13AUnaryFunctorIlllNS0_17BitwiseAndFunctorIlEEEESt5arrayIPcLm2EEEEviT0_T1_)
        /*0014*/ 	.short	0x0160
        /*0016*/ 	.short	0x0028


	//----- nvinfo : EIATTR_CBANK_PARAM_SIZE
	.align		4
.L_5297:
        /*0018*/ 	.byte	0x03, 0x19
        /*001a*/ 	.short	0x0028


	//----- nvinfo : EIATTR_KPARAM_INFO
	.align		4
        /*001c*/ 	.byte	0x04, 0x17
        /*001e*/ 	.short	(.L_5299 - .L_5298)
.L_5298:
        /*0020*/ 	.word	0x00000000
        /*0024*/ 	.short	0x0002
        /*0026*/ 	.short	0x0018
        /*0028*/ 	.byte	0x00, 0xf0, 0x41, 0x00


	//----- nvinfo : EIATTR_KPARAM_INFO
	.align		4
.L_5299:
        /*002c*/ 	.byte	0x04, 0x17
        /*002e*/ 	.short	(.L_5301 - .L_5300)
.L_5300:
        /*0030*/ 	.word	0x00000000
        /*0034*/ 	.short	0x0001
        /*0036*/ 	.short	0x0008
        /*0038*/ 	.byte	0x00, 0xf0, 0x41, 0x00


	//----- nvinfo : EIATTR_KPARAM_INFO
	.align		4
.L_5301:
        /*003c*/ 	.byte	0x04, 0x17
        /*003e*/ 	.short	(.L_5303 - .L_5302)
.L_5302:
        /*0040*/ 	.word	0x00000000
        /*0044*/ 	.short	0x0000
        /*0046*/ 	.short	0x0000
        /*0048*/ 	.byte	0x00, 0xf0, 0x11, 0x00


	//----- nvinfo : EIATTR_MAXREG_COUNT
	.align		4
.L_5303:
        /*004c*/ 	.byte	0x03, 0x1b
        /*004e*/ 	.short	0x00ff


	//----- nvinfo : EIATTR_MERCURY_ISA_VERSION
	.align		4
        /*0050*/ 	.byte	0x03, 0x5f
        /*0052*/ 	.short	0x0000


	//----- nvinfo : EIATTR_EXIT_INSTR_OFFSETS
	.align		4
        /*0054*/ 	.byte	0x04, 0x1c
        /*0056*/ 	.short	(.L_5305 - .L_5304)


	//   ....[0]....
.L_5304:
        /*0058*/ 	.word	0x00000300


	//   ....[1]....
        /*005c*/ 	.word	0x00000b00


	//   ....[2]....
        /*0060*/ 	.word	0x00000b50


	//----- nvinfo : EIATTR_MAX_THREADS
	.align		4
.L_5305:
        /*0064*/ 	.byte	0x04, 0x05
        /*0066*/ 	.short	(.L_5307 - .L_5306)
.L_5306:
        /*0068*/ 	.word	0x00000080
        /*006c*/ 	.word	0x00000001
        /*0070*/ 	.word	0x00000001


	//----- nvinfo : EIATTR_CRS_STACK_SIZE
	.align		4
.L_5307:
        /*0074*/ 	.byte	0x04, 0x1e
        /*0076*/ 	.short	(.L_5309 - .L_5308)
.L_5308:
        /*0078*/ 	.word	0x00000000
.L_5309:


//--------------------- .nv.info._ZN2at6native29vectorized_elementwise_kernelILi8ENS0_13AUnaryFunctorIlllNS0_17BitwiseAndFunctorIlEEEESt5arrayIPcLm2EEEEviT0_T1_ --------------------------
	.section	.nv.info._ZN2at6native29vectorized_elementwise_kernelILi8ENS0_13AUnaryFunctorIlllNS0_17BitwiseAndFunctorIlEEEESt5arrayIPcLm2EEEEviT0_T1_,"",@"SHT_CUDA_INFO"
	.sectionflags	@""
	.align	4


	//----- nvinfo : EIATTR_CUDA_API_VERSION
	.align		4
        /*0000*/ 	.byte	0x04, 0x37
        /*0002*/ 	.short	(.L_5311 - .L_5310)
.L_5310:
        /*0004*/ 	.word	0x00000082


	//----- nvinfo : EIATTR_SW2861232_WAR
	.align		4
.L_5311:
        /*0008*/ 	.byte	0x01, 0x35
	.zero		2


	//----- nvinfo : EIATTR_PARAM_CBANK
	.align		4
        /*000c*/ 	.byte	0x04, 0x0a
        /*000e*/ 	.short	(.L_5313 - .L_5312)
	.align		4
.L_5312:
        /*0010*/ 	.word	index@(.nv.constant0._ZN2at6native29vectorized_elementwise_kernelILi8ENS0_13AUnaryFunctorIlllNS0_17BitwiseAndFunctorIlEEEESt5arrayIPcLm2EEEEviT0_T1_)
        /*0014*/ 	.short	0x0160
        /*0016*/ 	.short	0x0028


	//----- nvinfo : EIATTR_CBANK_PARAM_SIZE
	.align		4
.L_5313:
        /*0018*/ 	.byte	0x03, 0x19
        /*001a*/ 	.short	0x0028


	//----- nvinfo : EIATTR_KPARAM_INFO
	.align		4
        /*001c*/ 	.byte	0x04, 0x17
        /*001e*/ 	.short	(.L_5315 - .L_5314)
.L_5314:
        /*0020*/ 	.word	0x00000000
        /*0024*/ 	.short	0x0002
        /*0026*/ 	.short	0x0018
        /*0028*/ 	.byte	0x00, 0xf0, 0x41, 0x00


	//----- nvinfo : EIATTR_KPARAM_INFO
	.align		4
.L_5315:
        /*002c*/ 	.byte	0x04, 0x17
        /*002e*/ 	.short	(.L_5317 - .L_5316)
.L_5316:
        /*0030*/ 	.word	0x00000000
        /*0034*/ 	.short	0x0001
        /*0036*/ 	.short	0x0008
        /*0038*/ 	.byte	0x00, 0xf0, 0x41, 0x00


	//----- nvinfo : EIATTR_KPARAM_INFO
	.align		4
.L_5317:
        /*003c*/ 	.byte	0x04, 0x17
        /*003e*/ 	.short	(.L_5319 - .L_5318)
.L_5318:
        /*0040*/ 	.word	0x00000000
        /*0044*/ 	.short	0x0000
        /*0046*/ 	.short	0x0000
        /*0048*/ 	.byte	0x00, 0xf0, 0x11, 0x00


	//----- nvinfo : EIATTR_MAXREG_COUNT
	.align		4
.L_5319:
        /*004c*/ 	.byte	0x03, 0x1b
        /*004e*/ 	.short	0x00ff


	//----- nvinfo : EIATTR_MERCURY_ISA_VERSION
	.align		4
        /*0050*/ 	.byte	0x03, 0x5f
        /*0052*/ 	.short	0x0000


	//----- nvinfo : EIATTR_EXIT_INSTR_OFFSETS
	.align		4
        /*0054*/ 	.byte	0x04, 0x1c
        /*0056*/ 	.short	(.L_5321 - .L_5320)


	//   ....[0]....
.L_5320:
        /*0058*/ 	.word	0x00000010


	//----- nvinfo : EIATTR_MAX_THREADS
	.align		4
.L_5321:
        /*005c*/ 	.byte	0x04, 0x05
        /*005e*/ 	.short	(.L_5323 - .L_5322)
.L_5322:
        /*0060*/ 	.word	0x00000080
        /*0064*/ 	.word	0x00000001
        /*0068*/ 	.word	0x00000001
.L_5323:


//--------------------- .nv.info._ZN2at6native18elementwise_kernelILi128ELi4EZNS0_15gpu_kernel_implINS0_13BinaryFunctorIlllNS0_17BitwiseAndFunctorIlEEEEEEvRNS_18TensorIteratorBaseERKT_EUliE_EEviT1_ --------------------------
	.section	.nv.info._ZN2at6native18elementwise_kernelILi128ELi4EZNS0_15gpu_kernel_implINS0_13BinaryFunctorIlllNS0_17BitwiseAndFunctorIlEEEEEEvRNS_18TensorIteratorBaseERKT_EUliE_EEviT1_,"",@"SHT_CUDA_INFO"
	.sectionflags	@""
	.align	4


	//----- nvinfo : EIATTR_CUDA_API_VERSION
	.align		4
        /*0000*/ 	.byte	0x04, 0x37
        /*0002*/ 	.short	(.L_5325 - .L_5324)
.L_5324:
        /*0004*/ 	.word	0x00000082


	//----- nvinfo : EIATTR_SW2861232_WAR
	.align		4
.L_5325:
        /*0008*/ 	.byte	0x01, 0x35
	.zero		2


	//----- nvinfo : EIATTR_PARAM_CBANK
	.align		4
        /*000c*/ 	.byte	0x04, 0x0a
        /*000e*/ 	.short	(.L_5327 - .L_5326)
	.align		4
.L_5326:
        /*0010*/ 	.word	index@(.nv.constant0._ZN2at6native18elementwise_kernelILi128ELi4EZNS0_15gpu_kernel_implINS0_13BinaryFunctorIlllNS0_17BitwiseAndFunctorIlEEEEEEvRNS_18TensorIteratorBaseERKT_EUliE_EEviT1_)
        /*0014*/ 	.short	0x0160
        /*0016*/ 	.short	0x0290


	//----- nvinfo : EIATTR_CBANK_PARAM_SIZE
	.align		4
.L_5327:
        /*0018*/ 	.byte	0x03, 0x19
        /*001a*/ 	.short	0x0290


	//----- nvinfo : EIATTR_KPARAM_INFO
	.align		4
        /*001c*/ 	.byte	0x04, 0x17
        /*001e*/ 	.short	(.L_5329 - .L_5328)
.L_5328:
        /*0020*/ 	.word	0x00000000
        /*0024*/ 	.short	0x0001
        /*0026*/ 	.short	0x0008
        /*0028*/ 	.byte	0x00, 0xf0, 0x21, 0x0a


	//----- nvinfo : EIATTR_KPARAM_INFO
	.align		4
.L_5329:
        /*002c*/ 	.byte	0x04, 0x17
        /*002e*/ 	.short	(.L_5331 - .L_5330)
.L_5330:
        /*0030*/ 	.word	0x00000000
        /*0034*/ 	.short	0x0000
        /*0036*/ 	.short	0x0000
        /*0038*/ 	.byte	0x00, 0xf0, 0x11, 0x00


	//----- nvinfo : EIATTR_MAXREG_COUNT
	.align		4
.L_5331:
        /*003c*/ 	.byte	0x03, 0x1b
        /*003e*/ 	.short	0x0080


	//----- nvinfo : EIATTR_EXTERNS
	.align		4
        /*0040*/ 	.byte	0x04, 0x0f
        /*0042*/ 	.short	(.L_5333 - .L_5332)


	//   ....[0]....
	.align		4
.L_5332:
        /*0044*/ 	.word	index@(__assertfail)


	//----- nvinfo : EIATTR_MERCURY_ISA_VERSION
	.align		4
.L_5333:
        /*0048*/ 	.byte	0x03, 0x5f
        /*004a*/ 	.short	0x0000


	//----- nvinfo : EIATTR_SYSCALL_OFFSETS
	.align		4
        /*004c*/ 	.byte	0x04, 0x46
        /*004e*/ 	.short	(.L_5335 - .L_5334)


	//   ....[0]....
.L_5334:
        /*0050*/ 	.word	0x00001ec0


	//   ....[1]....
        /*0054*/ 	.word	0x00002d50


	//   ....[2]....
        /*0058*/ 	.word	0x00003c10


	//   ....[3]....
        /*005c*/ 	.word	0x00005af0


	//   ....[4]....
        /*0060*/ 	.word	0x00006980


	//   ....[5]....
        /*0064*/ 	.word	0x00007840


	//   ....[6]....
        /*0068*/ 	.word	0x000096f0


	//   ....[7]....
        /*006c*/ 	.word	0x0000a580


	//   ....[8]....
        /*0070*/ 	.word	0x0000b440


	//   ....[9]....
        /*0074*/ 	.word	0x0000d300


	//   ....[10]....
        /*0078*/ 	.word	0x0000e190


	//   ....[11]....
        /*007c*/ 	.word	0x0000f050


	//----- nvinfo : EIATTR_EXIT_INSTR_OFFSETS
	.align		4
.L_5335:
        /*0080*/ 	.byte	0x04, 0x1c
        /*0082*/ 	.short	(.L_5337 - .L_5336)


	//   ....[0]....
.L_5336:
        /*0084*/ 	.word	0x0000b4c0


	//   ....[1]....
        /*0088*/ 	.word	0x0000e300


	//   ....[2]....
        /*008c*/ 	.word	0x0000e320


	//   ....[3]....
        /*0090*/ 	.word	0x0000e3a0


	//   ....[4]....
        /*0094*/ 	.word	0x0000e3c0


	//   ....[5]....
        /*0098*/ 	.word	0x0000e3e0


	//   ....[6]....
        /*009c*/ 	.word	0x0000e470


	//   ....[7]....
        /*00a0*/ 	.word	0x0000e4b0


	//   ....[8]....
        /*00a4*/ 	.word	0x0000e550


	//   ....[9]....
        /*00a8*/ 	.word	0x0000e5a0


	//   ....[10]....
        /*00ac*/ 	.word	0x0000e5d0


	//   ....[11]....
        /*00b0*/ 	.word	0x0000e6a0


	//   ....[12]....
        /*00b4*/ 	.word	0x0000e6e0


	//   ....[13]....
        /*00b8*/ 	.word	0x0000e870


	//   ....[14]....
        /*00bc*/ 	.word	0x0000e9d0


	//   ....[15]....
        /*00c0*/ 	.word	0x0000ea10


	//   ....[16]....
        /*00c4*/ 	.word	0x0000eab0


	//   ....[17]....
        /*00c8*/ 	.word	0x0000ec30


	//   ....[18]....
        /*00cc*/ 	.word	0x0000edb0


	//   ....[19]....
        /*00d0*/ 	.word	0x0000ef20


	//   ....[20]....
        /*00d4*/ 	.word	0x0000f060


	//   ....[21]....
        /*00d8*/ 	.word	0x0000f080


	//   ....[22]....
        /*00dc*/ 	.word	0x0000f0a0


	//----- nvinfo : EIATTR_MAX_THREADS
	.align		4
.L_5337:
        /*00e0*/ 	.byte	0x04, 0x05
        /*00e2*/ 	.short	(.L_5339 - .L_5338)
.L_5338:
        /*00e4*/ 	.word	0x00000080
        /*00e8*/ 	.word	0x00000001
        /*00ec*/ 	.word	0x00000001


	//----- nvinfo : EIATTR_CRS_STACK_SIZE
	.align		4
.L_5339:
        /*00f0*/ 	.byte	0x04, 0x1e
        /*00f2*/ 	.short	(.L_5341 - .L_5340)
.L_5340:
        /*00f4*/ 	.word	0x00000000
.L_5341:


//--------------------- .nv.info._ZN2at6native27unrolled_elementwise_kernelINS0_13BinaryFunctorIlllNS0_17BitwiseAndFunctorIlEEEESt5arrayIPcLm3EELi4E23TrivialOffsetCalculatorILi2EjES9_ILi1EjENS0_6memory12LoadWithCastILi2EEENSC_13StoreWithCastILi1EEEEEviT_T0_T2_T3_T4_T5_ --------------------------
	.section	.nv.info._ZN2at6native27unrolled_elementwise_kernelINS0_13BinaryFunctorIlllNS0_17BitwiseAndFunctorIlEEEESt5arrayIPcLm3EELi4E23TrivialOffsetCalculatorILi2EjES9_ILi1EjENS0_6memory12LoadWithCastILi2EEENSC_13StoreWithCastILi1EEEEEviT_T0_T2_T3_T4_T5_,"",@"SHT_CUDA_INFO"
	.sectionflags	@""
	.align	4


	//----- nvinfo : EIATTR_CUDA_API_VERSION
	.align		4
        /*0000*/ 	.byte	0x04, 0x37
        /*0002*/ 	.short	(.L_5343 - .L_5342)
.L_5342:
        /*0004*/ 	.word	0x00000082


	//----- nvinfo : EIATTR_SW2861232_WAR
	.align		4
.L_5343:
        /*0008*/ 	.byte	0x01, 0x35
	.zero		2


	//----- nvinfo : EIATTR_PARAM_CBANK
	.align		4
        /*000c*/ 	.byte	0x04, 0x0a
        /*000e*/ 	.short	(.L_5345 - .L_5344)
	.align		4
.L_5344:
        /*0010*/ 	.word	index@(.nv.constant0._ZN2at6native27unrolled_elementwise_kernelINS0_13BinaryFunctorIlllNS0_17BitwiseAndFunctorIlEEEESt5arrayIPcLm3EELi4E23TrivialOffsetCalculatorILi2EjES9_ILi1EjENS0_6memory12LoadWithCastILi2EEENSC_13StoreWithCastILi1EEEEEviT_T0_T2_T3_T4_T5_)
        /*0014*/ 	.short	0x0160
        /*0016*/ 	.short	0x0038


	//----- nvinfo : EIATTR_CBANK_PARAM_SIZE
	.align		4
.L_5345:
        /*0018*/ 	.byte	0x03, 0x19
        /*001a*/ 	.short	0x0038


	//----- nvinfo : EIATTR_KPARAM_INFO
	.align		4
        /*001c*/ 	.byte	0x04, 0x17
        /*001e*/ 	.short	(.L_5347 - .L_5346)
.L_5346:
        /*0020*/ 	.word	0x00000000
        /*0024*/ 	.short	0x0006
        /*0026*/ 	.short	0x0030
        /*0028*/ 	.byte	0x00, 0xf0, 0x21, 0x00


	//----- nvinfo : EIATTR_KPARAM_INFO
	.align		4
.L_5347:
        /*002c*/ 	.byte	0x04, 0x17
        /*002e*/ 	.short	(.L_5349 - .L_5348)
.L_5348:
        /*0030*/ 	.word	0x00000000
        /*0034*/ 	.short	0x0005
        /*0036*/ 	.short	0x0024
        /*0038*/ 	.byte	0x00, 0xf0, 0x31, 0x00


	//----- nvinfo : EIATTR_KPARAM_INFO
	.align		4
.L_5349:
        /*003c*/ 	.byte	0x04, 0x17
        /*003e*/ 	.short	(.L_5351 - .L_5350)
.L_5350:
        /*0040*/ 	.word	0x00000000
        /*0044*/ 	.short	0x0004
        /*0046*/ 	.short	0x0021
        /*0048*/ 	.byte	0x00, 0xf0, 0x05, 0x00


	//----- nvinfo : EIATTR_KPARAM_INFO
	.align		4
.L_5351:
        /*004c*/ 	.byte	0x04, 0x17
        /*004e*/ 	.short	(.L_5353 - .L_5352)
.L_5352:
        /*0050*/ 	.word	0x00000000
        /*0054*/ 	.short	0x0003
        /*0056*/ 	.short	0x0020
        /*0058*/ 	.byte	0x00, 0xf0, 0x05, 0x00


	//----- nvinfo : EIATTR_KPARAM_INFO
	.align		4
.L_5353:
        /*005c*/ 	.byte	0x04, 0x17
        /*005e*/ 	.short	(.L_5355 - .L_5354)
.L_5354:
        /*0060*/ 	.word	0x00000000
        /*0064*/ 	.short	0x0002
        /*0066*/ 	.short	0x0008
        /*0068*/ 	.byte	0x00, 0xf0, 0x61, 0x00


	//----- nvinfo : EIATTR_KPARAM_INFO
	.align		4
.L_5355:
        /*006c*/ 	.byte	0x04, 0x17
        /*006e*/ 	.short	(.L_5357 - .L_5356)
.L_5356:
        /*0070*/ 	.word	0x00000000
        /*0074*/ 	.short	0x0001
        /*0076*/ 	.short	0x0004
        /*0078*/ 	.byte	0x00, 0xf0, 0x05, 0x00


	//----- nvinfo : EIATTR_KPARAM_INFO
	.align		4
.L_5357:
        /*007c*/ 	.byte	0x04, 0x17
        /*007e*/ 	.short	(.L_5359 - .L_5358)
.L_5358:
        /*0080*/ 	.word	0x00000000
        /*0084*/ 	.short	0x0000
        /*0086*/ 	.short	0x0000
        /*0088*/ 	.byte	0x00, 0xf0, 0x11, 0x00


	//----- nvinfo : EIATTR_MAXREG_COUNT
	.align		4
.L_5359:
        /*008c*/ 	.byte	0x03, 0x1b
        /*008e*/ 	.short	0x00ff


	//----- nvinfo : EIATTR_EXTERNS
	.align		4
        /*0090*/ 	.byte	0x04, 0x0f
        /*0092*/ 	.short	(.L_5361 - .L_5360)


	//   ....[0]....
	.align		4
.L_5360:
        /*0094*/ 	.word	index@(__assertfail)


	//----- nvinfo : EIATTR_MERCURY_ISA_VERSION
	.align		4
.L_5361:
        /*0098*/ 	.byte	0x03, 0x5f
        /*009a*/ 	.short	0x0000


	//----- nvinfo : EIATTR_SYSCALL_OFFSETS
	.align		4
        /*009c*/ 	.byte	0x04, 0x46
        /*009e*/ 	.short	(.L_5363 - .L_5362)


	//   ....[0]....
.L_5362:
        /*00a0*/ 	.word	0x00000f20


	//   ....[1]....
        /*00a4*/ 	.word	0x00001db0


	//   ....[2]....
        /*00a8*/ 	.word	0x00002cc0


	//   ....[3]....
        /*00ac*/ 	.word	0x00003b50


	//   ....[4]....
        /*00b0*/ 	.word	0x00004a70


	//   ....[5]....
        /*00b4*/ 	.word	0x00005900


	//   ....[6]....
        /*00b8*/ 	.word	0x00006800


	//   ....[7]....
        /*00bc*/ 	.word	0x00007690


	//   ....[8]....
        /*00c0*/ 	.word	0x00008620


	//   ....[9]....
        /*00c4*/ 	.word	0x00009500


	//   ....[10]....
        /*00c8*/ 	.word	0x0000a3b0


	//   ....[11]....
        /*00cc*/ 	.word	0x0000b280


	//----- nvinfo : EIATTR_EXIT_INSTR_OFFSETS
	.align		4
.L_5363:
        /*00d0*/ 	.byte	0x04, 0x1c
        /*00d2*/ 	.short	(.L_5365 - .L_5364)


	//   ....[0]....
.L_5364:
        /*00d4*/ 	.word	0x0000a430


	//   ....[1]....
        /*00d8*/ 	.word	0x0000a540


	//   ....[2]....
        /*00dc*/ 	.word	0x0000a560


	//   ....[3]....
        /*00e0*/ 	.word	0x0000a5e0


	//   ....[4]....
        /*00e4*/ 	.word	0x0000a600


	//   ....[5]....
        /*00e8*/ 	.word	0x0000a620


	//   ....[6]....
        /*00ec*/ 	.word	0x0000a6b0


	//   ....[7]....
        /*00f0*/ 	.word	0x0000a6f0


	//   ....[8]....
        /*00f4*/ 	.word	0x0000a790


	//   ....[9]....
        /*00f8*/ 	.word	0x0000a7e0


	//   ....[10]....
        /*00fc*/ 	.word	0x0000a810


	//   ....[11]....
        /*0100*/ 	.word	0x0000a8e0


	//   ....[12]....
        /*0104*/ 	.word	0x0000a920


	//   ....[13]....
        /*0108*/ 	.word	0x0000aab0


	//   ....[14]....
        /*010c*/ 	.word	0x0000ac10


	//   ....[15]....
        /*0110*/ 	.word	0x0000ac50


	//   ....[16]....
        /*0114*/ 	.word	0x0000acf0


	//   ....[17]....
        /*0118*/ 	.word	0x0000ae70


	//   ....[18]....
        /*011c*/ 	.word	0x0000aff0


	//   ....[19]....
        /*0120*/ 	.word	0x0000b150


	//   ....[20]....
        /*0124*/ 	.word	0x0000b290


	//   ....[21]....
        /*0128*/ 	.word	0x0000b2b0


	//   ....[22]....
        /*012c*/ 	.word	0x0000b2d0


	//----- nvinfo : EIATTR_MAX_THREADS
	.align		4
.L_5365:
        /*0130*/ 	.byte	0x04, 0x05
        /*0132*/ 	.short	(.L_5367 - .L_5366)
.L_5366:
        /*0134*/ 	.word	0x00000080
        /*0138*/ 	.word	0x00000001
        /*013c*/ 	.word	0x00000001


	//----- nvinfo : EIATTR_CRS_STACK_SIZE
	.align		4
.L_5367:
        /*0140*/ 	.byte	0x04, 0x1e
        /*0142*/ 	.short	(.L_5369 - .L_5368)
.L_5368:
        /*0144*/ 	.word	0x00000000
.L_5369:


//--------------------- .nv.info._ZN2at6native18elementwise_kernelILi128ELi2EZNS0_22gpu_kernel_impl_nocastINS0_13BinaryFunctorIlllNS0_17BitwiseAndFunctorIlEEEEEEvRNS_18TensorIteratorBaseERKT_EUliE_EEviT1_ --------------------------
	.section	.nv.info._ZN2at6native18elementwise_kernelILi128ELi2EZNS0_22gpu_kernel_impl_nocastINS0_13BinaryFunctorIlllNS0_17BitwiseAndFunctorIlEEEEEEvRNS_18TensorIteratorBaseERKT_EUliE_EEviT1_,"",@"SHT_CUDA_INFO"
	.sectionflags	@""
	.align	4


	//----- nvinfo : EIATTR_CUDA_API_VERSION
	.align		4
        /*0000*/ 	.byte	0x04, 0x37
        /*0002*/ 	.short	(.L_5371 - .L_5370)
.L_5370:
        /*0004*/ 	.word	0x00000082


	//----- nvinfo : EIATTR_SW2861232_WAR
	.align		4
.L_5371:
        /*0008*/ 	.byte	0x01, 0x35
	.zero		2


	//----- nvinfo : EIATTR_PARAM_CBANK
	.align		4
        /*000c*/ 	.byte	0x04, 0x0a
        /*000e*/ 	.short	(.L_5373 - .L_5372)
	.align		4
.L_5372:
        /*0010*/ 	.word	index@(.nv.constant0._ZN2at6native18elementwise_kernelILi128ELi2EZNS0_22gpu_kernel_impl_nocastINS0_13BinaryFunctorIlllNS0_17BitwiseAndFunctorIlEEEEEEvRNS_18TensorIteratorBaseERKT_EUliE_EEviT1_)
        /*0014*/ 	.short	0x0160
        /*0016*/ 	.short	0x0290


	//----- nvinfo : EIATTR_CBANK_PARAM_SIZE
	.align		4
.L_5373:
        /*0018*/ 	.byte	0x03, 0x19
        /*001a*/ 	.short	0x0290


	//----- nvinfo : EIATTR_KPARAM_INFO
	.align		4
        /*001c*/ 	.byte	0x04, 0x17
        /*001e*/ 	.short	(.L_5375 - .L_5374)
.L_5374:
        /*0020*/ 	.word	0x00000000
        /*0024*/ 	.short	0x0001
        /*0026*/ 	.short	0x0008
        /*0028*/ 	.byte	0x00, 0xf0, 0x21, 0x0a


	//----- nvinfo : EIATTR_KPARAM_INFO
	.align		4
.L_5375:
        /*002c*/ 	.byte	0x04, 0x17
        /*002e*/ 	.short	(.L_5377 - .L_5376)
.L_5376:
        /*0030*/ 	.word	0x00000000
        /*0034*/ 	.short	0x0000
        /*0036*/ 	.short	0x0000
        /*0038*/ 	.byte	0x00, 0xf0, 0x11, 0x00


	//----- nvinfo : EIATTR_MAXREG_COUNT
	.align		4
.L_5377:
        /*003c*/ 	.byte	0x03, 0x1b
        /*003e*/ 	.short	0x0080


	//----- nvinfo : EIATTR_MERCURY_ISA_VERSION
	.align		4
        /*0040*/ 	.byte	0x03, 0x5f
        /*0042*/ 	.short	0x0000


	//----- nvinfo : EIATTR_EXIT_INSTR_OFFSETS
	.align		4
        /*0044*/ 	.byte	0x04, 0x1c
        /*0046*/ 	.short	(.L_5379 - .L_5378)


	//   ....[0]....
.L_5378:
        /*0048*/ 	.word	0x00001140


	//   ....[1]....
        /*004c*/ 	.word	0x000021d0


	//----- nvinfo : EIATTR_MAX_THREADS
	.align		4
.L_5379:
        /*0050*/ 	.byte	0x04, 0x05
        /*0052*/ 	.short	(.L_5381 - .L_5380)
.L_5380:
        /*0054*/ 	.word	0x00000080
        /*0058*/ 	.word	0x00000001
        /*005c*/ 	.word	0x00000001


	//----- nvinfo : EIATTR_CRS_STACK_SIZE
	.align		4
.L_5381:
        /*0060*/ 	.byte	0x04, 0x1e
        /*0062*/ 	.short	(.L_5383 - .L_5382)
.L_5382:
        /*0064*/ 	.word	0x00000000
.L_5383:


//--------------------- .nv.info._ZN2at6native27unrolled_elementwise_kernelINS0_13BinaryFunctorIlllNS0_17BitwiseAndFunctorIlEEEESt5arrayIPcLm3EELi4E23TrivialOffsetCalculatorILi2EjES9_ILi1EjENS0_6memory15LoadWithoutCastENSC_16StoreWithoutCastEEEviT_T0_T2_T3_T4_T5_ --------------------------
	.section	.nv.info._ZN2at6native27unrolled_elementwise_kernelINS0_13BinaryFunctorIlllNS0_17BitwiseAndFunctorIlEEEESt5arrayIPcLm3EELi4E23TrivialOffsetCalculatorILi2EjES9_ILi1EjENS0_6memory15LoadWithoutCastENSC_16StoreWithoutCastEEEviT_T0_T2_T3_T4_T5_,"",@"SHT_CUDA_INFO"
	.sectionflags	@""
	.align	4


	//----- nvinfo : EIATTR_CUDA_API_VERSION
	.align		4
        /*0000*/ 	.byte	0x04, 0x37
        /*0002*/ 	.short	(.L_5385 - .L_5384)
.L_5384:
        /*0004*/ 	.word	0x00000082


	//----- nvinfo : EIATTR_SW2861232_WAR
	.align		4
.L_5385:
        /*0008*/ 	.byte	0x01, 0x35
	.zero		2


	//----- nvinfo : EIATTR_PARAM_CBANK
	.align		4
        /*000c*/ 	.byte	0x04, 0x0a
        /*000e*/ 	.short	(.L_5387 - .L_5386)
	.align		4
.L_5386:
        /*0010*/ 	.word	index@(.nv.constant0._ZN2at6native27unrolled_elementwise_kernelINS0_13BinaryFunctorIlllNS0_17BitwiseAndFunctorIlEEEESt5arrayIPcLm3EELi4E23TrivialOffsetCalculatorILi2EjES9_ILi1EjENS0_6memory15LoadWithoutCastENSC_16StoreWithoutCastEEEviT_T0_T2_T3_T4_T5_)
        /*0014*/ 	.short	0x0160
        /*0016*/ 	.short	0x0024


	//----- nvinfo : EIATTR_CBANK_PARAM_SIZE
	.align		4
.L_5387:
        /*0018*/ 	.byte	0x03, 0x19
        /*001a*/ 	.short	0x0024


	//----- nvinfo : EIATTR_KPARAM_INFO
	.align		4
        /*001c*/ 	.byte	0x04, 0x17
        /*001e*/ 	.short	(.L_5389 - .L_5388)
.L_5388:
        /*0020*/ 	.word	0x00000000
        /*0024*/ 	.short	0x0006
        /*0026*/ 	.short	0x0023
        /*0028*/ 	.byte	0x00, 0xf0, 0x05, 0x00


	//----- nvinfo : EIATTR_KPARAM_INFO
	.align		4
.L_5389:
        /*002c*/ 	.byte	0x04, 0x17
        /*002e*/ 	.short	(.L_5391 - .L_5390)
.L_5390:
        /*0030*/ 	.word	0x00000000
        /*0034*/ 	.short	0x0005
        /*0036*/ 	.short	0x0022
        /*0038*/ 	.byte	0x00, 0xf0, 0x05, 0x00


	//----- nvinfo : EIATTR_KPARAM_INFO
	.align		4
.L_5391:
        /*003c*/ 	.byte	0x04, 0x17
        /*003e*/ 	.short	(.L_5393 - .L_5392)
.L_5392:
        /*0040*/ 	.word	0x00000000
        /*0044*/ 	.short	0x0004
        /*0046*/ 	.short	0x0021
        /*0048*/ 	.byte	0x00, 0xf0, 0x05, 0x00


	//----- nvinfo : EIATTR_KPARAM_INFO
	.align		4
.L_5393:
        /*004c*/ 	.byte	0x04, 0x17
        /*004e*/ 	.short	(.L_5395 - .L_5394)
.L_5394:
        /*0050*/ 	.word	0x00000000
        /*0054*/ 	.short	0x0003
        /*0056*/ 	.short	0x0020
        /*0058*/ 	.byte	0x00, 0xf0, 0x05, 0x00


	//----- nvinfo : EIATTR_KPARAM_INFO
	.align		4
.L_5395:
        /*005c*/ 	.byte	0x04, 0x17
        /*005e*/ 	.short	(.L_5397 - .L_5396)
.L_5396:
        /*0060*/ 	.word	0x00000000
        /*0064*/ 	.short	0x0002
        /*0066*/ 	.short	0x0008
        /*0068*/ 	.byte	0x00, 0xf0, 0x61, 0x00


	//----- nvinfo : EIATTR_KPARAM_INFO
	.align		4
.L_5397:
        /*006c*/ 	.byte	0x04, 0x17
        /*006e*/ 	.short	(.L_5399 - .L_5398)
.L_5398:
        /*0070*/ 	.word	0x00000000
        /*0074*/ 	.short	0x0001
        /*0076*/ 	.short	0x0004
        /*0078*/ 	.byte	0x00, 0xf0, 0x05, 0x00


	//----- nvinfo : EIATTR_KPARAM_INFO
	.align		4
.L_5399:
        /*007c*/ 	.byte	0x04, 0x17
        /*007e*/ 	.short	(.L_5401 - .L_5400)
.L_5400:
        /*0080*/ 	.word	0x00000000
        /*0084*/ 	.short	0x0000
        /*0086*/ 	.short	0x0000
        /*0088*/ 	.byte	0x00, 0xf0, 0x11, 0x00


	//----- nvinfo : EIATTR_MAXREG_COUNT
	.align		4
.L_5401:
        /*008c*/ 	.byte	0x03, 0x1b
        /*008e*/ 	.short	0x00ff


	//----- nvinfo : EIATTR_MERCURY_ISA_VERSION
	.align		4
        /*0090*/ 	.byte	0x03, 0x5f
        /*0092*/ 	.short	0x0000


	//----- nvinfo : EIATTR_EXIT_INSTR_OFFSETS
	.align		4
        /*0094*/ 	.byte	0x04, 0x1c
        /*0096*/ 	.short	(.L_5403 - .L_5402)


	//   ....[0]....
.L_5402:
        /*0098*/ 	.word	0x000004a0


	//   ....[1]....
        /*009c*/ 	.word	0x00000510


	//----- nvinfo : EIATTR_MAX_THREADS
	.align		4
.L_5403:
        /*00a0*/ 	.byte	0x04, 0x05
        /*00a2*/ 	.short	(.L_5405 - .L_5404)
.L_5404:
        /*00a4*/ 	.word	0x00000080
        /*00a8*/ 	.word	0x00000001
        /*00ac*/ 	.word	0x00000001


	//----- nvinfo : EIATTR_CRS_STACK_SIZE
	.align		4
.L_5405:
        /*00b0*/ 	.byte	0x04, 0x1e
        /*00b2*/ 	.short	(.L_5407 - .L_5406)
.L_5406:
        /*00b4*/ 	.word	0x00000000
.L_5407:


//--------------------- .nv.info._ZN2at6native29vectorized_elementwise_kernelILi2ENS0_13BinaryFunctorIlllNS0_17BitwiseAndFunctorIlEEEESt5arrayIPcLm3EEEEviT0_T1_ --------------------------
	.section	.nv.info._ZN2at6native29vectorized_elementwise_kernelILi2ENS0_13BinaryFunctorIlllNS0_17BitwiseAndFunctorIlEEEESt5arrayIPcLm3EEEEviT0_T1_,"",@"SHT_CUDA_INFO"
	.sectionflags	@""
	.align	4


	//----- nvinfo : EIATTR_CUDA_API_VERSION
	.align		4
        /*0000*/ 	.byte	0x04, 0x37
        /*0002*/ 	.short	(.L_5409 - .L_5408)
.L_5408:
        /*0004*/ 	.word	0x00000082


	//----- nvinfo : EIATTR_SW2861232_WAR
	.align		4
.L_5409:
        /*0008*/ 	.byte	0x01, 0x35
	.zero		2


	//----- nvinfo : EIATTR_PARAM_CBANK
	.align		4
        /*000c*/ 	.byte	0x04, 0x0a
        /*000e*/ 	.short	(.L_5411 - .L_5410)
	.align		4
.L_5410:
        /*0010*/ 	.word	index@(.nv.constant0._ZN2at6native29vectorized_elementwise_kernelILi2ENS0_13BinaryFunctorIlllNS0_17BitwiseAndFunctorIlEEEESt5arrayIPcLm3EEEEviT0_T1_)
        /*0014*/ 	.short	0x0160
        /*0016*/ 	.short	0x0020


	//----- nvinfo : EIATTR_CBANK_PARAM_SIZE
	.align		4
.L_5411:
        /*0018*/ 	.byte	0x03, 0x19
        /*001a*/ 	.short	0x0020


	//----- nvinfo : EIATTR_KPARAM_INFO
	.align		4
        /*001c*/ 	.byte	0x04, 0x17
        /*001e*/ 	.short	(.L_5413 - .L_5412)
.L_5412:
        /*0020*/ 	.word	0x00000000
        /*0024*/ 	.short	0x0002
        /*0026*/ 	.short	0x0008
        /*0028*/ 	.byte	0x00, 0xf0, 0x61, 0x00


	//----- nvinfo : EIATTR_KPARAM_INFO
	.align		4
.L_5413:
        /*002c*/ 	.byte	0x04, 0x17
        /*002e*/ 	.short	(.L_5415 - .L_5414)
.L_5414:
        /*0030*/ 	.word	0x00000000
        /*0034*/ 	.short	0x0001
        /*0036*/ 	.short	0x0004
        /*0038*/ 	.byte	0x00, 0xf0, 0x05, 0x00


	//----- nvinfo : EIATTR_KPARAM_INFO
	.align		4
.L_5415:
        /*003c*/ 	.byte	0x04, 0x17
        /*003e*/ 	.short	(.L_5417 - .L_5416)
.L_5416:
        /*0040*/ 	.word	0x00000000
        /*0044*/ 	.short	0x0000
        /*0046*/ 	.short	0x0000
        /*0048*/ 	.byte	0x00, 0xf0, 0x11, 0x00


	//----- nvinfo : EIATTR_MAXREG_COUNT
	.align		4
.L_5417:
        /*004c*/ 	.byte	0x03, 0x1b
        /*004e*/ 	.short	0x00ff


	//----- nvinfo : EIATTR_MERCURY_ISA_VERSION
	.align		4
        /*0050*/ 	.byte	0x03, 0x5f
        /*0052*/ 	.short	0x0000


	//----- nvinfo : EIATTR_EXIT_INSTR_OFFSETS
	.align		4
        /*0054*/ 	.byte	0x04, 0x1c
        /*0056*/ 	.short	(.L_5419 - .L_5418)


	//   ....[0]....
.L_5418:
        /*0058*/ 	.word	0x000003a0


	//   ....[1]....
        /*005c*/ 	.word	0x00000d30


	//   ....[2]....
        /*0060*/ 	.word	0x00000d80


	//----- nvinfo : EIATTR_MAX_THREADS
	.align		4
.L_5419:
        /*0064*/ 	.byte	0x04, 0x05
        /*0066*/ 	.short	(.L_5421 - .L_5420)
.L_5420:
        /*0068*/ 	.word	0x00000080
        /*006c*/ 	.word	0x00000001
        /*0070*/ 	.word	0x00000001


	//----- nvinfo : EIATTR_CRS_STACK_SIZE
	.align		4
.L_5421:
        /*0074*/ 	.byte	0x04, 0x1e
        /*0076*/ 	.short	(.L_5423 - .L_5422)
.L_5422:
        /*0078*/ 	.word	0x00000000
.L_5423:


//--------------------- .nv.info._ZN2at6native29vectorized_elementwise_kernelILi4ENS0_13BinaryFunctorIlllNS0_17BitwiseAndFunctorIlEEEESt5arrayIPcLm3EEEEviT0_T1_ --------------------------
	.section	.nv.info._ZN2at6native29vectorized_elementwise_kernelILi4ENS0_13BinaryFunctorIlllNS0_17BitwiseAndFunctorIlEEEESt5arrayIPcLm3EEEEviT0_T1_,"",@"SHT_CUDA_INFO"
	.sectionflags	@""
	.align	4


	//----- nvinfo : EIATTR_CUDA_API_VERSION
	.align		4
        /*0000*/ 	.byte	0x04, 0x37
        /*0002*/ 	.short	(.L_5425 - .L_5424)
.L_5424:
        /*0004*/ 	.word	0x00000082


	//----- nvinfo : EIATTR_SW2861232_WAR
	.align		4
.L_5425:
        /*0008*/ 	.byte	0x01, 0x35
	.zero		2


	//----- nvinfo : EIATTR_PARAM_CBANK
	.align		4
        /*000c*/ 	.byte	0x04, 0x0a
        /*000e*/ 	.short	(.L_5427 - .L_5426)
	.align		4
.L_5426:
        /*0010*/ 	.word	index@(.nv.constant0._ZN2at6native29vectorized_elementwise_kernelILi4ENS0_13BinaryFunctorIlllNS0_17BitwiseAndFunctorIlEEEESt5arrayIPcLm3EEEEviT0_T1_)
        /*0014*/ 	.short	0x0160
        /*0016*/ 	.short	0x0020


	//----- nvinfo : EIATTR_CBANK_PARAM_SIZE
	.align		4
.L_5427:
        /*0018*/ 	.byte	0x03, 0x19
        /*001a*/ 	.short	0x0020


	//----- nvinfo : EIATTR_KPARAM_INFO
	.align		4
        /*001c*/ 	.byte	0x04, 0x17
        /*001e*/ 	.short	(.L_5429 - .L_5428)
.L_5428:
        /*0020*/ 	.word	0x00000000
        /*0024*/ 	.short	0x0002
        /*0026*/ 	.short	0x0008
        /*0028*/ 	.byte	0x00, 0xf0, 0x61, 0x00


	//----- nvinfo : EIATTR_KPARAM_INFO
	.align		4
.L_5429:
        /*002c*/ 	.byte	0x04, 0x17
        /*002e*/ 	.short	(.L_5431 - .L_5430)
.L_5430:
        /*0030*/ 	.word	0x00000000
        /*0034*/ 	.short	0x0001
        /*0036*/ 	.short	0x0004
        /*0038*/ 	.byte	0x00, 0xf0, 0x05, 0x00


	//----- nvinfo : EIATTR_KPARAM_INFO
	.align		4
.L_5431:
        /*003c*/ 	.byte	0x04, 0x17
        /*003e*/ 	.short	(.L_5433 - .L_5432)
.L_5432:
        /*0040*/ 	.word	0x00000000
        /*0044*/ 	.short	0x0000
        /*0046*/ 	.short	0x0000
        /*0048*/ 	.byte	0x00, 0xf0, 0x11, 0x00


	//----- nvinfo : EIATTR_MAXREG_COUNT
	.align		4
.L_5433:
        /*004c*/ 	.byte	0x03, 0x1b
        /*004e*/ 	.short	0x00ff


	//----- nvinfo : EIATTR_MERCURY_ISA_VERSION
	.align		4
        /*0050*/ 	.byte	0x03, 0x5f
        /*0052*/ 	.short	0x0000


	//----- nvinfo : EIATTR_EXIT_INSTR_OFFSETS
	.align		4
        /*0054*/ 	.byte	0x04, 0x1c
        /*0056*/ 	.short	(.L_5435 - .L_5434)


	//   ....[0]....
.L_5434:
        /*0058*/ 	.word	0x000003a0


	//   ....[1]....
        /*005c*/ 	.word	0x00000d30


	//   ....[2]....
        /*0060*/ 	.word	0x00000d80


	//----- nvinfo : EIATTR_MAX_THREADS
	.align		4
.L_5435:
        /*0064*/ 	.byte	0x04, 0x05
        /*0066*/ 	.short	(.L_5437 - .L_5436)
.L_5436:
        /*0068*/ 	.word	0x00000080
        /*006c*/ 	.word	0x00000001
        /*0070*/ 	.word	0x00000001


	//----- nvinfo : EIATTR_CRS_STACK_SIZE
	.align		4
.L_5437:
        /*0074*/ 	.byte	0x04, 0x1e
        /*0076*/ 	.short	(.L_5439 - .L_5438)
.L_5438:
        /*0078*/ 	.word	0x00000000
.L_5439:


//--------------------- .nv.info._ZN2at6native29vectorized_elementwise_kernelILi8ENS0_13BinaryFunctorIlllNS0_17BitwiseAndFunctorIlEEEESt5arrayIPcLm3EEEEviT0_T1_ --------------------------
	.section	.nv.info._ZN2at6native29vectorized_elementwise_kernelILi8ENS0_13BinaryFunctorIlllNS0_17BitwiseAndFunctorIlEEEESt5arrayIPcLm3EEEEviT0_T1_,"",@"SHT_CUDA_INFO"
	.sectionflags	@""
	.align	4


	//----- nvinfo : EIATTR_CUDA_API_VERSION
	.align		4
        /*0000*/ 	.byte	0x04, 0x37
        /*0002*/ 	.short	(.L_5441 - .L_5440)
.L_5440:
        /*0004*/ 	.word	0x00000082


	//----- nvinfo : EIATTR_SW2861232_WAR
	.align		4
.L_5441:
        /*0008*/ 	.byte	0x01, 0x35
	.zero		2


	//----- nvinfo : EIATTR_PARAM_CBANK
	.align		4
        /*000c*/ 	.byte	0x04, 0x0a
        /*000e*/ 	.short	(.L_5443 - .L_5442)
	.align		4
.L_5442:
        /*0010*/ 	.word	index@(.nv.constant0._ZN2at6native29vectorized_elementwise_kernelILi8ENS0_13BinaryFunctorIlllNS0_17BitwiseAndFunctorIlEEEESt5arrayIPcLm3EEEEviT0_T1_)
        /*0014*/ 	.short	0x0160
        /*0016*/ 	.short	0x0020


	//----- nvinfo : EIATTR_CBANK_PARAM_SIZE
	.align		4
.L_5443:
        /*0018*/ 	.byte	0x03, 0x19
        /*001a*/ 	.short	0x0020


	//----- nvinfo : EIATTR_KPARAM_INFO
	.align		4
        /*001c*/ 	.byte	0x04, 0x17
        /*001e*/ 	.short	(.L_5445 - .L_5444)
.L_5444:
        /*0020*/ 	.word	0x00000000
        /*0024*/ 	.short	0x0002
        /*0026*/ 	.short	0x0008
        /*0028*/ 	.byte	0x00, 0xf0, 0x61, 0x00


	//----- nvinfo : EIATTR_KPARAM_INFO
	.align		4
.L_5445:
        /*002c*/ 	.byte	0x04, 0x17
        /*002e*/ 	.short	(.L_5447 - .L_5446)
.L_5446:
        /*0030*/ 	.word	0x00000000
        /*0034*/ 	.short	0x0001
        /*0036*/ 	.short	0x0004
        /*0038*/ 	.byte	0x00, 0xf0, 0x05, 0x00


	//----- nvinfo : EIATTR_KPARAM_INFO
	.align		4
.L_5447:
        /*003c*/ 	.byte	0x04, 0x17
        /*003e*/ 	.short	(.L_5449 - .L_5448)
.L_5448:
        /*0040*/ 	.word	0x00000000
        /*0044*/ 	.short	0x0000
        /*0046*/ 	.short	0x0000
        /*0048*/ 	.byte	0x00, 0xf0, 0x11, 0x00


	//----- nvinfo : EIATTR_MAXREG_COUNT
	.align		4
.L_5449:
        /*004c*/ 	.byte	0x03, 0x1b
        /*004e*/ 	.short	0x00ff


	//----- nvinfo : EIATTR_MERCURY_ISA_VERSION
	.align		4
        /*0050*/ 	.byte	0x03, 0x5f
        /*0052*/ 	.short	0x0000


	//----- nvinfo : EIATTR_EXIT_INSTR_OFFSETS
	.align		4
        /*0054*/ 	.byte	0x04, 0x1c
        /*0056*/ 	.short	(.L_5451 - .L_5450)


	//   ....[0]....
.L_5450:
        /*0058*/ 	.word	0x00000010


	//----- nvinfo : EIATTR_MAX_THREADS
	.align		4
.L_5451:
        /*005c*/ 	.byte	0x04, 0x05
        /*005e*/ 	.short	(.L_5453 - .L_5452)
.L_5452:
        /*0060*/ 	.word	0x00000080
        /*0064*/ 	.word	0x00000001
        /*0068*/ 	.word	0x00000001
.L_5453:


//--------------------- .nv.info._ZN2at6native18elementwise_kernelILi128ELi4EZNS0_15gpu_kernel_implINS0_13AUnaryFunctorIiiiNS0_17BitwiseAndFunctorIiEEEEEEvRNS_18TensorIteratorBaseERKT_EUliE_EEviT1_ --------------------------
	.section	.nv.info._ZN2at6native18elementwise_kernelILi128ELi4EZNS0_15gpu_kernel_implINS0_13AUnaryFunctorIiiiNS0_17BitwiseAndFunctorIiEEEEEEvRNS_18TensorIteratorBaseERKT_EUliE_EEviT1_,"",@"SHT_CUDA_INFO"
	.sectionflags	@""
	.align	4


	//----- nvinfo : EIATTR_CUDA_API_VERSION
	.align		4
        /*0000*/ 	.byte	0x04, 0x37
        /*0002*/ 	.short	(.L_5455 - .L_5454)
.L_5454:
        /*0004*/ 	.word	0x00000082


	//----- nvinfo : EIATTR_SW2861232_WAR
	.align		4
.L_5455:
        /*0008*/ 	.byte	0x01, 0x35
	.zero		2


	//----- nvinfo : EIATTR_PARAM_CBANK
	.align		4
        /*000c*/ 	.byte	0x04, 0x0a
        /*000e*/ 	.short	(.L_5457 - .L_5456)
	.align		4
.L_5456:
        /*0010*/ 	.word	index@(.nv.constant0._ZN2at6native18elementwise_kernelILi128ELi4EZNS0_15gpu_kernel_implINS0_13AUnaryFunctorIiiiNS0_17BitwiseAndFunctorIiEEEEEEvRNS_18TensorIteratorBaseERKT_EUliE_EEviT1_)
        /*0014*/ 	.short	0x0160
        /*0016*/ 	.short	0x0228


	//----- nvinfo : EIATTR_CBANK_PARAM_SIZE
	.align		4
.L_5457:
        /*0018*/ 	.byte	0x03, 0x19
        /*001a*/ 	.short	0x0228


	//----- nvinfo : EIATTR_KPARAM_INFO
	.align		4
        /*001c*/ 	.byte	0x04, 0x17
        /*001e*/ 	.short	(.L_5459 - .L_5458)
.L_5458:
        /*0020*/ 	.word	0x00000000
        /*0024*/ 	.short	0x0001
        /*0026*/ 	.short	0x0008
        /*0028*/ 	.byte	0x00, 0xf0, 0x81, 0x08


	//----- nvinfo : EIATTR_KPARAM_INFO
	.align		4
.L_5459:
        /*002c*/ 	.byte	0x04, 0x17
        /*002e*/ 	.short	(.L_5461 - .L_5460)
.L_5460:
        /*0030*/ 	.word	0x00000000
        /*0034*/ 	.short	0x0000
        /*0036*/ 	.short	0x0000
        /*0038*/ 	.byte	0x00, 0xf0, 0x11, 0x00


	//----- nvinfo : EIATTR_MAXREG_COUNT
	.align		4
.L_5461:
        /*003c*/ 	.byte	0x03, 0x1b
        /*003e*/ 	.short	0x0080


	//----- nvinfo : EIATTR_EXTERNS
	.align		4
        /*0040*/ 	.byte	0x04, 0x0f
        /*0042*/ 	.short	(.L_5463 - .L_5462)


	//   ....[0]....
	.align		4
.L_5462:
        /*0044*/ 	.word	index@(__assertfail)


	//----- nvinfo : EIATTR_MERCURY_ISA_VERSION
	.align		4
.L_5463:
        /*0048*/ 	.byte	0x03, 0x5f
        /*004a*/ 	.short	0x0000


	//----- nvinfo : EIATTR_SYSCALL_OFFSETS
	.align		4
        /*004c*/ 	.byte	0x04, 0x46
        /*004e*/ 	.short	(.L_5465 - .L_5464)


	//   ....[0]....
.L_5464:
        /*0050*/ 	.word	0x00001cc0


	//   ....[1]....
        /*0054*/ 	.word	0x00002b30


	//   ....[2]....
        /*0058*/ 	.word	0x00004820


	//   ....[3]....
        /*005c*/ 	.word	0x00005690


	//   ....[4]....
        /*0060*/ 	.word	0x00007350


	//   ....[5]....
        /*0064*/ 	.word	0x000081c0


	//   ....[6]....
        /*0068*/ 	.word	0x00009e90


	//   ....[7]....
        /*006c*/ 	.word	0x0000ad00


	//----- nvinfo : EIATTR_EXIT_INSTR_OFFSETS
	.align		4
.L_5465:
        /*0070*/ 	.byte	0x04, 0x1c
        /*0072*/ 	.short	(.L_5467 - .L_5466)


	//   ....[0]....
.L_5466:
        /*0074*/ 	.word	0x00008250


	//   ....[1]....
        /*0078*/ 	.word	0x00009fc0


	//   ....[2]....
        /*007c*/ 	.word	0x00009fe0


	//   ....[3]....
        /*0080*/ 	.word	0x0000a070


	//   ....[4]....
        /*0084*/ 	.word	0x0000a090


	//   ....[5]....
        /*0088*/ 	.word	0x0000a0b0


	//   ....[6]....
        /*008c*/ 	.word	0x0000a140


	//   ....[7]....
        /*0090*/ 	.word	0x0000a180


	//   ....[8]....
        /*0094*/ 	.word	0x0000a220


	//   ....[9]....
        /*0098*/ 	.word	0x0000a270


	//   ....[10]....
        /*009c*/ 	.word	0x0000a2a0


	//   ....[11]....
        /*00a0*/ 	.word	0x0000a360


	//   ....[12]....
        /*00a4*/ 	.word	0x0000a3a0


	//   ....[13]....
        /*00a8*/ 	.word	0x0000a530


	//   ....[14]....
        /*00ac*/ 	.word	0x0000a690


	//   ....[15]....
        /*00b0*/ 	.word	0x0000a6d0


	//   ....[16]....
        /*00b4*/ 	.word	0x0000a770


	//   ....[17]....
        /*00b8*/ 	.word	0x0000a8f0


	//   ....[18]....
        /*00bc*/ 	.word	0x0000aa70


	//   ....[19]....
        /*00c0*/ 	.word	0x0000abd0


	//   ....[20]....
        /*00c4*/ 	.word	0x0000ad10


	//   ....[21]....
        /*00c8*/ 	.word	0x0000ad40


	//   ....[22]....
        /*00cc*/ 	.word	0x0000ad60


	//----- nvinfo : EIATTR_MAX_THREADS
	.align		4
.L_5467:
        /*00d0*/ 	.byte	0x04, 0x05
        /*00d2*/ 	.short	(.L_5469 - .L_5468)
.L_5468:
        /*00d4*/ 	.word	0x00000080
        /*00d8*/ 	.word	0x00000001
        /*00dc*/ 	.word	0x00000001


	//----- nvinfo : EIATTR_CRS_STACK_SIZE
	.align		4
.L_5469:
        /*00e0*/ 	.byte	0x04, 0x1e
        /*00e2*/ 	.short	(.L_5471 - .L_5470)
.L_5470:
        /*00e4*/ 	.word	0x00000000
.L_5471:


//--------------------- .nv.info._ZN2at6native27unrolled_elementwise_kernelINS0_13AUnaryFunctorIiiiNS0_17BitwiseAndFunctorIiEEEESt5arrayIPcLm2EELi4E23TrivialOffsetCalculatorILi1EjESA_NS0_6memory12LoadWithCastILi1EEENSB_13StoreWithCastILi1EEEEEviT_T0_T2_T3_T4_T5_ --------------------------
	.section	.nv.info._ZN2at6native27unrolled_elementwise_kernelINS0_13AUnaryFunctorIiiiNS0_17BitwiseAndFunctorIiEEEESt5arrayIPcLm2EELi4E23TrivialOffsetCalculatorILi1EjESA_NS0_6memory12LoadWithCastILi1EEENSB_13StoreWithCastILi1EEEEEviT_T0_T2_T3_T4_T5_,"",@"SHT_CUDA_INFO"
	.sectionflags	@""
	.align	4


	//----- nvinfo : EIATTR_CUDA_API_VERSION
	.align		4
        /*0000*/ 	.byte	0x04, 0x37
        /*0002*/ 	.short	(.L_5473 - .L_5472)
.L_5472:
        /*0004*/ 	.word	0x00000082


	//----- nvinfo : EIATTR_SW2861232_WAR
	.align		4
.L_5473:
        /*0008*/ 	.byte	0x01, 0x35
	.zero		2


	//----- nvinfo : EIATTR_PARAM_CBANK
	.align		4
        /*000c*/ 	.byte	0x04, 0x0a
        /*000e*/ 	.short	(.L_5475 - .L_5474)
	.align		4
.L_5474:
        /*0010*/ 	.word	index@(.nv.constant0._ZN2at6native27unrolled_elementwise_kernelINS0_13AUnaryFunctorIiiiNS0_17BitwiseAndFunctorIiEEEESt5arrayIPcLm2EELi4E23TrivialOffsetCalculatorILi1EjESA_NS0_6memory12LoadWithCastILi1EEENSB_13StoreWithCastILi1EEEEEviT_T0_T2_T3_T4_T5_)
        /*0014*/ 	.short	0x0160
        /*0016*/ 	.short	0x0034


	//----- nvinfo : EIATTR_CBANK_PARAM_SIZE
	.align		4
.L_5475:
        /*0018*/ 	.byte	0x03, 0x19
        /*001a*/ 	.short	0x0034


	//----- nvinfo : EIATTR_KPARAM_INFO
	.align		4
        /*001c*/ 	.byte	0x04, 0x17
        /*001e*/ 	.short	(.L_5477 - .L_5476)
.L_5476:
        /*0020*/ 	.word	0x00000000
        /*0024*/ 	.short	0x0006
        /*0026*/ 	.short	0x002c
        /*0028*/ 	.byte	0x00, 0xf0, 0x21, 0x00


	//----- nvinfo : EIATTR_KPARAM_INFO
	.align		4
.L_5477:
        /*002c*/ 	.byte	0x04, 0x17
        /*002e*/ 	.short	(.L_5479 - .L_5478)
.L_5478:
        /*0030*/ 	.word	0x00000000
        /*0034*/ 	.short	0x0005
        /*0036*/ 	.short	0x0024
        /*0038*/ 	.byte	0x00, 0xf0, 0x21, 0x00


	//----- nvinfo : EIATTR_KPARAM_INFO
	.align		4
.L_5479:
        /*003c*/ 	.byte	0x04, 0x17
        /*003e*/ 	.short	(.L_5481 - .L_5480)
.L_5480:
        /*0040*/ 	.word	0x00000000
        /*0044*/ 	.short	0x0004
        /*0046*/ 	.short	0x0021
        /*0048*/ 	.byte	0x00, 0xf0, 0x05, 0x00


	//----- nvinfo : EIATTR_KPARAM_INFO
	.align		4
.L_5481:
        /*004c*/ 	.byte	0x04, 0x17
        /*004e*/ 	.short	(.L_5483 - .L_5482)
.L_5482:
        /*0050*/ 	.word	0x00000000
        /*0054*/ 	.short	0x0003
        /*0056*/ 	.short	0x0020
        /*0058*/ 	.byte	0x00, 0xf0, 0x05, 0x00


	//----- nvinfo : EIATTR_KPARAM_INFO
	.align		4
.L_5483:
        /*005c*/ 	.byte	0x04, 0x17
        /*005e*/ 	.short	(.L_5485 - .L_5484)
.L_5484:
        /*0060*/ 	.word	0x00000000
        /*0064*/ 	.short	0x0002
        /*0066*/ 	.short	0x0010
        /*0068*/ 	.byte	0x00, 0xf0, 0x41, 0x00


	//----- nvinfo : EIATTR_KPARAM_INFO
	.align		4
.L_5485:
        /*006c*/ 	.byte	0x04, 0x17
        /*006e*/ 	.short	(.L_5487 - .L_5486)
.L_5486:
        /*0070*/ 	.word	0x00000000
        /*0074*/ 	.short	0x0001
        /*0076*/ 	.short	0x0004
        /*0078*/ 	.byte	0x00, 0xf0, 0x21, 0x00


	//----- nvinfo : EIATTR_KPARAM_INFO
	.align		4
.L_5487:
        /*007c*/ 	.byte	0x04, 0x17
        /*007e*/ 	.short	(.L_5489 - .L_5488)
.L_5488:
        /*0080*/ 	.word	0x00000000
        /*0084*/ 	.short	0x0000
        /*0086*/ 	.short	0x0000
        /*0088*/ 	.byte	0x00, 0xf0, 0x11, 0x00


	//----- nvinfo : EIATTR_MAXREG_COUNT
	.align		4
.L_5489:
        /*008c*/ 	.byte	0x03, 0x1b
        /*008e*/ 	.short	0x00ff


	//----- nvinfo : EIATTR_EXTERNS
	.align		4
        /*0090*/ 	.byte	0x04, 0x0f
        /*0092*/ 	.short	(.L_5491 - .L_5490)


	//   ....[0]....
	.align		4
.L_5490:
        /*0094*/ 	.word	index@(__assertfail)


	//----- nvinfo : EIATTR_MERCURY_ISA_VERSION
	.align		4
.L_5491:
        /*0098*/ 	.byte	0x03, 0x5f
        /*009a*/ 	.short	0x0000


	//----- nvinfo : EIATTR_SYSCALL_OFFSETS
	.align		4
        /*009c*/ 	.byte	0x04, 0x46
        /*009e*/ 	.short	(.L_5493 - .L_5492)


	//   ....[0]....
.L_5492:
        /*00a0*/ 	.word	0x00000eb0


	//   ....[1]....
        /*00a4*/ 	.word	0x00001d50


	//   ....[2]....
        /*00a8*/ 	.word	0x00002c00


	//   ....[3]....
        /*00ac*/ 	.word	0x00003a70


	//   ....[4]....
        /*00b0*/ 	.word	0x000049e0


	//   ....[5]....
        /*00b4*/ 	.word	0x000058e0


	//   ....[6]....
        /*00b8*/ 	.word	0x000067d0


	//   ....[7]....
        /*00bc*/ 	.word	0x000076c0


	//----- nvinfo : EIATTR_EXIT_INSTR_OFFSETS
	.align		4
.L_5493:
        /*00c0*/ 	.byte	0x04, 0x1c
        /*00c2*/ 	.short	(.L_5495 - .L_5494)


	//   ....[0]....
.L_5494:
        /*00c4*/ 	.word	0x00006870


	//   ....[1]....
        /*00c8*/ 	.word	0x00006980


	//   ....[2]....
        /*00cc*/ 	.word	0x000069a0


	//   ....[3]....
        /*00d0*/ 	.word	0x00006a30


	//   ....[4]....
        /*00d4*/ 	.word	0x00006a50


	//   ....[5]....
        /*00d8*/ 	.word	0x00006a70


	//   ....[6]....
        /*00dc*/ 	.word	0x00006b00


	//   ....[7]....
        /*00e0*/ 	.word	0x00006b40


	//   ....[8]....
        /*00e4*/ 	.word	0x00006be0


	//   ....[9]....
        /*00e8*/ 	.word	0x00006c30


	//   ....[10]....
        /*00ec*/ 	.word	0x00006c60


	//   ....[11]....
        /*00f0*/ 	.word	0x00006d20


	//   ....[12]....
        /*00f4*/ 	.word	0x00006d60


	//   ....[13]....
        /*00f8*/ 	.word	0x00006ef0


	//   ....[14]....
        /*00fc*/ 	.word	0x00007050


	//   ....[15]....
        /*0100*/ 	.word	0x00007090


	//   ....[16]....
        /*0104*/ 	.word	0x00007130


	//   ....[17]....
        /*0108*/ 	.word	0x000072b0


	//   ....[18]....
        /*010c*/ 	.word	0x00007430


	//   ....[19]....
        /*0110*/ 	.word	0x00007590


	//   ....[20]....
        /*0114*/ 	.word	0x000076d0


	//   ....[21]....
        /*0118*/ 	.word	0x00007700


	//   ....[22]....
        /*011c*/ 	.word	0x00007720


	//----- nvinfo : EIATTR_MAX_THREADS
	.align		4
.L_5495:
        /*0120*/ 	.byte	0x04, 0x05
        /*0122*/ 	.short	(.L_5497 - .L_5496)
.L_5496:
        /*0124*/ 	.word	0x00000080
        /*0128*/ 	.word	0x00000001
        /*012c*/ 	.word	0x00000001


	//----- nvinfo : EIATTR_CRS_STACK_SIZE
	.align		4
.L_5497:
        /*0130*/ 	.byte	0x04, 0x1e
        /*0132*/ 	.short	(.L_5499 - .L_5498)
.L_5498:
        /*0134*/ 	.word	0x00000000
.L_5499:


//--------------------- .nv.info._ZN2at6native18elementwise_kernelILi128ELi2EZNS0_22gpu_kernel_impl_nocastINS0_13AUnaryFunctorIiiiNS0_17BitwiseAndFunctorIiEEEEEEvRNS_18TensorIteratorBaseERKT_EUliE_EEviT1_ --------------------------
	.section	.nv.info._ZN2at6native18elementwise_kernelILi128ELi2EZNS0_22gpu_kernel_impl_nocastINS0_13AUnaryFunctorIiiiNS0_17BitwiseAndFunctorIiEEEEEEvRNS_18TensorIteratorBaseERKT_EUliE_EEviT1_,"",@"SHT_CUDA_INFO"
	.sectionflags	@""
	.align	4


	//----- nvinfo : EIATTR_CUDA_API_VERSION
	.align		4
        /*0000*/ 	.byte	0x04, 0x37
        /*0002*/ 	.short	(.L_5501 - .L_5500)
.L_5500:
        /*0004*/ 	.word	0x00000082


	//----- nvinfo : EIATTR_SW2861232_WAR
	.align		4
.L_5501:
        /*0008*/ 	.byte	0x01, 0x35
	.zero		2


	//----- nvinfo : EIATTR_PARAM_CBANK
	.align		4
        /*000c*/ 	.byte	0x04, 0x0a
        /*000e*/ 	.short	(.L_5503 - .L_5502)
	.align		4
.L_5502:
        /*0010*/ 	.word	index@(.nv.constant0._ZN2at6native18elementwise_kernelILi128ELi2EZNS0_22gpu_kernel_impl_nocastINS0_13AUnaryFunctorIiiiNS0_17BitwiseAndFunctorIiEEEEEEvRNS_18TensorIteratorBaseERKT_EUliE_EEviT1_)
        /*0014*/ 	.short	0x0160
        /*0016*/ 	.short	0x0220


	//----- nvinfo : EIATTR_CBANK_PARAM_SIZE
	.align		4
.L_5503:
        /*0018*/ 	.byte	0x03, 0x19
        /*001a*/ 	.short	0x0220


	//----- nvinfo : EIATTR_KPARAM_INFO
	.align		4
        /*001c*/ 	.byte	0x04, 0x17
        /*001e*/ 	.short	(.L_5505 - .L_5504)
.L_5504:
        /*0020*/ 	.word	0x00000000
        /*0024*/ 	.short	0x0001
        /*0026*/ 	.short	0x0008
        /*0028*/ 	.byte	0x00, 0xf0, 0x61, 0x08


	//----- nvinfo : EIATTR_KPARAM_INFO
	.align		4
.L_5505:
        /*002c*/ 	.byte	0x04, 0x17
        /*002e*/ 	.short	(.L_5507 - .L_5506)
.L_5506:
        /*0030*/ 	.word	0x00000000
        /*0034*/ 	.short	0x0000
        /*0036*/ 	.short	0x0000
        /*0038*/ 	.byte	0x00, 0xf0, 0x11, 0x00


	//----- nvinfo : EIATTR_MAXREG_COUNT
	.align		4
.L_5507:
        /*003c*/ 	.byte	0x03, 0x1b
        /*003e*/ 	.short	0x0080


	//----- nvinfo : EIATTR_MERCURY_ISA_VERSION
	.align		4
        /*0040*/ 	.byte	0x03, 0x5f
        /*0042*/ 	.short	0x0000


	//----- nvinfo : EIATTR_EXIT_INSTR_OFFSETS
	.align		4
        /*0044*/ 	.byte	0x04, 0x1c
        /*0046*/ 	.short	(.L_5509 - .L_5508)


	//   ....[0]....
.L_5508:
        /*0048*/ 	.word	0x00000f60


	//   ....[1]....
        /*004c*/ 	.word	0x00001e20


	//----- nvinfo : EIATTR_MAX_THREADS
	.align		4
.L_5509:
        /*0050*/ 	.byte	0x04, 0x05
        /*0052*/ 	.short	(.L_5511 - .L_5510)
.L_5510:
        /*0054*/ 	.word	0x00000080
        /*0058*/ 	.word	0x00000001
        /*005c*/ 	.word	0x00000001


	//----- nvinfo : EIATTR_CRS_STACK_SIZE
	.align		4
.L_5511:
        /*0060*/ 	.byte	0x04, 0x1e
        /*0062*/ 	.short	(.L_5513 - .L_5512)
.L_5512:
        /*0064*/ 	.word	0x00000000
.L_5513:


//--------------------- .nv.info._ZN2at6native27unrolled_elementwise_kernelINS0_13AUnaryFunctorIiiiNS0_17BitwiseAndFunctorIiEEEESt5arrayIPcLm2EELi4E23TrivialOffsetCalculatorILi1EjESA_NS0_6memory15LoadWithoutCastENSB_16StoreWithoutCastEEEviT_T0_T2_T3_T4_T5_ --------------------------
	.section	.nv.info._ZN2at6native27unrolled_elementwise_kernelINS0_13AUnaryFunctorIiiiNS0_17BitwiseAndFunctorIiEEEESt5arrayIPcLm2EELi4E23TrivialOffsetCalculatorILi1EjESA_NS0_6memory15LoadWithoutCastENSB_16StoreWithoutCastEEEviT_T0_T2_T3_T4_T5_,"",@"SHT_CUDA_INFO"
	.sectionflags	@""
	.align	4


	//----- nvinfo : EIATTR_CUDA_API_VERSION
	.align		4
        /*0000*/ 	.byte	0x04, 0x37
        /*0002*/ 	.short	(.L_5515 - .L_5514)
.L_5514:
        /*0004*/ 	.word	0x00000082


	//----- nvinfo : EIATTR_SW2861232_WAR
	.align		4
.L_5515:
        /*0008*/ 	.byte	0x01, 0x35
	.zero		2


	//----- nvinfo : EIATTR_PARAM_CBANK
	.align		4
        /*000c*/ 	.byte	0x04, 0x0a
        /*000e*/ 	.short	(.L_5517 - .L_5516)
	.align		4
.L_5516:
        /*0010*/ 	.word	index@(.nv.constant0._ZN2at6native27unrolled_elementwise_kernelINS0_13AUnaryFunctorIiiiNS0_17BitwiseAndFunctorIiEEEESt5arrayIPcLm2EELi4E23TrivialOffsetCalculatorILi1EjESA_NS0_6memory15LoadWithoutCastENSB_16StoreWithoutCastEEEviT_T0_T2_T3_T4_T5_)
        /*0014*/ 	.short	0x0160
        /*0016*/ 	.short	0x0024


	//----- nvinfo : EIATTR_CBANK_PARAM_SIZE
	.align		4
.L_5517:
        /*0018*/ 	.byte	0x03, 0x19
        /*001a*/ 	.short	0x0024


	//----- nvinfo : EIATTR_KPARAM_INFO
	.align		4
        /*001c*/ 	.byte	0x04, 0x17
        /*001e*/ 	.short	(.L_5519 - .L_5518)
.L_5518:
        /*0020*/ 	.word	0x00000000
        /*0024*/ 	.short	0x0006
        /*0026*/ 	.short	0x0023
        /*0028*/ 	.byte	0x00, 0xf0, 0x05, 0x00


	//----- nvinfo : EIATTR_KPARAM_INFO
	.align		4
.L_5519:
        /*002c*/ 	.byte	0x04, 0x17
        /*002e*/ 	.short	(.L_5521 - .L_5520)
.L_5520:
        /*0030*/ 	.word	0x00000000
        /*0034*/ 	.short	0x0005
        /*0036*/ 	.short	0x0022
        /*0038*/ 	.byte	0x00, 0xf0, 0x05, 0x00


	//----- nvinfo : EIATTR_KPARAM_INFO
	.align		4
.L_5521:
        /*003c*/ 	.byte	0x04, 0x17
        /*003e*/ 	.short	(.L_5523 - .L_5522)
.L_5522:
        /*0040*/ 	.word	0x00000000
        /*0044*/ 	.short	0x0004
        /*0046*/ 	.short	0x0021
        /*0048*/ 	.byte	0x00, 0xf0, 0x05, 0x00


	//----- nvinfo : EIATTR_KPARAM_INFO
	.align		4
.L_5523:
        /*004c*/ 	.byte	0x04, 0x17
        /*004e*/ 	.short	(.L_5525 - .L_5524)
.L_5524:
        /*0050*/ 	.word	0x00000000
        /*0054*/ 	.short	0x0003
        /*0056*/ 	.short	0x0020
        /*0058*/ 	.byte	0x00, 0xf0, 0x05, 0x00


	//----- nvinfo : EIATTR_KPARAM_INFO
	.align		4
.L_5525:
        /*005c*/ 	.byte	0x04, 0x17
        /*005e*/ 	.short	(.L_5527 - .L_5526)
.L_5526:
        /*0060*/ 	.word	0x00000000
        /*0064*/ 	.short	0x0002
        /*0066*/ 	.short	0x0010
        /*0068*/ 	.byte	0x00, 0xf0, 0x41, 0x00


	//----- nvinfo : EIATTR_KPARAM_INFO
	.align		4
.L_5527:
        /*006c*/ 	.byte	0x04, 0x17
        /*006e*/ 	.short	(.L_5529 - .L_5528)
.L_5528:
        /*0070*/ 	.word	0x00000000
        /*0074*/ 	.short	0x0001
        /*0076*/ 	.short	0x0004
        /*0078*/ 	.byte	0x00, 0xf0, 0x21, 0x00


	//----- nvinfo : EIATTR_KPARAM_INFO
	.align		4
.L_5529:
        /*007c*/ 	.byte	0x04, 0x17
        /*007e*/ 	.short	(.L_5531 - .L_5530)
.L_5530:
        /*0080*/ 	.word	0x00000000
        /*0084*/ 	.short	0x0000
        /*0086*/ 	.short	0x0000
        /*0088*/ 	.byte	0x00, 0xf0, 0x11, 0x00


	//----- nvinfo : EIATTR_MAXREG_COUNT
	.align		4
.L_5531:
        /*008c*/ 	.byte	0x03, 0x1b
        /*008e*/ 	.short	0x00ff


	//----- nvinfo : EIATTR_MERCURY_ISA_VERSION
	.align		4
        /*0090*/ 	.byte	0x03, 0x5f
        /*0092*/ 	.short	0x0000


	//----- nvinfo : EIATTR_EXIT_INSTR_OFFSETS
	.align		4
        /*0094*/ 	.byte	0x04, 0x1c
        /*0096*/ 	.short	(.L_5533 - .L_5532)


	//   ....[0]....
.L_5532:
        /*0098*/ 	.word	0x000003a0


	//   ....[1]....
        /*009c*/ 	.word	0x00000400


	//----- nvinfo : EIATTR_MAX_THREADS
	.align		4
.L_5533:
        /*00a0*/ 	.byte	0x04, 0x05
        /*00a2*/ 	.short	(.L_5535 - .L_5534)
.L_5534:
        /*00a4*/ 	.word	0x00000080
        /*00a8*/ 	.word	0x00000001
        /*00ac*/ 	.word	0x00000001


	//----- nvinfo : EIATTR_CRS_STACK_SIZE
	.align		4
.L_5535:
        /*00b0*/ 	.byte	0x04, 0x1e
        /*00b2*/ 	.short	(.L_5537 - .L_5536)
.L_5536:
        /*00b4*/ 	.word	0x00000000
.L_5537:


//--------------------- .nv.info._ZN2at6native29vectorized_elementwise_kernelILi2ENS0_13AUnaryFunctorIiiiNS0_17BitwiseAndFunctorIiEEEESt5arrayIPcLm2EEEEviT0_T1_ --------------------------
	.section	.nv.info._ZN2at6native29vectorized_elementwise_kernelILi2ENS0_13AUnaryFunctorIiiiNS0_17BitwiseAndFunctorIiEEEESt5arrayIPcLm2EEEEviT0_T1_,"",@"SHT_CUDA_INFO"
	.sectionflags	@""
	.align	4


	//----- nvinfo : EIATTR_CUDA_API_VERSION
	.align		4
        /*0000*/ 	.byte	0x04, 0x37
        /*0002*/ 	.short	(.L_5539 - .L_5538)
.L_5538:
        /*0004*/ 	.word	0x00000082


	//----- nvinfo : EIATTR_SW2861232_WAR
	.align		4
.L_5539:
        /*0008*/ 	.byte	0x01, 0x35
	.zero		2


	//----- nvinfo : EIATTR_PARAM_CBANK
	.align		4
        /*000c*/ 	.byte	0x04, 0x0a
        /*000e*/ 	.short	(.L_5541 - .L_5540)
	.align		4
.L_5540:
        /*0010*/ 	.word	index@(.nv.constant0._ZN2at6native29vectorized_elementwise_kernelILi2ENS0_13AUnaryFunctorIiiiNS0_17BitwiseAndFunctorIiEEEESt5arrayIPcLm2EEEEviT0_T1_)
        /*0014*/ 	.short	0x0160
        /*0016*/ 	.short	0x0020


	//----- nvinfo : EIATTR_CBANK_PARAM_SIZE
	.align		4
.L_5541:
        /*0018*/ 	.byte	0x03, 0x19
        /*001a*/ 	.short	0x0020


	//----- nvinfo : EIATTR_KPARAM_INFO
	.align		4
        /*001c*/ 	.byte	0x04, 0x17
        /*001e*/ 	.short	(.L_5543 - .L_5542)
.L_5542:
        /*0020*/ 	.word	0x00000000
        /*0024*/ 	.short	0x0002
        /*0026*/ 	.short	0x0010
        /*0028*/ 	.byte	0x00, 0xf0, 0x41, 0x00


	//----- nvinfo : EIATTR_KPARAM_INFO
	.align		4
.L_5543:
        /*002c*/ 	.byte	0x04, 0x17
        /*002e*/ 	.short	(.L_5545 - .L_5544)
.L_5544:
        /*0030*/ 	.word	0x00000000
        /*0034*/ 	.short	0x0001
        /*0036*/ 	.short	0x0004
        /*0038*/ 	.byte	0x00, 0xf0, 0x21, 0x00


	//----- nvinfo : EIATTR_KPARAM_INFO
	.align		4
.L_5545:
        /*003c*/ 	.byte	0x04, 0x17
        /*003e*/ 	.short	(.L_5547 - .L_5546)
.L_5546:
        /*0040*/ 	.word	0x00000000
        /*0044*/ 	.short	0x0000
        /*0046*/ 	.short	0x0000
        /*0048*/ 	.byte	0x00, 0xf0, 0x11, 0x00


	//----- nvinfo : EIATTR_MAXREG_COUNT
	.align		4
.L_5547:
        /*004c*/ 	.byte	0x03, 0x1b
        /*004e*/ 	.short	0x00ff


	//----- nvinfo : EIATTR_MERCURY_ISA_VERSION
	.align		4
        /*0050*/ 	.byte	0x03, 0x5f
        /*0052*/ 	.short	0x0000


	//----- nvinfo : EIATTR_EXIT_INSTR_OFFSETS
	.align		4
        /*0054*/ 	.byte	0x04, 0x1c
        /*0056*/ 	.short	(.L_5549 - .L_5548)


	//   ....[0]....
.L_5548:
        /*0058*/ 	.word	0x000001d0


	//   ....[1]....
        /*005c*/ 	.word	0x00000940


	//   ....[2]....
        /*0060*/ 	.word	0x00000990


	//----- nvinfo : EIATTR_MAX_THREADS
	.align		4
.L_5549:
        /*0064*/ 	.byte	0x04, 0x05
        /*0066*/ 	.short	(.L_5551 - .L_5550)
.L_5550:
        /*0068*/ 	.word	0x00000080
        /*006c*/ 	.word	0x00000001
        /*0070*/ 	.word	0x00000001


	//----- nvinfo : EIATTR_CRS_STACK_SIZE
	.align		4
.L_5551:
        /*0074*/ 	.byte	0x04, 0x1e
        /*0076*/ 	.short	(.L_5553 - .L_5552)
.L_5552:
        /*0078*/ 	.word	0x00000000
.L_5553:


//--------------------- .nv.info._ZN2at6native29vectorized_elementwise_kernelILi4ENS0_13AUnaryFunctorIiiiNS0_17BitwiseAndFunctorIiEEEESt5arrayIPcLm2EEEEviT0_T1_ --------------------------
	.section	.nv.info._ZN2at6native29vectorized_elementwise_kernelILi4ENS0_13AUnaryFunctorIiiiNS0_17BitwiseAndFunctorIiEEEESt5arrayIPcLm2EEEEviT0_T1_,"",@"SHT_CUDA_INFO"
	.sectionflags	@""
	.align	4


	//----- nvinfo : EIATTR_CUDA_API_VERSION
	.align		4
        /*0000*/ 	.byte	0x04, 0x37
        /*0002*/ 	.short	(.L_5555 - .L_5554)
.L_5554:
        /*0004*/ 	.word	0x00000082


	//----- nvinfo : EIATTR_SW2861232_WAR
	.align		4
.L_5555:
        /*0008*/ 	.byte	0x01, 0x35
	.zero		2


	//----- nvinfo : EIATTR_PARAM_CBANK
	.align		4
        /*000c*/ 	.byte	0x04, 0x0a
        /*000e*/ 	.short	(.L_5557 - .L_5556)
	.align		4
.L_5556:
        /*0010*/ 	.word	index@(.nv.constant0._ZN2at6native29vectorized_elementwise_kernelILi4ENS0_13AUnaryFunctorIiiiNS0_17BitwiseAndFunctorIiEEEESt5arrayIPcLm2EEEEviT0_T1_)
        /*0014*/ 	.short	0x0160
        /*0016*/ 	.short	0x0020


	//----- nvinfo : EIATTR_CBANK_PARAM_SIZE
	.align		4
.L_5557:
        /*0018*/ 	.byte	0x03, 0x19
        /*001a*/ 	.short	0x0020


	//----- nvinfo : EIATTR_KPARAM_INFO
	.align		4
        /*001c*/ 	.byte	0x04, 0x17
        /*001e*/ 	.short	(.L_5559 - .L_5558)
.L_5558:
        /*0020*/ 	.word	0x00000000
        /*0024*/ 	.short	0x0002
        /*0026*/ 	.short	0x0010
        /*0028*/ 	.byte	0x00, 0xf0, 0x41, 0x00


	//----- nvinfo : EIATTR_KPARAM_INFO
	.align		4
.L_5559:
        /*002c*/ 	.byte	0x04, 0x17
        /*002e*/ 	.short	(.L_5561 - .L_5560)
.L_5560:
        /*0030*/ 	.word	0x00000000
        /*0034*/ 	.short	0x0001
        /*0036*/ 	.short	0x0004
        /*0038*/ 	.byte	0x00, 0xf0, 0x21, 0x00


	//----- nvinfo : EIATTR_KPARAM_INFO
	.align		4
.L_5561:
        /*003c*/ 	.byte	0x04, 0x17
        /*003e*/ 	.short	(.L_5563 - .L_5562)
.L_5562:
        /*0040*/ 	.word	0x00000000
        /*0044*/ 	.short	0x0000
        /*0046*/ 	.short	0x0000
        /*0048*/ 	.byte	0x00, 0xf0, 0x11, 0x00


	//----- nvinfo : EIATTR_MAXREG_COUNT
	.align		4
.L_5563:
        /*004c*/ 	.byte	0x03, 0x1b
        /*004e*/ 	.short	0x00ff


	//----- nvinfo : EIATTR_MERCURY_ISA_VERSION
	.align		4
        /*0050*/ 	.byte	0x03, 0x5f
        /*0052*/ 	.short	0x0000


	//----- nvinfo : EIATTR_EXIT_INSTR_OFFSETS
	.align		4
        /*0054*/ 	.byte	0x04, 0x1c
        /*0056*/ 	.short	(.L_5565 - .L_5564)


	//   ....[0]....
.L_5564:
        /*0058*/ 	.word	0x00000190


	//   ....[1]....
        /*005c*/ 	.word	0x00000900


	//   ....[2]....
        /*0060*/ 	.word	0x00000950


	//----- nvinfo : EIATTR_MAX_THREADS
	.align		4
.L_5565:
        /*0064*/ 	.byte	0x04, 0x05
        /*0066*/ 	.short	(.L_5567 - .L_5566)
.L_5566:
        /*0068*/ 	.word	0x00000080
        /*006c*/ 	.word	0x00000001
        /*0070*/ 	.word	0x00000001


	//----- nvinfo : EIATTR_CRS_STACK_SIZE
	.align		4
.L_5567:
        /*0074*/ 	.byte	0x04, 0x1e
        /*0076*/ 	.short	(.L_5569 - .L_5568)
.L_5568:
        /*0078*/ 	.word	0x00000000
.L_5569:


//--------------------- .nv.info._ZN2at6native29vectorized_elementwise_kernelILi8ENS0_13AUnaryFunctorIiiiNS0_17BitwiseAndFunctorIiEEEESt5arrayIPcLm2EEEEviT0_T1_ --------------------------
	.section	.nv.info._ZN2at6native29vectorized_elementwise_kernelILi8ENS0_13AUnaryFunctorIiiiNS0_17BitwiseAndFunctorIiEEEESt5arrayIPcLm2EEEEviT0_T1_,"",@"SHT_CUDA_INFO"
	.sectionflags	@""
	.align	4


	//----- nvinfo : EIATTR_CUDA_API_VERSION
	.align		4
        /*0000*/ 	.byte	0x04, 0x37
        /*0002*/ 	.short	(.L_5571 - .L_5570)
.L_5570:
        /*0004*/ 	.word	0x00000082


	//----- nvinfo : EIATTR_SW2861232_WAR
	.align		4
.L_5571:
        /*0008*/ 	.byte	0x01, 0x35
	.zero		2


	//----- nvinfo : EIATTR_PARAM_CBANK
	.align		4
        /*000c*/ 	.byte	0x04, 0x0a
        /*000e*/ 	.short	(.L_5573 - .L_5572)
	.align		4
.L_5572:
        /*0010*/ 	.word	index@(.nv.constant0._ZN2at6native29vectorized_elementwise_kernelILi8ENS0_13AUnaryFunctorIiiiNS0_17BitwiseAndFunctorIiEEEESt5arrayIPcLm2EEEEviT0_T1_)
        /*0014*/ 	.short	0x0160
        /*0016*/ 	.short	0x0020


	//----- nvinfo : EIATTR_CBANK_PARAM_SIZE
	.align		4
.L_5573:
        /*0018*/ 	.byte	0x03, 0x19
        /*001a*/ 	.short	0x0020


	//----- nvinfo : EIATTR_KPARAM_INFO
	.align		4
        /*001c*/ 	.byte	0x04, 0x17
        /*001e*/ 	.short	(.L_5575 - .L_5574)
.L_5574:
        /*0020*/ 	.word	0x00000000
        /*0024*/ 	.short	0x0002
        /*0026*/ 	.short	0x0010
        /*0028*/ 	.byte	0x00, 0xf0, 0x41, 0x00


	//----- nvinfo : EIATTR_KPARAM_INFO
	.align		4
.L_5575:
        /*002c*/ 	.byte	0x04, 0x17
        /*002e*/ 	.short	(.L_5577 - .L_5576)
.L_5576:
        /*0030*/ 	.word	0x00000000
        /*0034*/ 	.short	0x0001
        /*0036*/ 	.short	0x0004
        /*0038*/ 	.byte	0x00, 0xf0, 0x21, 0x00


	//----- nvinfo : EIATTR_KPARAM_INFO
	.align		4
.L_5577:
        /*003c*/ 	.byte	0x04, 0x17
        /*003e*/ 	.short	(.L_5579 - .L_5578)
.L_5578:
        /*0040*/ 	.word	0x00000000
        /*0044*/ 	.short	0x0000
        /*0046*/ 	.short	0x0000
        /*0048*/ 	.byte	0x00, 0xf0, 0x11, 0x00


	//----- nvinfo : EIATTR_MAXREG_COUNT
	.align		4
.L_5579:
        /*004c*/ 	.byte	0x03, 0x1b
        /*004e*/ 	.short	0x00ff


	//----- nvinfo : EIATTR_MERCURY_ISA_VERSION
	.align		4
        /*0050*/ 	.byte	0x03, 0x5f
        /*0052*/ 	.short	0x0000


	//----- nvinfo : EIATTR_EXIT_INSTR_OFFSETS
	.align		4
        /*0054*/ 	.byte	0x04, 0x1c
        /*0056*/ 	.short	(.L_5581 - .L_5580)


	//   ....[0]....
.L_5580:
        /*0058*/ 	.word	0x00000010


	//----- nvinfo : EIATTR_MAX_THREADS
	.align		4
.L_5581:
        /*005c*/ 	.byte	0x04, 0x05
        /*005e*/ 	.short	(.L_5583 - .L_5582)
.L_5582:
        /*0060*/ 	.word	0x00000080
        /*0064*/ 	.word	0x00000001
        /*0068*/ 	.word	0x00000001
.L_5583:


//--------------------- .nv.info._ZN2at6native18elementwise_kernelILi128ELi4EZNS0_15gpu_kernel_implINS0_13BinaryFunctorIiiiNS0_17BitwiseAndFunctorIiEEEEEEvRNS_18TensorIteratorBaseERKT_EUliE_EEviT1_ --------------------------
	.section	.nv.info._ZN2at6native18elementwise_kernelILi128ELi4EZNS0_15gpu_kernel_implINS0_13BinaryFunctorIiiiNS0_17BitwiseAndFunctorIiEEEEEEvRNS_18TensorIteratorBaseERKT_EUliE_EEviT1_,"",@"SHT_CUDA_INFO"
	.sectionflags	@""
	.align	4


	//----- nvinfo : EIATTR_CUDA_API_VERSION
	.align		4
        /*0000*/ 	.byte	0x04, 0x37
        /*0002*/ 	.short	(.L_5585 - .L_5584)
.L_5584:
        /*0004*/ 	.word	0x00000082


	//----- nvinfo : EIATTR_SW2861232_WAR
	.align		4
.L_5585:
        /*0008*/ 	.byte	0x01, 0x35
	.zero		2


	//----- nvinfo : EIATTR_PARAM_CBANK
	.align		4
        /*000c*/ 	.byte	0x04, 0x0a
        /*000e*/ 	.short	(.L_5587 - .L_5586)
	.align		4
.L_5586:
        /*0010*/ 	.word	index@(.nv.constant0._ZN2at6native18elementwise_kernelILi128ELi4EZNS0_15gpu_kernel_implINS0_13BinaryFunctorIiiiNS0_17BitwiseAndFunctorIiEEEEEEvRNS_18TensorIteratorBaseERKT_EUliE_EEviT1_)
        /*0014*/ 	.short	0x0160
        /*0016*/ 	.short	0x0290


	//----- nvinfo : EIATTR_CBANK_PARAM_SIZE
	.align		4
.L_5587:
        /*0018*/ 	.byte	0x03, 0x19
        /*001a*/ 	.short	0x0290


	//----- nvinfo : EIATTR_KPARAM_INFO
	.align		4
        /*001c*/ 	.byte	0x04, 0x17
        /*001e*/ 	.short	(.L_5589 - .L_5588)
.L_5588:
        /*0020*/ 	.word	0x00000000
        /*0024*/ 	.short	0x0001
        /*0026*/ 	.short	0x0008
        /*0028*/ 	.byte	0x00, 0xf0, 0x21, 0x0a


	//----- nvinfo : EIATTR_KPARAM_INFO
	.align		4
.L_5589:
        /*002c*/ 	.byte	0x04, 0x17
        /*002e*/ 	.short	(.L_5591 - .L_5590)
.L_5590:
        /*0030*/ 	.word	0x00000000
        /*0034*/ 	.short	0x0000
        /*0036*/ 	.short	0x0000
        /*0038*/ 	.byte	0x00, 0xf0, 0x11, 0x00


	//----- nvinfo : EIATTR_MAXREG_COUNT
	.align		4
.L_5591:
        /*003c*/ 	.byte	0x03, 0x1b
        /*003e*/ 	.short	0x0080


	//----- nvinfo : EIATTR_EXTERNS
	.align		4
        /*0040*/ 	.byte	0x04, 0x0f
        /*0042*/ 	.short	(.L_5593 - .L_5592)


	//   ....[0]....
	.align		4
.L_5592:
        /*0044*/ 	.word	index@(__assertfail)


	//----- nvinfo : EIATTR_MERCURY_ISA_VERSION
	.align		4
.L_5593:
        /*0048*/ 	.byte	0x03, 0x5f
        /*004a*/ 	.short	0x0000


	//----- nvinfo : EIATTR_SYSCALL_OFFSETS
	.align		4
        /*004c*/ 	.byte	0x04, 0x46
        /*004e*/ 	.short	(.L_5595 - .L_5594)


	//   ....[0]....
.L_5594:
        /*0050*/ 	.word	0x00001e60


	//   ....[1]....
        /*0054*/ 	.word	0x00002c80


	//   ....[2]....
        /*0058*/ 	.word	0x00003af0


	//   ....[3]....
        /*005c*/ 	.word	0x00005990


	//   ....[4]....
        /*0060*/ 	.word	0x000067b0


	//   ....[5]....
        /*0064*/ 	.word	0x00007620


	//   ....[6]....
        /*0068*/ 	.word	0x00009490


	//   ....[7]....
        /*006c*/ 	.word	0x0000a2b0


	//   ....[8]....
        /*0070*/ 	.word	0x0000b120


	//   ....[9]....
        /*0074*/ 	.word	0x0000cfa0


	//   ....[10]....
        /*0078*/ 	.word	0x0000ddc0


	//   ....[11]....
        /*007c*/ 	.word	0x0000ec30


	//----- nvinfo : EIATTR_EXIT_INSTR_OFFSETS
	.align		4
.L_5595:
        /*0080*/ 	.byte	0x04, 0x1c
        /*0082*/ 	.short	(.L_5597 - .L_5596)


	//   ....[0]....
.L_5596:
        /*0084*/ 	.word	0x0000b1b0


	//   ....[1]....
        /*0088*/ 	.word	0x0000def0


	//   ....[2]....
        /*008c*/ 	.word	0x0000df10


	//   ....[3]....
        /*0090*/ 	.word	0x0000dfa0


	//   ....[4]....
        /*0094*/ 	.word	0x0000dfc0


	//   ....[5]....
        /*0098*/ 	.word	0x0000dfe0


	//   ....[6]....
        /*009c*/ 	.word	0x0000e070


	//   ....[7]....
        /*00a0*/ 	.word	0x0000e0b0


	//   ....[8]....
        /*00a4*/ 	.word	0x0000e150


	//   ....[9]....
        /*00a8*/ 	.word	0x0000e1a0


	//   ....[10]....
        /*00ac*/ 	.word	0x0000e1d0


	//   ....[11]....
        /*00b0*/ 	.word	0x0000e290


	//   ....[12]....
        /*00b4*/ 	.word	0x0000e2d0


	//   ....[13]....
        /*00b8*/ 	.word	0x0000e460


	//   ....[14]....
        /*00bc*/ 	.word	0x0000e5c0


	//   ....[15]....
        /*00c0*/ 	.word	0x0000e600


	//   ....[16]....
        /*00c4*/ 	.word	0x0000e6a0


	//   ....[17]....
        /*00c8*/ 	.word	0x0000e820


	//   ....[18]....
        /*00cc*/ 	.word	0x0000e9a0


	//   ....[19]....
        /*00d0*/ 	.word	0x0000eb00


	//   ....[20]....
        /*00d4*/ 	.word	0x0000ec40


	//   ....[21]....
        /*00d8*/ 	.word	0x0000ec70


	//   ....[22]....
        /*00dc*/ 	.word	0x0000ec90


	//----- nvinfo : EIATTR_MAX_THREADS
	.align		4
.L_5597:
        /*00e0*/ 	.byte	0x04, 0x05
        /*00e2*/ 	.short	(.L_5599 - .L_5598)
.L_5598:
        /*00e4*/ 	.word	0x00000080
        /*00e8*/ 	.word	0x00000001
        /*00ec*/ 	.word	0x00000001


	//----- nvinfo : EIATTR_CRS_STACK_SIZE
	.align		4
.L_5599:
        /*00f0*/ 	.byte	0x04, 0x1e
        /*00f2*/ 	.short	(.L_5601 - .L_5600)
.L_5600:
        /*00f4*/ 	.word	0x00000000
.L_5601:


//--------------------- .nv.info._ZN2at6native27unrolled_elementwise_kernelINS0_13BinaryFunctorIiiiNS0_17BitwiseAndFunctorIiEEEESt5arrayIPcLm3EELi4E23TrivialOffsetCalculatorILi2EjES9_ILi1EjENS0_6memory12LoadWithCastILi2EEENSC_13StoreWithCastILi1EEEEEviT_T0_T2_T3_T4_T5_ --------------------------
	.section	.nv.info._ZN2at6native27unrolled_elementwise_kernelINS0_13BinaryFunctorIiiiNS0_17BitwiseAndFunctorIiEEEESt5arrayIPcLm3EELi4E23TrivialOffsetCalculatorILi2EjES9_ILi1EjENS0_6memory12LoadWithCastILi2EEENSC_13StoreWithCastILi1EEEEEviT_T0_T2_T3_T4_T5_,"",@"SHT_CUDA_INFO"
	.sectionflags	@""
	.align	4


	//----- nvinfo : EIATTR_CUDA_API_VERSION
	.align		4
        /*0000*/ 	.byte	0x04, 0x37
        /*0002*/ 	.short	(.L_5603 - .L_5602)
.L_5602:
        /*0004*/ 	.word	0x00000082


	//----- nvinfo : EIATTR_SW2861232_WAR
	.align		4
.L_5603:
        /*0008*/ 	.byte	0x01, 0x35
	.zero		2


	//----- nvinfo : EIATTR_PARAM_CBANK
	.align		4
        /*000c*/ 	.byte	0x04, 0x0a
        /*000e*/ 	.short	(.L_5605 - .L_5604)
	.align		4
.L_5604:
        /*0010*/ 	.word	index@(.nv.constant0._ZN2at6native27unrolled_elementwise_kernelINS0_13BinaryFunctorIiiiNS0_17BitwiseAndFunctorIiEEEESt5arrayIPcLm3EELi4E23TrivialOffsetCalculatorILi2EjES9_ILi1EjENS0_6memory12LoadWithCastILi2EEENSC_13StoreWithCastILi1EEEEEviT_T0_T2_T3_T4_T5_)
        /*0014*/ 	.short	0x0160
        /*0016*/ 	.short	0x0038


	//----- nvinfo : EIATTR_CBANK_PARAM_SIZE
	.align		4
.L_5605:
        /*0018*/ 	.byte	0x03, 0x19
        /*001a*/ 	.short	0x0038


	//----- nvinfo : EIATTR_KPARAM_INFO
	.align		4
        /*001c*/ 	.byte	0x04, 0x17
        /*001e*/ 	.short	(.L_5607 - .L_5606)
.L_5606:
        /*0020*/ 	.word	0x00000000
        /*0024*/ 	.short	0x0006
        /*0026*/ 	.short	0x0030
        /*0028*/ 	.byte	0x00, 0xf0, 0x21, 0x00


	//----- nvinfo : EIATTR_KPARAM_INFO
	.align		4
.L_5607:
        /*002c*/ 	.byte	0x04, 0x17
        /*002e*/ 	.short	(.L_5609 - .L_5608)
.L_5608:
        /*0030*/ 	.word	0x00000000
        /*0034*/ 	.short	0x0005
        /*0036*/ 	.short	0x0024
        /*0038*/ 	.byte	0x00, 0xf0, 0x31, 0x00


	//----- nvinfo : EIATTR_KPARAM_INFO
	.align		4
.L_5609:
        /*003c*/ 	.byte	0x04, 0x17
        /*003e*/ 	.short	(.L_5611 - .L_5610)
.L_5610:
        /*0040*/ 	.word	0x00000000
        /*0044*/ 	.short	0x0004
        /*0046*/ 	.short	0x0021
        /*0048*/ 	.byte	0x00, 0xf0, 0x05, 0x00


	//----- nvinfo : EIATTR_KPARAM_INFO
	.align		4
.L_5611:
        /*004c*/ 	.byte	0x04, 0x17
        /*004e*/ 	.short	(.L_5613 - .L_5612)
.L_5612:
        /*0050*/ 	.word	0x00000000
        /*0054*/ 	.short	0x0003
        /*0056*/ 	.short	0x0020
        /*0058*/ 	.byte	0x00, 0xf0, 0x05, 0x00


	//----- nvinfo : EIATTR_KPARAM_INFO
	.align		4
.L_5613:
        /*005c*/ 	.byte	0x04, 0x17
        /*005e*/ 	.short	(.L_5615 - .L_5614)
.L_5614:
        /*0060*/ 	.word	0x00000000
        /*0064*/ 	.short	0x0002
        /*0066*/ 	.short	0x0008
        /*0068*/ 	.byte	0x00, 0xf0, 0x61, 0x00


	//----- nvinfo : EIATTR_KPARAM_INFO
	.align		4
.L_5615:
        /*006c*/ 	.byte	0x04, 0x17
        /*006e*/ 	.short	(.L_5617 - .L_5616)
.L_5616:
        /*0070*/ 	.word	0x00000000
        /*0074*/ 	.short	0x0001
        /*0076*/ 	.short	0x0004
        /*0078*/ 	.byte	0x00, 0xf0, 0x05, 0x00


	//----- nvinfo : EIATTR_KPARAM_INFO
	.align		4
.L_5617:
        /*007c*/ 	.byte	0x04, 0x17
        /*007e*/ 	.short	(.L_5619 - .L_5618)
.L_5618:
        /*0080*/ 	.word	0x00000000
        /*0084*/ 	.short	0x0000
        /*0086*/ 	.short	0x0000
        /*0088*/ 	.byte	0x00, 0xf0, 0x11, 0x00


	//----- nvinfo : EIATTR_MAXREG_COUNT
	.align		4
.L_5619:
        /*008c*/ 	.byte	0x03, 0x1b
        /*008e*/ 	.short	0x00ff


	//----- nvinfo : EIATTR_EXTERNS
	.align		4
        /*0090*/ 	.byte	0x04, 0x0f
        /*0092*/ 	.short	(.L_5621 - .L_5620)


	//   ....[0]....
	.align		4
.L_5620:
        /*0094*/ 	.word	index@(__assertfail)


	//----- nvinfo : EIATTR_MERCURY_ISA_VERSION
	.align		4
.L_5621:
        /*0098*/ 	.byte	0x03, 0x5f
        /*009a*/ 	.short	0x0000


	//----- nvinfo : EIATTR_SYSCALL_OFFSETS
	.align		4
        /*009c*/ 	.byte	0x04, 0x46
        /*009e*/ 	.short	(.L_5623 - .L_5622)


	//   ....[0]....
.L_5622:
        /*00a0*/ 	.word	0x00000ec0


	//   ....[1]....
        /*00a4*/ 	.word	0x00001ce0


	//   ....[2]....
        /*00a8*/ 	.word	0x00002b80


	//   ....[3]....
        /*00ac*/ 	.word	0x000039a0


	//   ....[4]....
        /*00b0*/ 	.word	0x00004850


	//   ....[5]....
        /*00b4*/ 	.word	0x00005670


	//   ....[6]....
        /*00b8*/ 	.word	0x00006500


	//   ....[7]....
        /*00bc*/ 	.word	0x00007310


	//   ....[8]....
        /*00c0*/ 	.word	0x00008270


	//   ....[9]....
        /*00c4*/ 	.word	0x00009170


	//   ....[10]....
        /*00c8*/ 	.word	0x0000a050


	//   ....[11]....
        /*00cc*/ 	.word	0x0000af30


	//----- nvinfo : EIATTR_EXIT_INSTR_OFFSETS
	.align		4
.L_5623:
        /*00d0*/ 	.byte	0x04, 0x1c
        /*00d2*/ 	.short	(.L_5625 - .L_5624)


	//   ....[0]....
.L_5624:
        /*00d4*/ 	.word	0x0000a0e0


	//   ....[1]....
        /*00d8*/ 	.word	0x0000a1f0


	//   ....[2]....
        /*00dc*/ 	.word	0x0000a210


	//   ....[3]....
        /*00e0*/ 	.word	0x0000a2a0


	//   ....[4]....
        /*00e4*/ 	.word	0x0000a2c0


	//   ....[5]....
        /*00e8*/ 	.word	0x0000a2e0


	//   ....[6]....
        /*00ec*/ 	.word	0x0000a370


	//   ....[7]....
        /*00f0*/ 	.word	0x0000a3b0


	//   ....[8]....
        /*00f4*/ 	.word	0x0000a450


	//   ....[9]....
        /*00f8*/ 	.word	0x0000a4a0


	//   ....[10]....
        /*00fc*/ 	.word	0x0000a4d0


	//   ....[11]....
        /*0100*/ 	.word	0x0000a590


	//   ....[12]....
        /*0104*/ 	.word	0x0000a5d0


	//   ....[13]....
        /*0108*/ 	.word	0x0000a760


	//   ....[14]....
        /*010c*/ 	.word	0x0000a8c0


	//   ....[15]....
        /*0110*/ 	.word	0x0000a900


	//   ....[16]....
        /*0114*/ 	.word	0x0000a9a0


	//   ....[17]....
        /*0118*/ 	.word	0x0000ab20


	//   ....[18]....
        /*011c*/ 	.word	0x0000aca0


	//   ....[19]....
        /*0120*/ 	.word	0x0000ae00


	//   ....[20]....
        /*0124*/ 	.word	0x0000af40


	//   ....[21]....
        /*0128*/ 	.word	0x0000af70


	//   ....[22]....
        /*012c*/ 	.word	0x0000af90


	//----- nvinfo : EIATTR_MAX_THREADS
	.align		4
.L_5625:
        /*0130*/ 	.byte	0x04, 0x05
        /*0132*/ 	.short	(.L_5627 - .L_5626)
.L_5626:
        /*0134*/ 	.word	0x00000080
        /*0138*/ 	.word	0x00000001
        /*013c*/ 	.word	0x00000001


	//----- nvinfo : EIATTR_CRS_STACK_SIZE
	.align		4
.L_5627:
        /*0140*/ 	.byte	0x04, 0x1e
        /*0142*/ 	.short	(.L_5629 - .L_5628)
.L_5628:
        /*0144*/ 	.word	0x00000000
.L_5629:


//--------------------- .nv.info._ZN2at6native18elementwise_kernelILi128ELi2EZNS0_22gpu_kernel_impl_nocastINS0_13BinaryFunctorIiiiNS0_17BitwiseAndFunctorIiEEEEEEvRNS_18TensorIteratorBaseERKT_EUliE_EEviT1_ --------------------------
	.section	.nv.info._ZN2at6native18elementwise_kernelILi128ELi2EZNS0_22gpu_kernel_impl_nocastINS0_13BinaryFunctorIiiiNS0_17BitwiseAndFunctorIiEEEEEEvRNS_18TensorIteratorBaseERKT_EUliE_EEviT1_,"",@"SHT_CUDA_INFO"
	.sectionflags	@""
	.align	4


	//----- nvinfo : EIATTR_CUDA_API_VERSION
	.align		4
        /*0000*/ 	.byte	0x04, 0x37
        /*0002*/ 	.short	(.L_5631 - .L_5630)
.L_5630:
        /*0004*/ 	.word	0x00000082


	//----- nvinfo : EIATTR_SW2861232_WAR
	.align		4
.L_5631:
        /*0008*/ 	.byte	0x01, 0x35
	.zero		2


	//----- nvinfo : EIATTR_PARAM_CBANK
	.align		4
        /*000c*/ 	.byte	0x04, 0x0a
        /*000e*/ 	.short	(.L_5633 - .L_5632)
	.align		4
.L_5632:
        /*0010*/ 	.word	index@(.nv.constant0._ZN2at6native18elementwise_kernelILi128ELi2EZNS0_22gpu_kernel_impl_nocastINS0_13BinaryFunctorIiiiNS0_17BitwiseAndFunctorIiEEEEEEvRNS_18TensorIteratorBaseERKT_EUliE_EEviT1_)
        /*0014*/ 	.short	0x0160
        /*0016*/ 	.short	0x0290


	//----- nvinfo : EIATTR_CBANK_PARAM_SIZE
	.align		4
.L_5633:
        /*0018*/ 	.byte	0x03, 0x19
        /*001a*/ 	.short	0x0290


	//----- nvinfo : EIATTR_KPARAM_INFO
	.align		4
        /*001c*/ 	.byte	0x04, 0x17
        /*001e*/ 	.short	(.L_5635 - .L_5634)
.L_5634:
        /*0020*/ 	.word	0x00000000
        /*0024*/ 	.short	0x0001
        /*0026*/ 	.short	0x0008
        /*0028*/ 	.byte	0x00, 0xf0, 0x21, 0x0a


	//----- nvinfo : EIATTR_KPARAM_INFO
	.align		4
.L_5635:
        /*002c*/ 	.byte	0x04, 0x17
        /*002e*/ 	.short	(.L_5637 - .L_5636)
.L_5636:
        /*0030*/ 	.word	0x00000000
        /*0034*/ 	.short	0x0000
        /*0036*/ 	.short	0x0000
        /*0038*/ 	.byte	0x00, 0xf0, 0x11, 0x00


	//----- nvinfo : EIATTR_MAXREG_COUNT
	.align		4
.L_5637:
        /*003c*/ 	.byte	0x03, 0x1b
        /*003e*/ 	.short	0x0080


	//----- nvinfo : EIATTR_MERCURY_ISA_VERSION
	.align		4
        /*0040*/ 	.byte	0x03, 0x5f
        /*0042*/ 	.short	0x0000


	//----- nvinfo : EIATTR_EXIT_INSTR_OFFSETS
	.align		4
        /*0044*/ 	.byte	0x04, 0x1c
        /*0046*/ 	.short	(.L_5639 - .L_5638)


	//   ....[0]....
.L_5638:
        /*0048*/ 	.word	0x00001130


	//   ....[1]....
        /*004c*/ 	.word	0x000021b0


	//----- nvinfo : EIATTR_MAX_THREADS
	.align		4
.L_5639:
        /*0050*/ 	.byte	0x04, 0x05
        /*0052*/ 	.short	(.L_5641 - .L_5640)
.L_5640:
        /*0054*/ 	.word	0x00000080
        /*0058*/ 	.word	0x00000001
        /*005c*/ 	.word	0x00000001


	//----- nvinfo : EIATTR_CRS_STACK_SIZE
	.align		4
.L_5641:
        /*0060*/ 	.byte	0x04, 0x1e
        /*0062*/ 	.short	(.L_5643 - .L_5642)
.L_5642:
        /*0064*/ 	.word	0x00000000
.L_5643:


//--------------------- .nv.info._ZN2at6native27unrolled_elementwise_kernelINS0_13BinaryFunctorIiiiNS0_17BitwiseAndFunctorIiEEEESt5arrayIPcLm3EELi4E23TrivialOffsetCalculatorILi2EjES9_ILi1EjENS0_6memory15LoadWithoutCastENSC_16StoreWithoutCastEEEviT_T0_T2_T3_T4_T5_ --------------------------
	.section	.nv.info._ZN2at6native27unrolled_elementwise_kernelINS0_13BinaryFunctorIiiiNS0_17BitwiseAndFunctorIiEEEESt5arrayIPcLm3EELi4E23TrivialOffsetCalculatorILi2EjES9_ILi1EjENS0_6memory15LoadWithoutCastENSC_16StoreWithoutCastEEEviT_T0_T2_T3_T4_T5_,"",@"SHT_CUDA_INFO"
	.sectionflags	@""
	.align	4


	//----- nvinfo : EIATTR_CUDA_API_VERSION
	.align		4
        /*0000*/ 	.byte	0x04, 0x37
        /*0002*/ 	.short	(.L_5645 - .L_5644)
.L_5644:
        /*0004*/ 	.word	0x00000082


	//----- nvinfo : EIATTR_SW2861232_WAR
	.align		4
.L_5645:
        /*0008*/ 	.byte	0x01, 0x35
	.zero		2


	//----- nvinfo : EIATTR_PARAM_CBANK
	.align		4
        /*000c*/ 	.byte	0x04, 0x0a
        /*000e*/ 	.short	(.L_5647 - .L_5646)
	.align		4
.L_5646:
        /*0010*/ 	.word	index@(.nv.constant0._ZN2at6native27unrolled_elementwise_kernelINS0_13BinaryFunctorIiiiNS0_17BitwiseAndFunctorIiEEEESt5arrayIPcLm3EELi4E23TrivialOffsetCalculatorILi2EjES9_ILi1EjENS0_6memory15LoadWithoutCastENSC_16StoreWithoutCastEEEviT_T0_T2_T3_T4_T5_)
        /*0014*/ 	.short	0x0160
        /*0016*/ 	.short	0x0024


	//----- nvinfo : EIATTR_CBANK_PARAM_SIZE
	.align		4
.L_5647:
        /*0018*/ 	.byte	0x03, 0x19
        /*001a*/ 	.short	0x0024


	//----- nvinfo : EIATTR_KPARAM_INFO
	.align		4
        /*001c*/ 	.byte	0x04, 0x17
        /*001e*/ 	.short	(.L_5649 - .L_5648)
.L_5648:
        /*0020*/ 	.word	0x00000000
        /*0024*/ 	.short	0x0006
        /*0026*/ 	.short	0x0023
        /*0028*/ 	.byte	0x00, 0xf0, 0x05, 0x00


	//----- nvinfo : EIATTR_KPARAM_INFO
	.align		4
.L_5649:
        /*002c*/ 	.byte	0x04, 0x17
        /*002e*/ 	.short	(.L_5651 - .L_5650)
.L_5650:
        /*0030*/ 	.word	0x00000000
        /*0034*/ 	.short	0x0005
        /*0036*/ 	.short	0x0022
        /*0038*/ 	.byte	0x00, 0xf0, 0x05, 0x00


	//----- nvinfo : EIATTR_KPARAM_INFO
	.align		4
.L_5651:
        /*003c*/ 	.byte	0x04, 0x17
        /*003e*/ 	.short	(.L_5653 - .L_5652)
.L_5652:
        /*0040*/ 	.word	0x00000000
        /*0044*/ 	.short	0x0004
        /*0046*/ 	.short	0x0021
        /*0048*/ 	.byte	0x00, 0xf0, 0x05, 0x00


	//----- nvinfo : EIATTR_KPARAM_INFO
	.align		4
.L_5653:
        /*004c*/ 	.byte	0x04, 0x17
        /*004e*/ 	.short	(.L_5655 - .L_5654)
.L_5654:
        /*0050*/ 	.word	0x00000000
        /*0054*/ 	.short	0x0003
        /*0056*/ 	.short	0x0020
        /*0058*/ 	.byte	0x00, 0xf0, 0x05, 0x00


	//----- nvinfo : EIATTR_KPARAM_INFO
	.align		4
.L_5655:
        /*005c*/ 	.byte	0x04, 0x17
        /*005e*/ 	.short	(.L_5657 - .L_5656)
.L_5656:
        /*0060*/ 	.word	0x00000000
        /*0064*/ 	.short	0x0002
        /*0066*/ 	.short	0x0008
        /*0068*/ 	.byte	0x00, 0xf0, 0x61, 0x00


	//----- nvinfo : EIATTR_KPARAM_INFO
	.align		4
.L_5657:
        /*006c*/ 	.byte	0x04, 0x17
        /*006e*/ 	.short	(.L_5659 - .L_5658)
.L_5658:
        /*0070*/ 	.word	0x00000000
        /*0074*/ 	.short	0x0001
        /*0076*/ 	.short	0x0004
        /*0078*/ 	.byte	0x00, 0xf0, 0x05, 0x00


	//----- nvinfo : EIATTR_KPARAM_INFO
	.align		4
.L_5659:
        /*007c*/ 	.byte	0x04, 0x17
        /*007e*/ 	.short	(.L_5661 - .L_5660)
.L_5660:
        /*0080*/ 	.word	0x00000000
        /*0084*/ 	.short	0x0000
        /*0086*/ 	.short	0x0000
        /*0088*/ 	.byte	0x00, 0xf0, 0x11, 0x00


	//----- nvinfo : EIATTR_MAXREG_COUNT
	.align		4
.L_5661:
        /*008c*/ 	.byte	0x03, 0x1b
        /*008e*/ 	.short	0x00ff


	//----- nvinfo : EIATTR_MERCURY_ISA_VERSION
	.align		4
        /*0090*/ 	.byte	0x03, 0x5f
        /*0092*/ 	.short	0x0000


	//----- nvinfo : EIATTR_EXIT_INSTR_OFFSETS
	.align		4
        /*0094*/ 	.byte	0x04, 0x1c
        /*0096*/ 	.short	(.L_5663 - .L_5662)


	//   ....[0]....
.L_5662:
        /*0098*/ 	.word	0x00000440


	//   ....[1]....
        /*009c*/ 	.word	0x000004a0


	//----- nvinfo : EIATTR_MAX_THREADS
	.align		4
.L_5663:
        /*00a0*/ 	.byte	0x04, 0x05
        /*00a2*/ 	.short	(.L_5665 - .L_5664)
.L_5664:
        /*00a4*/ 	.word	0x00000080
        /*00a8*/ 	.word	0x00000001
        /*00ac*/ 	.word	0x00000001


	//----- nvinfo : EIATTR_CRS_STACK_SIZE
	.align		4
.L_5665:
        /*00b0*/ 	.byte	0x04, 0x1e
        /*00b2*/ 	.short	(.L_5667 - .L_5666)
.L_5666:
        /*00b4*/ 	.word	0x00000000
.L_5667:


//--------------------- .nv.info._ZN2at6native29vectorized_elementwise_kernelILi2ENS0_13BinaryFunctorIiiiNS0_17BitwiseAndFunctorIiEEEESt5arrayIPcLm3EEEEviT0_T1_ --------------------------
	.section	.nv.info._ZN2at6native29vectorized_elementwise_kernelILi2ENS0_13BinaryFunctorIiiiNS0_17BitwiseAndFunctorIiEEEESt5arrayIPcLm3EEEEviT0_T1_,"",@"SHT_CUDA_INFO"
	.sectionflags	@""
	.align	4


	//----- nvinfo : EIATTR_CUDA_API_VERSION
	.align		4
        /*0000*/ 	.byte	0x04, 0x37
        /*0002*/ 	.short	(.L_5669 - .L_5668)
.L_5668:
        /*0004*/ 	.word	0x00000082


	//----- nvinfo : EIATTR_SW2861232_WAR
	.align		4
.L_5669:
        /*0008*/ 	.byte	0x01, 0x35
	.zero		2


	//----- nvinfo : EIATTR_PARAM_CBANK
	.align		4
        /*000c*/ 	.byte	0x04, 0x0a
        /*000e*/ 	.short	(.L_5671 - .L_5670)
	.align		4
.L_5670:
        /*0010*/ 	.word	index@(.nv.constant0._ZN2at6native29vectorized_elementwise_kernelILi2ENS0_13BinaryFunctorIiiiNS0_17BitwiseAndFunctorIiEEEESt5arrayIPcLm3EEEEviT0_T1_)
        /*0014*/ 	.short	0x0160
        /*0016*/ 	.short	0x0020


	//----- nvinfo : EIATTR_CBANK_PARAM_SIZE
	.align		4
.L_5671:
        /*0018*/ 	.byte	0x03, 0x19
        /*001a*/ 	.short	0x0020


	//----- nvinfo : EIATTR_KPARAM_INFO
	.align		4
        /*001c*/ 	.byte	0x04, 0x17
        /*001e*/ 	.short	(.L_5673 - .L_5672)
.L_5672:
        /*0020*/ 	.word	0x00000000
        /*0024*/ 	.short	0x0002
        /*0026*/ 	.short	0x0008
        /*0028*/ 	.byte	0x00, 0xf0, 0x61, 0x00


	//----- nvinfo : EIATTR_KPARAM_INFO
	.align		4
.L_5673:
        /*002c*/ 	.byte	0x04, 0x17
        /*002e*/ 	.short	(.L_5675 - .L_5674)
.L_5674:
        /*0030*/ 	.word	0x00000000
        /*0034*/ 	.short	0x0001
        /*0036*/ 	.short	0x0004
        /*0038*/ 	.byte	0x00, 0xf0, 0x05, 0x00


	//----- nvinfo : EIATTR_KPARAM_INFO
	.align		4
.L_5675:
        /*003c*/ 	.byte	0x04, 0x17
        /*003e*/ 	.short	(.L_5677 - .L_5676)
.L_5676:
        /*0040*/ 	.word	0x00000000
        /*0044*/ 	.short	0x0000
        /*0046*/ 	.short	0x0000
        /*0048*/ 	.byte	0x00, 0xf0, 0x11, 0x00


	//----- nvinfo : EIATTR_MAXREG_COUNT
	.align		4
.L_5677:
        /*004c*/ 	.byte	0x03, 0x1b
        /*004e*/ 	.short	0x00ff


	//----- nvinfo : EIATTR_MERCURY_ISA_VERSION
	.align		4
        /*0050*/ 	.byte	0x03, 0x5f
        /*0052*/ 	.short	0x0000


	//----- nvinfo : EIATTR_EXIT_INSTR_OFFSETS
	.align		4
        /*0054*/ 	.byte	0x04, 0x1c
        /*0056*/ 	.short	(.L_5679 - .L_5678)


	//   ....[0]....
.L_5678:
        /*0058*/ 	.word	0x00000230


	//   ....[1]....
        /*005c*/ 	.word	0x00000ad0


	//   ....[2]....
        /*0060*/ 	.word	0x00000b20


	//----- nvinfo : EIATTR_MAX_THREADS
	.align		4
.L_5679:
        /*0064*/ 	.byte	0x04, 0x05
        /*0066*/ 	.short	(.L_5681 - .L_5680)
.L_5680:
        /*0068*/ 	.word	0x00000080
        /*006c*/ 	.word	0x00000001
        /*0070*/ 	.word	0x00000001


	//----- nvinfo : EIATTR_CRS_STACK_SIZE
	.align		4
.L_5681:
        /*0074*/ 	.byte	0x04, 0x1e
        /*0076*/ 	.short	(.L_5683 - .L_5682)
.L_5682:
        /*0078*/ 	.word	0x00000000
.L_5683:


//--------------------- .nv.info._ZN2at6native29vectorized_elementwise_kernelILi4ENS0_13BinaryFunctorIiiiNS0_17BitwiseAndFunctorIiEEEESt5arrayIPcLm3EEEEviT0_T1_ --------------------------
	.section	.nv.info._ZN2at6native29vectorized_elementwise_kernelILi4ENS0_13BinaryFunctorIiiiNS0_17BitwiseAndFunctorIiEEEESt5arrayIPcLm3EEEEviT0_T1_,"",@"SHT_CUDA_INFO"
	.sectionflags	@""
	.align	4


	//----- nvinfo : EIATTR_CUDA_API_VERSION
	.align		4
        /*0000*/ 	.byte	0x04, 0x37
        /*0002*/ 	.short	(.L_5685 - .L_5684)
.L_5684:
        /*0004*/ 	.word	0x00000082


	//----- nvinfo : EIATTR_SW2861232_WAR
	.align		4
.L_5685:
        /*0008*/ 	.byte	0x01, 0x35
	.zero		2


	//----- nvinfo : EIATTR_PARAM_CBANK
	.align		4
        /*000c*/ 	.byte	0x04, 0x0a
        /*000e*/ 	.short	(.L_5687 - .L_5686)
	.align		4
.L_5686:
        /*0010*/ 	.word	index@(.nv.constant0._ZN2at6native29vectorized_elementwise_kernelILi4ENS0_13BinaryFunctorIiiiNS0_17BitwiseAndFunctorIiEEEESt5arrayIPcLm3EEEEviT0_T1_)
        /*0014*/ 	.short	0x0160
        /*0016*/ 	.short	0x0020


	//----- nvinfo : EIATTR_CBANK_PARAM_SIZE
	.align		4
.L_5687:
        /*0018*/ 	.byte	0x03, 0x19
        /*001a*/ 	.short	0x0020


	//----- nvinfo : EIATTR_KPARAM_INFO
	.align		4
        /*001c*/ 	.byte	0x04, 0x17
        /*001e*/ 	.short	(.L_5689 - .L_5688)
.L_5688:
        /*0020*/ 	.word	0x00000000
        /*0024*/ 	.short	0x0002
        /*0026*/ 	.short	0x0008
        /*0028*/ 	.byte	0x00, 0xf0, 0x61, 0x00


	//----- nvinfo : EIATTR_KPARAM_INFO
	.align		4
.L_5689:
        /*002c*/ 	.byte	0x04, 0x17
        /*002e*/ 	.short	(.L_5691 - .L_5690)
.L_5690:
        /*0030*/ 	.word	0x00000000
        /*0034*/ 	.short	0x0001
        /*0036*/ 	.short	0x0004
        /*0038*/ 	.byte	0x00, 0xf0, 0x05, 0x00


	//----- nvinfo : EIATTR_KPARAM_INFO
	.align		4
.L_5691:
        /*003c*/ 	.byte	0x04, 0x17
        /*003e*/ 	.short	(.L_5693 - .L_5692)
.L_5692:
        /*0040*/ 	.word	0x00000000
        /*0044*/ 	.short	0x0000
        /*0046*/ 	.short	0x0000
        /*0048*/ 	.byte	0x00, 0xf0, 0x11, 0x00


	//----- nvinfo : EIATTR_MAXREG_COUNT
	.align		4
.L_5693:
        /*004c*/ 	.byte	0x03, 0x1b
        /*004e*/ 	.short	0x00ff


	//----- nvinfo : EIATTR_MERCURY_ISA_VERSION
	.align		4
        /*0050*/ 	.byte	0x03, 0x5f
        /*0052*/ 	.short	0x0000


	//----- nvinfo : EIATTR_EXIT_INSTR_OFFSETS
	.align		4
        /*0054*/ 	.byte	0x04, 0x1c
        /*0056*/ 	.short	(.L_5695 - .L_5694)


	//   ....[0]....
.L_5694:
        /*0058*/ 	.word	0x000001d0


	//   ....[1]....
        /*005c*/ 	.word	0x00000a70


	//   ....[2]....
        /*0060*/ 	.word	0x00000ac0


	//----- nvinfo : EIATTR_MAX_THREADS
	.align		4
.L_5695:
        /*0064*/ 	.byte	0x04, 0x05
        /*0066*/ 	.short	(.L_5697 - .L_5696)
.L_5696:
        /*0068*/ 	.word	0x00000080
        /*006c*/ 	.word	0x00000001
        /*0070*/ 	.word	0x00000001


	//----- nvinfo : EIATTR_CRS_STACK_SIZE
	.align		4
.L_5697:
        /*0074*/ 	.byte	0x04, 0x1e
        /*0076*/ 	.short	(.L_5699 - .L_5698)
.L_5698:
        /*0078*/ 	.word	0x00000000
.L_5699:


//--------------------- .nv.info._ZN2at6native29vectorized_elementwise_kernelILi8ENS0_13BinaryFunctorIiiiNS0_17BitwiseAndFunctorIiEEEESt5arrayIPcLm3EEEEviT0_T1_ --------------------------
	.section	.nv.info._ZN2at6native29vectorized_elementwise_kernelILi8ENS0_13BinaryFunctorIiiiNS0_17BitwiseAndFunctorIiEEEESt5arrayIPcLm3EEEEviT0_T1_,"",@"SHT_CUDA_INFO"
	.sectionflags	@""
	.align	4


	//----- nvinfo : EIATTR_CUDA_API_VERSION
	.align		4
        /*0000*/ 	.byte	0x04, 0x37
        /*0002*/ 	.short	(.L_5701 - .L_5700)
.L_5700:
        /*0004*/ 	.word	0x00000082


	//----- nvinfo : EIATTR_SW2861232_WAR
	.align		4
.L_5701:
        /*0008*/ 	.byte	0x01, 0x35
	.zero		2


	//----- nvinfo : EIATTR_PARAM_CBANK
	.align		4
        /*000c*/ 	.byte	0x04, 0x0a
        /*000e*/ 	.short	(.L_5703 - .L_5702)
	.align		4
.L_5702:
        /*0010*/ 	.word	index@(.nv.constant0._ZN2at6native29vectorized_elementwise_kernelILi8ENS0_13BinaryFunctorIiiiNS0_17BitwiseAndFunctorIiEEEESt5arrayIPcLm3EEEEviT0_T1_)
        /*0014*/ 	.short	0x0160
        /*0016*/ 	.short	0x0020


	//----- nvinfo : EIATTR_CBANK_PARAM_SIZE
	.align		4
.L_5703:
        /*0018*/ 	.byte	0x03, 0x19
        /*001a*/ 	.short	0x0020


	//----- nvinfo : EIATTR_KPARAM_INFO
	.align		4
        /*001c*/ 	.byte	0x04, 0x17
        /*001e*/ 	.short	(.L_5705 - .L_5704)
.L_5704:
        /*0020*/ 	.word	0x00000000
        /*0024*/ 	.short	0x0002
        /*0026*/ 	.short	0x0008
        /*0028*/ 	.byte	0x00, 0xf0, 0x61, 0x00


	//----- nvinfo : EIATTR_KPARAM_INFO
	.align		4
.L_5705:
        /*002c*/ 	.byte	0x04, 0x17
        /*002e*/ 	.short	(.L_5707 - .L_5706)
.L_5706:
        /*0030*/ 	.word	0x00000000
        /*0034*/ 	.short	0x0001
        /*0036*/ 	.short	0x0004
        /*0038*/ 	.byte	0x00, 0xf0, 0x05, 0x00


	//----- nvinfo : EIATTR_KPARAM_INFO
	.align		4
.L_5707:
        /*003c*/ 	.byte	0x04, 0x17
        /*003e*/ 	.short	(.L_5709 - .L_5708)
.L_5708:
        /*0040*/ 	.word	0x00000000
        /*0044*/ 	.short	0x0000
        /*0046*/ 	.short	0x0000
        /*0048*/ 	.byte	0x00, 0xf0, 0x11, 0x00


	//----- nvinfo : EIATTR_MAXREG_COUNT
	.align		4
.L_5709:
        /*004c*/ 	.byte	0x03, 0x1b
        /*004e*/ 	.short	0x00ff


	//----- nvinfo : EIATTR_MERCURY_ISA_VERSION
	.align		4
        /*0050*/ 	.byte	0x03, 0x5f
        /*0052*/ 	.short	0x0000


	//----- nvinfo : EIATTR_EXIT_INSTR_OFFSETS
	.align		4
        /*0054*/ 	.byte	0x04, 0x1c
        /*0056*/ 	.short	(.L_5711 - .L_5710)


	//   ....[0]....
.L_5710:
        /*0058*/ 	.word	0x00000010


	//----- nvinfo : EIATTR_MAX_THREADS
	.align		4
.L_5711:
        /*005c*/ 	.byte	0x04, 0x05
        /*005e*/ 	.short	(.L_5713 - .L_5712)
.L_5712:
        /*0060*/ 	.word	0x00000080
        /*0064*/ 	.word	0x00000001
        /*0068*/ 	.word	0x00000001
.L_5713:


//--------------------- .nv.info._ZN2at6native18elementwise_kernelILi128ELi4EZNS0_15gpu_kernel_implINS0_13AUnaryFunctorIaaaNS0_17BitwiseAndFunctorIaEEEEEEvRNS_18TensorIteratorBaseERKT_EUliE_EEviT1_ --------------------------
	.section	.nv.info._ZN2at6native18elementwise_kernelILi128ELi4EZNS0_15gpu_kernel_implINS0_13AUnaryFunctorIaaaNS0_17BitwiseAndFunctorIaEEEEEEvRNS_18TensorIteratorBaseERKT_EUliE_EEviT1_,"",@"SHT_CUDA_INFO"
	.sectionflags	@""
	.align	4


	//----- nvinfo : EIATTR_CUDA_API_VERSION
	.align		4
        /*0000*/ 	.byte	0x04, 0x37
        /*0002*/ 	.short	(.L_5715 - .L_5714)
.L_5714:
        /*0004*/ 	.word	0x00000082


	//----- nvinfo : EIATTR_SW2861232_WAR
	.align		4
.L_5715:
        /*0008*/ 	.byte	0x01, 0x35
	.zero		2


	//----- nvinfo : EIATTR_PARAM_CBANK
	.align		4
        /*000c*/ 	.byte	0x04, 0x0a
        /*000e*/ 	.short	(.L_5717 - .L_5716)
	.align		4
.L_5716:
        /*0010*/ 	.word	index@(.nv.constant0._ZN2at6native18elementwise_kernelILi128ELi4EZNS0_15gpu_kernel_implINS0_13AUnaryFunctorIaaaNS0_17BitwiseAndFunctorIaEEEEEEvRNS_18TensorIteratorBaseERKT_EUliE_EEviT1_)
        /*0014*/ 	.short	0x0160
        /*0016*/ 	.short	0x0220


	//----- nvinfo : EIATTR_CBANK_PARAM_SIZE
	.align		4
.L_5717:
        /*0018*/ 	.byte	0x03, 0x19
        /*001a*/ 	.short	0x0220


	//----- nvinfo : EIATTR_KPARAM_INFO
	.align		4
        /*001c*/ 	.byte	0x04, 0x17
        /*001e*/ 	.short	(.L_5719 - .L_5718)
.L_5718:
        /*0020*/ 	.word	0x00000000
        /*0024*/ 	.short	0x0001
        /*0026*/ 	.short	0x0008
        /*0028*/ 	.byte	0x00, 0xf0, 0x61, 0x08


	//----- nvinfo : EIATTR_KPARAM_INFO
	.align		4
.L_5719:
        /*002c*/ 	.byte	0x04, 0x17
        /*002e*/ 	.short	(.L_5721 - .L_5720)
.L_5720:
        /*0030*/ 	.word	0x00000000
        /*0034*/ 	.short	0x0000
        /*0036*/ 	.short	0x0000
        /*0038*/ 	.byte	0x00, 0xf0, 0x11, 0x00


	//----- nvinfo : EIATTR_MAXREG_COUNT
	.align		4
.L_5721:
        /*003c*/ 	.byte	0x03, 0x1b
        /*003e*/ 	.short	0x0080


	//----- nvinfo : EIATTR_EXTERNS
	.align		4
        /*0040*/ 	.byte	0x04, 0x0f
        /*0042*/ 	.short	(.L_5723 - .L_5722)


	//   ....[0]....
	.align		4
.L_5722:
        /*0044*/ 	.word	index@(__assertfail)


	//----- nvinfo : EIATTR_MERCURY_ISA_VERSION
	.align		4
.L_5723:
        /*0048*/ 	.byte	0x03, 0x5f
        /*004a*/ 	.short	0x0000


	//----- nvinfo : EIATTR_SYSCALL_OFFSETS
	.align		4
        /*004c*/ 	.byte	0x04, 0x46
        /*004e*/ 	.short	(.L_5725 - .L_5724)


	//   ....[0]....
.L_5724:
        /*0050*/ 	.word	0x00001d20


	//   ....[1]....
        /*0054*/ 	.word	0x00002c70


	//   ....[2]....
        /*0058*/ 	.word	0x00004a00


	//   ....[3]....
        /*005c*/ 	.word	0x00005950


	//   ....[4]....
        /*0060*/ 	.word	0x000076b0


	//   ....[5]....
        /*0064*/ 	.word	0x00008600


	//   ....[6]....
        /*0068*/ 	.word	0x0000a370


	//   ....[7]....
        /*006c*/ 	.word	0x0000b2c0


	//----- nvinfo : EIATTR_EXIT_INSTR_OFFSETS
	.align		4
.L_5725:
        /*0070*/ 	.byte	0x04, 0x1c
        /*0072*/ 	.short	(.L_5727 - .L_5726)


	//   ....[0]....
.L_5726:
        /*0074*/ 	.word	0x000086d0


	//   ....[1]....
        /*0078*/ 	.word	0x0000a4c0


	//   ....[2]....
        /*007c*/ 	.word	0x0000a4e0


	//   ....[3]....
        /*0080*/ 	.word	0x0000a5a0


	//   ....[4]....
        /*0084*/ 	.word	0x0000a5d0


	//   ....[5]....
        /*0088*/ 	.word	0x0000a610


	//   ....[6]....
        /*008c*/ 	.word	0x0000a6a0


	//   ....[7]....
        /*0090*/ 	.word	0x0000a6e0


	//   ....[8]....
        /*0094*/ 	.word	0x0000a780


	//   ....[9]....
        /*0098*/ 	.word	0x0000a7d0


	//   ....[10]....
        /*009c*/ 	.word	0x0000a820


	//   ....[11]....
        /*00a0*/ 	.word	0x0000a8e0


	//   ....[12]....
        /*00a4*/ 	.word	0x0000a940


	//   ....[13]....
        /*00a8*/ 	.word	0x0000aad0


	//   ....[14]....
        /*00ac*/ 	.word	0x0000ac30


	//   ....[15]....
        /*00b0*/ 	.word	0x0000ac70


	//   ....[16]....
        /*00b4*/ 	.word	0x0000ad30


	//   ....[17]....
        /*00b8*/ 	.word	0x0000aeb0


	//   ....[18]....
        /*00bc*/ 	.word	0x0000b030


	//   ....[19]....
        /*00c0*/ 	.word	0x0000b190


	//   ....[20]....
        /*00c4*/ 	.word	0x0000b2d0


	//   ....[21]....
        /*00c8*/ 	.word	0x0000b330


	//   ....[22]....
        /*00cc*/ 	.word	0x0000b360


	//----- nvinfo : EIATTR_MAX_THREADS
	.align		4
.L_5727:
        /*00d0*/ 	.byte	0x04, 0x05
        /*00d2*/ 	.short	(.L_5729 - .L_5728)
.L_5728:
        /*00d4*/ 	.word	0x00000080
        /*00d8*/ 	.word	0x00000001
        /*00dc*/ 	.word	0x00000001


	//----- nvinfo : EIATTR_CRS_STACK_SIZE
	.align		4
.L_5729:
        /*00e0*/ 	.byte	0x04, 0x1e
        /*00e2*/ 	.short	(.L_5731 - .L_5730)
.L_5730:
        /*00e4*/ 	.word	0x00000000
.L_5731:


//--------------------- .nv.info._ZN2at6native27unrolled_elementwise_kernelINS0_13AUnaryFunctorIaaaNS0_17BitwiseAndFunctorIaEEEESt5arrayIPcLm2EELi4E23TrivialOffsetCalculatorILi1EjESA_NS0_6memory12LoadWithCastILi1EEENSB_13StoreWithCastILi1EEEEEviT_T0_T2_T3_T4_T5_ --------------------------
	.section	.nv.info._ZN2at6native27unrolled_elementwise_kernelINS0_13AUnaryFunctorIaaaNS0_17BitwiseAndFunctorIaEEEESt5arrayIPcLm2EELi4E23TrivialOffsetCalculatorILi1EjESA_NS0_6memory12LoadWithCastILi1EEENSB_13StoreWithCastILi1EEEEEviT_T0_T2_T3_T4_T5_,"",@"SHT_CUDA_INFO"
	.sectionflags	@""
	.align	4


	//----- nvinfo : EIATTR_CUDA_API_VERSION
	.align		4
        /*0000*/ 	.byte	0x04, 0x37
        /*0002*/ 	.short	(.L_5733 - .L_5732)
.L_5732:
        /*0004*/ 	.word	0x00000082


	//----- nvinfo : EIATTR_SW2861232_WAR
	.align		4
.L_5733:
        /*0008*/ 	.byte	0x01, 0x35
	.zero		2


	//----- nvinfo : EIATTR_PARAM_CBANK
	.align		4
        /*000c*/ 	.byte	0x04, 0x0a
        /*000e*/ 	.short	(.L_5735 - .L_5734)
	.align		4
.L_5734:
        /*0010*/ 	.word	index@(.nv.constant0._ZN2at6native27unrolled_elementwise_kernelINS0_13AUnaryFunctorIaaaNS0_17BitwiseAndFunctorIaEEEESt5arrayIPcLm2EELi4E23TrivialOffsetCalculatorILi1EjESA_NS0_6memory12LoadWithCastILi1EEENSB_13StoreWithCastILi1EEEEEviT_T0_T2_T3_T4_T5_)
        /*0014*/ 	.short	0x0160
        /*0016*/ 	.short	0x002c


	//----- nvinfo : EIATTR_CBANK_PARAM_SIZE
	.align		4
.L_5735:
        /*0018*/ 	.byte	0x03, 0x19
        /*001a*/ 	.short	0x002c


	//----- nvinfo : EIATTR_KPARAM_INFO
	.align		4
        /*001c*/ 	.byte	0x04, 0x17
        /*001e*/ 	.short	(.L_5737 - .L_5736)
.L_5736:
        /*0020*/ 	.word	0x00000000
        /*0024*/ 	.short	0x0006
        /*0026*/ 	.short	0x0024
        /*0028*/ 	.byte	0x00, 0xf0, 0x21, 0x00


	//----- nvinfo : EIATTR_KPARAM_INFO
	.align		4
.L_5737:
        /*002c*/ 	.byte	0x04, 0x17
        /*002e*/ 	.short	(.L_5739 - .L_5738)
.L_5738:
        /*0030*/ 	.word	0x00000000
        /*0034*/ 	.short	0x0005
        /*0036*/ 	.short	0x001c
        /*0038*/ 	.byte	0x00, 0xf0, 0x21, 0x00


	//----- nvinfo : EIATTR_KPARAM_INFO
	.align		4
.L_5739:
        /*003c*/ 	.byte	0x04, 0x17
        /*003e*/ 	.short	(.L_5741 - .L_5740)
.L_5740:
        /*0040*/ 	.word	0x00000000
        /*0044*/ 	.short	0x0004
        /*0046*/ 	.short	0x0019
        /*0048*/ 	.byte	0x00, 0xf0, 0x05, 0x00


	//----- nvinfo : EIATTR_KPARAM_INFO
	.align		4
.L_5741:
        /*004c*/ 	.byte	0x04, 0x17
        /*004e*/ 	.short	(.L_5743 - .L_5742)
.L_5742:
        /*0050*/ 	.word	0x00000000
        /*0054*/ 	.short	0x0003
        /*0056*/ 	.short	0x0018
        /*0058*/ 	.byte	0x00, 0xf0, 0x05, 0x00


	//----- nvinfo : EIATTR_KPARAM_INFO
	.align		4
.L_5743:
        /*005c*/ 	.byte	0x04, 0x17
        /*005e*/ 	.short	(.L_5745 - .L_5744)
.L_5744:
        /*0060*/ 	.word	0x00000000
        /*0064*/ 	.short	0x0002
        /*0066*/ 	.short	0x0008
        /*0068*/ 	.byte	0x00, 0xf0, 0x41, 0x00


	//----- nvinfo : EIATTR_KPARAM_INFO
	.align		4
.L_5745:
        /*006c*/ 	.byte	0x04, 0x17
        /*006e*/ 	.short	(.L_5747 - .L_5746)
.L_5746:
        /*0070*/ 	.word	0x00000000
        /*0074*/ 	.short	0x0001
        /*0076*/ 	.short	0x0004
        /*0078*/ 	.byte	0x00, 0xf0, 0x09, 0x00


	//----- nvinfo : EIATTR_KPARAM_INFO
	.align		4
.L_5747:
        /*007c*/ 	.byte	0x04, 0x17
        /*007e*/ 	.short	(.L_5749 - .L_5748)
.L_5748:
        /*0080*/ 	.word	0x00000000
        /*0084*/ 	.short	0x0000
        /*0086*/ 	.short	0x0000
        /*0088*/ 	.byte	0x00, 0xf0, 0x11, 0x00


	//----- nvinfo : EIATTR_MAXREG_COUNT
	.align		4
.L_5749:
        /*008c*/ 	.byte	0x03, 0x1b
        /*008e*/ 	.short	0x00ff


	//----- nvinfo : EIATTR_EXTERNS
	.align		4
        /*0090*/ 	.byte	0x04, 0x0f
        /*0092*/ 	.short	(.L_5751 - .L_5750)


	//   ....[0]....
	.align		4
.L_5750:
        /*0094*/ 	.word	index@(__assertfail)


	//----- nvinfo : EIATTR_MERCURY_ISA_VERSION
	.align		4
.L_5751:
        /*0098*/ 	.byte	0x03, 0x5f
        /*009a*/ 	.short	0x0000


	//----- nvinfo : EIATTR_SYSCALL_OFFSETS
	.align		4
        /*009c*/ 	.byte	0x04, 0x46
        /*009e*/ 	.short	(.L_5753 - .L_5752)


	//   ....[0]....
.L_5752:
        /*00a0*/ 	.word	0x00000f20


	//   ....[1]....
        /*00a4*/ 	.word	0x00001e40


	//   ....[2]....
        /*00a8*/ 	.word	0x00002d70


	//   ....[3]....
        /*00ac*/ 	.word	0x00003c80


	//   ....[4]....
        /*00b0*/ 	.word	0x00004c90


	//   ....[5]....
        /*00b4*/ 	.word	0x00005c80


	//   ....[6]....
        /*00b8*/ 	.word	0x00006c60


	//   ....[7]....
        /*00bc*/ 	.word	0x00007c40


	//----- nvinfo : EIATTR_EXIT_INSTR_OFFSETS
	.align		4
.L_5753:
        /*00c0*/ 	.byte	0x04, 0x1c
        /*00c2*/ 	.short	(.L_5755 - .L_5754)


	//   ....[0]....
.L_5754:
        /*00c4*/ 	.word	0x00006d30


	//   ....[1]....
        /*00c8*/ 	.word	0x00006e40


	//   ....[2]....
        /*00cc*/ 	.word	0x00006e60


	//   ....[3]....
        /*00d0*/ 	.word	0x00006f20


	//   ....[4]....
        /*00d4*/ 	.word	0x00006f50


	//   ....[5]....
        /*00d8*/ 	.word	0x00006f90


	//   ....[6]....
        /*00dc*/ 	.word	0x00007020


	//   ....[7]....
        /*00e0*/ 	.word	0x00007060


	//   ....[8]....
        /*00e4*/ 	.word	0x00007100


	//   ....[9]....
        /*00e8*/ 	.word	0x00007150


	//   ....[10]....
        /*00ec*/ 	.word	0x000071a0


	//   ....[11]....
        /*00f0*/ 	.word	0x00007260


	//   ....[12]....
        /*00f4*/ 	.word	0x000072c0


	//   ....[13]....
        /*00f8*/ 	.word	0x00007450


	//   ....[14]....
        /*00fc*/ 	.word	0x000075b0


	//   ....[15]....
        /*0100*/ 	.word	0x000075f0


	//   ....[16]....
        /*0104*/ 	.word	0x000076b0


	//   ....[17]....
        /*0108*/ 	.word	0x00007830


	//   ....[18]....
        /*010c*/ 	.word	0x000079b0


	//   ....[19]....
        /*0110*/ 	.word	0x00007b10


	//   ....[20]....
        /*0114*/ 	.word	0x00007c50


	//   ....[21]....
        /*0118*/ 	.word	0x00007cb0


	//   ....[22]....
        /*011c*/ 	.word	0x00007ce0


	//----- nvinfo : EIATTR_MAX_THREADS
	.align		4
.L_5755:
        /*0120*/ 	.byte	0x04, 0x05
        /*0122*/ 	.short	(.L_5757 - .L_5756)
.L_5756:
        /*0124*/ 	.word	0x00000080
        /*0128*/ 	.word	0x00000001
        /*012c*/ 	.word	0x00000001


	//----- nvinfo : EIATTR_CRS_STACK_SIZE
	.align		4
.L_5757:
        /*0130*/ 	.byte	0x04, 0x1e
        /*0132*/ 	.short	(.L_5759 - .L_5758)
.L_5758:
        /*0134*/ 	.word	0x00000000
.L_5759:


//--------------------- .nv.info._ZN2at6native18elementwise_kernelILi128ELi4EZNS0_22gpu_kernel_impl_nocastINS0_13AUnaryFunctorIaaaNS0_17BitwiseAndFunctorIaEEEEEEvRNS_18TensorIteratorBaseERKT_EUliE_EEviT1_ --------------------------
	.section	.nv.info._ZN2at6native18elementwise_kernelILi128ELi4EZNS0_22gpu_kernel_impl_nocastINS0_13AUnaryFunctorIaaaNS0_17BitwiseAndFunctorIaEEEEEEvRNS_18TensorIteratorBaseERKT_EUliE_EEviT1_,"",@"SHT_CUDA_INFO"
	.sectionflags	@""
	.align	4


	//----- nvinfo : EIATTR_CUDA_API_VERSION
	.align		4
        /*0000*/ 	.byte	0x04, 0x37
        /*0002*/ 	.short	(.L_5761 - .L_5760)
.L_5760:
        /*0004*/ 	.word	0x00000082


	//----- nvinfo : EIATTR_SW2861232_WAR
	.align		4
.L_5761:
        /*0008*/ 	.byte	0x01, 0x35
	.zero		2


	//----- nvinfo : EIATTR_PARAM_CBANK
	.align		4
        /*000c*/ 	.byte	0x04, 0x0a
        /*000e*/ 	.short	(.L_5763 - .L_5762)
	.align		4
.L_5762:
        /*0010*/ 	.word	index@(.nv.constant0._ZN2at6native18elementwise_kernelILi128ELi4EZNS0_22gpu_kernel_impl_nocastINS0_13AUnaryFunctorIaaaNS0_17BitwiseAndFunctorIaEEEEEEvRNS_18TensorIteratorBaseERKT_EUliE_EEviT1_)
        /*0014*/ 	.short	0x0160
        /*0016*/ 	.short	0x0220


	//----- nvinfo : EIATTR_CBANK_PARAM_SIZE
	.align		4
.L_5763:
        /*0018*/ 	.byte	0x03, 0x19
        /*001a*/ 	.short	0x0220


	//----- nvinfo : EIATTR_KPARAM_INFO
	.align		4
        /*001c*/ 	.byte	0x04, 0x17
        /*001e*/ 	.short	(.L_5765 - .L_5764)
.L_5764:
        /*0020*/ 	.word	0x00000000
        /*0024*/ 	.short	0x0001
        /*0026*/ 	.short	0x0008
        /*0028*/ 	.byte	0x00, 0xf0, 0x61, 0x08


	//----- nvinfo : EIATTR_KPARAM_INFO
	.align		4
.L_5765:
        /*002c*/ 	.byte	0x04, 0x17
        /*002e*/ 	.short	(.L_5767 - .L_5766)
.L_5766:
        /*0030*/ 	.word	0x00000000
        /*0034*/ 	.short	0x0000
        /*0036*/ 	.short	0x0000
        /*0038*/ 	.byte	0x00, 0xf0, 0x11, 0x00


	//----- nvinfo : EIATTR_MAXREG_COUNT
	.align		4
.L_5767:
        /*003c*/ 	.byte	0x03, 0x1b
        /*003e*/ 	.short	0x0080


	//----- nvinfo : EIATTR_MERCURY_ISA_VERSION
	.align		4
        /*0040*/ 	.byte	0x03, 0x5f
        /*0042*/ 	.short	0x0000


	//----- nvinfo : EIATTR_EXIT_INSTR_OFFSETS
	.align		4
        /*0044*/ 	.byte	0x04, 0x1c
        /*0046*/ 	.short	(.L_5769 - .L_5768)


	//   ....[0]....
.L_5768:
        /*0048*/ 	.word	0x00002d20


	//   ....[1]....
        /*004c*/ 	.word	0x00003bd0


	//----- nvinfo : EIATTR_MAX_THREADS
	.align		4
.L_5769:
        /*0050*/ 	.byte	0x04, 0x05
        /*0052*/ 	.short	(.L_5771 - .L_5770)
.L_5770:
        /*0054*/ 	.word	0x00000080
        /*0058*/ 	.word	0x00000001
        /*005c*/ 	.word	0x00000001


	//----- nvinfo : EIATTR_CRS_STACK_SIZE
	.align		4
.L_5771:
        /*0060*/ 	.byte	0x04, 0x1e
        /*0062*/ 	.short	(.L_5773 - .L_5772)
.L_5772:
        /*0064*/ 	.word	0x00000000
.L_5773:


//--------------------- .nv.info._ZN2at6native27unrolled_elementwise_kernelINS0_13AUnaryFunctorIaaaNS0_17BitwiseAndFunctorIaEEEESt5arrayIPcLm2EELi4E23TrivialOffsetCalculatorILi1EjESA_NS0_6memory15LoadWithoutCastENSB_16StoreWithoutCastEEEviT_T0_T2_T3_T4_T5_ --------------------------
	.section	.nv.info._ZN2at6native27unrolled_elementwise_kernelINS0_13AUnaryFunctorIaaaNS0_17BitwiseAndFunctorIaEEEESt5arrayIPcLm2EELi4E23TrivialOffsetCalculatorILi1EjESA_NS0_6memory15LoadWithoutCastENSB_16StoreWithoutCastEEEviT_T0_T2_T3_T4_T5_,"",@"SHT_CUDA_INFO"
	.sectionflags	@""
	.align	4


	//----- nvinfo : EIATTR_CUDA_API_VERSION
	.align		4
        /*0000*/ 	.byte	0x04, 0x37
        /*0002*/ 	.short	(.L_5775 - .L_5774)
.L_5774:
        /*0004*/ 	.word	0x00000082


	//----- nvinfo : EIATTR_SW2861232_WAR
	.align		4
.L_5775:
        /*0008*/ 	.byte	0x01, 0x35
	.zero		2


	//----- nvinfo : EIATTR_PARAM_CBANK
	.align		4
        /*000c*/ 	.byte	0x04, 0x0a
        /*000e*/ 	.short	(.L_5777 - .L_5776)
	.align		4
.L_5776:
        /*0010*/ 	.word	index@(.nv.constant0._ZN2at6native27unrolled_elementwise_kernelINS0_13AUnaryFunctorIaaaNS0_17BitwiseAndFunctorIaEEEESt5arrayIPcLm2EELi4E23TrivialOffsetCalculatorILi1EjESA_NS0_6memory15LoadWithoutCastENSB_16StoreWithoutCastEEEviT_T0_T2_T3_T4_T5_)
        /*0014*/ 	.short	0x0160
        /*0016*/ 	.short	0x001c


	//----- nvinfo : EIATTR_CBANK_PARAM_SIZE
	.align		4
.L_5777:
        /*0018*/ 	.byte	0x03, 0x19
        /*001a*/ 	.short	0x001c


	//----- nvinfo : EIATTR_KPARAM_INFO
	.align		4
        /*001c*/ 	.byte	0x04, 0x17
        /*001e*/ 	.short	(.L_5779 - .L_5778)
.L_5778:
        /*0020*/ 	.word	0x00000000
        /*0024*/ 	.short	0x0006
        /*0026*/ 	.short	0x001b
        /*0028*/ 	.byte	0x00, 0xf0, 0x05, 0x00


	//----- nvinfo : EIATTR_KPARAM_INFO
	.align		4
.L_5779:
        /*002c*/ 	.byte	0x04, 0x17
        /*002e*/ 	.short	(.L_5781 - .L_5780)
.L_5780:
        /*0030*/ 	.word	0x00000000
        /*0034*/ 	.short	0x0005
        /*0036*/ 	.short	0x001a
        /*0038*/ 	.byte	0x00, 0xf0, 0x05, 0x00


	//----- nvinfo : EIATTR_KPARAM_INFO
	.align		4
.L_5781:
        /*003c*/ 	.byte	0x04, 0x17
        /*003e*/ 	.short	(.L_5783 - .L_5782)
.L_5782:
        /*0040*/ 	.word	0x00000000
        /*0044*/ 	.short	0x0004
        /*0046*/ 	.short	0x0019
        /*0048*/ 	.byte	0x00, 0xf0, 0x05, 0x00


	//----- nvinfo : EIATTR_KPARAM_INFO
	.align		4
.L_5783:
        /*004c*/ 	.byte	0x04, 0x17
        /*004e*/ 	.short	(.L_5785 - .L_5784)
.L_5784:
        /*0050*/ 	.word	0x00000000
        /*0054*/ 	.short	0x0003
        /*0056*/ 	.short	0x0018
        /*0058*/ 	.byte	0x00, 0xf0, 0x05, 0x00


	//----- nvinfo : EIATTR_KPARAM_INFO
	.align		4
.L_5785:
        /*005c*/ 	.byte	0x04, 0x17
        /*005e*/ 	.short	(.L_5787 - .L_5786)
.L_5786:
        /*0060*/ 	.word	0x00000000
        /*0064*/ 	.short	0x0002
        /*0066*/ 	.short	0x0008
        /*0068*/ 	.byte	0x00, 0xf0, 0x41, 0x00


	//----- nvinfo : EIATTR_KPARAM_INFO
	.align		4
.L_5787:
        /*006c*/ 	.byte	0x04, 0x17
        /*006e*/ 	.short	(.L_5789 - .L_5788)
.L_5788:
        /*0070*/ 	.word	0x00000000
        /*0074*/ 	.short	0x0001
        /*0076*/ 	.short	0x0004
        /*0078*/ 	.byte	0x00, 0xf0, 0x09, 0x00


	//----- nvinfo : EIATTR_KPARAM_INFO
	.align		4
.L_5789:
        /*007c*/ 	.byte	0x04, 0x17
        /*007e*/ 	.short	(.L_5791 - .L_5790)
.L_5790:
        /*0080*/ 	.word	0x00000000
        /*0084*/ 	.short	0x0000
        /*0086*/ 	.short	0x0000
        /*0088*/ 	.byte	0x00, 0xf0, 0x11, 0x00


	//----- nvinfo : EIATTR_MAXREG_COUNT
	.align		4
.L_5791:
        /*008c*/ 	.byte	0x03, 0x1b
        /*008e*/ 	.short	0x00ff


	//----- nvinfo : EIATTR_MERCURY_ISA_VERSION
	.align		4
        /*0090*/ 	.byte	0x03, 0x5f
        /*0092*/ 	.short	0x0000


	//----- nvinfo : EIATTR_EXIT_INSTR_OFFSETS
	.align		4
        /*0094*/ 	.byte	0x04, 0x1c
        /*0096*/ 	.short	(.L_5793 - .L_5792)


	//   ....[0]....
.L_5792:
        /*0098*/ 	.word	0x000003d0


	//   ....[1]....
        /*009c*/ 	.word	0x00000420


	//----- nvinfo : EIATTR_MAX_THREADS
	.align		4
.L_5793:
        /*00a0*/ 	.byte	0x04, 0x05
        /*00a2*/ 	.short	(.L_5795 - .L_5794)
.L_5794:
        /*00a4*/ 	.word	0x00000080
        /*00a8*/ 	.word	0x00000001
        /*00ac*/ 	.word	0x00000001


	//----- nvinfo : EIATTR_CRS_STACK_SIZE
	.align		4
.L_5795:
        /*00b0*/ 	.byte	0x04, 0x1e
        /*00b2*/ 	.short	(.L_5797 - .L_5796)
.L_5796:
        /*00b4*/ 	.word	0x00000000
.L_5797:


//--------------------- .nv.info._ZN2at6native29vectorized_elementwise_kernelILi2ENS0_13AUnaryFunctorIaaaNS0_17BitwiseAndFunctorIaEEEESt5arrayIPcLm2EEEEviT0_T1_ --------------------------
	.section	.nv.info._ZN2at6native29vectorized_elementwise_kernelILi2ENS0_13AUnaryFunctorIaaaNS0_17BitwiseAndFunctorIaEEEESt5arrayIPcLm2EEEEviT0_T1_,"",@"SHT_CUDA_INFO"
	.sectionflags	@""
	.align	4


	//----- nvinfo : EIATTR_CUDA_API_VERSION
	.align		4
        /*0000*/ 	.byte	0x04, 0x37
        /*0002*/ 	.short	(.L_5799 - .L_5798)
.L_5798:
        /*0004*/ 	.word	0x00000082


	//----- nvinfo : EIATTR_SW2861232_WAR
	.align		4
.L_5799:
        /*0008*/ 	.byte	0x01, 0x35
	.zero		2


	//----- nvinfo : EIATTR_PARAM_CBANK
	.align		4
        /*000c*/ 	.byte	0x04, 0x0a
        /*000e*/ 	.short	(.L_5801 - .L_5800)
	.align		4
.L_5800:
        /*0010*/ 	.word	index@(.nv.constant0._ZN2at6native29vectorized_elementwise_kernelILi2ENS0_13AUnaryFunctorIaaaNS0_17BitwiseAndFunctorIaEEEESt5arrayIPcLm2EEEEviT0_T1_)
        /*0014*/ 	.short	0x0160
        /*0016*/ 	.short	0x0018


	//----- nvinfo : EIATTR_CBANK_PARAM_SIZE
	.align		4
.L_5801:
        /*0018*/ 	.byte	0x03, 0x19
        /*001a*/ 	.short	0x0018


	//----- nvinfo : EIATTR_KPARAM_INFO
	.align		4
        /*001c*/ 	.byte	0x04, 0x17
        /*001e*/ 	.short	(.L_5803 - .L_5802)
.L_5802:
        /*0020*/ 	.word	0x00000000
        /*0024*/ 	.short	0x0002
        /*0026*/ 	.short	0x0008
        /*0028*/ 	.byte	0x00, 0xf0, 0x41, 0x00


	//----- nvinfo : EIATTR_KPARAM_INFO
	.align		4
.L_5803:
        /*002c*/ 	.byte	0x04, 0x17
        /*002e*/ 	.short	(.L_5805 - .L_5804)
.L_5804:
        /*0030*/ 	.word	0x00000000
        /*0034*/ 	.short	0x0001
        /*0036*/ 	.short	0x0004
        /*0038*/ 	.byte	0x00, 0xf0, 0x09, 0x00


	//----- nvinfo : EIATTR_KPARAM_INFO
	.align		4
.L_5805:
        /*003c*/ 	.byte	0x04, 0x17
        /*003e*/ 	.short	(.L_5807 - .L_5806)
.L_5806:
        /*0040*/ 	.word	0x00000000
        /*0044*/ 	.short	0x0000
        /*0046*/ 	.short	0x0000
        /*0048*/ 	.byte	0x00, 0xf0, 0x11, 0x00


	//----- nvinfo : EIATTR_MAXREG_COUNT
	.align		4
.L_5807:
        /*004c*/ 	.byte	0x03, 0x1b
        /*004e*/ 	.short	0x00ff


	//----- nvinfo : EIATTR_MERCURY_ISA_VERSION
	.align		4
        /*0050*/ 	.byte	0x03, 0x5f
        /*0052*/ 	.short	0x0000


	//----- nvinfo : EIATTR_EXIT_INSTR_OFFSETS
	.align		4
        /*0054*/ 	.byte	0x04, 0x1c
        /*0056*/ 	.short	(.L_5809 - .L_5808)


	//   ....[0]....
.L_5808:
        /*0058*/ 	.word	0x000002b0


	//   ....[1]....
        /*005c*/ 	.word	0x00000a30


	//   ....[2]....
        /*0060*/ 	.word	0x00000a80


	//----- nvinfo : EIATTR_MAX_THREADS
	.align		4
.L_5809:
        /*0064*/ 	.byte	0x04, 0x05
        /*0066*/ 	.short	(.L_5811 - .L_5810)
.L_5810:
        /*0068*/ 	.word	0x00000080
        /*006c*/ 	.word	0x00000001
        /*0070*/ 	.word	0x00000001


	//----- nvinfo : EIATTR_CRS_STACK_SIZE
	.align		4
.L_5811:
        /*0074*/ 	.byte	0x04, 0x1e
        /*0076*/ 	.short	(.L_5813 - .L_5812)
.L_5812:
        /*0078*/ 	.word	0x00000000
.L_5813:


//--------------------- .nv.info._ZN2at6native29vectorized_elementwise_kernelILi4ENS0_13AUnaryFunctorIaaaNS0_17BitwiseAndFunctorIaEEEESt5arrayIPcLm2EEEEviT0_T1_ --------------------------
	.section	.nv.info._ZN2at6native29vectorized_elementwise_kernelILi4ENS0_13AUnaryFunctorIaaaNS0_17BitwiseAndFunctorIaEEEESt5arrayIPcLm2EEEEviT0_T1_,"",@"SHT_CUDA_INFO"
	.sectionflags	@""
	.align	4


	//----- nvinfo : EIATTR_CUDA_API_VERSION
	.align		4
        /*0000*/ 	.byte	0x04, 0x37
        /*0002*/ 	.short	(.L_5815 - .L_5814)
.L_5814:
        /*0004*/ 	.word	0x00000082


	//----- nvinfo : EIATTR_SW2861232_WAR
	.align		4
.L_5815:
        /*0008*/ 	.byte	0x01, 0x35
	.zero		2


	//----- nvinfo : EIATTR_PARAM_CBANK
	.align		4
        /*000c*/ 	.byte	0x04, 0x0a
        /*000e*/ 	.short	(.L_5817 - .L_5816)
	.align		4
.L_5816:
        /*0010*/ 	.word	index@(.nv.constant0._ZN2at6native29vectorized_elementwise_kernelILi4ENS0_13AUnaryFunctorIaaaNS0_17BitwiseAndFunctorIaEEEESt5arrayIPcLm2EEEEviT0_T1_)
        /*0014*/ 	.short	0x0160
        /*0016*/ 	.short	0x0018


	//----- nvinfo : EIATTR_CBANK_PARAM_SIZE
	.align		4
.L_5817:
        /*0018*/ 	.byte	0x03, 0x19
        /*001a*/ 	.short	0x0018


	//----- nvinfo : EIATTR_KPARAM_INFO
	.align		4
        /*001c*/ 	.byte	0x04, 0x17
        /*001e*/ 	.short	(.L_5819 - .L_5818)
.L_5818:
        /*0020*/ 	.word	0x00000000
        /*0024*/ 	.short	0x0002
        /*0026*/ 	.short	0x0008
        /*0028*/ 	.byte	0x00, 0xf0, 0x41, 0x00


	//----- nvinfo : EIATTR_KPARAM_INFO
	.align		4
.L_5819:
        /*002c*/ 	.byte	0x04, 0x17
        /*002e*/ 	.short	(.L_5821 - .L_5820)
.L_5820:
        /*0030*/ 	.word	0x00000000
        /*0034*/ 	.short	0x0001
        /*0036*/ 	.short	0x0004
        /*0038*/ 	.byte	0x00, 0xf0, 0x09, 0x00


	//----- nvinfo : EIATTR_KPARAM_INFO
	.align		4
.L_5821:
        /*003c*/ 	.byte	0x04, 0x17
        /*003e*/ 	.short	(.L_5823 - .L_5822)
.L_5822:
        /*0040*/ 	.word	0x00000000
        /*0044*/ 	.short	0x0000
        /*0046*/ 	.short	0x0000
        /*0048*/ 	.byte	0x00, 0xf0, 0x11, 0x00


	//----- nvinfo : EIATTR_MAXREG_COUNT
	.align		4
.L_5823:
        /*004c*/ 	.byte	0x03, 0x1b
        /*004e*/ 	.short	0x00ff


	//----- nvinfo : EIATTR_MERCURY_ISA_VERSION
	.align		4
        /*0050*/ 	.byte	0x03, 0x5f
        /*0052*/ 	.short	0x0000


	//----- nvinfo : EIATTR_EXIT_INSTR_OFFSETS
	.align		4
        /*0054*/ 	.byte	0x04, 0x1c
        /*0056*/ 	.short	(.L_5825 - .L_5824)


	//   ....[0]....
.L_5824:
        /*0058*/ 	.word	0x00000290


	//   ....[1]....
        /*005c*/ 	.word	0x00000a10


	//   ....[2]....
        /*0060*/ 	.word	0x00000a60


	//----- nvinfo : EIATTR_MAX_THREADS
	.align		4
.L_5825:
        /*0064*/ 	.byte	0x04, 0x05
        /*0066*/ 	.short	(.L_5827 - .L_5826)
.L_5826:
        /*0068*/ 	.word	0x00000080
        /*006c*/ 	.word	0x00000001
        /*0070*/ 	.word	0x00000001


	//----- nvinfo : EIATTR_CRS_STACK_SIZE
	.align		4
.L_5827:
        /*0074*/ 	.byte	0x04, 0x1e
        /*0076*/ 	.short	(.L_5829 - .L_5828)
.L_5828:
        /*0078*/ 	.word	0x00000000
.L_5829:


//--------------------- .nv.info._ZN2at6native29vectorized_elementwise_kernelILi8ENS0_13AUnaryFunctorIaaaNS0_17BitwiseAndFunctorIaEEEESt5arrayIPcLm2EEEEviT0_T1_ --------------------------
	.section	.nv.info._ZN2at6native29vectorized_elementwise_kernelILi8ENS0_13AUnaryFunctorIaaaNS0_17BitwiseAndFunctorIaEEEESt5arrayIPcLm2EEEEviT0_T1_,"",@"SHT_CUDA_INFO"
	.sectionflags	@""
	.align	4


	//----- nvinfo : EIATTR_CUDA_API_VERSION
	.align		4
        /*0000*/ 	.byte	0x04, 0x37
        /*0002*/ 	.short	(.L_5831 - .L_5830)
.L_5830:
        /*0004*/ 	.word	0x00000082


	//----- nvinfo : EIATTR_SW2861232_WAR
	.align		4
.L_5831:
        /*0008*/ 	.byte	0x01, 0x35
	.zero		2


	//----- nvinfo : EIATTR_PARAM_CBANK
	.align		4
        /*000c*/ 	.byte	0x04, 0x0a
        /*000e*/ 	.short	(.L_5833 - .L_5832)
	.align		4
.L_5832:
        /*0010*/ 	.word	index@(.nv.constant0._ZN2at6native29vectorized_elementwise_kernelILi8ENS0_13AUnaryFunctorIaaaNS0_17BitwiseAndFunctorIaEEEESt5arrayIPcLm2EEEEviT0_T1_)
        /*0014*/ 	.short	0x0160
        /*0016*/ 	.short	0x0018


	//----- nvinfo : EIATTR_CBANK_PARAM_SIZE
	.align		4
.L_5833:
        /*0018*/ 	.byte	0x03, 0x19
        /*001a*/ 	.short	0x0018


	//----- nvinfo : EIATTR_KPARAM_INFO
	.align		4
        /*001c*/ 	.byte	0x04, 0x17
        /*001e*/ 	.short	(.L_5835 - .L_5834)
.L_5834:
        /*0020*/ 	.word	0x00000000
        /*0024*/ 	.short	0x0002
        /*0026*/ 	.short	0x0008
        /*0028*/ 	.byte	0x00, 0xf0, 0x41, 0x00


	//----- nvinfo : EIATTR_KPARAM_INFO
	.align		4
.L_5835:
        /*002c*/ 	.byte	0x04, 0x17
        /*002e*/ 	.short	(.L_5837 - .L_5836)
.L_5836:
        /*0030*/ 	.word	0x00000000
        /*0034*/ 	.short	0x0001
        /*0036*/ 	.short	0x0004
        /*0038*/ 	.byte	0x00, 0xf0, 0x09, 0x00


	//----- nvinfo : EIATTR_KPARAM_INFO
	.align		4
.L_5837:
        /*003c*/ 	.byte	0x04, 0x17
        /*003e*/ 	.short	(.L_5839 - .L_5838)
.L_5838:
        /*0040*/ 	.word	0x00000000
        /*0044*/ 	.short	0x0000
        /*0046*/ 	.short	0x0000
        /*0048*/ 	.byte	0x00, 0xf0, 0x11, 0x00


	//----- nvinfo : EIATTR_MAXREG_COUNT
	.align		4
.L_5839:
        /*004c*/ 	.byte	0x03, 0x1b
        /*004e*/ 	.short	0x00ff


	//----- nvinfo : EIATTR_MERCURY_ISA_VERSION
	.align		4
        /*0050*/ 	.byte	0x03, 0x5f
        /*0052*/ 	.short	0x0000


	//----- nvinfo : EIATTR_EXIT_INSTR_OFFSETS
	.align		4
        /*0054*/ 	.byte	0x04, 0x1c
        /*0056*/ 	.short	(.L_5841 - .L_5840)


	//   ....[0]....
.L_5840:
        /*0058*/ 	.word	0x00000010


	//----- nvinfo : EIATTR_MAX_THREADS
	.align		4
.L_5841:
        /*005c*/ 	.byte	0x04, 0x05
        /*005e*/ 	.short	(.L_5843 - .L_5842)
.L_5842:
        /*0060*/ 	.word	0x00000080
        /*0064*/ 	.word	0x00000001
        /*0068*/ 	.word	0x00000001
.L_5843:


//--------------------- .nv.info._ZN2at6native18elementwise_kernelILi128ELi4EZNS0_15gpu_kernel_implINS0_13BinaryFunctorIaaaNS0_17BitwiseAndFunctorIaEEEEEEvRNS_18TensorIteratorBaseERKT_EUliE_EEviT1_ --------------------------
	.section	.nv.info._ZN2at6native18elementwise_kernelILi128ELi4EZNS0_15gpu_kernel_implINS0_13BinaryFunctorIaaaNS0_17BitwiseAndFunctorIaEEEEEEvRNS_18TensorIteratorBaseERKT_EUliE_EEviT1_,"",@"SHT_CUDA_INFO"
	.sectionflags	@""
	.align	4


	//----- nvinfo : EIATTR_CUDA_API_VERSION
	.align		4
        /*0000*/ 	.byte	0x04, 0x37
        /*0002*/ 	.short	(.L_5845 - .L_5844)
.L_5844:
        /*0004*/ 	.word	0x00000082


	//----- nvinfo : EIATTR_SW2861232_WAR
	.align		4
.L_5845:
        /*0008*/ 	.byte	0x01, 0x35
	.zero		2


	//----- nvinfo : EIATTR_PARAM_CBANK
	.align		4
        /*000c*/ 	.byte	0x04, 0x0a
        /*000e*/ 	.short	(.L_5847 - .L_5846)
	.align		4
.L_5846:
        /*0010*/ 	.word	index@(.nv.constant0._ZN2at6native18elementwise_kernelILi128ELi4EZNS0_15gpu_kernel_implINS0_13BinaryFunctorIaaaNS0_17BitwiseAndFunctorIaEEEEEEvRNS_18TensorIteratorBaseERKT_EUliE_EEviT1_)
        /*0014*/ 	.short	0x0160
        /*0016*/ 	.short	0x0290


	//----- nvinfo : EIATTR_CBANK_PARAM_SIZE
	.align		4
.L_5847:
        /*0018*/ 	.byte	0x03, 0x19
        /*001a*/ 	.short	0x0290


	//----- nvinfo : EIATTR_KPARAM_INFO
	.align		4
        /*001c*/ 	.byte	0x04, 0x17
        /*001e*/ 	.short	(.L_5849 - .L_5848)
.L_5848:
        /*0020*/ 	.word	0x00000000
        /*0024*/ 	.short	0x0001
        /*0026*/ 	.short	0x0008
        /*0028*/ 	.byte	0x00, 0xf0, 0x21, 0x0a


	//----- nvinfo : EIATTR_KPARAM_INFO
	.align		4
.L_5849:
        /*002c*/ 	.byte	0x04, 0x17
        /*002e*/ 	.short	(.L_5851 - .L_5850)
.L_5850:
        /*0030*/ 	.word	0x00000000
        /*0034*/ 	.short	0x0000
        /*0036*/ 	.short	0x0000
        /*0038*/ 	.byte	0x00, 0xf0, 0x11, 0x00


	//----- nvinfo : EIATTR_MAXREG_COUNT
	.align		4
.L_5851:
        /*003c*/ 	.byte	0x03, 0x1b
        /*003e*/ 	.short	0x0080


	//----- nvinfo : EIATTR_EXTERNS
	.align		4
        /*0040*/ 	.byte	0x04, 0x0f
        /*0042*/ 	.short	(.L_5853 - .L_5852)


	//   ....[0]....
	.align		4
.L_5852:
        /*0044*/ 	.word	index@(__assertfail)


	//----- nvinfo : EIATTR_MERCURY_ISA_VERSION
	.align		4
.L_5853:
        /*0048*/ 	.byte	0x03, 0x5f
        /*004a*/ 	.short	0x0000


	//----- nvinfo : EIATTR_SYSCALL_OFFSETS
	.align		4
        /*004c*/ 	.byte	0x04, 0x46
        /*004e*/ 	.short	(.L_5855 - .L_5854)


	//   ....[0]....
.L_5854:
        /*0050*/ 	.word	0x00001ed0


	//   ....[1]....
        /*0054*/ 	.word	0x00002d60


	//   ....[2]....
        /*0058*/ 	.word	0x00003cb0


	//   ....[3]....
        /*005c*/ 	.word	0x00005c10


	//   ....[4]....
        /*0060*/ 	.word	0x00006aa0


	//   ....[5]....
        /*0064*/ 	.word	0x000079f0


	//   ....[6]....
        /*0068*/ 	.word	0x00009920


	//   ....[7]....
        /*006c*/ 	.word	0x0000a7b0


	//   ....[8]....
        /*0070*/ 	.word	0x0000b700


	//   ....[9]....
        /*0074*/ 	.word	0x0000d640


	//   ....[10]....
        /*0078*/ 	.word	0x0000e4d0


	//   ....[11]....
        /*007c*/ 	.word	0x0000f420


	//----- nvinfo : EIATTR_EXIT_INSTR_OFFSETS
	.align		4
.L_5855:
        /*0080*/ 	.byte	0x04, 0x1c
        /*0082*/ 	.short	(.L_5857 - .L_5856)


	//   ....[0]....
.L_5856:
        /*0084*/ 	.word	0x0000b7e0


	//   ....[1]....
        /*0088*/ 	.word	0x0000e610


	//   ....[2]....
        /*008c*/ 	.word	0x0000e630


	//   ....[3]....
        /*0090*/ 	.word	0x0000e6f0


	//   ....[4]....
        /*0094*/ 	.word	0x0000e730


	//   ....[5]....
        /*0098*/ 	.word	0x0000e770


	//   ....[6]....
        /*009c*/ 	.word	0x0000e800


	//   ....[7]....
        /*00a0*/ 	.word	0x0000e840


	//   ....[8]....
        /*00a4*/ 	.word	0x0000e8e0


	//   ....[9]....
        /*00a8*/ 	.word	0x0000e930


	//   ....[10]....
        /*00ac*/ 	.word	0x0000e980


	//   ....[11]....
        /*00b0*/ 	.word	0x0000ea40


	//   ....[12]....
        /*00b4*/ 	.word	0x0000eaa0


	//   ....[13]....
        /*00b8*/ 	.word	0x0000ec30


	//   ....[14]....
        /*00bc*/ 	.word	0x0000ed90


	//   ....[15]....
        /*00c0*/ 	.word	0x0000edd0


	//   ....[16]....
        /*00c4*/ 	.word	0x0000ee90


	//   ....[17]....
        /*00c8*/ 	.word	0x0000f010


	//   ....[18]....
        /*00cc*/ 	.word	0x0000f190


	//   ....[19]....
        /*00d0*/ 	.word	0x0000f2f0


	//   ....[20]....
        /*00d4*/ 	.word	0x0000f430


	//   ....[21]....
        /*00d8*/ 	.word	0x0000f490


	//   ....[22]....
        /*00dc*/ 	.word	0x0000f4d0


	//----- nvinfo : EIATTR_MAX_THREADS
	.align		4
.L_5857:
        /*00e0*/ 	.byte	0x04, 0x05
        /*00e2*/ 	.short	(.L_5859 - .L_5858)
.L_5858:
        /*00e4*/ 	.word	0x00000080
        /*00e8*/ 	.word	0x00000001
        /*00ec*/ 	.word	0x00000001


	//----- nvinfo : EIATTR_CRS_STACK_SIZE
	.align		4
.L_5859:
        /*00f0*/ 	.byte	0x04, 0x1e
        /*00f2*/ 	.short	(.L_5861 - .L_5860)
.L_5860:
        /*00f4*/ 	.word	0x00000000
.L_5861:


//--------------------- .nv.info._ZN2at6native27unrolled_elementwise_kernelINS0_13BinaryFunctorIaaaNS0_17BitwiseAndFunctorIaEEEESt5arrayIPcLm3EELi4E23TrivialOffsetCalculatorILi2EjES9_ILi1EjENS0_6memory12LoadWithCastILi2EEENSC_13StoreWithCastILi1EEEEEviT_T0_T2_T3_T4_T5_ --------------------------
	.section	.nv.info._ZN2at6native27unrolled_elementwise_kernelINS0_13BinaryFunctorIaaaNS0_17BitwiseAndFunctorIaEEEESt5arrayIPcLm3EELi4E23TrivialOffsetCalculatorILi2EjES9_ILi1EjENS0_6memory12LoadWithCastILi2EEENSC_13StoreWithCastILi1EEEEEviT_T0_T2_T3_T4_T5_,"",@"SHT_CUDA_INFO"
	.sectionflags	@""
	.align	4


	//----- nvinfo : EIATTR_CUDA_API_VERSION
	.align		4
        /*0000*/ 	.byte	0x04, 0x37
        /*0002*/ 	.short	(.L_5863 - .L_5862)
.L_5862:
        /*0004*/ 	.word	0x00000082


	//----- nvinfo : EIATTR_SW2861232_WAR
	.align		4
.L_5863:
        /*0008*/ 	.byte	0x01, 0x35
	.zero		2


	//----- nvinfo : EIATTR_PARAM_CBANK
	.align		4
        /*000c*/ 	.byte	0x04, 0x0a
        /*000e*/ 	.short	(.L_5865 - .L_5864)
	.align		4
.L_5864:
        /*0010*/ 	.word	index@(.nv.constant0._ZN2at6native27unrolled_elementwise_kernelINS0_13BinaryFunctorIaaaNS0_17BitwiseAndFunctorIaEEEESt5arrayIPcLm3EELi4E23TrivialOffsetCalculatorILi2EjES9_ILi1EjENS0_6memory12LoadWithCastILi2EEENSC_13StoreWithCastILi1EEEEEviT_T0_T2_T3_T4_T5_)
        /*0014*/ 	.short	0x0160
        /*0016*/ 	.short	0x0038


	//----- nvinfo : EIATTR_CBANK_PARAM_SIZE
	.align		4
.L_5865:
        /*0018*/ 	.byte	0x03, 0x19
        /*001a*/ 	.short	0x0038


	//----- nvinfo : EIATTR_KPARAM_INFO
	.align		4
        /*001c*/ 	.byte	0x04, 0x17
        /*001e*/ 	.short	(.L_5867 - .L_5866)
.L_5866:
        /*0020*/ 	.word	0x00000000
        /*0024*/ 	.short	0x0006
        /*0026*/ 	.short	0x0030
        /*0028*/ 	.byte	0x00, 0xf0, 0x21, 0x00


	//----- nvinfo : EIATTR_KPARAM_INFO
	.align		4
.L_5867:
        /*002c*/ 	.byte	0x04, 0x17
        /*002e*/ 	.short	(.L_5869 - .L_5868)
.L_5868:
        /*0030*/ 	.word	0x00000000
        /*0034*/ 	.short	0x0005
        /*0036*/ 	.short	0x0024
        /*0038*/ 	.byte	0x00, 0xf0, 0x31, 0x00


	//----- nvinfo : EIATTR_KPARAM_INFO
	.align		4
.L_5869:
        /*003c*/ 	.byte	0x04, 0x17
        /*003e*/ 	.short	(.L_5871 - .L_5870)
.L_5870:
        /*0040*/ 	.word	0x00000000
        /*0044*/ 	.short	0x0004
        /*0046*/ 	.short	0x0021
        /*0048*/ 	.byte	0x00, 0xf0, 0x05, 0x00


	//----- nvinfo : EIATTR_KPARAM_INFO
	.align		4
.L_5871:
        /*004c*/ 	.byte	0x04, 0x17
        /*004e*/ 	.short	(.L_5873 - .L_5872)
.L_5872:
        /*0050*/ 	.word	0x00000000
        /*0054*/ 	.short	0x0003
        /*0056*/ 	.short	0x0020
        /*0058*/ 	.byte	0x00, 0xf0, 0x05, 0x00


	//----- nvinfo : EIATTR_KPARAM_INFO
	.align		4
.L_5873:
        /*005c*/ 	.byte	0x04, 0x17
        /*005e*/ 	.short	(.L_5875 - .L_5874)
.L_5874:
        /*0060*/ 	.word	0x00000000
        /*0064*/ 	.short	0x0002
        /*0066*/ 	.short	0x0008
        /*0068*/ 	.byte	0x00, 0xf0, 0x61, 0x00


	//----- nvinfo : EIATTR_KPARAM_INFO
	.align		4
.L_5875:
        /*006c*/ 	.byte	0x04, 0x17
        /*006e*/ 	.short	(.L_5877 - .L_5876)
.L_5876:
        /*0070*/ 	.word	0x00000000
        /*0074*/ 	.short	0x0001
        /*0076*/ 	.short	0x0004
        /*0078*/ 	.byte	0x00, 0xf0, 0x05, 0x00


	//----- nvinfo : EIATTR_KPARAM_INFO
	.align		4
.L_5877:
        /*007c*/ 	.byte	0x04, 0x17
        /*007e*/ 	.short	(.L_5879 - .L_5878)
.L_5878:
        /*0080*/ 	.word	0x00000000
        /*0084*/ 	.short	0x0000
        /*0086*/ 	.short	0x0000
        /*0088*/ 	.byte	0x00, 0xf0, 0x11, 0x00


	//----- nvinfo : EIATTR_MAXREG_COUNT
	.align		4
.L_5879:
        /*008c*/ 	.byte	0x03, 0x1b
        /*008e*/ 	.short	0x00ff


	//----- nvinfo : EIATTR_EXTERNS
	.align		4
        /*0090*/ 	.byte	0x04, 0x0f
        /*0092*/ 	.short	(.L_5881 - .L_5880)


	//   ....[0]....
	.align		4
.L_5880:
        /*0094*/ 	.word	index@(__assertfail)


	//----- nvinfo : EIATTR_MERCURY_ISA_VERSION
	.align		4
.L_5881:
        /*0098*/ 	.byte	0x03, 0x5f
        /*009a*/ 	.short	0x0000


	//----- nvinfo : EIATTR_SYSCALL_OFFSETS
	.align		4
        /*009c*/ 	.byte	0x04, 0x46
        /*009e*/ 	.short	(.L_5883 - .L_5882)


	//   ....[0]....
.L_5882:
        /*00a0*/ 	.word	0x00000f40


	//   ....[1]....
        /*00a4*/ 	.word	0x00001de0


	//   ....[2]....
        /*00a8*/ 	.word	0x00002d00


	//   ....[3]....
        /*00ac*/ 	.word	0x00003ba0


	//   ....[4]....
        /*00b0*/ 	.word	0x00004ad0


	//   ....[5]....
        /*00b4*/ 	.word	0x00005970


	//   ....[6]....
        /*00b8*/ 	.word	0x00006880


	//   ....[7]....
        /*00bc*/ 	.word	0x00007720


	//   ....[8]....
        /*00c0*/ 	.word	0x00008740


	//   ....[9]....
        /*00c4*/ 	.word	0x00009750


	//   ....[10]....
        /*00c8*/ 	.word	0x0000a750


	//   ....[11]....
        /*00cc*/ 	.word	0x0000b750


	//----- nvinfo : EIATTR_EXIT_INSTR_OFFSETS
	.align		4
.L_5883:
        /*00d0*/ 	.byte	0x04, 0x1c
        /*00d2*/ 	.short	(.L_5885 - .L_5884)


	//   ....[0]....
.L_5884:
        /*00d4*/ 	.word	0x0000a830


	//   ....[1]....
        /*00d8*/ 	.word	0x0000a940


	//   ....[2]....
        /*00dc*/ 	.word	0x0000a960


	//   ....[3]....
        /*00e0*/ 	.word	0x0000aa20


	//   ....[4]....
        /*00e4*/ 	.word	0x0000aa60


	//   ....[5]....
        /*00e8*/ 	.word	0x0000aaa0


	//   ....[6]....
        /*00ec*/ 	.word	0x0000ab30


	//   ....[7]....
        /*00f0*/ 	.word	0x0000ab70


	//   ....[8]....
        /*00f4*/ 	.word	0x0000ac10


	//   ....[9]....
        /*00f8*/ 	.word	0x0000ac60


	//   ....[10]....
        /*00fc*/ 	.word	0x0000acb0


	//   ....[11]....
        /*0100*/ 	.word	0x0000ad70


	//   ....[12]....
        /*0104*/ 	.word	0x0000add0


	//   ....[13]....
        /*0108*/ 	.word	0x0000af60


	//   ....[14]....
        /*010c*/ 	.word	0x0000b0c0


	//   ....[15]....
        /*0110*/ 	.word	0x0000b100


	//   ....[16]....
        /*0114*/ 	.word	0x0000b1c0


	//   ....[17]....
        /*0118*/ 	.word	0x0000b340


	//   ....[18]....
        /*011c*/ 	.word	0x0000b4c0


	//   ....[19]....
        /*0120*/ 	.word	0x0000b620


	//   ....[20]....
        /*0124*/ 	.word	0x0000b760


	//   ....[21]....
        /*0128*/ 	.word	0x0000b7c0


	//   ....[22]....
        /*012c*/ 	.word	0x0000b800


	//----- nvinfo : EIATTR_MAX_THREADS
	.align		4
.L_5885:
        /*0130*/ 	.byte	0x04, 0x05
        /*0132*/ 	.short	(.L_5887 - .L_5886)
.L_5886:
        /*0134*/ 	.word	0x00000080
        /*0138*/ 	.word	0x00000001
        /*013c*/ 	.word	0x00000001


	//----- nvinfo : EIATTR_CRS_STACK_SIZE
	.align		4
.L_5887:
        /*0140*/ 	.byte	0x04, 0x1e
        /*0142*/ 	.short	(.L_5889 - .L_5888)
.L_5888:
        /*0144*/ 	.word	0x00000000
.L_5889:


//--------------------- .nv.info._ZN2at6native18elementwise_kernelILi128ELi4EZNS0_22gpu_kernel_impl_nocastINS0_13BinaryFunctorIaaaNS0_17BitwiseAndFunctorIaEEEEEEvRNS_18TensorIteratorBaseERKT_EUliE_EEviT1_ --------------------------
	.section	.nv.info._ZN2at6native18elementwise_kernelILi128ELi4EZNS0_22gpu_kernel_impl_nocastINS0_13BinaryFunctorIaaaNS0_17BitwiseAndFunctorIaEEEEEEvRNS_18TensorIteratorBaseERKT_EUliE_EEviT1_,"",@"SHT_CUDA_INFO"
	.sectionflags	@""
	.align	4


	//----- nvinfo : EIATTR_CUDA_API_VERSION
	.align		4
        /*0000*/ 	.byte	0x04, 0x37
        /*0002*/ 	.short	(.L_5891 - .L_5890)
.L_5890:
        /*0004*/ 	.word	0x00000082


	//----- nvinfo : EIATTR_SW2861232_WAR
	.align		4
.L_5891:
        /*0008*/ 	.byte	0x01, 0x35
	.zero		2


	//----- nvinfo : EIATTR_PARAM_CBANK
	.align		4
        /*000c*/ 	.byte	0x04, 0x0a
        /*000e*/ 	.short	(.L_5893 - .L_5892)
	.align		4
.L_5892:
        /*0010*/ 	.word	index@(.nv.constant0._ZN2at6native18elementwise_kernelILi128ELi4EZNS0_22gpu_kernel_impl_nocastINS0_13BinaryFunctorIaaaNS0_17BitwiseAndFunctorIaEEEEEEvRNS_18TensorIteratorBaseERKT_EUliE_EEviT1_)
        /*0014*/ 	.short	0x0160
        /*0016*/ 	.short	0x0290


	//----- nvinfo : EIATTR_CBANK_PARAM_SIZE
	.align		4
.L_5893:
        /*0018*/ 	.byte	0x03, 0x19
        /*001a*/ 	.short	0x0290


	//----- nvinfo : EIATTR_KPARAM_INFO
	.align		4
        /*001c*/ 	.byte	0x04, 0x17
        /*001e*/ 	.short	(.L_5895 - .L_5894)
.L_5894:
        /*0020*/ 	.word	0x00000000
        /*0024*/ 	.short	0x0001
        /*0026*/ 	.short	0x0008
        /*0028*/ 	.byte	0x00, 0xf0, 0x21, 0x0a


	//----- nvinfo : EIATTR_KPARAM_INFO
	.align		4
.L_5895:
        /*002c*/ 	.byte	0x04, 0x17
        /*002e*/ 	.short	(.L_5897 - .L_5896)
.L_5896:
        /*0030*/ 	.word	0x00000000
        /*0034*/ 	.short	0x0000
        /*0036*/ 	.short	0x0000
        /*0038*/ 	.byte	0x00, 0xf0, 0x11, 0x00


	//----- nvinfo : EIATTR_MAXREG_COUNT
	.align		4
.L_5897:
        /*003c*/ 	.byte	0x03, 0x1b
        /*003e*/ 	.short	0x0080


	//----- nvinfo : EIATTR_MERCURY_ISA_VERSION
	.align		4
        /*0040*/ 	.byte	0x03, 0x5f
        /*0042*/ 	.short	0x0000


	//----- nvinfo : EIATTR_EXIT_INSTR_OFFSETS
	.align		4
        /*0044*/ 	.byte	0x04, 0x1c
        /*0046*/ 	.short	(.L_5899 - .L_5898)


	//   ....[0]....
.L_5898:
        /*0048*/ 	.word	0x00003280


	//   ....[1]....
        /*004c*/ 	.word	0x00004300


	//----- nvinfo : EIATTR_MAX_THREADS
	.align		4
.L_5899:
        /*0050*/ 	.byte	0x04, 0x05
        /*0052*/ 	.short	(.L_5901 - .L_5900)
.L_5900:
        /*0054*/ 	.word	0x00000080
        /*0058*/ 	.word	0x00000001
        /*005c*/ 	.word	0x00000001


	//----- nvinfo : EIATTR_CRS_STACK_SIZE
	.align		4
.L_5901:
        /*0060*/ 	.byte	0x04, 0x1e
        /*0062*/ 	.short	(.L_5903 - .L_5902)
.L_5902:
        /*0064*/ 	.word	0x00000000
.L_5903:


//--------------------- .nv.info._ZN2at6native27unrolled_elementwise_kernelINS0_13BinaryFunctorIaaaNS0_17BitwiseAndFunctorIaEEEESt5arrayIPcLm3EELi4E23TrivialOffsetCalculatorILi2EjES9_ILi1EjENS0_6memory15LoadWithoutCastENSC_16StoreWithoutCastEEEviT_T0_T2_T3_T4_T5_ --------------------------
	.section	.nv.info._ZN2at6native27unrolled_elementwise_kernelINS0_13BinaryFunctorIaaaNS0_17BitwiseAndFunctorIaEEEESt5arrayIPcLm3EELi4E23TrivialOffsetCalculatorILi2EjES9_ILi1EjENS0_6memory15LoadWithoutCastENSC_16StoreWithoutCastEEEviT_T0_T2_T3_T4_T5_,"",@"SHT_CUDA_INFO"
	.sectionflags	@""
	.align	4


	//----- nvinfo : EIATTR_CUDA_API_VERSION
	.align		4
        /*0000*/ 	.byte	0x04, 0x37
        /*0002*/ 	.short	(.L_5905 - .L_5904)
.L_5904:
        /*0004*/ 	.word	0x00000082


	//----- nvinfo : EIATTR_SW2861232_WAR
	.align		4
.L_5905:
        /*0008*/ 	.byte	0x01, 0x35
	.zero		2


	//----- nvinfo : EIATTR_PARAM_CBANK
	.align		4
        /*000c*/ 	.byte	0x04, 0x0a
        /*000e*/ 	.short	(.L_5907 - .L_5906)
	.align		4
.L_5906:
        /*0010*/ 	.word	index@(.nv.constant0._ZN2at6native27unrolled_elementwise_kernelINS0_13BinaryFunctorIaaaNS0_17BitwiseAndFunctorIaEEEESt5arrayIPcLm3EELi4E23TrivialOffsetCalculatorILi2EjES9_ILi1EjENS0_6memory15LoadWithoutCastENSC_16StoreWithoutCastEEEviT_T0_T2_T3_T4_T5_)
        /*0014*/ 	.short	0x0160
        /*0016*/ 	.short	0x0024


	//----- nvinfo : EIATTR_CBANK_PARAM_SIZE
	.align		4
.L_5907:
        /*0018*/ 	.byte	0x03, 0x19
        /*001a*/ 	.short	0x0024


	//----- nvinfo : EIATTR_KPARAM_INFO
	.align		4
        /*001c*/ 	.byte	0x04, 0x17
        /*001e*/ 	.short	(.L_5909 - .L_5908)
.L_5908:
        /*0020*/ 	.word	0x00000000
        /*0024*/ 	.short	0x0006
        /*0026*/ 	.short	0x0023
        /*0028*/ 	.byte	0x00, 0xf0, 0x05, 0x00


	//----- nvinfo : EIATTR_KPARAM_INFO
	.align		4
.L_5909:
        /*002c*/ 	.byte	0x04, 0x17
        /*002e*/ 	.short	(.L_5911 - .L_5910)
.L_5910:
        /*0030*/ 	.word	0x00000000
        /*0034*/ 	.short	0x0005
        /*0036*/ 	.short	0x0022
        /*0038*/ 	.byte	0x00, 0xf0, 0x05, 0x00


	//----- nvinfo : EIATTR_KPARAM_INFO
	.align		4
.L_5911:
        /*003c*/ 	.byte	0x04, 0x17
        /*003e*/ 	.short	(.L_5913 - .L_5912)
.L_5912:
        /*0040*/ 	.word	0x00000000
        /*0044*/ 	.short	0x0004
        /*0046*/ 	.short	0x0021
        /*0048*/ 	.byte	0x00, 0xf0, 0x05, 0x00


	//----- nvinfo : EIATTR_KPARAM_INFO
	.align		4
.L_5913:
        /*004c*/ 	.byte	0x04, 0x17
        /*004e*/ 	.short	(.L_5915 - .L_5914)
.L_5914:
        /*0050*/ 	.word	0x00000000
        /*0054*/ 	.short	0x0003
        /*0056*/ 	.short	0x0020
        /*0058*/ 	.byte	0x00, 0xf0, 0x05, 0x00


	//----- nvinfo : EIATTR_KPARAM_INFO
	.align		4
.L_5915:
        /*005c*/ 	.byte	0x04, 0x17
        /*005e*/ 	.short	(.L_5917 - .L_5916)
.L_5916:
        /*0060*/ 	.word	0x00000000
        /*0064*/ 	.short	0x0002
        /*0066*/ 	.short	0x0008
        /*0068*/ 	.byte	0x00, 0xf0, 0x61, 0x00


	//----- nvinfo : EIATTR_KPARAM_INFO
	.align		4
.L_5917:
        /*006c*/ 	.byte	0x04, 0x17
        /*006e*/ 	.short	(.L_5919 - .L_5918)
.L_5918:
        /*0070*/ 	.word	0x00000000
        /*0074*/ 	.short	0x0001
        /*0076*/ 	.short	0x0004
        /*0078*/ 	.byte	0x00, 0xf0, 0x05, 0x00


	//----- nvinfo : EIATTR_KPARAM_INFO
	.align		4
.L_5919:
        /*007c*/ 	.byte	0x04, 0x17
        /*007e*/ 	.short	(.L_5921 - .L_5920)
.L_5920:
        /*0080*/ 	.word	0x00000000
        /*0084*/ 	.short	0x0000
        /*0086*/ 	.short	0x0000
        /*0088*/ 	.byte	0x00, 0xf0, 0x11, 0x00


	//----- nvinfo : EIATTR_MAXREG_COUNT
	.align		4
.L_5921:
        /*008c*/ 	.byte	0x03, 0x1b
        /*008e*/ 	.short	0x00ff


	//----- nvinfo : EIATTR_MERCURY_ISA_VERSION
	.align		4
        /*0090*/ 	.byte	0x03, 0x5f
        /*0092*/ 	.short	0x0000


	//----- nvinfo : EIATTR_EXIT_INSTR_OFFSETS
	.align		4
        /*0094*/ 	.byte	0x04, 0x1c
        /*0096*/ 	.short	(.L_5923 - .L_5922)


	//   ....[0]....
.L_5922:
        /*0098*/ 	.word	0x000004c0


	//   ....[1]....
        /*009c*/ 	.word	0x00000520


	//----- nvinfo : EIATTR_MAX_THREADS
	.align		4
.L_5923:
        /*00a0*/ 	.byte	0x04, 0x05
        /*00a2*/ 	.short	(.L_5925 - .L_5924)
.L_5924:
        /*00a4*/ 	.word	0x00000080
        /*00a8*/ 	.word	0x00000001
        /*00ac*/ 	.word	0x00000001


	//----- nvinfo : EIATTR_CRS_STACK_SIZE
	.align		4
.L_5925:
        /*00b0*/ 	.byte	0x04, 0x1e
        /*00b2*/ 	.short	(.L_5927 - .L_5926)
.L_5926:
        /*00b4*/ 	.word	0x00000000
.L_5927:


//--------------------- .nv.info._ZN2at6native29vectorized_elementwise_kernelILi2ENS0_13BinaryFunctorIaaaNS0_17BitwiseAndFunctorIaEEEESt5arrayIPcLm3EEEEviT0_T1_ --------------------------
	.section	.nv.info._ZN2at6native29vectorized_elementwise_kernelILi2ENS0_13BinaryFunctorIaaaNS0_17BitwiseAndFunctorIaEEEESt5arrayIPcLm3EEEEviT0_T1_,"",@"SHT_CUDA_INFO"
	.sectionflags	@""
	.align	4


	//----- nvinfo : EIATTR_CUDA_API_VERSION
	.align		4
        /*0000*/ 	.byte	0x04, 0x37
        /*0002*/ 	.short	(.L_5929 - .L_5928)
.L_5928:
        /*0004*/ 	.word	0x00000082


	//----- nvinfo : EIATTR_SW2861232_WAR
	.align		4
.L_5929:
        /*0008*/ 	.byte	0x01, 0x35
	.zero		2


	//----- nvinfo : EIATTR_PARAM_CBANK
	.align		4
        /*000c*/ 	.byte	0x04, 0x0a
        /*000e*/ 	.short	(.L_5931 - .L_5930)
	.align		4
.L_5930:
        /*0010*/ 	.word	index@(.nv.constant0._ZN2at6native29vectorized_elementwise_kernelILi2ENS0_13BinaryFunctorIaaaNS0_17BitwiseAndFunctorIaEEEESt5arrayIPcLm3EEEEviT0_T1_)
        /*0014*/ 	.short	0x0160
        /*0016*/ 	.short	0x0020


	//----- nvinfo : EIATTR_CBANK_PARAM_SIZE
	.align		4
.L_5931:
        /*0018*/ 	.byte	0x03, 0x19
        /*001a*/ 	.short	0x0020


	//----- nvinfo : EIATTR_KPARAM_INFO
	.align		4
        /*001c*/ 	.byte	0x04, 0x17
        /*001e*/ 	.short	(.L_5933 - .L_5932)
.L_5932:
        /*0020*/ 	.word	0x00000000
        /*0024*/ 	.short	0x0002
        /*0026*/ 	.short	0x0008
        /*0028*/ 	.byte	0x00, 0xf0, 0x61, 0x00


	//----- nvinfo : EIATTR_KPARAM_INFO
	.align		4
.L_5933:
        /*002c*/ 	.byte	0x04, 0x17
        /*002e*/ 	.short	(.L_5935 - .L_5934)
.L_5934:
        /*0030*/ 	.word	0x00000000
        /*0034*/ 	.short	0x0001
        /*0036*/ 	.short	0x0004
        /*0038*/ 	.byte	0x00, 0xf0, 0x05, 0x00


	//----- nvinfo : EIATTR_KPARAM_INFO
	.align		4
.L_5935:
        /*003c*/ 	.byte	0x04, 0x17
        /*003e*/ 	.short	(.L_5937 - .L_5936)
.L_5936:
        /*0040*/ 	.word	0x00000000
        /*0044*/ 	.short	0x0000
        /*0046*/ 	.short	0x0000
        /*0048*/ 	.byte	0x00, 0xf0, 0x11, 0x00


	//----- nvinfo : EIATTR_MAXREG_COUNT
	.align		4
.L_5937:
        /*004c*/ 	.byte	0x03, 0x1b
        /*004e*/ 	.short	0x00ff


	//----- nvinfo : EIATTR_MERCURY_ISA_VERSION
	.align		4
        /*0050*/ 	.byte	0x03, 0x5f
        /*0052*/ 	.short	0x0000


	//----- nvinfo : EIATTR_EXIT_INSTR_OFFSETS
	.align		4
        /*0054*/ 	.byte	0x04, 0x1c
        /*0056*/ 	.short	(.L_5939 - .L_5938)


	//   ....[0]....
.L_5938:
        /*0058*/ 	.word	0x000003a0


	//   ....[1]....
        /*005c*/ 	.word	0x00000d20


	//   ....[2]....
        /*0060*/ 	.word	0x00000d70


	//----- nvinfo : EIATTR_MAX_THREADS
	.align		4
.L_5939:
        /*0064*/ 	.byte	0x04, 0x05
        /*0066*/ 	.short	(.L_5941 - .L_5940)
.L_5940:
        /*0068*/ 	.word	0x00000080
        /*006c*/ 	.word	0x00000001
        /*0070*/ 	.word	0x00000001


	//----- nvinfo : EIATTR_CRS_STACK_SIZE
	.align		4
.L_5941:
        /*0074*/ 	.byte	0x04, 0x1e
        /*0076*/ 	.short	(.L_5943 - .L_5942)
.L_5942:
        /*0078*/ 	.word	0x00000000
.L_5943:


//--------------------- .nv.info._ZN2at6native29vectorized_elementwise_kernelILi4ENS0_13BinaryFunctorIaaaNS0_17BitwiseAndFunctorIaEEEESt5arrayIPcLm3EEEEviT0_T1_ --------------------------
	.section	.nv.info._ZN2at6native29vectorized_elementwise_kernelILi4ENS0_13BinaryFunctorIaaaNS0_17BitwiseAndFunctorIaEEEESt5arrayIPcLm3EEEEviT0_T1_,"",@"SHT_CUDA_INFO"
	.sectionflags	@""
	.align	4


	//----- nvinfo : EIATTR_CUDA_API_VERSION
	.align		4
        /*0000*/ 	.byte	0x04, 0x37
        /*0002*/ 	.short	(.L_5945 - .L_5944)
.L_5944:
        /*0004*/ 	.word	0x00000082


	//----- nvinfo : EIATTR_SW2861232_WAR
	.align		4
.L_5945:
        /*0008*/ 	.byte	0x01, 0x35
	.zero		2


	//----- nvinfo : EIATTR_PARAM_CBANK
	.align		4
        /*000c*/ 	.byte	0x04, 0x0a
        /*000e*/ 	.short	(.L_5947 - .L_5946)
	.align		4
.L_5946:
        /*0010*/ 	.word	index@(.nv.constant0._ZN2at6native29vectorized_elementwise_kernelILi4ENS0_13BinaryFunctorIaaaNS0_17BitwiseAndFunctorIaEEEESt5arrayIPcLm3EEEEviT0_T1_)
        /*0014*/ 	.short	0x0160
        /*0016*/ 	.short	0x0020


	//----- nvinfo : EIATTR_CBANK_PARAM_SIZE
	.align		4
.L_5947:
        /*0018*/ 	.byte	0x03, 0x19
        /*001a*/ 	.short	0x0020


	//----- nvinfo : EIATTR_KPARAM_INFO
	.align		4
        /*001c*/ 	.byte	0x04, 0x17
        /*001e*/ 	.short	(.L_5949 - .L_5948)
.L_5948:
        /*0020*/ 	.word	0x00000000
        /*0024*/ 	.short	0x0002
        /*0026*/ 	.short	0x0008
        /*0028*/ 	.byte	0x00, 0xf0, 0x61, 0x00


	//----- nvinfo : EIATTR_KPARAM_INFO
	.align		4
.L_5949:
        /*002c*/ 	.byte	0x04, 0x17
        /*002e*/ 	.short	(.L_5951 - .L_5950)
.L_5950:
        /*0030*/ 	.word	0x00000000
        /*0034*/ 	.short	0x0001
        /*0036*/ 	.short	0x0004
        /*0038*/ 	.byte	0x00, 0xf0, 0x05, 0x00


	//----- nvinfo : EIATTR_KPARAM_INFO
	.align		4
.L_5951:
        /*003c*/ 	.byte	0x04, 0x17
        /*003e*/ 	.short	(.L_5953 - .L_5952)
.L_5952:
        /*0040*/ 	.word	0x00000000
        /*0044*/ 	.short	0x0000
        /*0046*/ 	.short	0x0000
        /*0048*/ 	.byte	0x00, 0xf0, 0x11, 0x00


	//----- nvinfo : EIATTR_MAXREG_COUNT
	.align		4
.L_5953:
        /*004c*/ 	.byte	0x03, 0x1b
        /*004e*/ 	.short	0x00ff


	//----- nvinfo : EIATTR_MERCURY_ISA_VERSION
	.align		4
        /*0050*/ 	.byte	0x03, 0x5f
        /*0052*/ 	.short	0x0000


	//----- nvinfo : EIATTR_EXIT_INSTR_OFFSETS
	.align		4
        /*0054*/ 	.byte	0x04, 0x1c
        /*0056*/ 	.short	(.L_5955 - .L_5954)


	//   ....[0]....
.L_5954:
        /*0058*/ 	.word	0x00000360


	//   ....[1]....
        /*005c*/ 	.word	0x00000ce0


	//   ....[2]....
        /*0060*/ 	.word	0x00000d30


	//----- nvinfo : EIATTR_MAX_THREADS
	.align		4
.L_5955:
        /*0064*/ 	.byte	0x04, 0x05
        /*0066*/ 	.short	(.L_5957 - .L_5956)
.L_5956:
        /*0068*/ 	.word	0x00000080
        /*006c*/ 	.word	0x00000001
        /*0070*/ 	.word	0x00000001


	//----- nvinfo : EIATTR_CRS_STACK_SIZE
	.align		4
.L_5957:
        /*0074*/ 	.byte	0x04, 0x1e
        /*0076*/ 	.short	(.L_5959 - .L_5958)
.L_5958:
        /*0078*/ 	.word	0x00000000
.L_5959:


//--------------------- .nv.info._ZN2at6native29vectorized_elementwise_kernelILi8ENS0_13BinaryFunctorIaaaNS0_17BitwiseAndFunctorIaEEEESt5arrayIPcLm3EEEEviT0_T1_ --------------------------
	.section	.nv.info._ZN2at6native29vectorized_elementwise_kernelILi8ENS0_13BinaryFunctorIaaaNS0_17BitwiseAndFunctorIaEEEESt5arrayIPcLm3EEEEviT0_T1_,"",@"SHT_CUDA_INFO"
	.sectionflags	@""
	.align	4


	//----- nvinfo : EIATTR_CUDA_API_VERSION
	.align		4
        /*0000*/ 	.byte	0x04, 0x37
        /*0002*/ 	.short	(.L_5961 - .L_5960)
.L_5960:
        /*0004*/ 	.word	0x00000082


	//----- nvinfo : EIATTR_SW2861232_WAR
	.align		4
.L_5961:
        /*0008*/ 	.byte	0x01, 0x35
	.zero		2


	//----- nvinfo : EIATTR_PARAM_CBANK
	.align		4
        /*000c*/ 	.byte	0x04, 0x0a
        /*000e*/ 	.short	(.L_5963 - .L_5962)
	.align		4
.L_5962:
        /*0010*/ 	.word	index@(.nv.constant0._ZN2at6native29vectorized_elementwise_kernelILi8ENS0_13BinaryFunctorIaaaNS0_17BitwiseAndFunctorIaEEEESt5arrayIPcLm3EEEEviT0_T1_)
        /*0014*/ 	.short	0x0160
        /*0016*/ 	.short	0x0020


	//----- nvinfo : EIATTR_CBANK_PARAM_SIZE
	.align		4
.L_5963:
        /*0018*/ 	.byte	0x03, 0x19
        /*001a*/ 	.short	0x0020


	//----- nvinfo : EIATTR_KPARAM_INFO
	.align		4
        /*001c*/ 	.byte	0x04, 0x17
        /*001e*/ 	.short	(.L_5965 - .L_5964)
.L_5964:
        /*0020*/ 	.word	0x00000000
        /*0024*/ 	.short	0x0002
        /*0026*/ 	.short	0x0008
        /*0028*/ 	.byte	0x00, 0xf0, 0x61, 0x00


	//----- nvinfo : EIATTR_KPARAM_INFO
	.align		4
.L_5965:
        /*002c*/ 	.byte	0x04, 0x17
        /*002e*/ 	.short	(.L_5967 - .L_5966)
.L_5966:
        /*0030*/ 	.word	0x00000000
        /*0034*/ 	.short	0x0001
        /*0036*/ 	.short	0x0004
        /*0038*/ 	.byte	0x00, 0xf0, 0x05, 0x00


	//----- nvinfo : EIATTR_KPARAM_INFO
	.align		4
.L_5967:
        /*003c*/ 	.byte	0x04, 0x17
        /*003e*/ 	.short	(.L_5969 - .L_5968)
.L_5968:
        /*0040*/ 	.word	0x00000000
        /*0044*/ 	.short	0x0000
        /*0046*/ 	.short	0x0000
        /*0048*/ 	.byte	0x00, 0xf0, 0x11, 0x00


	//----- nvinfo : EIATTR_MAXREG_COUNT
	.align		4
.L_5969:
        /*004c*/ 	.byte	0x03, 0x1b
        /*004e*/ 	.short	0x00ff


	//----- nvinfo : EIATTR_MERCURY_ISA_VERSION
	.align		4
        /*0050*/ 	.byte	0x03, 0x5f
        /*0052*/ 	.short	0x0000


	//----- nvinfo : EIATTR_EXIT_INSTR_OFFSETS
	.align		4
        /*0054*/ 	.byte	0x04, 0x1c
        /*0056*/ 	.short	(.L_5971 - .L_5970)


	//   ....[0]....
.L_5970:
        /*0058*/ 	.word	0x00000010


	//----- nvinfo : EIATTR_MAX_THREADS
	.align		4
.L_5971:
        /*005c*/ 	.byte	0x04, 0x05
        /*005e*/ 	.short	(.L_5973 - .L_5972)
.L_5972:
        /*0060*/ 	.word	0x00000080
        /*0064*/ 	.word	0x00000001
        /*0068*/ 	.word	0x00000001
.L_5973:


//--------------------- .nv.info._ZN2at6native18elementwise_kernelILi128ELi4EZNS0_15gpu_kernel_implINS0_13AUnaryFunctorIhhhNS0_17BitwiseAndFunctorIhEEEEEEvRNS_18TensorIteratorBaseERKT_EUliE_EEviT1_ --------------------------
	.section	.nv.info._ZN2at6native18elementwise_kernelILi128ELi4EZNS0_15gpu_kernel_implINS0_13AUnaryFunctorIhhhNS0_17BitwiseAndFunctorIhEEEEEEvRNS_18TensorIteratorBaseERKT_EUliE_EEviT1_,"",@"SHT_CUDA_INFO"
	.sectionflags	@""
	.align	4


	//----- nvinfo : EIATTR_CUDA_API_VERSION
	.align		4
        /*0000*/ 	.byte	0x04, 0x37
        /*0002*/ 	.short	(.L_5975 - .L_5974)
.L_5974:
        /*0004*/ 	.word	0x00000082


	//----- nvinfo : EIATTR_SW2861232_WAR
	.align		4
.L_5975:
        /*0008*/ 	.byte	0x01, 0x35
	.zero		2


	//----- nvinfo : EIATTR_PARAM_CBANK
	.align		4
        /*000c*/ 	.byte	0x04, 0x0a
        /*000e*/ 	.short	(.L_5977 - .L_5976)
	.align		4
.L_5976:
        /*0010*/ 	.word	index@(.nv.constant0._ZN2at6native18elementwise_kernelILi128ELi4EZNS0_15gpu_kernel_implINS0_13AUnaryFunctorIhhhNS0_17BitwiseAndFunctorIhEEEEEEvRNS_18TensorIteratorBaseERKT_EUliE_EEviT1_)
        /*0014*/ 	.short	0x0160
        /*0016*/ 	.short	0x0220


	//----- nvinfo : EIATTR_CBANK_PARAM_SIZE
	.align		4
.L_5977:
        /*0018*/ 	.byte	0x03, 0x19
        /*001a*/ 	.short	0x0220


	//----- nvinfo : EIATTR_KPARAM_INFO
	.align		4
        /*001c*/ 	.byte	0x04, 0x17
        /*001e*/ 	.short	(.L_5979 - .L_5978)
.L_5978:
        /*0020*/ 	.word	0x00000000
        /*0024*/ 	.short	0x0001
        /*0026*/ 	.short	0x0008
        /*0028*/ 	.byte	0x00, 0xf0, 0x61, 0x08


	//----- nvinfo : EIATTR_KPARAM_INFO
	.align		4
.L_5979:
        /*002c*/ 	.byte	0x04, 0x17
        /*002e*/ 	.short	(.L_5981 - .L_5980)
.L_5980:
        /*0030*/ 	.word	0x00000000
        /*0034*/ 	.short	0x0000
        /*0036*/ 	.short	0x0000
        /*0038*/ 	.byte	0x00, 0xf0, 0x11, 0x00


	//----- nvinfo : EIATTR_MAXREG_COUNT
	.align		4
.L_5981:
        /*003c*/ 	.byte	0x03, 0x1b
        /*003e*/ 	.short	0x0080


	//----- nvinfo : EIATTR_EXTERNS
	.align		4
        /*0040*/ 	.byte	0x04, 0x0f
        /*0042*/ 	.short	(.L_5983 - .L_5982)


	//   ....[0]....
	.align		4
.L_5982:
        /*0044*/ 	.word	index@(__assertfail)


	//----- nvinfo : EIATTR_MERCURY_ISA_VERSION
	.align		4
.L_5983:
        /*0048*/ 	.byte	0x03, 0x5f
        /*004a*/ 	.short	0x0000


	//----- nvinfo : EIATTR_SYSCALL_OFFSETS
	.align		4
        /*004c*/ 	.byte	0x04, 0x46
        /*004e*/ 	.short	(.L_5985 - .L_5984)


	//   ....[0]....
.L_5984:
        /*0050*/ 	.word	0x00001d70


	//   ....[1]....
        /*0054*/ 	.word	0x00002d00


	//   ....[2]....
        /*0058*/ 	.word	0x00004ac0


	//   ....[3]....
        /*005c*/ 	.word	0x00005a50


	//   ....[4]....
        /*0060*/ 	.word	0x000077e0


	//   ....[5]....
        /*0064*/ 	.word	0x00008770


	//   ....[6]....
        /*0068*/ 	.word	0x0000a510


	//   ....[7]....
        /*006c*/ 	.word	0x0000b4a0


	//----- nvinfo : EIATTR_EXIT_INSTR_OFFSETS
	.align		4
.L_5985:
        /*0070*/ 	.byte	0x04, 0x1c
        /*0072*/ 	.short	(.L_5987 - .L_5986)


	//   ....[0]....
.L_5986:
        /*0074*/ 	.word	0x00008820


	//   ....[1]....
        /*0078*/ 	.word	0x0000a660


	//   ....[2]....
        /*007c*/ 	.word	0x0000a680


	//   ....[3]....
        /*0080*/ 	.word	0x0000a720


	//   ....[4]....
        /*0084*/ 	.word	0x0000a750


	//   ....[5]....
        /*0088*/ 	.word	0x0000a780


	//   ....[6]....
        /*008c*/ 	.word	0x0000a820


	//   ....[7]....
        /*0090*/ 	.word	0x0000a870


	//   ....[8]....
        /*0094*/ 	.word	0x0000a920


	//   ....[9]....
        /*0098*/ 	.word	0x0000a980


	//   ....[10]....
        /*009c*/ 	.word	0x0000a9c0


	//   ....[11]....
        /*00a0*/ 	.word	0x0000aa80


	//   ....[12]....
        /*00a4*/ 	.word	0x0000aad0


	//   ....[13]....
        /*00a8*/ 	.word	0x0000ac70


	//   ....[14]....
        /*00ac*/ 	.word	0x0000ade0


	//   ....[15]....
        /*00b0*/ 	.word	0x0000ae30


	//   ....[16]....
        /*00b4*/ 	.word	0x0000aee0


	//   ....[17]....
        /*00b8*/ 	.word	0x0000b070


	//   ....[18]....
        /*00bc*/ 	.word	0x0000b200


	//   ....[19]....
        /*00c0*/ 	.word	0x0000b370


	//   ....[20]....
        /*00c4*/ 	.word	0x0000b4b0


	//   ....[21]....
        /*00c8*/ 	.word	0x0000b4f0


	//   ....[22]....
        /*00cc*/ 	.word	0x0000b520


	//----- nvinfo : EIATTR_MAX_THREADS
	.align		4
.L_5987:
        /*00d0*/ 	.byte	0x04, 0x05
        /*00d2*/ 	.short	(.L_5989 - .L_5988)
.L_5988:
        /*00d4*/ 	.word	0x00000080
        /*00d8*/ 	.word	0x00000001
        /*00dc*/ 	.word	0x00000001


	//----- nvinfo : EIATTR_CRS_STACK_SIZE
	.align		4
.L_5989:
        /*00e0*/ 	.byte	0x04, 0x1e
        /*00e2*/ 	.short	(.L_5991 - .L_5990)
.L_5990:
        /*00e4*/ 	.word	0x00000000
.L_5991:


//--------------------- .nv.info._ZN2at6native27unrolled_elementwise_kernelINS0_13AUnaryFunctorIhhhNS0_17BitwiseAndFunctorIhEEEESt5arrayIPcLm2EELi4E23TrivialOffsetCalculatorILi1EjESA_NS0_6memory12LoadWithCastILi1EEENSB_13StoreWithCastILi1EEEEEviT_T0_T2_T3_T4_T5_ --------------------------
	.section	.nv.info._ZN2at6native27unrolled_elementwise_kernelINS0_13AUnaryFunctorIhhhNS0_17BitwiseAndFunctorIhEEEESt5arrayIPcLm2EELi4E23TrivialOffsetCalculatorILi1EjESA_NS0_6memory12LoadWithCastILi1EEENSB_13StoreWithCastILi1EEEEEviT_T0_T2_T3_T4_T5_,"",@"SHT_CUDA_INFO"
	.sectionflags	@""
	.align	4


	//----- nvinfo : EIATTR_CUDA_API_VERSION
	.align		4
        /*0000*/ 	.byte	0x04, 0x37
        /*0002*/ 	.short	(.L_5993 - .L_5992)
.L_5992:
        /*0004*/ 	.word	0x00000082


	//----- nvinfo : EIATTR_SW2861232_WAR
	.align		4
.L_5993:
        /*0008*/ 	.byte	0x01, 0x35
	.zero		2


	//----- nvinfo : EIATTR_PARAM_CBANK
	.align		4
        /*000c*/ 	.byte	0x04, 0x0a
        /*000e*/ 	.short	(.L_5995 - .L_5994)
	.align		4
.L_5994:
        /*0010*/ 	.word	index@(.nv.constant0._ZN2at6native27unrolled_elementwise_kernelINS0_13AUnaryFunctorIhhhNS0_17BitwiseAndFunctorIhEEEESt5arrayIPcLm2EELi4E23TrivialOffsetCalculatorILi1EjESA_NS0_6memory12LoadWithCastILi1EEENSB_13StoreWithCastILi1EEEEEviT_T0_T2_T3_T4_T5_)
        /*0014*/ 	.short	0x0160
        /*0016*/ 	.short	0x002c


	//----- nvinfo : EIATTR_CBANK_PARAM_SIZE
	.align		4
.L_5995:
        /*0018*/ 	.byte	0x03, 0x19
        /*001a*/ 	.short	0x002c


	//----- nvinfo : EIATTR_KPARAM_INFO
	.align		4
        /*001c*/ 	.byte	0x04, 0x17
        /*001e*/ 	.short	(.L_5997 - .L_5996)
.L_5996:
        /*0020*/ 	.word	0x00000000
        /*0024*/ 	.short	0x0006
        /*0026*/ 	.short	0x0024
        /*0028*/ 	.byte	0x00, 0xf0, 0x21, 0x00


	//----- nvinfo : EIATTR_KPARAM_INFO
	.align		4
.L_5997:
        /*002c*/ 	.byte	0x04, 0x17
        /*002e*/ 	.short	(.L_5999 - .L_5998)
.L_5998:
        /*0030*/ 	.word	0x00000000
        /*0034*/ 	.short	0x0005
        /*0036*/ 	.short	0x001c
        /*0038*/ 	.byte	0x00, 0xf0, 0x21, 0x00


	//----- nvinfo : EIATTR_KPARAM_INFO
	.align		4
.L_5999:
        /*003c*/ 	.byte	0x04, 0x17
        /*003e*/ 	.short	(.L_6001 - .L_6000)
.L_6000:
        /*0040*/ 	.word	0x00000000
        /*0044*/ 	.short	0x0004
        /*0046*/ 	.short	0x0019
        /*0048*/ 	.byte	0x00, 0xf0, 0x05, 0x00


	//----- nvinfo : EIATTR_KPARAM_INFO
	.align		4
.L_6001:
        /*004c*/ 	.byte	0x04, 0x17
        /*004e*/ 	.short	(.L_6003 - .L_6002)
.L_6002:
        /*0050*/ 	.word	0x00000000
        /*0054*/ 	.short	0x0003
        /*0056*/ 	.short	0x0018
        /*0058*/ 	.byte	0x00, 0xf0, 0x05, 0x00


	//----- nvinfo : EIATTR_KPARAM_INFO
	.align		4
.L_6003:
        /*005c*/ 	.byte	0x04, 0x17
        /*005e*/ 	.short	(.L_6005 - .L_6004)
.L_6004:
        /*0060*/ 	.word	0x00000000
        /*0064*/ 	.short	0x0002
        /*0066*/ 	.short	0x0008
        /*0068*/ 	.byte	0x00, 0xf0, 0x41, 0x00


	//----- nvinfo : EIATTR_KPARAM_INFO
	.align		4
.L_6005:
        /*006c*/ 	.byte	0x04, 0x17
        /*006e*/ 	.short	(.L_6007 - .L_6006)
.L_6006:
        /*0070*/ 	.word	0x00000000
        /*0074*/ 	.short	0x0001
        /*0076*/ 	.short	0x0004
        /*0078*/ 	.byte	0x00, 0xf0, 0x09, 0x00


	//----- nvinfo : EIATTR_KPARAM_INFO
	.align		4
.L_6007:
        /*007c*/ 	.byte	0x04, 0x17
        /*007e*/ 	.short	(.L_6009 - .L_6008)
.L_6008:
        /*0080*/ 	.word	0x00000000
        /*0084*/ 	.short	0x0000
        /*0086*/ 	.short	0x0000
        /*0088*/ 	.byte	0x00, 0xf0, 0x11, 0x00


	//----- nvinfo : EIATTR_MAXREG_COUNT
	.align		4
.L_6009:
        /*008c*/ 	.byte	0x03, 0x1b
        /*008e*/ 	.short	0x00ff


	//----- nvinfo : EIATTR_EXTERNS
	.align		4
        /*0090*/ 	.byte	0x04, 0x0f
        /*0092*/ 	.short	(.L_6011 - .L_6010)


	//   ....[0]....
	.align		4
.L_6010:
        /*0094*/ 	.word	index@(__assertfail)


	//----- nvinfo : EIATTR_MERCURY_ISA_VERSION
	.align		4
.L_6011:
        /*0098*/ 	.byte	0x03, 0x5f
        /*009a*/ 	.short	0x0000


	//----- nvinfo : EIATTR_SYSCALL_OFFSETS
	.align		4
        /*009c*/ 	.byte	0x04, 0x46
        /*009e*/ 	.short	(.L_6013 - .L_6012)


	//   ....[0]....
.L_6012:
        /*00a0*/ 	.word	0x00000f60


	//   ....[1]....
        /*00a4*/ 	.word	0x00001ec0


	//   ....[2]....
        /*00a8*/ 	.word	0x00002e30


	//   ....[3]....
        /*00ac*/ 	.word	0x00003d80


	//   ....[4]....
        /*00b0*/ 	.word	0x00004dd0


	//   ....[5]....
        /*00b4*/ 	.word	0x00005de0


	//   ....[6]....
        /*00b8*/ 	.word	0x00006de0


	//   ....[7]....
        /*00bc*/ 	.word	0x00007de0


	//----- nvinfo : EIATTR_EXIT_INSTR_OFFSETS
	.align		4
.L_6013:
        /*00c0*/ 	.byte	0x04, 0x1c
        /*00c2*/ 	.short	(.L_6015 - .L_6014)


	//   ....[0]....
.L_6014:
        /*00c4*/ 	.word	0x00006e90


	//   ....[1]....
        /*00c8*/ 	.word	0x00006fa0


	//   ....[2]....
        /*00cc*/ 	.word	0x00006fc0


	//   ....[3]....
        /*00d0*/ 	.word	0x00007060


	//   ....[4]....
        /*00d4*/ 	.word	0x00007090


	//   ....[5]....
        /*00d8*/ 	.word	0x000070c0


	//   ....[6]....
        /*00dc*/ 	.word	0x00007160


	//   ....[7]....
        /*00e0*/ 	.word	0x000071b0


	//   ....[8]....
        /*00e4*/ 	.word	0x00007260


	//   ....[9]....
        /*00e8*/ 	.word	0x000072c0


	//   ....[10]....
        /*00ec*/ 	.word	0x00007300


	//   ....[11]....
        /*00f0*/ 	.word	0x000073c0


	//   ....[12]....
        /*00f4*/ 	.word	0x00007410


	//   ....[13]....
        /*00f8*/ 	.word	0x000075b0


	//   ....[14]....
        /*00fc*/ 	.word	0x00007720


	//   ....[15]....
        /*0100*/ 	.word	0x00007770


	//   ....[16]....
        /*0104*/ 	.word	0x00007820


	//   ....[17]....
        /*0108*/ 	.word	0x000079b0


	//   ....[18]....
        /*010c*/ 	.word	0x00007b40


	//   ....[19]....
        /*0110*/ 	.word	0x00007cb0


	//   ....[20]....
        /*0114*/ 	.word	0x00007df0


	//   ....[21]....
        /*0118*/ 	.word	0x00007e30


	//   ....[22]....
        /*011c*/ 	.word	0x00007e60


	//----- nvinfo : EIATTR_MAX_THREADS
	.align		4
.L_6015:
        /*0120*/ 	.byte	0x04, 0x05
        /*0122*/ 	.short	(.L_6017 - .L_6016)
.L_6016:
        /*0124*/ 	.word	0x00000080
        /*0128*/ 	.word	0x00000001
        /*012c*/ 	.word	0x00000001


	//----- nvinfo : EIATTR_CRS_STACK_SIZE
	.align		4
.L_6017:
        /*0130*/ 	.byte	0x04, 0x1e
        /*0132*/ 	.short	(.L_6019 - .L_6018)
.L_6018:
        /*0134*/ 	.word	0x00000000
.L_6019:


//--------------------- .nv.info._ZN2at6native18elementwise_kernelILi128ELi4EZNS0_22gpu_kernel_impl_nocastINS0_13AUnaryFunctorIhhhNS0_17BitwiseAndFunctorIhEEEEEEvRNS_18TensorIteratorBaseERKT_EUliE_EEviT1_ --------------------------
	.section	.nv.info._ZN2at6native18elementwise_kernelILi128ELi4EZNS0_22gpu_kernel_impl_nocastINS0_13AUnaryFunctorIhhhNS0_17BitwiseAndFunctorIhEEEEEEvRNS_18TensorIteratorBaseERKT_EUliE_EEviT1_,"",@"SHT_CUDA_INFO"
	.sectionflags	@""
	.align	4


	//----- nvinfo : EIATTR_CUDA_API_VERSION
	.align		4
        /*0000*/ 	.byte	0x04, 0x37
        /*0002*/ 	.short	(.L_6021 - .L_6020)
.L_6020:
        /*0004*/ 	.word	0x00000082


	//----- nvinfo : EIATTR_SW2861232_WAR
	.align		4
.L_6021:
        /*0008*/ 	.byte	0x01, 0x35
	.zero		2


	//----- nvinfo : EIATTR_PARAM_CBANK
	.align		4
        /*000c*/ 	.byte	0x04, 0x0a
        /*000e*/ 	.short	(.L_6023 - .L_6022)
	.align		4
.L_6022:
        /*0010*/ 	.word	index@(.nv.constant0._ZN2at6native18elementwise_kernelILi128ELi4EZNS0_22gpu_kernel_impl_nocastINS0_13AUnaryFunctorIhhhNS0_17BitwiseAndFunctorIhEEEEEEvRNS_18TensorIteratorBaseERKT_EUliE_EEviT1_)
        /*0014*/ 	.short	0x0160
        /*0016*/ 	.short	0x0220


	//----- nvinfo : EIATTR_CBANK_PARAM_SIZE
	.align		4
.L_6023:
        /*0018*/ 	.byte	0x03, 0x19
        /*001a*/ 	.short	0x0220


	//----- nvinfo : EIATTR_KPARAM_INFO
	.align		4
        /*001c*/ 	.byte	0x04, 0x17
        /*001e*/ 	.short	(.L_6025 - .L_6024)
.L_6024:
        /*0020*/ 	.word	0x00000000
        /*0024*/ 	.short	0x0001
        /*0026*/ 	.short	0x0008
        /*0028*/ 	.byte	0x00, 0xf0, 0x61, 0x08


	//----- nvinfo : EIATTR_KPARAM_INFO
	.align		4
.L_6025:
        /*002c*/ 	.byte	0x04, 0x17
        /*002e*/ 	.short	(.L_6027 - .L_6026)
.L_6026:
        /*0030*/ 	.word	0x00000000
        /*0034*/ 	.short	0x0000
        /*0036*/ 	.short	0x0000
        /*0038*/ 	.byte	0x00, 0xf0, 0x11, 0x00


	//----- nvinfo : EIATTR_MAXREG_COUNT
	.align		4
.L_6027:
        /*003c*/ 	.byte	0x03, 0x1b
        /*003e*/ 	.short	0x0080


	//----- nvinfo : EIATTR_MERCURY_ISA_VERSION
	.align		4
        /*0040*/ 	.byte	0x03, 0x5f
        /*0042*/ 	.short	0x0000


	//----- nvinfo : EIATTR_EXIT_INSTR_OFFSETS
	.align		4
        /*0044*/ 	.byte	0x04, 0x1c
        /*0046*/ 	.short	(.L_6029 - .L_6028)


	//   ....[0]....
.L_6028:
        /*0048*/ 	.word	0x00002d20


	//   ....[1]....
        /*004c*/ 	.word	0x00003bd0


	//----- nvinfo : EIATTR_MAX_THREADS
	.align		4
.L_6029:
        /*0050*/ 	.byte	0x04, 0x05
        /*0052*/ 	.short	(.L_6031 - .L_6030)
.L_6030:
        /*0054*/ 	.word	0x00000080
        /*0058*/ 	.word	0x00000001
        /*005c*/ 	.word	0x00000001


	//----- nvinfo : EIATTR_CRS_STACK_SIZE
	.align		4
.L_6031:
        /*0060*/ 	.byte	0x04, 0x1e
        /*0062*/ 	.short	(.L_6033 - .L_6032)
.L_6032:
        /*0064*/ 	.word	0x00000000
.L_6033:


//--------------------- .nv.info._ZN2at6native27unrolled_elementwise_kernelINS0_13AUnaryFunctorIhhhNS0_17BitwiseAndFunctorIhEEEESt5arrayIPcLm2EELi4E23TrivialOffsetCalculatorILi1EjESA_NS0_6memory15LoadWithoutCastENSB_16StoreWithoutCastEEEviT_T0_T2_T3_T4_T5_ --------------------------
	.section	.nv.info._ZN2at6native27unrolled_elementwise_kernelINS0_13AUnaryFunctorIhhhNS0_17BitwiseAndFunctorIhEEEESt5arrayIPcLm2EELi4E23TrivialOffsetCalculatorILi1EjESA_NS0_6memory15LoadWithoutCastENSB_16StoreWithoutCastEEEviT_T0_T2_T3_T4_T5_,"",@"SHT_CUDA_INFO"
	.sectionflags	@""
	.align	4


	//----- nvinfo : EIATTR_CUDA_API_VERSION
	.align		4
        /*0000*/ 	.byte	0x04, 0x37
        /*0002*/ 	.short	(.L_6035 - .L_6034)
.L_6034:
        /*0004*/ 	.word	0x00000082


	//----- nvinfo : EIATTR_SW2861232_WAR
	.align		4
.L_6035:
        /*0008*/ 	.byte	0x01, 0x35
	.zero		2


	//----- nvinfo : EIATTR_PARAM_CBANK
	.align		4
        /*000c*/ 	.byte	0x04, 0x0a
        /*000e*/ 	.short	(.L_6037 - .L_6036)
	.align		4
.L_6036:
        /*0010*/ 	.word	index@(.nv.constant0._ZN2at6native27unrolled_elementwise_kernelINS0_13AUnaryFunctorIhhhNS0_17BitwiseAndFunctorIhEEEESt5arrayIPcLm2EELi4E23TrivialOffsetCalculatorILi1EjESA_NS0_6memory15LoadWithoutCastENSB_16StoreWithoutCastEEEviT_T0_T2_T3_T4_T5_)
        /*0014*/ 	.short	0x0160
        /*0016*/ 	.short	0x001c


	//----- nvinfo : EIATTR_CBANK_PARAM_SIZE
	.align		4
.L_6037:
        /*0018*/ 	.byte	0x03, 0x19
        /*001a*/ 	.short	0x001c


	//----- nvinfo : EIATTR_KPARAM_INFO
	.align		4
        /*001c*/ 	.byte	0x04, 0x17
        /*001e*/ 	.short	(.L_6039 - .L_6038)
.L_6038:
        /*0020*/ 	.word	0x00000000
        /*0024*/ 	.short	0x0006
        /*0026*/ 	.short	0x001b
        /*0028*/ 	.byte	0x00, 0xf0, 0x05, 0x00


	//----- nvinfo : EIATTR_KPARAM_INFO
	.align		4
.L_6039:
        /*002c*/ 	.byte	0x04, 0x17
        /*002e*/ 	.short	(.L_6041 - .L_6040)
.L_6040:
        /*0030*/ 	.word	0x00000000
        /*0034*/ 	.short	0x0005
        /*0036*/ 	.short	0x001a
        /*0038*/ 	.byte	0x00, 0xf0, 0x05, 0x00


	//----- nvinfo : EIATTR_KPARAM_INFO
	.align		4
.L_6041:
        /*003c*/ 	.byte	0x04, 0x17
        /*003e*/ 	.short	(.L_6043 - .L_6042)
.L_6042:
        /*0040*/ 	.word	0x00000000
        /*0044*/ 	.short	0x0004
        /*0046*/ 	.short	0x0019
        /*0048*/ 	.byte	0x00, 0xf0, 0x05, 0x00


	//----- nvinfo : EIATTR_KPARAM_INFO
	.align		4
.L_6043:
        /*004c*/ 	.byte	0x04, 0x17
        /*004e*/ 	.short	(.L_6045 - .L_6044)
.L_6044:
        /*0050*/ 	.word	0x00000000
        /*0054*/ 	.short	0x0003
        /*0056*/ 	.short	0x0018
        /*0058*/ 	.byte	0x00, 0xf0, 0x05, 0x00


	//----- nvinfo : EIATTR_KPARAM_INFO
	.align		4
.L_6045:
        /*005c*/ 	.byte	0x04, 0x17
        /*005e*/ 	.short	(.L_6047 - .L_6046)
.L_6046:
        /*0060*/ 	.word	0x00000000
        /*0064*/ 	.short	0x0002
        /*0066*/ 	.short	0x0008
        /*0068*/ 	.byte	0x00, 0xf0, 0x41, 0x00


	//----- nvinfo : EIATTR_KPARAM_INFO
	.align		4
.L_6047:
        /*006c*/ 	.byte	0x04, 0x17
        /*006e*/ 	.short	(.L_6049 - .L_6048)
.L_6048:
        /*0070*/ 	.word	0x00000000
        /*0074*/ 	.short	0x0001
        /*0076*/ 	.short	0x0004
        /*0078*/ 	.byte	0x00, 0xf0, 0x09, 0x00


	//----- nvinfo : EIATTR_KPARAM_INFO
	.align		4
.L_6049:
        /*007c*/ 	.byte	0x04, 0x17
        /*007e*/ 	.short	(.L_6051 - .L_6050)
.L_6050:
        /*0080*/ 	.word	0x00000000
        /*0084*/ 	.short	0x0000
        /*0086*/ 	.short	0x0000
        /*0088*/ 	.byte	0x00, 0xf0, 0x11, 0x00


	//----- nvinfo : EIATTR_MAXREG_COUNT
	.align		4
.L_6051:
        /*008c*/ 	.byte	0x03, 0x1b
        /*008e*/ 	.short	0x00ff


	//----- nvinfo : EIATTR_MERCURY_ISA_VERSION
	.align		4
        /*0090*/ 	.byte	0x03, 0x5f
        /*0092*/ 	.short	0x0000


	//----- nvinfo : EIATTR_EXIT_INSTR_OFFSETS
	.align		4
        /*0094*/ 	.byte	0x04, 0x1c
        /*0096*/ 	.short	(.L_6053 - .L_6052)


	//   ....[0]....
.L_6052:
        /*0098*/ 	.word	0x000003d0


	//   ....[1]....
        /*009c*/ 	.word	0x00000420


	//----- nvinfo : EIATTR_MAX_THREADS
	.align		4
.L_6053:
        /*00a0*/ 	.byte	0x04, 0x05
        /*00a2*/ 	.short	(.L_6055 - .L_6054)
.L_6054:
        /*00a4*/ 	.word	0x00000080
        /*00a8*/ 	.word	0x00000001
        /*00ac*/ 	.word	0x00000001


	//----- nvinfo : EIATTR_CRS_STACK_SIZE
	.align		4
.L_6055:
        /*00b0*/ 	.byte	0x04, 0x1e
        /*00b2*/ 	.short	(.L_6057 - .L_6056)
.L_6056:
        /*00b4*/ 	.word	0x00000000
.L_6057:


//--------------------- .nv.info._ZN2at6native29vectorized_elementwise_kernelILi2ENS0_13AUnaryFunctorIhhhNS0_17BitwiseAndFunctorIhEEEESt5arrayIPcLm2EEEEviT0_T1_ --------------------------
	.section	.nv.info._ZN2at6native29vectorized_elementwise_kernelILi2ENS0_13AUnaryFunctorIhhhNS0_17BitwiseAndFunctorIhEEEESt5arrayIPcLm2EEEEviT0_T1_,"",@"SHT_CUDA_INFO"
	.sectionflags	@""
	.align	4


	//----- nvinfo : EIATTR_CUDA_API_VERSION
	.align		4
        /*0000*/ 	.byte	0x04, 0x37
        /*0002*/ 	.short	(.L_6059 - .L_6058)
.L_6058:
        /*0004*/ 	.word	0x00000082


	//----- nvinfo : EIATTR_SW2861232_WAR
	.align		4
.L_6059:
        /*0008*/ 	.byte	0x01, 0x35
	.zero		2


	//----- nvinfo : EIATTR_PARAM_CBANK
	.align		4
        /*000c*/ 	.byte	0x04, 0x0a
        /*000e*/ 	.short	(.L_6061 - .L_6060)
	.align		4
.L_6060:
        /*0010*/ 	.word	index@(.nv.constant0._ZN2at6native29vectorized_elementwise_kernelILi2ENS0_13AUnaryFunctorIhhhNS0_17BitwiseAndFunctorIhEEEESt5arrayIPcLm2EEEEviT0_T1_)
        /*0014*/ 	.short	0x0160
        /*0016*/ 	.short	0x0018


	//----- nvinfo : EIATTR_CBANK_PARAM_SIZE
	.align		4
.L_6061:
        /*0018*/ 	.byte	0x03, 0x19
        /*001a*/ 	.short	0x0018


	//----- nvinfo : EIATTR_KPARAM_INFO
	.align		4
        /*001c*/ 	.byte	0x04, 0x17
        /*001e*/ 	.short	(.L_6063 - .L_6062)
.L_6062:
        /*0020*/ 	.word	0x00000000
        /*0024*/ 	.short	0x0002
        /*0026*/ 	.short	0x0008
        /*0028*/ 	.byte	0x00, 0xf0, 0x41, 0x00


	//----- nvinfo : EIATTR_KPARAM_INFO
	.align		4
.L_6063:
        /*002c*/ 	.byte	0x04, 0x17
        /*002e*/ 	.short	(.L_6065 - .L_6064)
.L_6064:
        /*0030*/ 	.word	0x00000000
        /*0034*/ 	.short	0x0001
        /*0036*/ 	.short	0x0004
        /*0038*/ 	.byte	0x00, 0xf0, 0x09, 0x00


	//----- nvinfo : EIATTR_KPARAM_INFO
	.align		4
.L_6065:
        /*003c*/ 	.byte	0x04, 0x17
        /*003e*/ 	.short	(.L_6067 - .L_6066)
.L_6066:
        /*0040*/ 	.word	0x00000000
        /*0044*/ 	.short	0x0000
        /*0046*/ 	.short	0x0000
        /*0048*/ 	.byte	0x00, 0xf0, 0x11, 0x00


	//----- nvinfo : EIATTR_MAXREG_COUNT
	.align		4
.L_6067:
        /*004c*/ 	.byte	0x03, 0x1b
        /*004e*/ 	.short	0x00ff


	//----- nvinfo : EIATTR_MERCURY_ISA_VERSION
	.align		4
        /*0050*/ 	.byte	0x03, 0x5f
        /*0052*/ 	.short	0x0000


	//----- nvinfo : EIATTR_EXIT_INSTR_OFFSETS
	.align		4
        /*0054*/ 	.byte	0x04, 0x1c
        /*0056*/ 	.short	(.L_6069 - .L_6068)


	//   ....[0]....
.L_6068:
        /*0058*/ 	.word	0x000002b0


	//   ....[1]....
        /*005c*/ 	.word	0x00000a30


	//   ....[2]....
        /*0060*/ 	.word	0x00000a80


	//----- nvinfo : EIATTR_MAX_THREADS
	.align		4
.L_6069:
        /*0064*/ 	.byte	0x04, 0x05
        /*0066*/ 	.short	(.L_6071 - .L_6070)
.L_6070:
        /*0068*/ 	.word	0x00000080
        /*006c*/ 	.word	0x00000001
        /*0070*/ 	.word	0x00000001


	//----- nvinfo : EIATTR_CRS_STACK_SIZE
	.align		4
.L_6071:
        /*0074*/ 	.byte	0x04, 0x1e
        /*0076*/ 	.short	(.L_6073 - .L_6072)
.L_6072:
        /*0078*/ 	.word	0x00000000
.L_6073:


//--------------------- .nv.info._ZN2at6native29vectorized_elementwise_kernelILi4ENS0_13AUnaryFunctorIhhhNS0_17BitwiseAndFunctorIhEEEESt5arrayIPcLm2EEEEviT0_T1_ --------------------------
	.section	.nv.info._ZN2at6native29vectorized_elementwise_kernelILi4ENS0_13AUnaryFunctorIhhhNS0_17BitwiseAndFunctorIhEEEESt5arrayIPcLm2EEEEviT0_T1_,"",@"SHT_CUDA_INFO"
	.sectionflags	@""
	.align	4


	//----- nvinfo : EIATTR_CUDA_API_VERSION
	.align		4
        /*0000*/ 	.byte	0x04, 0x37
        /*0002*/ 	.short	(.L_6075 - .L_6074)
.L_6074:
        /*0004*/ 	.word	0x00000082


	//----- nvinfo : EIATTR_SW2861232_WAR
	.align		4
.L_6075:
        /*0008*/ 	.byte	0x01, 0x35
	.zero		2


	//----- nvinfo : EIATTR_PARAM_CBANK
	.align		4
        /*000c*/ 	.byte	0x04, 0x0a
        /*000e*/ 	.short	(.L_6077 - .L_6076)
	.align		4
.L_6076:
        /*0010*/ 	.word	index@(.nv.constant0._ZN2at6native29vectorized_elementwise_kernelILi4ENS0_13AUnaryFunctorIhhhNS0_17BitwiseAndFunctorIhEEEESt5arrayIPcLm2EEEEviT0_T1_)
        /*0014*/ 	.short	0x0160
        /*0016*/ 	.short	0x0018


	//----- nvinfo : EIATTR_CBANK_PARAM_SIZE
	.align		4
.L_6077:
        /*0018*/ 	.byte	0x03, 0x19
        /*001a*/ 	.short	0x0018


	//----- nvinfo : EIATTR_KPARAM_INFO
	.align		4
        /*001c*/ 	.byte	0x04, 0x17
        /*001e*/ 	.short	(.L_6079 - .L_6078)
.L_6078:
        /*0020*/ 	.word	0x00000000
        /*0024*/ 	.short	0x0002
        /*0026*/ 	.short	0x0008
        /*0028*/ 	.byte	0x00, 0xf0, 0x41, 0x00


	//----- nvinfo : EIATTR_KPARAM_INFO
	.align		4
.L_6079:
        /*002c*/ 	.byte	0x04, 0x17
        /*002e*/ 	.short	(.L_6081 - .L_6080)
.L_6080:
        /*0030*/ 	.word	0x00000000
        /*0034*/ 	.short	0x0001
        /*0036*/ 	.short	0x0004
        /*0038*/ 	.byte	0x00, 0xf0, 0x09, 0x00


	//----- nvinfo : EIATTR_KPARAM_INFO
	.align		4
.L_6081:
        /*003c*/ 	.byte	0x04, 0x17
        /*003e*/ 	.short	(.L_6083 - .L_6082)
.L_6082:
        /*0040*/ 	.word	0x00000000
        /*0044*/ 	.short	0x0000
        /*0046*/ 	.short	0x0000
        /*0048*/ 	.byte	0x00, 0xf0, 0x11, 0x00


	//----- nvinfo : EIATTR_MAXREG_COUNT
	.align		4
.L_6083:
        /*004c*/ 	.byte	0x03, 0x1b
        /*004e*/ 	.short	0x00ff


	//----- nvinfo : EIATTR_MERCURY_ISA_VERSION
	.align		4
        /*0050*/ 	.byte	0x03, 0x5f
        /*0052*/ 	.short	0x0000


	//----- nvinfo : EIATTR_EXIT_INSTR_OFFSETS
	.align		4
        /*0054*/ 	.byte	0x04, 0x1c
        /*0056*/ 	.short	(.L_6085 - .L_6084)


	//   ....[0]....
.L_6084:
        /*0058*/ 	.word	0x00000290


	//   ....[1]....
        /*005c*/ 	.word	0x00000a10


	//   ....[2]....
        /*0060*/ 	.word	0x00000a60


	//----- nvinfo : EIATTR_MAX_THREADS
	.align		4
.L_6085:
        /*0064*/ 	.byte	0x04, 0x05
        /*0066*/ 	.short	(.L_6087 - .L_6086)
.L_6086:
        /*0068*/ 	.word	0x00000080
        /*006c*/ 	.word	0x00000001
        /*0070*/ 	.word	0x00000001


	//----- nvinfo : EIATTR_CRS_STACK_SIZE
	.align		4
.L_6087:
        /*0074*/ 	.byte	0x04, 0x1e
        /*0076*/ 	.short	(.L_6089 - .L_6088)
.L_6088:
        /*0078*/ 	.word	0x00000000
.L_6089:


//--------------------- .nv.info._ZN2at6native29vectorized_elementwise_kernelILi8ENS0_13AUnaryFunctorIhhhNS0_17BitwiseAndFunctorIhEEEESt5arrayIPcLm2EEEEviT0_T1_ --------------------------
	.section	.nv.info._ZN2at6native29vectorized_elementwise_kernelILi8ENS0_13AUnaryFunctorIhhhNS0_17BitwiseAndFunctorIhEEEESt5arrayIPcLm2EEEEviT0_T1_,"",@"SHT_CUDA_INFO"
	.sectionflags	@""
	.align	4


	//----- nvinfo : EIATTR_CUDA_API_VERSION
	.align		4
        /*0000*/ 	.byte	0x04, 0x37
        /*0002*/ 	.short	(.L_6091 - .L_6090)
.L_6090:
        /*0004*/ 	.word	0x00000082


	//----- nvinfo : EIATTR_SW2861232_WAR
	.align		4
.L_6091:
        /*0008*/ 	.byte	0x01, 0x35
	.zero		2


	//----- nvinfo : EIATTR_PARAM_CBANK
	.align		4
        /*000c*/ 	.byte	0x04, 0x0a
        /*000e*/ 	.short	(.L_6093 - .L_6092)
	.align		4
.L_6092:
        /*0010*/ 	.word	index@(.nv.constant0._ZN2at6native29vectorized_elementwise_kernelILi8ENS0_13AUnaryFunctorIhhhNS0_17BitwiseAndFunctorIhEEEESt5arrayIPcLm2EEEEviT0_T1_)
        /*0014*/ 	.short	0x0160
        /*0016*/ 	.short	0x0018


	//----- nvinfo : EIATTR_CBANK_PARAM_SIZE
	.align		4
.L_6093:
        /*0018*/ 	.byte	0x03, 0x19
        /*001a*/ 	.short	0x0018


	//----- nvinfo : EIATTR_KPARAM_INFO
	.align		4
        /*001c*/ 	.byte	0x04, 0x17
        /*001e*/ 	.short	(.L_6095 - .L_6094)
.L_6094:
        /*0020*/ 	.word	0x00000000
        /*0024*/ 	.short	0x0002
        /*0026*/ 	.short	0x0008
        /*0028*/ 	.byte	0x00, 0xf0, 0x41, 0x00


	//----- nvinfo : EIATTR_KPARAM_INFO
	.align		4
.L_6095:
        /*002c*/ 	.byte	0x04, 0x17
        /*002e*/ 	.short	(.L_6097 - .L_6096)
.L_6096:
        /*0030*/ 	.word	0x00000000
        /*0034*/ 	.short	0x0001
        /*0036*/ 	.short	0x0004
        /*0038*/ 	.byte	0x00, 0xf0, 0x09, 0x00


	//----- nvinfo : EIATTR_KPARAM_INFO
	.align		4
.L_6097:
        /*003c*/ 	.byte	0x04, 0x17
        /*003e*/ 	.short	(.L_6099 - .L_6098)
.L_6098:
        /*0040*/ 	.word	0x00000000
        /*0044*/ 	.short	0x0000
        /*0046*/ 	.short	0x0000
        /*0048*/ 	.byte	0x00, 0xf0, 0x11, 0x00


	//----- nvinfo : EIATTR_MAXREG_COUNT
	.align		4
.L_6099:
        /*004c*/ 	.byte	0x03, 0x1b
        /*004e*/ 	.short	0x00ff


	//----- nvinfo : EIATTR_MERCURY_ISA_VERSION
	.align		4
        /*0050*/ 	.byte	0x03, 0x5f
        /*0052*/ 	.short	0x0000


	//----- nvinfo : EIATTR_EXIT_INSTR_OFFSETS
	.align		4
        /*0054*/ 	.byte	0x04, 0x1c
        /*0056*/ 	.short	(.L_6101 - .L_6100)


	//   ....[0]....
.L_6100:
        /*0058*/ 	.word	0x00000010


	//----- nvinfo : EIATTR_MAX_THREADS
	.align		4
.L_6101:
        /*005c*/ 	.byte	0x04, 0x05
        /*005e*/ 	.short	(.L_6103 - .L_6102)
.L_6102:
        /*0060*/ 	.word	0x00000080
        /*0064*/ 	.word	0x00000001
        /*0068*/ 	.word	0x00000001
.L_6103:


//--------------------- .nv.info._ZN2at6native18elementwise_kernelILi128ELi4EZNS0_15gpu_kernel_implINS0_13BinaryFunctorIhhhNS0_17BitwiseAndFunctorIhEEEEEEvRNS_18TensorIteratorBaseERKT_EUliE_EEviT1_ --------------------------
	.section	.nv.info._ZN2at6native18elementwise_kernelILi128ELi4EZNS0_15gpu_kernel_implINS0_13BinaryFunctorIhhhNS0_17BitwiseAndFunctorIhEEEEEEvRNS_18TensorIteratorBaseERKT_EUliE_EEviT1_,"",@"SHT_CUDA_INFO"
	.sectionflags	@""
	.align	4


	//----- nvinfo : EIATTR_CUDA_API_VERSION
	.align		4
        /*0000*/ 	.byte	0x04, 0x37
        /*0002*/ 	.short	(.L_6105 - .L_6104)
.L_6104:
        /*0004*/ 	.word	0x00000082


	//----- nvinfo : EIATTR_SW2861232_WAR
	.align		4
.L_6105:
        /*0008*/ 	.byte	0x01, 0x35
	.zero		2


	//----- nvinfo : EIATTR_PARAM_CBANK
	.align		4
        /*000c*/ 	.byte	0x04, 0x0a
        /*000e*/ 	.short	(.L_6107 - .L_6106)
	.align		4
.L_6106:
        /*0010*/ 	.word	index@(.nv.constant0._ZN2at6native18elementwise_kernelILi128ELi4EZNS0_15gpu_kernel_implINS0_13BinaryFunctorIhhhNS0_17BitwiseAndFunctorIhEEEEEEvRNS_18TensorIteratorBaseERKT_EUliE_EEviT1_)
        /*0014*/ 	.short	0x0160
        /*0016*/ 	.short	0x0290


	//----- nvinfo : EIATTR_CBANK_PARAM_SIZE
	.align		4
.L_6107:
        /*0018*/ 	.byte	0x03, 0x19
        /*001a*/ 	.short	0x0290


	//----- nvinfo : EIATTR_KPARAM_INFO
	.align		4
        /*001c*/ 	.byte	0x04, 0x17
        /*001e*/ 	.short	(.L_6109 - .L_6108)
.L_6108:
        /*0020*/ 	.word	0x00000000
        /*0024*/ 	.short	0x0001
        /*0026*/ 	.short	0x0008
        /*0028*/ 	.byte	0x00, 0xf0, 0x21, 0x0a


	//----- nvinfo : EIATTR_KPARAM_INFO
	.align		4
.L_6109:
        /*002c*/ 	.byte	0x04, 0x17
        /*002e*/ 	.short	(.L_6111 - .L_6110)
.L_6110:
        /*0030*/ 	.word	0x00000000
        /*0034*/ 	.short	0x0000
        /*0036*/ 	.short	0x0000
        /*0038*/ 	.byte	0x00, 0xf0, 0x11, 0x00


	//----- nvinfo : EIATTR_MAXREG_COUNT
	.align		4
.L_6111:
        /*003c*/ 	.byte	0x03, 0x1b
        /*003e*/ 	.short	0x0080


	//----- nvinfo : EIATTR_EXTERNS
	.align		4
        /*0040*/ 	.byte	0x04, 0x0f
        /*0042*/ 	.short	(.L_6113 - .L_6112)


	//   ....[0]....
	.align		4
.L_6112:
        /*0044*/ 	.word	index@(__assertfail)


	//----- nvinfo : EIATTR_MERCURY_ISA_VERSION
	.align		4
.L_6113:
        /*0048*/ 	.byte	0x03, 0x5f
        /*004a*/ 	.short	0x0000


	//----- nvinfo : EIATTR_SYSCALL_OFFSETS
	.align		4
        /*004c*/ 	.byte	0x04, 0x46
        /*004e*/ 	.short	(.L_6115 - .L_6114)


	//   ....[0]....
.L_6114:
        /*0050*/ 	.word	0x00001f10


	//   ....[1]....
        /*0054*/ 	.word	0x00002df0


	//   ....[2]....
        /*0058*/ 	.word	0x00003d70


	//   ....[3]....
        /*005c*/ 	.word	0x00005ce0


	//   ....[4]....
        /*0060*/ 	.word	0x00006bc0


	//   ....[5]....
        /*0064*/ 	.word	0x00007b40


	//   ....[6]....
        /*0068*/ 	.word	0x00009a80


	//   ....[7]....
        /*006c*/ 	.word	0x0000a960


	//   ....[8]....
        /*0070*/ 	.word	0x0000b8e0


	//   ....[9]....
        /*0074*/ 	.word	0x0000d830


	//   ....[10]....
        /*0078*/ 	.word	0x0000e710


	//   ....[11]....
        /*007c*/ 	.word	0x0000f690


	//----- nvinfo : EIATTR_EXIT_INSTR_OFFSETS
	.align		4
.L_6115:
        /*0080*/ 	.byte	0x04, 0x1c
        /*0082*/ 	.short	(.L_6117 - .L_6116)


	//   ....[0]....
.L_6116:
        /*0084*/ 	.word	0x0000b990


	//   ....[1]....
        /*0088*/ 	.word	0x0000e850


	//   ....[2]....
        /*008c*/ 	.word	0x0000e870


	//   ....[3]....
        /*0090*/ 	.word	0x0000e910


	//   ....[4]....
        /*0094*/ 	.word	0x0000e940


	//   ....[5]....
        /*0098*/ 	.word	0x0000e970


	//   ....[6]....
        /*009c*/ 	.word	0x0000ea10


	//   ....[7]....
        /*00a0*/ 	.word	0x0000ea60


	//   ....[8]....
        /*00a4*/ 	.word	0x0000eb10


	//   ....[9]....
        /*00a8*/ 	.word	0x0000eb70


	//   ....[10]....
        /*00ac*/ 	.word	0x0000ebb0


	//   ....[11]....
        /*00b0*/ 	.word	0x0000ec70


	//   ....[12]....
        /*00b4*/ 	.word	0x0000ecc0


	//   ....[13]....
        /*00b8*/ 	.word	0x0000ee60


	//   ....[14]....
        /*00bc*/ 	.word	0x0000efd0


	//   ....[15]....
        /*00c0*/ 	.word	0x0000f020


	//   ....[16]....
        /*00c4*/ 	.word	0x0000f0d0


	//   ....[17]....
        /*00c8*/ 	.word	0x0000f260


	//   ....[18]....
        /*00cc*/ 	.word	0x0000f3f0


	//   ....[19]....
        /*00d0*/ 	.word	0x0000f560


	//   ....[20]....
        /*00d4*/ 	.word	0x0000f6a0


	//   ....[21]....
        /*00d8*/ 	.word	0x0000f6e0


	//   ....[22]....
        /*00dc*/ 	.word	0x0000f710


	//----- nvinfo : EIATTR_MAX_THREADS
	.align		4
.L_6117:
        /*00e0*/ 	.byte	0x04, 0x05
        /*00e2*/ 	.short	(.L_6119 - .L_6118)
.L_6118:
        /*00e4*/ 	.word	0x00000080
        /*00e8*/ 	.word	0x00000001
        /*00ec*/ 	.word	0x00000001


	//----- nvinfo : EIATTR_CRS_STACK_SIZE
	.align		4
.L_6119:
        /*00f0*/ 	.byte	0x04, 0x1e
        /*00f2*/ 	.short	(.L_6121 - .L_6120)
.L_6120:
        /*00f4*/ 	.word	0x00000000
.L_6121:


//--------------------- .nv.info._ZN2at6native27unrolled_elementwise_kernelINS0_13BinaryFunctorIhhhNS0_17BitwiseAndFunctorIhEEEESt5arrayIPcLm3EELi4E23TrivialOffsetCalculatorILi2EjES9_ILi1EjENS0_6memory12LoadWithCastILi2EEENSC_13StoreWithCastILi1EEEEEviT_T0_T2_T3_T4_T5_ --------------------------
	.section	.nv.info._ZN2at6native27unrolled_elementwise_kernelINS0_13BinaryFunctorIhhhNS0_17BitwiseAndFunctorIhEEEESt5arrayIPcLm3EELi4E23TrivialOffsetCalculatorILi2EjES9_ILi1EjENS0_6memory12LoadWithCastILi2EEENSC_13StoreWithCastILi1EEEEEviT_T0_T2_T3_T4_T5_,"",@"SHT_CUDA_INFO"
	.sectionflags	@""
	.align	4


	//----- nvinfo : EIATTR_CUDA_API_VERSION
	.align		4
        /*0000*/ 	.byte	0x04, 0x37
        /*0002*/ 	.short	(.L_6123 - .L_6122)
.L_6122:
        /*0004*/ 	.word	0x00000082


	//----- nvinfo : EIATTR_SW2861232_WAR
	.align		4
.L_6123:
        /*0008*/ 	.byte	0x01, 0x35
	.zero		2


	//----- nvinfo : EIATTR_PARAM_CBANK
	.align		4
        /*000c*/ 	.byte	0x04, 0x0a
        /*000e*/ 	.short	(.L_6125 - .L_6124)
	.align		4
.L_6124:
        /*0010*/ 	.word	index@(.nv.constant0._ZN2at6native27unrolled_elementwise_kernelINS0_13BinaryFunctorIhhhNS0_17BitwiseAndFunctorIhEEEESt5arrayIPcLm3EELi4E23TrivialOffsetCalculatorILi2EjES9_ILi1EjENS0_6memory12LoadWithCastILi2EEENSC_13StoreWithCastILi1EEEEEviT_T0_T2_T3_T4_T5_)
        /*0014*/ 	.short	0x0160
        /*0016*/ 	.short	0x0038


	//----- nvinfo : EIATTR_CBANK_PARAM_SIZE
	.align		4
.L_6125:
        /*0018*/ 	.byte	0x03, 0x19
        /*001a*/ 	.short	0x0038


	//----- nvinfo : EIATTR_KPARAM_INFO
	.align		4
        /*001c*/ 	.byte	0x04, 0x17
        /*001e*/ 	.short	(.L_6127 - .L_6126)
.L_6126:
        /*0020*/ 	.word	0x00000000
        /*0024*/ 	.short	0x0006
        /*0026*/ 	.short	0x0030
        /*0028*/ 	.byte	0x00, 0xf0, 0x21, 0x00


	//----- nvinfo : EIATTR_KPARAM_INFO
	.align		4
.L_6127:
        /*002c*/ 	.byte	0x04, 0x17
        /*002e*/ 	.short	(.L_6129 - .L_6128)
.L_6128:
        /*0030*/ 	.word	0x00000000
        /*0034*/ 	.short	0x0005
        /*0036*/ 	.short	0x0024
        /*0038*/ 	.byte	0x00, 0xf0, 0x31, 0x00


	//----- nvinfo : EIATTR_KPARAM_INFO
	.align		4
.L_6129:
        /*003c*/ 	.byte	0x04, 0x17
        /*003e*/ 	.short	(.L_6131 - .L_6130)
.L_6130:
        /*0040*/ 	.word	0x00000000
        /*0044*/ 	.short	0x0004
        /*0046*/ 	.short	0x0021
        /*0048*/ 	.byte	0x00, 0xf0, 0x05, 0x00


	//----- nvinfo : EIATTR_KPARAM_INFO
	.align		4
.L_6131:
        /*004c*/ 	.byte	0x04, 0x17
        /*004e*/ 	.short	(.L_6133 - .L_6132)
.L_6132:
        /*0050*/ 	.word	0x00000000
        /*0054*/ 	.short	0x0003
        /*0056*/ 	.short	0x0020
        /*0058*/ 	.byte	0x00, 0xf0, 0x05, 0x00


	//----- nvinfo : EIATTR_KPARAM_INFO
	.align		4
.L_6133:
        /*005c*/ 	.byte	0x04, 0x17
        /*005e*/ 	.short	(.L_6135 - .L_6134)
.L_6134:
        /*0060*/ 	.word	0x00000000
        /*0064*/ 	.short	0x0002
        /*0066*/ 	.short	0x0008
        /*0068*/ 	.byte	0x00, 0xf0, 0x61, 0x00


	//----- nvinfo : EIATTR_KPARAM_INFO
	.align		4
.L_6135:
        /*006c*/ 	.byte	0x04, 0x17
        /*006e*/ 	.short	(.L_6137 - .L_6136)
.L_6136:
        /*0070*/ 	.word	0x00000000
        /*0074*/ 	.short	0x0001
        /*0076*/ 	.short	0x0004
        /*0078*/ 	.byte	0x00, 0xf0, 0x05, 0x00


	//----- nvinfo : EIATTR_KPARAM_INFO
	.align		4
.L_6137:
        /*007c*/ 	.byte	0x04, 0x17
        /*007e*/ 	.short	(.L_6139 - .L_6138)
.L_6138:
        /*0080*/ 	.word	0x00000000
        /*0084*/ 	.short	0x0000
        /*0086*/ 	.short	0x0000
        /*0088*/ 	.byte	0x00, 0xf0, 0x11, 0x00


	//----- nvinfo : EIATTR_MAXREG_COUNT
	.align		4
.L_6139:
        /*008c*/ 	.byte	0x03, 0x1b
        /*008e*/ 	.short	0x00ff


	//----- nvinfo : EIATTR_EXTERNS
	.align		4
        /*0090*/ 	.byte	0x04, 0x0f
        /*0092*/ 	.short	(.L_6141 - .L_6140)


	//   ....[0]....
	.align		4
.L_6140:
        /*0094*/ 	.word	index@(__assertfail)


	//----- nvinfo : EIATTR_MERCURY_ISA_VERSION
	.align		4
.L_6141:
        /*0098*/ 	.byte	0x03, 0x5f
        /*009a*/ 	.short	0x0000


	//----- nvinfo : EIATTR_SYSCALL_OFFSETS
	.align		4
        /*009c*/ 	.byte	0x04, 0x46
        /*009e*/ 	.short	(.L_6143 - .L_6142)


	//   ....[0]....
.L_6142:
        /*00a0*/ 	.word	0x00000f80


	//   ....[1]....
        /*00a4*/ 	.word	0x00001e60


	//   ....[2]....
        /*00a8*/ 	.word	0x00002dc0


	//   ....[3]....
        /*00ac*/ 	.word	0x00003ca0


	//   ....[4]....
        /*00b0*/ 	.word	0x00004c10


	//   ....[5]....
        /*00b4*/ 	.word	0x00005af0


	//   ....[6]....
        /*00b8*/ 	.word	0x00006a40


	//   ....[7]....
        /*00bc*/ 	.word	0x00007920


	//   ....[8]....
        /*00c0*/ 	.word	0x00008970


	//   ....[9]....
        /*00c4*/ 	.word	0x00009980


	//   ....[10]....
        /*00c8*/ 	.word	0x0000a980


	//   ....[11]....
        /*00cc*/ 	.word	0x0000b980


	//----- nvinfo : EIATTR_EXIT_INSTR_OFFSETS
	.align		4
.L_6143:
        /*00d0*/ 	.byte	0x04, 0x1c
        /*00d2*/ 	.short	(.L_6145 - .L_6144)


	//   ....[0]....
.L_6144:
        /*00d4*/ 	.word	0x0000aa30


	//   ....[1]....
        /*00d8*/ 	.word	0x0000ab40


	//   ....[2]....
        /*00dc*/ 	.word	0x0000ab60


	//   ....[3]....
        /*00e0*/ 	.word	0x0000ac00


	//   ....[4]....
        /*00e4*/ 	.word	0x0000ac30


	//   ....[5]....
        /*00e8*/ 	.word	0x0000ac60


	//   ....[6]....
        /*00ec*/ 	.word	0x0000ad00


	//   ....[7]....
        /*00f0*/ 	.word	0x0000ad50


	//   ....[8]....
        /*00f4*/ 	.word	0x0000ae00


	//   ....[9]....
        /*00f8*/ 	.word	0x0000ae60


	//   ....[10]....
        /*00fc*/ 	.word	0x0000aea0


	//   ....[11]....
        /*0100*/ 	.word	0x0000af60


	//   ....[12]....
        /*0104*/ 	.word	0x0000afb0


	//   ....[13]....
        /*0108*/ 	.word	0x0000b150


	//   ....[14]....
        /*010c*/ 	.word	0x0000b2c0


	//   ....[15]....
        /*0110*/ 	.word	0x0000b310


	//   ....[16]....
        /*0114*/ 	.word	0x0000b3c0


	//   ....[17]....
        /*0118*/ 	.word	0x0000b550


	//   ....[18]....
        /*011c*/ 	.word	0x0000b6e0


	//   ....[19]....
        /*0120*/ 	.word	0x0000b850


	//   ....[20]....
        /*0124*/ 	.word	0x0000b990


	//   ....[21]....
        /*0128*/ 	.word	0x0000b9d0


	//   ....[22]....
        /*012c*/ 	.word	0x0000ba00


	//----- nvinfo : EIATTR_MAX_THREADS
	.align		4
.L_6145:
        /*0130*/ 	.byte	0x04, 0x05
        /*0132*/ 	.short	(.L_6147 - .L_6146)
.L_6146:
        /*0134*/ 	.word	0x00000080
        /*0138*/ 	.word	0x00000001
        /*013c*/ 	.word	0x00000001


	//----- nvinfo : EIATTR_CRS_STACK_SIZE
	.align		4
.L_6147:
        /*0140*/ 	.byte	0x04, 0x1e
        /*0142*/ 	.short	(.L_6149 - .L_6148)
.L_6148:
        /*0144*/ 	.word	0x00000000
.L_6149:


//--------------------- .nv.info._ZN2at6native18elementwise_kernelILi128ELi4EZNS0_22gpu_kernel_impl_nocastINS0_13BinaryFunctorIhhhNS0_17BitwiseAndFunctorIhEEEEEEvRNS_18TensorIteratorBaseERKT_EUliE_EEviT1_ --------------------------
	.section	.nv.info._ZN2at6native18elementwise_kernelILi128ELi4EZNS0_22gpu_kernel_impl_nocastINS0_13BinaryFunctorIhhhNS0_17BitwiseAndFunctorIhEEEEEEvRNS_18TensorIteratorBaseERKT_EUliE_EEviT1_,"",@"SHT_CUDA_INFO"
	.sectionflags	@""
	.align	4


	//----- nvinfo : EIATTR_CUDA_API_VERSION
	.align		4
        /*0000*/ 	.byte	0x04, 0x37
        /*0002*/ 	.short	(.L_6151 - .L_6150)
.L_6150:
        /*0004*/ 	.word	0x00000082


	//----- nvinfo : EIATTR_SW2861232_WAR
	.align		4
.L_6151:
        /*0008*/ 	.byte	0x01, 0x35
	.zero		2


	//----- nvinfo : EIATTR_PARAM_CBANK
	.align		4
        /*000c*/ 	.byte	0x04, 0x0a
        /*000e*/ 	.short	(.L_6153 - .L_6152)
	.align		4
.L_6152:
        /*0010*/ 	.word	index@(.nv.constant0._ZN2at6native18elementwise_kernelILi128ELi4EZNS0_22gpu_kernel_impl_nocastINS0_13BinaryFunctorIhhhNS0_17BitwiseAndFunctorIhEEEEEEvRNS_18TensorIteratorBaseERKT_EUliE_EEviT1_)
        /*0014*/ 	.short	0x0160
        /*0016*/ 	.short	0x0290


	//----- nvinfo : EIATTR_CBANK_PARAM_SIZE
	.align		4
.L_6153:
        /*0018*/ 	.byte	0x03, 0x19
        /*001a*/ 	.short	0x0290


	//----- nvinfo : EIATTR_KPARAM_INFO
	.align		4
        /*001c*/ 	.byte	0x04, 0x17
        /*001e*/ 	.short	(.L_6155 - .L_6154)
.L_6154:
        /*0020*/ 	.word	0x00000000
        /*0024*/ 	.short	0x0001
        /*0026*/ 	.short	0x0008
        /*0028*/ 	.byte	0x00, 0xf0, 0x21, 0x0a


	//----- nvinfo : EIATTR_KPARAM_INFO
	.align		4
.L_6155:
        /*002c*/ 	.byte	0x04, 0x17
        /*002e*/ 	.short	(.L_6157 - .L_6156)
.L_6156:
        /*0030*/ 	.word	0x00000000
        /*0034*/ 	.short	0x0000
        /*0036*/ 	.short	0x0000
        /*0038*/ 	.byte	0x00, 0xf0, 0x11, 0x00


	//----- nvinfo : EIATTR_MAXREG_COUNT
	.align		4
.L_6157:
        /*003c*/ 	.byte	0x03, 0x1b
        /*003e*/ 	.short	0x0080


	//----- nvinfo : EIATTR_MERCURY_ISA_VERSION
	.align		4
        /*0040*/ 	.byte	0x03, 0x5f
        /*0042*/ 	.short	0x0000


	//----- nvinfo : EIATTR_EXIT_INSTR_OFFSETS
	.align		4
        /*0044*/ 	.byte	0x04, 0x1c
        /*0046*/ 	.short	(.L_6159 - .L_6158)


	//   ....[0]....
.L_6158:
        /*0048*/ 	.word	0x00003280


	//   ....[1]....
        /*004c*/ 	.word	0x00004300


	//----- nvinfo : EIATTR_MAX_THREADS
	.align		4
.L_6159:
        /*0050*/ 	.byte	0x04, 0x05
        /*0052*/ 	.short	(.L_6161 - .L_6160)
.L_6160:
        /*0054*/ 	.word	0x00000080
        /*0058*/ 	.word	0x00000001
        /*005c*/ 	.word	0x00000001


	//----- nvinfo : EIATTR_CRS_STACK_SIZE
	.align		4
.L_6161:
        /*0060*/ 	.byte	0x04, 0x1e
        /*0062*/ 	.short	(.L_6163 - .L_6162)
.L_6162:
        /*0064*/ 	.word	0x00000000
.L_6163:


//--------------------- .nv.info._ZN2at6native27unrolled_elementwise_kernelINS0_13BinaryFunctorIhhhNS0_17BitwiseAndFunctorIhEEEESt5arrayIPcLm3EELi4E23TrivialOffsetCalculatorILi2EjES9_ILi1EjENS0_6memory15LoadWithoutCastENSC_16StoreWithoutCastEEEviT_T0_T2_T3_T4_T5_ --------------------------
	.section	.nv.info._ZN2at6native27unrolled_elementwise_kernelINS0_13BinaryFunctorIhhhNS0_17BitwiseAndFunctorIhEEEESt5arrayIPcLm3EELi4E23TrivialOffsetCalculatorILi2EjES9_ILi1EjENS0_6memory15LoadWithoutCastENSC_16StoreWithoutCastEEEviT_T0_T2_T3_T4_T5_,"",@"SHT_CUDA_INFO"
	.sectionflags	@""
	.align	4


	//----- nvinfo : EIATTR_CUDA_API_VERSION
	.align		4
        /*0000*/ 	.byte	0x04, 0x37
        /*0002*/ 	.short	(.L_6165 - .L_6164)
.L_6164:
        /*0004*/ 	.word	0x00000082


	//----- nvinfo : EIATTR_SW2861232_WAR
	.align		4
.L_6165:
        /*0008*/ 	.byte	0x01, 0x35
	.zero		2


	//----- nvinfo : EIATTR_PARAM_CBANK
	.align		4
        /*000c*/ 	.byte	0x04, 0x0a
        /*000e*/ 	.short	(.L_6167 - .L_6166)
	.align		4
.L_6166:
        /*0010*/ 	.word	index@(.nv.constant0._ZN2at6native27unrolled_elementwise_kernelINS0_13BinaryFunctorIhhhNS0_17BitwiseAndFunctorIhEEEESt5arrayIPcLm3EELi4E23TrivialOffsetCalculatorILi2EjES9_ILi1EjENS0_6memory15LoadWithoutCastENSC_16StoreWithoutCastEEEviT_T0_T2_T3_T4_T5_)
        /*0014*/ 	.short	0x0160
        /*0016*/ 	.short	0x0024


	//----- nvinfo : EIATTR_CBANK_PARAM_SIZE
	.align		4
.L_6167:
        /*0018*/ 	.byte	0x03, 0x19
        /*001a*/ 	.short	0x0024


	//----- nvinfo : EIATTR_KPARAM_INFO
	.align		4
        /*001c*/ 	.byte	0x04, 0x17
        /*001e*/ 	.short	(.L_6169 - .L_6168)
.L_6168:
        /*0020*/ 	.word	0x00000000
        /*0024*/ 	.short	0x0006
        /*0026*/ 	.short	0x0023
        /*0028*/ 	.byte	0x00, 0xf0, 0x05, 0x00


	//----- nvinfo : EIATTR_KPARAM_INFO
	.align		4
.L_6169:
        /*002c*/ 	.byte	0x04, 0x17
        /*002e*/ 	.short	(.L_6171 - .L_6170)
.L_6170:
        /*0030*/ 	.word	0x00000000
        /*0034*/ 	.short	0x0005
        /*0036*/ 	.short	0x0022
        /*0038*/ 	.byte	0x00, 0xf0, 0x05, 0x00


	//----- nvinfo : EIATTR_KPARAM_INFO
	.align		4
.L_6171:
        /*003c*/ 	.byte	0x04, 0x17
        /*003e*/ 	.short	(.L_6173 - .L_6172)
.L_6172:
        /*0040*/ 	.word	0x00000000
        /*0044*/ 	.short	0x0004
        /*0046*/ 	.short	0x0021
        /*0048*/ 	.byte	0x00, 0xf0, 0x05, 0x00


	//----- nvinfo : EIATTR_KPARAM_INFO
	.align		4
.L_6173:
        /*004c*/ 	.byte	0x04, 0x17
        /*004e*/ 	.short	(.L_6175 - .L_6174)
.L_6174:
        /*0050*/ 	.word	0x00000000
        /*0054*/ 	.short	0x0003
        /*0056*/ 	.short	0x0020
        /*0058*/ 	.byte	0x00, 0xf0, 0x05, 0x00


	//----- nvinfo : EIATTR_KPARAM_INFO
	.align		4
.L_6175:
        /*005c*/ 	.byte	0x04, 0x17
        /*005e*/ 	.short	(.L_6177 - .L_6176)
.L_6176:
        /*0060*/ 	.word	0x00000000
        /*0064*/ 	.short	0x0002
        /*0066*/ 	.short	0x0008
        /*0068*/ 	.byte	0x00, 0xf0, 0x61, 0x00


	//----- nvinfo : EIATTR_KPARAM_INFO
	.align		4
.L_6177:
        /*006c*/ 	.byte	0x04, 0x17
        /*006e*/ 	.short	(.L_6179 - .L_6178)
.L_6178:
        /*0070*/ 	.word	0x00000000
        /*0074*/ 	.short	0x0001
        /*0076*/ 	.short	0x0004
        /*0078*/ 	.byte	0x00, 0xf0, 0x05, 0x00


	//----- nvinfo : EIATTR_KPARAM_INFO
	.align		4
.L_6179:
        /*007c*/ 	.byte	0x04, 0x17
        /*007e*/ 	.short	(.L_6181 - .L_6180)
.L_6180:
        /*0080*/ 	.word	0x00000000
        /*0084*/ 	.short	0x0000
        /*0086*/ 	.short	0x0000
        /*0088*/ 	.byte	0x00, 0xf0, 0x11, 0x00


	//----- nvinfo : EIATTR_MAXREG_COUNT
	.align		4
.L_6181:
        /*008c*/ 	.byte	0x03, 0x1b
        /*008e*/ 	.short	0x00ff


	//----- nvinfo : EIATTR_MERCURY_ISA_VERSION
	.align		4
        /*0090*/ 	.byte	0x03, 0x5f
        /*0092*/ 	.short	0x0000


	//----- nvinfo : EIATTR_EXIT_INSTR_OFFSETS
	.align		4
        /*0094*/ 	.byte	0x04, 0x1c
        /*0096*/ 	.short	(.L_6183 - .L_6182)


	//   ....[0]....
.L_6182:
        /*0098*/ 	.word	0x000004c0


	//   ....[1]....
        /*009c*/ 	.word	0x00000520


	//----- nvinfo : EIATTR_MAX_THREADS
	.align		4
.L_6183:
        /*00a0*/ 	.byte	0x04, 0x05
        /*00a2*/ 	.short	(.L_6185 - .L_6184)
.L_6184:
        /*00a4*/ 	.word	0x00000080
        /*00a8*/ 	.word	0x00000001
        /*00ac*/ 	.word	0x00000001


	//----- nvinfo : EIATTR_CRS_STACK_SIZE
	.align		4
.L_6185:
        /*00b0*/ 	.byte	0x04, 0x1e
        /*00b2*/ 	.short	(.L_6187 - .L_6186)
.L_6186:
        /*00b4*/ 	.word	0x00000000
.L_6187:


//--------------------- .nv.info._ZN2at6native29vectorized_elementwise_kernelILi2ENS0_13BinaryFunctorIhhhNS0_17BitwiseAndFunctorIhEEEESt5arrayIPcLm3EEEEviT0_T1_ --------------------------
	.section	.nv.info._ZN2at6native29vectorized_elementwise_kernelILi2ENS0_13BinaryFunctorIhhhNS0_17BitwiseAndFunctorIhEEEESt5arrayIPcLm3EEEEviT0_T1_,"",@"SHT_CUDA_INFO"
	.sectionflags	@""
	.align	4


	//----- nvinfo : EIATTR_CUDA_API_VERSION
	.align		4
        /*0000*/ 	.byte	0x04, 0x37
        /*0002*/ 	.short	(.L_6189 - .L_6188)
.L_6188:
        /*0004*/ 	.word	0x00000082


	//----- nvinfo : EIATTR_SW2861232_WAR
	.align		4
.L_6189:
        /*0008*/ 	.byte	0x01, 0x35
	.zero		2


	//----- nvinfo : EIATTR_PARAM_CBANK
	.align		4
        /*000c*/ 	.byte	0x04, 0x0a
        /*000e*/ 	.short	(.L_6191 - .L_6190)
	.align		4
.L_6190:
        /*0010*/ 	.word	index@(.nv.constant0._ZN2at6native29vectorized_elementwise_kernelILi2ENS0_13BinaryFunctorIhhhNS0_17BitwiseAndFunctorIhEEEESt5arrayIPcLm3EEEEviT0_T1_)
        /*0014*/ 	.short	0x0160
        /*0016*/ 	.short	0x0020


	//----- nvinfo : EIATTR_CBANK_PARAM_SIZE
	.align		4
.L_6191:
        /*0018*/ 	.byte	0x03, 0x19
        /*001a*/ 	.short	0x0020


	//----- nvinfo : EIATTR_KPARAM_INFO
	.align		4
        /*001c*/ 	.byte	0x04, 0x17
        /*001e*/ 	.short	(.L_6193 - .L_6192)
.L_6192:
        /*0020*/ 	.word	0x00000000
        /*0024*/ 	.short	0x0002
        /*0026*/ 	.short	0x0008
        /*0028*/ 	.byte	0x00, 0xf0, 0x61, 0x00


	//----- nvinfo : EIATTR_KPARAM_INFO
	.align		4
.L_6193:
        /*002c*/ 	.byte	0x04, 0x17
        /*002e*/ 	.short	(.L_6195 - .L_6194)
.L_6194:
        /*0030*/ 	.word	0x00000000
        /*0034*/ 	.short	0x0001
        /*0036*/ 	.short	0x0004
        /*0038*/ 	.byte	0x00, 0xf0, 0x05, 0x00


	//----- nvinfo : EIATTR_KPARAM_INFO
	.align		4
.L_6195:
        /*003c*/ 	.byte	0x04, 0x17
        /*003e*/ 	.short	(.L_6197 - .L_6196)
.L_6196:
        /*0040*/ 	.word	0x00000000
        /*0044*/ 	.short	0x0000
        /*0046*/ 	.short	0x0000
        /*0048*/ 	.byte	0x00, 0xf0, 0x11, 0x00


	//----- nvinfo : EIATTR_MAXREG_COUNT
	.align		4
.L_6197:
        /*004c*/ 	.byte	0x03, 0x1b
        /*004e*/ 	.short	0x00ff


	//----- nvinfo : EIATTR_MERCURY_ISA_VERSION
	.align		4
        /*0050*/ 	.byte	0x03, 0x5f
        /*0052*/ 	.short	0x0000


	//----- nvinfo : EIATTR_EXIT_INSTR_OFFSETS
	.align		4
        /*0054*/ 	.byte	0x04, 0x1c
        /*0056*/ 	.short	(.L_6199 - .L_6198)


	//   ....[0]....
.L_6198:
        /*0058*/ 	.word	0x000003a0


	//   ....[1]....
        /*005c*/ 	.word	0x00000d20


	//   ....[2]....
        /*0060*/ 	.word	0x00000d70


	//----- nvinfo : EIATTR_MAX_THREADS
	.align		4
.L_6199:
        /*0064*/ 	.byte	0x04, 0x05
        /*0066*/ 	.short	(.L_6201 - .L_6200)
.L_6200:
        /*0068*/ 	.word	0x00000080
        /*006c*/ 	.word	0x00000001
        /*0070*/ 	.word	0x00000001


	//----- nvinfo : EIATTR_CRS_STACK_SIZE
	.align		4
.L_6201:
        /*0074*/ 	.byte	0x04, 0x1e
        /*0076*/ 	.short	(.L_6203 - .L_6202)
.L_6202:
        /*0078*/ 	.word	0x00000000
.L_6203:


//--------------------- .nv.info._ZN2at6native29vectorized_elementwise_kernelILi4ENS0_13BinaryFunctorIhhhNS0_17BitwiseAndFunctorIhEEEESt5arrayIPcLm3EEEEviT0_T1_ --------------------------
	.section	.nv.info._ZN2at6native29vectorized_elementwise_kernelILi4ENS0_13BinaryFunctorIhhhNS0_17BitwiseAndFunctorIhEEEESt5arrayIPcLm3EEEEviT0_T1_,"",@"SHT_CUDA_INFO"
	.sectionflags	@""
	.align	4


	//----- nvinfo : EIATTR_CUDA_API_VERSION
	.align		4
        /*0000*/ 	.byte	0x04, 0x37
        /*0002*/ 	.short	(.L_6205 - .L_6204)
.L_6204:
        /*0004*/ 	.word	0x00000082


	//----- nvinfo : EIATTR_SW2861232_WAR
	.align		4
.L_6205:
        /*0008*/ 	.byte	0x01, 0x35
	.zero		2


	//----- nvinfo : EIATTR_PARAM_CBANK
	.align		4
        /*000c*/ 	.byte	0x04, 0x0a
        /*000e*/ 	.short	(.L_6207 - .L_6206)
	.align		4
.L_6206:
        /*0010*/ 	.word	index@(.nv.constant0._ZN2at6native29vectorized_elementwise_kernelILi4ENS0_13BinaryFunctorIhhhNS0_17BitwiseAndFunctorIhEEEESt5arrayIPcLm3EEEEviT0_T1_)
        /*0014*/ 	.short	0x0160
        /*0016*/ 	.short	0x0020


	//----- nvinfo : EIATTR_CBANK_PARAM_SIZE
	.align		4
.L_6207:
        /*0018*/ 	.byte	0x03, 0x19
        /*001a*/ 	.short	0x0020


	//----- nvinfo : EIATTR_KPARAM_INFO
	.align		4
        /*001c*/ 	.byte	0x04, 0x17
        /*001e*/ 	.short	(.L_6209 - .L_6208)
.L_6208:
        /*0020*/ 	.word	0x00000000
        /*0024*/ 	.short	0x0002
        /*0026*/ 	.short	0x0008
        /*0028*/ 	.byte	0x00, 0xf0, 0x61, 0x00


	//----- nvinfo : EIATTR_KPARAM_INFO
	.align		4
.L_6209:
        /*002c*/ 	.byte	0x04, 0x17
        /*002e*/ 	.short	(.L_6211 - .L_6210)
.L_6210:
        /*0030*/ 	.word	0x00000000
        /*0034*/ 	.short	0x0001
        /*0036*/ 	.short	0x0004
        /*0038*/ 	.byte	0x00, 0xf0, 0x05, 0x00


	//----- nvinfo : EIATTR_KPARAM_INFO
	.align		4
.L_6211:
        /*003c*/ 	.byte	0x04, 0x17
        /*003e*/ 	.short	(.L_6213 - .L_6212)
.L_6212:
        /*0040*/ 	.word	0x00000000
        /*0044*/ 	.short	0x0000
        /*0046*/ 	.short	0x0000
        /*0048*/ 	.byte	0x00, 0xf0, 0x11, 0x00


	//----- nvinfo : EIATTR_MAXREG_COUNT
	.align		4
.L_6213:
        /*004c*/ 	.byte	0x03, 0x1b
        /*004e*/ 	.short	0x00ff


	//----- nvinfo : EIATTR_MERCURY_ISA_VERSION
	.align		4
        /*0050*/ 	.byte	0x03, 0x5f
        /*0052*/ 	.short	0x0000


	//----- nvinfo : EIATTR_EXIT_INSTR_OFFSETS
	.align		4
        /*0054*/ 	.byte	0x04, 0x1c
        /*0056*/ 	.short	(.L_6215 - .L_6214)


	//   ....[0]....
.L_6214:
        /*0058*/ 	.word	0x00000360


	//   ....[1]....
        /*005c*/ 	.word	0x00000ce0


	//   ....[2]....
        /*0060*/ 	.word	0x00000d30


	//----- nvinfo : EIATTR_MAX_THREADS
	.align		4
.L_6215:
        /*0064*/ 	.byte	0x04, 0x05
        /*0066*/ 	.short	(.L_6217 - .L_6216)
.L_6216:
        /*0068*/ 	.word	0x00000080
        /*006c*/ 	.word	0x00000001
        /*0070*/ 	.word	0x00000001


	//----- nvinfo : EIATTR_CRS_STACK_SIZE
	.align		4
.L_6217:
        /*0074*/ 	.byte	0x04, 0x1e
        /*0076*/ 	.short	(.L_6219 - .L_6218)
.L_6218:
        /*0078*/ 	.word	0x00000000
.L_6219:


//--------------------- .nv.info._ZN2at6native29vectorized_elementwise_kernelILi8ENS0_13BinaryFunctorIhhhNS0_17BitwiseAndFunctorIhEEEESt5arrayIPcLm3EEEEviT0_T1_ --------------------------
	.section	.nv.info._ZN2at6native29vectorized_elementwise_kernelILi8ENS0_13BinaryFunctorIhhhNS0_17BitwiseAndFunctorIhEEEESt5arrayIPcLm3EEEEviT0_T1_,"",@"SHT_CUDA_INFO"
	.sectionflags	@""
	.align	4


	//----- nvinfo : EIATTR_CUDA_API_VERSION
	.align		4
        /*0000*/ 	.byte	0x04, 0x37
        /*0002*/ 	.short	(.L_6221 - .L_6220)
.L_6220:
        /*0004*/ 	.word	0x00000082


	//----- nvinfo : EIATTR_SW2861232_WAR
	.align		4
.L_6221:
        /*0008*/ 	.byte	0x01, 0x35
	.zero		2


	//----- nvinfo : EIATTR_PARAM_CBANK
	.align		4
        /*000c*/ 	.byte	0x04, 0x0a
        /*000e*/ 	.short	(.L_6223 - .L_6222)
	.align		4
.L_6222:
        /*0010*/ 	.word	index@(.nv.constant0._ZN2at6native29vectorized_elementwise_kernelILi8ENS0_13BinaryFunctorIhhhNS0_17BitwiseAndFunctorIhEEEESt5arrayIPcLm3EEEEviT0_T1_)
        /*0014*/ 	.short	0x0160
        /*0016*/ 	.short	0x0020


	//----- nvinfo : EIATTR_CBANK_PARAM_SIZE
	.align		4
.L_6223:
        /*0018*/ 	.byte	0x03, 0x19
        /*001a*/ 	.short	0x0020


	//----- nvinfo : EIATTR_KPARAM_INFO
	.align		4
        /*001c*/ 	.byte	0x04, 0x17
        /*001e*/ 	.short	(.L_6225 - .L_6224)
.L_6224:
        /*0020*/ 	.word	0x00000000
        /*0024*/ 	.short	0x0002
        /*0026*/ 	.short	0x0008
        /*0028*/ 	.byte	0x00, 0xf0, 0x61, 0x00


	//----- nvinfo : EIATTR_KPARAM_INFO
	.align		4
.L_6225:
        /*002c*/ 	.byte	0x04, 0x17
        /*002e*/ 	.short	(.L_6227 - .L_6226)
.L_6226:
        /*0030*/ 	.word	0x00000000
        /*0034*/ 	.short	0x0001
        /*0036*/ 	.short	0x0004
        /*0038*/ 	.byte	0x00, 0xf0, 0x05, 0x00


	//----- nvinfo : EIATTR_KPARAM_INFO
	.align		4
.L_6227:
        /*003c*/ 	.byte	0x04, 0x17
        /*003e*/ 	.short	(.L_6229 - .L_6228)
.L_6228:
        /*0040*/ 	.word	0x00000000
        /*0044*/ 	.short	0x0000
        /*0046*/ 	.short	0x0000
        /*0048*/ 	.byte	0x00, 0xf0, 0x11, 0x00


	//----- nvinfo : EIATTR_MAXREG_COUNT
	.align		4
.L_6229:
        /*004c*/ 	.byte	0x03, 0x1b
        /*004e*/ 	.short	0x00ff


	//----- nvinfo : EIATTR_MERCURY_ISA_VERSION
	.align		4
        /*0050*/ 	.byte	0x03, 0x5f
        /*0052*/ 	.short	0x0000


	//----- nvinfo : EIATTR_EXIT_INSTR_OFFSETS
	.align		4
        /*0054*/ 	.byte	0x04, 0x1c
        /*0056*/ 	.short	(.L_6231 - .L_6230)


	//   ....[0]....
.L_6230:
        /*0058*/ 	.word	0x00000010


	//----- nvinfo : EIATTR_MAX_THREADS
	.align		4
.L_6231:
        /*005c*/ 	.byte	0x04, 0x05
        /*005e*/ 	.short	(.L_6233 - .L_6232)
.L_6232:
        /*0060*/ 	.word	0x00000080
        /*0064*/ 	.word	0x00000001
        /*0068*/ 	.word	0x00000001
.L_6233:


//--------------------- .nv.callgraph             --------------------------
	.section	.nv.callgraph,"",@"SHT_CUDA_CALLGRAPH"
	.align	4
	.sectionentsize	8
	.align		4
        /*0000*/ 	.word	0x00000000
	.align		4
        /*0004*/ 	.word	0xffffffff
	.align		4
        /*0008*/ 	.word	index@(_ZN2at6native18elementwise_kernelILi128ELi4EZNS0_15gpu_kernel_implINS0_13AUnaryFunctorIbbbNS0_17BitwiseXorFunctorIbEEEEEEvRNS_18TensorIteratorBaseERKT_EUliE_EEviT1_)
	.align		4
        /*000c*/ 	.word	index@(__assertfail)
	.align		4
        /*0010*/ 	.word	index@(_ZN2at6native27unrolled_elementwise_kernelINS0_13AUnaryFunctorIbbbNS0_17BitwiseXorFunctorIbEEEESt5arrayIPcLm2EELi4E23TrivialOffsetCalculatorILi1EjESA_NS0_6memory12LoadWithCastILi1EEENSB_13StoreWithCastILi1EEEEEviT_T0_T2_T3_T4_T5_)
	.align		4
        /*0014*/ 	.word	index@(__assertfail)
	.align		4
        /*0018*/ 	.word	index@(_ZN2at6native18elementwise_kernelILi128ELi4EZNS0_15gpu_kernel_implINS0_13BinaryFunctorIbbbNS0_17BitwiseXorFunctorIbEEEEEEvRNS_18TensorIteratorBaseERKT_EUliE_EEviT1_)
	.align		4
        /*001c*/ 	.word	index@(__assertfail)
	.align		4
        /*0020*/ 	.word	index@(_ZN2at6native27unrolled_elementwise_kernelINS0_13BinaryFunctorIbbbNS0_17BitwiseXorFunctorIbEEEESt5arrayIPcLm3EELi4E23TrivialOffsetCalculatorILi2EjES9_ILi1EjENS0_6memory12LoadWithCastILi2EEENSC_13StoreWithCastILi1EEEEEviT_T0_T2_T3_T4_T5_)
	.align		4
        /*0024*/ 	.word	index@(__assertfail)
	.align		4
        /*0028*/ 	.word	index@(_ZN2at6native18elementwise_kernelILi128ELi4EZNS0_15gpu_kernel_implINS0_13AUnaryFunctorIsssNS0_17BitwiseXorFunctorIsEEEEEEvRNS_18TensorIteratorBaseERKT_EUliE_EEviT1_)
	.align		4
        /*002c*/ 	.word	index@(__assertfail)
	.align		4
        /*0030*/ 	.word	index@(_ZN2at6native27unrolled_elementwise_kernelINS0_13AUnaryFunctorIsssNS0_17BitwiseXorFunctorIsEEEESt5arrayIPcLm2EELi4E23TrivialOffsetCalculatorILi1EjESA_NS0_6memory12LoadWithCastILi1EEENSB_13StoreWithCastILi1EEEEEviT_T0_T2_T3_T4_T5_)
	.align		4
        /*0034*/ 	.word	index@(__assertfail)
	.align		4
        /*0038*/ 	.word	index@(_ZN2at6native18elementwise_kernelILi128ELi4EZNS0_15gpu_kernel_implINS0_13BinaryFunctorIsssNS0_17BitwiseXorFunctorIsEEEEEEvRNS_18TensorIteratorBaseERKT_EUliE_EEviT1_)
	.align		4
        /*003c*/ 	.word	index@(__assertfail)
	.align		4
        /*0040*/ 	.word	index@(_ZN2at6native27unrolled_elementwise_kernelINS0_13BinaryFunctorIsssNS0_17BitwiseXorFunctorIsEEEESt5arrayIPcLm3EELi4E23TrivialOffsetCalculatorILi2EjES9_ILi1EjENS0_6memory12LoadWithCastILi2EEENSC_13StoreWithCastILi1EEEEEviT_T0_T2_T3_T4_T5_)
	.align		4
        /*0044*/ 	.word	index@(__assertfail)
	.align		4
        /*0048*/ 	.word	index@(_ZN2at6native18elementwise_kernelILi128ELi4EZNS0_15gpu_kernel_implINS0_13AUnaryFunctorIlllNS0_17BitwiseXorFunctorIlEEEEEEvRNS_18TensorIteratorBaseERKT_EUliE_EEviT1_)
	.align		4
        /*004c*/ 	.word	index@(__assertfail)
	.align		4
        /*0050*/ 	.word	index@(_ZN2at6native27unrolled_elementwise_kernelINS0_13AUnaryFunctorIlllNS0_17BitwiseXorFunctorIlEEEESt5arrayIPcLm2EELi4E23TrivialOffsetCalculatorILi1EjESA_NS0_6memory12LoadWithCastILi1EEENSB_13StoreWithCastILi1EEEEEviT_T0_T2_T3_T4_T5_)
	.align		4
        /*0054*/ 	.word	index@(__assertfail)
	.align		4
        /*0058*/ 	.word	index@(_ZN2at6native18elementwise_kernelILi128ELi4EZNS0_15gpu_kernel_implINS0_13BinaryFunctorIlllNS0_17BitwiseXorFunctorIlEEEEEEvRNS_18TensorIteratorBaseERKT_EUliE_EEviT1_)
	.align		4
        /*005c*/ 	.word	index@(__assertfail)
	.align		4
        /*0060*/ 	.word	index@(_ZN2at6native27unrolled_elementwise_kernelINS0_13BinaryFunctorIlllNS0_17BitwiseXorFunctorIlEEEESt5arrayIPcLm3EELi4E23TrivialOffsetCalculatorILi2EjES9_ILi1EjENS0_6memory12LoadWithCastILi2EEENSC_13StoreWithCastILi1EEEEEviT_T0_T2_T3_T4_T5_)
	.align		4
        /*0064*/ 	.word	index@(__assertfail)
	.align		4
        /*0068*/ 	.word	index@(_ZN2at6native18elementwise_kernelILi128ELi4EZNS0_15gpu_kernel_implINS0_13AUnaryFunctorIiiiNS0_17BitwiseXorFunctorIiEEEEEEvRNS_18TensorIteratorBaseERKT_EUliE_EEviT1_)
	.align		4
        /*006c*/ 	.word	index@(__assertfail)
	.align		4
        /*0070*/ 	.word	index@(_ZN2at6native27unrolled_elementwise_kernelINS0_13AUnaryFunctorIiiiNS0_17BitwiseXorFunctorIiEEEESt5arrayIPcLm2EELi4E23TrivialOffsetCalculatorILi1EjESA_NS0_6memory12LoadWithCastILi1EEENSB_13StoreWithCastILi1EEEEEviT_T0_T2_T3_T4_T5_)
	.align		4
        /*0074*/ 	.word	index@(__assertfail)
	.align		4
        /*0078*/ 	.word	index@(_ZN2at6native18elementwise_kernelILi128ELi4EZNS0_15gpu_kernel_implINS0_13BinaryFunctorIiiiNS0_17BitwiseXorFunctorIiEEEEEEvRNS_18TensorIteratorBaseERKT_EUliE_EEviT1_)
	.align		4
        /*007c*/ 	.word	index@(__assertfail)
	.align		4
        /*0080*/ 	.word	index@(_ZN2at6native27unrolled_elementwise_kernelINS0_13BinaryFunctorIiiiNS0_17BitwiseXorFunctorIiEEEESt5arrayIPcLm3EELi4E23TrivialOffsetCalculatorILi2EjES9_ILi1EjENS0_6memory12LoadWithCastILi2EEENSC_13StoreWithCastILi1EEEEEviT_T0_T2_T3_T4_T5_)
	.align		4
        /*0084*/ 	.word	index@(__assertfail)
	.align		4
        /*0088*/ 	.word	index@(_ZN2at6native18elementwise_kernelILi128ELi4EZNS0_15gpu_kernel_implINS0_13AUnaryFunctorIaaaNS0_17BitwiseXorFunctorIaEEEEEEvRNS_18TensorIteratorBaseERKT_EUliE_EEviT1_)
	.align		4
        /*008c*/ 	.word	index@(__assertfail)
	.align		4
        /*0090*/ 	.word	index@(_ZN2at6native27unrolled_elementwise_kernelINS0_13AUnaryFunctorIaaaNS0_17BitwiseXorFunctorIaEEEESt5arrayIPcLm2EELi4E23TrivialOffsetCalculatorILi1EjESA_NS0_6memory12LoadWithCastILi1EEENSB_13StoreWithCastILi1EEEEEviT_T0_T2_T3_T4_T5_)
	.align		4
        /*0094*/ 	.word	index@(__assertfail)
	.align		4
        /*0098*/ 	.word	index@(_ZN2at6native18elementwise_kernelILi128ELi4EZNS0_15gpu_kernel_implINS0_13BinaryFunctorIaaaNS0_17BitwiseXorFunctorIaEEEEEEvRNS_18TensorIteratorBaseERKT_EUliE_EEviT1_)
	.align		4
        /*009c*/ 	.word	index@(__assertfail)
	.align		4
        /*00a0*/ 	.word	index@(_ZN2at6native27unrolled_elementwise_kernelINS0_13BinaryFunctorIaaaNS0_17BitwiseXorFunctorIaEEEESt5arrayIPcLm3EELi4E23TrivialOffsetCalculatorILi2EjES9_ILi1EjENS0_6memory12LoadWithCastILi2EEENSC_13StoreWithCastILi1EEEEEviT_T0_T2_T3_T4_T5_)
	.align		4
        /*00a4*/ 	.word	index@(__assertfail)
	.align		4
        /*00a8*/ 	.word	index@(_ZN2at6native18elementwise_kernelILi128ELi4EZNS0_15gpu_kernel_implINS0_13AUnaryFunctorIhhhNS0_17BitwiseXorFunctorIhEEEEEEvRNS_18TensorIteratorBaseERKT_EUliE_EEviT1_)
	.align		4
        /*00ac*/ 	.word	index@(__assertfail)
	.align		4
        /*00b0*/ 	.word	index@(_ZN2at6native27unrolled_elementwise_kernelINS0_13AUnaryFunctorIhhhNS0_17BitwiseXorFunctorIhEEEESt5arrayIPcLm2EELi4E23TrivialOffsetCalculatorILi1EjESA_NS0_6memory12LoadWithCastILi1EEENSB_13StoreWithCastILi1EEEEEviT_T0_T2_T3_T4_T5_)
	.align		4
        /*00b4*/ 	.word	index@(__assertfail)
	.align		4
        /*00b8*/ 	.word	index@(_ZN2at6native18elementwise_kernelILi128ELi4EZNS0_15gpu_kernel_implINS0_13BinaryFunctorIhhhNS0_17BitwiseXorFunctorIhEEEEEEvRNS_18TensorIteratorBaseERKT_EUliE_EEviT1_)
	.align		4
        /*00bc*/ 	.word	index@(__assertfail)
	.align		4
        /*00c0*/ 	.word	index@(_ZN2at6native27unrolled_elementwise_kernelINS0_13BinaryFunctorIhhhNS0_17BitwiseXorFunctorIhEEEESt5arrayIPcLm3EELi4E23TrivialOffsetCalculatorILi2EjES9_ILi1EjENS0_6memory12LoadWithCastILi2EEENSC_13StoreWithCastILi1EEEEEviT_T0_T2_T3_T4_T5_)
	.align		4
        /*00c4*/ 	.word	index@(__assertfail)
	.align		4
        /*00c8*/ 	.word	index@(_ZN2at6native18elementwise_kernelILi128ELi4EZNS0_15gpu_kernel_implINS0_13AUnaryFunctorIbbbNS0_16BitwiseOrFunctorIbEEEEEEvRNS_18TensorIteratorBaseERKT_EUliE_EEviT1_)
	.align		4
        /*00cc*/ 	.word	index@(__assertfail)
	.align		4
        /*00d0*/ 	.word	index@(_ZN2at6native27unrolled_elementwise_kernelINS0_13AUnaryFunctorIbbbNS0_16BitwiseOrFunctorIbEEEESt5arrayIPcLm2EELi4E23TrivialOffsetCalculatorILi1EjESA_NS0_6memory12LoadWithCastILi1EEENSB_13StoreWithCastILi1EEEEEviT_T0_T2_T3_T4_T5_)
	.align		4
        /*00d4*/ 	.word	index@(__assertfail)
	.align		4
        /*00d8*/ 	.word	index@(_ZN2at6native18elementwise_kernelILi128ELi4EZNS0_15gpu_kernel_implINS0_13BinaryFunctorIbbbNS0_16BitwiseOrFunctorIbEEEEEEvRNS_18TensorIteratorBaseERKT_EUliE_EEviT1_)
	.align		4
        /*00dc*/ 	.word	index@(__assertfail)
	.align		4
        /*00e0*/ 	.word	index@(_ZN2at6native27unrolled_elementwise_kernelINS0_13BinaryFunctorIbbbNS0_16BitwiseOrFunctorIbEEEESt5arrayIPcLm3EELi4E23TrivialOffsetCalculatorILi2EjES9_ILi1EjENS0_6memory12LoadWithCastILi2EEENSC_13StoreWithCastILi1EEEEEviT_T0_T2_T3_T4_T5_)
	.align		4
        /*00e4*/ 	.word	index@(__assertfail)
	.align		4
        /*00e8*/ 	.word	index@(_ZN2at6native18elementwise_kernelILi128ELi4EZNS0_15gpu_kernel_implINS0_13AUnaryFunctorIsssNS0_16BitwiseOrFunctorIsEEEEEEvRNS_18TensorIteratorBaseERKT_EUliE_EEviT1_)
	.align		4
        /*00ec*/ 	.word	index@(__assertfail)
	.align		4
        /*00f0*/ 	.word	index@(_ZN2at6native27unrolled_elementwise_kernelINS0_13AUnaryFunctorIsssNS0_16BitwiseOrFunctorIsEEEESt5arrayIPcLm2EELi4E23TrivialOffsetCalculatorILi1EjESA_NS0_6memory12LoadWithCastILi1EEENSB_13StoreWithCastILi1EEEEEviT_T0_T2_T3_T4_T5_)
	.align		4
        /*00f4*/ 	.word	index@(__assertfail)
	.align		4
        /*00f8*/ 	.word	index@(_ZN2at6native18elementwise_kernelILi128ELi4EZNS0_15gpu_kernel_implINS0_13BinaryFunctorIsssNS0_16BitwiseOrFunctorIsEEEEEEvRNS_18TensorIteratorBaseERKT_EUliE_EEviT1_)
	.align		4
        /*00fc*/ 	.word	index@(__assertfail)
	.align		4
        /*0100*/ 	.word	index@(_ZN2at6native27unrolled_elementwise_kernelINS0_13BinaryFunctorIsssNS0_16BitwiseOrFunctorIsEEEESt5arrayIPcLm3EELi4E23TrivialOffsetCalculatorILi2EjES9_ILi1EjENS0_6memory12LoadWithCastILi2EEENSC_13StoreWithCastILi1EEEEEviT_T0_T2_T3_T4_T5_)
	.align		4
        /*0104*/ 	.word	index@(__assertfail)
	.align		4
        /*0108*/ 	.word	index@(_ZN2at6native18elementwise_kernelILi128ELi4EZNS0_15gpu_kernel_implINS0_13AUnaryFunctorIlllNS0_16BitwiseOrFunctorIlEEEEEEvRNS_18TensorIteratorBaseERKT_EUliE_EEviT1_)
	.align		4
        /*010c*/ 	.word	index@(__assertfail)
	.align		4
        /*0110*/ 	.word	index@(_ZN2at6native27unrolled_elementwise_kernelINS0_13AUnaryFunctorIlllNS0_16BitwiseOrFunctorIlEEEESt5arrayIPcLm2EELi4E23TrivialOffsetCalculatorILi1EjESA_NS0_6memory12LoadWithCastILi1EEENSB_13StoreWithCastILi1EEEEEviT_T0_T2_T3_T4_T5_)
	.align		4
        /*0114*/ 	.word	index@(__assertfail)
	.align		4
        /*0118*/ 	.word	index@(_ZN2at6native18elementwise_kernelILi128ELi4EZNS0_15gpu_kernel_implINS0_13BinaryFunctorIlllNS0_16BitwiseOrFunctorIlEEEEEEvRNS_18TensorIteratorBaseERKT_EUliE_EEviT1_)
	.align		4
        /*011c*/ 	.word	index@(__assertfail)
	.align		4
        /*0120*/ 	.word	index@(_ZN2at6native27unrolled_elementwise_kernelINS0_13BinaryFunctorIlllNS0_16BitwiseOrFunctorIlEEEESt5arrayIPcLm3EELi4E23TrivialOffsetCalculatorILi2EjES9_ILi1EjENS0_6memory12LoadWithCastILi2EEENSC_13StoreWithCastILi1EEEEEviT_T0_T2_T3_T4_T5_)
	.align		4
        /*0124*/ 	.word	index@(__assertfail)
	.align		4
        /*0128*/ 	.word	index@(_ZN2at6native18elementwise_kernelILi128ELi4EZNS0_15gpu_kernel_implINS0_13AUnaryFunctorIiiiNS0_16BitwiseOrFunctorIiEEEEEEvRNS_18TensorIteratorBaseERKT_EUliE_EEviT1_)
	.align		4
        /*012c*/ 	.word	index@(__assertfail)
	.align		4
        /*0130*/ 	.word	index@(_ZN2at6native27unrolled_elementwise_kernelINS0_13AUnaryFunctorIiiiNS0_16BitwiseOrFunctorIiEEEESt5arrayIPcLm2EELi4E23TrivialOffsetCalculatorILi1EjESA_NS0_6memory12LoadWithCastILi1EEENSB_13StoreWithCastILi1EEEEEviT_T0_T2_T3_T4_T5_)
	.align		4
        /*0134*/ 	.word	index@(__assertfail)
	.align		4
        /*0138*/ 	.word	index@(_ZN2at6native18elementwise_kernelILi128ELi4EZNS0_15gpu_kernel_implINS0_13BinaryFunctorIiiiNS0_16BitwiseOrFunctorIiEEEEEEvRNS_18TensorIteratorBaseERKT_EUliE_EEviT1_)
	.align		4
        /*013c*/ 	.word	index@(__assertfail)
	.align		4
        /*0140*/ 	.word	index@(_ZN2at6native27unrolled_elementwise_kernelINS0_13BinaryFunctorIiiiNS0_16BitwiseOrFunctorIiEEEESt5arrayIPcLm3EELi4E23TrivialOffsetCalculatorILi2EjES9_ILi1EjENS0_6memory12LoadWithCastILi2EEENSC_13StoreWithCastILi1EEEEEviT_T0_T2_T3_T4_T5_)
	.align		4
        /*0144*/ 	.word	index@(__assertfail)
	.align		4
        /*0148*/ 	.word	index@(_ZN2at6native18elementwise_kernelILi128ELi4EZNS0_15gpu_kernel_implINS0_13AUnaryFunctorIaaaNS0_16BitwiseOrFunctorIaEEEEEEvRNS_18TensorIteratorBaseERKT_EUliE_EEviT1_)
	.align		4
        /*014c*/ 	.word	index@(__assertfail)
	.align		4
        /*0150*/ 	.word	index@(_ZN2at6native27unrolled_elementwise_kernelINS0_13AUnaryFunctorIaaaNS0_16BitwiseOrFunctorIaEEEESt5arrayIPcLm2EELi4E23TrivialOffsetCalculatorILi1EjESA_NS0_6memory12LoadWithCastILi1EEENSB_13StoreWithCastILi1EEEEEviT_T0_T2_T3_T4_T5_)
	.align		4
        /*0154*/ 	.word	index@(__assertfail)
	.align		4
        /*0158*/ 	.word	index@(_ZN2at6native18elementwise_kernelILi128ELi4EZNS0_15gpu_kernel_implINS0_13BinaryFunctorIaaaNS0_16BitwiseOrFunctorIaEEEEEEvRNS_18TensorIteratorBaseERKT_EUliE_EEviT1_)
	.align		4
        /*015c*/ 	.word	index@(__assertfail)
	.align		4
        /*0160*/ 	.word	index@(_ZN2at6native27unrolled_elementwise_kernelINS0_13BinaryFunctorIaaaNS0_16BitwiseOrFunctorIaEEEESt5arrayIPcLm3EELi4E23TrivialOffsetCalculatorILi2EjES9_ILi1EjENS0_6memory12LoadWithCastILi2EEENSC_13StoreWithCastILi1EEEEEviT_T0_T2_T3_T4_T5_)
	.align		4
        /*0164*/ 	.word	index@(__assertfail)
	.align		4
        /*0168*/ 	.word	index@(_ZN2at6native18elementwise_kernelILi128ELi4EZNS0_15gpu_kernel_implINS0_13AUnaryFunctorIhhhNS0_16BitwiseOrFunctorIhEEEEEEvRNS_18TensorIteratorBaseERKT_EUliE_EEviT1_)
	.align		4
        /*016c*/ 	.word	index@(__assertfail)
	.align		4
        /*0170*/ 	.word	index@(_ZN2at6native27unrolled_elementwise_kernelINS0_13AUnaryFunctorIhhhNS0_16BitwiseOrFunctorIhEEEESt5arrayIPcLm2EELi4E23TrivialOffsetCalculatorILi1EjESA_NS0_6memory12LoadWithCastILi1EEENSB_13StoreWithCastILi1EEEEEviT_T0_T2_T3_T4_T5_)
	.align		4
        /*0174*/ 	.word	index@(__assertfail)
	.align		4
        /*0178*/ 	.word	index@(_ZN2at6native18elementwise_kernelILi128ELi4EZNS0_15gpu_kernel_implINS0_13BinaryFunctorIhhhNS0_16BitwiseOrFunctorIhEEEEEEvRNS_18TensorIteratorBaseERKT_EUliE_EEviT1_)
	.align		4
        /*017c*/ 	.word	index@(__assertfail)
	.align		4
        /*0180*/ 	.word	index@(_ZN2at6native27unrolled_elementwise_kernelINS0_13BinaryFunctorIhhhNS0_16BitwiseOrFunctorIhEEEESt5arrayIPcLm3EELi4E23TrivialOffsetCalculatorILi2EjES9_ILi1EjENS0_6memory12LoadWithCastILi2EEENSC_13StoreWithCastILi1EEEEEviT_T0_T2_T3_T4_T5_)
	.align		4
        /*0184*/ 	.word	index@(__assertfail)
	.align		4
        /*0188*/ 	.word	index@(_ZN2at6native18elementwise_kernelILi128ELi4EZNS0_15gpu_kernel_implINS0_13AUnaryFunctorIbbbNS0_17BitwiseAndFunctorIbEEEEEEvRNS_18TensorIteratorBaseERKT_EUliE_EEviT1_)
	.align		4
        /*018c*/ 	.word	index@(__assertfail)
	.align		4
        /*0190*/ 	.word	index@(_ZN2at6native27unrolled_elementwise_kernelINS0_13AUnaryFunctorIbbbNS0_17BitwiseAndFunctorIbEEEESt5arrayIPcLm2EELi4E23TrivialOffsetCalculatorILi1EjESA_NS0_6memory12LoadWithCastILi1EEENSB_13StoreWithCastILi1EEEEEviT_T0_T2_T3_T4_T5_)
	.align		4
        /*0194*/ 	.word	index@(__assertfail)
	.align		4
        /*0198*/ 	.word	index@(_ZN2at6native18elementwise_kernelILi128ELi4EZNS0_15gpu_kernel_implINS0_13BinaryFunctorIbbbNS0_17BitwiseAndFunctorIbEEEEEEvRNS_18TensorIteratorBaseERKT_EUliE_EEviT1_)
	.align		4
        /*019c*/ 	.word	index@(__assertfail)
	.align		4
        /*01a0*/ 	.word	index@(_ZN2at6native27unrolled_elementwise_kernelINS0_13BinaryFunctorIbbbNS0_17BitwiseAndFunctorIbEEEESt5arrayIPcLm3EELi4E23TrivialOffsetCalculatorILi2EjES9_ILi1EjENS0_6memory12LoadWithCastILi2EEENSC_13StoreWithCastILi1EEEEEviT_T0_T2_T3_T4_T5_)
	.align		4
        /*01a4*/ 	.word	index@(__assertfail)
	.align		4
        /*01a8*/ 	.word	index@(_ZN2at6native18elementwise_kernelILi128ELi4EZNS0_15gpu_kernel_implINS0_13AUnaryFunctorIsssNS0_17BitwiseAndFunctorIsEEEEEEvRNS_18TensorIteratorBaseERKT_EUliE_EEviT1_)
	.align		4
        /*01ac*/ 	.word	index@(__assertfail)
	.align		4
        /*01b0*/ 	.word	index@(_ZN2at6native27unrolled_elementwise_kernelINS0_13AUnaryFunctorIsssNS0_17BitwiseAndFunctorIsEEEESt5arrayIPcLm2EELi4E23TrivialOffsetCalculatorILi1EjESA_NS0_6memory12LoadWithCastILi1EEENSB_13StoreWithCastILi1EEEEEviT_T0_T2_T3_T4_T5_)
	.align		4
        /*01b4*/ 	.word	index@(__assertfail)
	.align		4
        /*01b8*/ 	.word	index@(_ZN2at6native18elementwise_kernelILi128ELi4EZNS0_15gpu_kernel_implINS0_13BinaryFunctorIsssNS0_17BitwiseAndFunctorIsEEEEEEvRNS_18TensorIteratorBaseERKT_EUliE_EEviT1_)
	.align		4
        /*01bc*/ 	.word	index@(__assertfail)
	.align		4
        /*01c0*/ 	.word	index@(_ZN2at6native27unrolled_elementwise_kernelINS0_13BinaryFunctorIsssNS0_17BitwiseAndFunctorIsEEEESt5arrayIPcLm3EELi4E23TrivialOffsetCalculatorILi2EjES9_ILi1EjENS0_6memory12LoadWithCastILi2EEENSC_13StoreWithCastILi1EEEEEviT_T0_T2_T3_T4_T5_)
	.align		4
        /*01c4*/ 	.word	index@(__assertfail)
	.align		4
        /*01c8*/ 	.word	index@(_ZN2at6native18elementwise_kernelILi128ELi4EZNS0_15gpu_kernel_implINS0_13AUnaryFunctorIlllNS0_17BitwiseAndFunctorIlEEEEEEvRNS_18TensorIteratorBaseERKT_EUliE_EEviT1_)
	.align		4
        /*01cc*/ 	.word	index@(__assertfail)
	.align		4
        /*01d0*/ 	.word	index@(_ZN2at6native27unrolled_elementwise_kernelINS0_13AUnaryFunctorIlllNS0_17BitwiseAndFunctorIlEEEESt5arrayIPcLm2EELi4E23TrivialOffsetCalculatorILi1EjESA_NS0_6memory12LoadWithCastILi1EEENSB_13StoreWithCastILi1EEEEEviT_T0_T2_T3_T4_T5_)
	.align		4
        /*01d4*/ 	.word	index@(__assertfail)
	.align		4
        /*01d8*/ 	.word	index@(_ZN2at6native18elementwise_kernelILi128ELi4EZNS0_15gpu_kernel_implINS0_13BinaryFunctorIlllNS0_17BitwiseAndFunctorIlEEEEEEvRNS_18TensorIteratorBaseERKT_EUliE_EEviT1_)
	.align		4
        /*01dc*/ 	.word	index@(__assertfail)
	.align		4
        /*01e0*/ 	.word	index@(_ZN2at6native27unrolled_elementwise_kernelINS0_13BinaryFunctorIlllNS0_17BitwiseAndFunctorIlEEEESt5arrayIPcLm3EELi4E23TrivialOffsetCalculatorILi2EjES9_ILi1EjENS0_6memory12LoadWithCastILi2EEENSC_13StoreWithCastILi1EEEEEviT_T0_T2_T3_T4_T5_)
	.align		4
        /*01e4*/ 	.word	index@(__assertfail)
	.align		4
        /*01e8*/ 	.word	index@(_ZN2at6native18elementwise_kernelILi128ELi4EZNS0_15gpu_kernel_implINS0_13AUnaryFunctorIiiiNS0_17BitwiseAndFunctorIiEEEEEEvRNS_18TensorIteratorBaseERKT_EUliE_EEviT1_)
	.align		4
        /*01ec*/ 	.word	index@(__assertfail)
	.align		4
        /*01f0*/ 	.word	index@(_ZN2at6native27unrolled_elementwise_kernelINS0_13AUnaryFunctorIiiiNS0_17BitwiseAndFunctorIiEEEESt5arrayIPcLm2EELi4E23TrivialOffsetCalculatorILi1EjESA_NS0_6memory12LoadWithCastILi1EEENSB_13StoreWithCastILi1EEEEEviT_T0_T2_T3_T4_T5_)
	.align		4
        /*01f4*/ 	.word	index@(__assertfail)
	.align		4
        /*01f8*/ 	.word	index@(_ZN2at6native18elementwise_kernelILi128ELi4EZNS0_15gpu_kernel_implINS0_13BinaryFunctorIiiiNS0_17BitwiseAndFunctorIiEEEEEEvRNS_18TensorIteratorBaseERKT_EUliE_EEviT1_)
	.align		4
        /*01fc*/ 	.word	index@(__assertfail)
	.align		4
        /*0200*/ 	.word	index@(_ZN2at6native27unrolled_elementwise_kernelINS0_13BinaryFunctorIiiiNS0_17BitwiseAndFunctorIiEEEESt5arrayIPcLm3EELi4E23TrivialOffsetCalculatorILi2EjES9_ILi1EjENS0_6memory12LoadWithCastILi2EEENSC_13StoreWithCastILi1EEEEEviT_T0_T2_T3_T4_T5_)
	.align		4
        /*0204*/ 	.word	index@(__assertfail)
	.align		4
        /*0208*/ 	.word	index@(_ZN2at6native18elementwise_kernelILi128ELi4EZNS0_15gpu_kernel_implINS0_13AUnaryFunctorIaaaNS0_17BitwiseAndFunctorIaEEEEEEvRNS_18TensorIteratorBaseERKT_EUliE_EEviT1_)
	.align		4
        /*020c*/ 	.word	index@(__assertfail)
	.align		4
        /*0210*/ 	.word	index@(_ZN2at6native27unrolled_elementwise_kernelINS0_13AUnaryFunctorIaaaNS0_17BitwiseAndFunctorIaEEEESt5arrayIPcLm2EELi4E23TrivialOffsetCalculatorILi1EjESA_NS0_6memory12LoadWithCastILi1EEENSB_13StoreWithCastILi1EEEEEviT_T0_T2_T3_T4_T5_)
	.align		4
        /*0214*/ 	.word	index@(__assertfail)
	.align		4
        /*0218*/ 	.word	index@(_ZN2at6native18elementwise_kernelILi128ELi4EZNS0_15gpu_kernel_implINS0_13BinaryFunctorIaaaNS0_17BitwiseAndFunctorIaEEEEEEvRNS_18TensorIteratorBaseERKT_EUliE_EEviT1_)
	.align		4
        /*021c*/ 	.word	index@(__assertfail)
	.align		4
        /*0220*/ 	.word	index@(_ZN2at6native27unrolled_elementwise_kernelINS0_13BinaryFunctorIaaaNS0_17BitwiseAndFunctorIaEEEESt5arrayIPcLm3EELi4E23TrivialOffsetCalculatorILi2EjES9_ILi1EjENS0_6memory12LoadWithCastILi2EEENSC_13StoreWithCastILi1EEEEEviT_T0_T2_T3_T4_T5_)
	.align		4
        /*0224*/ 	.word	index@(__assertfail)
	.align		4
        /*0228*/ 	.word	index@(_ZN2at6native18elementwise_kernelILi128ELi4EZNS0_15gpu_kernel_implINS0_13AUnaryFunctorIhhhNS0_17BitwiseAndFunctorIhEEEEEEvRNS_18TensorIteratorBaseERKT_EUliE_EEviT1_)
	.align		4
        /*022c*/ 	.word	index@(__assertfail)
	.align		4
        /*0230*/ 	.word	index@(_ZN2at6native27unrolled_elementwise_kernelINS0_13AUnaryFunctorIhhhNS0_17BitwiseAndFunctorIhEEEESt5arrayIPcLm2EELi4E23TrivialOffsetCalculatorILi1EjESA_NS0_6memory12LoadWithCastILi1EEENSB_13StoreWithCastILi1EEEEEviT_T0_T2_T3_T4_T5_)
	.align		4
        /*0234*/ 	.word	index@(__assertfail)
	.align		4
        /*0238*/ 	.word	index@(_ZN2at6native18elementwise_kernelILi128ELi4EZNS0_15gpu_kernel_implINS0_13BinaryFunctorIhhhNS0_17BitwiseAndFunctorIhEEEEEEvRNS_18TensorIteratorBaseERKT_EUliE_EEviT1_)
	.align		4
        /*023c*/ 	.word	index@(__assertfail)
	.align		4
        /*0240*/ 	.word	index@(_ZN2at6native27unrolled_elementwise_kernelINS0_13BinaryFunctorIhhhNS0_17BitwiseAndFunctorIhEEEESt5arrayIPcLm3EELi4E23TrivialOffsetCalculatorILi2EjES9_ILi1EjENS0_6memory12LoadWithCastILi2EEENSC_13StoreWithCastILi1EEEEEviT_T0_T2_T3_T4_T5_)
	.align		4
        /*0244*/ 	.word	index@(__assertfail)
	.align		4
        /*0248*/ 	.word	0x00000000
	.align		4
        /*024c*/ 	.word	0xfffffffe
	.align		4
        /*0250*/ 	.word	0x00000000
	.align		4
        /*0254*/ 	.word	0xfffffffd
	.align		4
        /*0258*/ 	.word	0x00000000
	.align		4
        /*025c*/ 	.word	0xfffffffc


//--------------------- .nv.rel.action            --------------------------
	.section	.nv.rel.action,"",@"SHT_CUDA_RELOCINFO"
	.align	8
	.sectionentsize	8
        /*0000*/ 	.byte	0x73, 0x00, 0x00, 0x00, 0x00, 0x00, 0x00, 0x00, 0x00, 0x00, 0x00, 0x11, 0x25, 0x00, 0x05, 0x36


//--------------------- .nv.constant4             --------------------------
	.section	.nv.constant4,"a",@progbits
	.align	8
	.align		8
.nv.constant4:
        /*0000*/ 	.dword	__assertfail
	.align		8
        /*0008*/ 	.dword	__unnamed_1
	.align		8
        /*0010*/ 	.dword	__unnamed_2
	.align		8
        /*0018*/ 	.dword	__unnamed_3
	.align		8
        /*0020*/ 	.dword	__unnamed_4
	.align		8
        /*0028*/ 	.dword	__unnamed_5
	.align		8
        /*0030*/ 	.dword	__unnamed_6
	.align		8
        /*0038*/ 	.dword	__unnamed_7
	.align		8
        /*0040*/ 	.dword	__unnamed_8
	.align		8
        /*0048*/ 	.dword	__unnamed_9
	.align		8
        /*0050*/ 	.dword	__unnamed_10
	.align		8
        /*0058*/ 	.dword	__unnamed_11
	.align		8
        /*0060*/ 	.dword	__unnamed_12
	.align		8
        /*0068*/ 	.dword	_ZN57_INTERNAL_058b85fc_26_BinaryBitwiseOpsKernels_cu_f9fd63074cuda3std3__45__cpo5beginE
	.align		8
        /*0070*/ 	.dword	_ZN57_INTERNAL_058b85fc_26_BinaryBitwiseOpsKernels_cu_f9fd63074cuda3std3__45__cpo3endE
	.align		8
        /*0078*/ 	.dword	_ZN57_INTERNAL_058b85fc_26_BinaryBitwiseOpsKernels_cu_f9fd63074cuda3std3__45__cpo6cbeginE
	.align		8
        /*0080*/ 	.dword	_ZN57_INTERNAL_058b85fc_26_BinaryBitwiseOpsKernels_cu_f9fd63074cuda3std3__45__cpo4cendE
	.align		8
        /*0088*/ 	.dword	_ZN57_INTERNAL_058b85fc_26_BinaryBitwiseOpsKernels_cu_f9fd63074cuda3std3__45__cpo6rbeginE
	.align		8
        /*0090*/ 	.dword	_ZN57_INTERNAL_058b85fc_26_BinaryBitwiseOpsKernels_cu_f9fd63074cuda3std3__45__cpo4rendE
	.align		8
        /*0098*/ 	.dword	_ZN57_INTERNAL_058b85fc_26_BinaryBitwiseOpsKernels_cu_f9fd63074cuda3std3__45__cpo7crbeginE
	.align		8
        /*00a0*/ 	.dword	_ZN57_INTERNAL_058b85fc_26_BinaryBitwiseOpsKernels_cu_f9fd63074cuda3std3__45__cpo5crendE
	.align		8
        /*00a8*/ 	.dword	_ZN57_INTERNAL_058b85fc_26_BinaryBitwiseOpsKernels_cu_f9fd63074cuda3std3__459_GLOBAL__N__058b85fc_26_BinaryBitwiseOpsKernels_cu_f9fd63076ignoreE
	.align		8
        /*00b0*/ 	.dword	_ZN57_INTERNAL_058b85fc_26_BinaryBitwiseOpsKernels_cu_f9fd63074cuda3std3__419piecewise_constructE
	.align		8
        /*00b8*/ 	.dword	_ZN57_INTERNAL_058b85fc_26_BinaryBitwiseOpsKernels_cu_f9fd63074cuda3std3__48in_placeE
	.align		8
        /*00c0*/ 	.dword	_ZN57_INTERNAL_058b85fc_26_BinaryBitwiseOpsKernels_cu_f9fd63074cuda3std3__420unreachable_sentinelE
	.align		8
        /*00c8*/ 	.dword	_ZN57_INTERNAL_058b85fc_26_BinaryBitwiseOpsKernels_cu_f9fd63074cuda3std6ranges3__45__cpo4swapE
	.align		8
        /*00d0*/ 	.dword	_ZN57_INTERNAL_058b85fc_26_BinaryBitwiseOpsKernels_cu_f9fd63074cuda3std6ranges3__45__cpo9iter_moveE
	.align		8
        /*00d8*/ 	.dword	_ZN57_INTERNAL_058b85fc_26_BinaryBitwiseOpsKernels_cu_f9fd63074cuda3std6ranges3__45__cpo5beginE
	.align		8
        /*00e0*/ 	.dword	_ZN57_INTERNAL_058b85fc_26_BinaryBitwiseOpsKernels_cu_f9fd63074cuda3std6ranges3__45__cpo3endE
	.align		8
        /*00e8*/ 	.dword	_ZN57_INTERNAL_058b85fc_26_BinaryBitwiseOpsKernels_cu_f9fd63074cuda3std6ranges3__45__cpo6cbeginE
	.align		8
        /*00f0*/ 	.dword	_ZN57_INTERNAL_058b85fc_26_BinaryBitwiseOpsKernels_cu_f9fd63074cuda3std6ranges3__45__cpo4cendE
	.align		8
        /*00f8*/ 	.dword	_ZN57_INTERNAL_058b85fc_26_BinaryBitwiseOpsKernels_cu_f9fd63074cuda3std6ranges3__45__cpo7advanceE
	.align		8
        /*0100*/ 	.dword	_ZN57_INTERNAL_058b85fc_26_BinaryBitwiseOpsKernels_cu_f9fd63074cuda3std6ranges3__45__cpo9iter_swapE
	.align		8
        /*0108*/ 	.dword	_ZN57_INTERNAL_058b85fc_26_BinaryBitwiseOpsKernels_cu_f9fd63074cuda3std6ranges3__45__cpo4nextE
	.align		8
        /*0110*/ 	.dword	_ZN57_INTERNAL_058b85fc_26_BinaryBitwiseOpsKernels_cu_f9fd63074cuda3std6ranges3__45__cpo4prevE
	.align		8
        /*0118*/ 	.dword	_ZN57_INTERNAL_058b85fc_26_BinaryBitwiseOpsKernels_cu_f9fd63074cuda3std6ranges3__45__cpo4dataE
	.align		8
        /*0120*/ 	.dword	_ZN57_INTERNAL_058b85fc_26_BinaryBitwiseOpsKernels_cu_f9fd63074cuda3std6ranges3__45__cpo5cdataE
	.align		8
        /*0128*/ 	.dword	_ZN57_INTERNAL_058b85fc_26_BinaryBitwiseOpsKernels_cu_f9fd63074cuda3std6ranges3__45__cpo4sizeE
	.align		8
        /*0130*/ 	.dword	_ZN57_INTERNAL_058b85fc_26_BinaryBitwiseOpsKernels_cu_f9fd63074cuda3std6ranges3__45__cpo5ssizeE
	.align		8
        /*0138*/ 	.dword	_ZN57_INTERNAL_058b85fc_26_BinaryBitwiseOpsKernels_cu_f9fd63074cuda3std6ranges3__45__cpo8distanceE
	.align		8
        /*0140*/ 	.dword	_ZN57_INTERNAL_058b85fc_26_BinaryBitwiseOpsKernels_cu_f9fd63076thrust23THRUST_300001_SM_800_NS6system6detail10sequential3seqE
	.align		8
        /*0148*/ 	.dword	$str$7
	.align		8
        /*0150*/ 	.dword	$str$8


//--------------------- .nv.constant0._ZN2at6native18elementwise_kernelILi128ELi4EZNS0_15gpu_kernel_implINS0_13AUnaryFunctorIbbbNS0_17BitwiseXorFunctorIbEEEEEEvRNS_18TensorIteratorBaseERKT_EUliE_EEviT1_ --------------------------
	.section	.nv.constant0._ZN2at6native18elementwise_kernelILi128ELi4EZNS0_15gpu_kernel_implINS0_13AUnaryFunctorIbbbNS0_17BitwiseXorFunctorIbEEEEEEvRNS_18TensorIteratorBaseERKT_EUliE_EEviT1_,"a",@progbits
	.sectionflags	@""
	.align	4
.nv.constant0._ZN2at6native18elementwise_kernelILi128ELi4EZNS0_15gpu_kernel_implINS0_13AUnaryFunctorIbbbNS0_17BitwiseXorFunctorIbEEEEEEvRNS_18TensorIteratorBaseERKT_EUliE_EEviT1_:
	.zero		896


//--------------------- .nv.constant0._ZN2at6native27unrolled_elementwise_kernelINS0_13AUnaryFunctorIbbbNS0_17BitwiseXorFunctorIbEEEESt5arrayIPcLm2EELi4E23TrivialOffsetCalculatorILi1EjESA_NS0_6memory12LoadWithCastILi1EEENSB_13StoreWithCastILi1EEEEEviT_T0_T2_T3_T4_T5_ --------------------------
	.section	.nv.constant0._ZN2at6native27unrolled_elementwise_kernelINS0_13AUnaryFunctorIbbbNS0_17BitwiseXorFunctorIbEEEESt5arrayIPcLm2EELi4E23TrivialOffsetCalculatorILi1EjESA_NS0_6memory12LoadWithCastILi1EEENSB_13StoreWithCastILi1EEEEEviT_T0_T2_T3_T4_T5_,"a",@progbits
	.sectionflags	@""
	.align	4
.nv.constant0._ZN2at6native27unrolled_elementwise_kernelINS0_13AUnaryFunctorIbbbNS0_17BitwiseXorFunctorIbEEEESt5arrayIPcLm2EELi4E23TrivialOffsetCalculatorILi1EjESA_NS0_6memory12LoadWithCastILi1EEENSB_13StoreWithCastILi1EEEEEviT_T0_T2_T3_T4_T5_:
	.zero		396


//--------------------- .nv.constant0._ZN2at6native18elementwise_kernelILi128ELi4EZNS0_22gpu_kernel_impl_nocastINS0_13AUnaryFunctorIbbbNS0_17BitwiseXorFunctorIbEEEEEEvRNS_18TensorIteratorBaseERKT_EUliE_EEviT1_ --------------------------
	.section	.nv.constant0._ZN2at6native18elementwise_kernelILi128ELi4EZNS0_22gpu_kernel_impl_nocastINS0_13AUnaryFunctorIbbbNS0_17BitwiseXorFunctorIbEEEEEEvRNS_18TensorIteratorBaseERKT_EUliE_EEviT1_,"a",@progbits
	.sectionflags	@""
	.align	4
.nv.constant0._ZN2at6native18elementwise_kernelILi128ELi4EZNS0_22gpu_kernel_impl_nocastINS0_13AUnaryFunctorIbbbNS0_17BitwiseXorFunctorIbEEEEEEvRNS_18TensorIteratorBaseERKT_EUliE_EEviT1_:
	.zero		896


//--------------------- .nv.constant0._ZN2at6native27unrolled_elementwise_kernelINS0_13AUnaryFunctorIbbbNS0_17BitwiseXorFunctorIbEEEESt5arrayIPcLm2EELi4E23TrivialOffsetCalculatorILi1EjESA_NS0_6memory15LoadWithoutCastENSB_16StoreWithoutCastEEEviT_T0_T2_T3_T4_T5_ --------------------------
	.section	.nv.constant0._ZN2at6native27unrolled_elementwise_kernelINS0_13AUnaryFunctorIbbbNS0_17BitwiseXorFunctorIbEEEESt5arrayIPcLm2EELi4E23TrivialOffsetCalculatorILi1EjESA_NS0_6memory15LoadWithoutCastENSB_16StoreWithoutCastEEEviT_T0_T2_T3_T4_T5_,"a",@progbits
	.sectionflags	@""
	.align	4
.nv.constant0._ZN2at6native27unrolled_elementwise_kernelINS0_13AUnaryFunctorIbbbNS0_17BitwiseXorFunctorIbEEEESt5arrayIPcLm2EELi4E23TrivialOffsetCalculatorILi1EjESA_NS0_6memory15LoadWithoutCastENSB_16StoreWithoutCastEEEviT_T0_T2_T3_T4_T5_:
	.zero		380


//--------------------- .nv.constant0._ZN2at6native29vectorized_elementwise_kernelILi2ENS0_13AUnaryFunctorIbbbNS0_17BitwiseXorFunctorIbEEEESt5arrayIPcLm2EEEEviT0_T1_ --------------------------
	.section	.nv.constant0._ZN2at6native29vectorized_elementwise_kernelILi2ENS0_13AUnaryFunctorIbbbNS0_17BitwiseXorFunctorIbEEEESt5arrayIPcLm2EEEEviT0_T1_,"a",@progbits
	.sectionflags	@""
	.align	4
.nv.constant0._ZN2at6native29vectorized_elementwise_kernelILi2ENS0_13AUnaryFunctorIbbbNS0_17BitwiseXorFunctorIbEEEESt5arrayIPcLm2EEEEviT0_T1_:
	.zero		376


//--------------------- .nv.constant0._ZN2at6native29vectorized_elementwise_kernelILi4ENS0_13AUnaryFunctorIbbbNS0_17BitwiseXorFunctorIbEEEESt5arrayIPcLm2EEEEviT0_T1_ --------------------------
	.section	.nv.constant0._ZN2at6native29vectorized_elementwise_kernelILi4ENS0_13AUnaryFunctorIbbbNS0_17BitwiseXorFunctorIbEEEESt5arrayIPcLm2EEEEviT0_T1_,"a",@progbits
	.sectionflags	@""
	.align	4
.nv.constant0._ZN2at6native29vectorized_elementwise_kernelILi4ENS0_13AUnaryFunctorIbbbNS0_17BitwiseXorFunctorIbEEEESt5arrayIPcLm2EEEEviT0_T1_:
	.zero		376


//--------------------- .nv.constant0._ZN2at6native29vectorized_elementwise_kernelILi8ENS0_13AUnaryFunctorIbbbNS0_17BitwiseXorFunctorIbEEEESt5arrayIPcLm2EEEEviT0_T1_ --------------------------
	.section	.nv.constant0._ZN2at6native29vectorized_elementwise_kernelILi8ENS0_13AUnaryFunctorIbbbNS0_17BitwiseXorFunctorIbEEEESt5arrayIPcLm2EEEEviT0_T1_,"a",@progbits
	.sectionflags	@""
	.align	4
.nv.constant0._ZN2at6native29vectorized_elementwise_kernelILi8ENS0_13AUnaryFunctorIbbbNS0_17BitwiseXorFunctorIbEEEESt5arrayIPcLm2EEEEviT0_T1_:
	.zero		376


//--------------------- .nv.constant0._ZN2at6native18elementwise_kernelILi128ELi4EZNS0_15gpu_kernel_implINS0_13BinaryFunctorIbbbNS0_17BitwiseXorFunctorIbEEEEEEvRNS_18TensorIteratorBaseERKT_EUliE_EEviT1_ --------------------------
	.section	.nv.constant0._ZN2at6native18elementwise_kernelILi128ELi4EZNS0_15gpu_kernel_implINS0_13BinaryFunctorIbbbNS0_17BitwiseXorFunctorIbEEEEEEvRNS_18TensorIteratorBaseERKT_EUliE_EEviT1_,"a",@progbits
	.sectionflags	@""
	.align	4
.nv.constant0._ZN2at6native18elementwise_kernelILi128ELi4EZNS0_15gpu_kernel_implINS0_13BinaryFunctorIbbbNS0_17BitwiseXorFunctorIbEEEEEEvRNS_18TensorIteratorBaseERKT_EUliE_EEviT1_:
	.zero		1008


//--------------------- .nv.constant0._ZN2at6native27unrolled_elementwise_kernelINS0_13BinaryFunctorIbbbNS0_17BitwiseXorFunctorIbEEEESt5arrayIPcLm3EELi4E23TrivialOffsetCalculatorILi2EjES9_ILi1EjENS0_6memory12LoadWithCastILi2EEENSC_13StoreWithCastILi1EEEEEviT_T0_T2_T3_T4_T5_ --------------------------
	.section	.nv.constant0._ZN2at6native27unrolled_elementwise_kernelINS0_13BinaryFunctorIbbbNS0_17BitwiseXorFunctorIbEEEESt5arrayIPcLm3EELi4E23TrivialOffsetCalculatorILi2EjES9_ILi1EjENS0_6memory12LoadWithCastILi2EEENSC_13StoreWithCastILi1EEEEEviT_T0_T2_T3_T4_T5_,"a",@progbits
	.sectionflags	@""
	.align	4
.nv.constant0._ZN2at6native27unrolled_elementwise_kernelINS0_13BinaryFunctorIbbbNS0_17BitwiseXorFunctorIbEEEESt5arrayIPcLm3EELi4E23TrivialOffsetCalculatorILi2EjES9_ILi1EjENS0_6memory12LoadWithCastILi2EEENSC_13StoreWithCastILi1EEEEEviT_T0_T2_T3_T4_T5_:
	.zero		408


//--------------------- .nv.constant0._ZN2at6native18elementwise_kernelILi128ELi4EZNS0_22gpu_kernel_impl_nocastINS0_13BinaryFunctorIbbbNS0_17BitwiseXorFunctorIbEEEEEEvRNS_18TensorIteratorBaseERKT_EUliE_EEviT1_ --------------------------
	.section	.nv.constant0._ZN2at6native18elementwise_kernelILi128ELi4EZNS0_22gpu_kernel_impl_nocastINS0_13BinaryFunctorIbbbNS0_17BitwiseXorFunctorIbEEEEEEvRNS_18TensorIteratorBaseERKT_EUliE_EEviT1_,"a",@progbits
	.sectionflags	@""
	.align	4
.nv.constant0._ZN2at6native18elementwise_kernelILi128ELi4EZNS0_22gpu_kernel_impl_nocastINS0_13BinaryFunctorIbbbNS0_17BitwiseXorFunctorIbEEEEEEvRNS_18TensorIteratorBaseERKT_EUliE_EEviT1_:
	.zero		1008


//--------------------- .nv.constant0._ZN2at6native27unrolled_elementwise_kernelINS0_13BinaryFunctorIbbbNS0_17BitwiseXorFunctorIbEEEESt5arrayIPcLm3EELi4E23TrivialOffsetCalculatorILi2EjES9_ILi1EjENS0_6memory15LoadWithoutCastENSC_16StoreWithoutCastEEEviT_T0_T2_T3_T4_T5_ --------------------------
	.section	.nv.constant0._ZN2at6native27unrolled_elementwise_kernelINS0_13BinaryFunctorIbbbNS0_17BitwiseXorFunctorIbEEEESt5arrayIPcLm3EELi4E23TrivialOffsetCalculatorILi2EjES9_ILi1EjENS0_6memory15LoadWithoutCastENSC_16StoreWithoutCastEEEviT_T0_T2_T3_T4_T5_,"a",@progbits
	.sectionflags	@""
	.align	4
.nv.constant0._ZN2at6native27unrolled_elementwise_kernelINS0_13BinaryFunctorIbbbNS0_17BitwiseXorFunctorIbEEEESt5arrayIPcLm3EELi4E23TrivialOffsetCalculatorILi2EjES9_ILi1EjENS0_6memory15LoadWithoutCastENSC_16StoreWithoutCastEEEviT_T0_T2_T3_T4_T5_:
	.zero		388


//--------------------- .nv.constant0._ZN2at6native29vectorized_elementwise_kernelILi2ENS0_13BinaryFunctorIbbbNS0_17BitwiseXorFunctorIbEEEESt5arrayIPcLm3EEEEviT0_T1_ --------------------------
	.section	.nv.constant0._ZN2at6native29vectorized_elementwise_kernelILi2ENS0_13BinaryFunctorIbbbNS0_17BitwiseXorFunctorIbEEEESt5arrayIPcLm3EEEEviT0_T1_,"a",@progbits
	.sectionflags	@""
	.align	4
.nv.constant0._ZN2at6native29vectorized_elementwise_kernelILi2ENS0_13BinaryFunctorIbbbNS0_17BitwiseXorFunctorIbEEEESt5arrayIPcLm3EEEEviT0_T1_:
	.zero		384


//--------------------- .nv.constant0._ZN2at6native29vectorized_elementwise_kernelILi4ENS0_13BinaryFunctorIbbbNS0_17BitwiseXorFunctorIbEEEESt5arrayIPcLm3EEEEviT0_T1_ --------------------------
	.section	.nv.constant0._ZN2at6native29vectorized_elementwise_kernelILi4ENS0_13BinaryFunctorIbbbNS0_17BitwiseXorFunctorIbEEEESt5arrayIPcLm3EEEEviT0_T1_,"a",@progbits
	.sectionflags	@""
	.align	4
.nv.constant0._ZN2at6native29vectorized_elementwise_kernelILi4ENS0_13BinaryFunctorIbbbNS0_17BitwiseXorFunctorIbEEEESt5arrayIPcLm3EEEEviT0_T1_:
	.zero		384


//--------------------- .nv.constant0._ZN2at6native29vectorized_elementwise_kernelILi8ENS0_13BinaryFunctorIbbbNS0_17BitwiseXorFunctorIbEEEESt5arrayIPcLm3EEEEviT0_T1_ --------------------------
	.section	.nv.constant0._ZN2at6native29vectorized_elementwise_kernelILi8ENS0_13BinaryFunctorIbbbNS0_17BitwiseXorFunctorIbEEEESt5arrayIPcLm3EEEEviT0_T1_,"a",@progbits
	.sectionflags	@""
	.align	4
.nv.constant0._ZN2at6native29vectorized_elementwise_kernelILi8ENS0_13BinaryFunctorIbbbNS0_17BitwiseXorFunctorIbEEEESt5arrayIPcLm3EEEEviT0_T1_:
	.zero		384


//--------------------- .nv.constant0._ZN2at6native18elementwise_kernelILi128ELi4EZNS0_15gpu_kernel_implINS0_13AUnaryFunctorIsssNS0_17BitwiseXorFunctorIsEEEEEEvRNS_18TensorIteratorBaseERKT_EUliE_EEviT1_ --------------------------
	.section	.nv.constant0._ZN2at6native18elementwise_kernelILi128ELi4EZNS0_15gpu_kernel_implINS0_13AUnaryFunctorIsssNS0_17BitwiseXorFunctorIsEEEEEEvRNS_18TensorIteratorBaseERKT_EUliE_EEviT1_,"a",@progbits
	.sectionflags	@""
	.align	4
.nv.constant0._ZN2at6native18elementwise_kernelILi128ELi4EZNS0_15gpu_kernel_implINS0_13AUnaryFunctorIsssNS0_17BitwiseXorFunctorIsEEEEEEvRNS_18TensorIteratorBaseERKT_EUliE_EEviT1_:
	.zero		896


//--------------------- .nv.constant0._ZN2at6native27unrolled_elementwise_kernelINS0_13AUnaryFunctorIsssNS0_17BitwiseXorFunctorIsEEEESt5arrayIPcLm2EELi4E23TrivialOffsetCalculatorILi1EjESA_NS0_6memory12LoadWithCastILi1EEENSB_13StoreWithCastILi1EEEEEviT_T0_T2_T3_T4_T5_ --------------------------
	.section	.nv.constant0._ZN2at6native27unrolled_elementwise_kernelINS0_13AUnaryFunctorIsssNS0_17BitwiseXorFunctorIsEEEESt5arrayIPcLm2EELi4E23TrivialOffsetCalculatorILi1EjESA_NS0_6memory12LoadWithCastILi1EEENSB_13StoreWithCastILi1EEEEEviT_T0_T2_T3_T4_T5_,"a",@progbits
	.sectionflags	@""
	.align	4
.nv.constant0._ZN2at6native27unrolled_elementwise_kernelINS0_13AUnaryFunctorIsssNS0_17BitwiseXorFunctorIsEEEESt5arrayIPcLm2EELi4E23TrivialOffsetCalculatorILi1EjESA_NS0_6memory12LoadWithCastILi1EEENSB_13StoreWithCastILi1EEEEEviT_T0_T2_T3_T4_T5_:
	.zero		396


//--------------------- .nv.constant0._ZN2at6native18elementwise_kernelILi128ELi4EZNS0_22gpu_kernel_impl_nocastINS0_13AUnaryFunctorIsssNS0_17BitwiseXorFunctorIsEEEEEEvRNS_18TensorIteratorBaseERKT_EUliE_EEviT1_ --------------------------
	.section	.nv.constant0._ZN2at6native18elementwise_kernelILi128ELi4EZNS0_22gpu_kernel_impl_nocastINS0_13AUnaryFunctorIsssNS0_17BitwiseXorFunctorIsEEEEEEvRNS_18TensorIteratorBaseERKT_EUliE_EEviT1_,"a",@progbits
	.sectionflags	@""
	.align	4
.nv.constant0._ZN2at6native18elementwise_kernelILi128ELi4EZNS0_22gpu_kernel_impl_nocastINS0_13AUnaryFunctorIsssNS0_17BitwiseXorFunctorIsEEEEEEvRNS_18TensorIteratorBaseERKT_EUliE_EEviT1_:
	.zero		896


//--------------------- .nv.constant0._ZN2at6native27unrolled_elementwise_kernelINS0_13AUnaryFunctorIsssNS0_17BitwiseXorFunctorIsEEEESt5arrayIPcLm2EELi4E23TrivialOffsetCalculatorILi1EjESA_NS0_6memory15LoadWithoutCastENSB_16StoreWithoutCastEEEviT_T0_T2_T3_T4_T5_ --------------------------
	.section	.nv.constant0._ZN2at6native27unrolled_elementwise_kernelINS0_13AUnaryFunctorIsssNS0_17BitwiseXorFunctorIsEEEESt5arrayIPcLm2EELi4E23TrivialOffsetCalculatorILi1EjESA_NS0_6memory15LoadWithoutCastENSB_16StoreWithoutCastEEEviT_T0_T2_T3_T4_T5_,"a",@progbits
	.sectionflags	@""
	.align	4
.nv.constant0._ZN2at6native27unrolled_elementwise_kernelINS0_13AUnaryFunctorIsssNS0_17BitwiseXorFunctorIsEEEESt5arrayIPcLm2EELi4E23TrivialOffsetCalculatorILi1EjESA_NS0_6memory15LoadWithoutCastENSB_16StoreWithoutCastEEEviT_T0_T2_T3_T4_T5_:
	.zero		380


//--------------------- .nv.constant0._ZN2at6native29vectorized_elementwise_kernelILi2ENS0_13AUnaryFunctorIsssNS0_17BitwiseXorFunctorIsEEEESt5arrayIPcLm2EEEEviT0_T1_ --------------------------
	.section	.nv.constant0._ZN2at6native29vectorized_elementwise_kernelILi2ENS0_13AUnaryFunctorIsssNS0_17BitwiseXorFunctorIsEEEESt5arrayIPcLm2EEEEviT0_T1_,"a",@progbits
	.sectionflags	@""
	.align	4
.nv.constant0._ZN2at6native29vectorized_elementwise_kernelILi2ENS0_13AUnaryFunctorIsssNS0_17BitwiseXorFunctorIsEEEESt5arrayIPcLm2EEEEviT0_T1_:
	.zero		376


//--------------------- .nv.constant0._ZN2at6native29vectorized_elementwise_kernelILi4ENS0_13AUnaryFunctorIsssNS0_17BitwiseXorFunctorIsEEEESt5arrayIPcLm2EEEEviT0_T1_ --------------------------
	.section	.nv.constant0._ZN2at6native29vectorized_elementwise_kernelILi4ENS0_13AUnaryFunctorIsssNS0_17BitwiseXorFunctorIsEEEESt5arrayIPcLm2EEEEviT0_T1_,"a",@progbits
	.sectionflags	@""
	.align	4
.nv.constant0._ZN2at6native29vectorized_elementwise_kernelILi4ENS0_13AUnaryFunctorIsssNS0_17BitwiseXorFunctorIsEEEESt5arrayIPcLm2EEEEviT0_T1_:
	.zero		376


//--------------------- .nv.constant0._ZN2at6native29vectorized_elementwise_kernelILi8ENS0_13AUnaryFunctorIsssNS0_17BitwiseXorFunctorIsEEEESt5arrayIPcLm2EEEEviT0_T1_ --------------------------
	.section	.nv.constant0._ZN2at6native29vectorized_elementwise_kernelILi8ENS0_13AUnaryFunctorIsssNS0_17BitwiseXorFunctorIsEEEESt5arrayIPcLm2EEEEviT0_T1_,"a",@progbits
	.sectionflags	@""
	.align	4
.nv.constant0._ZN2at6native29vectorized_elementwise_kernelILi8ENS0_13AUnaryFunctorIsssNS0_17BitwiseXorFunctorIsEEEESt5arrayIPcLm2EEEEviT0_T1_:
	.zero		376


//--------------------- .nv.constant0._ZN2at6native18elementwise_kernelILi128ELi4EZNS0_15gpu_kernel_implINS0_13BinaryFunctorIsssNS0_17BitwiseXorFunctorIsEEEEEEvRNS_18TensorIteratorBaseERKT_EUliE_EEviT1_ --------------------------
	.section	.nv.constant0._ZN2at6native18elementwise_kernelILi128ELi4EZNS0_15gpu_kernel_implINS0_13BinaryFunctorIsssNS0_17BitwiseXorFunctorIsEEEEEEvRNS_18TensorIteratorBaseERKT_EUliE_EEviT1_,"a",@progbits
	.sectionflags	@""
	.align	4
.nv.constant0._ZN2at6native18elementwise_kernelILi128ELi4EZNS0_15gpu_kernel_implINS0_13BinaryFunctorIsssNS0_17BitwiseXorFunctorIsEEEEEEvRNS_18TensorIteratorBaseERKT_EUliE_EEviT1_:
	.zero		1008


//--------------------- .nv.constant0._ZN2at6native27unrolled_elementwise_kernelINS0_13BinaryFunctorIsssNS0_17BitwiseXorFunctorIsEEEESt5arrayIPcLm3EELi4E23TrivialOffsetCalculatorILi2EjES9_ILi1EjENS0_6memory12LoadWithCastILi2EEENSC_13StoreWithCastILi1EEEEEviT_T0_T2_T3_T4_T5_ --------------------------
	.section	.nv.constant0._ZN2at6native27unrolled_elementwise_kernelINS0_13BinaryFunctorIsssNS0_17BitwiseXorFunctorIsEEEESt5arrayIPcLm3EELi4E23TrivialOffsetCalculatorILi2EjES9_ILi1EjENS0_6memory12LoadWithCastILi2EEENSC_13StoreWithCastILi1EEEEEviT_T0_T2_T3_T4_T5_,"a",@progbits
	.sectionflags	@""
	.align	4
.nv.constant0._ZN2at6native27unrolled_elementwise_kernelINS0_13BinaryFunctorIsssNS0_17BitwiseXorFunctorIsEEEESt5arrayIPcLm3EELi4E23TrivialOffsetCalculatorILi2EjES9_ILi1EjENS0_6memory12LoadWithCastILi2EEENSC_13StoreWithCastILi1EEEEEviT_T0_T2_T3_T4_T5_:
	.zero		408


//--------------------- .nv.constant0._ZN2at6native18elementwise_kernelILi128ELi4EZNS0_22gpu_kernel_impl_nocastINS0_13BinaryFunctorIsssNS0_17BitwiseXorFunctorIsEEEEEEvRNS_18TensorIteratorBaseERKT_EUliE_EEviT1_ --------------------------
	.section	.nv.constant0._ZN2at6native18elementwise_kernelILi128ELi4EZNS0_22gpu_kernel_impl_nocastINS0_13BinaryFunctorIsssNS0_17BitwiseXorFunctorIsEEEEEEvRNS_18TensorIteratorBaseERKT_EUliE_EEviT1_,"a",@progbits
	.sectionflags	@""
	.align	4
.nv.constant0._ZN2at6native18elementwise_kernelILi128ELi4EZNS0_22gpu_kernel_impl_nocastINS0_13BinaryFunctorIsssNS0_17BitwiseXorFunctorIsEEEEEEvRNS_18TensorIteratorBaseERKT_EUliE_EEviT1_:
	.zero		1008


//--------------------- .nv.constant0._ZN2at6native27unrolled_elementwise_kernelINS0_13BinaryFunctorIsssNS0_17BitwiseXorFunctorIsEEEESt5arrayIPcLm3EELi4E23TrivialOffsetCalculatorILi2EjES9_ILi1EjENS0_6memory15LoadWithoutCastENSC_16StoreWithoutCastEEEviT_T0_T2_T3_T4_T5_ --------------------------
	.section	.nv.constant0._ZN2at6native27unrolled_elementwise_kernelINS0_13BinaryFunctorIsssNS0_17BitwiseXorFunctorIsEEEESt5arrayIPcLm3EELi4E23TrivialOffsetCalculatorILi2EjES9_ILi1EjENS0_6memory15LoadWithoutCastENSC_16StoreWithoutCastEEEviT_T0_T2_T3_T4_T5_,"a",@progbits
	.sectionflags	@""
	.align	4
.nv.constant0._ZN2at6native27unrolled_elementwise_kernelINS0_13BinaryFunctorIsssNS0_17BitwiseXorFunctorIsEEEESt5arrayIPcLm3EELi4E23TrivialOffsetCalculatorILi2EjES9_ILi1EjENS0_6memory15LoadWithoutCastENSC_16StoreWithoutCastEEEviT_T0_T2_T3_T4_T5_:
	.zero		388


//--------------------- .nv.constant0._ZN2at6native29vectorized_elementwise_kernelILi2ENS0_13BinaryFunctorIsssNS0_17BitwiseXorFunctorIsEEEESt5arrayIPcLm3EEEEviT0_T1_ --------------------------
	.section	.nv.constant0._ZN2at6native29vectorized_elementwise_kernelILi2ENS0_13BinaryFunctorIsssNS0_17BitwiseXorFunctorIsEEEESt5arrayIPcLm3EEEEviT0_T1_,"a",@progbits
	.sectionflags	@""
	.align	4
.nv.constant0._ZN2at6native29vectorized_elementwise_kernelILi2ENS0_13BinaryFunctorIsssNS0_17BitwiseXorFunctorIsEEEESt5arrayIPcLm3EEEEviT0_T1_:
	.zero		384


//--------------------- .nv.constant0._ZN2at6native29vectorized_elementwise_kernelILi4ENS0_13BinaryFunctorIsssNS0_17BitwiseXorFunctorIsEEEESt5arrayIPcLm3EEEEviT0_T1_ --------------------------
	.section	.nv.constant0._ZN2at6native29vectorized_elementwise_kernelILi4ENS0_13BinaryFunctorIsssNS0_17BitwiseXorFunctorIsEEEESt5arrayIPcLm3EEEEviT0_T1_,"a",@progbits
	.sectionflags	@""
	.align	4
.nv.constant0._ZN2at6native29vectorized_elementwise_kernelILi4ENS0_13BinaryFunctorIsssNS0_17BitwiseXorFunctorIsEEEESt5arrayIPcLm3EEEEviT0_T1_:
	.zero		384


//--------------------- .nv.constant0._ZN2at6native29vectorized_elementwise_kernelILi8ENS0_13BinaryFunctorIsssNS0_17BitwiseXorFunctorIsEEEESt5arrayIPcLm3EEEEviT0_T1_ --------------------------
	.section	.nv.constant0._ZN2at6native29vectorized_elementwise_kernelILi8ENS0_13BinaryFunctorIsssNS0_17BitwiseXorFunctorIsEEEESt5arrayIPcLm3EEEEviT0_T1_,"a",@progbits
	.sectionflags	@""
	.align	4
.nv.constant0._ZN2at6native29vectorized_elementwise_kernelILi8ENS0_13BinaryFunctorIsssNS0_17BitwiseXorFunctorIsEEEESt5arrayIPcLm3EEEEviT0_T1_:
	.zero		384


//--------------------- .nv.constant0._ZN2at6native18elementwise_kernelILi128ELi4EZNS0_15gpu_kernel_implINS0_13AUnaryFunctorIlllNS0_17BitwiseXorFunctorIlEEEEEEvRNS_18TensorIteratorBaseERKT_EUliE_EEviT1_ --------------------------
	.section	.nv.constant0._ZN2at6native18elementwise_kernelILi128ELi4EZNS0_15gpu_kernel_implINS0_13AUnaryFunctorIlllNS0_17BitwiseXorFunctorIlEEEEEEvRNS_18TensorIteratorBaseERKT_EUliE_EEviT1_,"a",@progbits
	.sectionflags	@""
	.align	4
.nv.constant0._ZN2at6native18elementwise_kernelILi128ELi4EZNS0_15gpu_kernel_implINS0_13AUnaryFunctorIlllNS0_17BitwiseXorFunctorIlEEEEEEvRNS_18TensorIteratorBaseERKT_EUliE_EEviT1_:
	.zero		912


//--------------------- .nv.constant0._ZN2at6native27unrolled_elementwise_kernelINS0_13AUnaryFunctorIlllNS0_17BitwiseXorFunctorIlEEEESt5arrayIPcLm2EELi4E23TrivialOffsetCalculatorILi1EjESA_NS0_6memory12LoadWithCastILi1EEENSB_13StoreWithCastILi1EEEEEviT_T0_T2_T3_T4_T5_ --------------------------
	.section	.nv.constant0._ZN2at6native27unrolled_elementwise_kernelINS0_13AUnaryFunctorIlllNS0_17BitwiseXorFunctorIlEEEESt5arrayIPcLm2EELi4E23TrivialOffsetCalculatorILi1EjESA_NS0_6memory12LoadWithCastILi1EEENSB_13StoreWithCastILi1EEEEEviT_T0_T2_T3_T4_T5_,"a",@progbits
	.sectionflags	@""
	.align	4
.nv.constant0._ZN2at6native27unrolled_elementwise_kernelINS0_13AUnaryFunctorIlllNS0_17BitwiseXorFunctorIlEEEESt5arrayIPcLm2EELi4E23TrivialOffsetCalculatorILi1EjESA_NS0_6memory12LoadWithCastILi1EEENSB_13StoreWithCastILi1EEEEEviT_T0_T2_T3_T4_T5_:
	.zero		412


//--------------------- .nv.constant0._ZN2at6native18elementwise_kernelILi128ELi2EZNS0_22gpu_kernel_impl_nocastINS0_13AUnaryFunctorIlllNS0_17BitwiseXorFunctorIlEEEEEEvRNS_18TensorIteratorBaseERKT_EUliE_EEviT1_ --------------------------
	.section	.nv.constant0._ZN2at6native18elementwise_kernelILi128ELi2EZNS0_22gpu_kernel_impl_nocastINS0_13AUnaryFunctorIlllNS0_17BitwiseXorFunctorIlEEEEEEvRNS_18TensorIteratorBaseERKT_EUliE_EEviT1_,"a",@progbits
	.sectionflags	@""
	.align	4
.nv.constant0._ZN2at6native18elementwise_kernelILi128ELi2EZNS0_22gpu_kernel_impl_nocastINS0_13AUnaryFunctorIlllNS0_17BitwiseXorFunctorIlEEEEEEvRNS_18TensorIteratorBaseERKT_EUliE_EEviT1_:
	.zero		904


//--------------------- .nv.constant0._ZN2at6native27unrolled_elementwise_kernelINS0_13AUnaryFunctorIlllNS0_17BitwiseXorFunctorIlEEEESt5arrayIPcLm2EELi4E23TrivialOffsetCalculatorILi1EjESA_NS0_6memory15LoadWithoutCastENSB_16StoreWithoutCastEEEviT_T0_T2_T3_T4_T5_ --------------------------
	.section	.nv.constant0._ZN2at6native27unrolled_elementwise_kernelINS0_13AUnaryFunctorIlllNS0_17BitwiseXorFunctorIlEEEESt5arrayIPcLm2EELi4E23TrivialOffsetCalculatorILi1EjESA_NS0_6memory15LoadWithoutCastENSB_16StoreWithoutCastEEEviT_T0_T2_T3_T4_T5_,"a",@progbits
	.sectionflags	@""
	.align	4
.nv.constant0._ZN2at6native27unrolled_elementwise_kernelINS0_13AUnaryFunctorIlllNS0_17BitwiseXorFunctorIlEEEESt5arrayIPcLm2EELi4E23TrivialOffsetCalculatorILi1EjESA_NS0_6memory15LoadWithoutCastENSB_16StoreWithoutCastEEEviT_T0_T2_T3_T4_T5_:
	.zero		396


//--------------------- .nv.constant0._ZN2at6native29vectorized_elementwise_kernelILi2ENS0_13AUnaryFunctorIlllNS0_17BitwiseXorFunctorIlEEEESt5arrayIPcLm2EEEEviT0_T1_ --------------------------
	.section	.nv.constant0._ZN2at6native29vectorized_elementwise_kernelILi2ENS0_13AUnaryFunctorIlllNS0_17BitwiseXorFunctorIlEEEESt5arrayIPcLm2EEEEviT0_T1_,"a",@progbits
	.sectionflags	@""
	.align	4
.nv.constant0._ZN2at6native29vectorized_elementwise_kernelILi2ENS0_13AUnaryFunctorIlllNS0_17BitwiseXorFunctorIlEEEESt5arrayIPcLm2EEEEviT0_T1_:
	.zero		392


//--------------------- .nv.constant0._ZN2at6native29vectorized_elementwise_kernelILi4ENS0_13AUnaryFunctorIlllNS0_17BitwiseXorFunctorIlEEEESt5arrayIPcLm2EEEEviT0_T1_ --------------------------
	.section	.nv.constant0._ZN2at6native29vectorized_elementwise_kernelILi4ENS0_13AUnaryFunctorIlllNS0_17BitwiseXorFunctorIlEEEESt5arrayIPcLm2EEEEviT0_T1_,"a",@progbits
	.sectionflags	@""
	.align	4
.nv.constant0._ZN2at6native29vectorized_elementwise_kernelILi4ENS0_13AUnaryFunctorIlllNS0_17BitwiseXorFunctorIlEEEESt5arrayIPcLm2EEEEviT0_T1_:
	.zero		392


//--------------------- .nv.constant0._ZN2at6native29vectorized_elementwise_kernelILi8ENS0_13AUnaryFunctorIlllNS0_17BitwiseXorFunctorIlEEEESt5arrayIPcLm2EEEEviT0_T1_ --------------------------
	.section	.nv.constant0._ZN2at6native29vectorized_elementwise_kernelILi8ENS0_13AUnaryFunctorIlllNS0_17BitwiseXorFunctorIlEEEESt5arrayIPcLm2EEEEviT0_T1_,"a",@progbits
	.sectionflags	@""
	.align	4
.nv.constant0._ZN2at6native29vectorized_elementwise_kernelILi8ENS0_13AUnaryFunctorIlllNS0_17BitwiseXorFunctorIlEEEESt5arrayIPcLm2EEEEviT0_T1_:
	.zero		392


//--------------------- .nv.constant0._ZN2at6native18elementwise_kernelILi128ELi4EZNS0_15gpu_kernel_implINS0_13BinaryFunctorIlllNS0_17BitwiseXorFunctorIlEEEEEEvRNS_18TensorIteratorBaseERKT_EUliE_EEviT1_ --------------------------
	.section	.nv.constant0._ZN2at6native18elementwise_kernelILi128ELi4EZNS0_15gpu_kernel_implINS0_13BinaryFunctorIlllNS0_17BitwiseXorFunctorIlEEEEEEvRNS_18TensorIteratorBaseERKT_EUliE_EEviT1_,"a",@progbits
	.sectionflags	@""
	.align	4
.nv.constant0._ZN2at6native18elementwise_kernelILi128ELi4EZNS0_15gpu_kernel_implINS0_13BinaryFunctorIlllNS0_17BitwiseXorFunctorIlEEEEEEvRNS_18TensorIteratorBaseERKT_EUliE_EEviT1_:
	.zero		1008


//--------------------- .nv.constant0._ZN2at6native27unrolled_elementwise_kernelINS0_13BinaryFunctorIlllNS0_17BitwiseXorFunctorIlEEEESt5arrayIPcLm3EELi4E23TrivialOffsetCalculatorILi2EjES9_ILi1EjENS0_6memory12LoadWithCastILi2EEENSC_13StoreWithCastILi1EEEEEviT_T0_T2_T3_T4_T5_ --------------------------
	.section	.nv.constant0._ZN2at6native27unrolled_elementwise_kernelINS0_13BinaryFunctorIlllNS0_17BitwiseXorFunctorIlEEEESt5arrayIPcLm3EELi4E23TrivialOffsetCalculatorILi2EjES9_ILi1EjENS0_6memory12LoadWithCastILi2EEENSC_13StoreWithCastILi1EEEEEviT_T0_T2_T3_T4_T5_,"a",@progbits
	.sectionflags	@""
	.align	4
.nv.constant0._ZN2at6native27unrolled_elementwise_kernelINS0_13BinaryFunctorIlllNS0_17BitwiseXorFunctorIlEEEESt5arrayIPcLm3EELi4E23TrivialOffsetCalculatorILi2EjES9_ILi1EjENS0_6memory12LoadWithCastILi2EEENSC_13StoreWithCastILi1EEEEEviT_T0_T2_T3_T4_T5_:
	.zero		408


//--------------------- .nv.constant0._ZN2at6native18elementwise_kernelILi128ELi2EZNS0_22gpu_kernel_impl_nocastINS0_13BinaryFunctorIlllNS0_17BitwiseXorFunctorIlEEEEEEvRNS_18TensorIteratorBaseERKT_EUliE_EEviT1_ --------------------------
	.section	.nv.constant0._ZN2at6native18elementwise_kernelILi128ELi2EZNS0_22gpu_kernel_impl_nocastINS0_13BinaryFunctorIlllNS0_17BitwiseXorFunctorIlEEEEEEvRNS_18TensorIteratorBaseERKT_EUliE_EEviT1_,"a",@progbits
	.sectionflags	@""
	.align	4
.nv.constant0._ZN2at6native18elementwise_kernelILi128ELi2EZNS0_22gpu_kernel_impl_nocastINS0_13BinaryFunctorIlllNS0_17BitwiseXorFunctorIlEEEEEEvRNS_18TensorIteratorBaseERKT_EUliE_EEviT1_:
	.zero		1008


//--------------------- .nv.constant0._ZN2at6native27unrolled_elementwise_kernelINS0_13BinaryFunctorIlllNS0_17BitwiseXorFunctorIlEEEESt5arrayIPcLm3EELi4E23TrivialOffsetCalculatorILi2EjES9_ILi1EjENS0_6memory15LoadWithoutCastENSC_16StoreWithoutCastEEEviT_T0_T2_T3_T4_T5_ --------------------------
	.section	.nv.constant0._ZN2at6native27unrolled_elementwise_kernelINS0_13BinaryFunctorIlllNS0_17BitwiseXorFunctorIlEEEESt5arrayIPcLm3EELi4E23TrivialOffsetCalculatorILi2EjES9_ILi1EjENS0_6memory15LoadWithoutCastENSC_16StoreWithoutCastEEEviT_T0_T2_T3_T4_T5_,"a",@progbits
	.sectionflags	@""
	.align	4
.nv.constant0._ZN2at6native27unrolled_elementwise_kernelINS0_13BinaryFunctorIlllNS0_17BitwiseXorFunctorIlEEEESt5arrayIPcLm3EELi4E23TrivialOffsetCalculatorILi2EjES9_ILi1EjENS0_6memory15LoadWithoutCastENSC_16StoreWithoutCastEEEviT_T0_T2_T3_T4_T5_:
	.zero		388


//--------------------- .nv.constant0._ZN2at6native29vectorized_elementwise_kernelILi2ENS0_13BinaryFunctorIlllNS0_17BitwiseXorFunctorIlEEEESt5arrayIPcLm3EEEEviT0_T1_ --------------------------
	.section	.nv.constant0._ZN2at6native29vectorized_elementwise_kernelILi2ENS0_13BinaryFunctorIlllNS0_17BitwiseXorFunctorIlEEEESt5arrayIPcLm3EEEEviT0_T1_,"a",@progbits
	.sectionflags	@""
	.align	4
.nv.constant0._ZN2at6native29vectorized_elementwise_kernelILi2ENS0_13BinaryFunctorIlllNS0_17BitwiseXorFunctorIlEEEESt5arrayIPcLm3EEEEviT0_T1_:
	.zero		384


//--------------------- .nv.constant0._ZN2at6native29vectorized_elementwise_kernelILi4ENS0_13BinaryFunctorIlllNS0_17BitwiseXorFunctorIlEEEESt5arrayIPcLm3EEEEviT0_T1_ --------------------------
	.section	.nv.constant0._ZN2at6native29vectorized_elementwise_kernelILi4ENS0_13BinaryFunctorIlllNS0_17BitwiseXorFunctorIlEEEESt5arrayIPcLm3EEEEviT0_T1_,"a",@progbits
	.sectionflags	@""
	.align	4
.nv.constant0._ZN2at6native29vectorized_elementwise_kernelILi4ENS0_13BinaryFunctorIlllNS0_17BitwiseXorFunctorIlEEEESt5arrayIPcLm3EEEEviT0_T1_:
	.zero		384


//--------------------- .nv.constant0._ZN2at6native29vectorized_elementwise_kernelILi8ENS0_13BinaryFunctorIlllNS0_17BitwiseXorFunctorIlEEEESt5arrayIPcLm3EEEEviT0_T1_ --------------------------
	.section	.nv.constant0._ZN2at6native29vectorized_elementwise_kernelILi8ENS0_13BinaryFunctorIlllNS0_17BitwiseXorFunctorIlEEEESt5arrayIPcLm3EEEEviT0_T1_,"a",@progbits
	.sectionflags	@""
	.align	4
.nv.constant0._ZN2at6native29vectorized_elementwise_kernelILi8ENS0_13BinaryFunctorIlllNS0_17BitwiseXorFunctorIlEEEESt5arrayIPcLm3EEEEviT0_T1_:
	.zero		384


//--------------------- .nv.constant0._ZN2at6native18elementwise_kernelILi128ELi4EZNS0_15gpu_kernel_implINS0_13AUnaryFunctorIiiiNS0_17BitwiseXorFunctorIiEEEEEEvRNS_18TensorIteratorBaseERKT_EUliE_EEviT1_ --------------------------
	.section	.nv.constant0._ZN2at6native18elementwise_kernelILi128ELi4EZNS0_15gpu_kernel_implINS0_13AUnaryFunctorIiiiNS0_17BitwiseXorFunctorIiEEEEEEvRNS_18TensorIteratorBaseERKT_EUliE_EEviT1_,"a",@progbits
	.sectionflags	@""
	.align	4
.nv.constant0._ZN2at6native18elementwise_kernelILi128ELi4EZNS0_15gpu_kernel_implINS0_13AUnaryFunctorIiiiNS0_17BitwiseXorFunctorIiEEEEEEvRNS_18TensorIteratorBaseERKT_EUliE_EEviT1_:
	.zero		904


//--------------------- .nv.constant0._ZN2at6native27unrolled_elementwise_kernelINS0_13AUnaryFunctorIiiiNS0_17BitwiseXorFunctorIiEEEESt5arrayIPcLm2EELi4E23TrivialOffsetCalculatorILi1EjESA_NS0_6memory12LoadWithCastILi1EEENSB_13StoreWithCastILi1EEEEEviT_T0_T2_T3_T4_T5_ --------------------------
	.section	.nv.constant0._ZN2at6native27unrolled_elementwise_kernelINS0_13AUnaryFunctorIiiiNS0_17BitwiseXorFunctorIiEEEESt5arrayIPcLm2EELi4E23TrivialOffsetCalculatorILi1EjESA_NS0_6memory12LoadWithCastILi1EEENSB_13StoreWithCastILi1EEEEEviT_T0_T2_T3_T4_T5_,"a",@progbits
	.sectionflags	@""
	.align	4
.nv.constant0._ZN2at6native27unrolled_elementwise_kernelINS0_13AUnaryFunctorIiiiNS0_17BitwiseXorFunctorIiEEEESt5arrayIPcLm2EELi4E23TrivialOffsetCalculatorILi1EjESA_NS0_6memory12LoadWithCastILi1EEENSB_13StoreWithCastILi1EEEEEviT_T0_T2_T3_T4_T5_:
	.zero		404


//--------------------- .nv.constant0._ZN2at6native18elementwise_kernelILi128ELi2EZNS0_22gpu_kernel_impl_nocastINS0_13AUnaryFunctorIiiiNS0_17BitwiseXorFunctorIiEEEEEEvRNS_18TensorIteratorBaseERKT_EUliE_EEviT1_ --------------------------
	.section	.nv.constant0._ZN2at6native18elementwise_kernelILi128ELi2EZNS0_22gpu_kernel_impl_nocastINS0_13AUnaryFunctorIiiiNS0_17BitwiseXorFunctorIiEEEEEEvRNS_18TensorIteratorBaseERKT_EUliE_EEviT1_,"a",@progbits
	.sectionflags	@""
	.align	4
.nv.constant0._ZN2at6native18elementwise_kernelILi128ELi2EZNS0_22gpu_kernel_impl_nocastINS0_13AUnaryFunctorIiiiNS0_17BitwiseXorFunctorIiEEEEEEvRNS_18TensorIteratorBaseERKT_EUliE_EEviT1_:
	.zero		896


//--------------------- .nv.constant0._ZN2at6native27unrolled_elementwise_kernelINS0_13AUnaryFunctorIiiiNS0_17BitwiseXorFunctorIiEEEESt5arrayIPcLm2EELi4E23TrivialOffsetCalculatorILi1EjESA_NS0_6memory15LoadWithoutCastENSB_16StoreWithoutCastEEEviT_T0_T2_T3_T4_T5_ --------------------------
	.section	.nv.constant0._ZN2at6native27unrolled_elementwise_kernelINS0_13AUnaryFunctorIiiiNS0_17BitwiseXorFunctorIiEEEESt5arrayIPcLm2EELi4E23TrivialOffsetCalculatorILi1EjESA_NS0_6memory15LoadWithoutCastENSB_16StoreWithoutCastEEEviT_T0_T2_T3_T4_T5_,"a",@progbits
	.sectionflags	@""
	.align	4
.nv.constant0._ZN2at6native27unrolled_elementwise_kernelINS0_13AUnaryFunctorIiiiNS0_17BitwiseXorFunctorIiEEEESt5arrayIPcLm2EELi4E23TrivialOffsetCalculatorILi1EjESA_NS0_6memory15LoadWithoutCastENSB_16StoreWithoutCastEEEviT_T0_T2_T3_T4_T5_:
	.zero		388


//--------------------- .nv.constant0._ZN2at6native29vectorized_elementwise_kernelILi2ENS0_13AUnaryFunctorIiiiNS0_17BitwiseXorFunctorIiEEEESt5arrayIPcLm2EEEEviT0_T1_ --------------------------
	.section	.nv.constant0._ZN2at6native29vectorized_elementwise_kernelILi2ENS0_13AUnaryFunctorIiiiNS0_17BitwiseXorFunctorIiEEEESt5arrayIPcLm2EEEEviT0_T1_,"a",@progbits
	.sectionflags	@""
	.align	4
.nv.constant0._ZN2at6native29vectorized_elementwise_kernelILi2ENS0_13AUnaryFunctorIiiiNS0_17BitwiseXorFunctorIiEEEESt5arrayIPcLm2EEEEviT0_T1_:
	.zero		384


//--------------------- .nv.constant0._ZN2at6native29vectorized_elementwise_kernelILi4ENS0_13AUnaryFunctorIiiiNS0_17BitwiseXorFunctorIiEEEESt5arrayIPcLm2EEEEviT0_T1_ --------------------------
	.section	.nv.constant0._ZN2at6native29vectorized_elementwise_kernelILi4ENS0_13AUnaryFunctorIiiiNS0_17BitwiseXorFunctorIiEEEESt5arrayIPcLm2EEEEviT0_T1_,"a",@progbits
	.sectionflags	@""
	.align	4
.nv.constant0._ZN2at6native29vectorized_elementwise_kernelILi4ENS0_13AUnaryFunctorIiiiNS0_17BitwiseXorFunctorIiEEEESt5arrayIPcLm2EEEEviT0_T1_:
	.zero		384


//--------------------- .nv.constant0._ZN2at6native29vectorized_elementwise_kernelILi8ENS0_13AUnaryFunctorIiiiNS0_17BitwiseXorFunctorIiEEEESt5arrayIPcLm2EEEEviT0_T1_ --------------------------
	.section	.nv.constant0._ZN2at6native29vectorized_elementwise_kernelILi8ENS0_13AUnaryFunctorIiiiNS0_17BitwiseXorFunctorIiEEEESt5arrayIPcLm2EEEEviT0_T1_,"a",@progbits
	.sectionflags	@""
	.align	4
.nv.constant0._ZN2at6native29vectorized_elementwise_kernelILi8ENS0_13AUnaryFunctorIiiiNS0_17BitwiseXorFunctorIiEEEESt5arrayIPcLm2EEEEviT0_T1_:
	.zero		384


//--------------------- .nv.constant0._ZN2at6native18elementwise_kernelILi128ELi4EZNS0_15gpu_kernel_implINS0_13BinaryFunctorIiiiNS0_17BitwiseXorFunctorIiEEEEEEvRNS_18TensorIteratorBaseERKT_EUliE_EEviT1_ --------------------------
	.section	.nv.constant0._ZN2at6native18elementwise_kernelILi128ELi4EZNS0_15gpu_kernel_implINS0_13BinaryFunctorIiiiNS0_17BitwiseXorFunctorIiEEEEEEvRNS_18TensorIteratorBaseERKT_EUliE_EEviT1_,"a",@progbits
	.sectionflags	@""
	.align	4
.nv.constant0._ZN2at6native18elementwise_kernelILi128ELi4EZNS0_15gpu_kernel_implINS0_13BinaryFunctorIiiiNS0_17BitwiseXorFunctorIiEEEEEEvRNS_18TensorIteratorBaseERKT_EUliE_EEviT1_:
	.zero		1008


//--------------------- .nv.constant0._ZN2at6native27unrolled_elementwise_kernelINS0_13BinaryFunctorIiiiNS0_17BitwiseXorFunctorIiEEEESt5arrayIPcLm3EELi4E23TrivialOffsetCalculatorILi2EjES9_ILi1EjENS0_6memory12LoadWithCastILi2EEENSC_13StoreWithCastILi1EEEEEviT_T0_T2_T3_T4_T5_ --------------------------
	.section	.nv.constant0._ZN2at6native27unrolled_elementwise_kernelINS0_13BinaryFunctorIiiiNS0_17BitwiseXorFunctorIiEEEESt5arrayIPcLm3EELi4E23TrivialOffsetCalculatorILi2EjES9_ILi1EjENS0_6memory12LoadWithCastILi2EEENSC_13StoreWithCastILi1EEEEEviT_T0_T2_T3_T4_T5_,"a",@progbits
	.sectionflags	@""
	.align	4
.nv.constant0._ZN2at6native27unrolled_elementwise_kernelINS0_13BinaryFunctorIiiiNS0_17BitwiseXorFunctorIiEEEESt5arrayIPcLm3EELi4E23TrivialOffsetCalculatorILi2EjES9_ILi1EjENS0_6memory12LoadWithCastILi2EEENSC_13StoreWithCastILi1EEEEEviT_T0_T2_T3_T4_T5_:
	.zero		408


//--------------------- .nv.constant0._ZN2at6native18elementwise_kernelILi128ELi2EZNS0_22gpu_kernel_impl_nocastINS0_13BinaryFunctorIiiiNS0_17BitwiseXorFunctorIiEEEEEEvRNS_18TensorIteratorBaseERKT_EUliE_EEviT1_ --------------------------
	.section	.nv.constant0._ZN2at6native18elementwise_kernelILi128ELi2EZNS0_22gpu_kernel_impl_nocastINS0_13BinaryFunctorIiiiNS0_17BitwiseXorFunctorIiEEEEEEvRNS_18TensorIteratorBaseERKT_EUliE_EEviT1_,"a",@progbits
	.sectionflags	@""
	.align	4
.nv.constant0._ZN2at6native18elementwise_kernelILi128ELi2EZNS0_22gpu_kernel_impl_nocastINS0_13BinaryFunctorIiiiNS0_17BitwiseXorFunctorIiEEEEEEvRNS_18TensorIteratorBaseERKT_EUliE_EEviT1_:
	.zero		1008


//--------------------- .nv.constant0._ZN2at6native27unrolled_elementwise_kernelINS0_13BinaryFunctorIiiiNS0_17BitwiseXorFunctorIiEEEESt5arrayIPcLm3EELi4E23TrivialOffsetCalculatorILi2EjES9_ILi1EjENS0_6memory15LoadWithoutCastENSC_16StoreWithoutCastEEEviT_T0_T2_T3_T4_T5_ --------------------------
	.section	.nv.constant0._ZN2at6native27unrolled_elementwise_kernelINS0_13BinaryFunctorIiiiNS0_17BitwiseXorFunctorIiEEEESt5arrayIPcLm3EELi4E23TrivialOffsetCalculatorILi2EjES9_ILi1EjENS0_6memory15LoadWithoutCastENSC_16StoreWithoutCastEEEviT_T0_T2_T3_T4_T5_,"a",@progbits
	.sectionflags	@""
	.align	4
.nv.constant0._ZN2at6native27unrolled_elementwise_kernelINS0_13BinaryFunctorIiiiNS0_17BitwiseXorFunctorIiEEEESt5arrayIPcLm3EELi4E23TrivialOffsetCalculatorILi2EjES9_ILi1EjENS0_6memory15LoadWithoutCastENSC_16StoreWithoutCastEEEviT_T0_T2_T3_T4_T5_:
	.zero		388


//--------------------- .nv.constant0._ZN2at6native29vectorized_elementwise_kernelILi2ENS0_13BinaryFunctorIiiiNS0_17BitwiseXorFunctorIiEEEESt5arrayIPcLm3EEEEviT0_T1_ --------------------------
	.section	.nv.constant0._ZN2at6native29vectorized_elementwise_kernelILi2ENS0_13BinaryFunctorIiiiNS0_17BitwiseXorFunctorIiEEEESt5arrayIPcLm3EEEEviT0_T1_,"a",@progbits
	.sectionflags	@""
	.align	4
.nv.constant0._ZN2at6native29vectorized_elementwise_kernelILi2ENS0_13BinaryFunctorIiiiNS0_17BitwiseXorFunctorIiEEEESt5arrayIPcLm3EEEEviT0_T1_:
	.zero		384


//--------------------- .nv.constant0._ZN2at6native29vectorized_elementwise_kernelILi4ENS0_13BinaryFunctorIiiiNS0_17BitwiseXorFunctorIiEEEESt5arrayIPcLm3EEEEviT0_T1_ --------------------------
	.section	.nv.constant0._ZN2at6native29vectorized_elementwise_kernelILi4ENS0_13BinaryFunctorIiiiNS0_17BitwiseXorFunctorIiEEEESt5arrayIPcLm3EEEEviT0_T1_,"a",@progbits
	.sectionflags	@""
	.align	4
.nv.constant0._ZN2at6native29vectorized_elementwise_kernelILi4ENS0_13BinaryFunctorIiiiNS0_17BitwiseXorFunctorIiEEEESt5arrayIPcLm3EEEEviT0_T1_:
	.zero		384


//--------------------- .nv.constant0._ZN2at6native29vectorized_elementwise_kernelILi8ENS0_13BinaryFunctorIiiiNS0_17BitwiseXorFunctorIiEEEESt5arrayIPcLm3EEEEviT0_T1_ --------------------------
	.section	.nv.constant0._ZN2at6native29vectorized_elementwise_kernelILi8ENS0_13BinaryFunctorIiiiNS0_17BitwiseXorFunctorIiEEEESt5arrayIPcLm3EEEEviT0_T1_,"a",@progbits
	.sectionflags	@""
	.align	4
.nv.constant0._ZN2at6native29vectorized_elementwise_kernelILi8ENS0_13BinaryFunctorIiiiNS0_17BitwiseXorFunctorIiEEEESt5arrayIPcLm3EEEEviT0_T1_:
	.zero		384


//--------------------- .nv.constant0._ZN2at6native18elementwise_kernelILi128ELi4EZNS0_15gpu_kernel_implINS0_13AUnaryFunctorIaaaNS0_17BitwiseXorFunctorIaEEEEEEvRNS_18TensorIteratorBaseERKT_EUliE_EEviT1_ --------------------------
	.section	.nv.constant0._ZN2at6native18elementwise_kernelILi128ELi4EZNS0_15gpu_kernel_implINS0_13AUnaryFunctorIaaaNS0_17BitwiseXorFunctorIaEEEEEEvRNS_18TensorIteratorBaseERKT_EUliE_EEviT1_,"a",@progbits
	.sectionflags	@""
	.align	4
.nv.constant0._ZN2at6native18elementwise_kernelILi128ELi4EZNS0_15gpu_kernel_implINS0_13AUnaryFunctorIaaaNS0_17BitwiseXorFunctorIaEEEEEEvRNS_18TensorIteratorBaseERKT_EUliE_EEviT1_:
	.zero		896


//--------------------- .nv.constant0._ZN2at6native27unrolled_elementwise_kernelINS0_13AUnaryFunctorIaaaNS0_17BitwiseXorFunctorIaEEEESt5arrayIPcLm2EELi4E23TrivialOffsetCalculatorILi1EjESA_NS0_6memory12LoadWithCastILi1EEENSB_13StoreWithCastILi1EEEEEviT_T0_T2_T3_T4_T5_ --------------------------
	.section	.nv.constant0._ZN2at6native27unrolled_elementwise_kernelINS0_13AUnaryFunctorIaaaNS0_17BitwiseXorFunctorIaEEEESt5arrayIPcLm2EELi4E23TrivialOffsetCalculatorILi1EjESA_NS0_6memory12LoadWithCastILi1EEENSB_13StoreWithCastILi1EEEEEviT_T0_T2_T3_T4_T5_,"a",@progbits
	.sectionflags	@""
	.align	4
.nv.constant0._ZN2at6native27unrolled_elementwise_kernelINS0_13AUnaryFunctorIaaaNS0_17BitwiseXorFunctorIaEEEESt5arrayIPcLm2EELi4E23TrivialOffsetCalculatorILi1EjESA_NS0_6memory12LoadWithCastILi1EEENSB_13StoreWithCastILi1EEEEEviT_T0_T2_T3_T4_T5_:
	.zero		396


//--------------------- .nv.constant0._ZN2at6native18elementwise_kernelILi128ELi4EZNS0_22gpu_kernel_impl_nocastINS0_13AUnaryFunctorIaaaNS0_17BitwiseXorFunctorIaEEEEEEvRNS_18TensorIteratorBaseERKT_EUliE_EEviT1_ --------------------------
	.section	.nv.constant0._ZN2at6native18elementwise_kernelILi128ELi4EZNS0_22gpu_kernel_impl_nocastINS0_13AUnaryFunctorIaaaNS0_17BitwiseXorFunctorIaEEEEEEvRNS_18TensorIteratorBaseERKT_EUliE_EEviT1_,"a",@progbits
	.sectionflags	@""
	.align	4
.nv.constant0._ZN2at6native18elementwise_kernelILi128ELi4EZNS0_22gpu_kernel_impl_nocastINS0_13AUnaryFunctorIaaaNS0_17BitwiseXorFunctorIaEEEEEEvRNS_18TensorIteratorBaseERKT_EUliE_EEviT1_:
	.zero		896


//--------------------- .nv.constant0._ZN2at6native27unrolled_elementwise_kernelINS0_13AUnaryFunctorIaaaNS0_17BitwiseXorFunctorIaEEEESt5arrayIPcLm2EELi4E23TrivialOffsetCalculatorILi1EjESA_NS0_6memory15LoadWithoutCastENSB_16StoreWithoutCastEEEviT_T0_T2_T3_T4_T5_ --------------------------
	.section	.nv.constant0._ZN2at6native27unrolled_elementwise_kernelINS0_13AUnaryFunctorIaaaNS0_17BitwiseXorFunctorIaEEEESt5arrayIPcLm2EELi4E23TrivialOffsetCalculatorILi1EjESA_NS0_6memory15LoadWithoutCastENSB_16StoreWithoutCastEEEviT_T0_T2_T3_T4_T5_,"a",@progbits
	.sectionflags	@""
	.align	4
.nv.constant0._ZN2at6native27unrolled_elementwise_kernelINS0_13AUnaryFunctorIaaaNS0_17BitwiseXorFunctorIaEEEESt5arrayIPcLm2EELi4E23TrivialOffsetCalculatorILi1EjESA_NS0_6memory15LoadWithoutCastENSB_16StoreWithoutCastEEEviT_T0_T2_T3_T4_T5_:
	.zero		380


//--------------------- .nv.constant0._ZN2at6native29vectorized_elementwise_kernelILi2ENS0_13AUnaryFunctorIaaaNS0_17BitwiseXorFunctorIaEEEESt5arrayIPcLm2EEEEviT0_T1_ --------------------------
	.section	.nv.constant0._ZN2at6native29vectorized_elementwise_kernelILi2ENS0_13AUnaryFunctorIaaaNS0_17BitwiseXorFunctorIaEEEESt5arrayIPcLm2EEEEviT0_T1_,"a",@progbits
	.sectionflags	@""
	.align	4
.nv.constant0._ZN2at6native29vectorized_elementwise_kernelILi2ENS0_13AUnaryFunctorIaaaNS0_17BitwiseXorFunctorIaEEEESt5arrayIPcLm2EEEEviT0_T1_:
	.zero		376


//--------------------- .nv.constant0._ZN2at6native29vectorized_elementwise_kernelILi4ENS0_13AUnaryFunctorIaaaNS0_17BitwiseXorFunctorIaEEEESt5arrayIPcLm2EEEEviT0_T1_ --------------------------
	.section	.nv.constant0._ZN2at6native29vectorized_elementwise_kernelILi4ENS0_13AUnaryFunctorIaaaNS0_17BitwiseXorFunctorIaEEEESt5arrayIPcLm2EEEEviT0_T1_,"a",@progbits
	.sectionflags	@""
	.align	4
.nv.constant0._ZN2at6native29vectorized_elementwise_kernelILi4ENS0_13AUnaryFunctorIaaaNS0_17BitwiseXorFunctorIaEEEESt5arrayIPcLm2EEEEviT0_T1_:
	.zero		376


//--------------------- .nv.constant0._ZN2at6native29vectorized_elementwise_kernelILi8ENS0_13AUnaryFunctorIaaaNS0_17BitwiseXorFunctorIaEEEESt5arrayIPcLm2EEEEviT0_T1_ --------------------------
	.section	.nv.constant0._ZN2at6native29vectorized_elementwise_kernelILi8ENS0_13AUnaryFunctorIaaaNS0_17BitwiseXorFunctorIaEEEESt5arrayIPcLm2EEEEviT0_T1_,"a",@progbits
	.sectionflags	@""
	.align	4
.nv.constant0._ZN2at6native29vectorized_elementwise_kernelILi8ENS0_13AUnaryFunctorIaaaNS0_17BitwiseXorFunctorIaEEEESt5arrayIPcLm2EEEEviT0_T1_:
	.zero		376


//--------------------- .nv.constant0._ZN2at6native18elementwise_kernelILi128ELi4EZNS0_15gpu_kernel_implINS0_13BinaryFunctorIaaaNS0_17BitwiseXorFunctorIaEEEEEEvRNS_18TensorIteratorBaseERKT_EUliE_EEviT1_ --------------------------
	.section	.nv.constant0._ZN2at6native18elementwise_kernelILi128ELi4EZNS0_15gpu_kernel_implINS0_13BinaryFunctorIaaaNS0_17BitwiseXorFunctorIaEEEEEEvRNS_18TensorIteratorBaseERKT_EUliE_EEviT1_,"a",@progbits
	.sectionflags	@""
	.align	4
.nv.constant0._ZN2at6native18elementwise_kernelILi128ELi4EZNS0_15gpu_kernel_implINS0_13BinaryFunctorIaaaNS0_17BitwiseXorFunctorIaEEEEEEvRNS_18TensorIteratorBaseERKT_EUliE_EEviT1_:
	.zero		1008


//--------------------- .nv.constant0._ZN2at6native27unrolled_elementwise_kernelINS0_13BinaryFunctorIaaaNS0_17BitwiseXorFunctorIaEEEESt5arrayIPcLm3EELi4E23TrivialOffsetCalculatorILi2EjES9_ILi1EjENS0_6memory12LoadWithCastILi2EEENSC_13StoreWithCastILi1EEEEEviT_T0_T2_T3_T4_T5_ --------------------------
	.section	.nv.constant0._ZN2at6native27unrolled_elementwise_kernelINS0_13BinaryFunctorIaaaNS0_17BitwiseXorFunctorIaEEEESt5arrayIPcLm3EELi4E23TrivialOffsetCalculatorILi2EjES9_ILi1EjENS0_6memory12LoadWithCastILi2EEENSC_13StoreWithCastILi1EEEEEviT_T0_T2_T3_T4_T5_,"a",@progbits
	.sectionflags	@""
	.align	4
.nv.constant0._ZN2at6native27unrolled_elementwise_kernelINS0_13BinaryFunctorIaaaNS0_17BitwiseXorFunctorIaEEEESt5arrayIPcLm3EELi4E23TrivialOffsetCalculatorILi2EjES9_ILi1EjENS0_6memory12LoadWithCastILi2EEENSC_13StoreWithCastILi1EEEEEviT_T0_T2_T3_T4_T5_:
	.zero		408


//--------------------- .nv.constant0._ZN2at6native18elementwise_kernelILi128ELi4EZNS0_22gpu_kernel_impl_nocastINS0_13BinaryFunctorIaaaNS0_17BitwiseXorFunctorIaEEEEEEvRNS_18TensorIteratorBaseERKT_EUliE_EEviT1_ --------------------------
	.section	.nv.constant0._ZN2at6native18elementwise_kernelILi128ELi4EZNS0_22gpu_kernel_impl_nocastINS0_13BinaryFunctorIaaaNS0_17BitwiseXorFunctorIaEEEEEEvRNS_18TensorIteratorBaseERKT_EUliE_EEviT1_,"a",@progbits
	.sectionflags	@""
	.align	4
.nv.constant0._ZN2at6native18elementwise_kernelILi128ELi4EZNS0_22gpu_kernel_impl_nocastINS0_13BinaryFunctorIaaaNS0_17BitwiseXorFunctorIaEEEEEEvRNS_18TensorIteratorBaseERKT_EUliE_EEviT1_:
	.zero		1008


//--------------------- .nv.constant0._ZN2at6native27unrolled_elementwise_kernelINS0_13BinaryFunctorIaaaNS0_17BitwiseXorFunctorIaEEEESt5arrayIPcLm3EELi4E23TrivialOffsetCalculatorILi2EjES9_ILi1EjENS0_6memory15LoadWithoutCastENSC_16StoreWithoutCastEEEviT_T0_T2_T3_T4_T5_ --------------------------
	.section	.nv.constant0._ZN2at6native27unrolled_elementwise_kernelINS0_13BinaryFunctorIaaaNS0_17BitwiseXorFunctorIaEEEESt5arrayIPcLm3EELi4E23TrivialOffsetCalculatorILi2EjES9_ILi1EjENS0_6memory15LoadWithoutCastENSC_16StoreWithoutCastEEEviT_T0_T2_T3_T4_T5_,"a",@progbits
	.sectionflags	@""
	.align	4
.nv.constant0._ZN2at6native27unrolled_elementwise_kernelINS0_13BinaryFunctorIaaaNS0_17BitwiseXorFunctorIaEEEESt5arrayIPcLm3EELi4E23TrivialOffsetCalculatorILi2EjES9_ILi1EjENS0_6memory15LoadWithoutCastENSC_16StoreWithoutCastEEEviT_T0_T2_T3_T4_T5_:
	.zero		388


//--------------------- .nv.constant0._ZN2at6native29vectorized_elementwise_kernelILi2ENS0_13BinaryFunctorIaaaNS0_17BitwiseXorFunctorIaEEEESt5arrayIPcLm3EEEEviT0_T1_ --------------------------
	.section	.nv.constant0._ZN2at6native29vectorized_elementwise_kernelILi2ENS0_13BinaryFunctorIaaaNS0_17BitwiseXorFunctorIaEEEESt5arrayIPcLm3EEEEviT0_T1_,"a",@progbits
	.sectionflags	@""
	.align	4
.nv.constant0._ZN2at6native29vectorized_elementwise_kernelILi2ENS0_13BinaryFunctorIaaaNS0_17BitwiseXorFunctorIaEEEESt5arrayIPcLm3EEEEviT0_T1_:
	.zero		384


//--------------------- .nv.constant0._ZN2at6native29vectorized_elementwise_kernelILi4ENS0_13BinaryFunctorIaaaNS0_17BitwiseXorFunctorIaEEEESt5arrayIPcLm3EEEEviT0_T1_ --------------------------
	.section	.nv.constant0._ZN2at6native29vectorized_elementwise_kernelILi4ENS0_13BinaryFunctorIaaaNS0_17BitwiseXorFunctorIaEEEESt5arrayIPcLm3EEEEviT0_T1_,"a",@progbits
	.sectionflags	@""
	.align	4
.nv.constant0._ZN2at6native29vectorized_elementwise_kernelILi4ENS0_13BinaryFunctorIaaaNS0_17BitwiseXorFunctorIaEEEESt5arrayIPcLm3EEEEviT0_T1_:
	.zero		384


//--------------------- .nv.constant0._ZN2at6native29vectorized_elementwise_kernelILi8ENS0_13BinaryFunctorIaaaNS0_17BitwiseXorFunctorIaEEEESt5arrayIPcLm3EEEEviT0_T1_ --------------------------
	.section	.nv.constant0._ZN2at6native29vectorized_elementwise_kernelILi8ENS0_13BinaryFunctorIaaaNS0_17BitwiseXorFunctorIaEEEESt5arrayIPcLm3EEEEviT0_T1_,"a",@progbits
	.sectionflags	@""
	.align	4
.nv.constant0._ZN2at6native29vectorized_elementwise_kernelILi8ENS0_13BinaryFunctorIaaaNS0_17BitwiseXorFunctorIaEEEESt5arrayIPcLm3EEEEviT0_T1_:
	.zero		384


//--------------------- .nv.constant0._ZN2at6native18elementwise_kernelILi128ELi4EZNS0_15gpu_kernel_implINS0_13AUnaryFunctorIhhhNS0_17BitwiseXorFunctorIhEEEEEEvRNS_18TensorIteratorBaseERKT_EUliE_EEviT1_ --------------------------
	.section	.nv.constant0._ZN2at6native18elementwise_kernelILi128ELi4EZNS0_15gpu_kernel_implINS0_13AUnaryFunctorIhhhNS0_17BitwiseXorFunctorIhEEEEEEvRNS_18TensorIteratorBaseERKT_EUliE_EEviT1_,"a",@progbits
	.sectionflags	@""
	.align	4
.nv.constant0._ZN2at6native18elementwise_kernelILi128ELi4EZNS0_15gpu_kernel_implINS0_13AUnaryFunctorIhhhNS0_17BitwiseXorFunctorIhEEEEEEvRNS_18TensorIteratorBaseERKT_EUliE_EEviT1_:
	.zero		896


//--------------------- .nv.constant0._ZN2at6native27unrolled_elementwise_kernelINS0_13AUnaryFunctorIhhhNS0_17BitwiseXorFunctorIhEEEESt5arrayIPcLm2EELi4E23TrivialOffsetCalculatorILi1EjESA_NS0_6memory12LoadWithCastILi1EEENSB_13StoreWithCastILi1EEEEEviT_T0_T2_T3_T4_T5_ --------------------------
	.section	.nv.constant0._ZN2at6native27unrolled_elementwise_kernelINS0_13AUnaryFunctorIhhhNS0_17BitwiseXorFunctorIhEEEESt5arrayIPcLm2EELi4E23TrivialOffsetCalculatorILi1EjESA_NS0_6memory12LoadWithCastILi1EEENSB_13StoreWithCastILi1EEEEEviT_T0_T2_T3_T4_T5_,"a",@progbits
	.sectionflags	@""
	.align	4
.nv.constant0._ZN2at6native27unrolled_elementwise_kernelINS0_13AUnaryFunctorIhhhNS0_17BitwiseXorFunctorIhEEEESt5arrayIPcLm2EELi4E23TrivialOffsetCalculatorILi1EjESA_NS0_6memory12LoadWithCastILi1EEENSB_13StoreWithCastILi1EEEEEviT_T0_T2_T3_T4_T5_:
	.zero		396


//--------------------- .nv.constant0._ZN2at6native18elementwise_kernelILi128ELi4EZNS0_22gpu_kernel_impl_nocastINS0_13AUnaryFunctorIhhhNS0_17BitwiseXorFunctorIhEEEEEEvRNS_18TensorIteratorBaseERKT_EUliE_EEviT1_ --------------------------
	.section	.nv.constant0._ZN2at6native18elementwise_kernelILi128ELi4EZNS0_22gpu_kernel_impl_nocastINS0_13AUnaryFunctorIhhhNS0_17BitwiseXorFunctorIhEEEEEEvRNS_18TensorIteratorBaseERKT_EUliE_EEviT1_,"a",@progbits
	.sectionflags	@""
	.align	4
.nv.constant0._ZN2at6native18elementwise_kernelILi128ELi4EZNS0_22gpu_kernel_impl_nocastINS0_13AUnaryFunctorIhhhNS0_17BitwiseXorFunctorIhEEEEEEvRNS_18TensorIteratorBaseERKT_EUliE_EEviT1_:
	.zero		896


//--------------------- .nv.constant0._ZN2at6native27unrolled_elementwise_kernelINS0_13AUnaryFunctorIhhhNS0_17BitwiseXorFunctorIhEEEESt5arrayIPcLm2EELi4E23TrivialOffsetCalculatorILi1EjESA_NS0_6memory15LoadWithoutCastENSB_16StoreWithoutCastEEEviT_T0_T2_T3_T4_T5_ --------------------------
	.section	.nv.constant0._ZN2at6native27unrolled_elementwise_kernelINS0_13AUnaryFunctorIhhhNS0_17BitwiseXorFunctorIhEEEESt5arrayIPcLm2EELi4E23TrivialOffsetCalculatorILi1EjESA_NS0_6memory15LoadWithoutCastENSB_16StoreWithoutCastEEEviT_T0_T2_T3_T4_T5_,"a",@progbits
	.sectionflags	@""
	.align	4
.nv.constant0._ZN2at6native27unrolled_elementwise_kernelINS0_13AUnaryFunctorIhhhNS0_17BitwiseXorFunctorIhEEEESt5arrayIPcLm2EELi4E23TrivialOffsetCalculatorILi1EjESA_NS0_6memory15LoadWithoutCastENSB_16StoreWithoutCastEEEviT_T0_T2_T3_T4_T5_:
	.zero		380


//--------------------- .nv.constant0._ZN2at6native29vectorized_elementwise_kernelILi2ENS0_13AUnaryFunctorIhhhNS0_17BitwiseXorFunctorIhEEEESt5arrayIPcLm2EEEEviT0_T1_ --------------------------
	.section	.nv.constant0._ZN2at6native29vectorized_elementwise_kernelILi2ENS0_13AUnaryFunctorIhhhNS0_17BitwiseXorFunctorIhEEEESt5arrayIPcLm2EEEEviT0_T1_,"a",@progbits
	.sectionflags	@""
	.align	4
.nv.constant0._ZN2at6native29vectorized_elementwise_kernelILi2ENS0_13AUnaryFunctorIhhhNS0_17BitwiseXorFunctorIhEEEESt5arrayIPcLm2EEEEviT0_T1_:
	.zero		376


//--------------------- .nv.constant0._ZN2at6native29vectorized_elementwise_kernelILi4ENS0_13AUnaryFunctorIhhhNS0_17BitwiseXorFunctorIhEEEESt5arrayIPcLm2EEEEviT0_T1_ --------------------------
	.section	.nv.constant0._ZN2at6native29vectorized_elementwise_kernelILi4ENS0_13AUnaryFunctorIhhhNS0_17BitwiseXorFunctorIhEEEESt5arrayIPcLm2EEEEviT0_T1_,"a",@progbits
	.sectionflags	@""
	.align	4
.nv.constant0._ZN2at6native29vectorized_elementwise_kernelILi4ENS0_13AUnaryFunctorIhhhNS0_17BitwiseXorFunctorIhEEEESt5arrayIPcLm2EEEEviT0_T1_:
	.zero		376


//--------------------- .nv.constant0._ZN2at6native29vectorized_elementwise_kernelILi8ENS0_13AUnaryFunctorIhhhNS0_17BitwiseXorFunctorIhEEEESt5arrayIPcLm2EEEEviT0_T1_ --------------------------
	.section	.nv.constant0._ZN2at6native29vectorized_elementwise_kernelILi8ENS0_13AUnaryFunctorIhhhNS0_17BitwiseXorFunctorIhEEEESt5arrayIPcLm2EEEEviT0_T1_,"a",@progbits
	.sectionflags	@""
	.align	4
.nv.constant0._ZN2at6native29vectorized_elementwise_kernelILi8ENS0_13AUnaryFunctorIhhhNS0_17BitwiseXorFunctorIhEEEESt5arrayIPcLm2EEEEviT0_T1_:
	.zero		376


//--------------------- .nv.constant0._ZN2at6native18elementwise_kernelILi128ELi4EZNS0_15gpu_kernel_implINS0_13BinaryFunctorIhhhNS0_17BitwiseXorFunctorIhEEEEEEvRNS_18TensorIteratorBaseERKT_EUliE_EEviT1_ --------------------------
	.section	.nv.constant0._ZN2at6native18elementwise_kernelILi128ELi4EZNS0_15gpu_kernel_implINS0_13BinaryFunctorIhhhNS0_17BitwiseXorFunctorIhEEEEEEvRNS_18TensorIteratorBaseERKT_EUliE_EEviT1_,"a",@progbits
	.sectionflags	@""
	.align	4
.nv.constant0._ZN2at6native18elementwise_kernelILi128ELi4EZNS0_15gpu_kernel_implINS0_13BinaryFunctorIhhhNS0_17BitwiseXorFunctorIhEEEEEEvRNS_18TensorIteratorBaseERKT_EUliE_EEviT1_:
	.zero		1008


//--------------------- .nv.constant0._ZN2at6native27unrolled_elementwise_kernelINS0_13BinaryFunctorIhhhNS0_17BitwiseXorFunctorIhEEEESt5arrayIPcLm3EELi4E23TrivialOffsetCalculatorILi2EjES9_ILi1EjENS0_6memory12LoadWithCastILi2EEENSC_13StoreWithCastILi1EEEEEviT_T0_T2_T3_T4_T5_ --------------------------
	.section	.nv.constant0._ZN2at6native27unrolled_elementwise_kernelINS0_13BinaryFunctorIhhhNS0_17BitwiseXorFunctorIhEEEESt5arrayIPcLm3EELi4E23TrivialOffsetCalculatorILi2EjES9_ILi1EjENS0_6memory12LoadWithCastILi2EEENSC_13StoreWithCastILi1EEEEEviT_T0_T2_T3_T4_T5_,"a",@progbits
	.sectionflags	@""
	.align	4
.nv.constant0._ZN2at6native27unrolled_elementwise_kernelINS0_13BinaryFunctorIhhhNS0_17BitwiseXorFunctorIhEEEESt5arrayIPcLm3EELi4E23TrivialOffsetCalculatorILi2EjES9_ILi1EjENS0_6memory12LoadWithCastILi2EEENSC_13StoreWithCastILi1EEEEEviT_T0_T2_T3_T4_T5_:
	.zero		408


//--------------------- .nv.constant0._ZN2at6native18elementwise_kernelILi128ELi4EZNS0_22gpu_kernel_impl_nocastINS0_13BinaryFunctorIhhhNS0_17BitwiseXorFunctorIhEEEEEEvRNS_18TensorIteratorBaseERKT_EUliE_EEviT1_ --------------------------
	.section	.nv.constant0._ZN2at6native18elementwise_kernelILi128ELi4EZNS0_22gpu_kernel_impl_nocastINS0_13BinaryFunctorIhhhNS0_17BitwiseXorFunctorIhEEEEEEvRNS_18TensorIteratorBaseERKT_EUliE_EEviT1_,"a",@progbits
	.sectionflags	@""
	.align	4
.nv.constant0._ZN2at6native18elementwise_kernelILi128ELi4EZNS0_22gpu_kernel_impl_nocastINS0_13BinaryFunctorIhhhNS0_17BitwiseXorFunctorIhEEEEEEvRNS_18TensorIteratorBaseERKT_EUliE_EEviT1_:
	.zero		1008


//--------------------- .nv.constant0._ZN2at6native27unrolled_elementwise_kernelINS0_13BinaryFunctorIhhhNS0_17BitwiseXorFunctorIhEEEESt5arrayIPcLm3EELi4E23TrivialOffsetCalculatorILi2EjES9_ILi1EjENS0_6memory15LoadWithoutCastENSC_16StoreWithoutCastEEEviT_T0_T2_T3_T4_T5_ --------------------------
	.section	.nv.constant0._ZN2at6native27unrolled_elementwise_kernelINS0_13BinaryFunctorIhhhNS0_17BitwiseXorFunctorIhEEEESt5arrayIPcLm3EELi4E23TrivialOffsetCalculatorILi2EjES9_ILi1EjENS0_6memory15LoadWithoutCastENSC_16StoreWithoutCastEEEviT_T0_T2_T3_T4_T5_,"a",@progbits
	.sectionflags	@""
	.align	4
.nv.constant0._ZN2at6native27unrolled_elementwise_kernelINS0_13BinaryFunctorIhhhNS0_17BitwiseXorFunctorIhEEEESt5arrayIPcLm3EELi4E23TrivialOffsetCalculatorILi2EjES9_ILi1EjENS0_6memory15LoadWithoutCastENSC_16StoreWithoutCastEEEviT_T0_T2_T3_T4_T5_:
	.zero		388


//--------------------- .nv.constant0._ZN2at6native29vectorized_elementwise_kernelILi2ENS0_13BinaryFunctorIhhhNS0_17BitwiseXorFunctorIhEEEESt5arrayIPcLm3EEEEviT0_T1_ --------------------------
	.section	.nv.constant0._ZN2at6native29vectorized_elementwise_kernelILi2ENS0_13BinaryFunctorIhhhNS0_17BitwiseXorFunctorIhEEEESt5arrayIPcLm3EEEEviT0_T1_,"a",@progbits
	.sectionflags	@""
	.align	4
.nv.constant0._ZN2at6native29vectorized_elementwise_kernelILi2ENS0_13BinaryFunctorIhhhNS0_17BitwiseXorFunctorIhEEEESt5arrayIPcLm3EEEEviT0_T1_:
	.zero		384


//--------------------- .nv.constant0._ZN2at6native29vectorized_elementwise_kernelILi4ENS0_13BinaryFunctorIhhhNS0_17BitwiseXorFunctorIhEEEESt5arrayIPcLm3EEEEviT0_T1_ --------------------------
	.section	.nv.constant0._ZN2at6native29vectorized_elementwise_kernelILi4ENS0_13BinaryFunctorIhhhNS0_17BitwiseXorFunctorIhEEEESt5arrayIPcLm3EEEEviT0_T1_,"a",@progbits
	.sectionflags	@""
	.align	4
.nv.constant0._ZN2at6native29vectorized_elementwise_kernelILi4ENS0_13BinaryFunctorIhhhNS0_17BitwiseXorFunctorIhEEEESt5arrayIPcLm3EEEEviT0_T1_:
	.zero		384


//--------------------- .nv.constant0._ZN2at6native29vectorized_elementwise_kernelILi8ENS0_13BinaryFunctorIhhhNS0_17BitwiseXorFunctorIhEEEESt5arrayIPcLm3EEEEviT0_T1_ --------------------------
	.section	.nv.constant0._ZN2at6native29vectorized_elementwise_kernelILi8ENS0_13BinaryFunctorIhhhNS0_17BitwiseXorFunctorIhEEEESt5arrayIPcLm3EEEEviT0_T1_,"a",@progbits
	.sectionflags	@""
	.align	4
.nv.constant0._ZN2at6native29vectorized_elementwise_kernelILi8ENS0_13BinaryFunctorIhhhNS0_17BitwiseXorFunctorIhEEEESt5arrayIPcLm3EEEEviT0_T1_:
	.zero		384


//--------------------- .nv.constant0._ZN2at6native18elementwise_kernelILi128ELi4EZNS0_15gpu_kernel_implINS0_13AUnaryFunctorIbbbNS0_16BitwiseOrFunctorIbEEEEEEvRNS_18TensorIteratorBaseERKT_EUliE_EEviT1_ --------------------------
	.section	.nv.constant0._ZN2at6native18elementwise_kernelILi128ELi4EZNS0_15gpu_kernel_implINS0_13AUnaryFunctorIbbbNS0_16BitwiseOrFunctorIbEEEEEEvRNS_18TensorIteratorBaseERKT_EUliE_EEviT1_,"a",@progbits
	.sectionflags	@""
	.align	4
.nv.constant0._ZN2at6native18elementwise_kernelILi128ELi4EZNS0_15gpu_kernel_implINS0_13AUnaryFunctorIbbbNS0_16BitwiseOrFunctorIbEEEEEEvRNS_18TensorIteratorBaseERKT_EUliE_EEviT1_:
	.zero		896


//--------------------- .nv.constant0._ZN2at6native27unrolled_elementwise_kernelINS0_13AUnaryFunctorIbbbNS0_16BitwiseOrFunctorIbEEEESt5arrayIPcLm2EELi4E23TrivialOffsetCalculatorILi1EjESA_NS0_6memory12LoadWithCastILi1EEENSB_13StoreWithCastILi1EEEEEviT_T0_T2_T3_T4_T5_ --------------------------
	.section	.nv.constant0._ZN2at6native27unrolled_elementwise_kernelINS0_13AUnaryFunctorIbbbNS0_16BitwiseOrFunctorIbEEEESt5arrayIPcLm2EELi4E23TrivialOffsetCalculatorILi1EjESA_NS0_6memory12LoadWithCastILi1EEENSB_13StoreWithCastILi1EEEEEviT_T0_T2_T3_T4_T5_,"a",@progbits
	.sectionflags	@""
	.align	4
.nv.constant0._ZN2at6native27unrolled_elementwise_kernelINS0_13AUnaryFunctorIbbbNS0_16BitwiseOrFunctorIbEEEESt5arrayIPcLm2EELi4E23TrivialOffsetCalculatorILi1EjESA_NS0_6memory12LoadWithCastILi1EEENSB_13StoreWithCastILi1EEEEEviT_T0_T2_T3_T4_T5_:
	.zero		396


//--------------------- .nv.constant0._ZN2at6native18elementwise_kernelILi128ELi4EZNS0_22gpu_kernel_impl_nocastINS0_13AUnaryFunctorIbbbNS0_16BitwiseOrFunctorIbEEEEEEvRNS_18TensorIteratorBaseERKT_EUliE_EEviT1_ --------------------------
	.section	.nv.constant0._ZN2at6native18elementwise_kernelILi128ELi4EZNS0_22gpu_kernel_impl_nocastINS0_13AUnaryFunctorIbbbNS0_16BitwiseOrFunctorIbEEEEEEvRNS_18TensorIteratorBaseERKT_EUliE_EEviT1_,"a",@progbits
	.sectionflags	@""
	.align	4
.nv.constant0._ZN2at6native18elementwise_kernelILi128ELi4EZNS0_22gpu_kernel_impl_nocastINS0_13AUnaryFunctorIbbbNS0_16BitwiseOrFunctorIbEEEEEEvRNS_18TensorIteratorBaseERKT_EUliE_EEviT1_:
	.zero		896


//--------------------- .nv.constant0._ZN2at6native27unrolled_elementwise_kernelINS0_13AUnaryFunctorIbbbNS0_16BitwiseOrFunctorIbEEEESt5arrayIPcLm2EELi4E23TrivialOffsetCalculatorILi1EjESA_NS0_6memory15LoadWithoutCastENSB_16StoreWithoutCastEEEviT_T0_T2_T3_T4_T5_ --------------------------
	.section	.nv.constant0._ZN2at6native27unrolled_elementwise_kernelINS0_13AUnaryFunctorIbbbNS0_16BitwiseOrFunctorIbEEEESt5arrayIPcLm2EELi4E23TrivialOffsetCalculatorILi1EjESA_NS0_6memory15LoadWithoutCastENSB_16StoreWithoutCastEEEviT_T0_T2_T3_T4_T5_,"a",@progbits
	.sectionflags	@""
	.align	4
.nv.constant0._ZN2at6native27unrolled_elementwise_kernelINS0_13AUnaryFunctorIbbbNS0_16BitwiseOrFunctorIbEEEESt5arrayIPcLm2EELi4E23TrivialOffsetCalculatorILi1EjESA_NS0_6memory15LoadWithoutCastENSB_16StoreWithoutCastEEEviT_T0_T2_T3_T4_T5_:
	.zero		380


//--------------------- .nv.constant0._ZN2at6native29vectorized_elementwise_kernelILi2ENS0_13AUnaryFunctorIbbbNS0_16BitwiseOrFunctorIbEEEESt5arrayIPcLm2EEEEviT0_T1_ --------------------------
	.section	.nv.constant0._ZN2at6native29vectorized_elementwise_kernelILi2ENS0_13AUnaryFunctorIbbbNS0_16BitwiseOrFunctorIbEEEESt5arrayIPcLm2EEEEviT0_T1_,"a",@progbits
	.sectionflags	@""
	.align	4
.nv.constant0._ZN2at6native29vectorized_elementwise_kernelILi2ENS0_13AUnaryFunctorIbbbNS0_16BitwiseOrFunctorIbEEEESt5arrayIPcLm2EEEEviT0_T1_:
	.zero		376


//--------------------- .nv.constant0._ZN2at6native29vectorized_elementwise_kernelILi4ENS0_13AUnaryFunctorIbbbNS0_16BitwiseOrFunctorIbEEEESt5arrayIPcLm2EEEEviT0_T1_ --------------------------
	.section	.nv.constant0._ZN2at6native29vectorized_elementwise_kernelILi4ENS0_13AUnaryFunctorIbbbNS0_16BitwiseOrFunctorIbEEEESt5arrayIPcLm2EEEEviT0_T1_,"a",@progbits
	.sectionflags	@""
	.align	4
.nv.constant0._ZN2at6native29vectorized_elementwise_kernelILi4ENS0_13AUnaryFunctorIbbbNS0_16BitwiseOrFunctorIbEEEESt5arrayIPcLm2EEEEviT0_T1_:
	.zero		376


//--------------------- .nv.constant0._ZN2at6native29vectorized_elementwise_kernelILi8ENS0_13AUnaryFunctorIbbbNS0_16BitwiseOrFunctorIbEEEESt5arrayIPcLm2EEEEviT0_T1_ --------------------------
	.section	.nv.constant0._ZN2at6native29vectorized_elementwise_kernelILi8ENS0_13AUnaryFunctorIbbbNS0_16BitwiseOrFunctorIbEEEESt5arrayIPcLm2EEEEviT0_T1_,"a",@progbits
	.sectionflags	@""
	.align	4
.nv.constant0._ZN2at6native29vectorized_elementwise_kernelILi8ENS0_13AUnaryFunctorIbbbNS0_16BitwiseOrFunctorIbEEEESt5arrayIPcLm2EEEEviT0_T1_:
	.zero		376


//--------------------- .nv.constant0._ZN2at6native18elementwise_kernelILi128ELi4EZNS0_15gpu_kernel_implINS0_13BinaryFunctorIbbbNS0_16BitwiseOrFunctorIbEEEEEEvRNS_18TensorIteratorBaseERKT_EUliE_EEviT1_ --------------------------
	.section	.nv.constant0._ZN2at6native18elementwise_kernelILi128ELi4EZNS0_15gpu_kernel_implINS0_13BinaryFunctorIbbbNS0_16BitwiseOrFunctorIbEEEEEEvRNS_18TensorIteratorBaseERKT_EUliE_EEviT1_,"a",@progbits
	.sectionflags	@""
	.align	4
.nv.constant0._ZN2at6native18elementwise_kernelILi128ELi4EZNS0_15gpu_kernel_implINS0_13BinaryFunctorIbbbNS0_16BitwiseOrFunctorIbEEEEEEvRNS_18TensorIteratorBaseERKT_EUliE_EEviT1_:
	.zero		1008


//--------------------- .nv.constant0._ZN2at6native27unrolled_elementwise_kernelINS0_13BinaryFunctorIbbbNS0_16BitwiseOrFunctorIbEEEESt5arrayIPcLm3EELi4E23TrivialOffsetCalculatorILi2EjES9_ILi1EjENS0_6memory12LoadWithCastILi2EEENSC_13StoreWithCastILi1EEEEEviT_T0_T2_T3_T4_T5_ --------------------------
	.section	.nv.constant0._ZN2at6native27unrolled_elementwise_kernelINS0_13BinaryFunctorIbbbNS0_16BitwiseOrFunctorIbEEEESt5arrayIPcLm3EELi4E23TrivialOffsetCalculatorILi2EjES9_ILi1EjENS0_6memory12LoadWithCastILi2EEENSC_13StoreWithCastILi1EEEEEviT_T0_T2_T3_T4_T5_,"a",@progbits
	.sectionflags	@""
	.align	4
.nv.constant0._ZN2at6native27unrolled_elementwise_kernelINS0_13BinaryFunctorIbbbNS0_16BitwiseOrFunctorIbEEEESt5arrayIPcLm3EELi4E23TrivialOffsetCalculatorILi2EjES9_ILi1EjENS0_6memory12LoadWithCastILi2EEENSC_13StoreWithCastILi1EEEEEviT_T0_T2_T3_T4_T5_:
	.zero		408


//--------------------- .nv.constant0._ZN2at6native18elementwise_kernelILi128ELi4EZNS0_22gpu_kernel_impl_nocastINS0_13BinaryFunctorIbbbNS0_16BitwiseOrFunctorIbEEEEEEvRNS_18TensorIteratorBaseERKT_EUliE_EEviT1_ --------------------------
	.section	.nv.constant0._ZN2at6native18elementwise_kernelILi128ELi4EZNS0_22gpu_kernel_impl_nocastINS0_13BinaryFunctorIbbbNS0_16BitwiseOrFunctorIbEEEEEEvRNS_18TensorIteratorBaseERKT_EUliE_EEviT1_,"a",@progbits
	.sectionflags	@""
	.align	4
.nv.constant0._ZN2at6native18elementwise_kernelILi128ELi4EZNS0_22gpu_kernel_impl_nocastINS0_13BinaryFunctorIbbbNS0_16BitwiseOrFunctorIbEEEEEEvRNS_18TensorIteratorBaseERKT_EUliE_EEviT1_:
	.zero		1008


//--------------------- .nv.constant0._ZN2at6native27unrolled_elementwise_kernelINS0_13BinaryFunctorIbbbNS0_16BitwiseOrFunctorIbEEEESt5arrayIPcLm3EELi4E23TrivialOffsetCalculatorILi2EjES9_ILi1EjENS0_6memory15LoadWithoutCastENSC_16StoreWithoutCastEEEviT_T0_T2_T3_T4_T5_ --------------------------
	.section	.nv.constant0._ZN2at6native27unrolled_elementwise_kernelINS0_13BinaryFunctorIbbbNS0_16BitwiseOrFunctorIbEEEESt5arrayIPcLm3EELi4E23TrivialOffsetCalculatorILi2EjES9_ILi1EjENS0_6memory15LoadWithoutCastENSC_16StoreWithoutCastEEEviT_T0_T2_T3_T4_T5_,"a",@progbits
	.sectionflags	@""
	.align	4
.nv.constant0._ZN2at6native27unrolled_elementwise_kernelINS0_13BinaryFunctorIbbbNS0_16BitwiseOrFunctorIbEEEESt5arrayIPcLm3EELi4E23TrivialOffsetCalculatorILi2EjES9_ILi1EjENS0_6memory15LoadWithoutCastENSC_16StoreWithoutCastEEEviT_T0_T2_T3_T4_T5_:
	.zero		388


//--------------------- .nv.constant0._ZN2at6native29vectorized_elementwise_kernelILi2ENS0_13BinaryFunctorIbbbNS0_16BitwiseOrFunctorIbEEEESt5arrayIPcLm3EEEEviT0_T1_ --------------------------
	.section	.nv.constant0._ZN2at6native29vectorized_elementwise_kernelILi2ENS0_13BinaryFunctorIbbbNS0_16BitwiseOrFunctorIbEEEESt5arrayIPcLm3EEEEviT0_T1_,"a",@progbits
	.sectionflags	@""
	.align	4
.nv.constant0._ZN2at6native29vectorized_elementwise_kernelILi2ENS0_13BinaryFunctorIbbbNS0_16BitwiseOrFunctorIbEEEESt5arrayIPcLm3EEEEviT0_T1_:
	.zero		384


//--------------------- .nv.constant0._ZN2at6native29vectorized_elementwise_kernelILi4ENS0_13BinaryFunctorIbbbNS0_16BitwiseOrFunctorIbEEEESt5arrayIPcLm3EEEEviT0_T1_ --------------------------
	.section	.nv.constant0._ZN2at6native29vectorized_elementwise_kernelILi4ENS0_13BinaryFunctorIbbbNS0_16BitwiseOrFunctorIbEEEESt5arrayIPcLm3EEEEviT0_T1_,"a",@progbits
	.sectionflags	@""
	.align	4
.nv.constant0._ZN2at6native29vectorized_elementwise_kernelILi4ENS0_13BinaryFunctorIbbbNS0_16BitwiseOrFunctorIbEEEESt5arrayIPcLm3EEEEviT0_T1_:
	.zero		384


//--------------------- .nv.constant0._ZN2at6native29vectorized_elementwise_kernelILi8ENS0_13BinaryFunctorIbbbNS0_16BitwiseOrFunctorIbEEEESt5arrayIPcLm3EEEEviT0_T1_ --------------------------
	.section	.nv.constant0._ZN2at6native29vectorized_elementwise_kernelILi8ENS0_13BinaryFunctorIbbbNS0_16BitwiseOrFunctorIbEEEESt5arrayIPcLm3EEEEviT0_T1_,"a",@progbits
	.sectionflags	@""
	.align	4
.nv.constant0._ZN2at6native29vectorized_elementwise_kernelILi8ENS0_13BinaryFunctorIbbbNS0_16BitwiseOrFunctorIbEEEESt5arrayIPcLm3EEEEviT0_T1_:
	.zero		384


//--------------------- .nv.constant0._ZN2at6native18elementwise_kernelILi128ELi4EZNS0_15gpu_kernel_implINS0_13AUnaryFunctorIsssNS0_16BitwiseOrFunctorIsEEEEEEvRNS_18TensorIteratorBaseERKT_EUliE_EEviT1_ --------------------------
	.section	.nv.constant0._ZN2at6native18elementwise_kernelILi128ELi4EZNS0_15gpu_kernel_implINS0_13AUnaryFunctorIsssNS0_16BitwiseOrFunctorIsEEEEEEvRNS_18TensorIteratorBaseERKT_EUliE_EEviT1_,"a",@progbits
	.sectionflags	@""
	.align	4
.nv.constant0._ZN2at6native18elementwise_kernelILi128ELi4EZNS0_15gpu_kernel_implINS0_13AUnaryFunctorIsssNS0_16BitwiseOrFunctorIsEEEEEEvRNS_18TensorIteratorBaseERKT_EUliE_EEviT1_:
	.zero		896


//--------------------- .nv.constant0._ZN2at6native27unrolled_elementwise_kernelINS0_13AUnaryFunctorIsssNS0_16BitwiseOrFunctorIsEEEESt5arrayIPcLm2EELi4E23TrivialOffsetCalculatorILi1EjESA_NS0_6memory12LoadWithCastILi1EEENSB_13StoreWithCastILi1EEEEEviT_T0_T2_T3_T4_T5_ --------------------------
	.section	.nv.constant0._ZN2at6native27unrolled_elementwise_kernelINS0_13AUnaryFunctorIsssNS0_16BitwiseOrFunctorIsEEEESt5arrayIPcLm2EELi4E23TrivialOffsetCalculatorILi1EjESA_NS0_6memory12LoadWithCastILi1EEENSB_13StoreWithCastILi1EEEEEviT_T0_T2_T3_T4_T5_,"a",@progbits
	.sectionflags	@""
	.align	4
.nv.constant0._ZN2at6native27unrolled_elementwise_kernelINS0_13AUnaryFunctorIsssNS0_16BitwiseOrFunctorIsEEEESt5arrayIPcLm2EELi4E23TrivialOffsetCalculatorILi1EjESA_NS0_6memory12LoadWithCastILi1EEENSB_13StoreWithCastILi1EEEEEviT_T0_T2_T3_T4_T5_:
	.zero		396


//--------------------- .nv.constant0._ZN2at6native18elementwise_kernelILi128ELi4EZNS0_22gpu_kernel_impl_nocastINS0_13AUnaryFunctorIsssNS0_16BitwiseOrFunctorIsEEEEEEvRNS_18TensorIteratorBaseERKT_EUliE_EEviT1_ --------------------------
	.section	.nv.constant0._ZN2at6native18elementwise_kernelILi128ELi4EZNS0_22gpu_kernel_impl_nocastINS0_13AUnaryFunctorIsssNS0_16BitwiseOrFunctorIsEEEEEEvRNS_18TensorIteratorBaseERKT_EUliE_EEviT1_,"a",@progbits
	.sectionflags	@""
	.align	4
.nv.constant0._ZN2at6native18elementwise_kernelILi128ELi4EZNS0_22gpu_kernel_impl_nocastINS0_13AUnaryFunctorIsssNS0_16BitwiseOrFunctorIsEEEEEEvRNS_18TensorIteratorBaseERKT_EUliE_EEviT1_:
	.zero		896


//--------------------- .nv.constant0._ZN2at6native27unrolled_elementwise_kernelINS0_13AUnaryFunctorIsssNS0_16BitwiseOrFunctorIsEEEESt5arrayIPcLm2EELi4E23TrivialOffsetCalculatorILi1EjESA_NS0_6memory15LoadWithoutCastENSB_16StoreWithoutCastEEEviT_T0_T2_T3_T4_T5_ --------------------------
	.section	.nv.constant0._ZN2at6native27unrolled_elementwise_kernelINS0_13AUnaryFunctorIsssNS0_16BitwiseOrFunctorIsEEEESt5arrayIPcLm2EELi4E23TrivialOffsetCalculatorILi1EjESA_NS0_6memory15LoadWithoutCastENSB_16StoreWithoutCastEEEviT_T0_T2_T3_T4_T5_,"a",@progbits
	.sectionflags	@""
	.align	4
.nv.constant0._ZN2at6native27unrolled_elementwise_kernelINS0_13AUnaryFunctorIsssNS0_16BitwiseOrFunctorIsEEEESt5arrayIPcLm2EELi4E23TrivialOffsetCalculatorILi1EjESA_NS0_6memory15LoadWithoutCastENSB_16StoreWithoutCastEEEviT_T0_T2_T3_T4_T5_:
	.zero		380


//--------------------- .nv.constant0._ZN2at6native29vectorized_elementwise_kernelILi2ENS0_13AUnaryFunctorIsssNS0_16BitwiseOrFunctorIsEEEESt5arrayIPcLm2EEEEviT0_T1_ --------------------------
	.section	.nv.constant0._ZN2at6native29vectorized_elementwise_kernelILi2ENS0_13AUnaryFunctorIsssNS0_16BitwiseOrFunctorIsEEEESt5arrayIPcLm2EEEEviT0_T1_,"a",@progbits
	.sectionflags	@""
	.align	4
.nv.constant0._ZN2at6native29vectorized_elementwise_kernelILi2ENS0_13AUnaryFunctorIsssNS0_16BitwiseOrFunctorIsEEEESt5arrayIPcLm2EEEEviT0_T1_:
	.zero		376


//--------------------- .nv.constant0._ZN2at6native29vectorized_elementwise_kernelILi4ENS0_13AUnaryFunctorIsssNS0_16BitwiseOrFunctorIsEEEESt5arrayIPcLm2EEEEviT0_T1_ --------------------------
	.section	.nv.constant0._ZN2at6native29vectorized_elementwise_kernelILi4ENS0_13AUnaryFunctorIsssNS0_16BitwiseOrFunctorIsEEEESt5arrayIPcLm2EEEEviT0_T1_,"a",@progbits
	.sectionflags	@""
	.align	4
.nv.constant0._ZN2at6native29vectorized_elementwise_kernelILi4ENS0_13AUnaryFunctorIsssNS0_16BitwiseOrFunctorIsEEEESt5arrayIPcLm2EEEEviT0_T1_:
	.zero		376


//--------------------- .nv.constant0._ZN2at6native29vectorized_elementwise_kernelILi8ENS0_13AUnaryFunctorIsssNS0_16BitwiseOrFunctorIsEEEESt5arrayIPcLm2EEEEviT0_T1_ --------------------------
	.section	.nv.constant0._ZN2at6native29vectorized_elementwise_kernelILi8ENS0_13AUnaryFunctorIsssNS0_16BitwiseOrFunctorIsEEEESt5arrayIPcLm2EEEEviT0_T1_,"a",@progbits
	.sectionflags	@""
	.align	4
.nv.constant0._ZN2at6native29vectorized_elementwise_kernelILi8ENS0_13AUnaryFunctorIsssNS0_16BitwiseOrFunctorIsEEEESt5arrayIPcLm2EEEEviT0_T1_:
	.zero		376


//--------------------- .nv.constant0._ZN2at6native18elementwise_kernelILi128ELi4EZNS0_15gpu_kernel_implINS0_13BinaryFunctorIsssNS0_16BitwiseOrFunctorIsEEEEEEvRNS_18TensorIteratorBaseERKT_EUliE_EEviT1_ --------------------------
	.section	.nv.constant0._ZN2at6native18elementwise_kernelILi128ELi4EZNS0_15gpu_kernel_implINS0_13BinaryFunctorIsssNS0_16BitwiseOrFunctorIsEEEEEEvRNS_18TensorIteratorBaseERKT_EUliE_EEviT1_,"a",@progbits
	.sectionflags	@""
	.align	4
.nv.constant0._ZN2at6native18elementwise_kernelILi128ELi4EZNS0_15gpu_kernel_implINS0_13BinaryFunctorIsssNS0_16BitwiseOrFunctorIsEEEEEEvRNS_18TensorIteratorBaseERKT_EUliE_EEviT1_:
	.zero		1008


//--------------------- .nv.constant0._ZN2at6native27unrolled_elementwise_kernelINS0_13BinaryFunctorIsssNS0_16BitwiseOrFunctorIsEEEESt5arrayIPcLm3EELi4E23TrivialOffsetCalculatorILi2EjES9_ILi1EjENS0_6memory12LoadWithCastILi2EEENSC_13StoreWithCastILi1EEEEEviT_T0_T2_T3_T4_T5_ --------------------------
	.section	.nv.constant0._ZN2at6native27unrolled_elementwise_kernelINS0_13BinaryFunctorIsssNS0_16BitwiseOrFunctorIsEEEESt5arrayIPcLm3EELi4E23TrivialOffsetCalculatorILi2EjES9_ILi1EjENS0_6memory12LoadWithCastILi2EEENSC_13StoreWithCastILi1EEEEEviT_T0_T2_T3_T4_T5_,"a",@progbits
	.sectionflags	@""
	.align	4
.nv.constant0._ZN2at6native27unrolled_elementwise_kernelINS0_13BinaryFunctorIsssNS0_16BitwiseOrFunctorIsEEEESt5arrayIPcLm3EELi4E23TrivialOffsetCalculatorILi2EjES9_ILi1EjENS0_6memory12LoadWithCastILi2EEENSC_13StoreWithCastILi1EEEEEviT_T0_T2_T3_T4_T5_:
	.zero		408


//--------------------- .nv.constant0._ZN2at6native18elementwise_kernelILi128ELi4EZNS0_22gpu_kernel_impl_nocastINS0_13BinaryFunctorIsssNS0_16BitwiseOrFunctorIsEEEEEEvRNS_18TensorIteratorBaseERKT_EUliE_EEviT1_ --------------------------
	.section	.nv.constant0._ZN2at6native18elementwise_kernelILi128ELi4EZNS0_22gpu_kernel_impl_nocastINS0_13BinaryFunctorIsssNS0_16BitwiseOrFunctorIsEEEEEEvRNS_18TensorIteratorBaseERKT_EUliE_EEviT1_,"a",@progbits
	.sectionflags	@""
	.align	4
.nv.constant0._ZN2at6native18elementwise_kernelILi128ELi4EZNS0_22gpu_kernel_impl_nocastINS0_13BinaryFunctorIsssNS0_16BitwiseOrFunctorIsEEEEEEvRNS_18TensorIteratorBaseERKT_EUliE_EEviT1_:
	.zero		1008


//--------------------- .nv.constant0._ZN2at6native27unrolled_elementwise_kernelINS0_13BinaryFunctorIsssNS0_16BitwiseOrFunctorIsEEEESt5arrayIPcLm3EELi4E23TrivialOffsetCalculatorILi2EjES9_ILi1EjENS0_6memory15LoadWithoutCastENSC_16StoreWithoutCastEEEviT_T0_T2_T3_T4_T5_ --------------------------
	.section	.nv.constant0._ZN2at6native27unrolled_elementwise_kernelINS0_13BinaryFunctorIsssNS0_16BitwiseOrFunctorIsEEEESt5arrayIPcLm3EELi4E23TrivialOffsetCalculatorILi2EjES9_ILi1EjENS0_6memory15LoadWithoutCastENSC_16StoreWithoutCastEEEviT_T0_T2_T3_T4_T5_,"a",@progbits
	.sectionflags	@""
	.align	4
.nv.constant0._ZN2at6native27unrolled_elementwise_kernelINS0_13BinaryFunctorIsssNS0_16BitwiseOrFunctorIsEEEESt5arrayIPcLm3EELi4E23TrivialOffsetCalculatorILi2EjES9_ILi1EjENS0_6memory15LoadWithoutCastENSC_16StoreWithoutCastEEEviT_T0_T2_T3_T4_T5_:
	.zero		388


//--------------------- .nv.constant0._ZN2at6native29vectorized_elementwise_kernelILi2ENS0_13BinaryFunctorIsssNS0_16BitwiseOrFunctorIsEEEESt5arrayIPcLm3EEEEviT0_T1_ --------------------------
	.section	.nv.constant0._ZN2at6native29vectorized_elementwise_kernelILi2ENS0_13BinaryFunctorIsssNS0_16BitwiseOrFunctorIsEEEESt5arrayIPcLm3EEEEviT0_T1_,"a",@progbits
	.sectionflags	@""
	.align	4
.nv.constant0._ZN2at6native29vectorized_elementwise_kernelILi2ENS0_13BinaryFunctorIsssNS0_16BitwiseOrFunctorIsEEEESt5arrayIPcLm3EEEEviT0_T1_:
	.zero		384


//--------------------- .nv.constant0._ZN2at6native29vectorized_elementwise_kernelILi4ENS0_13BinaryFunctorIsssNS0_16BitwiseOrFunctorIsEEEESt5arrayIPcLm3EEEEviT0_T1_ --------------------------
	.section	.nv.constant0._ZN2at6native29vectorized_elementwise_kernelILi4ENS0_13BinaryFunctorIsssNS0_16BitwiseOrFunctorIsEEEESt5arrayIPcLm3EEEEviT0_T1_,"a",@progbits
	.sectionflags	@""
	.align	4
.nv.constant0._ZN2at6native29vectorized_elementwise_kernelILi4ENS0_13BinaryFunctorIsssNS0_16BitwiseOrFunctorIsEEEESt5arrayIPcLm3EEEEviT0_T1_:
	.zero		384


//--------------------- .nv.constant0._ZN2at6native29vectorized_elementwise_kernelILi8ENS0_13BinaryFunctorIsssNS0_16BitwiseOrFunctorIsEEEESt5arrayIPcLm3EEEEviT0_T1_ --------------------------
	.section	.nv.constant0._ZN2at6native29vectorized_elementwise_kernelILi8ENS0_13BinaryFunctorIsssNS0_16BitwiseOrFunctorIsEEEESt5arrayIPcLm3EEEEviT0_T1_,"a",@progbits
	.sectionflags	@""
	.align	4
.nv.constant0._ZN2at6native29vectorized_elementwise_kernelILi8ENS0_13BinaryFunctorIsssNS0_16BitwiseOrFunctorIsEEEESt5arrayIPcLm3EEEEviT0_T1_:
	.zero		384


//--------------------- .nv.constant0._ZN2at6native18elementwise_kernelILi128ELi4EZNS0_15gpu_kernel_implINS0_13AUnaryFunctorIlllNS0_16BitwiseOrFunctorIlEEEEEEvRNS_18TensorIteratorBaseERKT_EUliE_EEviT1_ --------------------------
	.section	.nv.constant0._ZN2at6native18elementwise_kernelILi128ELi4EZNS0_15gpu_kernel_implINS0_13AUnaryFunctorIlllNS0_16BitwiseOrFunctorIlEEEEEEvRNS_18TensorIteratorBaseERKT_EUliE_EEviT1_,"a",@progbits
	.sectionflags	@""
	.align	4
.nv.constant0._ZN2at6native18elementwise_kernelILi128ELi4EZNS0_15gpu_kernel_implINS0_13AUnaryFunctorIlllNS0_16BitwiseOrFunctorIlEEEEEEvRNS_18TensorIteratorBaseERKT_EUliE_EEviT1_:
	.zero		912


//--------------------- .nv.constant0._ZN2at6native27unrolled_elementwise_kernelINS0_13AUnaryFunctorIlllNS0_16BitwiseOrFunctorIlEEEESt5arrayIPcLm2EELi4E23TrivialOffsetCalculatorILi1EjESA_NS0_6memory12LoadWithCastILi1EEENSB_13StoreWithCastILi1EEEEEviT_T0_T2_T3_T4_T5_ --------------------------
	.section	.nv.constant0._ZN2at6native27unrolled_elementwise_kernelINS0_13AUnaryFunctorIlllNS0_16BitwiseOrFunctorIlEEEESt5arrayIPcLm2EELi4E23TrivialOffsetCalculatorILi1EjESA_NS0_6memory12LoadWithCastILi1EEENSB_13StoreWithCastILi1EEEEEviT_T0_T2_T3_T4_T5_,"a",@progbits
	.sectionflags	@""
	.align	4
.nv.constant0._ZN2at6native27unrolled_elementwise_kernelINS0_13AUnaryFunctorIlllNS0_16BitwiseOrFunctorIlEEEESt5arrayIPcLm2EELi4E23TrivialOffsetCalculatorILi1EjESA_NS0_6memory12LoadWithCastILi1EEENSB_13StoreWithCastILi1EEEEEviT_T0_T2_T3_T4_T5_:
	.zero		412


//--------------------- .nv.constant0._ZN2at6native18elementwise_kernelILi128ELi2EZNS0_22gpu_kernel_impl_nocastINS0_13AUnaryFunctorIlllNS0_16BitwiseOrFunctorIlEEEEEEvRNS_18TensorIteratorBaseERKT_EUliE_EEviT1_ --------------------------
	.section	.nv.constant0._ZN2at6native18elementwise_kernelILi128ELi2EZNS0_22gpu_kernel_impl_nocastINS0_13AUnaryFunctorIlllNS0_16BitwiseOrFunctorIlEEEEEEvRNS_18TensorIteratorBaseERKT_EUliE_EEviT1_,"a",@progbits
	.sectionflags	@""
	.align	4
.nv.constant0._ZN2at6native18elementwise_kernelILi128ELi2EZNS0_22gpu_kernel_impl_nocastINS0_13AUnaryFunctorIlllNS0_16BitwiseOrFunctorIlEEEEEEvRNS_18TensorIteratorBaseERKT_EUliE_EEviT1_:
	.zero		904


//--------------------- .nv.constant0._ZN2at6native27unrolled_elementwise_kernelINS0_13AUnaryFunctorIlllNS0_16BitwiseOrFunctorIlEEEESt5arrayIPcLm2EELi4E23TrivialOffsetCalculatorILi1EjESA_NS0_6memory15LoadWithoutCastENSB_16StoreWithoutCastEEEviT_T0_T2_T3_T4_T5_ --------------------------
	.section	.nv.constant0._ZN2at6native27unrolled_elementwise_kernelINS0_13AUnaryFunctorIlllNS0_16BitwiseOrFunctorIlEEEESt5arrayIPcLm2EELi4E23TrivialOffsetCalculatorILi1EjESA_NS0_6memory15LoadWithoutCastENSB_16StoreWithoutCastEEEviT_T0_T2_T3_T4_T5_,"a",@progbits
	.sectionflags	@""
	.align	4
.nv.constant0._ZN2at6native27unrolled_elementwise_kernelINS0_13AUnaryFunctorIlllNS0_16BitwiseOrFunctorIlEEEESt5arrayIPcLm2EELi4E23TrivialOffsetCalculatorILi1EjESA_NS0_6memory15LoadWithoutCastENSB_16StoreWithoutCastEEEviT_T0_T2_T3_T4_T5_:
	.zero		396


//--------------------- .nv.constant0._ZN2at6native29vectorized_elementwise_kernelILi2ENS0_13AUnaryFunctorIlllNS0_16BitwiseOrFunctorIlEEEESt5arrayIPcLm2EEEEviT0_T1_ --------------------------
	.section	.nv.constant0._ZN2at6native29vectorized_elementwise_kernelILi2ENS0_13AUnaryFunctorIlllNS0_16BitwiseOrFunctorIlEEEESt5arrayIPcLm2EEEEviT0_T1_,"a",@progbits
	.sectionflags	@""
	.align	4
.nv.constant0._ZN2at6native29vectorized_elementwise_kernelILi2ENS0_13AUnaryFunctorIlllNS0_16BitwiseOrFunctorIlEEEESt5arrayIPcLm2EEEEviT0_T1_:
	.zero		392


//--------------------- .nv.constant0._ZN2at6native29vectorized_elementwise_kernelILi4ENS0_13AUnaryFunctorIlllNS0_16BitwiseOrFunctorIlEEEESt5arrayIPcLm2EEEEviT0_T1_ --------------------------
	.section	.nv.constant0._ZN2at6native29vectorized_elementwise_kernelILi4ENS0_13AUnaryFunctorIlllNS0_16BitwiseOrFunctorIlEEEESt5arrayIPcLm2EEEEviT0_T1_,"a",@progbits
	.sectionflags	@""
	.align	4
.nv.constant0._ZN2at6native29vectorized_elementwise_kernelILi4ENS0_13AUnaryFunctorIlllNS0_16BitwiseOrFunctorIlEEEESt5arrayIPcLm2EEEEviT0_T1_:
	.zero		392


//--------------------- .nv.constant0._ZN2at6native29vectorized_elementwise_kernelILi8ENS0_13AUnaryFunctorIlllNS0_16BitwiseOrFunctorIlEEEESt5arrayIPcLm2EEEEviT0_T1_ --------------------------
	.section	.nv.constant0._ZN2at6native29vectorized_elementwise_kernelILi8ENS0_13AUnaryFunctorIlllNS0_16BitwiseOrFunctorIlEEEESt5arrayIPcLm2EEEEviT0_T1_,"a",@progbits
	.sectionflags	@""
	.align	4
.nv.constant0._ZN2at6native29vectorized_elementwise_kernelILi8ENS0_13AUnaryFunctorIlllNS0_16BitwiseOrFunctorIlEEEESt5arrayIPcLm2EEEEviT0_T1_:
	.zero		392


//--------------------- .nv.constant0._ZN2at6native18elementwise_kernelILi128ELi4EZNS0_15gpu_kernel_implINS0_13BinaryFunctorIlllNS0_16BitwiseOrFunctorIlEEEEEEvRNS_18TensorIteratorBaseERKT_EUliE_EEviT1_ --------------------------
	.section	.nv.constant0._ZN2at6native18elementwise_kernelILi128ELi4EZNS0_15gpu_kernel_implINS0_13BinaryFunctorIlllNS0_16BitwiseOrFunctorIlEEEEEEvRNS_18TensorIteratorBaseERKT_EUliE_EEviT1_,"a",@progbits
	.sectionflags	@""
	.align	4
.nv.constant0._ZN2at6native18elementwise_kernelILi128ELi4EZNS0_15gpu_kernel_implINS0_13BinaryFunctorIlllNS0_16BitwiseOrFunctorIlEEEEEEvRNS_18TensorIteratorBaseERKT_EUliE_EEviT1_:
	.zero		1008


//--------------------- .nv.constant0._ZN2at6native27unrolled_elementwise_kernelINS0_13BinaryFunctorIlllNS0_16BitwiseOrFunctorIlEEEESt5arrayIPcLm3EELi4E23TrivialOffsetCalculatorILi2EjES9_ILi1EjENS0_6memory12LoadWithCastILi2EEENSC_13StoreWithCastILi1EEEEEviT_T0_T2_T3_T4_T5_ --------------------------
	.section	.nv.constant0._ZN2at6native27unrolled_elementwise_kernelINS0_13BinaryFunctorIlllNS0_16BitwiseOrFunctorIlEEEESt5arrayIPcLm3EELi4E23TrivialOffsetCalculatorILi2EjES9_ILi1EjENS0_6memory12LoadWithCastILi2EEENSC_13StoreWithCastILi1EEEEEviT_T0_T2_T3_T4_T5_,"a",@progbits
	.sectionflags	@""
	.align	4
.nv.constant0._ZN2at6native27unrolled_elementwise_kernelINS0_13BinaryFunctorIlllNS0_16BitwiseOrFunctorIlEEEESt5arrayIPcLm3EELi4E23TrivialOffsetCalculatorILi2EjES9_ILi1EjENS0_6memory12LoadWithCastILi2EEENSC_13StoreWithCastILi1EEEEEviT_T0_T2_T3_T4_T5_:
	.zero		408


//--------------------- .nv.constant0._ZN2at6native18elementwise_kernelILi128ELi2EZNS0_22gpu_kernel_impl_nocastINS0_13BinaryFunctorIlllNS0_16BitwiseOrFunctorIlEEEEEEvRNS_18TensorIteratorBaseERKT_EUliE_EEviT1_ --------------------------
	.section	.nv.constant0._ZN2at6native18elementwise_kernelILi128ELi2EZNS0_22gpu_kernel_impl_nocastINS0_13BinaryFunctorIlllNS0_16BitwiseOrFunctorIlEEEEEEvRNS_18TensorIteratorBaseERKT_EUliE_EEviT1_,"a",@progbits
	.sectionflags	@""
	.align	4
.nv.constant0._ZN2at6native18elementwise_kernelILi128ELi2EZNS0_22gpu_kernel_impl_nocastINS0_13BinaryFunctorIlllNS0_16BitwiseOrFunctorIlEEEEEEvRNS_18TensorIteratorBaseERKT_EUliE_EEviT1_:
	.zero		1008


//--------------------- .nv.constant0._ZN2at6native27unrolled_elementwise_kernelINS0_13BinaryFunctorIlllNS0_16BitwiseOrFunctorIlEEEESt5arrayIPcLm3EELi4E23TrivialOffsetCalculatorILi2EjES9_ILi1EjENS0_6memory15LoadWithoutCastENSC_16StoreWithoutCastEEEviT_T0_T2_T3_T4_T5_ --------------------------
	.section	.nv.constant0._ZN2at6native27unrolled_elementwise_kernelINS0_13BinaryFunctorIlllNS0_16BitwiseOrFunctorIlEEEESt5arrayIPcLm3EELi4E23TrivialOffsetCalculatorILi2EjES9_ILi1EjENS0_6memory15LoadWithoutCastENSC_16StoreWithoutCastEEEviT_T0_T2_T3_T4_T5_,"a",@progbits
	.sectionflags	@""
	.align	4
.nv.constant0._ZN2at6native27unrolled_elementwise_kernelINS0_13BinaryFunctorIlllNS0_16BitwiseOrFunctorIlEEEESt5arrayIPcLm3EELi4E23TrivialOffsetCalculatorILi2EjES9_ILi1EjENS0_6memory15LoadWithoutCastENSC_16StoreWithoutCastEEEviT_T0_T2_T3_T4_T5_:
	.zero		388


//--------------------- .nv.constant0._ZN2at6native29vectorized_elementwise_kernelILi2ENS0_13BinaryFunctorIlllNS0_16BitwiseOrFunctorIlEEEESt5arrayIPcLm3EEEEviT0_T1_ --------------------------
	.section	.nv.constant0._ZN2at6native29vectorized_elementwise_kernelILi2ENS0_13BinaryFunctorIlllNS0_16BitwiseOrFunctorIlEEEESt5arrayIPcLm3EEEEviT0_T1_,"a",@progbits
	.sectionflags	@""
	.align	4
.nv.constant0._ZN2at6native29vectorized_elementwise_kernelILi2ENS0_13BinaryFunctorIlllNS0_16BitwiseOrFunctorIlEEEESt5arrayIPcLm3EEEEviT0_T1_:
	.zero		384


//--------------------- .nv.constant0._ZN2at6native29vectorized_elementwise_kernelILi4ENS0_13BinaryFunctorIlllNS0_16BitwiseOrFunctorIlEEEESt5arrayIPcLm3EEEEviT0_T1_ --------------------------
	.section	.nv.constant0._ZN2at6native29vectorized_elementwise_kernelILi4ENS0_13BinaryFunctorIlllNS0_16BitwiseOrFunctorIlEEEESt5arrayIPcLm3EEEEviT0_T1_,"a",@progbits
	.sectionflags	@""
	.align	4
.nv.constant0._ZN2at6native29vectorized_elementwise_kernelILi4ENS0_13BinaryFunctorIlllNS0_16BitwiseOrFunctorIlEEEESt5arrayIPcLm3EEEEviT0_T1_:
	.zero		384


//--------------------- .nv.constant0._ZN2at6native29vectorized_elementwise_kernelILi8ENS0_13BinaryFunctorIlllNS0_16BitwiseOrFunctorIlEEEESt5arrayIPcLm3EEEEviT0_T1_ --------------------------
	.section	.nv.constant0._ZN2at6native29vectorized_elementwise_kernelILi8ENS0_13BinaryFunctorIlllNS0_16BitwiseOrFunctorIlEEEESt5arrayIPcLm3EEEEviT0_T1_,"a",@progbits
	.sectionflags	@""
	.align	4
.nv.constant0._ZN2at6native29vectorized_elementwise_kernelILi8ENS0_13BinaryFunctorIlllNS0_16BitwiseOrFunctorIlEEEESt5arrayIPcLm3EEEEviT0_T1_:
	.zero		384


//--------------------- .nv.constant0._ZN2at6native18elementwise_kernelILi128ELi4EZNS0_15gpu_kernel_implINS0_13AUnaryFunctorIiiiNS0_16BitwiseOrFunctorIiEEEEEEvRNS_18TensorIteratorBaseERKT_EUliE_EEviT1_ --------------------------
	.section	.nv.constant0._ZN2at6native18elementwise_kernelILi128ELi4EZNS0_15gpu_kernel_implINS0_13AUnaryFunctorIiiiNS0_16BitwiseOrFunctorIiEEEEEEvRNS_18TensorIteratorBaseERKT_EUliE_EEviT1_,"a",@progbits
	.sectionflags	@""
	.align	4
.nv.constant0._ZN2at6native18elementwise_kernelILi128ELi4EZNS0_15gpu_kernel_implINS0_13AUnaryFunctorIiiiNS0_16BitwiseOrFunctorIiEEEEEEvRNS_18TensorIteratorBaseERKT_EUliE_EEviT1_:
	.zero		904


//--------------------- .nv.constant0._ZN2at6native27unrolled_elementwise_kernelINS0_13AUnaryFunctorIiiiNS0_16BitwiseOrFunctorIiEEEESt5arrayIPcLm2EELi4E23TrivialOffsetCalculatorILi1EjESA_NS0_6memory12LoadWithCastILi1EEENSB_13StoreWithCastILi1EEEEEviT_T0_T2_T3_T4_T5_ --------------------------
	.section	.nv.constant0._ZN2at6native27unrolled_elementwise_kernelINS0_13AUnaryFunctorIiiiNS0_16BitwiseOrFunctorIiEEEESt5arrayIPcLm2EELi4E23TrivialOffsetCalculatorILi1EjESA_NS0_6memory12LoadWithCastILi1EEENSB_13StoreWithCastILi1EEEEEviT_T0_T2_T3_T4_T5_,"a",@progbits
	.sectionflags	@""
	.align	4
.nv.constant0._ZN2at6native27unrolled_elementwise_kernelINS0_13AUnaryFunctorIiiiNS0_16BitwiseOrFunctorIiEEEESt5arrayIPcLm2EELi4E23TrivialOffsetCalculatorILi1EjESA_NS0_6memory12LoadWithCastILi1EEENSB_13StoreWithCastILi1EEEEEviT_T0_T2_T3_T4_T5_:
	.zero		404


//--------------------- .nv.constant0._ZN2at6native18elementwise_kernelILi128ELi2EZNS0_22gpu_kernel_impl_nocastINS0_13AUnaryFunctorIiiiNS0_16BitwiseOrFunctorIiEEEEEEvRNS_18TensorIteratorBaseERKT_EUliE_EEviT1_ --------------------------
	.section	.nv.constant0._ZN2at6native18elementwise_kernelILi128ELi2EZNS0_22gpu_kernel_impl_nocastINS0_13AUnaryFunctorIiiiNS0_16BitwiseOrFunctorIiEEEEEEvRNS_18TensorIteratorBaseERKT_EUliE_EEviT1_,"a",@progbits
	.sectionflags	@""
	.align	4
.nv.constant0._ZN2at6native18elementwise_kernelILi128ELi2EZNS0_22gpu_kernel_impl_nocastINS0_13AUnaryFunctorIiiiNS0_16BitwiseOrFunctorIiEEEEEEvRNS_18TensorIteratorBaseERKT_EUliE_EEviT1_:
	.zero		896


//--------------------- .nv.constant0._ZN2at6native27unrolled_elementwise_kernelINS0_13AUnaryFunctorIiiiNS0_16BitwiseOrFunctorIiEEEESt5arrayIPcLm2EELi4E23TrivialOffsetCalculatorILi1EjESA_NS0_6memory15LoadWithoutCastENSB_16StoreWithoutCastEEEviT_T0_T2_T3_T4_T5_ --------------------------
	.section	.nv.constant0._ZN2at6native27unrolled_elementwise_kernelINS0_13AUnaryFunctorIiiiNS0_16BitwiseOrFunctorIiEEEESt5arrayIPcLm2EELi4E23TrivialOffsetCalculatorILi1EjESA_NS0_6memory15LoadWithoutCastENSB_16StoreWithoutCastEEEviT_T0_T2_T3_T4_T5_,"a",@progbits
	.sectionflags	@""
	.align	4
.nv.constant0._ZN2at6native27unrolled_elementwise_kernelINS0_13AUnaryFunctorIiiiNS0_16BitwiseOrFunctorIiEEEESt5arrayIPcLm2EELi4E23TrivialOffsetCalculatorILi1EjESA_NS0_6memory15LoadWithoutCastENSB_16StoreWithoutCastEEEviT_T0_T2_T3_T4_T5_:
	.zero		388


//--------------------- .nv.constant0._ZN2at6native29vectorized_elementwise_kernelILi2ENS0_13AUnaryFunctorIiiiNS0_16BitwiseOrFunctorIiEEEESt5arrayIPcLm2EEEEviT0_T1_ --------------------------
	.section	.nv.constant0._ZN2at6native29vectorized_elementwise_kernelILi2ENS0_13AUnaryFunctorIiiiNS0_16BitwiseOrFunctorIiEEEESt5arrayIPcLm2EEEEviT0_T1_,"a",@progbits
	.sectionflags	@""
	.align	4
.nv.constant0._ZN2at6native29vectorized_elementwise_kernelILi2ENS0_13AUnaryFunctorIiiiNS0_16BitwiseOrFunctorIiEEEESt5arrayIPcLm2EEEEviT0_T1_:
	.zero		384


//--------------------- .nv.constant0._ZN2at6native29vectorized_elementwise_kernelILi4ENS0_13AUnaryFunctorIiiiNS0_16BitwiseOrFunctorIiEEEESt5arrayIPcLm2EEEEviT0_T1_ --------------------------
	.section	.nv.constant0._ZN2at6native29vectorized_elementwise_kernelILi4ENS0_13AUnaryFunctorIiiiNS0_16BitwiseOrFunctorIiEEEESt5arrayIPcLm2EEEEviT0_T1_,"a",@progbits
	.sectionflags	@""
	.align	4
.nv.constant0._ZN2at6native29vectorized_elementwise_kernelILi4ENS0_13AUnaryFunctorIiiiNS0_16BitwiseOrFunctorIiEEEESt5arrayIPcLm2EEEEviT0_T1_:
	.zero		384


//--------------------- .nv.constant0._ZN2at6native29vectorized_elementwise_kernelILi8ENS0_13AUnaryFunctorIiiiNS0_16BitwiseOrFunctorIiEEEESt5arrayIPcLm2EEEEviT0_T1_ --------------------------
	.section	.nv.constant0._ZN2at6native29vectorized_elementwise_kernelILi8ENS0_13AUnaryFunctorIiiiNS0_16BitwiseOrFunctorIiEEEESt5arrayIPcLm2EEEEviT0_T1_,"a",@progbits
	.sectionflags	@""
	.align	4
.nv.constant0._ZN2at6native29vectorized_elementwise_kernelILi8ENS0_13AUnaryFunctorIiiiNS0_16BitwiseOrFunctorIiEEEESt5arrayIPcLm2EEEEviT0_T1_:
	.zero		384


//--------------------- .nv.constant0._ZN2at6native18elementwise_kernelILi128ELi4EZNS0_15gpu_kernel_implINS0_13BinaryFunctorIiiiNS0_16BitwiseOrFunctorIiEEEEEEvRNS_18TensorIteratorBaseERKT_EUliE_EEviT1_ --------------------------
	.section	.nv.constant0._ZN2at6native18elementwise_kernelILi128ELi4EZNS0_15gpu_kernel_implINS0_13BinaryFunctorIiiiNS0_16BitwiseOrFunctorIiEEEEEEvRNS_18TensorIteratorBaseERKT_EUliE_EEviT1_,"a",@progbits
	.sectionflags	@""
	.align	4
.nv.constant0._ZN2at6native18elementwise_kernelILi128ELi4EZNS0_15gpu_kernel_implINS0_13BinaryFunctorIiiiNS0_16BitwiseOrFunctorIiEEEEEEvRNS_18TensorIteratorBaseERKT_EUliE_EEviT1_:
	.zero		1008


//--------------------- .nv.constant0._ZN2at6native27unrolled_elementwise_kernelINS0_13BinaryFunctorIiiiNS0_16BitwiseOrFunctorIiEEEESt5arrayIPcLm3EELi4E23TrivialOffsetCalculatorILi2EjES9_ILi1EjENS0_6memory12LoadWithCastILi2EEENSC_13StoreWithCastILi1EEEEEviT_T0_T2_T3_T4_T5_ --------------------------
	.section	.nv.constant0._ZN2at6native27unrolled_elementwise_kernelINS0_13BinaryFunctorIiiiNS0_16BitwiseOrFunctorIiEEEESt5arrayIPcLm3EELi4E23TrivialOffsetCalculatorILi2EjES9_ILi1EjENS0_6memory12LoadWithCastILi2EEENSC_13StoreWithCastILi1EEEEEviT_T0_T2_T3_T4_T5_,"a",@progbits
	.sectionflags	@""
	.align	4
.nv.constant0._ZN2at6native27unrolled_elementwise_kernelINS0_13BinaryFunctorIiiiNS0_16BitwiseOrFunctorIiEEEESt5arrayIPcLm3EELi4E23TrivialOffsetCalculatorILi2EjES9_ILi1EjENS0_6memory12LoadWithCastILi2EEENSC_13StoreWithCastILi1EEEEEviT_T0_T2_T3_T4_T5_:
	.zero		408


//--------------------- .nv.constant0._ZN2at6native18elementwise_kernelILi128ELi2EZNS0_22gpu_kernel_impl_nocastINS0_13BinaryFunctorIiiiNS0_16BitwiseOrFunctorIiEEEEEEvRNS_18TensorIteratorBaseERKT_EUliE_EEviT1_ --------------------------
	.section	.nv.constant0._ZN2at6native18elementwise_kernelILi128ELi2EZNS0_22gpu_kernel_impl_nocastINS0_13BinaryFunctorIiiiNS0_16BitwiseOrFunctorIiEEEEEEvRNS_18TensorIteratorBaseERKT_EUliE_EEviT1_,"a",@progbits
	.sectionflags	@""
	.align	4
.nv.constant0._ZN2at6native18elementwise_kernelILi128ELi2EZNS0_22gpu_kernel_impl_nocastINS0_13BinaryFunctorIiiiNS0_16BitwiseOrFunctorIiEEEEEEvRNS_18TensorIteratorBaseERKT_EUliE_EEviT1_:
	.zero		1008


//--------------------- .nv.constant0._ZN2at6native27unrolled_elementwise_kernelINS0_13BinaryFunctorIiiiNS0_16BitwiseOrFunctorIiEEEESt5arrayIPcLm3EELi4E23TrivialOffsetCalculatorILi2EjES9_ILi1EjENS0_6memory15LoadWithoutCastENSC_16StoreWithoutCastEEEviT_T0_T2_T3_T4_T5_ --------------------------
	.section	.nv.constant0._ZN2at6native27unrolled_elementwise_kernelINS0_13BinaryFunctorIiiiNS0_16BitwiseOrFunctorIiEEEESt5arrayIPcLm3EELi4E23TrivialOffsetCalculatorILi2EjES9_ILi1EjENS0_6memory15LoadWithoutCastENSC_16StoreWithoutCastEEEviT_T0_T2_T3_T4_T5_,"a",@progbits
	.sectionflags	@""
	.align	4
.nv.constant0._ZN2at6native27unrolled_elementwise_kernelINS0_13BinaryFunctorIiiiNS0_16BitwiseOrFunctorIiEEEESt5arrayIPcLm3EELi4E23TrivialOffsetCalculatorILi2EjES9_ILi1EjENS0_6memory15LoadWithoutCastENSC_16StoreWithoutCastEEEviT_T0_T2_T3_T4_T5_:
	.zero		388


//--------------------- .nv.constant0._ZN2at6native29vectorized_elementwise_kernelILi2ENS0_13BinaryFunctorIiiiNS0_16BitwiseOrFunctorIiEEEESt5arrayIPcLm3EEEEviT0_T1_ --------------------------
	.section	.nv.constant0._ZN2at6native29vectorized_elementwise_kernelILi2ENS0_13BinaryFunctorIiiiNS0_16BitwiseOrFunctorIiEEEESt5arrayIPcLm3EEEEviT0_T1_,"a",@progbits
	.sectionflags	@""
	.align	4
.nv.constant0._ZN2at6native29vectorized_elementwise_kernelILi2ENS0_13BinaryFunctorIiiiNS0_16BitwiseOrFunctorIiEEEESt5arrayIPcLm3EEEEviT0_T1_:
	.zero		384


//--------------------- .nv.constant0._ZN2at6native29vectorized_elementwise_kernelILi4ENS0_13BinaryFunctorIiiiNS0_16BitwiseOrFunctorIiEEEESt5arrayIPcLm3EEEEviT0_T1_ --------------------------
	.section	.nv.constant0._ZN2at6native29vectorized_elementwise_kernelILi4ENS0_13BinaryFunctorIiiiNS0_16BitwiseOrFunctorIiEEEESt5arrayIPcLm3EEEEviT0_T1_,"a",@progbits
	.sectionflags	@""
	.align	4
.nv.constant0._ZN2at6native29vectorized_elementwise_kernelILi4ENS0_13BinaryFunctorIiiiNS0_16BitwiseOrFunctorIiEEEESt5arrayIPcLm3EEEEviT0_T1_:
	.zero		384


//--------------------- .nv.constant0._ZN2at6native29vectorized_elementwise_kernelILi8ENS0_13BinaryFunctorIiiiNS0_16BitwiseOrFunctorIiEEEESt5arrayIPcLm3EEEEviT0_T1_ --------------------------
	.section	.nv.constant0._ZN2at6native29vectorized_elementwise_kernelILi8ENS0_13BinaryFunctorIiiiNS0_16BitwiseOrFunctorIiEEEESt5arrayIPcLm3EEEEviT0_T1_,"a",@progbits
	.sectionflags	@""
	.align	4
.nv.constant0._ZN2at6native29vectorized_elementwise_kernelILi8ENS0_13BinaryFunctorIiiiNS0_16BitwiseOrFunctorIiEEEESt5arrayIPcLm3EEEEviT0_T1_:
	.zero		384


//--------------------- .nv.constant0._ZN2at6native18elementwise_kernelILi128ELi4EZNS0_15gpu_kernel_implINS0_13AUnaryFunctorIaaaNS0_16BitwiseOrFunctorIaEEEEEEvRNS_18TensorIteratorBaseERKT_EUliE_EEviT1_ --------------------------
	.section	.nv.constant0._ZN2at6native18elementwise_kernelILi128ELi4EZNS0_15gpu_kernel_implINS0_13AUnaryFunctorIaaaNS0_16BitwiseOrFunctorIaEEEEEEvRNS_18TensorIteratorBaseERKT_EUliE_EEviT1_,"a",@progbits
	.sectionflags	@""
	.align	4
.nv.constant0._ZN2at6native18elementwise_kernelILi128ELi4EZNS0_15gpu_kernel_implINS0_13AUnaryFunctorIaaaNS0_16BitwiseOrFunctorIaEEEEEEvRNS_18TensorIteratorBaseERKT_EUliE_EEviT1_:
	.zero		896


//--------------------- .nv.constant0._ZN2at6native27unrolled_elementwise_kernelINS0_13AUnaryFunctorIaaaNS0_16BitwiseOrFunctorIaEEEESt5arrayIPcLm2EELi4E23TrivialOffsetCalculatorILi1EjESA_NS0_6memory12LoadWithCastILi1EEENSB_13StoreWithCastILi1EEEEEviT_T0_T2_T3_T4_T5_ --------------------------
	.section	.nv.constant0._ZN2at6native27unrolled_elementwise_kernelINS0_13AUnaryFunctorIaaaNS0_16BitwiseOrFunctorIaEEEESt5arrayIPcLm2EELi4E23TrivialOffsetCalculatorILi1EjESA_NS0_6memory12LoadWithCastILi1EEENSB_13StoreWithCastILi1EEEEEviT_T0_T2_T3_T4_T5_,"a",@progbits
	.sectionflags	@""
	.align	4
.nv.constant0._ZN2at6native27unrolled_elementwise_kernelINS0_13AUnaryFunctorIaaaNS0_16BitwiseOrFunctorIaEEEESt5arrayIPcLm2EELi4E23TrivialOffsetCalculatorILi1EjESA_NS0_6memory12LoadWithCastILi1EEENSB_13StoreWithCastILi1EEEEEviT_T0_T2_T3_T4_T5_:
	.zero		396


//--------------------- .nv.constant0._ZN2at6native18elementwise_kernelILi128ELi4EZNS0_22gpu_kernel_impl_nocastINS0_13AUnaryFunctorIaaaNS0_16BitwiseOrFunctorIaEEEEEEvRNS_18TensorIteratorBaseERKT_EUliE_EEviT1_ --------------------------
	.section	.nv.constant0._ZN2at6native18elementwise_kernelILi128ELi4EZNS0_22gpu_kernel_impl_nocastINS0_13AUnaryFunctorIaaaNS0_16BitwiseOrFunctorIaEEEEEEvRNS_18TensorIteratorBaseERKT_EUliE_EEviT1_,"a",@progbits
	.sectionflags	@""
	.align	4
.nv.constant0._ZN2at6native18elementwise_kernelILi128ELi4EZNS0_22gpu_kernel_impl_nocastINS0_13AUnaryFunctorIaaaNS0_16BitwiseOrFunctorIaEEEEEEvRNS_18TensorIteratorBaseERKT_EUliE_EEviT1_:
	.zero		896


//--------------------- .nv.constant0._ZN2at6native27unrolled_elementwise_kernelINS0_13AUnaryFunctorIaaaNS0_16BitwiseOrFunctorIaEEEESt5arrayIPcLm2EELi4E23TrivialOffsetCalculatorILi1EjESA_NS0_6memory15LoadWithoutCastENSB_16StoreWithoutCastEEEviT_T0_T2_T3_T4_T5_ --------------------------
	.section	.nv.constant0._ZN2at6native27unrolled_elementwise_kernelINS0_13AUnaryFunctorIaaaNS0_16BitwiseOrFunctorIaEEEESt5arrayIPcLm2EELi4E23TrivialOffsetCalculatorILi1EjESA_NS0_6memory15LoadWithoutCastENSB_16StoreWithoutCastEEEviT_T0_T2_T3_T4_T5_,"a",@progbits
	.sectionflags	@""
	.align	4
.nv.constant0._ZN2at6native27unrolled_elementwise_kernelINS0_13AUnaryFunctorIaaaNS0_16BitwiseOrFunctorIaEEEESt5arrayIPcLm2EELi4E23TrivialOffsetCalculatorILi1EjESA_NS0_6memory15LoadWithoutCastENSB_16StoreWithoutCastEEEviT_T0_T2_T3_T4_T5_:
	.zero		380


//--------------------- .nv.constant0._ZN2at6native29vectorized_elementwise_kernelILi2ENS0_13AUnaryFunctorIaaaNS0_16BitwiseOrFunctorIaEEEESt5arrayIPcLm2EEEEviT0_T1_ --------------------------
	.section	.nv.constant0._ZN2at6native29vectorized_elementwise_kernelILi2ENS0_13AUnaryFunctorIaaaNS0_16BitwiseOrFunctorIaEEEESt5arrayIPcLm2EEEEviT0_T1_,"a",@progbits
	.sectionflags	@""
	.align	4
.nv.constant0._ZN2at6native29vectorized_elementwise_kernelILi2ENS0_13AUnaryFunctorIaaaNS0_16BitwiseOrFunctorIaEEEESt5arrayIPcLm2EEEEviT0_T1_:
	.zero		376


//--------------------- .nv.constant0._ZN2at6native29vectorized_elementwise_kernelILi4ENS0_13AUnaryFunctorIaaaNS0_16BitwiseOrFunctorIaEEEESt5arrayIPcLm2EEEEviT0_T1_ --------------------------
	.section	.nv.constant0._ZN2at6native29vectorized_elementwise_kernelILi4ENS0_13AUnaryFunctorIaaaNS0_16BitwiseOrFunctorIaEEEESt5arrayIPcLm2EEEEviT0_T1_,"a",@progbits
	.sectionflags	@""
	.align	4
.nv.constant0._ZN2at6native29vectorized_elementwise_kernelILi4ENS0_13AUnaryFunctorIaaaNS0_16BitwiseOrFunctorIaEEEESt5arrayIPcLm2EEEEviT0_T1_:
	.zero		376


//--------------------- .nv.constant0._ZN2at6native29vectorized_elementwise_kernelILi8ENS0_13AUnaryFunctorIaaaNS0_16BitwiseOrFunctorIaEEEESt5arrayIPcLm2EEEEviT0_T1_ --------------------------
	.section	.nv.constant0._ZN2at6native29vectorized_elementwise_kernelILi8ENS0_13AUnaryFunctorIaaaNS0_16BitwiseOrFunctorIaEEEESt5arrayIPcLm2EEEEviT0_T1_,"a",@progbits
	.sectionflags	@""
	.align	4
.nv.constant0._ZN2at6native29vectorized_elementwise_kernelILi8ENS0_13AUnaryFunctorIaaaNS0_16BitwiseOrFunctorIaEEEESt5arrayIPcLm2EEEEviT0_T1_:
	.zero		376


//--------------------- .nv.constant0._ZN2at6native18elementwise_kernelILi128ELi4EZNS0_15gpu_kernel_implINS0_13BinaryFunctorIaaaNS0_16BitwiseOrFunctorIaEEEEEEvRNS_18TensorIteratorBaseERKT_EUliE_EEviT1_ --------------------------
	.section	.nv.constant0._ZN2at6native18elementwise_kernelILi128ELi4EZNS0_15gpu_kernel_implINS0_13BinaryFunctorIaaaNS0_16BitwiseOrFunctorIaEEEEEEvRNS_18TensorIteratorBaseERKT_EUliE_EEviT1_,"a",@progbits
	.sectionflags	@""
	.align	4
.nv.constant0._ZN2at6native18elementwise_kernelILi128ELi4EZNS0_15gpu_kernel_implINS0_13BinaryFunctorIaaaNS0_16BitwiseOrFunctorIaEEEEEEvRNS_18TensorIteratorBaseERKT_EUliE_EEviT1_:
	.zero		1008


//--------------------- .nv.constant0._ZN2at6native27unrolled_elementwise_kernelINS0_13BinaryFunctorIaaaNS0_16BitwiseOrFunctorIaEEEESt5arrayIPcLm3EELi4E23TrivialOffsetCalculatorILi2EjES9_ILi1EjENS0_6memory12LoadWithCastILi2EEENSC_13StoreWithCastILi1EEEEEviT_T0_T2_T3_T4_T5_ --------------------------
	.section	.nv.constant0._ZN2at6native27unrolled_elementwise_kernelINS0_13BinaryFunctorIaaaNS0_16BitwiseOrFunctorIaEEEESt5arrayIPcLm3EELi4E23TrivialOffsetCalculatorILi2EjES9_ILi1EjENS0_6memory12LoadWithCastILi2EEENSC_13StoreWithCastILi1EEEEEviT_T0_T2_T3_T4_T5_,"a",@progbits
	.sectionflags	@""
	.align	4
.nv.constant0._ZN2at6native27unrolled_elementwise_kernelINS0_13BinaryFunctorIaaaNS0_16BitwiseOrFunctorIaEEEESt5arrayIPcLm3EELi4E23TrivialOffsetCalculatorILi2EjES9_ILi1EjENS0_6memory12LoadWithCastILi2EEENSC_13StoreWithCastILi1EEEEEviT_T0_T2_T3_T4_T5_:
	.zero		408


//--------------------- .nv.constant0._ZN2at6native18elementwise_kernelILi128ELi4EZNS0_22gpu_kernel_impl_nocastINS0_13BinaryFunctorIaaaNS0_16BitwiseOrFunctorIaEEEEEEvRNS_18TensorIteratorBaseERKT_EUliE_EEviT1_ --------------------------
	.section	.nv.constant0._ZN2at6native18elementwise_kernelILi128ELi4EZNS0_22gpu_kernel_impl_nocastINS0_13BinaryFunctorIaaaNS0_16BitwiseOrFunctorIaEEEEEEvRNS_18TensorIteratorBaseERKT_EUliE_EEviT1_,"a",@progbits
	.sectionflags	@""
	.align	4
.nv.constant0._ZN2at6native18elementwise_kernelILi128ELi4EZNS0_22gpu_kernel_impl_nocastINS0_13BinaryFunctorIaaaNS0_16BitwiseOrFunctorIaEEEEEEvRNS_18TensorIteratorBaseERKT_EUliE_EEviT1_:
	.zero		1008


//--------------------- .nv.constant0._ZN2at6native27unrolled_elementwise_kernelINS0_13BinaryFunctorIaaaNS0_16BitwiseOrFunctorIaEEEESt5arrayIPcLm3EELi4E23TrivialOffsetCalculatorILi2EjES9_ILi1EjENS0_6memory15LoadWithoutCastENSC_16StoreWithoutCastEEEviT_T0_T2_T3_T4_T5_ --------------------------
	.section	.nv.constant0._ZN2at6native27unrolled_elementwise_kernelINS0_13BinaryFunctorIaaaNS0_16BitwiseOrFunctorIaEEEESt5arrayIPcLm3EELi4E23TrivialOffsetCalculatorILi2EjES9_ILi1EjENS0_6memory15LoadWithoutCastENSC_16StoreWithoutCastEEEviT_T0_T2_T3_T4_T5_,"a",@progbits
	.sectionflags	@""
	.align	4
.nv.constant0._ZN2at6native27unrolled_elementwise_kernelINS0_13BinaryFunctorIaaaNS0_16BitwiseOrFunctorIaEEEESt5arrayIPcLm3EELi4E23TrivialOffsetCalculatorILi2EjES9_ILi1EjENS0_6memory15LoadWithoutCastENSC_16StoreWithoutCastEEEviT_T0_T2_T3_T4_T5_:
	.zero		388


//--------------------- .nv.constant0._ZN2at6native29vectorized_elementwise_kernelILi2ENS0_13BinaryFunctorIaaaNS0_16BitwiseOrFunctorIaEEEESt5arrayIPcLm3EEEEviT0_T1_ --------------------------
	.section	.nv.constant0._ZN2at6native29vectorized_elementwise_kernelILi2ENS0_13BinaryFunctorIaaaNS0_16BitwiseOrFunctorIaEEEESt5arrayIPcLm3EEEEviT0_T1_,"a",@progbits
	.sectionflags	@""
	.align	4
.nv.constant0._ZN2at6native29vectorized_elementwise_kernelILi2ENS0_13BinaryFunctorIaaaNS0_16BitwiseOrFunctorIaEEEESt5arrayIPcLm3EEEEviT0_T1_:
	.zero		384


//--------------------- .nv.constant0._ZN2at6native29vectorized_elementwise_kernelILi4ENS0_13BinaryFunctorIaaaNS0_16BitwiseOrFunctorIaEEEESt5arrayIPcLm3EEEEviT0_T1_ --------------------------
	.section	.nv.constant0._ZN2at6native29vectorized_elementwise_kernelILi4ENS0_13BinaryFunctorIaaaNS0_16BitwiseOrFunctorIaEEEESt5arrayIPcLm3EEEEviT0_T1_,"a",@progbits
	.sectionflags	@""
	.align	4
.nv.constant0._ZN2at6native29vectorized_elementwise_kernelILi4ENS0_13BinaryFunctorIaaaNS0_16BitwiseOrFunctorIaEEEESt5arrayIPcLm3EEEEviT0_T1_:
	.zero		384


//--------------------- .nv.constant0._ZN2at6native29vectorized_elementwise_kernelILi8ENS0_13BinaryFunctorIaaaNS0_16BitwiseOrFunctorIaEEEESt5arrayIPcLm3EEEEviT0_T1_ --------------------------
	.section	.nv.constant0._ZN2at6native29vectorized_elementwise_kernelILi8ENS0_13BinaryFunctorIaaaNS0_16BitwiseOrFunctorIaEEEESt5arrayIPcLm3EEEEviT0_T1_,"a",@progbits
	.sectionflags	@""
	.align	4
.nv.constant0._ZN2at6native29vectorized_elementwise_kernelILi8ENS0_13BinaryFunctorIaaaNS0_16BitwiseOrFunctorIaEEEESt5arrayIPcLm3EEEEviT0_T1_:
	.zero		384


//--------------------- .nv.constant0._ZN2at6native18elementwise_kernelILi128ELi4EZNS0_15gpu_kernel_implINS0_13AUnaryFunctorIhhhNS0_16BitwiseOrFunctorIhEEEEEEvRNS_18TensorIteratorBaseERKT_EUliE_EEviT1_ --------------------------
	.section	.nv.constant0._ZN2at6native18elementwise_kernelILi128ELi4EZNS0_15gpu_kernel_implINS0_13AUnaryFunctorIhhhNS0_16BitwiseOrFunctorIhEEEEEEvRNS_18TensorIteratorBaseERKT_EUliE_EEviT1_,"a",@progbits
	.sectionflags	@""
	.align	4
.nv.constant0._ZN2at6native18elementwise_kernelILi128ELi4EZNS0_15gpu_kernel_implINS0_13AUnaryFunctorIhhhNS0_16BitwiseOrFunctorIhEEEEEEvRNS_18TensorIteratorBaseERKT_EUliE_EEviT1_:
	.zero		896


//--------------------- .nv.constant0._ZN2at6native27unrolled_elementwise_kernelINS0_13AUnaryFunctorIhhhNS0_16BitwiseOrFunctorIhEEEESt5arrayIPcLm2EELi4E23TrivialOffsetCalculatorILi1EjESA_NS0_6memory12LoadWithCastILi1EEENSB_13StoreWithCastILi1EEEEEviT_T0_T2_T3_T4_T5_ --------------------------
	.section	.nv.constant0._ZN2at6native27unrolled_elementwise_kernelINS0_13AUnaryFunctorIhhhNS0_16BitwiseOrFunctorIhEEEESt5arrayIPcLm2EELi4E23TrivialOffsetCalculatorILi1EjESA_NS0_6memory12LoadWithCastILi1EEENSB_13StoreWithCastILi1EEEEEviT_T0_T2_T3_T4_T5_,"a",@progbits
	.sectionflags	@""
	.align	4
.nv.constant0._ZN2at6native27unrolled_elementwise_kernelINS0_13AUnaryFunctorIhhhNS0_16BitwiseOrFunctorIhEEEESt5arrayIPcLm2EELi4E23TrivialOffsetCalculatorILi1EjESA_NS0_6memory12LoadWithCastILi1EEENSB_13StoreWithCastILi1EEEEEviT_T0_T2_T3_T4_T5_:
	.zero		396


//--------------------- .nv.constant0._ZN2at6native18elementwise_kernelILi128ELi4EZNS0_22gpu_kernel_impl_nocastINS0_13AUnaryFunctorIhhhNS0_16BitwiseOrFunctorIhEEEEEEvRNS_18TensorIteratorBaseERKT_EUliE_EEviT1_ --------------------------
	.section	.nv.constant0._ZN2at6native18elementwise_kernelILi128ELi4EZNS0_22gpu_kernel_impl_nocastINS0_13AUnaryFunctorIhhhNS0_16BitwiseOrFunctorIhEEEEEEvRNS_18TensorIteratorBaseERKT_EUliE_EEviT1_,"a",@progbits
	.sectionflags	@""
	.align	4
.nv.constant0._ZN2at6native18elementwise_kernelILi128ELi4EZNS0_22gpu_kernel_impl_nocastINS0_13AUnaryFunctorIhhhNS0_16BitwiseOrFunctorIhEEEEEEvRNS_18TensorIteratorBaseERKT_EUliE_EEviT1_:
	.zero		896


//--------------------- .nv.constant0._ZN2at6native27unrolled_elementwise_kernelINS0_13AUnaryFunctorIhhhNS0_16BitwiseOrFunctorIhEEEESt5arrayIPcLm2EELi4E23TrivialOffsetCalculatorILi1EjESA_NS0_6memory15LoadWithoutCastENSB_16StoreWithoutCastEEEviT_T0_T2_T3_T4_T5_ --------------------------
	.section	.nv.constant0._ZN2at6native27unrolled_elementwise_kernelINS0_13AUnaryFunctorIhhhNS0_16BitwiseOrFunctorIhEEEESt5arrayIPcLm2EELi4E23TrivialOffsetCalculatorILi1EjESA_NS0_6memory15LoadWithoutCastENSB_16StoreWithoutCastEEEviT_T0_T2_T3_T4_T5_,"a",@progbits
	.sectionflags	@""
	.align	4
.nv.constant0._ZN2at6native27unrolled_elementwise_kernelINS0_13AUnaryFunctorIhhhNS0_16BitwiseOrFunctorIhEEEESt5arrayIPcLm2EELi4E23TrivialOffsetCalculatorILi1EjESA_NS0_6memory15LoadWithoutCastENSB_16StoreWithoutCastEEEviT_T0_T2_T3_T4_T5_:
	.zero		380


//--------------------- .nv.constant0._ZN2at6native29vectorized_elementwise_kernelILi2ENS0_13AUnaryFunctorIhhhNS0_16BitwiseOrFunctorIhEEEESt5arrayIPcLm2EEEEviT0_T1_ --------------------------
	.section	.nv.constant0._ZN2at6native29vectorized_elementwise_kernelILi2ENS0_13AUnaryFunctorIhhhNS0_16BitwiseOrFunctorIhEEEESt5arrayIPcLm2EEEEviT0_T1_,"a",@progbits
	.sectionflags	@""
	.align	4
.nv.constant0._ZN2at6native29vectorized_elementwise_kernelILi2ENS0_13AUnaryFunctorIhhhNS0_16BitwiseOrFunctorIhEEEESt5arrayIPcLm2EEEEviT0_T1_:
	.zero		376


//--------------------- .nv.constant0._ZN2at6native29vectorized_elementwise_kernelILi4ENS0_13AUnaryFunctorIhhhNS0_16BitwiseOrFunctorIhEEEESt5arrayIPcLm2EEEEviT0_T1_ --------------------------
	.section	.nv.constant0._ZN2at6native29vectorized_elementwise_kernelILi4ENS0_13AUnaryFunctorIhhhNS0_16BitwiseOrFunctorIhEEEESt5arrayIPcLm2EEEEviT0_T1_,"a",@progbits
	.sectionflags	@""
	.align	4
.nv.constant0._ZN2at6native29vectorized_elementwise_kernelILi4ENS0_13AUnaryFunctorIhhhNS0_16BitwiseOrFunctorIhEEEESt5arrayIPcLm2EEEEviT0_T1_:
	.zero		376


//--------------------- .nv.constant0._ZN2at6native29vectorized_elementwise_kernelILi8ENS0_13AUnaryFunctorIhhhNS0_16BitwiseOrFunctorIhEEEESt5arrayIPcLm2EEEEviT0_T1_ --------------------------
	.section	.nv.constant0._ZN2at6native29vectorized_elementwise_kernelILi8ENS0_13AUnaryFunctorIhhhNS0_16BitwiseOrFunctorIhEEEESt5arrayIPcLm2EEEEviT0_T1_,"a",@progbits
	.sectionflags	@""
	.align	4
.nv.constant0._ZN2at6native29vectorized_elementwise_kernelILi8ENS0_13AUnaryFunctorIhhhNS0_16BitwiseOrFunctorIhEEEESt5arrayIPcLm2EEEEviT0_T1_:
	.zero		376


//--------------------- .nv.constant0._ZN2at6native18elementwise_kernelILi128ELi4EZNS0_15gpu_kernel_implINS0_13BinaryFunctorIhhhNS0_16BitwiseOrFunctorIhEEEEEEvRNS_18TensorIteratorBaseERKT_EUliE_EEviT1_ --------------------------
	.section	.nv.constant0._ZN2at6native18elementwise_kernelILi128ELi4EZNS0_15gpu_kernel_implINS0_13BinaryFunctorIhhhNS0_16BitwiseOrFunctorIhEEEEEEvRNS_18TensorIteratorBaseERKT_EUliE_EEviT1_,"a",@progbits
	.sectionflags	@""
	.align	4
.nv.constant0._ZN2at6native18elementwise_kernelILi128ELi4EZNS0_15gpu_kernel_implINS0_13BinaryFunctorIhhhNS0_16BitwiseOrFunctorIhEEEEEEvRNS_18TensorIteratorBaseERKT_EUliE_EEviT1_:
	.zero		1008


//--------------------- .nv.constant0._ZN2at6native27unrolled_elementwise_kernelINS0_13BinaryFunctorIhhhNS0_16BitwiseOrFunctorIhEEEESt5arrayIPcLm3EELi4E23TrivialOffsetCalculatorILi2EjES9_ILi1EjENS0_6memory12LoadWithCastILi2EEENSC_13StoreWithCastILi1EEEEEviT_T0_T2_T3_T4_T5_ --------------------------
	.section	.nv.constant0._ZN2at6native27unrolled_elementwise_kernelINS0_13BinaryFunctorIhhhNS0_16BitwiseOrFunctorIhEEEESt5arrayIPcLm3EELi4E23TrivialOffsetCalculatorILi2EjES9_ILi1EjENS0_6memory12LoadWithCastILi2EEENSC_13StoreWithCastILi1EEEEEviT_T0_T2_T3_T4_T5_,"a",@progbits
	.sectionflags	@""
	.align	4
.nv.constant0._ZN2at6native27unrolled_elementwise_kernelINS0_13BinaryFunctorIhhhNS0_16BitwiseOrFunctorIhEEEESt5arrayIPcLm3EELi4E23TrivialOffsetCalculatorILi2EjES9_ILi1EjENS0_6memory12LoadWithCastILi2EEENSC_13StoreWithCastILi1EEEEEviT_T0_T2_T3_T4_T5_:
	.zero		408


//--------------------- .nv.constant0._ZN2at6native18elementwise_kernelILi128ELi4EZNS0_22gpu_kernel_impl_nocastINS0_13BinaryFunctorIhhhNS0_16BitwiseOrFunctorIhEEEEEEvRNS_18TensorIteratorBaseERKT_EUliE_EEviT1_ --------------------------
	.section	.nv.constant0._ZN2at6native18elementwise_kernelILi128ELi4EZNS0_22gpu_kernel_impl_nocastINS0_13BinaryFunctorIhhhNS0_16BitwiseOrFunctorIhEEEEEEvRNS_18TensorIteratorBaseERKT_EUliE_EEviT1_,"a",@progbits
	.sectionflags	@""
	.align	4
.nv.constant0._ZN2at6native18elementwise_kernelILi128ELi4EZNS0_22gpu_kernel_impl_nocastINS0_13BinaryFunctorIhhhNS0_16BitwiseOrFunctorIhEEEEEEvRNS_18TensorIteratorBaseERKT_EUliE_EEviT1_:
	.zero		1008


//--------------------- .nv.constant0._ZN2at6native27unrolled_elementwise_kernelINS0_13BinaryFunctorIhhhNS0_16BitwiseOrFunctorIhEEEESt5arrayIPcLm3EELi4E23TrivialOffsetCalculatorILi2EjES9_ILi1EjENS0_6memory15LoadWithoutCastENSC_16StoreWithoutCastEEEviT_T0_T2_T3_T4_T5_ --------------------------
	.section	.nv.constant0._ZN2at6native27unrolled_elementwise_kernelINS0_13BinaryFunctorIhhhNS0_16BitwiseOrFunctorIhEEEESt5arrayIPcLm3EELi4E23TrivialOffsetCalculatorILi2EjES9_ILi1EjENS0_6memory15LoadWithoutCastENSC_16StoreWithoutCastEEEviT_T0_T2_T3_T4_T5_,"a",@progbits
	.sectionflags	@""
	.align	4
.nv.constant0._ZN2at6native27unrolled_elementwise_kernelINS0_13BinaryFunctorIhhhNS0_16BitwiseOrFunctorIhEEEESt5arrayIPcLm3EELi4E23TrivialOffsetCalculatorILi2EjES9_ILi1EjENS0_6memory15LoadWithoutCastENSC_16StoreWithoutCastEEEviT_T0_T2_T3_T4_T5_:
	.zero		388


//--------------------- .nv.constant0._ZN2at6native29vectorized_elementwise_kernelILi2ENS0_13BinaryFunctorIhhhNS0_16BitwiseOrFunctorIhEEEESt5arrayIPcLm3EEEEviT0_T1_ --------------------------
	.section	.nv.constant0._ZN2at6native29vectorized_elementwise_kernelILi2ENS0_13BinaryFunctorIhhhNS0_16BitwiseOrFunctorIhEEEESt5arrayIPcLm3EEEEviT0_T1_,"a",@progbits
	.sectionflags	@""
	.align	4
.nv.constant0._ZN2at6native29vectorized_elementwise_kernelILi2ENS0_13BinaryFunctorIhhhNS0_16BitwiseOrFunctorIhEEEESt5arrayIPcLm3EEEEviT0_T1_:
	.zero		384


//--------------------- .nv.constant0._ZN2at6native29vectorized_elementwise_kernelILi4ENS0_13BinaryFunctorIhhhNS0_16BitwiseOrFunctorIhEEEESt5arrayIPcLm3EEEEviT0_T1_ --------------------------
	.section	.nv.constant0._ZN2at6native29vectorized_elementwise_kernelILi4ENS0_13BinaryFunctorIhhhNS0_16BitwiseOrFunctorIhEEEESt5arrayIPcLm3EEEEviT0_T1_,"a",@progbits
	.sectionflags	@""
	.align	4
.nv.constant0._ZN2at6native29vectorized_elementwise_kernelILi4ENS0_13BinaryFunctorIhhhNS0_16BitwiseOrFunctorIhEEEESt5arrayIPcLm3EEEEviT0_T1_:
	.zero		384


//--------------------- .nv.constant0._ZN2at6native29vectorized_elementwise_kernelILi8ENS0_13BinaryFunctorIhhhNS0_16BitwiseOrFunctorIhEEEESt5arrayIPcLm3EEEEviT0_T1_ --------------------------
	.section	.nv.constant0._ZN2at6native29vectorized_elementwise_kernelILi8ENS0_13BinaryFunctorIhhhNS0_16BitwiseOrFunctorIhEEEESt5arrayIPcLm3EEEEviT0_T1_,"a",@progbits
	.sectionflags	@""
	.align	4
.nv.constant0._ZN2at6native29vectorized_elementwise_kernelILi8ENS0_13BinaryFunctorIhhhNS0_16BitwiseOrFunctorIhEEEESt5arrayIPcLm3EEEEviT0_T1_:
	.zero		384


//--------------------- .nv.constant0._ZN2at6native18elementwise_kernelILi128ELi4EZNS0_15gpu_kernel_implINS0_13AUnaryFunctorIbbbNS0_17BitwiseAndFunctorIbEEEEEEvRNS_18TensorIteratorBaseERKT_EUliE_EEviT1_ --------------------------
	.section	.nv.constant0._ZN2at6native18elementwise_kernelILi128ELi4EZNS0_15gpu_kernel_implINS0_13AUnaryFunctorIbbbNS0_17BitwiseAndFunctorIbEEEEEEvRNS_18TensorIteratorBaseERKT_EUliE_EEviT1_,"a",@progbits
	.sectionflags	@""
	.align	4
.nv.constant0._ZN2at6native18elementwise_kernelILi128ELi4EZNS0_15gpu_kernel_implINS0_13AUnaryFunctorIbbbNS0_17BitwiseAndFunctorIbEEEEEEvRNS_18TensorIteratorBaseERKT_EUliE_EEviT1_:
	.zero		896


//--------------------- .nv.constant0._ZN2at6native27unrolled_elementwise_kernelINS0_13AUnaryFunctorIbbbNS0_17BitwiseAndFunctorIbEEEESt5arrayIPcLm2EELi4E23TrivialOffsetCalculatorILi1EjESA_NS0_6memory12LoadWithCastILi1EEENSB_13StoreWithCastILi1EEEEEviT_T0_T2_T3_T4_T5_ --------------------------
	.section	.nv.constant0._ZN2at6native27unrolled_elementwise_kernelINS0_13AUnaryFunctorIbbbNS0_17BitwiseAndFunctorIbEEEESt5arrayIPcLm2EELi4E23TrivialOffsetCalculatorILi1EjESA_NS0_6memory12LoadWithCastILi1EEENSB_13StoreWithCastILi1EEEEEviT_T0_T2_T3_T4_T5_,"a",@progbits
	.sectionflags	@""
	.align	4
.nv.constant0._ZN2at6native27unrolled_elementwise_kernelINS0_13AUnaryFunctorIbbbNS0_17BitwiseAndFunctorIbEEEESt5arrayIPcLm2EELi4E23TrivialOffsetCalculatorILi1EjESA_NS0_6memory12LoadWithCastILi1EEENSB_13StoreWithCastILi1EEEEEviT_T0_T2_T3_T4_T5_:
	.zero		396


//--------------------- .nv.constant0._ZN2at6native18elementwise_kernelILi128ELi4EZNS0_22gpu_kernel_impl_nocastINS0_13AUnaryFunctorIbbbNS0_17BitwiseAndFunctorIbEEEEEEvRNS_18TensorIteratorBaseERKT_EUliE_EEviT1_ --------------------------
	.section	.nv.constant0._ZN2at6native18elementwise_kernelILi128ELi4EZNS0_22gpu_kernel_impl_nocastINS0_13AUnaryFunctorIbbbNS0_17BitwiseAndFunctorIbEEEEEEvRNS_18TensorIteratorBaseERKT_EUliE_EEviT1_,"a",@progbits
	.sectionflags	@""
	.align	4
.nv.constant0._ZN2at6native18elementwise_kernelILi128ELi4EZNS0_22gpu_kernel_impl_nocastINS0_13AUnaryFunctorIbbbNS0_17BitwiseAndFunctorIbEEEEEEvRNS_18TensorIteratorBaseERKT_EUliE_EEviT1_:
	.zero		896


//--------------------- .nv.constant0._ZN2at6native27unrolled_elementwise_kernelINS0_13AUnaryFunctorIbbbNS0_17BitwiseAndFunctorIbEEEESt5arrayIPcLm2EELi4E23TrivialOffsetCalculatorILi1EjESA_NS0_6memory15LoadWithoutCastENSB_16StoreWithoutCastEEEviT_T0_T2_T3_T4_T5_ --------------------------
	.section	.nv.constant0._ZN2at6native27unrolled_elementwise_kernelINS0_13AUnaryFunctorIbbbNS0_17BitwiseAndFunctorIbEEEESt5arrayIPcLm2EELi4E23TrivialOffsetCalculatorILi1EjESA_NS0_6memory15LoadWithoutCastENSB_16StoreWithoutCastEEEviT_T0_T2_T3_T4_T5_,"a",@progbits
	.sectionflags	@""
	.align	4
.nv.constant0._ZN2at6native27unrolled_elementwise_kernelINS0_13AUnaryFunctorIbbbNS0_17BitwiseAndFunctorIbEEEESt5arrayIPcLm2EELi4E23TrivialOffsetCalculatorILi1EjESA_NS0_6memory15LoadWithoutCastENSB_16StoreWithoutCastEEEviT_T0_T2_T3_T4_T5_:
	.zero		380


//--------------------- .nv.constant0._ZN2at6native29vectorized_elementwise_kernelILi2ENS0_13AUnaryFunctorIbbbNS0_17BitwiseAndFunctorIbEEEESt5arrayIPcLm2EEEEviT0_T1_ --------------------------
	.section	.nv.constant0._ZN2at6native29vectorized_elementwise_kernelILi2ENS0_13AUnaryFunctorIbbbNS0_17BitwiseAndFunctorIbEEEESt5arrayIPcLm2EEEEviT0_T1_,"a",@progbits
	.sectionflags	@""
	.align	4
.nv.constant0._ZN2at6native29vectorized_elementwise_kernelILi2ENS0_13AUnaryFunctorIbbbNS0_17BitwiseAndFunctorIbEEEESt5arrayIPcLm2EEEEviT0_T1_:
	.zero		376


//--------------------- .nv.constant0._ZN2at6native29vectorized_elementwise_kernelILi4ENS0_13AUnaryFunctorIbbbNS0_17BitwiseAndFunctorIbEEEESt5arrayIPcLm2EEEEviT0_T1_ --------------------------
	.section	.nv.constant0._ZN2at6native29vectorized_elementwise_kernelILi4ENS0_13AUnaryFunctorIbbbNS0_17BitwiseAndFunctorIbEEEESt5arrayIPcLm2EEEEviT0_T1_,"a",@progbits
	.sectionflags	@""
	.align	4
.nv.constant0._ZN2at6native29vectorized_elementwise_kernelILi4ENS0_13AUnaryFunctorIbbbNS0_17BitwiseAndFunctorIbEEEESt5arrayIPcLm2EEEEviT0_T1_:
	.zero		376


//--------------------- .nv.constant0._ZN2at6native29vectorized_elementwise_kernelILi8ENS0_13AUnaryFunctorIbbbNS0_17BitwiseAndFunctorIbEEEESt5arrayIPcLm2EEEEviT0_T1_ --------------------------
	.section	.nv.constant0._ZN2at6native29vectorized_elementwise_kernelILi8ENS0_13AUnaryFunctorIbbbNS0_17BitwiseAndFunctorIbEEEESt5arrayIPcLm2EEEEviT0_T1_,"a",@progbits
	.sectionflags	@""
	.align	4
.nv.constant0._ZN2at6native29vectorized_elementwise_kernelILi8ENS0_13AUnaryFunctorIbbbNS0_17BitwiseAndFunctorIbEEEESt5arrayIPcLm2EEEEviT0_T1_:
	.zero		376


//--------------------- .nv.constant0._ZN2at6native18elementwise_kernelILi128ELi4EZNS0_15gpu_kernel_implINS0_13BinaryFunctorIbbbNS0_17BitwiseAndFunctorIbEEEEEEvRNS_18TensorIteratorBaseERKT_EUliE_EEviT1_ --------------------------
	.section	.nv.constant0._ZN2at6native18elementwise_kernelILi128ELi4EZNS0_15gpu_kernel_implINS0_13BinaryFunctorIbbbNS0_17BitwiseAndFunctorIbEEEEEEvRNS_18TensorIteratorBaseERKT_EUliE_EEviT1_,"a",@progbits
	.sectionflags	@""
	.align	4
.nv.constant0._ZN2at6native18elementwise_kernelILi128ELi4EZNS0_15gpu_kernel_implINS0_13BinaryFunctorIbbbNS0_17BitwiseAndFunctorIbEEEEEEvRNS_18TensorIteratorBaseERKT_EUliE_EEviT1_:
	.zero		1008


//--------------------- .nv.constant0._ZN2at6native27unrolled_elementwise_kernelINS0_13BinaryFunctorIbbbNS0_17BitwiseAndFunctorIbEEEESt5arrayIPcLm3EELi4E23TrivialOffsetCalculatorILi2EjES9_ILi1EjENS0_6memory12LoadWithCastILi2EEENSC_13StoreWithCastILi1EEEEEviT_T0_T2_T3_T4_T5_ --------------------------
	.section	.nv.constant0._ZN2at6native27unrolled_elementwise_kernelINS0_13BinaryFunctorIbbbNS0_17BitwiseAndFunctorIbEEEESt5arrayIPcLm3EELi4E23TrivialOffsetCalculatorILi2EjES9_ILi1EjENS0_6memory12LoadWithCastILi2EEENSC_13StoreWithCastILi1EEEEEviT_T0_T2_T3_T4_T5_,"a",@progbits
	.sectionflags	@""
	.align	4
.nv.constant0._ZN2at6native27unrolled_elementwise_kernelINS0_13BinaryFunctorIbbbNS0_17BitwiseAndFunctorIbEEEESt5arrayIPcLm3EELi4E23TrivialOffsetCalculatorILi2EjES9_ILi1EjENS0_6memory12LoadWithCastILi2EEENSC_13StoreWithCastILi1EEEEEviT_T0_T2_T3_T4_T5_:
	.zero		408


//--------------------- .nv.constant0._ZN2at6native18elementwise_kernelILi128ELi4EZNS0_22gpu_kernel_impl_nocastINS0_13BinaryFunctorIbbbNS0_17BitwiseAndFunctorIbEEEEEEvRNS_18TensorIteratorBaseERKT_EUliE_EEviT1_ --------------------------
	.section	.nv.constant0._ZN2at6native18elementwise_kernelILi128ELi4EZNS0_22gpu_kernel_impl_nocastINS0_13BinaryFunctorIbbbNS0_17BitwiseAndFunctorIbEEEEEEvRNS_18TensorIteratorBaseERKT_EUliE_EEviT1_,"a",@progbits
	.sectionflags	@""
	.align	4
.nv.constant0._ZN2at6native18elementwise_kernelILi128ELi4EZNS0_22gpu_kernel_impl_nocastINS0_13BinaryFunctorIbbbNS0_17BitwiseAndFunctorIbEEEEEEvRNS_18TensorIteratorBaseERKT_EUliE_EEviT1_:
	.zero		1008


//--------------------- .nv.constant0._ZN2at6native27unrolled_elementwise_kernelINS0_13BinaryFunctorIbbbNS0_17BitwiseAndFunctorIbEEEESt5arrayIPcLm3EELi4E23TrivialOffsetCalculatorILi2EjES9_ILi1EjENS0_6memory15LoadWithoutCastENSC_16StoreWithoutCastEEEviT_T0_T2_T3_T4_T5_ --------------------------
	.section	.nv.constant0._ZN2at6native27unrolled_elementwise_kernelINS0_13BinaryFunctorIbbbNS0_17BitwiseAndFunctorIbEEEESt5arrayIPcLm3EELi4E23TrivialOffsetCalculatorILi2EjES9_ILi1EjENS0_6memory15LoadWithoutCastENSC_16StoreWithoutCastEEEviT_T0_T2_T3_T4_T5_,"a",@progbits
	.sectionflags	@""
	.align	4
.nv.constant0._ZN2at6native27unrolled_elementwise_kernelINS0_13BinaryFunctorIbbbNS0_17BitwiseAndFunctorIbEEEESt5arrayIPcLm3EELi4E23TrivialOffsetCalculatorILi2EjES9_ILi1EjENS0_6memory15LoadWithoutCastENSC_16StoreWithoutCastEEEviT_T0_T2_T3_T4_T5_:
	.zero		388


//--------------------- .nv.constant0._ZN2at6native29vectorized_elementwise_kernelILi2ENS0_13BinaryFunctorIbbbNS0_17BitwiseAndFunctorIbEEEESt5arrayIPcLm3EEEEviT0_T1_ --------------------------
	.section	.nv.constant0._ZN2at6native29vectorized_elementwise_kernelILi2ENS0_13BinaryFunctorIbbbNS0_17BitwiseAndFunctorIbEEEESt5arrayIPcLm3EEEEviT0_T1_,"a",@progbits
	.sectionflags	@""
	.align	4
.nv.constant0._ZN2at6native29vectorized_elementwise_kernelILi2ENS0_13BinaryFunctorIbbbNS0_17BitwiseAndFunctorIbEEEESt5arrayIPcLm3EEEEviT0_T1_:
	.zero		384


//--------------------- .nv.constant0._ZN2at6native29vectorized_elementwise_kernelILi4ENS0_13BinaryFunctorIbbbNS0_17BitwiseAndFunctorIbEEEESt5arrayIPcLm3EEEEviT0_T1_ --------------------------
	.section	.nv.constant0._ZN2at6native29vectorized_elementwise_kernelILi4ENS0_13BinaryFunctorIbbbNS0_17BitwiseAndFunctorIbEEEESt5arrayIPcLm3EEEEviT0_T1_,"a",@progbits
	.sectionflags	@""
	.align	4
.nv.constant0._ZN2at6native29vectorized_elementwise_kernelILi4ENS0_13BinaryFunctorIbbbNS0_17BitwiseAndFunctorIbEEEESt5arrayIPcLm3EEEEviT0_T1_:
	.zero		384


//--------------------- .nv.constant0._ZN2at6native29vectorized_elementwise_kernelILi8ENS0_13BinaryFunctorIbbbNS0_17BitwiseAndFunctorIbEEEESt5arrayIPcLm3EEEEviT0_T1_ --------------------------
	.section	.nv.constant0._ZN2at6native29vectorized_elementwise_kernelILi8ENS0_13BinaryFunctorIbbbNS0_17BitwiseAndFunctorIbEEEESt5arrayIPcLm3EEEEviT0_T1_,"a",@progbits
	.sectionflags	@""
	.align	4
.nv.constant0._ZN2at6native29vectorized_elementwise_kernelILi8ENS0_13BinaryFunctorIbbbNS0_17BitwiseAndFunctorIbEEEESt5arrayIPcLm3EEEEviT0_T1_:
	.zero		384


//--------------------- .nv.constant0._ZN2at6native18elementwise_kernelILi128ELi4EZNS0_15gpu_kernel_implINS0_13AUnaryFunctorIsssNS0_17BitwiseAndFunctorIsEEEEEEvRNS_18TensorIteratorBaseERKT_EUliE_EEviT1_ --------------------------
	.section	.nv.constant0._ZN2at6native18elementwise_kernelILi128ELi4EZNS0_15gpu_kernel_implINS0_13AUnaryFunctorIsssNS0_17BitwiseAndFunctorIsEEEEEEvRNS_18TensorIteratorBaseERKT_EUliE_EEviT1_,"a",@progbits
	.sectionflags	@""
	.align	4
.nv.constant0._ZN2at6native18elementwise_kernelILi128ELi4EZNS0_15gpu_kernel_implINS0_13AUnaryFunctorIsssNS0_17BitwiseAndFunctorIsEEEEEEvRNS_18TensorIteratorBaseERKT_EUliE_EEviT1_:
	.zero		896


//--------------------- .nv.constant0._ZN2at6native27unrolled_elementwise_kernelINS0_13AUnaryFunctorIsssNS0_17BitwiseAndFunctorIsEEEESt5arrayIPcLm2EELi4E23TrivialOffsetCalculatorILi1EjESA_NS0_6memory12LoadWithCastILi1EEENSB_13StoreWithCastILi1EEEEEviT_T0_T2_T3_T4_T5_ --------------------------
	.section	.nv.constant0._ZN2at6native27unrolled_elementwise_kernelINS0_13AUnaryFunctorIsssNS0_17BitwiseAndFunctorIsEEEESt5arrayIPcLm2EELi4E23TrivialOffsetCalculatorILi1EjESA_NS0_6memory12LoadWithCastILi1EEENSB_13StoreWithCastILi1EEEEEviT_T0_T2_T3_T4_T5_,"a",@progbits
	.sectionflags	@""
	.align	4
.nv.constant0._ZN2at6native27unrolled_elementwise_kernelINS0_13AUnaryFunctorIsssNS0_17BitwiseAndFunctorIsEEEESt5arrayIPcLm2EELi4E23TrivialOffsetCalculatorILi1EjESA_NS0_6memory12LoadWithCastILi1EEENSB_13StoreWithCastILi1EEEEEviT_T0_T2_T3_T4_T5_:
	.zero		396


//--------------------- .nv.constant0._ZN2at6native18elementwise_kernelILi128ELi4EZNS0_22gpu_kernel_impl_nocastINS0_13AUnaryFunctorIsssNS0_17BitwiseAndFunctorIsEEEEEEvRNS_18TensorIteratorBaseERKT_EUliE_EEviT1_ --------------------------
	.section	.nv.constant0._ZN2at6native18elementwise_kernelILi128ELi4EZNS0_22gpu_kernel_impl_nocastINS0_13AUnaryFunctorIsssNS0_17BitwiseAndFunctorIsEEEEEEvRNS_18TensorIteratorBaseERKT_EUliE_EEviT1_,"a",@progbits
	.sectionflags	@""
	.align	4
.nv.constant0._ZN2at6native18elementwise_kernelILi128ELi4EZNS0_22gpu_kernel_impl_nocastINS0_13AUnaryFunctorIsssNS0_17BitwiseAndFunctorIsEEEEEEvRNS_18TensorIteratorBaseERKT_EUliE_EEviT1_:
	.zero		896


//--------------------- .nv.constant0._ZN2at6native27unrolled_elementwise_kernelINS0_13AUnaryFunctorIsssNS0_17BitwiseAndFunctorIsEEEESt5arrayIPcLm2EELi4E23TrivialOffsetCalculatorILi1EjESA_NS0_6memory15LoadWithoutCastENSB_16StoreWithoutCastEEEviT_T0_T2_T3_T4_T5_ --------------------------
	.section	.nv.constant0._ZN2at6native27unrolled_elementwise_kernelINS0_13AUnaryFunctorIsssNS0_17BitwiseAndFunctorIsEEEESt5arrayIPcLm2EELi4E23TrivialOffsetCalculatorILi1EjESA_NS0_6memory15LoadWithoutCastENSB_16StoreWithoutCastEEEviT_T0_T2_T3_T4_T5_,"a",@progbits
	.sectionflags	@""
	.align	4
.nv.constant0._ZN2at6native27unrolled_elementwise_kernelINS0_13AUnaryFunctorIsssNS0_17BitwiseAndFunctorIsEEEESt5arrayIPcLm2EELi4E23TrivialOffsetCalculatorILi1EjESA_NS0_6memory15LoadWithoutCastENSB_16StoreWithoutCastEEEviT_T0_T2_T3_T4_T5_:
	.zero		380


//--------------------- .nv.constant0._ZN2at6native29vectorized_elementwise_kernelILi2ENS0_13AUnaryFunctorIsssNS0_17BitwiseAndFunctorIsEEEESt5arrayIPcLm2EEEEviT0_T1_ --------------------------
	.section	.nv.constant0._ZN2at6native29vectorized_elementwise_kernelILi2ENS0_13AUnaryFunctorIsssNS0_17BitwiseAndFunctorIsEEEESt5arrayIPcLm2EEEEviT0_T1_,"a",@progbits
	.sectionflags	@""
	.align	4
.nv.constant0._ZN2at6native29vectorized_elementwise_kernelILi2ENS0_13AUnaryFunctorIsssNS0_17BitwiseAndFunctorIsEEEESt5arrayIPcLm2EEEEviT0_T1_:
	.zero		376


//--------------------- .nv.constant0._ZN2at6native29vectorized_elementwise_kernelILi4ENS0_13AUnaryFunctorIsssNS0_17BitwiseAndFunctorIsEEEESt5arrayIPcLm2EEEEviT0_T1_ --------------------------
	.section	.nv.constant0._ZN2at6native29vectorized_elementwise_kernelILi4ENS0_13AUnaryFunctorIsssNS0_17BitwiseAndFunctorIsEEEESt5arrayIPcLm2EEEEviT0_T1_,"a",@progbits
	.sectionflags	@""
	.align	4
.nv.constant0._ZN2at6native29vectorized_elementwise_kernelILi4ENS0_13AUnaryFunctorIsssNS0_17BitwiseAndFunctorIsEEEESt5arrayIPcLm2EEEEviT0_T1_:
	.zero		376


//--------------------- .nv.constant0._ZN2at6native29vectorized_elementwise_kernelILi8ENS0_13AUnaryFunctorIsssNS0_17BitwiseAndFunctorIsEEEESt5arrayIPcLm2EEEEviT0_T1_ --------------------------
	.section	.nv.constant0._ZN2at6native29vectorized_elementwise_kernelILi8ENS0_13AUnaryFunctorIsssNS0_17BitwiseAndFunctorIsEEEESt5arrayIPcLm2EEEEviT0_T1_,"a",@progbits
	.sectionflags	@""
	.align	4
.nv.constant0._ZN2at6native29vectorized_elementwise_kernelILi8ENS0_13AUnaryFunctorIsssNS0_17BitwiseAndFunctorIsEEEESt5arrayIPcLm2EEEEviT0_T1_:
	.zero		376


//--------------------- .nv.constant0._ZN2at6native18elementwise_kernelILi128ELi4EZNS0_15gpu_kernel_implINS0_13BinaryFunctorIsssNS0_17BitwiseAndFunctorIsEEEEEEvRNS_18TensorIteratorBaseERKT_EUliE_EEviT1_ --------------------------
	.section	.nv.constant0._ZN2at6native18elementwise_kernelILi128ELi4EZNS0_15gpu_kernel_implINS0_13BinaryFunctorIsssNS0_17BitwiseAndFunctorIsEEEEEEvRNS_18TensorIteratorBaseERKT_EUliE_EEviT1_,"a",@progbits
	.sectionflags	@""
	.align	4
.nv.constant0._ZN2at6native18elementwise_kernelILi128ELi4EZNS0_15gpu_kernel_implINS0_13BinaryFunctorIsssNS0_17BitwiseAndFunctorIsEEEEEEvRNS_18TensorIteratorBaseERKT_EUliE_EEviT1_:
	.zero		1008


//--------------------- .nv.constant0._ZN2at6native27unrolled_elementwise_kernelINS0_13BinaryFunctorIsssNS0_17BitwiseAndFunctorIsEEEESt5arrayIPcLm3EELi4E23TrivialOffsetCalculatorILi2EjES9_ILi1EjENS0_6memory12LoadWithCastILi2EEENSC_13StoreWithCastILi1EEEEEviT_T0_T2_T3_T4_T5_ --------------------------
	.section	.nv.constant0._ZN2at6native27unrolled_elementwise_kernelINS0_13BinaryFunctorIsssNS0_17BitwiseAndFunctorIsEEEESt5arrayIPcLm3EELi4E23TrivialOffsetCalculatorILi2EjES9_ILi1EjENS0_6memory12LoadWithCastILi2EEENSC_13StoreWithCastILi1EEEEEviT_T0_T2_T3_T4_T5_,"a",@progbits
	.sectionflags	@""
	.align	4
.nv.constant0._ZN2at6native27unrolled_elementwise_kernelINS0_13BinaryFunctorIsssNS0_17BitwiseAndFunctorIsEEEESt5arrayIPcLm3EELi4E23TrivialOffsetCalculatorILi2EjES9_ILi1EjENS0_6memory12LoadWithCastILi2EEENSC_13StoreWithCastILi1EEEEEviT_T0_T2_T3_T4_T5_:
	.zero		408


//--------------------- .nv.constant0._ZN2at6native18elementwise_kernelILi128ELi4EZNS0_22gpu_kernel_impl_nocastINS0_13BinaryFunctorIsssNS0_17BitwiseAndFunctorIsEEEEEEvRNS_18TensorIteratorBaseERKT_EUliE_EEviT1_ --------------------------
	.section	.nv.constant0._ZN2at6native18elementwise_kernelILi128ELi4EZNS0_22gpu_kernel_impl_nocastINS0_13BinaryFunctorIsssNS0_17BitwiseAndFunctorIsEEEEEEvRNS_18TensorIteratorBaseERKT_EUliE_EEviT1_,"a",@progbits
	.sectionflags	@""
	.align	4
.nv.constant0._ZN2at6native18elementwise_kernelILi128ELi4EZNS0_22gpu_kernel_impl_nocastINS0_13BinaryFunctorIsssNS0_17BitwiseAndFunctorIsEEEEEEvRNS_18TensorIteratorBaseERKT_EUliE_EEviT1_:
	.zero		1008


//--------------------- .nv.constant0._ZN2at6native27unrolled_elementwise_kernelINS0_13BinaryFunctorIsssNS0_17BitwiseAndFunctorIsEEEESt5arrayIPcLm3EELi4E23TrivialOffsetCalculatorILi2EjES9_ILi1EjENS0_6memory15LoadWithoutCastENSC_16StoreWithoutCastEEEviT_T0_T2_T3_T4_T5_ --------------------------
	.section	.nv.constant0._ZN2at6native27unrolled_elementwise_kernelINS0_13BinaryFunctorIsssNS0_17BitwiseAndFunctorIsEEEESt5arrayIPcLm3EELi4E23TrivialOffsetCalculatorILi2EjES9_ILi1EjENS0_6memory15LoadWithoutCastENSC_16StoreWithoutCastEEEviT_T0_T2_T3_T4_T5_,"a",@progbits
	.sectionflags	@""
	.align	4
.nv.constant0._ZN2at6native27unrolled_elementwise_kernelINS0_13BinaryFunctorIsssNS0_17BitwiseAndFunctorIsEEEESt5arrayIPcLm3EELi4E23TrivialOffsetCalculatorILi2EjES9_ILi1EjENS0_6memory15LoadWithoutCastENSC_16StoreWithoutCastEEEviT_T0_T2_T3_T4_T5_:
	.zero		388


//--------------------- .nv.constant0._ZN2at6native29vectorized_elementwise_kernelILi2ENS0_13BinaryFunctorIsssNS0_17BitwiseAndFunctorIsEEEESt5arrayIPcLm3EEEEviT0_T1_ --------------------------
	.section	.nv.constant0._ZN2at6native29vectorized_elementwise_kernelILi2ENS0_13BinaryFunctorIsssNS0_17BitwiseAndFunctorIsEEEESt5arrayIPcLm3EEEEviT0_T1_,"a",@progbits
	.sectionflags	@""
	.align	4
.nv.constant0._ZN2at6native29vectorized_elementwise_kernelILi2ENS0_13BinaryFunctorIsssNS0_17BitwiseAndFunctorIsEEEESt5arrayIPcLm3EEEEviT0_T1_:
	.zero		384


//--------------------- .nv.constant0._ZN2at6native29vectorized_elementwise_kernelILi4ENS0_13BinaryFunctorIsssNS0_17BitwiseAndFunctorIsEEEESt5arrayIPcLm3EEEEviT0_T1_ --------------------------
	.section	.nv.constant0._ZN2at6native29vectorized_elementwise_kernelILi4ENS0_13BinaryFunctorIsssNS0_17BitwiseAndFunctorIsEEEESt5arrayIPcLm3EEEEviT0_T1_,"a",@progbits
	.sectionflags	@""
	.align	4
.nv.constant0._ZN2at6native29vectorized_elementwise_kernelILi4ENS0_13BinaryFunctorIsssNS0_17BitwiseAndFunctorIsEEEESt5arrayIPcLm3EEEEviT0_T1_:
	.zero		384


//--------------------- .nv.constant0._ZN2at6native29vectorized_elementwise_kernelILi8ENS0_13BinaryFunctorIsssNS0_17BitwiseAndFunctorIsEEEESt5arrayIPcLm3EEEEviT0_T1_ --------------------------
	.section	.nv.constant0._ZN2at6native29vectorized_elementwise_kernelILi8ENS0_13BinaryFunctorIsssNS0_17BitwiseAndFunctorIsEEEESt5arrayIPcLm3EEEEviT0_T1_,"a",@progbits
	.sectionflags	@""
	.align	4
.nv.constant0._ZN2at6native29vectorized_elementwise_kernelILi8ENS0_13BinaryFunctorIsssNS0_17BitwiseAndFunctorIsEEEESt5arrayIPcLm3EEEEviT0_T1_:
	.zero		384


//--------------------- .nv.constant0._ZN2at6native18elementwise_kernelILi128ELi4EZNS0_15gpu_kernel_implINS0_13AUnaryFunctorIlllNS0_17BitwiseAndFunctorIlEEEEEEvRNS_18TensorIteratorBaseERKT_EUliE_EEviT1_ --------------------------
	.section	.nv.constant0._ZN2at6native18elementwise_kernelILi128ELi4EZNS0_15gpu_kernel_implINS0_13AUnaryFunctorIlllNS0_17BitwiseAndFunctorIlEEEEEEvRNS_18TensorIteratorBaseERKT_EUliE_EEviT1_,"a",@progbits
	.sectionflags	@""
	.align	4
.nv.constant0._ZN2at6native18elementwise_kernelILi128ELi4EZNS0_15gpu_kernel_implINS0_13AUnaryFunctorIlllNS0_17BitwiseAndFunctorIlEEEEEEvRNS_18TensorIteratorBaseERKT_EUliE_EEviT1_:
	.zero		912


//--------------------- .nv.constant0._ZN2at6native27unrolled_elementwise_kernelINS0_13AUnaryFunctorIlllNS0_17BitwiseAndFunctorIlEEEESt5arrayIPcLm2EELi4E23TrivialOffsetCalculatorILi1EjESA_NS0_6memory12LoadWithCastILi1EEENSB_13StoreWithCastILi1EEEEEviT_T0_T2_T3_T4_T5_ --------------------------
	.section	.nv.constant0._ZN2at6native27unrolled_elementwise_kernelINS0_13AUnaryFunctorIlllNS0_17BitwiseAndFunctorIlEEEESt5arrayIPcLm2EELi4E23TrivialOffsetCalculatorILi1EjESA_NS0_6memory12LoadWithCastILi1EEENSB_13StoreWithCastILi1EEEEEviT_T0_T2_T3_T4_T5_,"a",@progbits
	.sectionflags	@""
	.align	4
.nv.constant0._ZN2at6native27unrolled_elementwise_kernelINS0_13AUnaryFunctorIlllNS0_17BitwiseAndFunctorIlEEEESt5arrayIPcLm2EELi4E23TrivialOffsetCalculatorILi1EjESA_NS0_6memory12LoadWithCastILi1EEENSB_13StoreWithCastILi1EEEEEviT_T0_T2_T3_T4_T5_:
	.zero		412


//--------------------- .nv.constant0._ZN2at6native18elementwise_kernelILi128ELi2EZNS0_22gpu_kernel_impl_nocastINS0_13AUnaryFunctorIlllNS0_17BitwiseAndFunctorIlEEEEEEvRNS_18TensorIteratorBaseERKT_EUliE_EEviT1_ --------------------------
	.section	.nv.constant0._ZN2at6native18elementwise_kernelILi128ELi2EZNS0_22gpu_kernel_impl_nocastINS0_13AUnaryFunctorIlllNS0_17BitwiseAndFunctorIlEEEEEEvRNS_18TensorIteratorBaseERKT_EUliE_EEviT1_,"a",@progbits
	.sectionflags	@""
	.align	4
.nv.constant0._ZN2at6native18elementwise_kernelILi128ELi2EZNS0_22gpu_kernel_impl_nocastINS0_13AUnaryFunctorIlllNS0_17BitwiseAndFunctorIlEEEEEEvRNS_18TensorIteratorBaseERKT_EUliE_EEviT1_:
	.zero		904


//--------------------- .nv.constant0._ZN2at6native27unrolled_elementwise_kernelINS0_13AUnaryFunctorIlllNS0_17BitwiseAndFunctorIlEEEESt5arrayIPcLm2EELi4E23TrivialOffsetCalculatorILi1EjESA_NS0_6memory15LoadWithoutCastENSB_16StoreWithoutCastEEEviT_T0_T2_T3_T4_T5_ --------------------------
	.section	.nv.constant0._ZN2at6native27unrolled_elementwise_kernelINS0_13AUnaryFunctorIlllNS0_17BitwiseAndFunctorIlEEEESt5arrayIPcLm2EELi4E23TrivialOffsetCalculatorILi1EjESA_NS0_6memory15LoadWithoutCastENSB_16StoreWithoutCastEEEviT_T0_T2_T3_T4_T5_,"a",@progbits
	.sectionflags	@""
	.align	4
.nv.constant0._ZN2at6native27unrolled_elementwise_kernelINS0_13AUnaryFunctorIlllNS0_17BitwiseAndFunctorIlEEEESt5arrayIPcLm2EELi4E23TrivialOffsetCalculatorILi1EjESA_NS0_6memory15LoadWithoutCastENSB_16StoreWithoutCastEEEviT_T0_T2_T3_T4_T5_:
	.zero		396


//--------------------- .nv.constant0._ZN2at6native29vectorized_elementwise_kernelILi2ENS0_13AUnaryFunctorIlllNS0_17BitwiseAndFunctorIlEEEESt5arrayIPcLm2EEEEviT0_T1_ --------------------------
	.section	.nv.constant0._ZN2at6native29vectorized_elementwise_kernelILi2ENS0_13AUnaryFunctorIlllNS0_17BitwiseAndFunctorIlEEEESt5arrayIPcLm2EEEEviT0_T1_,"a",@progbits
	.sectionflags	@""
	.align	4
.nv.constant0._ZN2at6native29vectorized_elementwise_kernelILi2ENS0_13AUnaryFunctorIlllNS0_17BitwiseAndFunctorIlEEEESt5arrayIPcLm2EEEEviT0_T1_:
	.zero		392


//--------------------- .nv.constant0._ZN2at6native29vectorized_elementwise_kernelILi4ENS0_13AUnaryFunctorIlllNS0_17BitwiseAndFunctorIlEEEESt5arrayIPcLm2EEEEviT0_T1_ --------------------------
	.section	.nv.constant0._ZN2at6native29vectorized_elementwise_kernelILi4ENS0_13AUnaryFunctorIlllNS0_17BitwiseAndFunctorIlEEEESt5arrayIPcLm2EEEEviT0_T1_,"a",@progbits
	.sectionflags	@""
	.align	4
.nv.constant0._ZN2at6native29vectorized_elementwise_kernelILi4ENS0_13AUnaryFunctorIlllNS0_17BitwiseAndFunctorIlEEEESt5arrayIPcLm2EEEEviT0_T1_:
	.zero		392


//--------------------- .nv.constant0._ZN2at6native29vectorized_elementwise_kernelILi8ENS0_13AUnaryFunctorIlllNS0_17BitwiseAndFunctorIlEEEESt5arrayIPcLm2EEEEviT0_T1_ --------------------------
	.section	.nv.constant0._ZN2at6native29vectorized_elementwise_kernelILi8ENS0_13AUnaryFunctorIlllNS0_17BitwiseAndFunctorIlEEEESt5arrayIPcLm2EEEEviT0_T1_,"a",@progbits
	.sectionflags	@""
	.align	4
.nv.constant0._ZN2at6native29vectorized_elementwise_kernelILi8ENS0_13AUnaryFunctorIlllNS0_17BitwiseAndFunctorIlEEEESt5arrayIPcLm2EEEEviT0_T1_:
	.zero		392


//--------------------- .nv.constant0._ZN2at6native18elementwise_kernelILi128ELi4EZNS0_15gpu_kernel_implINS0_13BinaryFunctorIlllNS0_17BitwiseAndFunctorIlEEEEEEvRNS_18TensorIteratorBaseERKT_EUliE_EEviT1_ --------------------------
	.section	.nv.constant0._ZN2at6native18elementwise_kernelILi128ELi4EZNS0_15gpu_kernel_implINS0_13BinaryFunctorIlllNS0_17BitwiseAndFunctorIlEEEEEEvRNS_18TensorIteratorBaseERKT_EUliE_EEviT1_,"a",@progbits
	.sectionflags	@""
	.align	4
.nv.constant0._ZN2at6native18elementwise_kernelILi128ELi4EZNS0_15gpu_kernel_implINS0_13BinaryFunctorIlllNS0_17BitwiseAndFunctorIlEEEEEEvRNS_18TensorIteratorBaseERKT_EUliE_EEviT1_:
	.zero		1008


//--------------------- .nv.constant0._ZN2at6native27unrolled_elementwise_kernelINS0_13BinaryFunctorIlllNS0_17BitwiseAndFunctorIlEEEESt5arrayIPcLm3EELi4E23TrivialOffsetCalculatorILi2EjES9_ILi1EjENS0_6memory12LoadWithCastILi2EEENSC_13StoreWithCastILi1EEEEEviT_T0_T2_T3_T4_T5_ --------------------------
	.section	.nv.constant0._ZN2at6native27unrolled_elementwise_kernelINS0_13BinaryFunctorIlllNS0_17BitwiseAndFunctorIlEEEESt5arrayIPcLm3EELi4E23TrivialOffsetCalculatorILi2EjES9_ILi1EjENS0_6memory12LoadWithCastILi2EEENSC_13StoreWithCastILi1EEEEEviT_T0_T2_T3_T4_T5_,"a",@progbits
	.sectionflags	@""
	.align	4
.nv.constant0._ZN2at6native27unrolled_elementwise_kernelINS0_13BinaryFunctorIlllNS0_17BitwiseAndFunctorIlEEEESt5arrayIPcLm3EELi4E23TrivialOffsetCalculatorILi2EjES9_ILi1EjENS0_6memory12LoadWithCastILi2EEENSC_13StoreWithCastILi1EEEEEviT_T0_T2_T3_T4_T5_:
	.zero		408


//--------------------- .nv.constant0._ZN2at6native18elementwise_kernelILi128ELi2EZNS0_22gpu_kernel_impl_nocastINS0_13BinaryFunctorIlllNS0_17BitwiseAndFunctorIlEEEEEEvRNS_18TensorIteratorBaseERKT_EUliE_EEviT1_ --------------------------
	.section	.nv.constant0._ZN2at6native18elementwise_kernelILi128ELi2EZNS0_22gpu_kernel_impl_nocastINS0_13BinaryFunctorIlllNS0_17BitwiseAndFunctorIlEEEEEEvRNS_18TensorIteratorBaseERKT_EUliE_EEviT1_,"a",@progbits
	.sectionflags	@""
	.align	4
.nv.constant0._ZN2at6native18elementwise_kernelILi128ELi2EZNS0_22gpu_kernel_impl_nocastINS0_13BinaryFunctorIlllNS0_17BitwiseAndFunctorIlEEEEEEvRNS_18TensorIteratorBaseERKT_EUliE_EEviT1_:
	.zero		1008


//--------------------- .nv.constant0._ZN2at6native27unrolled_elementwise_kernelINS0_13BinaryFunctorIlllNS0_17BitwiseAndFunctorIlEEEESt5arrayIPcLm3EELi4E23TrivialOffsetCalculatorILi2EjES9_ILi1EjENS0_6memory15LoadWithoutCastENSC_16StoreWithoutCastEEEviT_T0_T2_T3_T4_T5_ --------------------------
	.section	.nv.constant0._ZN2at6native27unrolled_elementwise_kernelINS0_13BinaryFunctorIlllNS0_17BitwiseAndFunctorIlEEEESt5arrayIPcLm3EELi4E23TrivialOffsetCalculatorILi2EjES9_ILi1EjENS0_6memory15LoadWithoutCastENSC_16StoreWithoutCastEEEviT_T0_T2_T3_T4_T5_,"a",@progbits
	.sectionflags	@""
	.align	4
.nv.constant0._ZN2at6native27unrolled_elementwise_kernelINS0_13BinaryFunctorIlllNS0_17BitwiseAndFunctorIlEEEESt5arrayIPcLm3EELi4E23TrivialOffsetCalculatorILi2EjES9_ILi1EjENS0_6memory15LoadWithoutCastENSC_16StoreWithoutCastEEEviT_T0_T2_T3_T4_T5_:
	.zero		388


//--------------------- .nv.constant0._ZN2at6native29vectorized_elementwise_kernelILi2ENS0_13BinaryFunctorIlllNS0_17BitwiseAndFunctorIlEEEESt5arrayIPcLm3EEEEviT0_T1_ --------------------------
	.section	.nv.constant0._ZN2at6native29vectorized_elementwise_kernelILi2ENS0_13BinaryFunctorIlllNS0_17BitwiseAndFunctorIlEEEESt5arrayIPcLm3EEEEviT0_T1_,"a",@progbits
	.sectionflags	@""
	.align	4
.nv.constant0._ZN2at6native29vectorized_elementwise_kernelILi2ENS0_13BinaryFunctorIlllNS0_17BitwiseAndFunctorIlEEEESt5arrayIPcLm3EEEEviT0_T1_:
	.zero		384


//--------------------- .nv.constant0._ZN2at6native29vectorized_elementwise_kernelILi4ENS0_13BinaryFunctorIlllNS0_17BitwiseAndFunctorIlEEEESt5arrayIPcLm3EEEEviT0_T1_ --------------------------
	.section	.nv.constant0._ZN2at6native29vectorized_elementwise_kernelILi4ENS0_13BinaryFunctorIlllNS0_17BitwiseAndFunctorIlEEEESt5arrayIPcLm3EEEEviT0_T1_,"a",@progbits
	.sectionflags	@""
	.align	4
.nv.constant0._ZN2at6native29vectorized_elementwise_kernelILi4ENS0_13BinaryFunctorIlllNS0_17BitwiseAndFunctorIlEEEESt5arrayIPcLm3EEEEviT0_T1_:
	.zero		384


//--------------------- .nv.constant0._ZN2at6native29vectorized_elementwise_kernelILi8ENS0_13BinaryFunctorIlllNS0_17BitwiseAndFunctorIlEEEESt5arrayIPcLm3EEEEviT0_T1_ --------------------------
	.section	.nv.constant0._ZN2at6native29vectorized_elementwise_kernelILi8ENS0_13BinaryFunctorIlllNS0_17BitwiseAndFunctorIlEEEESt5arrayIPcLm3EEEEviT0_T1_,"a",@progbits
	.sectionflags	@""
	.align	4
.nv.constant0._ZN2at6native29vectorized_elementwise_kernelILi8ENS0_13BinaryFunctorIlllNS0_17BitwiseAndFunctorIlEEEESt5arrayIPcLm3EEEEviT0_T1_:
	.zero		384


//--------------------- .nv.constant0._ZN2at6native18elementwise_kernelILi128ELi4EZNS0_15gpu_kernel_implINS0_13AUnaryFunctorIiiiNS0_17BitwiseAndFunctorIiEEEEEEvRNS_18TensorIteratorBaseERKT_EUliE_EEviT1_ --------------------------
	.section	.nv.constant0._ZN2at6native18elementwise_kernelILi128ELi4EZNS0_15gpu_kernel_implINS0_13AUnaryFunctorIiiiNS0_17BitwiseAndFunctorIiEEEEEEvRNS_18TensorIteratorBaseERKT_EUliE_EEviT1_,"a",@progbits
	.sectionflags	@""
	.align	4
.nv.constant0._ZN2at6native18elementwise_kernelILi128ELi4EZNS0_15gpu_kernel_implINS0_13AUnaryFunctorIiiiNS0_17BitwiseAndFunctorIiEEEEEEvRNS_18TensorIteratorBaseERKT_EUliE_EEviT1_:
	.zero		904


//--------------------- .nv.constant0._ZN2at6native27unrolled_elementwise_kernelINS0_13AUnaryFunctorIiiiNS0_17BitwiseAndFunctorIiEEEESt5arrayIPcLm2EELi4E23TrivialOffsetCalculatorILi1EjESA_NS0_6memory12LoadWithCastILi1EEENSB_13StoreWithCastILi1EEEEEviT_T0_T2_T3_T4_T5_ --------------------------
	.section	.nv.constant0._ZN2at6native27unrolled_elementwise_kernelINS0_13AUnaryFunctorIiiiNS0_17BitwiseAndFunctorIiEEEESt5arrayIPcLm2EELi4E23TrivialOffsetCalculatorILi1EjESA_NS0_6memory12LoadWithCastILi1EEENSB_13StoreWithCastILi1EEEEEviT_T0_T2_T3_T4_T5_,"a",@progbits
	.sectionflags	@""
	.align	4
.nv.constant0._ZN2at6native27unrolled_elementwise_kernelINS0_13AUnaryFunctorIiiiNS0_17BitwiseAndFunctorIiEEEESt5arrayIPcLm2EELi4E23TrivialOffsetCalculatorILi1EjESA_NS0_6memory12LoadWithCastILi1EEENSB_13StoreWithCastILi1EEEEEviT_T0_T2_T3_T4_T5_:
	.zero		404


//--------------------- .nv.constant0._ZN2at6native18elementwise_kernelILi128ELi2EZNS0_22gpu_kernel_impl_nocastINS0_13AUnaryFunctorIiiiNS0_17BitwiseAndFunctorIiEEEEEEvRNS_18TensorIteratorBaseERKT_EUliE_EEviT1_ --------------------------
	.section	.nv.constant0._ZN2at6native18elementwise_kernelILi128ELi2EZNS0_22gpu_kernel_impl_nocastINS0_13AUnaryFunctorIiiiNS0_17BitwiseAndFunctorIiEEEEEEvRNS_18TensorIteratorBaseERKT_EUliE_EEviT1_,"a",@progbits
	.sectionflags	@""
	.align	4
.nv.constant0._ZN2at6native18elementwise_kernelILi128ELi2EZNS0_22gpu_kernel_impl_nocastINS0_13AUnaryFunctorIiiiNS0_17BitwiseAndFunctorIiEEEEEEvRNS_18TensorIteratorBaseERKT_EUliE_EEviT1_:
	.zero		896


//--------------------- .nv.constant0._ZN2at6native27unrolled_elementwise_kernelINS0_13AUnaryFunctorIiiiNS0_17BitwiseAndFunctorIiEEEESt5arrayIPcLm2EELi4E23TrivialOffsetCalculatorILi1EjESA_NS0_6memory15LoadWithoutCastENSB_16StoreWithoutCastEEEviT_T0_T2_T3_T4_T5_ --------------------------
	.section	.nv.constant0._ZN2at6native27unrolled_elementwise_kernelINS0_13AUnaryFunctorIiiiNS0_17BitwiseAndFunctorIiEEEESt5arrayIPcLm2EELi4E23TrivialOffsetCalculatorILi1EjESA_NS0_6memory15LoadWithoutCastENSB_16StoreWithoutCastEEEviT_T0_T2_T3_T4_T5_,"a",@progbits
	.sectionflags	@""
	.align	4
.nv.constant0._ZN2at6native27unrolled_elementwise_kernelINS0_13AUnaryFunctorIiiiNS0_17BitwiseAndFunctorIiEEEESt5arrayIPcLm2EELi4E23TrivialOffsetCalculatorILi1EjESA_NS0_6memory15LoadWithoutCastENSB_16StoreWithoutCastEEEviT_T0_T2_T3_T4_T5_:
	.zero		388


//--------------------- .nv.constant0._ZN2at6native29vectorized_elementwise_kernelILi2ENS0_13AUnaryFunctorIiiiNS0_17BitwiseAndFunctorIiEEEESt5arrayIPcLm2EEEEviT0_T1_ --------------------------
	.section	.nv.constant0._ZN2at6native29vectorized_elementwise_kernelILi2ENS0_13AUnaryFunctorIiiiNS0_17BitwiseAndFunctorIiEEEESt5arrayIPcLm2EEEEviT0_T1_,"a",@progbits
	.sectionflags	@""
	.align	4
.nv.constant0._ZN2at6native29vectorized_elementwise_kernelILi2ENS0_13AUnaryFunctorIiiiNS0_17BitwiseAndFunctorIiEEEESt5arrayIPcLm2EEEEviT0_T1_:
	.zero		384


//--------------------- .nv.constant0._ZN2at6native29vectorized_elementwise_kernelILi4ENS0_13AUnaryFunctorIiiiNS0_17BitwiseAndFunctorIiEEEESt5arrayIPcLm2EEEEviT0_T1_ --------------------------
	.section	.nv.constant0._ZN2at6native29vectorized_elementwise_kernelILi4ENS0_13AUnaryFunctorIiiiNS0_17BitwiseAndFunctorIiEEEESt5arrayIPcLm2EEEEviT0_T1_,"a",@progbits
	.sectionflags	@""
	.align	4
.nv.constant0._ZN2at6native29vectorized_elementwise_kernelILi4ENS0_13AUnaryFunctorIiiiNS0_17BitwiseAndFunctorIiEEEESt5arrayIPcLm2EEEEviT0_T1_:
	.zero		384


//--------------------- .nv.constant0._ZN2at6native29vectorized_elementwise_kernelILi8ENS0_13AUnaryFunctorIiiiNS0_17BitwiseAndFunctorIiEEEESt5arrayIPcLm2EEEEviT0_T1_ --------------------------
	.section	.nv.constant0._ZN2at6native29vectorized_elementwise_kernelILi8ENS0_13AUnaryFunctorIiiiNS0_17BitwiseAndFunctorIiEEEESt5arrayIPcLm2EEEEviT0_T1_,"a",@progbits
	.sectionflags	@""
	.align	4
.nv.constant0._ZN2at6native29vectorized_elementwise_kernelILi8ENS0_13AUnaryFunctorIiiiNS0_17BitwiseAndFunctorIiEEEESt5arrayIPcLm2EEEEviT0_T1_:
	.zero		384


//--------------------- .nv.constant0._ZN2at6native18elementwise_kernelILi128ELi4EZNS0_15gpu_kernel_implINS0_13BinaryFunctorIiiiNS0_17BitwiseAndFunctorIiEEEEEEvRNS_18TensorIteratorBaseERKT_EUliE_EEviT1_ --------------------------
	.section	.nv.constant0._ZN2at6native18elementwise_kernelILi128ELi4EZNS0_15gpu_kernel_implINS0_13BinaryFunctorIiiiNS0_17BitwiseAndFunctorIiEEEEEEvRNS_18TensorIteratorBaseERKT_EUliE_EEviT1_,"a",@progbits
	.sectionflags	@""
	.align	4
.nv.constant0._ZN2at6native18elementwise_kernelILi128ELi4EZNS0_15gpu_kernel_implINS0_13BinaryFunctorIiiiNS0_17BitwiseAndFunctorIiEEEEEEvRNS_18TensorIteratorBaseERKT_EUliE_EEviT1_:
	.zero		1008


//--------------------- .nv.constant0._ZN2at6native27unrolled_elementwise_kernelINS0_13BinaryFunctorIiiiNS0_17BitwiseAndFunctorIiEEEESt5arrayIPcLm3EELi4E23TrivialOffsetCalculatorILi2EjES9_ILi1EjENS0_6memory12LoadWithCastILi2EEENSC_13StoreWithCastILi1EEEEEviT_T0_T2_T3_T4_T5_ --------------------------
	.section	.nv.constant0._ZN2at6native27unrolled_elementwise_kernelINS0_13BinaryFunctorIiiiNS0_17BitwiseAndFunctorIiEEEESt5arrayIPcLm3EELi4E23TrivialOffsetCalculatorILi2EjES9_ILi1EjENS0_6memory12LoadWithCastILi2EEENSC_13StoreWithCastILi1EEEEEviT_T0_T2_T3_T4_T5_,"a",@progbits
	.sectionflags	@""
	.align	4
.nv.constant0._ZN2at6native27unrolled_elementwise_kernelINS0_13BinaryFunctorIiiiNS0_17BitwiseAndFunctorIiEEEESt5arrayIPcLm3EELi4E23TrivialOffsetCalculatorILi2EjES9_ILi1EjENS0_6memory12LoadWithCastILi2EEENSC_13StoreWithCastILi1EEEEEviT_T0_T2_T3_T4_T5_:
	.zero		408


//--------------------- .nv.constant0._ZN2at6native18elementwise_kernelILi128ELi2EZNS0_22gpu_kernel_impl_nocastINS0_13BinaryFunctorIiiiNS0_17BitwiseAndFunctorIiEEEEEEvRNS_18TensorIteratorBaseERKT_EUliE_EEviT1_ --------------------------
	.section	.nv.constant0._ZN2at6native18elementwise_kernelILi128ELi2EZNS0_22gpu_kernel_impl_nocastINS0_13BinaryFunctorIiiiNS0_17BitwiseAndFunctorIiEEEEEEvRNS_18TensorIteratorBaseERKT_EUliE_EEviT1_,"a",@progbits
	.sectionflags	@""
	.align	4
.nv.constant0._ZN2at6native18elementwise_kernelILi128ELi2EZNS0_22gpu_kernel_impl_nocastINS0_13BinaryFunctorIiiiNS0_17BitwiseAndFunctorIiEEEEEEvRNS_18TensorIteratorBaseERKT_EUliE_EEviT1_:
	.zero		1008


//--------------------- .nv.constant0._ZN2at6native27unrolled_elementwise_kernelINS0_13BinaryFunctorIiiiNS0_17BitwiseAndFunctorIiEEEESt5arrayIPcLm3EELi4E23TrivialOffsetCalculatorILi2EjES9_ILi1EjENS0_6memory15LoadWithoutCastENSC_16StoreWithoutCastEEEviT_T0_T2_T3_T4_T5_ --------------------------
	.section	.nv.constant0._ZN2at6native27unrolled_elementwise_kernelINS0_13BinaryFunctorIiiiNS0_17BitwiseAndFunctorIiEEEESt5arrayIPcLm3EELi4E23TrivialOffsetCalculatorILi2EjES9_ILi1EjENS0_6memory15LoadWithoutCastENSC_16StoreWithoutCastEEEviT_T0_T2_T3_T4_T5_,"a",@progbits
	.sectionflags	@""
	.align	4
.nv.constant0._ZN2at6native27unrolled_elementwise_kernelINS0_13BinaryFunctorIiiiNS0_17BitwiseAndFunctorIiEEEESt5arrayIPcLm3EELi4E23TrivialOffsetCalculatorILi2EjES9_ILi1EjENS0_6memory15LoadWithoutCastENSC_16StoreWithoutCastEEEviT_T0_T2_T3_T4_T5_:
	.zero		388


//--------------------- .nv.constant0._ZN2at6native29vectorized_elementwise_kernelILi2ENS0_13BinaryFunctorIiiiNS0_17BitwiseAndFunctorIiEEEESt5arrayIPcLm3EEEEviT0_T1_ --------------------------
	.section	.nv.constant0._ZN2at6native29vectorized_elementwise_kernelILi2ENS0_13BinaryFunctorIiiiNS0_17BitwiseAndFunctorIiEEEESt5arrayIPcLm3EEEEviT0_T1_,"a",@progbits
	.sectionflags	@""
	.align	4
.nv.constant0._ZN2at6native29vectorized_elementwise_kernelILi2ENS0_13BinaryFunctorIiiiNS0_17BitwiseAndFunctorIiEEEESt5arrayIPcLm3EEEEviT0_T1_:
	.zero		384


//--------------------- .nv.constant0._ZN2at6native29vectorized_elementwise_kernelILi4ENS0_13BinaryFunctorIiiiNS0_17BitwiseAndFunctorIiEEEESt5arrayIPcLm3EEEEviT0_T1_ --------------------------
	.section	.nv.constant0._ZN2at6native29vectorized_elementwise_kernelILi4ENS0_13BinaryFunctorIiiiNS0_17BitwiseAndFunctorIiEEEESt5arrayIPcLm3EEEEviT0_T1_,"a",@progbits
	.sectionflags	@""
	.align	4
.nv.constant0._ZN2at6native29vectorized_elementwise_kernelILi4ENS0_13BinaryFunctorIiiiNS0_17BitwiseAndFunctorIiEEEESt5arrayIPcLm3EEEEviT0_T1_:
	.zero		384


//--------------------- .nv.constant0._ZN2at6native29vectorized_elementwise_kernelILi8ENS0_13BinaryFunctorIiiiNS0_17BitwiseAndFunctorIiEEEESt5arrayIPcLm3EEEEviT0_T1_ --------------------------
	.section	.nv.constant0._ZN2at6native29vectorized_elementwise_kernelILi8ENS0_13BinaryFunctorIiiiNS0_17BitwiseAndFunctorIiEEEESt5arrayIPcLm3EEEEviT0_T1_,"a",@progbits
	.sectionflags	@""
	.align	4
.nv.constant0._ZN2at6native29vectorized_elementwise_kernelILi8ENS0_13BinaryFunctorIiiiNS0_17BitwiseAndFunctorIiEEEESt5arrayIPcLm3EEEEviT0_T1_:
	.zero		384


//--------------------- .nv.constant0._ZN2at6native18elementwise_kernelILi128ELi4EZNS0_15gpu_kernel_implINS0_13AUnaryFunctorIaaaNS0_17BitwiseAndFunctorIaEEEEEEvRNS_18TensorIteratorBaseERKT_EUliE_EEviT1_ --------------------------
	.section	.nv.constant0._ZN2at6native18elementwise_kernelILi128ELi4EZNS0_15gpu_kernel_implINS0_13AUnaryFunctorIaaaNS0_17BitwiseAndFunctorIaEEEEEEvRNS_18TensorIteratorBaseERKT_EUliE_EEviT1_,"a",@progbits
	.sectionflags	@""
	.align	4
.nv.constant0._ZN2at6native18elementwise_kernelILi128ELi4EZNS0_15gpu_kernel_implINS0_13AUnaryFunctorIaaaNS0_17BitwiseAndFunctorIaEEEEEEvRNS_18TensorIteratorBaseERKT_EUliE_EEviT1_:
	.zero		896


//--------------------- .nv.constant0._ZN2at6native27unrolled_elementwise_kernelINS0_13AUnaryFunctorIaaaNS0_17BitwiseAndFunctorIaEEEESt5arrayIPcLm2EELi4E23TrivialOffsetCalculatorILi1EjESA_NS0_6memory12LoadWithCastILi1EEENSB_13StoreWithCastILi1EEEEEviT_T0_T2_T3_T4_T5_ --------------------------
	.section	.nv.constant0._ZN2at6native27unrolled_elementwise_kernelINS0_13AUnaryFunctorIaaaNS0_17BitwiseAndFunctorIaEEEESt5arrayIPcLm2EELi4E23TrivialOffsetCalculatorILi1EjESA_NS0_6memory12LoadWithCastILi1EEENSB_13StoreWithCastILi1EEEEEviT_T0_T2_T3_T4_T5_,"a",@progbits
	.sectionflags	@""
	.align	4
.nv.constant0._ZN2at6native27unrolled_elementwise_kernelINS0_13AUnaryFunctorIaaaNS0_17BitwiseAndFunctorIaEEEESt5arrayIPcLm2EELi4E23TrivialOffsetCalculatorILi1EjESA_NS0_6memory12LoadWithCastILi1EEENSB_13StoreWithCastILi1EEEEEviT_T0_T2_T3_T4_T5_:
	.zero		396


//--------------------- .nv.constant0._ZN2at6native18elementwise_kernelILi128ELi4EZNS0_22gpu_kernel_impl_nocastINS0_13AUnaryFunctorIaaaNS0_17BitwiseAndFunctorIaEEEEEEvRNS_18TensorIteratorBaseERKT_EUliE_EEviT1_ --------------------------
	.section	.nv.constant0._ZN2at6native18elementwise_kernelILi128ELi4EZNS0_22gpu_kernel_impl_nocastINS0_13AUnaryFunctorIaaaNS0_17BitwiseAndFunctorIaEEEEEEvRNS_18TensorIteratorBaseERKT_EUliE_EEviT1_,"a",@progbits
	.sectionflags	@""
	.align	4
.nv.constant0._ZN2at6native18elementwise_kernelILi128ELi4EZNS0_22gpu_kernel_impl_nocastINS0_13AUnaryFunctorIaaaNS0_17BitwiseAndFunctorIaEEEEEEvRNS_18TensorIteratorBaseERKT_EUliE_EEviT1_:
	.zero		896


//--------------------- .nv.constant0._ZN2at6native27unrolled_elementwise_kernelINS0_13AUnaryFunctorIaaaNS0_17BitwiseAndFunctorIaEEEESt5arrayIPcLm2EELi4E23TrivialOffsetCalculatorILi1EjESA_NS0_6memory15LoadWithoutCastENSB_16StoreWithoutCastEEEviT_T0_T2_T3_T4_T5_ --------------------------
	.section	.nv.constant0._ZN2at6native27unrolled_elementwise_kernelINS0_13AUnaryFunctorIaaaNS0_17BitwiseAndFunctorIaEEEESt5arrayIPcLm2EELi4E23TrivialOffsetCalculatorILi1EjESA_NS0_6memory15LoadWithoutCastENSB_16StoreWithoutCastEEEviT_T0_T2_T3_T4_T5_,"a",@progbits
	.sectionflags	@""
	.align	4
.nv.constant0._ZN2at6native27unrolled_elementwise_kernelINS0_13AUnaryFunctorIaaaNS0_17BitwiseAndFunctorIaEEEESt5arrayIPcLm2EELi4E23TrivialOffsetCalculatorILi1EjESA_NS0_6memory15LoadWithoutCastENSB_16StoreWithoutCastEEEviT_T0_T2_T3_T4_T5_:
	.zero		380


//--------------------- .nv.constant0._ZN2at6native29vectorized_elementwise_kernelILi2ENS0_13AUnaryFunctorIaaaNS0_17BitwiseAndFunctorIaEEEESt5arrayIPcLm2EEEEviT0_T1_ --------------------------
	.section	.nv.constant0._ZN2at6native29vectorized_elementwise_kernelILi2ENS0_13AUnaryFunctorIaaaNS0_17BitwiseAndFunctorIaEEEESt5arrayIPcLm2EEEEviT0_T1_,"a",@progbits
	.sectionflags	@""
	.align	4
.nv.constant0._ZN2at6native29vectorized_elementwise_kernelILi2ENS0_13AUnaryFunctorIaaaNS0_17BitwiseAndFunctorIaEEEESt5arrayIPcLm2EEEEviT0_T1_:
	.zero		376


//--------------------- .nv.constant0._ZN2at6native29vectorized_elementwise_kernelILi4ENS0_13AUnaryFunctorIaaaNS0_17BitwiseAndFunctorIaEEEESt5arrayIPcLm2EEEEviT0_T1_ --------------------------
	.section	.nv.constant0._ZN2at6native29vectorized_elementwise_kernelILi4ENS0_13AUnaryFunctorIaaaNS0_17BitwiseAndFunctorIaEEEESt5arrayIPcLm2EEEEviT0_T1_,"a",@progbits
	.sectionflags	@""
	.align	4
.nv.constant0._ZN2at6native29vectorized_elementwise_kernelILi4ENS0_13AUnaryFunctorIaaaNS0_17BitwiseAndFunctorIaEEEESt5arrayIPcLm2EEEEviT0_T1_:
	.zero		376


//--------------------- .nv.constant0._ZN2at6native29vectorized_elementwise_kernelILi8ENS0_13AUnaryFunctorIaaaNS0_17BitwiseAndFunctorIaEEEESt5arrayIPcLm2EEEEviT0_T1_ --------------------------
	.section	.nv.constant0._ZN2at6native29vectorized_elementwise_kernelILi8ENS0_13AUnaryFunctorIaaaNS0_17BitwiseAndFunctorIaEEEESt5arrayIPcLm2EEEEviT0_T1_,"a",@progbits
	.sectionflags	@""
	.align	4
.nv.constant0._ZN2at6native29vectorized_elementwise_kernelILi8ENS0_13AUnaryFunctorIaaaNS0_17BitwiseAndFunctorIaEEEESt5arrayIPcLm2EEEEviT0_T1_:
	.zero		376


//--------------------- .nv.constant0._ZN2at6native18elementwise_kernelILi128ELi4EZNS0_15gpu_kernel_implINS0_13BinaryFunctorIaaaNS0_17BitwiseAndFunctorIaEEEEEEvRNS_18TensorIteratorBaseERKT_EUliE_EEviT1_ --------------------------
	.section	.nv.constant0._ZN2at6native18elementwise_kernelILi128ELi4EZNS0_15gpu_kernel_implINS0_13BinaryFunctorIaaaNS0_17BitwiseAndFunctorIaEEEEEEvRNS_18TensorIteratorBaseERKT_EUliE_EEviT1_,"a",@progbits
	.sectionflags	@""
	.align	4
.nv.constant0._ZN2at6native18elementwise_kernelILi128ELi4EZNS0_15gpu_kernel_implINS0_13BinaryFunctorIaaaNS0_17BitwiseAndFunctorIaEEEEEEvRNS_18TensorIteratorBaseERKT_EUliE_EEviT1_:
	.zero		1008


//--------------------- .nv.constant0._ZN2at6native27unrolled_elementwise_kernelINS0_13BinaryFunctorIaaaNS0_17BitwiseAndFunctorIaEEEESt5arrayIPcLm3EELi4E23TrivialOffsetCalculatorILi2EjES9_ILi1EjENS0_6memory12LoadWithCastILi2EEENSC_13StoreWithCastILi1EEEEEviT_T0_T2_T3_T4_T5_ --------------------------
	.section	.nv.constant0._ZN2at6native27unrolled_elementwise_kernelINS0_13BinaryFunctorIaaaNS0_17BitwiseAndFunctorIaEEEESt5arrayIPcLm3EELi4E23TrivialOffsetCalculatorILi2EjES9_ILi1EjENS0_6memory12LoadWithCastILi2EEENSC_13StoreWithCastILi1EEEEEviT_T0_T2_T3_T4_T5_,"a",@progbits
	.sectionflags	@""
	.align	4
.nv.constant0._ZN2at6native27unrolled_elementwise_kernelINS0_13BinaryFunctorIaaaNS0_17BitwiseAndFunctorIaEEEESt5arrayIPcLm3EELi4E23TrivialOffsetCalculatorILi2EjES9_ILi1EjENS0_6memory12LoadWithCastILi2EEENSC_13StoreWithCastILi1EEEEEviT_T0_T2_T3_T4_T5_:
	.zero		408


//--------------------- .nv.constant0._ZN2at6native18elementwise_kernelILi128ELi4EZNS0_22gpu_kernel_impl_nocastINS0_13BinaryFunctorIaaaNS0_17BitwiseAndFunctorIaEEEEEEvRNS_18TensorIteratorBaseERKT_EUliE_EEviT1_ --------------------------
	.section	.nv.constant0._ZN2at6native18elementwise_kernelILi128ELi4EZNS0_22gpu_kernel_impl_nocastINS0_13BinaryFunctorIaaaNS0_17BitwiseAndFunctorIaEEEEEEvRNS_18TensorIteratorBaseERKT_EUliE_EEviT1_,"a",@progbits
	.sectionflags	@""
	.align	4
.nv.constant0._ZN2at6native18elementwise_kernelILi128ELi4EZNS0_22gpu_kernel_impl_nocastINS0_13BinaryFunctorIaaaNS0_17BitwiseAndFunctorIaEEEEEEvRNS_18TensorIteratorBaseERKT_EUliE_EEviT1_:
	.zero		1008


//--------------------- .nv.constant0._ZN2at6native27unrolled_elementwise_kernelINS0_13BinaryFunctorIaaaNS0_17BitwiseAndFunctorIaEEEESt5arrayIPcLm3EELi4E23TrivialOffsetCalculatorILi2EjES9_ILi1EjENS0_6memory15LoadWithoutCastENSC_16StoreWithoutCastEEEviT_T0_T2_T3_T4_T5_ --------------------------
	.section	.nv.constant0._ZN2at6native27unrolled_elementwise_kernelINS0_13BinaryFunctorIaaaNS0_17BitwiseAndFunctorIaEEEESt5arrayIPcLm3EELi4E23TrivialOffsetCalculatorILi2EjES9_ILi1EjENS0_6memory15LoadWithoutCastENSC_16StoreWithoutCastEEEviT_T0_T2_T3_T4_T5_,"a",@progbits
	.sectionflags	@""
	.align	4
.nv.constant0._ZN2at6native27unrolled_elementwise_kernelINS0_13BinaryFunctorIaaaNS0_17BitwiseAndFunctorIaEEEESt5arrayIPcLm3EELi4E23TrivialOffsetCalculatorILi2EjES9_ILi1EjENS0_6memory15LoadWithoutCastENSC_16StoreWithoutCastEEEviT_T0_T2_T3_T4_T5_:
	.zero		388


//--------------------- .nv.constant0._ZN2at6native29vectorized_elementwise_kernelILi2ENS0_13BinaryFunctorIaaaNS0_17BitwiseAndFunctorIaEEEESt5arrayIPcLm3EEEEviT0_T1_ --------------------------
	.section	.nv.constant0._ZN2at6native29vectorized_elementwise_kernelILi2ENS0_13BinaryFunctorIaaaNS0_17BitwiseAndFunctorIaEEEESt5arrayIPcLm3EEEEviT0_T1_,"a",@progbits
	.sectionflags	@""
	.align	4
.nv.constant0._ZN2at6native29vectorized_elementwise_kernelILi2ENS0_13BinaryFunctorIaaaNS0_17BitwiseAndFunctorIaEEEESt5arrayIPcLm3EEEEviT0_T1_:
	.zero		384


//--------------------- .nv.constant0._ZN2at6native29vectorized_elementwise_kernelILi4ENS0_13BinaryFunctorIaaaNS0_17BitwiseAndFunctorIaEEEESt5arrayIPcLm3EEEEviT0_T1_ --------------------------
	.section	.nv.constant0._ZN2at6native29vectorized_elementwise_kernelILi4ENS0_13BinaryFunctorIaaaNS0_17BitwiseAndFunctorIaEEEESt5arrayIPcLm3EEEEviT0_T1_,"a",@progbits
	.sectionflags	@""
	.align	4
.nv.constant0._ZN2at6native29vectorized_elementwise_kernelILi4ENS0_13BinaryFunctorIaaaNS0_17BitwiseAndFunctorIaEEEESt5arrayIPcLm3EEEEviT0_T1_:
	.zero		384


//--------------------- .nv.constant0._ZN2at6native29vectorized_elementwise_kernelILi8ENS0_13BinaryFunctorIaaaNS0_17BitwiseAndFunctorIaEEEESt5arrayIPcLm3EEEEviT0_T1_ --------------------------
	.section	.nv.constant0._ZN2at6native29vectorized_elementwise_kernelILi8ENS0_13BinaryFunctorIaaaNS0_17BitwiseAndFunctorIaEEEESt5arrayIPcLm3EEEEviT0_T1_,"a",@progbits
	.sectionflags	@""
	.align	4
.nv.constant0._ZN2at6native29vectorized_elementwise_kernelILi8ENS0_13BinaryFunctorIaaaNS0_17BitwiseAndFunctorIaEEEESt5arrayIPcLm3EEEEviT0_T1_:
	.zero		384


//--------------------- .nv.constant0._ZN2at6native18elementwise_kernelILi128ELi4EZNS0_15gpu_kernel_implINS0_13AUnaryFunctorIhhhNS0_17BitwiseAndFunctorIhEEEEEEvRNS_18TensorIteratorBaseERKT_EUliE_EEviT1_ --------------------------
	.section	.nv.constant0._ZN2at6native18elementwise_kernelILi128ELi4EZNS0_15gpu_kernel_implINS0_13AUnaryFunctorIhhhNS0_17BitwiseAndFunctorIhEEEEEEvRNS_18TensorIteratorBaseERKT_EUliE_EEviT1_,"a",@progbits
	.sectionflags	@""
	.align	4
.nv.constant0._ZN2at6native18elementwise_kernelILi128ELi4EZNS0_15gpu_kernel_implINS0_13AUnaryFunctorIhhhNS0_17BitwiseAndFunctorIhEEEEEEvRNS_18TensorIteratorBaseERKT_EUliE_EEviT1_:
	.zero		896


//--------------------- .nv.constant0._ZN2at6native27unrolled_elementwise_kernelINS0_13AUnaryFunctorIhhhNS0_17BitwiseAndFunctorIhEEEESt5arrayIPcLm2EELi4E23TrivialOffsetCalculatorILi1EjESA_NS0_6memory12LoadWithCastILi1EEENSB_13StoreWithCastILi1EEEEEviT_T0_T2_T3_T4_T5_ --------------------------
	.section	.nv.constant0._ZN2at6native27unrolled_elementwise_kernelINS0_13AUnaryFunctorIhhhNS0_17BitwiseAndFunctorIhEEEESt5arrayIPcLm2EELi4E23TrivialOffsetCalculatorILi1EjESA_NS0_6memory12LoadWithCastILi1EEENSB_13StoreWithCastILi1EEEEEviT_T0_T2_T3_T4_T5_,"a",@progbits
	.sectionflags	@""
	.align	4
.nv.constant0._ZN2at6native27unrolled_elementwise_kernelINS0_13AUnaryFunctorIhhhNS0_17BitwiseAndFunctorIhEEEESt5arrayIPcLm2EELi4E23TrivialOffsetCalculatorILi1EjESA_NS0_6memory12LoadWithCastILi1EEENSB_13StoreWithCastILi1EEEEEviT_T0_T2_T3_T4_T5_:
	.zero		396


//--------------------- .nv.constant0._ZN2at6native18elementwise_kernelILi128ELi4EZNS0_22gpu_kernel_impl_nocastINS0_13AUnaryFunctorIhhhNS0_17BitwiseAndFunctorIhEEEEEEvRNS_18TensorIteratorBaseERKT_EUliE_EEviT1_ --------------------------
	.section	.nv.constant0._ZN2at6native18elementwise_kernelILi128ELi4EZNS0_22gpu_kernel_impl_nocastINS0_13AUnaryFunctorIhhhNS0_17BitwiseAndFunctorIhEEEEEEvRNS_18TensorIteratorBaseERKT_EUliE_EEviT1_,"a",@progbits
	.sectionflags	@""
	.align	4
.nv.constant0._ZN2at6native18elementwise_kernelILi128ELi4EZNS0_22gpu_kernel_impl_nocastINS0_13AUnaryFunctorIhhhNS0_17BitwiseAndFunctorIhEEEEEEvRNS_18TensorIteratorBaseERKT_EUliE_EEviT1_:
	.zero		896


//--------------------- .nv.constant0._ZN2at6native27unrolled_elementwise_kernelINS0_13AUnaryFunctorIhhhNS0_17BitwiseAndFunctorIhEEEESt5arrayIPcLm2EELi4E23TrivialOffsetCalculatorILi1EjESA_NS0_6memory15LoadWithoutCastENSB_16StoreWithoutCastEEEviT_T0_T2_T3_T4_T5_ --------------------------
	.section	.nv.constant0._ZN2at6native27unrolled_elementwise_kernelINS0_13AUnaryFunctorIhhhNS0_17BitwiseAndFunctorIhEEEESt5arrayIPcLm2EELi4E23TrivialOffsetCalculatorILi1EjESA_NS0_6memory15LoadWithoutCastENSB_16StoreWithoutCastEEEviT_T0_T2_T3_T4_T5_,"a",@progbits
	.sectionflags	@""
	.align	4
.nv.constant0._ZN2at6native27unrolled_elementwise_kernelINS0_13AUnaryFunctorIhhhNS0_17BitwiseAndFunctorIhEEEESt5arrayIPcLm2EELi4E23TrivialOffsetCalculatorILi1EjESA_NS0_6memory15LoadWithoutCastENSB_16StoreWithoutCastEEEviT_T0_T2_T3_T4_T5_:
	.zero		380


//--------------------- .nv.constant0._ZN2at6native29vectorized_elementwise_kernelILi2ENS0_13AUnaryFunctorIhhhNS0_17BitwiseAndFunctorIhEEEESt5arrayIPcLm2EEEEviT0_T1_ --------------------------
	.section	.nv.constant0._ZN2at6native29vectorized_elementwise_kernelILi2ENS0_13AUnaryFunctorIhhhNS0_17BitwiseAndFunctorIhEEEESt5arrayIPcLm2EEEEviT0_T1_,"a",@progbits
	.sectionflags	@""
	.align	4
.nv.constant0._ZN2at6native29vectorized_elementwise_kernelILi2ENS0_13AUnaryFunctorIhhhNS0_17BitwiseAndFunctorIhEEEESt5arrayIPcLm2EEEEviT0_T1_:
	.zero		376


//--------------------- .nv.constant0._ZN2at6native29vectorized_elementwise_kernelILi4ENS0_13AUnaryFunctorIhhhNS0_17BitwiseAndFunctorIhEEEESt5arrayIPcLm2EEEEviT0_T1_ --------------------------
	.section	.nv.constant0._ZN2at6native29vectorized_elementwise_kernelILi4ENS0_13AUnaryFunctorIhhhNS0_17BitwiseAndFunctorIhEEEESt5arrayIPcLm2EEEEviT0_T1_,"a",@progbits
	.sectionflags	@""
	.align	4
.nv.constant0._ZN2at6native29vectorized_elementwise_kernelILi4ENS0_13AUnaryFunctorIhhhNS0_17BitwiseAndFunctorIhEEEESt5arrayIPcLm2EEEEviT0_T1_:
	.zero		376


//--------------------- .nv.constant0._ZN2at6native29vectorized_elementwise_kernelILi8ENS0_13AUnaryFunctorIhhhNS0_17BitwiseAndFunctorIhEEEESt5arrayIPcLm2EEEEviT0_T1_ --------------------------
	.section	.nv.constant0._ZN2at6native29vectorized_elementwise_kernelILi8ENS0_13AUnaryFunctorIhhhNS0_17BitwiseAndFunctorIhEEEESt5arrayIPcLm2EEEEviT0_T1_,"a",@progbits
	.sectionflags	@""
	.align	4
.nv.constant0._ZN2at6native29vectorized_elementwise_kernelILi8ENS0_13AUnaryFunctorIhhhNS0_17BitwiseAndFunctorIhEEEESt5arrayIPcLm2EEEEviT0_T1_:
	.zero		376


//--------------------- .nv.constant0._ZN2at6native18elementwise_kernelILi128ELi4EZNS0_15gpu_kernel_implINS0_13BinaryFunctorIhhhNS0_17BitwiseAndFunctorIhEEEEEEvRNS_18TensorIteratorBaseERKT_EUliE_EEviT1_ --------------------------
	.section	.nv.constant0._ZN2at6native18elementwise_kernelILi128ELi4EZNS0_15gpu_kernel_implINS0_13BinaryFunctorIhhhNS0_17BitwiseAndFunctorIhEEEEEEvRNS_18TensorIteratorBaseERKT_EUliE_EEviT1_,"a",@progbits
	.sectionflags	@""
	.align	4
.nv.constant0._ZN2at6native18elementwise_kernelILi128ELi4EZNS0_15gpu_kernel_implINS0_13BinaryFunctorIhhhNS0_17BitwiseAndFunctorIhEEEEEEvRNS_18TensorIteratorBaseERKT_EUliE_EEviT1_:
	.zero		1008


//--------------------- .nv.constant0._ZN2at6native27unrolled_elementwise_kernelINS0_13BinaryFunctorIhhhNS0_17BitwiseAndFunctorIhEEEESt5arrayIPcLm3EELi4E23TrivialOffsetCalculatorILi2EjES9_ILi1EjENS0_6memory12LoadWithCastILi2EEENSC_13StoreWithCastILi1EEEEEviT_T0_T2_T3_T4_T5_ --------------------------
	.section	.nv.constant0._ZN2at6native27unrolled_elementwise_kernelINS0_13BinaryFunctorIhhhNS0_17BitwiseAndFunctorIhEEEESt5arrayIPcLm3EELi4E23TrivialOffsetCalculatorILi2EjES9_ILi1EjENS0_6memory12LoadWithCastILi2EEENSC_13StoreWithCastILi1EEEEEviT_T0_T2_T3_T4_T5_,"a",@progbits
	.sectionflags	@""
	.align	4
.nv.constant0._ZN2at6native27unrolled_elementwise_kernelINS0_13BinaryFunctorIhhhNS0_17BitwiseAndFunctorIhEEEESt5arrayIPcLm3EELi4E23TrivialOffsetCalculatorILi2EjES9_ILi1EjENS0_6memory12LoadWithCastILi2EEENSC_13StoreWithCastILi1EEEEEviT_T0_T2_T3_T4_T5_:
	.zero		408


//--------------------- .nv.constant0._ZN2at6native18elementwise_kernelILi128ELi4EZNS0_22gpu_kernel_impl_nocastINS0_13BinaryFunctorIhhhNS0_17BitwiseAndFunctorIhEEEEEEvRNS_18TensorIteratorBaseERKT_EUliE_EEviT1_ --------------------------
	.section	.nv.constant0._ZN2at6native18elementwise_kernelILi128ELi4EZNS0_22gpu_kernel_impl_nocastINS0_13BinaryFunctorIhhhNS0_17BitwiseAndFunctorIhEEEEEEvRNS_18TensorIteratorBaseERKT_EUliE_EEviT1_,"a",@progbits
	.sectionflags	@""
	.align	4
.nv.constant0._ZN2at6native18elementwise_kernelILi128ELi4EZNS0_22gpu_kernel_impl_nocastINS0_13BinaryFunctorIhhhNS0_17BitwiseAndFunctorIhEEEEEEvRNS_18TensorIteratorBaseERKT_EUliE_EEviT1_:
	.zero		1008


//--------------------- .nv.constant0._ZN2at6native27unrolled_elementwise_kernelINS0_13BinaryFunctorIhhhNS0_17BitwiseAndFunctorIhEEEESt5arrayIPcLm3EELi4E23TrivialOffsetCalculatorILi2EjES9_ILi1EjENS0_6memory15LoadWithoutCastENSC_16StoreWithoutCastEEEviT_T0_T2_T3_T4_T5_ --------------------------
	.section	.nv.constant0._ZN2at6native27unrolled_elementwise_kernelINS0_13BinaryFunctorIhhhNS0_17BitwiseAndFunctorIhEEEESt5arrayIPcLm3EELi4E23TrivialOffsetCalculatorILi2EjES9_ILi1EjENS0_6memory15LoadWithoutCastENSC_16StoreWithoutCastEEEviT_T0_T2_T3_T4_T5_,"a",@progbits
	.sectionflags	@""
	.align	4
.nv.constant0._ZN2at6native27unrolled_elementwise_kernelINS0_13BinaryFunctorIhhhNS0_17BitwiseAndFunctorIhEEEESt5arrayIPcLm3EELi4E23TrivialOffsetCalculatorILi2EjES9_ILi1EjENS0_6memory15LoadWithoutCastENSC_16StoreWithoutCastEEEviT_T0_T2_T3_T4_T5_:
	.zero		388


//--------------------- .nv.constant0._ZN2at6native29vectorized_elementwise_kernelILi2ENS0_13BinaryFunctorIhhhNS0_17BitwiseAndFunctorIhEEEESt5arrayIPcLm3EEEEviT0_T1_ --------------------------
	.section	.nv.constant0._ZN2at6native29vectorized_elementwise_kernelILi2ENS0_13BinaryFunctorIhhhNS0_17BitwiseAndFunctorIhEEEESt5arrayIPcLm3EEEEviT0_T1_,"a",@progbits
	.sectionflags	@""
	.align	4
.nv.constant0._ZN2at6native29vectorized_elementwise_kernelILi2ENS0_13BinaryFunctorIhhhNS0_17BitwiseAndFunctorIhEEEESt5arrayIPcLm3EEEEviT0_T1_:
	.zero		384


//--------------------- .nv.constant0._ZN2at6native29vectorized_elementwise_kernelILi4ENS0_13BinaryFunctorIhhhNS0_17BitwiseAndFunctorIhEEEESt5arrayIPcLm3EEEEviT0_T1_ --------------------------
	.section	.nv.constant0._ZN2at6native29vectorized_elementwise_kernelILi4ENS0_13BinaryFunctorIhhhNS0_17BitwiseAndFunctorIhEEEESt5arrayIPcLm3EEEEviT0_T1_,"a",@progbits
	.sectionflags	@""
	.align	4
.nv.constant0._ZN2at6native29vectorized_elementwise_kernelILi4ENS0_13BinaryFunctorIhhhNS0_17BitwiseAndFunctorIhEEEESt5arrayIPcLm3EEEEviT0_T1_:
	.zero		384


//--------------------- .nv.constant0._ZN2at6native29vectorized_elementwise_kernelILi8ENS0_13BinaryFunctorIhhhNS0_17BitwiseAndFunctorIhEEEESt5arrayIPcLm3EEEEviT0_T1_ --------------------------
	.section	.nv.constant0._ZN2at6native29vectorized_elementwise_kernelILi8ENS0_13BinaryFunctorIhhhNS0_17BitwiseAndFunctorIhEEEESt5arrayIPcLm3EEEEviT0_T1_,"a",@progbits
	.sectionflags	@""
	.align	4
.nv.constant0._ZN2at6native29vectorized_elementwise_kernelILi8ENS0_13BinaryFunctorIhhhNS0_17BitwiseAndFunctorIhEEEESt5arrayIPcLm3EEEEviT0_T1_:
	.zero		384


//--------------------- .text._ZN2at6native18elementwise_kernelILi128ELi4EZNS0_15gpu_kernel_implINS0_13AUnaryFunctorIbbbNS0_17BitwiseXorFunctorIbEEEEEEvRNS_18TensorIteratorBaseERKT_EUliE_EEviT1_ --------------------------
	.section	.text._ZN2at6native18elementwise_kernelILi128ELi4EZNS0_15gpu_kernel_implINS0_13AUnaryFunctorIbbbNS0_17BitwiseXorFunctorIbEEEEEEvRNS_18TensorIteratorBaseERKT_EUliE_EEviT1_,"ax",@progbits
	.sectioninfo	@"SHI_REGISTERS=26"
	.align	128
        .global         _ZN2at6native18elementwise_kernelILi128ELi4EZNS0_15gpu_kernel_implINS0_13AUnaryFunctorIbbbNS0_17BitwiseXorFunctorIbEEEEEEvRNS_18TensorIteratorBaseERKT_EUliE_EEviT1_
        .type           _ZN2at6native18elementwise_kernelILi128ELi4EZNS0_15gpu_kernel_implINS0_13AUnaryFunctorIbbbNS0_17BitwiseXorFunctorIbEEEEEEvRNS_18TensorIteratorBaseERKT_EUliE_EEviT1_,@function
        .size           _ZN2at6native18elementwise_kernelILi128ELi4EZNS0_15gpu_kernel_implINS0_13AUnaryFunctorIbbbNS0_17BitwiseXorFunctorIbEEEEEEvRNS_18TensorIteratorBaseERKT_EUliE_EEviT1_,(.L_x_25040 - _ZN2at6native18elementwise_kernelILi128ELi4EZNS0_15gpu_kernel_implINS0_13AUnaryFunctorIbbbNS0_17BitwiseXorFunctorIbEEEEEEvRNS_18TensorIteratorBaseERKT_EUliE_EEviT1_)
        .other          _ZN2at6native18elementwise_kernelILi128ELi4EZNS0_15gpu_kernel_implINS0_13AUnaryFunctorIbbbNS0_17BitwiseXorFunctorIbEEEEEEvRNS_18TensorIteratorBaseERKT_EUliE_EEviT1_,@"STO_CUDA_ENTRY STV_DEFAULT"
_ZN2at6native18elementwise_kernelILi128ELi4EZNS0_15gpu_kernel_implINS0_13AUnaryFunctorIbbbNS0_17BitwiseXorFunctorIbEEEEEEvRNS_18TensorIteratorBaseERKT_EUliE_EEviT1_:
.text._ZN2at6native18elementwise_kernelILi128ELi4EZNS0_15gpu_kernel_implINS0_13AUnaryFunctorIbbbNS0_17BitwiseXorFunctorIbEEEEEEvRNS_18TensorIteratorBaseERKT_EUliE_EEviT1_:
[----:B------:R-:W-:Y:S02]  /*0000*/  IMAD.MOV.U32 R1, RZ, RZ, c[0x0][0x28] ;  /* 0x00000a00ff017624 */ /* 0x000fe400078e00ff */
[----:B------:R-:W0:Y:S01]  /*0010*/  S2R R18, SR_CTAID.X ;  /* 0x0000000000127919 */ /* 0x000e220000002500 */
[----:B------:R-:W-:Y:S01]  /*0020*/  ULDC.64 UR36, c[0x0][0x118] ;  /* 0x0000460000247ab9 */ /* 0x000fe20000000a00 */
[----:B------:R-:W-:Y:S02]  /*0030*/  BSSY B7, `(.L_x_0) ;  /* 0x00002bf000077945 */ /* 0x000fe40003800000 */
[----:B------:R-:W0:Y:S02]  /*0040*/  S2R R23, SR_TID.X ;  /* 0x0000000000177919 */ /* 0x000e240000002100 */
[----:B0-----:R-:W-:-:S05]  /*0050*/  IMAD R19, R18, 0x200, R23 ;  /* 0x0000020012137824 */ /* 0x001fca00078e0217 */
[----:B------:R-:W-:-:S13]  /*0060*/  ISETP.GE.AND P0, PT, R19, c[0x0][0x160], PT ;  /* 0x0000580013007a0c */ /* 0x000fda0003f06270 */
[----:B------:R-:W-:Y:S05]  /*0070*/  @P0 BRA `(.L_x_1) ;  /* 0x00002ba000000947 */ /* 0x000fea0003800000 */
[----:B------:R-:W-:Y:S01]  /*0080*/  ISETP.NE.AND P0, PT, RZ, c[0x0][0x168], PT ;  /* 0x00005a00ff007a0c */ /* 0x000fe20003f05270 */
[----:B------:R-:W-:Y:S02]  /*0090*/  IMAD.MOV.U32 R0, RZ, RZ, RZ ;  /* 0x000000ffff007224 */ /* 0x000fe400078e00ff */
[----:B------:R-:W-:-:S10]  /*00a0*/  IMAD.MOV.U32 R16, RZ, RZ, RZ ;  /* 0x000000ffff107224 */ /* 0x000fd400078e00ff */
[----:B------:R-:W-:Y:S05]  /*00b0*/  @!P0 BRA `(.L_x_2) ;  /* 0x00000e1000008947 */ /* 0x000fea0003800000 */
[----:B------:R-:W-:Y:S02]  /*00c0*/  IMAD.MOV.U32 R2, RZ, RZ, RZ ;  /* 0x000000ffff027224 */ /* 0x000fe400078e00ff */
[----:B------:R-:W-:Y:S02]  /*00d0*/  IMAD.MOV.U32 R3, RZ, RZ, R19 ;  /* 0x000000ffff037224 */ /* 0x000fe400078e0013 */
[----:B------:R-:W-:Y:S02]  /*00e0*/  IMAD.MOV.U32 R6, RZ, RZ, c[0x0][0x168] ;  /* 0x00005a00ff067624 */ /* 0x000fe400078e00ff */
[----:B------:R-:W-:-:S03]  /*00f0*/  IMAD.HI.U32 R2, R19, c[0x0][0x170], R2 ;  /* 0x00005c0013027a27 */ /* 0x000fc600078e0002 */
[----:B------:R-:W-:Y:S02]  /*0100*/  ISETP.NE.AND P0, PT, R6, 0x1, PT ;  /* 0x000000010600780c */ /* 0x000fe40003f05270 */
[----:B------:R-:W-:-:S05]  /*0110*/  SHF.R.U32.HI R3, RZ, c[0x0][0x174], R2 ;  /* 0x00005d00ff037a19 */ /* 0x000fca0000011602 */
[----:B------:R-:W-:-:S04]  /*0120*/  IMAD.MOV R0, RZ, RZ, -R3 ;  /* 0x000000ffff007224 */ /* 0x000fc800078e0a03 */
[----:B------:R-:W-:-:S04]  /*0130*/  IMAD R19, R0, c[0x0][0x16c], R19 ;  /* 0x00005b0000137a24 */ /* 0x000fc800078e0213 */
[C---:B------:R-:W-:Y:S02]  /*0140*/  IMAD R16, R19.reuse, c[0x0][0x298], RZ ;  /* 0x0000a60013107a24 */ /* 0x040fe400078e02ff */
[----:B------:R-:W-:Y:S01]  /*0150*/  IMAD R0, R19, c[0x0][0x29c], RZ ;  /* 0x0000a70013007a24 */ /* 0x000fe200078e02ff */
[----:B------:R-:W-:Y:S05]  /*0160*/  @!P0 BRA `(.L_x_2) ;  /* 0x00000d6000008947 */ /* 0x000fea0003800000 */
[----:B------:R-:W-:Y:S01]  /*0170*/  IMAD.MOV.U32 R2, RZ, RZ, RZ ;  /* 0x000000ffff027224 */ /* 0x000fe200078e00ff */
[----:B------:R-:W-:-:S03]  /*0180*/  ISETP.NE.AND P0, PT, R6, 0x2, PT ;  /* 0x000000020600780c */ /* 0x000fc60003f05270 */
[----:B------:R-:W-:-:S05]  /*0190*/  IMAD.HI.U32 R4, R3, c[0x0][0x17c], R2 ;  /* 0x00005f0003047a27 */ /* 0x000fca00078e0002 */
[----:B------:R-:W-:-:S05]  /*01a0*/  SHF.R.U32.HI R5, RZ, c[0x0][0x180], R4 ;  /* 0x00006000ff057a19 */ /* 0x000fca0000011604 */
[----:B------:R-:W-:-:S04]  /*01b0*/  IMAD.MOV R2, RZ, RZ, -R5 ;  /* 0x000000ffff027224 */ /* 0x000fc800078e0a05 */
[----:B------:R-:W-:-:S04]  /*01c0*/  IMAD R3, R2, c[0x0][0x178], R3 ;  /* 0x00005e0002037a24 */ /* 0x000fc800078e0203 */
[C---:B------:R-:W-:Y:S02]  /*01d0*/  IMAD R16, R3.reuse, c[0x0][0x2a0], RZ ;  /* 0x0000a80003107a24 */ /* 0x040fe400078e02ff */
[----:B------:R-:W-:Y:S02]  /*01e0*/  IMAD R0, R3, c[0x0][0x2a4], R0 ;  /* 0x0000a90003007a24 */ /* 0x000fe400078e0200 */
[----:B------:R-:W-:Y:S01]  /*01f0*/  IMAD R16, R19, c[0x0][0x298], R16 ;  /* 0x0000a60013107a24 */ /* 0x000fe200078e0210 */
[----:B------:R-:W-:Y:S05]  /*0200*/  @!P0 BRA `(.L_x_2) ;  /* 0x00000cc000008947 */ /* 0x000fea0003800000 */
[----:B------:R-:W-:Y:S01]  /*0210*/  IMAD.MOV.U32 R4, RZ, RZ, RZ ;  /* 0x000000ffff047224 */ /* 0x000fe200078e00ff */
[----:B------:R-:W-:-:S03]  /*0220*/  ISETP.NE.AND P0, PT, R6, 0x3, PT ;  /* 0x000000030600780c */ /* 0x000fc60003f05270 */
[----:B------:R-:W-:-:S05]  /*0230*/  IMAD.HI.U32 R2, R5, c[0x0][0x188], R4 ;  /* 0x0000620005027a27 */ /* 0x000fca00078e0004 */
[----:B------:R-:W-:-:S05]  /*0240*/  SHF.R.U32.HI R3, RZ, c[0x0][0x18c], R2 ;  /* 0x00006300ff037a19 */ /* 0x000fca0000011602 */
[----:B------:R-:W-:-:S04]  /*0250*/  IMAD.MOV R4, RZ, RZ, -R3 ;  /* 0x000000ffff047224 */ /* 0x000fc800078e0a03 */
[----:B------:R-:W-:-:S04]  /*0260*/  IMAD R5, R4, c[0x0][0x184], R5 ;  /* 0x0000610004057a24 */ /* 0x000fc800078e0205 */
[C---:B------:R-:W-:Y:S02]  /*0270*/  IMAD R16, R5.reuse, c[0x0][0x2a8], R16 ;  /* 0x0000aa0005107a24 */ /* 0x040fe400078e0210 */
        /* <DEDUP_REMOVED lines=182> */
[----:B------:R-:W-:Y:S01]  /*0de0*/  ISETP.NE.AND P0, PT, R6, 0x18, PT ;  /* 0x000000180600780c */ /* 0x000fe20003f05270 */
[----:B------:R-:W-:-:S04]  /*0df0*/  IMAD.MOV.U32 R2, RZ, RZ, RZ ;  /* 0x000000ffff027224 */ /* 0x000fc800078e00ff */
[----:B------:R-:W-:-:S05]  /*0e00*/  IMAD.HI.U32 R4, R3, c[0x0][0x284], R2 ;  /* 0x0000a10003047a27 */ /* 0x000fca00078e0002 */
[----:B------:R-:W-:-:S03]  /*0e10*/  SHF.R.U32.HI R5, RZ, c[0x0][0x288], R4 ;  /* 0x0000a200ff057a19 */ /* 0x000fc60000011604 */
[----:B------:R-:W-:Y:S02]  /*0e20*/  @P0 IMAD.MOV.U32 R4, RZ, RZ, RZ ;  /* 0x000000ffff040224 */ /* 0x000fe400078e00ff */
[--C-:B------:R-:W-:Y:S02]  /*0e30*/  IMAD.MOV R7, RZ, RZ, -R5.reuse ;  /* 0x000000ffff077224 */ /* 0x100fe400078e0a05 */
[----:B------:R-:W-:-:S04]  /*0e40*/  @P0 IMAD.HI.U32 R2, R5, c[0x0][0x290], R4 ;  /* 0x0000a40005020a27 */ /* 0x000fc800078e0004 */
[----:B------:R-:W-:Y:S01]  /*0e50*/  IMAD R3, R7, c[0x0][0x280], R3 ;  /* 0x0000a00007037a24 */ /* 0x000fe200078e0203 */
[----:B------:R-:W-:-:S03]  /*0e60*/  @P0 SHF.R.U32.HI R2, RZ, c[0x0][0x294], R2 ;  /* 0x0000a500ff020a19 */ /* 0x000fc60000011602 */
[C---:B------:R-:W-:Y:S02]  /*0e70*/  IMAD R16, R3.reuse, c[0x0][0x350], R16 ;  /* 0x0000d40003107a24 */ /* 0x040fe400078e0210 */
[----:B------:R-:W-:Y:S02]  /*0e80*/  @P0 IMAD.MOV R4, RZ, RZ, -R2 ;  /* 0x000000ffff040224 */ /* 0x000fe400078e0a02 */
[----:B------:R-:W-:Y:S02]  /*0e90*/  IMAD R0, R3, c[0x0][0x354], R0 ;  /* 0x0000d50003007a24 */ /* 0x000fe400078e0200 */
[----:B------:R-:W-:-:S04]  /*0ea0*/  @P0 IMAD R5, R4, c[0x0][0x28c], R5 ;  /* 0x0000a30004050a24 */ /* 0x000fc800078e0205 */
[C---:B------:R-:W-:Y:S02]  /*0eb0*/  @P0 IMAD R16, R5.reuse, c[0x0][0x358], R16 ;  /* 0x0000d60005100a24 */ /* 0x040fe400078e0210 */
[----:B------:R-:W-:Y:S02]  /*0ec0*/  @P0 IMAD R0, R5, c[0x0][0x35c], R0 ;  /* 0x0000d70005000a24 */ /* 0x000fe400078e0200 */
.L_x_2:
[----:B------:R-:W0:Y:S01]  /*0ed0*/  LDC.U8 R5, c[0x0][0x373] ;  /* 0x0000dcc0ff057b82 */ /* 0x000e220000000000 */
[----:B------:R-:W-:Y:S02]  /*0ee0*/  IADD3 R16, P1, R16, c[0x0][0x360], RZ ;  /* 0x0000d80010107a10 */ /* 0x000fe40007f3e0ff */
[----:B------:R-:W-:-:S03]  /*0ef0*/  IADD3 R2, P2, R0, c[0x0][0x368], RZ ;  /* 0x0000da0000027a10 */ /* 0x000fc60007f5e0ff */
[----:B------:R-:W-:Y:S02]  /*0f00*/  IMAD.X R17, RZ, RZ, c[0x0][0x364], P1 ;  /* 0x0000d900ff117624 */ /* 0x000fe400008e06ff */
[----:B------:R-:W-:Y:S01]  /*0f10*/  IMAD.X R3, RZ, RZ, c[0x0][0x36c], P2 ;  /* 0x0000db00ff037624 */ /* 0x000fe200010e06ff */
[----:B0-----:R-:W-:-:S04]  /*0f20*/  PRMT R4, R5, 0x9910, RZ ;  /* 0x0000991005047816 */ /* 0x001fc800000000ff */
[----:B------:R-:W-:-:S13]  /*0f30*/  ISETP.GT.AND P0, PT, R4, 0x9, PT ;  /* 0x000000090400780c */ /* 0x000fda0003f04270 */
[----:B------:R-:W-:Y:S05]  /*0f40*/  @P0 BRA `(.L_x_3) ;  /* 0x0000043000000947 */ /* 0x000fea0003800000 */
[----:B------:R-:W-:-:S13]  /*0f50*/  ISETP.GT.AND P0, PT, R4, 0x4, PT ;  /* 0x000000040400780c */ /* 0x000fda0003f04270 */
[----:B------:R-:W-:Y:S05]  /*0f60*/  @P0 BRA `(.L_x_4) ;  /* 0x000001c000000947 */ /* 0x000fea0003800000 */
[----:B------:R-:W-:-:S13]  /*0f70*/  ISETP.GT.AND P0, PT, R4, 0x1, PT ;  /* 0x000000010400780c */ /* 0x000fda0003f04270 */
[----:B------:R-:W-:Y:S05]  /*0f80*/  @P0 BRA `(.L_x_5) ;  /* 0x000000a000000947 */ /* 0x000fea0003800000 */
[----:B------:R-:W-:-:S13]  /*0f90*/  ISETP.NE.AND P0, PT, R5, RZ, PT ;  /* 0x000000ff0500720c */ /* 0x000fda0003f05270 */
[----:B------:R-:W-:Y:S05]  /*0fa0*/  @!P0 BRA `(.L_x_6) ;  /* 0x0000005000008947 */ /* 0x000fea0003800000 */
[----:B------:R-:W-:-:S13]  /*0fb0*/  ISETP.NE.AND P0, PT, R4, 0x1, PT ;  /* 0x000000010400780c */ /* 0x000fda0003f05270 */
[----:B------:R-:W-:Y:S05]  /*0fc0*/  @P0 BRA `(.L_x_7) ;  /* 0x00000cb000000947 */ /* 0x000fea0003800000 */
[----:B------:R-:W2:Y:S02]  /*0fd0*/  LDG.E.U8 R2, [R2.64] ;  /* 0x0000002402027981 */ /* 0x000ea4000c1e1100 */
[----:B--2---:R-:W-:Y:S01]  /*0fe0*/  ISETP.NE.AND P0, PT, R2, RZ, PT ;  /* 0x000000ff0200720c */ /* 0x004fe20003f05270 */
[----:B------:R-:W-:Y:S05]  /*0ff0*/  BRA `(.L_x_8) ;  /* 0x00000e3000007947 */ /* 0x000fea0003800000 */
.L_x_6:
[----:B------:R-:W2:Y:S02]  /*1000*/  LDG.E.U8 R2, [R2.64] ;  /* 0x0000002402027981 */ /* 0x000ea4000c1e1100 */
[----:B--2---:R-:W-:Y:S01]  /*1010*/  ISETP.NE.AND P0, PT, R2, RZ, PT ;  /* 0x000000ff0200720c */ /* 0x004fe20003f05270 */
[----:B------:R-:W-:Y:S05]  /*1020*/  BRA `(.L_x_8) ;  /* 0x00000e0000007947 */ /* 0x000fea0003800000 */
.L_x_5:
[----:B------:R-:W-:-:S13]  /*1030*/  ISETP.NE.AND P0, PT, R4, 0x2, PT ;  /* 0x000000020400780c */ /* 0x000fda0003f05270 */
[----:B------:R-:W-:Y:S05]  /*1040*/  @!P0 BRA `(.L_x_9) ;  /* 0x000000b000008947 */ /* 0x000fea0003800000 */
[----:B------:R-:W-:-:S13]  /*1050*/  ISETP.NE.AND P0, PT, R4, 0x3, PT ;  /* 0x000000030400780c */ /* 0x000fda0003f05270 */
[----:B------:R-:W-:Y:S05]  /*1060*/  @!P0 BRA `(.L_x_10) ;  /* 0x0000006000008947 */ /* 0x000fea0003800000 */
[----:B------:R-:W-:-:S13]  /*1070*/  ISETP.NE.AND P0, PT, R4, 0x4, PT ;  /* 0x000000040400780c */ /* 0x000fda0003f05270 */
[----:B------:R-:W-:Y:S05]  /*1080*/  @P0 BRA `(.L_x_7) ;  /* 0x00000bf000000947 */ /* 0x000fea0003800000 */
[----:B------:R-:W2:Y:S02]  /*1090*/  LDG.E.64 R2, [R2.64] ;  /* 0x0000002402027981 */ /* 0x000ea4000c1e1b00 */
[----:B--2---:R-:W-:-:S04]  /*10a0*/  ISETP.NE.U32.AND P0, PT, R2, RZ, PT ;  /* 0x000000ff0200720c */ /* 0x004fc80003f05070 */
[----:B------:R-:W-:Y:S01]  /*10b0*/  ISETP.NE.AND.EX P0, PT, R3, RZ, PT, P0 ;  /* 0x000000ff0300720c */ /* 0x000fe20003f05300 */
[----:B------:R-:W-:Y:S05]  /*10c0*/  BRA `(.L_x_8) ;  /* 0x00000d6000007947 */ /* 0x000fea0003800000 */
.L_x_10:
[----:B------:R-:W2:Y:S02]  /*10d0*/  LDG.E R2, [R2.64] ;  /* 0x0000002402027981 */ /* 0x000ea4000c1e1900 */
[----:B--2---:R-:W-:Y:S01]  /*10e0*/  ISETP.NE.AND P0, PT, R2, RZ, PT ;  /* 0x000000ff0200720c */ /* 0x004fe20003f05270 */
[----:B------:R-:W-:Y:S05]  /*10f0*/  BRA `(.L_x_8) ;  /* 0x00000d3000007947 */ /* 0x000fea0003800000 */
.L_x_9:
[----:B------:R-:W2:Y:S02]  /*1100*/  LDG.E.U16 R2, [R2.64] ;  /* 0x0000002402027981 */ /* 0x000ea4000c1e1500 */
[----:B--2---:R-:W-:Y:S01]  /*1110*/  ISETP.NE.AND P0, PT, R2, RZ, PT ;  /* 0x000000ff0200720c */ /* 0x004fe20003f05270 */
[----:B------:R-:W-:Y:S05]  /*1120*/  BRA `(.L_x_8) ;  /* 0x00000d0000007947 */ /* 0x000fea0003800000 */
.L_x_4:
[----:B------:R-:W-:-:S13]  /*1130*/  ISETP.GT.AND P0, PT, R4, 0x6, PT ;  /* 0x000000060400780c */ /* 0x000fda0003f04270 */
[----:B------:R-:W-:Y:S05]  /*1140*/  @P0 BRA `(.L_x_11) ;  /* 0x000000b000000947 */ /* 0x000fea0003800000 */
[----:B------:R-:W-:-:S13]  /*1150*/  ISETP.NE.AND P0, PT, R4, 0x5, PT ;  /* 0x000000050400780c */ /* 0x000fda0003f05270 */
[----:B------:R-:W-:Y:S05]  /*1160*/  @!P0 BRA `(.L_x_12) ;  /* 0x0000005000008947 */ /* 0x000fea0003800000 */
[----:B------:R-:W-:-:S13]  /*1170*/  ISETP.NE.AND P0, PT, R4, 0x6, PT ;  /* 0x000000060400780c */ /* 0x000fda0003f05270 */
[----:B------:R-:W-:Y:S05]  /*1180*/  @P0 BRA `(.L_x_7) ;  /* 0x00000af000000947 */ /* 0x000fea0003800000 */
[----:B------:R-:W2:Y:S02]  /*1190*/  LDG.E R2, [R2.64] ;  /* 0x0000002402027981 */ /* 0x000ea4000c1e1900 */
[----:B--2---:R-:W-:Y:S01]  /*11a0*/  FSETP.NEU.FTZ.AND P0, PT, R2, RZ, PT ;  /* 0x000000ff0200720b */ /* 0x004fe20003f1d000 */
[----:B------:R-:W-:Y:S05]  /*11b0*/  BRA `(.L_x_8) ;  /* 0x00000c7000007947 */ /* 0x000fea0003800000 */
.L_x_12:
[----:B------:R-:W2:Y:S02]  /*11c0*/  LDG.E.U16 R0, [R2.64] ;  /* 0x0000002402007981 */ /* 0x000ea4000c1e1500 */
[----:B--2---:R-:W-:-:S05]  /*11d0*/  HADD2.F32 R0, -RZ, R0.H0_H0 ;  /* 0x20000000ff007230 */ /* 0x004fca0000004100 */
[----:B------:R-:W-:Y:S01]  /*11e0*/  FSETP.NEU.FTZ.AND P0, PT, R0, RZ, PT ;  /* 0x000000ff0000720b */ /* 0x000fe20003f1d000 */
[----:B------:R-:W-:Y:S05]  /*11f0*/  BRA `(.L_x_8) ;  /* 0x00000c3000007947 */ /* 0x000fea0003800000 */
.L_x_11:
[----:B------:R-:W-:-:S13]  /*1200*/  ISETP.NE.AND P0, PT, R4, 0x7, PT ;  /* 0x000000070400780c */ /* 0x000fda0003f05270 */
[----:B------:R-:W-:Y:S05]  /*1210*/  @!P0 BRA `(.L_x_13) ;  /* 0x0000013000008947 */ /* 0x000fea0003800000 */
[----:B------:R-:W-:-:S13]  /*1220*/  ISETP.NE.AND P0, PT, R4, 0x8, PT ;  /* 0x000000080400780c */ /* 0x000fda0003f05270 */
[----:B------:R-:W-:Y:S05]  /*1230*/  @!P0 BRA `(.L_x_14) ;  /* 0x0000007000008947 */ /* 0x000fea0003800000 */
[----:B------:R-:W-:-:S13]  /*1240*/  ISETP.NE.AND P0, PT, R4, 0x9, PT ;  /* 0x000000090400780c */ /* 0x000fda0003f05270 */
[----:B------:R-:W-:Y:S05]  /*1250*/  @P0 BRA `(.L_x_7) ;  /* 0x00000a2000000947 */ /* 0x000fea0003800000 */
[----:B------:R-:W2:Y:S02]  /*1260*/  LDG.E.64 R2, [R2.64] ;  /* 0x0000002402027981 */ /* 0x000ea4000c1e1b00 */
[----:B--2---:R-:W-:Y:S02]  /*1270*/  FSETP.NEU.FTZ.AND P0, PT, R2, RZ, PT ;  /* 0x000000ff0200720b */ /* 0x004fe40003f1d000 */
[----:B------:R-:W-:-:S04]  /*1280*/  FSETP.NEU.FTZ.AND P1, PT, R3, RZ, PT ;  /* 0x000000ff0300720b */ /* 0x000fc80003f3d000 */
[----:B------:R-:W-:Y:S01]  /*1290*/  PLOP3.LUT P0, PT, P0, P1, PT, 0xa8, 0x0 ;  /* 0x000000000000781c */ /* 0x000fe20000703570 */
[----:B------:R-:W-:Y:S05]  /*12a0*/  BRA `(.L_x_8) ;  /* 0x00000b8000007947 */ /* 0x000fea0003800000 */
.L_x_14:
[----:B------:R-:W2:Y:S02]  /*12b0*/  LDG.E R2, [R2.64] ;  /* 0x0000002402027981 */ /* 0x000ea4000c1e1900 */
[----:B--2---:R-:W-:-:S05]  /*12c0*/  HADD2.F32 R0, -RZ, R2.H0_H0 ;  /* 0x20000002ff007230 */ /* 0x004fca0000004100 */
[----:B------:R-:W-:Y:S01]  /*12d0*/  FSETP.NEU.FTZ.AND P0, PT, R0, RZ, PT ;  /* 0x000000ff0000720b */ /* 0x000fe20003f1d000 */
[----:B------:R-:W-:-:S12]  /*12e0*/  IMAD.MOV.U32 R0, RZ, RZ, 0x1 ;  /* 0x00000001ff007424 */ /* 0x000fd800078e00ff */
[----:B------:R-:W-:-:S05]  /*12f0*/  @!P0 HADD2.F32 R4, -RZ, R2.H1_H1 ;  /* 0x30000002ff048230 */ /* 0x000fca0000004100 */
[----:B------:R-:W-:-:S04]  /*1300*/  @!P0 FSETP.NEU.FTZ.AND P1, PT, R4, RZ, PT ;  /* 0x000000ff0400820b */ /* 0x000fc80003f3d000 */
[----:B------:R-:W-:-:S04]  /*1310*/  @!P0 SEL R0, RZ, 0x1, !P1 ;  /* 0x00000001ff008807 */ /* 0x000fc80004800000 */
[----:B------:R-:W-:-:S04]  /*1320*/  PRMT R0, R0, 0x9910, RZ ;  /* 0x0000991000007816 */ /* 0x000fc800000000ff */
[----:B------:R-:W-:Y:S01]  /*1330*/  ISETP.NE.AND P0, PT, R0, RZ, PT ;  /* 0x000000ff0000720c */ /* 0x000fe20003f05270 */
[----:B------:R-:W-:Y:S05]  /*1340*/  BRA `(.L_x_8) ;  /* 0x00000ae000007947 */ /* 0x000fea0003800000 */
.L_x_13:
[----:B------:R-:W2:Y:S02]  /*1350*/  LDG.E.64 R2, [R2.64] ;  /* 0x0000002402027981 */ /* 0x000ea4000c1e1b00 */
[----:B--2---:R0:W1:Y:S01]  /*1360*/  DSETP.NEU.AND P0, PT, R2, RZ, PT ;  /* 0x000000ff0200722a */ /* 0x0040620003f0d000 */
[----:B------:R-:W-:Y:S05]  /*1370*/  BRA `(.L_x_8) ;  /* 0x00000ab000007947 */ /* 0x000fea0003800000 */
.L_x_3:
[----:B------:R-:W-:-:S13]  /*1380*/  ISETP.GT.AND P0, PT, R4, 0x18, PT ;  /* 0x000000180400780c */ /* 0x000fda0003f04270 */
[----:B------:R-:W-:Y:S05]  /*1390*/  @P0 BRA `(.L_x_15) ;  /* 0x000003a000000947 */ /* 0x000fea0003800000 */
[----:B------:R-:W-:-:S13]  /*13a0*/  ISETP.GT.AND P0, PT, R4, 0xe, PT ;  /* 0x0000000e0400780c */ /* 0x000fda0003f04270 */
[----:B------:R-:W-:Y:S05]  /*13b0*/  @P0 BRA `(.L_x_16) ;  /* 0x000000b000000947 */ /* 0x000fea0003800000 */
[----:B------:R-:W-:-:S13]  /*13c0*/  ISETP.NE.AND P0, PT, R4, 0xa, PT ;  /* 0x0000000a0400780c */ /* 0x000fda0003f05270 */
[----:B------:R-:W-:Y:S05]  /*13d0*/  @!P0 BRA `(.L_x_17) ;  /* 0x0000005000008947 */ /* 0x000fea0003800000 */
[----:B------:R-:W-:-:S13]  /*13e0*/  ISETP.NE.AND P0, PT, R4, 0xb, PT ;  /* 0x0000000b0400780c */ /* 0x000fda0003f05270 */
[----:B------:R-:W-:Y:S05]  /*13f0*/  @P0 BRA `(.L_x_7) ;  /* 0x0000088000000947 */ /* 0x000fea0003800000 */
[----:B------:R-:W2:Y:S02]  /*1400*/  LDG.E.U8 R2, [R2.64] ;  /* 0x0000002402027981 */ /* 0x000ea4000c1e1100 */
[----:B--2---:R-:W-:Y:S01]  /*1410*/  ISETP.NE.AND P0, PT, R2, RZ, PT ;  /* 0x000000ff0200720c */ /* 0x004fe20003f05270 */
[----:B------:R-:W-:Y:S05]  /*1420*/  BRA `(.L_x_8) ;  /* 0x00000a0000007947 */ /* 0x000fea0003800000 */
.L_x_17:
[----:B------:R-:W2:Y:S02]  /*1430*/  LDG.E.128 R4, [R2.64] ;  /* 0x0000002402047981 */ /* 0x000ea4000c1e1d00 */
[----:B--2---:R-:W0:-:S06]  /*1440*/  DSETP.NEU.AND P0, PT, R6, RZ, PT ;  /* 0x000000ff0600722a */ /* 0x004e0c0003f0d000 */
[----:B0-----:R0:W1:Y:S01]  /*1450*/  DSETP.NEU.OR P0, PT, R4, RZ, P0 ;  /* 0x000000ff0400722a */ /* 0x001062000070d400 */
[----:B------:R-:W-:Y:S05]  /*1460*/  BRA `(.L_x_8) ;  /* 0x000009c000007947 */ /* 0x000fea0003800000 */
.L_x_16:
[----:B------:R-:W-:-:S13]  /*1470*/  ISETP.NE.AND P0, PT, R4, 0xf, PT ;  /* 0x0000000f0400780c */ /* 0x000fda0003f05270 */
[----:B------:R-:W-:Y:S05]  /*1480*/  @!P0 BRA `(.L_x_18) ;  /* 0x0000027000008947 */ /* 0x000fea0003800000 */
[----:B------:R-:W-:-:S13]  /*1490*/  ISETP.NE.AND P0, PT, R4, 0x17, PT ;  /* 0x000000170400780c */ /* 0x000fda0003f05270 */
[----:B------:R-:W-:Y:S05]  /*14a0*/  @!P0 BRA `(.L_x_19) ;  /* 0x0000017000008947 */ /* 0x000fea0003800000 */
[----:B------:R-:W-:-:S13]  /*14b0*/  ISETP.NE.AND P0, PT, R4, 0x18, PT ;  /* 0x000000180400780c */ /* 0x000fda0003f05270 */
[----:B------:R-:W-:Y:S05]  /*14c0*/  @P0 BRA `(.L_x_7) ;  /* 0x000007b000000947 */ /* 0x000fea0003800000 */
[----:B------:R-:W2:Y:S01]  /*14d0*/  LDG.E.U8 R0, [R2.64] ;  /* 0x0000002402007981 */ /* 0x000ea2000c1e1100 */
[----:B------:R-:W-:Y:S02]  /*14e0*/  IMAD.MOV.U32 R8, RZ, RZ, -0x800000 ;  /* 0xff800000ff087424 */ /* 0x000fe400078e00ff */
[----:B--2---:R-:W-:-:S05]  /*14f0*/  IMAD.SHL.U32 R0, R0, 0x1000000, RZ ;  /* 0x0100000000007824 */ /* 0x004fca00078e00ff */
[----:B------:R-:W-:-:S04]  /*1500*/  LOP3.LUT R4, R0, 0x7f000000, RZ, 0xc0, !PT ;  /* 0x7f00000000047812 */ /* 0x000fc800078ec0ff */
[----:B------:R-:W0:Y:S01]  /*1510*/  FLO.U32 R5, R4 ;  /* 0x0000000400057300 */ /* 0x000e2200000e0000 */
[C---:B------:R-:W-:Y:S02]  /*1520*/  IADD3 R6, R4.reuse, 0x1000000, RZ ;  /* 0x0100000004067810 */ /* 0x040fe40007ffe0ff */
[----:B------:R-:W-:Y:S02]  /*1530*/  IADD3 R2, R4, -0x1, RZ ;  /* 0xffffffff04027810 */ /* 0x000fe40007ffe0ff */
[----:B------:R-:W-:Y:S02]  /*1540*/  SHF.R.S32.HI R6, RZ, 0x8, R6 ;  /* 0x00000008ff067819 */ /* 0x000fe40000011406 */
[----:B------:R-:W-:Y:S02]  /*1550*/  SHF.R.S32.HI R2, RZ, 0x1f, R2 ;  /* 0x0000001fff027819 */ /* 0x000fe40000011402 */
[----:B0-----:R-:W-:-:S04]  /*1560*/  IADD3 R5, -R5, 0x1f, RZ ;  /* 0x0000001f05057810 */ /* 0x001fc80007ffe1ff */
[C---:B------:R-:W-:Y:S02]  /*1570*/  ISETP.GT.U32.AND P0, PT, R5.reuse, 0x4, PT ;  /* 0x000000040500780c */ /* 0x040fe40003f04070 */
[----:B------:R-:W-:-:S04]  /*1580*/  IADD3 R5, R5, -0x4, RZ ;  /* 0xfffffffc05057810 */ /* 0x000fc80007ffe0ff */
[----:B------:R-:W-:-:S05]  /*1590*/  SEL R5, R5, RZ, P0 ;  /* 0x000000ff05057207 */ /* 0x000fca0000000000 */
[----:B------:R-:W-:Y:S01]  /*15a0*/  IMAD R8, R5, R8, 0x3c000000 ;  /* 0x3c00000005087424 */ /* 0x000fe200078e0208 */
[----:B------:R-:W-:-:S04]  /*15b0*/  SHF.L.U32 R5, R4, R5, RZ ;  /* 0x0000000504057219 */ /* 0x000fc800000006ff */
[----:B------:R-:W-:-:S04]  /*15c0*/  LEA.HI R5, R5, R8, RZ, 0x1c ;  /* 0x0000000805057211 */ /* 0x000fc800078fe0ff */
[----:B------:R-:W-:-:S04]  /*15d0*/  LOP3.LUT R5, R5, 0x7f800000, R6, 0xf8, !PT ;  /* 0x7f80000005057812 */ /* 0x000fc800078ef806 */
[----:B------:R-:W-:-:S04]  /*15e0*/  LOP3.LUT R5, R5, R2, RZ, 0x30, !PT ;  /* 0x0000000205057212 */ /* 0x000fc800078e30ff */
[----:B------:R-:W-:-:S04]  /*15f0*/  LOP3.LUT R5, R5, 0x80000000, R0, 0xf8, !PT ;  /* 0x8000000005057812 */ /* 0x000fc800078ef800 */
[----:B------:R-:W-:Y:S01]  /*1600*/  FSETP.NEU.FTZ.AND P0, PT, R5, RZ, PT ;  /* 0x000000ff0500720b */ /* 0x000fe20003f1d000 */
[----:B------:R-:W-:Y:S05]  /*1610*/  BRA `(.L_x_8) ;  /* 0x0000081000007947 */ /* 0x000fea0003800000 */
.L_x_19:
[----:B------:R-:W2:Y:S02]  /*1620*/  LDG.E.U8 R2, [R2.64] ;  /* 0x0000002402027981 */ /* 0x000ea4000c1e1100 */
[C---:B--2---:R-:W-:Y:S02]  /*1630*/  IMAD.SHL.U32 R0, R2.reuse, 0x2000000, RZ ;  /* 0x0200000002007824 */ /* 0x044fe400078e00ff */
[----:B------:R-:W-:-:S03]  /*1640*/  IMAD.SHL.U32 R5, R2, 0x1000000, RZ ;  /* 0x0100000002057824 */ /* 0x000fc600078e00ff */
[----:B------:R-:W-:-:S13]  /*1650*/  ISETP.GE.U32.AND P0, PT, R0, 0x8000000, PT ;  /* 0x080000000000780c */ /* 0x000fda0003f06070 */
[C---:B------:R-:W-:Y:S02]  /*1660*/  @!P0 IMAD.SHL.U32 R0, R2.reuse, 0x100, RZ ;  /* 0x0000010002008824 */ /* 0x040fe400078e00ff */
[----:B------:R-:W-:-:S03]  /*1670*/  @P0 IMAD.SHL.U32 R4, R2, 0x200000, RZ ;  /* 0x0020000002040824 */ /* 0x000fc600078e00ff */
[----:B------:R-:W-:Y:S02]  /*1680*/  @!P0 LOP3.LUT R0, R0, 0x7f00, RZ, 0xc0, !PT ;  /* 0x00007f0000008812 */ /* 0x000fe400078ec0ff */
[----:B------:R-:W-:Y:S02]  /*1690*/  @P0 LOP3.LUT R4, R4, 0x70000000, RZ, 0xfc, !PT ;  /* 0x7000000004040812 */ /* 0x000fe400078efcff */
[----:B------:R-:W-:-:S03]  /*16a0*/  @!P0 LOP3.LUT R0, R0, 0x3f000000, RZ, 0xfc, !PT ;  /* 0x3f00000000008812 */ /* 0x000fc600078efcff */
[----:B------:R-:W-:Y:S02]  /*16b0*/  @P0 FMUL.FTZ R4, R4, 1.9259299443872358531e-34 ;  /* 0x0780000004040820 */ /* 0x000fe40000410000 */
[----:B------:R-:W-:-:S05]  /*16c0*/  @!P0 FADD.FTZ R4, R0, -0.5 ;  /* 0xbf00000000048421 */ /* 0x000fca0000010000 */
[----:B------:R-:W-:-:S04]  /*16d0*/  LOP3.LUT R4, R4, 0x80000000, R5, 0xf8, !PT ;  /* 0x8000000004047812 */ /* 0x000fc800078ef805 */
[----:B------:R-:W-:Y:S01]  /*16e0*/  FSETP.NEU.FTZ.AND P0, PT, R4, RZ, PT ;  /* 0x000000ff0400720b */ /* 0x000fe20003f1d000 */
[----:B------:R-:W-:Y:S05]  /*16f0*/  BRA `(.L_x_8) ;  /* 0x0000073000007947 */ /* 0x000fea0003800000 */
.L_x_18:
[----:B------:R-:W2:Y:S02]  /*1700*/  LDG.E.U16 R0, [R2.64] ;  /* 0x0000002402007981 */ /* 0x000ea4000c1e1500 */
[----:B--2---:R-:W-:-:S04]  /*1710*/  PRMT R0, RZ, 0x5410, R0 ;  /* 0x00005410ff007816 */ /* 0x004fc80000000000 */
[----:B------:R-:W-:Y:S01]  /*1720*/  FSETP.NEU.FTZ.AND P0, PT, R0, RZ, PT ;  /* 0x000000ff0000720b */ /* 0x000fe20003f1d000 */
[----:B------:R-:W-:Y:S05]  /*1730*/  BRA `(.L_x_8) ;  /* 0x000006f000007947 */ /* 0x000fea0003800000 */
.L_x_15:
[----:B------:R-:W-:-:S13]  /*1740*/  ISETP.GT.AND P0, PT, R4, 0x1b, PT ;  /* 0x0000001b0400780c */ /* 0x000fda0003f04270 */
[----:B------:R-:W-:Y:S05]  /*1750*/  @P0 BRA `(.L_x_20) ;  /* 0x0000041000000947 */ /* 0x000fea0003800000 */
[----:B------:R-:W-:-:S13]  /*1760*/  ISETP.NE.AND P0, PT, R4, 0x19, PT ;  /* 0x000000190400780c */ /* 0x000fda0003f05270 */
[----:B------:R-:W-:Y:S05]  /*1770*/  @!P0 BRA `(.L_x_21) ;  /* 0x0000023000008947 */ /* 0x000fea0003800000 */
[----:B------:R-:W-:-:S13]  /*1780*/  ISETP.NE.AND P0, PT, R4, 0x1a, PT ;  /* 0x0000001a0400780c */ /* 0x000fda0003f05270 */
[----:B------:R-:W-:Y:S05]  /*1790*/  @!P0 BRA `(.L_x_22) ;  /* 0x0000005000008947 */ /* 0x000fea0003800000 */
[----:B------:R-:W-:-:S13]  /*17a0*/  ISETP.NE.AND P0, PT, R4, 0x1b, PT ;  /* 0x0000001b0400780c */ /* 0x000fda0003f05270 */
[----:B------:R-:W-:Y:S05]  /*17b0*/  @P0 BRA `(.L_x_7) ;  /* 0x000004c000000947 */ /* 0x000fea0003800000 */
[----:B------:R-:W2:Y:S02]  /*17c0*/  LDG.E.U16 R2, [R2.64] ;  /* 0x0000002402027981 */ /* 0x000ea4000c1e1500 */
[----:B--2---:R-:W-:Y:S01]  /*17d0*/  ISETP.NE.AND P0, PT, R2, RZ, PT ;  /* 0x000000ff0200720c */ /* 0x004fe20003f05270 */
[----:B------:R-:W-:Y:S05]  /*17e0*/  BRA `(.L_x_8) ;  /* 0x0000064000007947 */ /* 0x000fea0003800000 */
.L_x_22:
[----:B------:R-:W2:Y:S01]  /*17f0*/  LDG.E.U8 R2, [R2.64] ;  /* 0x0000002402027981 */ /* 0x000ea2000c1e1100 */
[----:B------:R-:W-:Y:S01]  /*1800*/  BSSY B0, `(.L_x_23) ;  /* 0x0000018000007945 */ /* 0x000fe20003800000 */
[----:B------:R-:W-:Y:S01]  /*1810*/  IMAD.MOV.U32 R0, RZ, RZ, RZ ;  /* 0x000000ffff007224 */ /* 0x000fe200078e00ff */
[----:B--2---:R-:W-:-:S13]  /*1820*/  ISETP.NE.AND P0, PT, R2, RZ, PT ;  /* 0x000000ff0200720c */ /* 0x004fda0003f05270 */
[----:B------:R-:W-:Y:S05]  /*1830*/  @!P0 BRA `(.L_x_24) ;  /* 0x0000014000008947 */ /* 0x000fea0003800000 */
[----:B------:R-:W-:-:S13]  /*1840*/  ISETP.NE.AND P0, PT, R2, 0x80, PT ;  /* 0x000000800200780c */ /* 0x000fda0003f05270 */
[----:B------:R-:W-:Y:S01]  /*1850*/  @!P0 IMAD.MOV.U32 R0, RZ, RZ, 0x7f800001 ;  /* 0x7f800001ff008424 */ /* 0x000fe200078e00ff */
[----:B------:R-:W-:Y:S05]  /*1860*/  @!P0 BRA `(.L_x_24) ;  /* 0x0000011000008947 */ /* 0x000fea0003800000 */
[C---:B------:R-:W-:Y:S01]  /*1870*/  LOP3.LUT P0, R0, R2.reuse, 0x78, RZ, 0xc0, !PT ;  /* 0x0000007802007812 */ /* 0x040fe2000780c0ff */
[----:B------:R-:W-:Y:S01]  /*1880*/  BSSY B1, `(.L_x_25) ;  /* 0x000000c000017945 */ /* 0x000fe20003800000 */
[----:B------:R-:W-:Y:S02]  /*1890*/  SHF.R.U32.HI R3, RZ, 0x7, R2 ;  /* 0x00000007ff037819 */ /* 0x000fe40000011602 */
[----:B------:R-:W-:Y:S02]  /*18a0*/  LOP3.LUT R2, R2, 0x7, RZ, 0xc0, !PT ;  /* 0x0000000702027812 */ /* 0x000fe400078ec0ff */
[----:B------:R-:W-:Y:S01]  /*18b0*/  SHF.R.U32.HI R0, RZ, 0x3, R0 ;  /* 0x00000003ff007819 */ /* 0x000fe20000011600 */
[----:B------:R-:W-:-:S06]  /*18c0*/  IMAD.U32 R4, R3, -0x80000000, RZ ;  /* 0x8000000003047824 */ /* 0x000fcc00078e00ff */
[----:B------:R-:W-:Y:S05]  /*18d0*/  @P0 BRA `(.L_x_26) ;  /* 0x0000006000000947 */ /* 0x000fea0003800000 */
[----:B------:R-:W0:Y:S02]  /*18e0*/  FLO.U32 R3, R2 ;  /* 0x0000000200037300 */ /* 0x000e2400000e0000 */
[----:B0-----:R-:W-:-:S04]  /*18f0*/  IADD3 R3, -R3, 0x1f, RZ ;  /* 0x0000001f03037810 */ /* 0x001fc80007ffe1ff */
[----:B------:R-:W-:Y:S02]  /*1900*/  IADD3 R5, R3, -0x1c, RZ ;  /* 0xffffffe403057810 */ /* 0x000fe40007ffe0ff */
[----:B------:R-:W-:Y:S02]  /*1910*/  IADD3 R0, R0, 0x1d, -R3 ;  /* 0x0000001d00007810 */ /* 0x000fe40007ffe803 */
[----:B------:R-:W-:-:S04]  /*1920*/  SHF.L.U32 R5, R2, R5, RZ ;  /* 0x0000000502057219 */ /* 0x000fc800000006ff */
[----:B------:R-:W-:Y:S02]  /*1930*/  LOP3.LUT R2, R5, 0x7, RZ, 0xc0, !PT ;  /* 0x0000000705027812 */ /* 0x000fe400078ec0ff */
.L_x_26:
[----:B------:R-:W-:Y:S05]  /*1940*/  BSYNC B1 ;  /* 0x0000000000017941 */ /* 0x000fea0003800000 */
.L_x_25:
[----:B------:R-:W-:Y:S01]  /*1950*/  LEA R3, R0, 0x3b800000, 0x17 ;  /* 0x3b80000000037811 */ /* 0x000fe200078eb8ff */
[----:B------:R-:W-:-:S05]  /*1960*/  IMAD.SHL.U32 R0, R2, 0x100000, RZ ;  /* 0x0010000002007824 */ /* 0x000fca00078e00ff */
[----:B------:R-:W-:Y:S02]  /*1970*/  LOP3.LUT R0, R3, R0, R4, 0xfe, !PT ;  /* 0x0000000003007212 */ /* 0x000fe400078efe04 */
.L_x_24:
[----:B------:R-:W-:Y:S05]  /*1980*/  BSYNC B0 ;  /* 0x0000000000007941 */ /* 0x000fea0003800000 */
.L_x_23:
[----:B------:R-:W-:Y:S01]  /*1990*/  FSETP.NEU.FTZ.AND P0, PT, R0, RZ, PT ;  /* 0x000000ff0000720b */ /* 0x000fe20003f1d000 */
[----:B------:R-:W-:Y:S05]  /*19a0*/  BRA `(.L_x_8) ;  /* 0x0000048000007947 */ /* 0x000fea0003800000 */
.L_x_21:
        /* <DEDUP_REMOVED lines=21> */
.L_x_30:
[----:B------:R-:W-:Y:S05]  /*1b00*/  BSYNC B1 ;  /* 0x0000000000017941 */ /* 0x000fea0003800000 */
.L_x_29:
[----:B------:R-:W-:Y:S01]  /*1b10*/  LEA R3, R0, 0x37800000, 0x17 ;  /* 0x3780000000037811 */ /* 0x000fe200078eb8ff */
[----:B------:R-:W-:-:S05]  /*1b20*/  IMAD.SHL.U32 R0, R2, 0x200000, RZ ;  /* 0x0020000002007824 */ /* 0x000fca00078e00ff */
[----:B------:R-:W-:Y:S02]  /*1b30*/  LOP3.LUT R0, R3, R0, R4, 0xfe, !PT ;  /* 0x0000000003007212 */ /* 0x000fe400078efe04 */
.L_x_28:
[----:B------:R-:W-:Y:S05]  /*1b40*/  BSYNC B0 ;  /* 0x0000000000007941 */ /* 0x000fea0003800000 */
.L_x_27:
[----:B------:R-:W-:Y:S01]  /*1b50*/  FSETP.NEU.FTZ.AND P0, PT, R0, RZ, PT ;  /* 0x000000ff0000720b */ /* 0x000fe20003f1d000 */
[----:B------:R-:W-:Y:S05]  /*1b60*/  BRA `(.L_x_8) ;  /* 0x000002c000007947 */ /* 0x000fea0003800000 */
.L_x_20:
[----:B------:R-:W-:-:S13]  /*1b70*/  ISETP.NE.AND P0, PT, R4, 0x1c, PT ;  /* 0x0000001c0400780c */ /* 0x000fda0003f05270 */
[----:B------:R-:W-:Y:S05]  /*1b80*/  @!P0 BRA `(.L_x_31) ;  /* 0x0000028000008947 */ /* 0x000fea0003800000 */
[----:B------:R-:W-:-:S13]  /*1b90*/  ISETP.NE.AND P0, PT, R4, 0x1d, PT ;  /* 0x0000001d0400780c */ /* 0x000fda0003f05270 */
[----:B------:R-:W-:Y:S05]  /*1ba0*/  @!P0 BRA `(.L_x_32) ;  /* 0x0000022000008947 */ /* 0x000fea0003800000 */
[----:B------:R-:W-:-:S13]  /*1bb0*/  ISETP.NE.AND P0, PT, R4, 0x2c, PT ;  /* 0x0000002c0400780c */ /* 0x000fda0003f05270 */
[----:B------:R-:W-:Y:S05]  /*1bc0*/  @P0 BRA `(.L_x_7) ;  /* 0x000000b000000947 */ /* 0x000fea0003800000 */
[----:B------:R-:W2:Y:S01]  /*1bd0*/  LDG.E.U8 R2, [R2.64] ;  /* 0x0000002402027981 */ /* 0x000ea2000c1e1100 */
[----:B------:R-:W-:Y:S01]  /*1be0*/  BSSY B0, `(.L_x_33) ;  /* 0x0000007000007945 */ /* 0x000fe20003800000 */
[----:B------:R-:W-:Y:S01]  /*1bf0*/  IMAD.MOV.U32 R0, RZ, RZ, 0x400000 ;  /* 0x00400000ff007424 */ /* 0x000fe200078e00ff */
[----:B--2---:R-:W-:-:S13]  /*1c00*/  ISETP.NE.AND P0, PT, R2, RZ, PT ;  /* 0x000000ff0200720c */ /* 0x004fda0003f05270 */
[----:B------:R-:W-:Y:S05]  /*1c10*/  @!P0 BRA `(.L_x_34) ;  /* 0x0000003000008947 */ /* 0x000fea0003800000 */
[----:B------:R-:W-:-:S13]  /*1c20*/  ISETP.NE.AND P0, PT, R2, 0xff, PT ;  /* 0x000000ff0200780c */ /* 0x000fda0003f05270 */
[----:B------:R-:W-:Y:S02]  /*1c30*/  @!P0 IMAD.MOV.U32 R0, RZ, RZ, 0x7f800001 ;  /* 0x7f800001ff008424 */ /* 0x000fe400078e00ff */
[----:B------:R-:W-:Y:S02]  /*1c40*/  @P0 IMAD.SHL.U32 R0, R2, 0x800000, RZ ;  /* 0x0080000002000824 */ /* 0x000fe400078e00ff */
.L_x_34:
[----:B------:R-:W-:Y:S05]  /*1c50*/  BSYNC B0 ;  /* 0x0000000000007941 */ /* 0x000fea0003800000 */
.L_x_33:
[----:B------:R-:W-:Y:S01]  /*1c60*/  FSETP.NEU.FTZ.AND P0, PT, R0, RZ, PT ;  /* 0x000000ff0000720b */ /* 0x000fe20003f1d000 */
[----:B------:R-:W-:Y:S05]  /*1c70*/  BRA `(.L_x_8) ;  /* 0x000001b000007947 */ /* 0x000fea0003800000 */
.L_x_7:
[----:B------:R-:W-:Y:S01]  /*1c80*/  MOV R2, 0x0 ;  /* 0x0000000000027802 */ /* 0x000fe20000000f00 */
[----:B------:R-:W-:Y:S02]  /*1c90*/  IMAD.MOV.U32 R4, RZ, RZ, c[0x4][0x148] ;  /* 0x01005200ff047624 */ /* 0x000fe400078e00ff */
[----:B------:R-:W-:Y:S02]  /*1ca0*/  IMAD.MOV.U32 R5, RZ, RZ, c[0x4][0x14c] ;  /* 0x01005300ff057624 */ /* 0x000fe400078e00ff */
[----:B------:R-:W-:Y:S01]  /*1cb0*/  IMAD.MOV.U32 R6, RZ, RZ, c[0x4][0x150] ;  /* 0x01005400ff067624 */ /* 0x000fe200078e00ff */
[----:B------:R-:W0:Y:S01]  /*1cc0*/  LDC.64 R2, c[0x4][R2] ;  /* 0x0100000002027b82 */ /* 0x000e220000000a00 */
[----:B------:R-:W-:-:S02]  /*1cd0*/  IMAD.MOV.U32 R7, RZ, RZ, c[0x4][0x154] ;  /* 0x01005500ff077624 */ /* 0x000fc400078e00ff */
[----:B------:R-:W-:Y:S02]  /*1ce0*/  IMAD.MOV.U32 R8, RZ, RZ, 0x4e ;  /* 0x0000004eff087424 */ /* 0x000fe400078e00ff */
[----:B------:R-:W-:Y:S02]  /*1cf0*/  IMAD.MOV.U32 R10, RZ, RZ, c[0x4][0x58] ;  /* 0x01001600ff0a7624 */ /* 0x000fe400078e00ff */
[----:B------:R-:W-:Y:S02]  /*1d00*/  IMAD.MOV.U32 R11, RZ, RZ, c[0x4][0x5c] ;  /* 0x01001700ff0b7624 */ /* 0x000fe400078e00ff */
[----:B------:R-:W-:Y:S02]  /*1d10*/  IMAD.MOV.U32 R12, RZ, RZ, 0x1 ;  /* 0x00000001ff0c7424 */ /* 0x000fe400078e00ff */
[----:B------:R-:W-:Y:S02]  /*1d20*/  IMAD.MOV.U32 R13, RZ, RZ, RZ ;  /* 0x000000ffff0d7224 */ /* 0x000fe400078e00ff */
[----:B------:R-:W-:Y:S01]  /*1d30*/  LEPC R14 ;  /* 0x00000000000e734e */ /* 0x000fe20000000000 */
[----:B------:R-:W-:Y:S02]  /*1d40*/  MOV R9, 0x1db0 ;  /* 0x00001db000097802 */ /* 0x000fe40000000f00 */
[----:B------:R-:W-:-:S02]  /*1d50*/  MOV R20, 0x1d30 ;  /* 0x00001d3000147802 */ /* 0x000fc40000000f00 */
[----:B------:R-:W-:Y:S02]  /*1d60*/  MOV R21, 0x0 ;  /* 0x0000000000157802 */ /* 0x000fe40000000f00 */
[----:B------:R-:W-:Y:S02]  /*1d70*/  MOV R0, 0x0 ;  /* 0x0000000000007802 */ /* 0x000fe40000000f00 */
[----:B------:R-:W-:-:S04]  /*1d80*/  IADD3 R20, P0, P1, -R20, R9, R14 ;  /* 0x0000000914147210 */ /* 0x000fc8000791e10e */
[----:B------:R-:W-:-:S04]  /*1d90*/  IADD3.X R21, ~R0, R21, R15, P0, P1 ;  /* 0x0000001500157210 */ /* 0x000fc800007e250f */
[----:B0-----:R-:W-:Y:S05]  /*1da0*/  CALL.ABS.NOINC R2 ;  /* 0x0000000002007343 */ /* 0x001fea0003c00000 */
[----:B------:R-:W-:Y:S01]  /*1db0*/  PLOP3.LUT P0, PT, PT, PT, PT, 0x8, 0x0 ;  /* 0x000000000000781c */ /* 0x000fe20003f0e170 */
[----:B------:R-:W-:Y:S05]  /*1dc0*/  BRA `(.L_x_8) ;  /* 0x0000006000007947 */ /* 0x000fea0003800000 */
.L_x_32:
[----:B------:R-:W2:Y:S02]  /*1dd0*/  LDG.E.64 R2, [R2.64] ;  /* 0x0000002402027981 */ /* 0x000ea4000c1e1b00 */
[----:B--2---:R-:W-:-:S04]  /*1de0*/  ISETP.NE.U32.AND P0, PT, R2, RZ, PT ;  /* 0x000000ff0200720c */ /* 0x004fc80003f05070 */
[----:B------:R-:W-:Y:S01]  /*1df0*/  ISETP.NE.AND.EX P0, PT, R3, RZ, PT, P0 ;  /* 0x000000ff0300720c */ /* 0x000fe20003f05300 */
[----:B------:R-:W-:Y:S05]  /*1e00*/  BRA `(.L_x_8) ;  /* 0x0000002000007947 */ /* 0x000fea0003800000 */
.L_x_31:
[----:B------:R-:W2:Y:S02]  /*1e10*/  LDG.E R2, [R2.64] ;  /* 0x0000002402027981 */ /* 0x000ea4000c1e1900 */
[----:B--2---:R-:W-:Y:S02]  /*1e20*/  ISETP.NE.AND P0, PT, R2, RZ, PT ;  /* 0x000000ff0200720c */ /* 0x004fe40003f05270 */
.L_x_8:
[----:B0-----:R-:W0:Y:S01]  /*1e30*/  LDC.U8 R3, c[0x0][0x372] ;  /* 0x0000dc80ff037b82 */ /* 0x001e220000000000 */
[----:B------:R-:W-:Y:S01]  /*1e40*/  ULDC.U8 UR4, c[0x0][0x371] ;  /* 0x0000dc4000047ab9 */ /* 0x000fe20000000000 */
[----:B-1----:R-:W-:Y:S01]  /*1e50*/  SEL R2, RZ, 0x1, !P0 ;  /* 0x00000001ff027807 */ /* 0x002fe20004000000 */
[----:B------:R-:W-:Y:S01]  /*1e60*/  UPRMT UR4, UR4, 0x9910, URZ ;  /* 0x0000991004047896 */ /* 0x000fe2000800003f */
[----:B------:R-:W-:Y:S05]  /*1e70*/  BSSY B6, `(.L_x_35) ;  /* 0x00000d8000067945 */ /* 0x000fea0003800000 */
[----:B------:R-:W-:-:S04]  /*1e80*/  ISETP.NE.AND P0, PT, R2, UR4, PT ;  /* 0x0000000402007c0c */ /* 0x000fc8000bf05270 */
[----:B------:R-:W-:Y:S02]  /*1e90*/  SEL R2, RZ, 0x1, !P0 ;  /* 0x00000001ff027807 */ /* 0x000fe40004000000 */
        /* <DEDUP_REMOVED lines=11> */
[----:B------:R0:W-:Y:S01]  /*1f50*/  STG.E.U8 [R16.64], R2 ;  /* 0x0000000210007986 */ /* 0x0001e2000c101124 */
[----:B------:R-:W-:Y:S05]  /*1f60*/  BRA `(.L_x_41) ;  /* 0x00000c8000007947 */ /* 0x000fea0003800000 */
.L_x_39:
[----:B------:R0:W-:Y:S01]  /*1f70*/  STG.E.U8 [R16.64], R2 ;  /* 0x0000000210007986 */ /* 0x0001e2000c101124 */
[----:B------:R-:W-:Y:S05]  /*1f80*/  BRA `(.L_x_41) ;  /* 0x00000c6000007947 */ /* 0x000fea0003800000 */
.L_x_38:
[----:B------:R-:W-:-:S13]  /*1f90*/  ISETP.NE.AND P0, PT, R0, 0x2, PT ;  /* 0x000000020000780c */ /* 0x000fda0003f05270 */
[----:B------:R-:W-:Y:S05]  /*1fa0*/  @!P0 BRA `(.L_x_42) ;  /* 0x0000009000008947 */ /* 0x000fea0003800000 */
[----:B------:R-:W-:-:S13]  /*1fb0*/  ISETP.NE.AND P0, PT, R0, 0x3, PT ;  /* 0x000000030000780c */ /* 0x000fda0003f05270 */
[----:B------:R-:W-:Y:S05]  /*1fc0*/  @!P0 BRA `(.L_x_43) ;  /* 0x0000005000008947 */ /* 0x000fea0003800000 */
[----:B------:R-:W-:-:S13]  /*1fd0*/  ISETP.NE.AND P0, PT, R0, 0x4, PT ;  /* 0x000000040000780c */ /* 0x000fda0003f05270 */
[----:B------:R-:W-:Y:S05]  /*1fe0*/  @P0 BRA `(.L_x_40) ;  /* 0x00000a8000000947 */ /* 0x000fea0003800000 */
[----:B------:R-:W-:-:S05]  /*1ff0*/  IMAD.MOV.U32 R3, RZ, RZ, RZ ;  /* 0x000000ffff037224 */ /* 0x000fca00078e00ff */
[----:B------:R0:W-:Y:S01]  /*2000*/  STG.E.64 [R16.64], R2 ;  /* 0x0000000210007986 */ /* 0x0001e2000c101b24 */
[----:B------:R-:W-:Y:S05]  /*2010*/  BRA `(.L_x_41) ;  /* 0x00000bd000007947 */ /* 0x000fea0003800000 */
.L_x_43:
[----:B------:R0:W-:Y:S01]  /*2020*/  STG.E [R16.64], R2 ;  /* 0x0000000210007986 */ /* 0x0001e2000c101924 */
[----:B------:R-:W-:Y:S05]  /*2030*/  BRA `(.L_x_41) ;  /* 0x00000bb000007947 */ /* 0x000fea0003800000 */
.L_x_42:
[----:B------:R0:W-:Y:S01]  /*2040*/  STG.E.U16 [R16.64], R2 ;  /* 0x0000000210007986 */ /* 0x0001e2000c101524 */
[----:B------:R-:W-:Y:S05]  /*2050*/  BRA `(.L_x_41) ;  /* 0x00000b9000007947 */ /* 0x000fea0003800000 */
.L_x_37:
[----:B------:R-:W-:-:S13]  /*2060*/  ISETP.GT.AND P1, PT, R0, 0x6, PT ;  /* 0x000000060000780c */ /* 0x000fda0003f24270 */
[----:B------:R-:W-:Y:S05]  /*2070*/  @P1 BRA `(.L_x_44) ;  /* 0x000000b000001947 */ /* 0x000fea0003800000 */
[----:B------:R-:W-:-:S13]  /*2080*/  ISETP.NE.AND P1, PT, R0, 0x5, PT ;  /* 0x000000050000780c */ /* 0x000fda0003f25270 */
[----:B------:R-:W-:Y:S05]  /*2090*/  @!P1 BRA `(.L_x_45) ;  /* 0x0000005000009947 */ /* 0x000fea0003800000 */
[----:B------:R-:W-:-:S13]  /*20a0*/  ISETP.NE.AND P1, PT, R0, 0x6, PT ;  /* 0x000000060000780c */ /* 0x000fda0003f25270 */
[----:B------:R-:W-:Y:S05]  /*20b0*/  @P1 BRA `(.L_x_40) ;  /* 0x000009b000001947 */ /* 0x000fea0003800000 */
[----:B------:R-:W-:-:S05]  /*20c0*/  FSEL R3, RZ, 1, !P0 ;  /* 0x3f800000ff037808 */ /* 0x000fca0004000000 */
[----:B------:R0:W-:Y:S01]  /*20d0*/  STG.E [R16.64], R3 ;  /* 0x0000000310007986 */ /* 0x0001e2000c101924 */
[----:B------:R-:W-:Y:S05]  /*20e0*/  BRA `(.L_x_41) ;  /* 0x00000b0000007947 */ /* 0x000fea0003800000 */
.L_x_45:
[----:B------:R-:W-:-:S04]  /*20f0*/  FSEL R0, RZ, 1, !P0 ;  /* 0x3f800000ff007808 */ /* 0x000fc80004000000 */
[----:B------:R-:W-:-:S05]  /*2100*/  F2FP.PACK_AB R0, RZ, R0 ;  /* 0x00000000ff00723e */ /* 0x000fca00000000ff */
[----:B------:R0:W-:Y:S01]  /*2110*/  STG.E.U16 [R16.64], R0 ;  /* 0x0000000010007986 */ /* 0x0001e2000c101524 */
[----:B------:R-:W-:Y:S05]  /*2120*/  BRA `(.L_x_41) ;  /* 0x00000ac000007947 */ /* 0x000fea0003800000 */
.L_x_44:
[----:B------:R-:W-:-:S13]  /*2130*/  ISETP.NE.AND P1, PT, R0, 0x7, PT ;  /* 0x000000070000780c */ /* 0x000fda0003f25270 */
[----:B------:R-:W-:Y:S05]  /*2140*/  @!P1 BRA `(.L_x_46) ;  /* 0x000000d000009947 */ /* 0x000fea0003800000 */
[----:B------:R-:W-:-:S13]  /*2150*/  ISETP.NE.AND P1, PT, R0, 0x8, PT ;  /* 0x000000080000780c */ /* 0x000fda0003f25270 */
[----:B------:R-:W-:Y:S05]  /*2160*/  @!P1 BRA `(.L_x_47) ;  /* 0x0000006000009947 */ /* 0x000fea0003800000 */
[----:B------:R-:W-:-:S13]  /*2170*/  ISETP.NE.AND P1, PT, R0, 0x9, PT ;  /* 0x000000090000780c */ /* 0x000fda0003f25270 */
[----:B------:R-:W-:Y:S05]  /*2180*/  @P1 BRA `(.L_x_40) ;  /* 0x000008e000001947 */ /* 0x000fea0003800000 */
[----:B------:R-:W-:Y:S01]  /*2190*/  FSEL R2, RZ, 1, !P0 ;  /* 0x3f800000ff027808 */ /* 0x000fe20004000000 */
[----:B------:R-:W-:-:S05]  /*21a0*/  IMAD.MOV.U32 R3, RZ, RZ, RZ ;  /* 0x000000ffff037224 */ /* 0x000fca00078e00ff */
[----:B------:R0:W-:Y:S01]  /*21b0*/  STG.E.64 [R16.64], R2 ;  /* 0x0000000210007986 */ /* 0x0001e2000c101b24 */
[----:B------:R-:W-:Y:S05]  /*21c0*/  BRA `(.L_x_41) ;  /* 0x00000a2000007947 */ /* 0x000fea0003800000 */
.L_x_47:
[----:B------:R-:W-:-:S04]  /*21d0*/  FSEL R0, RZ, 1, !P0 ;  /* 0x3f800000ff007808 */ /* 0x000fc80004000000 */
[----:B------:R-:W-:-:S04]  /*21e0*/  F2FP.PACK_AB R3, RZ, R0 ;  /* 0x00000000ff03723e */ /* 0x000fc800000000ff */
[----:B------:R-:W-:-:S05]  /*21f0*/  PRMT R3, R3, 0x5410, RZ ;  /* 0x0000541003037816 */ /* 0x000fca00000000ff */
[----:B------:R0:W-:Y:S01]  /*2200*/  STG.E [R16.64], R3 ;  /* 0x0000000310007986 */ /* 0x0001e2000c101924 */
[----:B------:R-:W-:Y:S05]  /*2210*/  BRA `(.L_x_41) ;  /* 0x000009d000007947 */ /* 0x000fea0003800000 */
.L_x_46:
[----:B------:R-:W-:Y:S01]  /*2220*/  FSEL R3, RZ, 1.875, !P0 ;  /* 0x3ff00000ff037808 */ /* 0x000fe20004000000 */
[----:B------:R-:W-:-:S05]  /*2230*/  IMAD.MOV.U32 R2, RZ, RZ, RZ ;  /* 0x000000ffff027224 */ /* 0x000fca00078e00ff */
[----:B------:R0:W-:Y:S01]  /*2240*/  STG.E.64 [R16.64], R2 ;  /* 0x0000000210007986 */ /* 0x0001e2000c101b24 */
[----:B------:R-:W-:Y:S05]  /*2250*/  BRA `(.L_x_41) ;  /* 0x0000099000007947 */ /* 0x000fea0003800000 */
.L_x_36:
        /* <DEDUP_REMOVED lines=8> */
[----:B------:R0:W-:Y:S01]  /*22e0*/  STG.E.U8 [R16.64], R2 ;  /* 0x0000000210007986 */ /* 0x0001e2000c101124 */
[----:B------:R-:W-:Y:S05]  /*22f0*/  BRA `(.L_x_41) ;  /* 0x000008f000007947 */ /* 0x000fea0003800000 */
.L_x_50:
[----:B------:R-:W-:Y:S01]  /*2300*/  FSEL R5, RZ, 1.875, !P0 ;  /* 0x3ff00000ff057808 */ /* 0x000fe20004000000 */
[----:B------:R-:W-:Y:S01]  /*2310*/  CS2R R6, SRZ ;  /* 0x0000000000067805 */ /* 0x000fe2000001ff00 */
[----:B------:R-:W-:-:S05]  /*2320*/  IMAD.MOV.U32 R4, RZ, RZ, RZ ;  /* 0x000000ffff047224 */ /* 0x000fca00078e00ff */
[----:B------:R0:W-:Y:S01]  /*2330*/  STG.E.128 [R16.64], R4 ;  /* 0x0000000410007986 */ /* 0x0001e2000c101d24 */
[----:B------:R-:W-:Y:S05]  /*2340*/  BRA `(.L_x_41) ;  /* 0x000008a000007947 */ /* 0x000fea0003800000 */
.L_x_49:
[----:B------:R-:W-:-:S13]  /*2350*/  ISETP.NE.AND P1, PT, R0, 0xf, PT ;  /* 0x0000000f0000780c */ /* 0x000fda0003f25270 */
[----:B------:R-:W-:Y:S05]  /*2360*/  @!P1 BRA `(.L_x_51) ;  /* 0x0000025000009947 */ /* 0x000fea0003800000 */
[----:B------:R-:W-:-:S13]  /*2370*/  ISETP.NE.AND P1, PT, R0, 0x17, PT ;  /* 0x000000170000780c */ /* 0x000fda0003f25270 */
[----:B------:R-:W-:Y:S05]  /*2380*/  @!P1 BRA `(.L_x_52) ;  /* 0x0000011000009947 */ /* 0x000fea0003800000 */
[----:B------:R-:W-:-:S13]  /*2390*/  ISETP.NE.AND P1, PT, R0, 0x18, PT ;  /* 0x000000180000780c */ /* 0x000fda0003f25270 */
[----:B------:R-:W-:Y:S05]  /*23a0*/  @P1 BRA `(.L_x_40) ;  /* 0x000006c000001947 */ /* 0x000fea0003800000 */
[----:B------:R-:W-:Y:S01]  /*23b0*/  FSEL R5, RZ, 1, !P0 ;  /* 0x3f800000ff057808 */ /* 0x000fe20004000000 */
[----:B------:R-:W-:Y:S01]  /*23c0*/  BSSY B0, `(.L_x_53) ;  /* 0x000000b000007945 */ /* 0x000fe20003800000 */
[----:B------:R-:W-:Y:S02]  /*23d0*/  IMAD.MOV.U32 R3, RZ, RZ, 0x7f ;  /* 0x0000007fff037424 */ /* 0x000fe400078e00ff */
[----:B------:R-:W-:-:S13]  /*23e0*/  ISETP.GT.U32.AND P0, PT, R5, 0x43efffff, PT ;  /* 0x43efffff0500780c */ /* 0x000fda0003f04070 */
[----:B------:R-:W-:Y:S05]  /*23f0*/  @P0 BRA `(.L_x_54) ;  /* 0x0000007000000947 */ /* 0x000fea0003800000 */
[----:B------:R-:W-:-:S13]  /*2400*/  ISETP.GE.U32.AND P0, PT, R5, 0x3c800000, PT ;  /* 0x3c8000000500780c */ /* 0x000fda0003f06070 */
[----:B------:R-:W-:-:S04]  /*2410*/  @P0 SHF.R.U32.HI R0, RZ, 0x14, R5 ;  /* 0x00000014ff000819 */ /* 0x000fc80000011605 */
[----:B------:R-:W-:-:S04]  /*2420*/  @P0 LOP3.LUT R0, R0, 0x1, RZ, 0xc0, !PT ;  /* 0x0000000100000812 */ /* 0x000fc800078ec0ff */
[C---:B------:R-:W-:Y:S01]  /*2430*/  @P0 IADD3 R3, R5.reuse, 0x407ffff, R0 ;  /* 0x0407ffff05030810 */ /* 0x040fe20007ffe000 */
[----:B------:R-:W-:-:S03]  /*2440*/  @!P0 FADD.FTZ R0, R5, 16384 ;  /* 0x4680000005008421 */ /* 0x000fc60000010000 */
[----:B------:R-:W-:Y:S02]  /*2450*/  @P0 SHF.R.U32.HI R3, RZ, 0x14, R3 ;  /* 0x00000014ff030819 */ /* 0x000fe40000011603 */
[----:B------:R-:W-:Y:S02]  /*2460*/  @!P0 IADD3 R3, R0, -0x46800000, RZ ;  /* 0xb980000000038810 */ /* 0x000fe40007ffe0ff */
.L_x_54:
[----:B------:R-:W-:Y:S05]  /*2470*/  BSYNC B0 ;  /* 0x0000000000007941 */ /* 0x000fea0003800000 */
.L_x_53:
[----:B------:R0:W-:Y:S01]  /*2480*/  STG.E.U8 [R16.64], R3 ;  /* 0x0000000310007986 */ /* 0x0001e2000c101124 */
[----:B------:R-:W-:Y:S05]  /*2490*/  BRA `(.L_x_41) ;  /* 0x0000075000007947 */ /* 0x000fea0003800000 */
.L_x_52:
[----:B------:R-:W-:-:S04]  /*24a0*/  FSEL R3, RZ, 1, !P0 ;  /* 0x3f800000ff037808 */ /* 0x000fc80004000000 */
[----:B------:R-:W-:-:S13]  /*24b0*/  ISETP.GT.U32.AND P0, PT, R3, 0x477fffff, PT ;  /* 0x477fffff0300780c */ /* 0x000fda0003f04070 */
[----:B------:R-:W-:Y:S05]  /*24c0*/  @P0 BRA `(.L_x_55) ;  /* 0x000000a000000947 */ /* 0x000fea0003800000 */
[----:B------:R-:W-:-:S13]  /*24d0*/  ISETP.GE.U32.AND P0, PT, R3, 0x38800000, PT ;  /* 0x388000000300780c */ /* 0x000fda0003f06070 */
[----:B------:R-:W-:-:S04]  /*24e0*/  @P0 SHF.R.U32.HI R0, RZ, 0x15, R3 ;  /* 0x00000015ff000819 */ /* 0x000fc80000011603 */
[----:B------:R-:W-:Y:S01]  /*24f0*/  @P0 LOP3.LUT R2, R0, 0x1, RZ, 0xc0, !PT ;  /* 0x0000000100020812 */ /* 0x000fe200078ec0ff */
[----:B------:R-:W-:-:S03]  /*2500*/  @!P0 FADD.FTZ R0, R3, 128 ;  /* 0x4300000003008421 */ /* 0x000fc60000010000 */
[----:B------:R-:W-:Y:S02]  /*2510*/  @P0 IADD3 R2, R3, 0x80fffff, R2 ;  /* 0x080fffff03020810 */ /* 0x000fe40007ffe002 */
[----:B------:R-:W-:Y:S02]  /*2520*/  @!P0 IADD3 R3, R0, -0x43000000, RZ ;  /* 0xbd00000000038810 */ /* 0x000fe40007ffe0ff */
[----:B------:R-:W-:-:S05]  /*2530*/  @P0 SHF.R.U32.HI R5, RZ, 0x15, R2 ;  /* 0x00000015ff050819 */ /* 0x000fca0000011602 */
[----:B------:R0:W-:Y:S04]  /*2540*/  @P0 STG.E.U8 [R16.64], R5 ;  /* 0x0000000510000986 */ /* 0x0001e8000c101124 */
[----:B------:R0:W-:Y:S01]  /*2550*/  @!P0 STG.E.U8 [R16.64], R3 ;  /* 0x0000000310008986 */ /* 0x0001e2000c101124 */
[----:B------:R-:W-:Y:S05]  /*2560*/  BRA `(.L_x_41) ;  /* 0x0000068000007947 */ /* 0x000fea0003800000 */
.L_x_55:
[----:B------:R-:W-:Y:S01]  /*2570*/  ISETP.GT.U32.AND P0, PT, R3, 0x7f800000, PT ;  /* 0x7f8000000300780c */ /* 0x000fe20003f04070 */
[----:B------:R-:W-:-:S05]  /*2580*/  IMAD.MOV.U32 R3, RZ, RZ, 0x7f ;  /* 0x0000007fff037424 */ /* 0x000fca00078e00ff */
[----:B------:R-:W-:-:S05]  /*2590*/  SEL R3, R3, 0x7c, P0 ;  /* 0x0000007c03037807 */ /* 0x000fca0000000000 */
[----:B------:R0:W-:Y:S01]  /*25a0*/  STG.E.U8 [R16.64], R3 ;  /* 0x0000000310007986 */ /* 0x0001e2000c101124 */
[----:B------:R-:W-:Y:S05]  /*25b0*/  BRA `(.L_x_41) ;  /* 0x0000063000007947 */ /* 0x000fea0003800000 */
.L_x_51:
[----:B------:R-:W-:-:S04]  /*25c0*/  FSEL R0, RZ, 1, !P0 ;  /* 0x3f800000ff007808 */ /* 0x000fc80004000000 */
[----:B------:R-:W-:-:S05]  /*25d0*/  F2FP.BF16.PACK_AB R0, RZ, R0 ;  /* 0x00000000ff00723e */ /* 0x000fca00000010ff */
[----:B------:R0:W-:Y:S01]  /*25e0*/  STG.E.U16 [R16.64], R0 ;  /* 0x0000000010007986 */ /* 0x0001e2000c101524 */
[----:B------:R-:W-:Y:S05]  /*25f0*/  BRA `(.L_x_41) ;  /* 0x000005f000007947 */ /* 0x000fea0003800000 */
.L_x_48:
        /* <DEDUP_REMOVED lines=8> */
[----:B------:R0:W-:Y:S01]  /*2680*/  STG.E.U16 [R16.64], R2 ;  /* 0x0000000210007986 */ /* 0x0001e2000c101524 */
[----:B------:R-:W-:Y:S05]  /*2690*/  BRA `(.L_x_41) ;  /* 0x0000055000007947 */ /* 0x000fea0003800000 */
.L_x_58:
        /* <DEDUP_REMOVED lines=8> */
[----:B------:R-:W-:-:S04]  /*2720*/  @P0 IADD3 R0, R3, 0x487ffff, R0 ;  /* 0x0487ffff03000810 */ /* 0x000fc80007ffe000 */
[----:B------:R-:W-:-:S04]  /*2730*/  @P0 SHF.R.U32.HI R0, RZ, 0x14, R0 ;  /* 0x00000014ff000819 */ /* 0x000fc80000011600 */
[----:B------:R-:W-:Y:S01]  /*2740*/  @P0 LOP3.LUT R0, R0, 0xff, RZ, 0xc0, !PT ;  /* 0x000000ff00000812 */ /* 0x000fe200078ec0ff */
[----:B------:R-:W-:Y:S05]  /*2750*/  @P0 BRA `(.L_x_61) ;  /* 0x0000004000000947 */ /* 0x000fea0003800000 */
[----:B------:R-:W-:Y:S01]  /*2760*/  FADD.FTZ R0, R3, 8192 ;  /* 0x4600000003007421 */ /* 0x000fe20000010000 */
[----:B------:R-:W-:-:S04]  /*2770*/  PRMT R8, RZ, 0x7610, R8 ;  /* 0x00007610ff087816 */ /* 0x000fc80000000008 */
[----:B------:R-:W-:-:S13]  /*2780*/  LOP3.LUT P0, R0, R0, 0xff, RZ, 0xc0, !PT ;  /* 0x000000ff00007812 */ /* 0x000fda000780c0ff */
[----:B------:R-:W-:Y:S05]  /*2790*/  @!P0 BRA `(.L_x_60) ;  /* 0x0000001000008947 */ /* 0x000fea0003800000 */
.L_x_61:
[----:B------:R-:W-:Y:S02]  /*27a0*/  PRMT R8, R0, 0x7610, R8 ;  /* 0x0000761000087816 */ /* 0x000fe40000000008 */
.L_x_60:
[----:B------:R-:W-:Y:S05]  /*27b0*/  BSYNC B0 ;  /* 0x0000000000007941 */ /* 0x000fea0003800000 */
.L_x_59:
[----:B------:R0:W-:Y:S01]  /*27c0*/  STG.E.U8 [R16.64], R8 ;  /* 0x0000000810007986 */ /* 0x0001e2000c101124 */
[----:B------:R-:W-:Y:S05]  /*27d0*/  BRA `(.L_x_41) ;  /* 0x0000041000007947 */ /* 0x000fea0003800000 */
.L_x_57:
        /* <DEDUP_REMOVED lines=16> */
.L_x_64:
[----:B------:R-:W-:Y:S02]  /*28e0*/  PRMT R8, R0, 0x7610, R8 ;  /* 0x0000761000087816 */ /* 0x000fe40000000008 */
.L_x_63:
[----:B------:R-:W-:Y:S05]  /*28f0*/  BSYNC B0 ;  /* 0x0000000000007941 */ /* 0x000fea0003800000 */
.L_x_62:
[----:B------:R0:W-:Y:S01]  /*2900*/  STG.E.U8 [R16.64], R8 ;  /* 0x0000000810007986 */ /* 0x0001e2000c101124 */
[----:B------:R-:W-:Y:S05]  /*2910*/  BRA `(.L_x_41) ;  /* 0x000002d000007947 */ /* 0x000fea0003800000 */
.L_x_56:
[----:B------:R-:W-:-:S13]  /*2920*/  ISETP.NE.AND P1, PT, R0, 0x1c, PT ;  /* 0x0000001c0000780c */ /* 0x000fda0003f25270 */
[----:B------:R-:W-:Y:S05]  /*2930*/  @!P1 BRA `(.L_x_65) ;  /* 0x000002a000009947 */ /* 0x000fea0003800000 */
[----:B------:R-:W-:-:S13]  /*2940*/  ISETP.NE.AND P1, PT, R0, 0x1d, PT ;  /* 0x0000001d0000780c */ /* 0x000fda0003f25270 */
[----:B------:R-:W-:Y:S05]  /*2950*/  @!P1 BRA `(.L_x_66) ;  /* 0x0000025000009947 */ /* 0x000fea0003800000 */
[----:B------:R-:W-:-:S13]  /*2960*/  ISETP.NE.AND P1, PT, R0, 0x2c, PT ;  /* 0x0000002c0000780c */ /* 0x000fda0003f25270 */
[----:B------:R-:W-:Y:S05]  /*2970*/  @P1 BRA `(.L_x_40) ;  /* 0x000000f000001947 */ /* 0x000fea0003800000 */
[----:B------:R-:W-:Y:S02]  /*2980*/  FSEL R3, RZ, 1, !P0 ;  /* 0x3f800000ff037808 */ /* 0x000fe40004000000 */
[----:B------:R-:W-:Y:S02]  /*2990*/  PLOP3.LUT P0, PT, PT, PT, PT, 0x80, 0x0 ;  /* 0x000000000000781c */ /* 0x000fe40003f0f070 */
[----:B------:R-:W-:-:S04]  /*29a0*/  SHF.R.U32.HI R2, RZ, 0x17, R3 ;  /* 0x00000017ff027819 */ /* 0x000fc80000011603 */
[----:B------:R-:W-:-:S13]  /*29b0*/  ISETP.NE.AND P2, PT, R2, 0xff, PT ;  /* 0x000000ff0200780c */ /* 0x000fda0003f45270 */
[--C-:B------:R-:W-:Y:S02]  /*29c0*/  @P2 SHF.R.U32.HI R0, RZ, 0x16, R3.reuse ;  /* 0x00000016ff002819 */ /* 0x100fe40000011603 */
[----:B------:R-:W-:Y:S01]  /*29d0*/  @P2 LOP3.LUT P1, RZ, R2, 0x3fffff, R3, 0xf8, !PT ;  /* 0x003fffff02ff2812 */ /* 0x000fe2000782f803 */
[----:B------:R-:W-:Y:S01]  /*29e0*/  IMAD.MOV.U32 R3, RZ, RZ, 0xff ;  /* 0x000000ffff037424 */ /* 0x000fe200078e00ff */
[----:B------:R-:W-:-:S04]  /*29f0*/  @P2 LOP3.LUT R0, R0, 0x1, RZ, 0xc0, !PT ;  /* 0x0000000100002812 */ /* 0x000fc800078ec0ff */
[----:B------:R-:W-:Y:S02]  /*2a00*/  @P2 ISETP.EQ.U32.AND P1, PT, R0, 0x1, P1 ;  /* 0x000000010000280c */ /* 0x000fe40000f22070 */
[----:B------:R-:W-:Y:S02]  /*2a10*/  @P2 IADD3 R0, R2, 0x1, RZ ;  /* 0x0000000102002810 */ /* 0x000fe40007ffe0ff */
[----:B------:R-:W-:-:S13]  /*2a20*/  @P2 PLOP3.LUT P0, PT, P1, PT, PT, 0x80, 0x0 ;  /* 0x000000000000281c */ /* 0x000fda0000f0f070 */
[----:B------:R-:W-:-:S04]  /*2a30*/  @!P0 IMAD.MOV R0, RZ, RZ, R2 ;  /* 0x000000ffff008224 */ /* 0x000fc800078e0202 */
[----:B------:R-:W-:-:S05]  /*2a40*/  @P2 IMAD.MOV.U32 R3, RZ, RZ, R0 ;  /* 0x000000ffff032224 */ /* 0x000fca00078e0000 */
[----:B------:R0:W-:Y:S01]  /*2a50*/  STG.E.U8 [R16.64], R3 ;  /* 0x0000000310007986 */ /* 0x0001e2000c101124 */
[----:B------:R-:W-:Y:S05]  /*2a60*/  BRA `(.L_x_41) ;  /* 0x0000018000007947 */ /* 0x000fea0003800000 */
.L_x_40:
[----:B------:R-:W-:Y:S01]  /*2a70*/  MOV R2, 0x0 ;  /* 0x0000000000027802 */ /* 0x000fe20000000f00 */
[----:B------:R-:W-:Y:S02]  /*2a80*/  IMAD.MOV.U32 R4, RZ, RZ, c[0x4][0x148] ;  /* 0x01005200ff047624 */ /* 0x000fe400078e00ff */
[----:B------:R-:W-:Y:S02]  /*2a90*/  IMAD.MOV.U32 R5, RZ, RZ, c[0x4][0x14c] ;  /* 0x01005300ff057624 */ /* 0x000fe400078e00ff */
[----:B------:R-:W-:Y:S01]  /*2aa0*/  IMAD.MOV.U32 R6, RZ, RZ, c[0x4][0x150] ;  /* 0x01005400ff067624 */ /* 0x000fe200078e00ff */
[----:B------:R-:W0:Y:S01]  /*2ab0*/  LDC.64 R2, c[0x4][R2] ;  /* 0x0100000002027b82 */ /* 0x000e220000000a00 */
[----:B------:R-:W-:Y:S02]  /*2ac0*/  IMAD.MOV.U32 R7, RZ, RZ, c[0x4][0x154] ;  /* 0x01005500ff077624 */ /* 0x000fe400078e00ff */
[----:B------:R-:W-:-:S02]  /*2ad0*/  IMAD.MOV.U32 R8, RZ, RZ, 0x65 ;  /* 0x00000065ff087424 */ /* 0x000fc400078e00ff */
[----:B------:R-:W-:Y:S02]  /*2ae0*/  IMAD.MOV.U32 R10, RZ, RZ, c[0x4][0x60] ;  /* 0x01001800ff0a7624 */ /* 0x000fe400078e00ff */
[----:B------:R-:W-:Y:S02]  /*2af0*/  IMAD.MOV.U32 R11, RZ, RZ, c[0x4][0x64] ;  /* 0x01001900ff0b7624 */ /* 0x000fe400078e00ff */
[----:B------:R-:W-:Y:S02]  /*2b00*/  IMAD.MOV.U32 R12, RZ, RZ, 0x1 ;  /* 0x00000001ff0c7424 */ /* 0x000fe400078e00ff */
[----:B------:R-:W-:Y:S02]  /*2b10*/  IMAD.MOV.U32 R13, RZ, RZ, RZ ;  /* 0x000000ffff0d7224 */ /* 0x000fe400078e00ff */
[----:B------:R-:W-:Y:S01]  /*2b20*/  LEPC R14 ;  /* 0x00000000000e734e */ /* 0x000fe20000000000 */
[----:B------:R-:W-:Y:S02]  /*2b30*/  MOV R9, 0x2ba0 ;  /* 0x00002ba000097802 */ /* 0x000fe40000000f00 */
[----:B------:R-:W-:Y:S02]  /*2b40*/  MOV R20, 0x2b20 ;  /* 0x00002b2000147802 */ /* 0x000fe40000000f00 */
[----:B------:R-:W-:-:S02]  /*2b50*/  MOV R21, 0x0 ;  /* 0x0000000000157802 */ /* 0x000fc40000000f00 */
[----:B------:R-:W-:Y:S02]  /*2b60*/  MOV R0, 0x0 ;  /* 0x0000000000007802 */ /* 0x000fe40000000f00 */
[----:B------:R-:W-:-:S04]  /*2b70*/  IADD3 R20, P0, P1, -R20, R9, R14 ;  /* 0x0000000914147210 */ /* 0x000fc8000791e10e */
[----:B------:R-:W-:-:S04]  /*2b80*/  IADD3.X R21, ~R0, R21, R15, P0, P1 ;  /* 0x0000001500157210 */ /* 0x000fc800007e250f */
[----:B0-----:R-:W-:Y:S05]  /*2b90*/  CALL.ABS.NOINC R2 ;  /* 0x0000000002007343 */ /* 0x001fea0003c00000 */
[----:B------:R-:W-:Y:S05]  /*2ba0*/  BRA `(.L_x_41) ;  /* 0x0000004000007947 */ /* 0x000fea0003800000 */
.L_x_66:
[----:B------:R-:W-:-:S05]  /*2bb0*/  IMAD.MOV.U32 R3, RZ, RZ, RZ ;  /* 0x000000ffff037224 */ /* 0x000fca00078e00ff */
[----:B------:R0:W-:Y:S01]  /*2bc0*/  STG.E.64 [R16.64], R2 ;  /* 0x0000000210007986 */ /* 0x0001e2000c101b24 */
[----:B------:R-:W-:Y:S05]  /*2bd0*/  BRA `(.L_x_41) ;  /* 0x0000001000007947 */ /* 0x000fea0003800000 */
.L_x_65:
[----:B------:R0:W-:Y:S02]  /*2be0*/  STG.E [R16.64], R2 ;  /* 0x0000000210007986 */ /* 0x0001e4000c101924 */
.L_x_41:
[----:B------:R-:W-:Y:S05]  /*2bf0*/  BSYNC B6 ;  /* 0x0000000000067941 */ /* 0x000fea0003800000 */
.L_x_35:
[----:B------:R-:W-:-:S05]  /*2c00*/  IMAD R18, R18, 0x200, R23 ;  /* 0x0000020012127824 */ /* 0x000fca00078e0217 */
[----:B------:R-:W-:Y:S02]  /*2c10*/  IADD3 R19, R18, 0x80, RZ ;  /* 0x0000008012137810 */ /* 0x000fe40007ffe0ff */
.L_x_1:
[----:B------:R-:W-:Y:S05]  /*2c20*/  BSYNC B7 ;  /* 0x0000000000077941 */ /* 0x000fea0003800000 */
.L_x_0:
[----:B------:R-:W-:Y:S01]  /*2c30*/  ISETP.GE.AND P0, PT, R19, c[0x0][0x160], PT ;  /* 0x0000580013007a0c */ /* 0x000fe20003f06270 */
[----:B------:R-:W-:-:S12]  /*2c40*/  BSSY B7, `(.L_x_67) ;  /* 0x0000574000077945 */ /* 0x000fd80003800000 */
[----:B------:R-:W-:Y:S05]  /*2c50*/  @P0 BRA `(.L_x_68) ;  /* 0x0000572000000947 */ /* 0x000fea0003800000 */
[----:B------:R-:W-:Y:S01]  /*2c60*/  ISETP.NE.AND P0, PT, RZ, c[0x0][0x168], PT ;  /* 0x00005a00ff007a0c */ /* 0x000fe20003f05270 */
[----:B0-----:R-:W-:Y:S02]  /*2c70*/  IMAD.MOV.U32 R0, RZ, RZ, RZ ;  /* 0x000000ffff007224 */ /* 0x001fe400078e00ff */
[----:B------:R-:W-:-:S10]  /*2c80*/  IMAD.MOV.U32 R16, RZ, RZ, RZ ;  /* 0x000000ffff107224 */ /* 0x000fd400078e00ff */
[----:B------:R-:W-:Y:S05]  /*2c90*/  @!P0 BRA `(.L_x_69) ;  /* 0x00000e0000008947 */ /* 0x000fea0003800000 */
[----:B------:R-:W-:Y:S02]  /*2ca0*/  IMAD.MOV.U32 R18, RZ, RZ, RZ ;  /* 0x000000ffff127224 */ /* 0x000fe400078e00ff */
[----:B------:R-:W-:Y:S02]  /*2cb0*/  IMAD.MOV.U32 R4, RZ, RZ, 0x1 ;  /* 0x00000001ff047424 */ /* 0x000fe400078e00ff */
[----:B------:R-:W-:-:S03]  /*2cc0*/  IMAD.HI.U32 R2, R19, c[0x0][0x170], R18 ;  /* 0x00005c0013027a27 */ /* 0x000fc600078e0012 */
[----:B------:R-:W-:Y:S02]  /*2cd0*/  ISETP.NE.AND P0, PT, R4, c[0x0][0x168], PT ;  /* 0x00005a0004007a0c */ /* 0x000fe40003f05270 */
[----:B------:R-:W-:-:S05]  /*2ce0*/  SHF.R.U32.HI R3, RZ, c[0x0][0x174], R2 ;  /* 0x00005d00ff037a19 */ /* 0x000fca0000011602 */
[----:B------:R-:W-:-:S04]  /*2cf0*/  IMAD.MOV R0, RZ, RZ, -R3 ;  /* 0x000000ffff007224 */ /* 0x000fc800078e0a03 */
[----:B------:R-:W-:-:S04]  /*2d00*/  IMAD R0, R0, c[0x0][0x16c], R19 ;  /* 0x00005b0000007a24 */ /* 0x000fc800078e0213 */
[C---:B------:R-:W-:Y:S02]  /*2d10*/  IMAD R16, R0.reuse, c[0x0][0x298], RZ ;  /* 0x0000a60000107a24 */ /* 0x040fe400078e02ff */
[----:B------:R-:W-:Y:S01]  /*2d20*/  IMAD R0, R0, c[0x0][0x29c], RZ ;  /* 0x0000a70000007a24 */ /* 0x000fe200078e02ff */
[----:B------:R-:W-:Y:S05]  /*2d30*/  @!P0 BRA `(.L_x_69) ;  /* 0x00000d6000008947 */ /* 0x000fea0003800000 */
[----:B------:R-:W-:Y:S02]  /*2d40*/  IMAD.MOV.U32 R2, RZ, RZ, RZ ;  /* 0x000000ffff027224 */ /* 0x000fe400078e00ff */
[----:B------:R-:W-:Y:S02]  /*2d50*/  IMAD.MOV.U32 R6, RZ, RZ, c[0x0][0x168] ;  /* 0x00005a00ff067624 */ /* 0x000fe400078e00ff */
[----:B------:R-:W-:-:S03]  /*2d60*/  IMAD.HI.U32 R4, R3, c[0x0][0x17c], R2 ;  /* 0x00005f0003047a27 */ /* 0x000fc600078e0002 */
[----:B------:R-:W-:Y:S02]  /*2d70*/  ISETP.NE.AND P0, PT, R6, 0x2, PT ;  /* 0x000000020600780c */ /* 0x000fe40003f05270 */
        /* <DEDUP_REMOVED lines=210> */
.L_x_69:
        /* <DEDUP_REMOVED lines=19> */
.L_x_73:
[----:B------:R-:W2:Y:S02]  /*3bd0*/  LDG.E.U8 R2, [R2.64] ;  /* 0x0000002402027981 */ /* 0x000ea4000c1e1100 */
[----:B--2---:R-:W-:Y:S01]  /*3be0*/  ISETP.NE.AND P0, PT, R2, RZ, PT ;  /* 0x000000ff0200720c */ /* 0x004fe20003f05270 */
[----:B------:R-:W-:Y:S05]  /*3bf0*/  BRA `(.L_x_75) ;  /* 0x00000e0000007947 */ /* 0x000fea0003800000 */
.L_x_72:
        /* <DEDUP_REMOVED lines=10> */
.L_x_77:
[----:B------:R-:W2:Y:S02]  /*3ca0*/  LDG.E R2, [R2.64] ;  /* 0x0000002402027981 */ /* 0x000ea4000c1e1900 */
[----:B--2---:R-:W-:Y:S01]  /*3cb0*/  ISETP.NE.AND P0, PT, R2, RZ, PT ;  /* 0x000000ff0200720c */ /* 0x004fe20003f05270 */
[----:B------:R-:W-:Y:S05]  /*3cc0*/  BRA `(.L_x_75) ;  /* 0x00000d3000007947 */ /* 0x000fea0003800000 */
.L_x_76:
[----:B------:R-:W2:Y:S02]  /*3cd0*/  LDG.E.U16 R2, [R2.64] ;  /* 0x0000002402027981 */ /* 0x000ea4000c1e1500 */
[----:B--2---:R-:W-:Y:S01]  /*3ce0*/  ISETP.NE.AND P0, PT, R2, RZ, PT ;  /* 0x000000ff0200720c */ /* 0x004fe20003f05270 */
[----:B------:R-:W-:Y:S05]  /*3cf0*/  BRA `(.L_x_75) ;  /* 0x00000d0000007947 */ /* 0x000fea0003800000 */
.L_x_71:
        /* <DEDUP_REMOVED lines=9> */
.L_x_79:
[----:B------:R-:W2:Y:S02]  /*3d90*/  LDG.E.U16 R0, [R2.64] ;  /* 0x0000002402007981 */ /* 0x000ea4000c1e1500 */
[----:B--2---:R-:W-:-:S05]  /*3da0*/  HADD2.F32 R0, -RZ, R0.H0_H0 ;  /* 0x20000000ff007230 */ /* 0x004fca0000004100 */
[----:B------:R-:W-:Y:S01]  /*3db0*/  FSETP.NEU.FTZ.AND P0, PT, R0, RZ, PT ;  /* 0x000000ff0000720b */ /* 0x000fe20003f1d000 */
[----:B------:R-:W-:Y:S05]  /*3dc0*/  BRA `(.L_x_75) ;  /* 0x00000c3000007947 */ /* 0x000fea0003800000 */
.L_x_78:
        /* <DEDUP_REMOVED lines=11> */
.L_x_81:
        /* <DEDUP_REMOVED lines=10> */
.L_x_80:
[----:B------:R-:W2:Y:S02]  /*3f20*/  LDG.E.64 R2, [R2.64] ;  /* 0x0000002402027981 */ /* 0x000ea4000c1e1b00 */
[----:B--2---:R0:W1:Y:S01]  /*3f30*/  DSETP.NEU.AND P0, PT, R2, RZ, PT ;  /* 0x000000ff0200722a */ /* 0x0040620003f0d000 */
[----:B------:R-:W-:Y:S05]  /*3f40*/  BRA `(.L_x_75) ;  /* 0x00000ab000007947 */ /* 0x000fea0003800000 */
.L_x_70:
        /* <DEDUP_REMOVED lines=11> */
.L_x_84:
[----:B------:R-:W2:Y:S02]  /*4000*/  LDG.E.128 R4, [R2.64] ;  /* 0x0000002402047981 */ /* 0x000ea4000c1e1d00 */
[----:B--2---:R-:W0:-:S06]  /*4010*/  DSETP.NEU.AND P0, PT, R6, RZ, PT ;  /* 0x000000ff0600722a */ /* 0x004e0c0003f0d000 */
[----:B0-----:R0:W1:Y:S01]  /*4020*/  DSETP.NEU.OR P0, PT, R4, RZ, P0 ;  /* 0x000000ff0400722a */ /* 0x001062000070d400 */
[----:B------:R-:W-:Y:S05]  /*4030*/  BRA `(.L_x_75) ;  /* 0x000009c000007947 */ /* 0x000fea0003800000 */
.L_x_83:
        /* <DEDUP_REMOVED lines=27> */
.L_x_86:
        /* <DEDUP_REMOVED lines=14> */
.L_x_85:
[----:B------:R-:W2:Y:S02]  /*42d0*/  LDG.E.U16 R0, [R2.64] ;  /* 0x0000002402007981 */ /* 0x000ea4000c1e1500 */
[----:B--2---:R-:W-:-:S04]  /*42e0*/  PRMT R0, RZ, 0x5410, R0 ;  /* 0x00005410ff007816 */ /* 0x004fc80000000000 */
[----:B------:R-:W-:Y:S01]  /*42f0*/  FSETP.NEU.FTZ.AND P0, PT, R0, RZ, PT ;  /* 0x000000ff0000720b */ /* 0x000fe20003f1d000 */
[----:B------:R-:W-:Y:S05]  /*4300*/  BRA `(.L_x_75) ;  /* 0x000006f000007947 */ /* 0x000fea0003800000 */
.L_x_82:
        /* <DEDUP_REMOVED lines=11> */
.L_x_89:
        /* <DEDUP_REMOVED lines=21> */
.L_x_93:
[----:B------:R-:W-:Y:S05]  /*4510*/  BSYNC B1 ;  /* 0x0000000000017941 */ /* 0x000fea0003800000 */
.L_x_92:
[----:B------:R-:W-:Y:S01]  /*4520*/  LEA R3, R0, 0x3b800000, 0x17 ;  /* 0x3b80000000037811 */ /* 0x000fe200078eb8ff */
[----:B------:R-:W-:-:S05]  /*4530*/  IMAD.SHL.U32 R0, R2, 0x100000, RZ ;  /* 0x0010000002007824 */ /* 0x000fca00078e00ff */
[----:B------:R-:W-:Y:S02]  /*4540*/  LOP3.LUT R0, R3, R0, R4, 0xfe, !PT ;  /* 0x0000000003007212 */ /* 0x000fe400078efe04 */
.L_x_91:
[----:B------:R-:W-:Y:S05]  /*4550*/  BSYNC B0 ;  /* 0x0000000000007941 */ /* 0x000fea0003800000 */
.L_x_90:
[----:B------:R-:W-:Y:S01]  /*4560*/  FSETP.NEU.FTZ.AND P0, PT, R0, RZ, PT ;  /* 0x000000ff0000720b */ /* 0x000fe20003f1d000 */
[----:B------:R-:W-:Y:S05]  /*4570*/  BRA `(.L_x_75) ;  /* 0x0000048000007947 */ /* 0x000fea0003800000 */
.L_x_88:
        /* <DEDUP_REMOVED lines=21> */
.L_x_97:
[----:B------:R-:W-:Y:S05]  /*46d0*/  BSYNC B1 ;  /* 0x0000000000017941 */ /* 0x000fea0003800000 */
.L_x_96:
[----:B------:R-:W-:Y:S01]  /*46e0*/  LEA R3, R0, 0x37800000, 0x17 ;  /* 0x3780000000037811 */ /* 0x000fe200078eb8ff */
[----:B------:R-:W-:-:S05]  /*46f0*/  IMAD.SHL.U32 R0, R2, 0x200000, RZ ;  /* 0x0020000002007824 */ /* 0x000fca00078e00ff */
[----:B------:R-:W-:Y:S02]  /*4700*/  LOP3.LUT R0, R3, R0, R4, 0xfe, !PT ;  /* 0x0000000003007212 */ /* 0x000fe400078efe04 */
.L_x_95:
[----:B------:R-:W-:Y:S05]  /*4710*/  BSYNC B0 ;  /* 0x0000000000007941 */ /* 0x000fea0003800000 */
.L_x_94:
[----:B------:R-:W-:Y:S01]  /*4720*/  FSETP.NEU.FTZ.AND P0, PT, R0, RZ, PT ;  /* 0x000000ff0000720b */ /* 0x000fe20003f1d000 */
[----:B------:R-:W-:Y:S05]  /*4730*/  BRA `(.L_x_75) ;  /* 0x000002c000007947 */ /* 0x000fea0003800000 */
.L_x_87:
        /* <DEDUP_REMOVED lines=14> */
.L_x_101:
[----:B------:R-:W-:Y:S05]  /*4820*/  BSYNC B0 ;  /* 0x0000000000007941 */ /* 0x000fea0003800000 */
.L_x_100:
[----:B------:R-:W-:Y:S01]  /*4830*/  FSETP.NEU.FTZ.AND P0, PT, R0, RZ, PT ;  /* 0x000000ff0000720b */ /* 0x000fe20003f1d000 */
[----:B------:R-:W-:Y:S05]  /*4840*/  BRA `(.L_x_75) ;  /* 0x000001b000007947 */ /* 0x000fea0003800000 */
.L_x_74:
        /* <DEDUP_REMOVED lines=21> */
.L_x_99:
[----:B------:R-:W2:Y:S02]  /*49a0*/  LDG.E.64 R2, [R2.64] ;  /* 0x0000002402027981 */ /* 0x000ea4000c1e1b00 */
[----:B--2---:R-:W-:-:S04]  /*49b0*/  ISETP.NE.U32.AND P0, PT, R2, RZ, PT ;  /* 0x000000ff0200720c */ /* 0x004fc80003f05070 */
[----:B------:R-:W-:Y:S01]  /*49c0*/  ISETP.NE.AND.EX P0, PT, R3, RZ, PT, P0 ;  /* 0x000000ff0300720c */ /* 0x000fe20003f05300 */
[----:B------:R-:W-:Y:S05]  /*49d0*/  BRA `(.L_x_75) ;  /* 0x0000002000007947 */ /* 0x000fea0003800000 */
.L_x_98:
[----:B------:R-:W2:Y:S02]  /*49e0*/  LDG.E R2, [R2.64] ;  /* 0x0000002402027981 */ /* 0x000ea4000c1e1900 */
[----:B--2---:R-:W-:Y:S02]  /*49f0*/  ISETP.NE.AND P0, PT, R2, RZ, PT ;  /* 0x000000ff0200720c */ /* 0x004fe40003f05270 */
.L_x_75:
        /* <DEDUP_REMOVED lines=20> */
.L_x_106:
[----:B------:R0:W-:Y:S01]  /*4b40*/  STG.E.U8 [R16.64], R2 ;  /* 0x0000000210007986 */ /* 0x0001e2000c101124 */
[----:B------:R-:W-:Y:S05]  /*4b50*/  BRA `(.L_x_108) ;  /* 0x00000c6000007947 */ /* 0x000fea0003800000 */
.L_x_105:
        /* <DEDUP_REMOVED lines=9> */
.L_x_110:
[----:B------:R0:W-:Y:S01]  /*4bf0*/  STG.E [R16.64], R2 ;  /* 0x0000000210007986 */ /* 0x0001e2000c101924 */
[----:B------:R-:W-:Y:S05]  /*4c00*/  BRA `(.L_x_108) ;  /* 0x00000bb000007947 */ /* 0x000fea0003800000 */
.L_x_109:
[----:B------:R0:W-:Y:S01]  /*4c10*/  STG.E.U16 [R16.64], R2 ;  /* 0x0000000210007986 */ /* 0x0001e2000c101524 */
[----:B------:R-:W-:Y:S05]  /*4c20*/  BRA `(.L_x_108) ;  /* 0x00000b9000007947 */ /* 0x000fea0003800000 */
.L_x_104:
        /* <DEDUP_REMOVED lines=9> */
.L_x_112:
[----:B------:R-:W-:-:S04]  /*4cc0*/  FSEL R0, RZ, 1, !P0 ;  /* 0x3f800000ff007808 */ /* 0x000fc80004000000 */
[----:B------:R-:W-:-:S05]  /*4cd0*/  F2FP.PACK_AB R0, RZ, R0 ;  /* 0x00000000ff00723e */ /* 0x000fca00000000ff */
[----:B------:R0:W-:Y:S01]  /*4ce0*/  STG.E.U16 [R16.64], R0 ;  /* 0x0000000010007986 */ /* 0x0001e2000c101524 */
[----:B------:R-:W-:Y:S05]  /*4cf0*/  BRA `(.L_x_108) ;  /* 0x00000ac000007947 */ /* 0x000fea0003800000 */
.L_x_111:
        /* <DEDUP_REMOVED lines=10> */
.L_x_114:
[----:B------:R-:W-:-:S04]  /*4da0*/  FSEL R0, RZ, 1, !P0 ;  /* 0x3f800000ff007808 */ /* 0x000fc80004000000 */
[----:B------:R-:W-:-:S04]  /*4db0*/  F2FP.PACK_AB R3, RZ, R0 ;  /* 0x00000000ff03723e */ /* 0x000fc800000000ff */
[----:B------:R-:W-:-:S05]  /*4dc0*/  PRMT R3, R3, 0x5410, RZ ;  /* 0x0000541003037816 */ /* 0x000fca00000000ff */
[----:B------:R0:W-:Y:S01]  /*4dd0*/  STG.E [R16.64], R3 ;  /* 0x0000000310007986 */ /* 0x0001e2000c101924 */
[----:B------:R-:W-:Y:S05]  /*4de0*/  BRA `(.L_x_108) ;  /* 0x000009d000007947 */ /* 0x000fea0003800000 */
.L_x_113:
[----:B------:R-:W-:Y:S01]  /*4df0*/  FSEL R3, RZ, 1.875, !P0 ;  /* 0x3ff00000ff037808 */ /* 0x000fe20004000000 */
[----:B------:R-:W-:-:S05]  /*4e00*/  IMAD.MOV.U32 R2, RZ, RZ, RZ ;  /* 0x000000ffff027224 */ /* 0x000fca00078e00ff */
[----:B------:R0:W-:Y:S01]  /*4e10*/  STG.E.64 [R16.64], R2 ;  /* 0x0000000210007986 */ /* 0x0001e2000c101b24 */
[----:B------:R-:W-:Y:S05]  /*4e20*/  BRA `(.L_x_108) ;  /* 0x0000099000007947 */ /* 0x000fea0003800000 */
.L_x_103:
        /* <DEDUP_REMOVED lines=10> */
.L_x_117:
[----:B------:R-:W-:Y:S01]  /*4ed0*/  FSEL R5, RZ, 1.875, !P0 ;  /* 0x3ff00000ff057808 */ /* 0x000fe20004000000 */
[----:B------:R-:W-:Y:S01]  /*4ee0*/  CS2R R6, SRZ ;  /* 0x0000000000067805 */ /* 0x000fe2000001ff00 */
[----:B------:R-:W-:-:S05]  /*4ef0*/  IMAD.MOV.U32 R4, RZ, RZ, RZ ;  /* 0x000000ffff047224 */ /* 0x000fca00078e00ff */
[----:B------:R0:W-:Y:S01]  /*4f00*/  STG.E.128 [R16.64], R4 ;  /* 0x0000000410007986 */ /* 0x0001e2000c101d24 */
[----:B------:R-:W-:Y:S05]  /*4f10*/  BRA `(.L_x_108) ;  /* 0x000008a000007947 */ /* 0x000fea0003800000 */
.L_x_116:
        /* <DEDUP_REMOVED lines=18> */
.L_x_121:
[----:B------:R-:W-:Y:S05]  /*5040*/  BSYNC B0 ;  /* 0x0000000000007941 */ /* 0x000fea0003800000 */
.L_x_120:
[----:B------:R0:W-:Y:S01]  /*5050*/  STG.E.U8 [R16.64], R3 ;  /* 0x0000000310007986 */ /* 0x0001e2000c101124 */
[----:B------:R-:W-:Y:S05]  /*5060*/  BRA `(.L_x_108) ;  /* 0x0000075000007947 */ /* 0x000fea0003800000 */
.L_x_119:
        /* <DEDUP_REMOVED lines=13> */
.L_x_122:
[----:B------:R-:W-:Y:S01]  /*5140*/  ISETP.GT.U32.AND P0, PT, R3, 0x7f800000, PT ;  /* 0x7f8000000300780c */ /* 0x000fe20003f04070 */
[----:B------:R-:W-:-:S05]  /*5150*/  IMAD.MOV.U32 R3, RZ, RZ, 0x7f ;  /* 0x0000007fff037424 */ /* 0x000fca00078e00ff */
[----:B------:R-:W-:-:S05]  /*5160*/  SEL R3, R3, 0x7c, P0 ;  /* 0x0000007c03037807 */ /* 0x000fca0000000000 */
[----:B------:R0:W-:Y:S01]  /*5170*/  STG.E.U8 [R16.64], R3 ;  /* 0x0000000310007986 */ /* 0x0001e2000c101124 */
[----:B------:R-:W-:Y:S05]  /*5180*/  BRA `(.L_x_108) ;  /* 0x0000063000007947 */ /* 0x000fea0003800000 */
.L_x_118:
[----:B------:R-:W-:-:S04]  /*5190*/  FSEL R0, RZ, 1, !P0 ;  /* 0x3f800000ff007808 */ /* 0x000fc80004000000 */
[----:B------:R-:W-:-:S05]  /*51a0*/  F2FP.BF16.PACK_AB R0, RZ, R0 ;  /* 0x00000000ff00723e */ /* 0x000fca00000010ff */
[----:B------:R0:W-:Y:S01]  /*51b0*/  STG.E.U16 [R16.64], R0 ;  /* 0x0000000010007986 */ /* 0x0001e2000c101524 */
[----:B------:R-:W-:Y:S05]  /*51c0*/  BRA `(.L_x_108) ;  /* 0x000005f000007947 */ /* 0x000fea0003800000 */
.L_x_115:
        /* <DEDUP_REMOVED lines=10> */
.L_x_125:
        /* <DEDUP_REMOVED lines=16> */
.L_x_128:
[----:B------:R-:W-:Y:S02]  /*5370*/  PRMT R8, R0, 0x7610, R8 ;  /* 0x0000761000087816 */ /* 0x000fe40000000008 */
.L_x_127:
[----:B------:R-:W-:Y:S05]  /*5380*/  BSYNC B0 ;  /* 0x0000000000007941 */ /* 0x000fea0003800000 */
.L_x_126:
[----:B------:R0:W-:Y:S01]  /*5390*/  STG.E.U8 [R16.64], R8 ;  /* 0x0000000810007986 */ /* 0x0001e2000c101124 */
[----:B------:R-:W-:Y:S05]  /*53a0*/  BRA `(.L_x_108) ;  /* 0x0000041000007947 */ /* 0x000fea0003800000 */
.L_x_124:
        /* <DEDUP_REMOVED lines=16> */
.L_x_131:
[----:B------:R-:W-:Y:S02]  /*54b0*/  PRMT R8, R0, 0x7610, R8 ;  /* 0x0000761000087816 */ /* 0x000fe40000000008 */
.L_x_130:
[----:B------:R-:W-:Y:S05]  /*54c0*/  BSYNC B0 ;  /* 0x0000000000007941 */ /* 0x000fea0003800000 */
.L_x_129:
[----:B------:R0:W-:Y:S01]  /*54d0*/  STG.E.U8 [R16.64], R8 ;  /* 0x0000000810007986 */ /* 0x0001e2000c101124 */
[----:B------:R-:W-:Y:S05]  /*54e0*/  BRA `(.L_x_108) ;  /* 0x000002d000007947 */ /* 0x000fea0003800000 */
.L_x_123:
        /* <DEDUP_REMOVED lines=21> */
.L_x_107:
        /* <DEDUP_REMOVED lines=20> */
.L_x_133:
[----:B------:R-:W-:-:S05]  /*5780*/  IMAD.MOV.U32 R3, RZ, RZ, RZ ;  /* 0x000000ffff037224 */ /* 0x000fca00078e00ff */
[----:B------:R0:W-:Y:S01]  /*5790*/  STG.E.64 [R16.64], R2 ;  /* 0x0000000210007986 */ /* 0x0001e2000c101b24 */
[----:B------:R-:W-:Y:S05]  /*57a0*/  BRA `(.L_x_108) ;  /* 0x0000001000007947 */ /* 0x000fea0003800000 */
.L_x_132:
[----:B------:R0:W-:Y:S02]  /*57b0*/  STG.E [R16.64], R2 ;  /* 0x0000000210007986 */ /* 0x0001e4000c101924 */
.L_x_108:
[----:B------:R-:W-:Y:S05]  /*57c0*/  BSYNC B6 ;  /* 0x0000000000067941 */ /* 0x000fea0003800000 */
.L_x_102:
[----:B------:R-:W-:-:S04]  /*57d0*/  IADD3 R19, R19, 0x80, RZ ;  /* 0x0000008013137810 */ /* 0x000fc80007ffe0ff */
[----:B------:R-:W-:-:S13]  /*57e0*/  ISETP.GE.AND P0, PT, R19, c[0x0][0x160], PT ;  /* 0x0000580013007a0c */ /* 0x000fda0003f06270 */
        /* <DEDUP_REMOVED lines=229> */
.L_x_134:
        /* <DEDUP_REMOVED lines=19> */
.L_x_138:
[----:B------:R-:W2:Y:S02]  /*6770*/  LDG.E.U8 R2, [R2.64] ;  /* 0x0000002402027981 */ /* 0x000ea4000c1e1100 */
[----:B--2---:R-:W-:Y:S01]  /*6780*/  ISETP.NE.AND P0, PT, R2, RZ, PT ;  /* 0x000000ff0200720c */ /* 0x004fe20003f05270 */
[----:B------:R-:W-:Y:S05]  /*6790*/  BRA `(.L_x_140) ;  /* 0x00000e0000007947 */ /* 0x000fea0003800000 */
.L_x_137:
        /* <DEDUP_REMOVED lines=10> */
.L_x_142:
[----:B------:R-:W2:Y:S02]  /*6840*/  LDG.E R2, [R2.64] ;  /* 0x0000002402027981 */ /* 0x000ea4000c1e1900 */
[----:B--2---:R-:W-:Y:S01]  /*6850*/  ISETP.NE.AND P0, PT, R2, RZ, PT ;  /* 0x000000ff0200720c */ /* 0x004fe20003f05270 */
[----:B------:R-:W-:Y:S05]  /*6860*/  BRA `(.L_x_140) ;  /* 0x00000d3000007947 */ /* 0x000fea0003800000 */
.L_x_141:
[----:B------:R-:W2:Y:S02]  /*6870*/  LDG.E.U16 R2, [R2.64] ;  /* 0x0000002402027981 */ /* 0x000ea4000c1e1500 */
[----:B--2---:R-:W-:Y:S01]  /*6880*/  ISETP.NE.AND P0, PT, R2, RZ, PT ;  /* 0x000000ff0200720c */ /* 0x004fe20003f05270 */
[----:B------:R-:W-:Y:S05]  /*6890*/  BRA `(.L_x_140) ;  /* 0x00000d0000007947 */ /* 0x000fea0003800000 */
.L_x_136:
        /* <DEDUP_REMOVED lines=9> */
.L_x_144:
[----:B------:R-:W2:Y:S02]  /*6930*/  LDG.E.U16 R0, [R2.64] ;  /* 0x0000002402007981 */ /* 0x000ea4000c1e1500 */
[----:B--2---:R-:W-:-:S05]  /*6940*/  HADD2.F32 R0, -RZ, R0.H0_H0 ;  /* 0x20000000ff007230 */ /* 0x004fca0000004100 */
[----:B------:R-:W-:Y:S01]  /*6950*/  FSETP.NEU.FTZ.AND P0, PT, R0, RZ, PT ;  /* 0x000000ff0000720b */ /* 0x000fe20003f1d000 */
[----:B------:R-:W-:Y:S05]  /*6960*/  BRA `(.L_x_140) ;  /* 0x00000c3000007947 */ /* 0x000fea0003800000 */
.L_x_143:
        /* <DEDUP_REMOVED lines=11> */
.L_x_146:
        /* <DEDUP_REMOVED lines=10> */
.L_x_145:
[----:B------:R-:W2:Y:S02]  /*6ac0*/  LDG.E.64 R2, [R2.64] ;  /* 0x0000002402027981 */ /* 0x000ea4000c1e1b00 */
[----:B--2---:R0:W1:Y:S01]  /*6ad0*/  DSETP.NEU.AND P0, PT, R2, RZ, PT ;  /* 0x000000ff0200722a */ /* 0x0040620003f0d000 */
[----:B------:R-:W-:Y:S05]  /*6ae0*/  BRA `(.L_x_140) ;  /* 0x00000ab000007947 */ /* 0x000fea0003800000 */
.L_x_135:
        /* <DEDUP_REMOVED lines=11> */
.L_x_149:
[----:B------:R-:W2:Y:S02]  /*6ba0*/  LDG.E.128 R4, [R2.64] ;  /* 0x0000002402047981 */ /* 0x000ea4000c1e1d00 */
[----:B--2---:R-:W0:-:S06]  /*6bb0*/  DSETP.NEU.AND P0, PT, R6, RZ, PT ;  /* 0x000000ff0600722a */ /* 0x004e0c0003f0d000 */
[----:B0-----:R0:W1:Y:S01]  /*6bc0*/  DSETP.NEU.OR P0, PT, R4, RZ, P0 ;  /* 0x000000ff0400722a */ /* 0x001062000070d400 */
[----:B------:R-:W-:Y:S05]  /*6bd0*/  BRA `(.L_x_140) ;  /* 0x000009c000007947 */ /* 0x000fea0003800000 */
.L_x_148:
        /* <DEDUP_REMOVED lines=27> */
.L_x_151:
        /* <DEDUP_REMOVED lines=14> */
.L_x_150:
[----:B------:R-:W2:Y:S02]  /*6e70*/  LDG.E.U16 R0, [R2.64] ;  /* 0x0000002402007981 */ /* 0x000ea4000c1e1500 */
[----:B--2---:R-:W-:-:S04]  /*6e80*/  PRMT R0, RZ, 0x5410, R0 ;  /* 0x00005410ff007816 */ /* 0x004fc80000000000 */
[----:B------:R-:W-:Y:S01]  /*6e90*/  FSETP.NEU.FTZ.AND P0, PT, R0, RZ, PT ;  /* 0x000000ff0000720b */ /* 0x000fe20003f1d000 */
[----:B------:R-:W-:Y:S05]  /*6ea0*/  BRA `(.L_x_140) ;  /* 0x000006f000007947 */ /* 0x000fea0003800000 */
.L_x_147:
        /* <DEDUP_REMOVED lines=11> */
.L_x_154:
        /* <DEDUP_REMOVED lines=21> */
.L_x_158:
[----:B------:R-:W-:Y:S05]  /*70b0*/  BSYNC B1 ;  /* 0x0000000000017941 */ /* 0x000fea0003800000 */
.L_x_157:
[----:B------:R-:W-:Y:S01]  /*70c0*/  LEA R3, R0, 0x3b800000, 0x17 ;  /* 0x3b80000000037811 */ /* 0x000fe200078eb8ff */
[----:B------:R-:W-:-:S05]  /*70d0*/  IMAD.SHL.U32 R0, R2, 0x100000, RZ ;  /* 0x0010000002007824 */ /* 0x000fca00078e00ff */
[----:B------:R-:W-:Y:S02]  /*70e0*/  LOP3.LUT R0, R3, R0, R4, 0xfe, !PT ;  /* 0x0000000003007212 */ /* 0x000fe400078efe04 */
.L_x_156:
[----:B------:R-:W-:Y:S05]  /*70f0*/  BSYNC B0 ;  /* 0x0000000000007941 */ /* 0x000fea0003800000 */
.L_x_155:
[----:B------:R-:W-:Y:S01]  /*7100*/  FSETP.NEU.FTZ.AND P0, PT, R0, RZ, PT ;  /* 0x000000ff0000720b */ /* 0x000fe20003f1d000 */
[----:B------:R-:W-:Y:S05]  /*7110*/  BRA `(.L_x_140) ;  /* 0x0000048000007947 */ /* 0x000fea0003800000 */
.L_x_153:
        /* <DEDUP_REMOVED lines=21> */
.L_x_162:
[----:B------:R-:W-:Y:S05]  /*7270*/  BSYNC B1 ;  /* 0x0000000000017941 */ /* 0x000fea0003800000 */
.L_x_161:
[----:B------:R-:W-:Y:S01]  /*7280*/  LEA R3, R0, 0x37800000, 0x17 ;  /* 0x3780000000037811 */ /* 0x000fe200078eb8ff */
[----:B------:R-:W-:-:S05]  /*7290*/  IMAD.SHL.U32 R0, R2, 0x200000, RZ ;  /* 0x0020000002007824 */ /* 0x000fca00078e00ff */
[----:B------:R-:W-:Y:S02]  /*72a0*/  LOP3.LUT R0, R3, R0, R4, 0xfe, !PT ;  /* 0x0000000003007212 */ /* 0x000fe400078efe04 */
.L_x_160:
[----:B------:R-:W-:Y:S05]  /*72b0*/  BSYNC B0 ;  /* 0x0000000000007941 */ /* 0x000fea0003800000 */
.L_x_159:
[----:B------:R-:W-:Y:S01]  /*72c0*/  FSETP.NEU.FTZ.AND P0, PT, R0, RZ, PT ;  /* 0x000000ff0000720b */ /* 0x000fe20003f1d000 */
[----:B------:R-:W-:Y:S05]  /*72d0*/  BRA `(.L_x_140) ;  /* 0x000002c000007947 */ /* 0x000fea0003800000 */
.L_x_152:
        /* <DEDUP_REMOVED lines=14> */
.L_x_166:
[----:B------:R-:W-:Y:S05]  /*73c0*/  BSYNC B0 ;  /* 0x0000000000007941 */ /* 0x000fea0003800000 */
.L_x_165:
[----:B------:R-:W-:Y:S01]  /*73d0*/  FSETP.NEU.FTZ.AND P0, PT, R0, RZ, PT ;  /* 0x000000ff0000720b */ /* 0x000fe20003f1d000 */
[----:B------:R-:W-:Y:S05]  /*73e0*/  BRA `(.L_x_140) ;  /* 0x000001b000007947 */ /* 0x000fea0003800000 */
.L_x_139:
        /* <DEDUP_REMOVED lines=21> */
.L_x_164:
[----:B------:R-:W2:Y:S02]  /*7540*/  LDG.E.64 R2, [R2.64] ;  /* 0x0000002402027981 */ /* 0x000ea4000c1e1b00 */
[----:B--2---:R-:W-:-:S04]  /*7550*/  ISETP.NE.U32.AND P0, PT, R2, RZ, PT ;  /* 0x000000ff0200720c */ /* 0x004fc80003f05070 */
[----:B------:R-:W-:Y:S01]  /*7560*/  ISETP.NE.AND.EX P0, PT, R3, RZ, PT, P0 ;  /* 0x000000ff0300720c */ /* 0x000fe20003f05300 */
[----:B------:R-:W-:Y:S05]  /*7570*/  BRA `(.L_x_140) ;  /* 0x0000002000007947 */ /* 0x000fea0003800000 */
.L_x_163:
[----:B------:R-:W2:Y:S02]  /*7580*/  LDG.E R2, [R2.64] ;  /* 0x0000002402027981 */ /* 0x000ea4000c1e1900 */
[----:B--2---:R-:W-:Y:S02]  /*7590*/  ISETP.NE.AND P0, PT, R2, RZ, PT ;  /* 0x000000ff0200720c */ /* 0x004fe40003f05270 */
.L_x_140:
        /* <DEDUP_REMOVED lines=20> */
.L_x_171:
[----:B------:R0:W-:Y:S01]  /*76e0*/  STG.E.U8 [R16.64], R2 ;  /* 0x0000000210007986 */ /* 0x0001e2000c101124 */
[----:B------:R-:W-:Y:S05]  /*76f0*/  BRA `(.L_x_173) ;  /* 0x00000c6000007947 */ /* 0x000fea0003800000 */
.L_x_170:
        /* <DEDUP_REMOVED lines=9> */
.L_x_175:
[----:B------:R0:W-:Y:S01]  /*7790*/  STG.E [R16.64], R2 ;  /* 0x0000000210007986 */ /* 0x0001e2000c101924 */
[----:B------:R-:W-:Y:S05]  /*77a0*/  BRA `(.L_x_173) ;  /* 0x00000bb000007947 */ /* 0x000fea0003800000 */
.L_x_174:
[----:B------:R0:W-:Y:S01]  /*77b0*/  STG.E.U16 [R16.64], R2 ;  /* 0x0000000210007986 */ /* 0x0001e2000c101524 */
[----:B------:R-:W-:Y:S05]  /*77c0*/  BRA `(.L_x_173) ;  /* 0x00000b9000007947 */ /* 0x000fea0003800000 */
.L_x_169:
        /* <DEDUP_REMOVED lines=9> */
.L_x_177:
[----:B------:R-:W-:-:S04]  /*7860*/  FSEL R0, RZ, 1, !P0 ;  /* 0x3f800000ff007808 */ /* 0x000fc80004000000 */
[----:B------:R-:W-:-:S05]  /*7870*/  F2FP.PACK_AB R0, RZ, R0 ;  /* 0x00000000ff00723e */ /* 0x000fca00000000ff */
[----:B------:R0:W-:Y:S01]  /*7880*/  STG.E.U16 [R16.64], R0 ;  /* 0x0000000010007986 */ /* 0x0001e2000c101524 */
[----:B------:R-:W-:Y:S05]  /*7890*/  BRA `(.L_x_173) ;  /* 0x00000ac000007947 */ /* 0x000fea0003800000 */
.L_x_176:
        /* <DEDUP_REMOVED lines=10> */
.L_x_179:
[----:B------:R-:W-:-:S04]  /*7940*/  FSEL R0, RZ, 1, !P0 ;  /* 0x3f800000ff007808 */ /* 0x000fc80004000000 */
[----:B------:R-:W-:-:S04]  /*7950*/  F2FP.PACK_AB R3, RZ, R0 ;  /* 0x00000000ff03723e */ /* 0x000fc800000000ff */
[----:B------:R-:W-:-:S05]  /*7960*/  PRMT R3, R3, 0x5410, RZ ;  /* 0x0000541003037816 */ /* 0x000fca00000000ff */
[----:B------:R0:W-:Y:S01]  /*7970*/  STG.E [R16.64], R3 ;  /* 0x0000000310007986 */ /* 0x0001e2000c101924 */
[----:B------:R-:W-:Y:S05]  /*7980*/  BRA `(.L_x_173) ;  /* 0x000009d000007947 */ /* 0x000fea0003800000 */
.L_x_178:
[----:B------:R-:W-:Y:S01]  /*7990*/  FSEL R3, RZ, 1.875, !P0 ;  /* 0x3ff00000ff037808 */ /* 0x000fe20004000000 */
[----:B------:R-:W-:-:S05]  /*79a0*/  IMAD.MOV.U32 R2, RZ, RZ, RZ ;  /* 0x000000ffff027224 */ /* 0x000fca00078e00ff */
[----:B------:R0:W-:Y:S01]  /*79b0*/  STG.E.64 [R16.64], R2 ;  /* 0x0000000210007986 */ /* 0x0001e2000c101b24 */
[----:B------:R-:W-:Y:S05]  /*79c0*/  BRA `(.L_x_173) ;  /* 0x0000099000007947 */ /* 0x000fea0003800000 */
.L_x_168:
        /* <DEDUP_REMOVED lines=10> */
.L_x_182:
[----:B------:R-:W-:Y:S01]  /*7a70*/  FSEL R5, RZ, 1.875, !P0 ;  /* 0x3ff00000ff057808 */ /* 0x000fe20004000000 */
[----:B------:R-:W-:Y:S01]  /*7a80*/  CS2R R6, SRZ ;  /* 0x0000000000067805 */ /* 0x000fe2000001ff00 */
[----:B------:R-:W-:-:S05]  /*7a90*/  IMAD.MOV.U32 R4, RZ, RZ, RZ ;  /* 0x000000ffff047224 */ /* 0x000fca00078e00ff */
[----:B------:R0:W-:Y:S01]  /*7aa0*/  STG.E.128 [R16.64], R4 ;  /* 0x0000000410007986 */ /* 0x0001e2000c101d24 */
[----:B------:R-:W-:Y:S05]  /*7ab0*/  BRA `(.L_x_173) ;  /* 0x000008a000007947 */ /* 0x000fea0003800000 */
.L_x_181:
        /* <DEDUP_REMOVED lines=18> */
.L_x_186:
[----:B------:R-:W-:Y:S05]  /*7be0*/  BSYNC B0 ;  /* 0x0000000000007941 */ /* 0x000fea0003800000 */
.L_x_185:
[----:B------:R0:W-:Y:S01]  /*7bf0*/  STG.E.U8 [R16.64], R3 ;  /* 0x0000000310007986 */ /* 0x0001e2000c101124 */
[----:B------:R-:W-:Y:S05]  /*7c00*/  BRA `(.L_x_173) ;  /* 0x0000075000007947 */ /* 0x000fea0003800000 */
.L_x_184:
        /* <DEDUP_REMOVED lines=13> */
.L_x_187:
[----:B------:R-:W-:Y:S01]  /*7ce0*/  ISETP.GT.U32.AND P0, PT, R3, 0x7f800000, PT ;  /* 0x7f8000000300780c */ /* 0x000fe20003f04070 */
[----:B------:R-:W-:-:S05]  /*7cf0*/  IMAD.MOV.U32 R3, RZ, RZ, 0x7f ;  /* 0x0000007fff037424 */ /* 0x000fca00078e00ff */
[----:B------:R-:W-:-:S05]  /*7d00*/  SEL R3, R3, 0x7c, P0 ;  /* 0x0000007c03037807 */ /* 0x000fca0000000000 */
[----:B------:R0:W-:Y:S01]  /*7d10*/  STG.E.U8 [R16.64], R3 ;  /* 0x0000000310007986 */ /* 0x0001e2000c101124 */
[----:B------:R-:W-:Y:S05]  /*7d20*/  BRA `(.L_x_173) ;  /* 0x0000063000007947 */ /* 0x000fea0003800000 */
.L_x_183:
[----:B------:R-:W-:-:S04]  /*7d30*/  FSEL R0, RZ, 1, !P0 ;  /* 0x3f800000ff007808 */ /* 0x000fc80004000000 */
[----:B------:R-:W-:-:S05]  /*7d40*/  F2FP.BF16.PACK_AB R0, RZ, R0 ;  /* 0x00000000ff00723e */ /* 0x000fca00000010ff */
[----:B------:R0:W-:Y:S01]  /*7d50*/  STG.E.U16 [R16.64], R0 ;  /* 0x0000000010007986 */ /* 0x0001e2000c101524 */
[----:B------:R-:W-:Y:S05]  /*7d60*/  BRA `(.L_x_173) ;  /* 0x000005f000007947 */ /* 0x000fea0003800000 */
.L_x_180:
        /* <DEDUP_REMOVED lines=10> */
.L_x_190:
        /* <DEDUP_REMOVED lines=16> */
.L_x_193:
[----:B------:R-:W-:Y:S02]  /*7f10*/  PRMT R8, R0, 0x7610, R8 ;  /* 0x0000761000087816 */ /* 0x000fe40000000008 */
.L_x_192:
[----:B------:R-:W-:Y:S05]  /*7f20*/  BSYNC B0 ;  /* 0x0000000000007941 */ /* 0x000fea0003800000 */
.L_x_191:
[----:B------:R0:W-:Y:S01]  /*7f30*/  STG.E.U8 [R16.64], R8 ;  /* 0x0000000810007986 */ /* 0x0001e2000c101124 */
[----:B------:R-:W-:Y:S05]  /*7f40*/  BRA `(.L_x_173) ;  /* 0x0000041000007947 */ /* 0x000fea0003800000 */
.L_x_189:
        /* <DEDUP_REMOVED lines=16> */
.L_x_196:
[----:B------:R-:W-:Y:S02]  /*8050*/  PRMT R8, R0, 0x7610, R8 ;  /* 0x0000761000087816 */ /* 0x000fe40000000008 */
.L_x_195:
[----:B------:R-:W-:Y:S05]  /*8060*/  BSYNC B0 ;  /* 0x0000000000007941 */ /* 0x000fea0003800000 */
.L_x_194:
[----:B------:R0:W-:Y:S01]  /*8070*/  STG.E.U8 [R16.64], R8 ;  /* 0x0000000810007986 */ /* 0x0001e2000c101124 */
[----:B------:R-:W-:Y:S05]  /*8080*/  BRA `(.L_x_173) ;  /* 0x000002d000007947 */ /* 0x000fea0003800000 */
.L_x_188:
        /* <DEDUP_REMOVED lines=21> */
.L_x_172:
        /* <DEDUP_REMOVED lines=20> */
.L_x_198:
[----:B------:R-:W-:-:S05]  /*8320*/  IMAD.MOV.U32 R3, RZ, RZ, RZ ;  /* 0x000000ffff037224 */ /* 0x000fca00078e00ff */
[----:B------:R0:W-:Y:S01]  /*8330*/  STG.E.64 [R16.64], R2 ;  /* 0x0000000210007986 */ /* 0x0001e2000c101b24 */
[----:B------:R-:W-:Y:S05]  /*8340*/  BRA `(.L_x_173) ;  /* 0x0000001000007947 */ /* 0x000fea0003800000 */
.L_x_197:
[----:B------:R0:W-:Y:S02]  /*8350*/  STG.E [R16.64], R2 ;  /* 0x0000000210007986 */ /* 0x0001e4000c101924 */
.L_x_173:
[----:B------:R-:W-:Y:S05]  /*8360*/  BSYNC B6 ;  /* 0x0000000000067941 */ /* 0x000fea0003800000 */
.L_x_167:
[----:B------:R-:W-:Y:S02]  /*8370*/  IADD3 R19, R19, 0x80, RZ ;  /* 0x0000008013137810 */ /* 0x000fe40007ffe0ff */
.L_x_68:
[----:B------:R-:W-:Y:S05]  /*8380*/  BSYNC B7 ;  /* 0x0000000000077941 */ /* 0x000fea0003800000 */
.L_x_67:
[----:B------:R-:W-:-:S13]  /*8390*/  ISETP.GE.AND P0, PT, R19, c[0x0][0x160], PT ;  /* 0x0000580013007a0c */ /* 0x000fda0003f06270 */
[----:B------:R-:W-:Y:S05]  /*83a0*/  @P0 EXIT ;  /* 0x000000000000094d */ /* 0x000fea0003800000 */
        /* <DEDUP_REMOVED lines=228> */
.L_x_199:
        /* <DEDUP_REMOVED lines=19> */
.L_x_203:
[----:B------:R-:W2:Y:S02]  /*9320*/  LDG.E.U8 R2, [R2.64] ;  /* 0x0000002402027981 */ /* 0x000ea4000c1e1100 */
[----:B--2---:R-:W-:Y:S01]  /*9330*/  ISETP.NE.AND P0, PT, R2, RZ, PT ;  /* 0x000000ff0200720c */ /* 0x004fe20003f05270 */
[----:B------:R-:W-:Y:S05]  /*9340*/  BRA `(.L_x_205) ;  /* 0x00000e0000007947 */ /* 0x000fea0003800000 */
.L_x_202:
        /* <DEDUP_REMOVED lines=10> */
.L_x_207:
[----:B------:R-:W2:Y:S02]  /*93f0*/  LDG.E R2, [R2.64] ;  /* 0x0000002402027981 */ /* 0x000ea4000c1e1900 */
[----:B--2---:R-:W-:Y:S01]  /*9400*/  ISETP.NE.AND P0, PT, R2, RZ, PT ;  /* 0x000000ff0200720c */ /* 0x004fe20003f05270 */
[----:B------:R-:W-:Y:S05]  /*9410*/  BRA `(.L_x_205) ;  /* 0x00000d3000007947 */ /* 0x000fea0003800000 */
.L_x_206:
[----:B------:R-:W2:Y:S02]  /*9420*/  LDG.E.U16 R2, [R2.64] ;  /* 0x0000002402027981 */ /* 0x000ea4000c1e1500 */
[----:B--2---:R-:W-:Y:S01]  /*9430*/  ISETP.NE.AND P0, PT, R2, RZ, PT ;  /* 0x000000ff0200720c */ /* 0x004fe20003f05270 */
[----:B------:R-:W-:Y:S05]  /*9440*/  BRA `(.L_x_205) ;  /* 0x00000d0000007947 */ /* 0x000fea0003800000 */
.L_x_201:
        /* <DEDUP_REMOVED lines=9> */
.L_x_209:
[----:B------:R-:W2:Y:S02]  /*94e0*/  LDG.E.U16 R0, [R2.64] ;  /* 0x0000002402007981 */ /* 0x000ea4000c1e1500 */
[----:B--2---:R-:W-:-:S05]  /*94f0*/  HADD2.F32 R0, -RZ, R0.H0_H0 ;  /* 0x20000000ff007230 */ /* 0x004fca0000004100 */
[----:B------:R-:W-:Y:S01]  /*9500*/  FSETP.NEU.FTZ.AND P0, PT, R0, RZ, PT ;  /* 0x000000ff0000720b */ /* 0x000fe20003f1d000 */
[----:B------:R-:W-:Y:S05]  /*9510*/  BRA `(.L_x_205) ;  /* 0x00000c3000007947 */ /* 0x000fea0003800000 */
.L_x_208:
        /* <DEDUP_REMOVED lines=11> */
.L_x_211:
        /* <DEDUP_REMOVED lines=10> */
.L_x_210:
[----:B------:R-:W2:Y:S02]  /*9670*/  LDG.E.64 R2, [R2.64] ;  /* 0x0000002402027981 */ /* 0x000ea4000c1e1b00 */
[----:B--2---:R0:W1:Y:S01]  /*9680*/  DSETP.NEU.AND P0, PT, R2, RZ, PT ;  /* 0x000000ff0200722a */ /* 0x0040620003f0d000 */
[----:B------:R-:W-:Y:S05]  /*9690*/  BRA `(.L_x_205) ;  /* 0x00000ab000007947 */ /* 0x000fea0003800000 */
.L_x_200:
        /* <DEDUP_REMOVED lines=11> */
.L_x_214:
[----:B------:R-:W2:Y:S02]  /*9750*/  LDG.E.128 R4, [R2.64] ;  /* 0x0000002402047981 */ /* 0x000ea4000c1e1d00 */
[----:B--2---:R-:W0:-:S06]  /*9760*/  DSETP.NEU.AND P0, PT, R6, RZ, PT ;  /* 0x000000ff0600722a */ /* 0x004e0c0003f0d000 */
[----:B0-----:R0:W1:Y:S01]  /*9770*/  DSETP.NEU.OR P0, PT, R4, RZ, P0 ;  /* 0x000000ff0400722a */ /* 0x001062000070d400 */
[----:B------:R-:W-:Y:S05]  /*9780*/  BRA `(.L_x_205) ;  /* 0x000009c000007947 */ /* 0x000fea0003800000 */
.L_x_213:
        /* <DEDUP_REMOVED lines=27> */
.L_x_216:
        /* <DEDUP_REMOVED lines=14> */
.L_x_215:
[----:B------:R-:W2:Y:S02]  /*9a20*/  LDG.E.U16 R0, [R2.64] ;  /* 0x0000002402007981 */ /* 0x000ea4000c1e1500 */
[----:B--2---:R-:W-:-:S04]  /*9a30*/  PRMT R0, RZ, 0x5410, R0 ;  /* 0x00005410ff007816 */ /* 0x004fc80000000000 */
[----:B------:R-:W-:Y:S01]  /*9a40*/  FSETP.NEU.FTZ.AND P0, PT, R0, RZ, PT ;  /* 0x000000ff0000720b */ /* 0x000fe20003f1d000 */
[----:B------:R-:W-:Y:S05]  /*9a50*/  BRA `(.L_x_205) ;  /* 0x000006f000007947 */ /* 0x000fea0003800000 */
.L_x_212:
        /* <DEDUP_REMOVED lines=11> */
.L_x_219:
        /* <DEDUP_REMOVED lines=21> */
.L_x_223:
[----:B------:R-:W-:Y:S05]  /*9c60*/  BSYNC B1 ;  /* 0x0000000000017941 */ /* 0x000fea0003800000 */
.L_x_222:
[----:B------:R-:W-:Y:S01]  /*9c70*/  LEA R3, R0, 0x3b800000, 0x17 ;  /* 0x3b80000000037811 */ /* 0x000fe200078eb8ff */
[----:B------:R-:W-:-:S05]  /*9c80*/  IMAD.SHL.U32 R0, R2, 0x100000, RZ ;  /* 0x0010000002007824 */ /* 0x000fca00078e00ff */
[----:B------:R-:W-:Y:S02]  /*9c90*/  LOP3.LUT R0, R3, R0, R4, 0xfe, !PT ;  /* 0x0000000003007212 */ /* 0x000fe400078efe04 */
.L_x_221:
[----:B------:R-:W-:Y:S05]  /*9ca0*/  BSYNC B0 ;  /* 0x0000000000007941 */ /* 0x000fea0003800000 */
.L_x_220:
[----:B------:R-:W-:Y:S01]  /*9cb0*/  FSETP.NEU.FTZ.AND P0, PT, R0, RZ, PT ;  /* 0x000000ff0000720b */ /* 0x000fe20003f1d000 */
[----:B------:R-:W-:Y:S05]  /*9cc0*/  BRA `(.L_x_205) ;  /* 0x0000048000007947 */ /* 0x000fea0003800000 */
.L_x_218:
        /* <DEDUP_REMOVED lines=21> */
.L_x_227:
[----:B------:R-:W-:Y:S05]  /*9e20*/  BSYNC B1 ;  /* 0x0000000000017941 */ /* 0x000fea0003800000 */
.L_x_226:
[----:B------:R-:W-:Y:S01]  /*9e30*/  LEA R3, R0, 0x37800000, 0x17 ;  /* 0x3780000000037811 */ /* 0x000fe200078eb8ff */
[----:B------:R-:W-:-:S05]  /*9e40*/  IMAD.SHL.U32 R0, R2, 0x200000, RZ ;  /* 0x0020000002007824 */ /* 0x000fca00078e00ff */
[----:B------:R-:W-:Y:S02]  /*9e50*/  LOP3.LUT R0, R3, R0, R4, 0xfe, !PT ;  /* 0x0000000003007212 */ /* 0x000fe400078efe04 */
.L_x_225:
[----:B------:R-:W-:Y:S05]  /*9e60*/  BSYNC B0 ;  /* 0x0000000000007941 */ /* 0x000fea0003800000 */
.L_x_224:
[----:B------:R-:W-:Y:S01]  /*9e70*/  FSETP.NEU.FTZ.AND P0, PT, R0, RZ, PT ;  /* 0x000000ff0000720b */ /* 0x000fe20003f1d000 */
[----:B------:R-:W-:Y:S05]  /*9e80*/  BRA `(.L_x_205) ;  /* 0x000002c000007947 */ /* 0x000fea0003800000 */
.L_x_217:
        /* <DEDUP_REMOVED lines=14> */
.L_x_231:
[----:B------:R-:W-:Y:S05]  /*9f70*/  BSYNC B0 ;  /* 0x0000000000007941 */ /* 0x000fea0003800000 */
.L_x_230:
[----:B------:R-:W-:Y:S01]  /*9f80*/  FSETP.NEU.FTZ.AND P0, PT, R0, RZ, PT ;  /* 0x000000ff0000720b */ /* 0x000fe20003f1d000 */
[----:B------:R-:W-:Y:S05]  /*9f90*/  BRA `(.L_x_205) ;  /* 0x000001b000007947 */ /* 0x000fea0003800000 */
.L_x_204:
        /* <DEDUP_REMOVED lines=21> */
.L_x_229:
[----:B------:R-:W2:Y:S02]  /*a0f0*/  LDG.E.64 R2, [R2.64] ;  /* 0x0000002402027981 */ /* 0x000ea4000c1e1b00 */
[----:B--2---:R-:W-:-:S04]  /*a100*/  ISETP.NE.U32.AND P0, PT, R2, RZ, PT ;  /* 0x000000ff0200720c */ /* 0x004fc80003f05070 */
[----:B------:R-:W-:Y:S01]  /*a110*/  ISETP.NE.AND.EX P0, PT, R3, RZ, PT, P0 ;  /* 0x000000ff0300720c */ /* 0x000fe20003f05300 */
[----:B------:R-:W-:Y:S05]  /*a120*/  BRA `(.L_x_205) ;  /* 0x0000002000007947 */ /* 0x000fea0003800000 */
.L_x_228:
[----:B------:R-:W2:Y:S02]  /*a130*/  LDG.E R2, [R2.64] ;  /* 0x0000002402027981 */ /* 0x000ea4000c1e1900 */
[----:B--2---:R-:W-:Y:S02]  /*a140*/  ISETP.NE.AND P0, PT, R2, RZ, PT ;  /* 0x000000ff0200720c */ /* 0x004fe40003f05270 */
.L_x_205:
[----:B0-----:R-:W0:Y:S01]  /*a150*/  LDC.U8 R3, c[0x0][0x372] ;  /* 0x0000dc80ff037b82 */ /* 0x001e220000000000 */
[----:B------:R-:W-:Y:S01]  /*a160*/  ULDC.U8 UR4, c[0x0][0x371] ;  /* 0x0000dc4000047ab9 */ /* 0x000fe20000000000 */
[----:B-1----:R-:W-:Y:S01]  /*a170*/  SEL R2, RZ, 0x1, !P0 ;  /* 0x00000001ff027807 */ /* 0x002fe20004000000 */
[----:B------:R-:W-:-:S06]  /*a180*/  UPRMT UR4, UR4, 0x9910, URZ ;  /* 0x0000991004047896 */ /* 0x000fcc000800003f */
        /* <DEDUP_REMOVED lines=13> */
[----:B------:R-:W-:Y:S01]  /*a260*/  STG.E.U8 [R16.64], R2 ;  /* 0x0000000210007986 */ /* 0x000fe2000c101124 */
[----:B------:R-:W-:Y:S05]  /*a270*/  EXIT ;  /* 0x000000000000794d */ /* 0x000fea0003800000 */
.L_x_235:
[----:B------:R-:W-:Y:S01]  /*a280*/  STG.E.U8 [R16.64], R2 ;  /* 0x0000000210007986 */ /* 0x000fe2000c101124 */
[----:B------:R-:W-:Y:S05]  /*a290*/  EXIT ;  /* 0x000000000000794d */ /* 0x000fea0003800000 */
.L_x_234:
[----:B------:R-:W-:-:S13]  /*a2a0*/  ISETP.NE.AND P0, PT, R0, 0x2, PT ;  /* 0x000000020000780c */ /* 0x000fda0003f05270 */
[----:B------:R-:W-:Y:S05]  /*a2b0*/  @!P0 BRA `(.L_x_237) ;  /* 0x0000009000008947 */ /* 0x000fea0003800000 */
[----:B------:R-:W-:-:S13]  /*a2c0*/  ISETP.NE.AND P0, PT, R0, 0x3, PT ;  /* 0x000000030000780c */ /* 0x000fda0003f05270 */
[----:B------:R-:W-:Y:S05]  /*a2d0*/  @!P0 BRA `(.L_x_238) ;  /* 0x0000005000008947 */ /* 0x000fea0003800000 */
[----:B------:R-:W-:-:S13]  /*a2e0*/  ISETP.NE.AND P0, PT, R0, 0x4, PT ;  /* 0x000000040000780c */ /* 0x000fda0003f05270 */
[----:B------:R-:W-:Y:S05]  /*a2f0*/  @P0 BRA `(.L_x_236) ;  /* 0x00000a9000000947 */ /* 0x000fea0003800000 */
[----:B------:R-:W-:-:S05]  /*a300*/  IMAD.MOV.U32 R3, RZ, RZ, RZ ;  /* 0x000000ffff037224 */ /* 0x000fca00078e00ff */
[----:B------:R-:W-:Y:S01]  /*a310*/  STG.E.64 [R16.64], R2 ;  /* 0x0000000210007986 */ /* 0x000fe2000c101b24 */
[----:B------:R-:W-:Y:S05]  /*a320*/  EXIT ;  /* 0x000000000000794d */ /* 0x000fea0003800000 */
.L_x_238:
[----:B------:R-:W-:Y:S01]  /*a330*/  STG.E [R16.64], R2 ;  /* 0x0000000210007986 */ /* 0x000fe2000c101924 */
[----:B------:R-:W-:Y:S05]  /*a340*/  EXIT ;  /* 0x000000000000794d */ /* 0x000fea0003800000 */
.L_x_237:
[----:B------:R-:W-:Y:S01]  /*a350*/  STG.E.U16 [R16.64], R2 ;  /* 0x0000000210007986 */ /* 0x000fe2000c101524 */
[----:B------:R-:W-:Y:S05]  /*a360*/  EXIT ;  /* 0x000000000000794d */ /* 0x000fea0003800000 */
.L_x_233:
[----:B------:R-:W-:-:S13]  /*a370*/  ISETP.GT.AND P1, PT, R0, 0x6, PT ;  /* 0x000000060000780c */ /* 0x000fda0003f24270 */
[----:B------:R-:W-:Y:S05]  /*a380*/  @P1 BRA `(.L_x_239) ;  /* 0x000000b000001947 */ /* 0x000fea0003800000 */
[----:B------:R-:W-:-:S13]  /*a390*/  ISETP.NE.AND P1, PT, R0, 0x5, PT ;  /* 0x000000050000780c */ /* 0x000fda0003f25270 */
[----:B------:R-:W-:Y:S05]  /*a3a0*/  @!P1 BRA `(.L_x_240) ;  /* 0x0000005000009947 */ /* 0x000fea0003800000 */
[----:B------:R-:W-:-:S13]  /*a3b0*/  ISETP.NE.AND P1, PT, R0, 0x6, PT ;  /* 0x000000060000780c */ /* 0x000fda0003f25270 */
[----:B------:R-:W-:Y:S05]  /*a3c0*/  @P1 BRA `(.L_x_236) ;  /* 0x000009c000001947 */ /* 0x000fea0003800000 */
[----:B------:R-:W-:-:S05]  /*a3d0*/  FSEL R3, RZ, 1, !P0 ;  /* 0x3f800000ff037808 */ /* 0x000fca0004000000 */
[----:B------:R-:W-:Y:S01]  /*a3e0*/  STG.E [R16.64], R3 ;  /* 0x0000000310007986 */ /* 0x000fe2000c101924 */
[----:B------:R-:W-:Y:S05]  /*a3f0*/  EXIT ;  /* 0x000000000000794d */ /* 0x000fea0003800000 */
.L_x_240:
[----:B------:R-:W-:-:S04]  /*a400*/  FSEL R0, RZ, 1, !P0 ;  /* 0x3f800000ff007808 */ /* 0x000fc80004000000 */
[----:B------:R-:W-:-:S05]  /*a410*/  F2FP.PACK_AB R0, RZ, R0 ;  /* 0x00000000ff00723e */ /* 0x000fca00000000ff */
[----:B------:R-:W-:Y:S01]  /*a420*/  STG.E.U16 [R16.64], R0 ;  /* 0x0000000010007986 */ /* 0x000fe2000c101524 */
[----:B------:R-:W-:Y:S05]  /*a430*/  EXIT ;  /* 0x000000000000794d */ /* 0x000fea0003800000 */
.L_x_239:
        /* <DEDUP_REMOVED lines=8> */
[----:B------:R-:W-:Y:S01]  /*a4c0*/  STG.E.64 [R16.64], R2 ;  /* 0x0000000210007986 */ /* 0x000fe2000c101b24 */
[----:B------:R-:W-:Y:S05]  /*a4d0*/  EXIT ;  /* 0x000000000000794d */ /* 0x000fea0003800000 */
.L_x_242:
[----:B------:R-:W-:-:S04]  /*a4e0*/  FSEL R0, RZ, 1, !P0 ;  /* 0x3f800000ff007808 */ /* 0x000fc80004000000 */
[----:B------:R-:W-:-:S04]  /*a4f0*/  F2FP.PACK_AB R3, RZ, R0 ;  /* 0x00000000ff03723e */ /* 0x000fc800000000ff */
[----:B------:R-:W-:-:S05]  /*a500*/  PRMT R3, R3, 0x5410, RZ ;  /* 0x0000541003037816 */ /* 0x000fca00000000ff */
[----:B------:R-:W-:Y:S01]  /*a510*/  STG.E [R16.64], R3 ;  /* 0x0000000310007986 */ /* 0x000fe2000c101924 */
[----:B------:R-:W-:Y:S05]  /*a520*/  EXIT ;  /* 0x000000000000794d */ /* 0x000fea0003800000 */
.L_x_241:
[----:B------:R-:W-:Y:S01]  /*a530*/  FSEL R3, RZ, 1.875, !P0 ;  /* 0x3ff00000ff037808 */ /* 0x000fe20004000000 */
[----:B------:R-:W-:-:S05]  /*a540*/  IMAD.MOV.U32 R2, RZ, RZ, RZ ;  /* 0x000000ffff027224 */ /* 0x000fca00078e00ff */
[----:B------:R-:W-:Y:S01]  /*a550*/  STG.E.64 [R16.64], R2 ;  /* 0x0000000210007986 */ /* 0x000fe2000c101b24 */
[----:B------:R-:W-:Y:S05]  /*a560*/  EXIT ;  /* 0x000000000000794d */ /* 0x000fea0003800000 */
.L_x_232:
        /* <DEDUP_REMOVED lines=8> */
[----:B------:R-:W-:Y:S01]  /*a5f0*/  STG.E.U8 [R16.64], R2 ;  /* 0x0000000210007986 */ /* 0x000fe2000c101124 */
[----:B------:R-:W-:Y:S05]  /*a600*/  EXIT ;  /* 0x000000000000794d */ /* 0x000fea0003800000 */
.L_x_245:
[----:B------:R-:W-:Y:S01]  /*a610*/  FSEL R5, RZ, 1.875, !P0 ;  /* 0x3ff00000ff057808 */ /* 0x000fe20004000000 */
[----:B------:R-:W-:Y:S01]  /*a620*/  CS2R R6, SRZ ;  /* 0x0000000000067805 */ /* 0x000fe2000001ff00 */
[----:B------:R-:W-:-:S05]  /*a630*/  IMAD.MOV.U32 R4, RZ, RZ, RZ ;  /* 0x000000ffff047224 */ /* 0x000fca00078e00ff */
[----:B------:R-:W-:Y:S01]  /*a640*/  STG.E.128 [R16.64], R4 ;  /* 0x0000000410007986 */ /* 0x000fe2000c101d24 */
[----:B------:R-:W-:Y:S05]  /*a650*/  EXIT ;  /* 0x000000000000794d */ /* 0x000fea0003800000 */
.L_x_244:
        /* <DEDUP_REMOVED lines=18> */
.L_x_249:
[----:B------:R-:W-:Y:S05]  /*a780*/  BSYNC B0 ;  /* 0x0000000000007941 */ /* 0x000fea0003800000 */
.L_x_248:
[----:B------:R-:W-:Y:S01]  /*a790*/  STG.E.U8 [R16.64], R3 ;  /* 0x0000000310007986 */ /* 0x000fe2000c101124 */
[----:B------:R-:W-:Y:S05]  /*a7a0*/  EXIT ;  /* 0x000000000000794d */ /* 0x000fea0003800000 */
.L_x_247:
[----:B------:R-:W-:-:S04]  /*a7b0*/  FSEL R5, RZ, 1, !P0 ;  /* 0x3f800000ff057808 */ /* 0x000fc80004000000 */
[----:B------:R-:W-:-:S13]  /*a7c0*/  ISETP.GT.U32.AND P0, PT, R5, 0x477fffff, PT ;  /* 0x477fffff0500780c */ /* 0x000fda0003f04070 */
[----:B------:R-:W-:Y:S05]  /*a7d0*/  @P0 BRA `(.L_x_250) ;  /* 0x000000b000000947 */ /* 0x000fea0003800000 */
[----:B------:R-:W-:-:S13]  /*a7e0*/  ISETP.GE.U32.AND P0, PT, R5, 0x38800000, PT ;  /* 0x388000000500780c */ /* 0x000fda0003f06070 */
[----:B------:R-:W-:-:S04]  /*a7f0*/  @P0 SHF.R.U32.HI R0, RZ, 0x15, R5 ;  /* 0x00000015ff000819 */ /* 0x000fc80000011605 */
[----:B------:R-:W-:-:S04]  /*a800*/  @P0 LOP3.LUT R0, R0, 0x1, RZ, 0xc0, !PT ;  /* 0x0000000100000812 */ /* 0x000fc800078ec0ff */
[----:B------:R-:W-:-:S04]  /*a810*/  @P0 IADD3 R0, R5, 0x80fffff, R0 ;  /* 0x080fffff05000810 */ /* 0x000fc80007ffe000 */
[----:B------:R-:W-:-:S05]  /*a820*/  @P0 SHF.R.U32.HI R3, RZ, 0x15, R0 ;  /* 0x00000015ff030819 */ /* 0x000fca0000011600 */
[----:B------:R0:W-:Y:S01]  /*a830*/  @P0 STG.E.U8 [R16.64], R3 ;  /* 0x0000000310000986 */ /* 0x0001e2000c101124 */
[----:B------:R-:W-:Y:S05]  /*a840*/  @P0 EXIT ;  /* 0x000000000000094d */ /* 0x000fea0003800000 */
[----:B------:R-:W-:-:S05]  /*a850*/  FADD.FTZ R0, R5, 128 ;  /* 0x4300000005007421 */ /* 0x000fca0000010000 */
[----:B0-----:R-:W-:-:S05]  /*a860*/  IADD3 R3, R0, -0x43000000, RZ ;  /* 0xbd00000000037810 */ /* 0x001fca0007ffe0ff */
[----:B------:R-:W-:Y:S01]  /*a870*/  STG.E.U8 [R16.64], R3 ;  /* 0x0000000310007986 */ /* 0x000fe2000c101124 */
[----:B------:R-:W-:Y:S05]  /*a880*/  EXIT ;  /* 0x000000000000794d */ /* 0x000fea0003800000 */
.L_x_250:
[----:B------:R-:W-:Y:S01]  /*a890*/  IMAD.MOV.U32 R3, RZ, RZ, 0x7f ;  /* 0x0000007fff037424 */ /* 0x000fe200078e00ff */
[----:B------:R-:W-:-:S04]  /*a8a0*/  ISETP.GT.U32.AND P0, PT, R5, 0x7f800000, PT ;  /* 0x7f8000000500780c */ /* 0x000fc80003f04070 */
[----:B------:R-:W-:-:S05]  /*a8b0*/  SEL R3, R3, 0x7c, P0 ;  /* 0x0000007c03037807 */ /* 0x000fca0000000000 */
[----:B------:R-:W-:Y:S01]  /*a8c0*/  STG.E.U8 [R16.64], R3 ;  /* 0x0000000310007986 */ /* 0x000fe2000c101124 */
[----:B------:R-:W-:Y:S05]  /*a8d0*/  EXIT ;  /* 0x000000000000794d */ /* 0x000fea0003800000 */
.L_x_246:
[----:B------:R-:W-:-:S04]  /*a8e0*/  FSEL R0, RZ, 1, !P0 ;  /* 0x3f800000ff007808 */ /* 0x000fc80004000000 */
[----:B------:R-:W-:-:S05]  /*a8f0*/  F2FP.BF16.PACK_AB R0, RZ, R0 ;  /* 0x00000000ff00723e */ /* 0x000fca00000010ff */
[----:B------:R-:W-:Y:S01]  /*a900*/  STG.E.U16 [R16.64], R0 ;  /* 0x0000000010007986 */ /* 0x000fe2000c101524 */
[----:B------:R-:W-:Y:S05]  /*a910*/  EXIT ;  /* 0x000000000000794d */ /* 0x000fea0003800000 */
.L_x_243:
        /* <DEDUP_REMOVED lines=8> */
[----:B------:R-:W-:Y:S01]  /*a9a0*/  STG.E.U16 [R16.64], R2 ;  /* 0x0000000210007986 */ /* 0x000fe2000c101524 */
[----:B------:R-:W-:Y:S05]  /*a9b0*/  EXIT ;  /* 0x000000000000794d */ /* 0x000fea0003800000 */
.L_x_253:
        /* <DEDUP_REMOVED lines=16> */
.L_x_256:
[----:B------:R-:W-:Y:S02]  /*aac0*/  PRMT R8, R0, 0x7610, R8 ;  /* 0x0000761000087816 */ /* 0x000fe40000000008 */
.L_x_255:
[----:B------:R-:W-:Y:S05]  /*aad0*/  BSYNC B0 ;  /* 0x0000000000007941 */ /* 0x000fea0003800000 */
.L_x_254:
[----:B------:R-:W-:Y:S01]  /*aae0*/  STG.E.U8 [R16.64], R8 ;  /* 0x0000000810007986 */ /* 0x000fe2000c101124 */
[----:B------:R-:W-:Y:S05]  /*aaf0*/  EXIT ;  /* 0x000000000000794d */ /* 0x000fea0003800000 */
.L_x_252:
        /* <DEDUP_REMOVED lines=16> */
.L_x_259:
[----:B------:R-:W-:Y:S02]  /*ac00*/  PRMT R8, R0, 0x7610, R8 ;  /* 0x0000761000087816 */ /* 0x000fe40000000008 */
.L_x_258:
[----:B------:R-:W-:Y:S05]  /*ac10*/  BSYNC B0 ;  /* 0x0000000000007941 */ /* 0x000fea0003800000 */
.L_x_257:
[----:B------:R-:W-:Y:S01]  /*ac20*/  STG.E.U8 [R16.64], R8 ;  /* 0x0000000810007986 */ /* 0x000fe2000c101124 */
[----:B------:R-:W-:Y:S05]  /*ac30*/  EXIT ;  /* 0x000000000000794d */ /* 0x000fea0003800000 */
.L_x_251:
        /* <DEDUP_REMOVED lines=19> */
[----:B------:R-:W-:Y:S01]  /*ad70*/  STG.E.U8 [R16.64], R3 ;  /* 0x0000000310007986 */ /* 0x000fe2000c101124 */
[----:B------:R-:W-:Y:S05]  /*ad80*/  EXIT ;  /* 0x000000000000794d */ /* 0x000fea0003800000 */
.L_x_236:
        /* <DEDUP_REMOVED lines=19> */
[----:B------:R-:W-:Y:S05]  /*aec0*/  EXIT ;  /* 0x000000000000794d */ /* 0x000fea0003800000 */
.L_x_261:
[----:B------:R-:W-:-:S05]  /*aed0*/  IMAD.MOV.U32 R3, RZ, RZ, RZ ;  /* 0x000000ffff037224 */ /* 0x000fca00078e00ff */
[----:B------:R-:W-:Y:S01]  /*aee0*/  STG.E.64 [R16.64], R2 ;  /* 0x0000000210007986 */ /* 0x000fe2000c101b24 */
[----:B------:R-:W-:Y:S05]  /*aef0*/  EXIT ;  /* 0x000000000000794d */ /* 0x000fea0003800000 */
.L_x_260:
[----:B------:R-:W-:Y:S01]  /*af00*/  STG.E [R16.64], R2 ;  /* 0x0000000210007986 */ /* 0x000fe2000c101924 */
[----:B------:R-:W-:Y:S05]  /*af10*/  EXIT ;  /* 0x000000000000794d */ /* 0x000fea0003800000 */
.L_x_262:
[----:B------:R-:W-:-:S00]  /*af20*/  BRA `(.L_x_262) ;  /* 0xfffffff000007947 */ /* 0x000fc0000383ffff */
[----:B------:R-:W-:-:S00]  /*af30*/  NOP ;  /* 0x0000000000007918 */ /* 0x000fc00000000000 */
        /* <DEDUP_REMOVED lines=12> */
.L_x_25040:


//--------------------- .text._ZN2at6native27unrolled_elementwise_kernelINS0_13AUnaryFunctorIbbbNS0_17BitwiseXorFunctorIbEEEESt5arrayIPcLm2EELi4E23TrivialOffsetCalculatorILi1EjESA_NS0_6memory12LoadWithCastILi1EEENSB_13StoreWithCastILi1EEEEEviT_T0_T2_T3_T4_T5_ --------------------------
	.section	.text._ZN2at6native27unrolled_elementwise_kernelINS0_13AUnaryFunctorIbbbNS0_17BitwiseXorFunctorIbEEEESt5arrayIPcLm2EELi4E23TrivialOffsetCalculatorILi1EjESA_NS0_6memory12LoadWithCastILi1EEENSB_13StoreWithCastILi1EEEEEviT_T0_T2_T3_T4_T5_,"ax",@progbits
	.sectioninfo	@"SHI_REGISTERS=30"
	.align	128
        .global         _ZN2at6native27unrolled_elementwise_kernelINS0_13AUnaryFunctorIbbbNS0_17BitwiseXorFunctorIbEEEESt5arrayIPcLm2EELi4E23TrivialOffsetCalculatorILi1EjESA_NS0_6memory12LoadWithCastILi1EEENSB_13StoreWithCastILi1EEEEEviT_T0_T2_T3_T4_T5_
        .type           _ZN2at6native27unrolled_elementwise_kernelINS0_13AUnaryFunctorIbbbNS0_17BitwiseXorFunctorIbEEEESt5arrayIPcLm2EELi4E23TrivialOffsetCalculatorILi1EjESA_NS0_6memory12LoadWithCastILi1EEENSB_13StoreWithCastILi1EEEEEviT_T0_T2_T3_T4_T5_,@function
        .size           _ZN2at6native27unrolled_elementwise_kernelINS0_13AUnaryFunctorIbbbNS0_17BitwiseXorFunctorIbEEEESt5arrayIPcLm2EELi4E23TrivialOffsetCalculatorILi1EjESA_NS0_6memory12LoadWithCastILi1EEENSB_13StoreWithCastILi1EEEEEviT_T0_T2_T3_T4_T5_,(.L_x_25041 - _ZN2at6native27unrolled_elementwise_kernelINS0_13AUnaryFunctorIbbbNS0_17BitwiseXorFunctorIbEEEESt5arrayIPcLm2EELi4E23TrivialOffsetCalculatorILi1EjESA_NS0_6memory12LoadWithCastILi1EEENSB_13StoreWithCastILi1EEEEEviT_T0_T2_T3_T4_T5_)
        .other          _ZN2at6native27unrolled_elementwise_kernelINS0_13AUnaryFunctorIbbbNS0_17BitwiseXorFunctorIbEEEESt5arrayIPcLm2EELi4E23TrivialOffsetCalculatorILi1EjESA_NS0_6memory12LoadWithCastILi1EEENSB_13StoreWithCastILi1EEEEEviT_T0_T2_T3_T4_T5_,@"STO_CUDA_ENTRY STV_DEFAULT"
_ZN2at6native27unrolled_elementwise_kernelINS0_13AUnaryFunctorIbbbNS0_17BitwiseXorFunctorIbEEEESt5arrayIPcLm2EELi4E23TrivialOffsetCalculatorILi1EjESA_NS0_6memory12LoadWithCastILi1EEENSB_13StoreWithCastILi1EEEEEviT_T0_T2_T3_T4_T5_:
.text._ZN2at6native27unrolled_elementwise_kernelINS0_13AUnaryFunctorIbbbNS0_17BitwiseXorFunctorIbEEEESt5arrayIPcLm2EELi4E23TrivialOffsetCalculatorILi1EjESA_NS0_6memory12LoadWithCastILi1EEENSB_13StoreWithCastILi1EEEEEviT_T0_T2_T3_T4_T5_:
[----:B------:R-:W-:Y:S02]  /*0000*/  IMAD.MOV.U32 R1, RZ, RZ, c[0x0][0x28] ;  /* 0x00000a00ff017624 */ /* 0x000fe400078e00ff */
[----:B------:R-:W0:Y:S01]  /*0010*/  S2R R2, SR_CTAID.X ;  /* 0x0000000000027919 */ /* 0x000e220000002500 */
[----:B------:R-:W-:Y:S01]  /*0020*/  IMAD.MOV.U32 R3, RZ, RZ, -0x200 ;  /* 0xfffffe00ff037424 */ /* 0x000fe200078e00ff */
[----:B------:R-:W1:Y:S01]  /*0030*/  LDC.U8 R16, c[0x0][0x17c] ;  /* 0x00005f00ff107b82 */ /* 0x000e620000000000 */
[----:B------:R-:W-:Y:S01]  /*0040*/  ULDC.64 UR36, c[0x0][0x118] ;  /* 0x0000460000247ab9 */ /* 0x000fe20000000a00 */
[----:B------:R-:W2:Y:S01]  /*0050*/  S2R R19, SR_TID.X ;  /* 0x0000000000137919 */ /* 0x000ea20000002100 */
[----:B------:R-:W-:Y:S01]  /*0060*/  BSSY B6, `(.L_x_263) ;  /* 0x00000ff000067945 */ /* 0x000fe20003800000 */
[----:B------:R-:W-:Y:S02]  /*0070*/  PRMT R18, RZ, 0x7610, R18 ;  /* 0x00007610ff127816 */ /* 0x000fe40000000012 */
[----:B------:R-:W-:Y:S01]  /*0080*/  PRMT R22, RZ, 0x7610, R22 ;  /* 0x00007610ff167816 */ /* 0x000fe20000000016 */
[----:B0-----:R-:W-:-:S05]  /*0090*/  IMAD R24, R2, R3, c[0x0][0x160] ;  /* 0x0000580002187624 */ /* 0x001fca00078e0203 */
[----:B--2---:R-:W-:-:S13]  /*00a0*/  ISETP.GE.AND P0, PT, R19, R24, PT ;  /* 0x000000181300720c */ /* 0x004fda0003f06270 */
[----:B------:R-:W-:Y:S05]  /*00b0*/  @P0 BRA `(.L_x_264) ;  /* 0x00000f9000000947 */ /* 0x000fea0003800000 */
[----:B-1----:R-:W-:Y:S01]  /*00c0*/  PRMT R0, R16, 0x9910, RZ ;  /* 0x0000991010007816 */ /* 0x002fe200000000ff */
[----:B------:R-:W-:-:S03]  /*00d0*/  IMAD R19, R2, 0x200, R19 ;  /* 0x0000020002137824 */ /* 0x000fc600078e0213 */
[----:B------:R-:W-:Y:S01]  /*00e0*/  ISETP.GT.AND P0, PT, R0, 0x9, PT ;  /* 0x000000090000780c */ /* 0x000fe20003f04270 */
[----:B------:R-:W-:-:S05]  /*00f0*/  IMAD R19, R19, c[0x0][0x180], RZ ;  /* 0x0000600013137a24 */ /* 0x000fca00078e02ff */
[----:B------:R-:W-:-:S05]  /*0100*/  IADD3 R4, P1, R19, c[0x0][0x170], RZ ;  /* 0x00005c0013047a10 */ /* 0x000fca0007f3e0ff */
[----:B------:R-:W-:Y:S02]  /*0110*/  IMAD.X R5, RZ, RZ, c[0x0][0x174], P1 ;  /* 0x00005d00ff057624 */ /* 0x000fe400008e06ff */
        /* <DEDUP_REMOVED lines=12> */
.L_x_268:
[----:B------:R-:W2:Y:S02]  /*01e0*/  LDG.E.U8 R4, [R4.64] ;  /* 0x0000002404047981 */ /* 0x000ea4000c1e1100 */
[----:B--2---:R-:W-:Y:S01]  /*01f0*/  ISETP.NE.AND P0, PT, R4, RZ, PT ;  /* 0x000000ff0400720c */ /* 0x004fe20003f05270 */
[----:B------:R-:W-:Y:S05]  /*0200*/  BRA `(.L_x_270) ;  /* 0x00000e1000007947 */ /* 0x000fea0003800000 */
.L_x_267:
        /* <DEDUP_REMOVED lines=10> */
.L_x_272:
[----:B------:R-:W2:Y:S02]  /*02b0*/  LDG.E R4, [R4.64] ;  /* 0x0000002404047981 */ /* 0x000ea4000c1e1900 */
[----:B--2---:R-:W-:Y:S01]  /*02c0*/  ISETP.NE.AND P0, PT, R4, RZ, PT ;  /* 0x000000ff0400720c */ /* 0x004fe20003f05270 */
[----:B------:R-:W-:Y:S05]  /*02d0*/  BRA `(.L_x_270) ;  /* 0x00000d4000007947 */ /* 0x000fea0003800000 */
.L_x_271:
[----:B------:R-:W2:Y:S02]  /*02e0*/  LDG.E.U16 R4, [R4.64] ;  /* 0x0000002404047981 */ /* 0x000ea4000c1e1500 */
[----:B--2---:R-:W-:Y:S01]  /*02f0*/  ISETP.NE.AND P0, PT, R4, RZ, PT ;  /* 0x000000ff0400720c */ /* 0x004fe20003f05270 */
[----:B------:R-:W-:Y:S05]  /*0300*/  BRA `(.L_x_270) ;  /* 0x00000d1000007947 */ /* 0x000fea0003800000 */
.L_x_266:
        /* <DEDUP_REMOVED lines=9> */
.L_x_274:
[----:B------:R-:W2:Y:S02]  /*03a0*/  LDG.E.U16 R0, [R4.64] ;  /* 0x0000002404007981 */ /* 0x000ea4000c1e1500 */
[----:B--2---:R-:W-:-:S05]  /*03b0*/  HADD2.F32 R0, -RZ, R0.H0_H0 ;  /* 0x20000000ff007230 */ /* 0x004fca0000004100 */
[----:B------:R-:W-:Y:S01]  /*03c0*/  FSETP.NEU.FTZ.AND P0, PT, R0, RZ, PT ;  /* 0x000000ff0000720b */ /* 0x000fe20003f1d000 */
[----:B------:R-:W-:Y:S05]  /*03d0*/  BRA `(.L_x_270) ;  /* 0x00000c4000007947 */ /* 0x000fea0003800000 */
.L_x_273:
        /* <DEDUP_REMOVED lines=11> */
.L_x_276:
        /* <DEDUP_REMOVED lines=10> */
.L_x_275:
[----:B------:R-:W2:Y:S02]  /*0530*/  LDG.E.64 R4, [R4.64] ;  /* 0x0000002404047981 */ /* 0x000ea4000c1e1b00 */
[----:B--2---:R0:W1:Y:S01]  /*0540*/  DSETP.NEU.AND P0, PT, R4, RZ, PT ;  /* 0x000000ff0400722a */ /* 0x0040620003f0d000 */
[----:B------:R-:W-:Y:S05]  /*0550*/  BRA `(.L_x_270) ;  /* 0x00000ac000007947 */ /* 0x000fea0003800000 */
.L_x_265:
        /* <DEDUP_REMOVED lines=11> */
.L_x_279:
[----:B------:R-:W2:Y:S02]  /*0610*/  LDG.E.128 R4, [R4.64] ;  /* 0x0000002404047981 */ /* 0x000ea4000c1e1d00 */
[----:B--2---:R-:W0:-:S06]  /*0620*/  DSETP.NEU.AND P0, PT, R6, RZ, PT ;  /* 0x000000ff0600722a */ /* 0x004e0c0003f0d000 */
[----:B0-----:R0:W1:Y:S01]  /*0630*/  DSETP.NEU.OR P0, PT, R4, RZ, P0 ;  /* 0x000000ff0400722a */ /* 0x001062000070d400 */
[----:B------:R-:W-:Y:S05]  /*0640*/  BRA `(.L_x_270) ;  /* 0x000009d000007947 */ /* 0x000fea0003800000 */
.L_x_278:
        /* <DEDUP_REMOVED lines=27> */
.L_x_281:
[----:B------:R-:W2:Y:S02]  /*0800*/  LDG.E.U8 R4, [R4.64] ;  /* 0x0000002404047981 */ /* 0x000ea4000c1e1100 */
[----:B--2---:R-:W-:-:S05]  /*0810*/  IMAD.SHL.U32 R0, R4, 0x2000000, RZ ;  /* 0x0200000004007824 */ /* 0x004fca00078e00ff */
[----:B------:R-:W-:-:S13]  /*0820*/  ISETP.GE.U32.AND P0, PT, R0, 0x8000000, PT ;  /* 0x080000000000780c */ /* 0x000fda0003f06070 */
[C---:B------:R-:W-:Y:S02]  /*0830*/  @P0 IMAD.SHL.U32 R3, R4.reuse, 0x200000, RZ ;  /* 0x0020000004030824 */ /* 0x040fe400078e00ff */
[----:B------:R-:W-:-:S03]  /*0840*/  @!P0 IMAD.SHL.U32 R0, R4, 0x100, RZ ;  /* 0x0000010004008824 */ /* 0x000fc600078e00ff */
[----:B------:R-:W-:Y:S02]  /*0850*/  @P0 LOP3.LUT R3, R3, 0xfe00000, RZ, 0xc0, !PT ;  /* 0x0fe0000003030812 */ /* 0x000fe400078ec0ff */
[----:B------:R-:W-:Y:S02]  /*0860*/  @!P0 LOP3.LUT R0, R0, 0x7f00, RZ, 0xc0, !PT ;  /* 0x00007f0000008812 */ /* 0x000fe400078ec0ff */
[----:B------:R-:W-:Y:S02]  /*0870*/  @P0 LOP3.LUT R3, R3, 0x70000000, RZ, 0xfc, !PT ;  /* 0x7000000003030812 */ /* 0x000fe400078efcff */
[----:B------:R-:W-:-:S03]  /*0880*/  @!P0 LOP3.LUT R0, R0, 0x3f000000, RZ, 0xfc, !PT ;  /* 0x3f00000000008812 */ /* 0x000fc600078efcff */
[----:B------:R-:W-:Y:S02]  /*0890*/  @P0 FMUL.FTZ R3, R3, 1.9259299443872358531e-34 ;  /* 0x0780000003030820 */ /* 0x000fe40000410000 */
[----:B------:R-:W-:Y:S02]  /*08a0*/  @!P0 FADD.FTZ R3, R0, -0.5 ;  /* 0xbf00000000038421 */ /* 0x000fe40000010000 */
[----:B------:R-:W-:-:S05]  /*08b0*/  IMAD.SHL.U32 R0, R4, 0x1000000, RZ ;  /* 0x0100000004007824 */ /* 0x000fca00078e00ff */
[----:B------:R-:W-:-:S04]  /*08c0*/  LOP3.LUT R0, R3, 0x80000000, R0, 0xf8, !PT ;  /* 0x8000000003007812 */ /* 0x000fc800078ef800 */
[----:B------:R-:W-:Y:S01]  /*08d0*/  FSETP.NEU.FTZ.AND P0, PT, R0, RZ, PT ;  /* 0x000000ff0000720b */ /* 0x000fe20003f1d000 */
[----:B------:R-:W-:Y:S05]  /*08e0*/  BRA `(.L_x_270) ;  /* 0x0000073000007947 */ /* 0x000fea0003800000 */
.L_x_280:
[----:B------:R-:W2:Y:S02]  /*08f0*/  LDG.E.U16 R0, [R4.64] ;  /* 0x0000002404007981 */ /* 0x000ea4000c1e1500 */
[----:B--2---:R-:W-:-:S04]  /*0900*/  PRMT R0, RZ, 0x5410, R0 ;  /* 0x00005410ff007816 */ /* 0x004fc80000000000 */
[----:B------:R-:W-:Y:S01]  /*0910*/  FSETP.NEU.FTZ.AND P0, PT, R0, RZ, PT ;  /* 0x000000ff0000720b */ /* 0x000fe20003f1d000 */
[----:B------:R-:W-:Y:S05]  /*0920*/  BRA `(.L_x_270) ;  /* 0x000006f000007947 */ /* 0x000fea0003800000 */
.L_x_277:
        /* <DEDUP_REMOVED lines=11> */
.L_x_284:
        /* <DEDUP_REMOVED lines=21> */
.L_x_288:
[----:B------:R-:W-:Y:S05]  /*0b30*/  BSYNC B1 ;  /* 0x0000000000017941 */ /* 0x000fea0003800000 */
.L_x_287:
[----:B------:R-:W-:Y:S01]  /*0b40*/  LEA R5, R0, 0x3b800000, 0x17 ;  /* 0x3b80000000057811 */ /* 0x000fe200078eb8ff */
[----:B------:R-:W-:-:S05]  /*0b50*/  IMAD.SHL.U32 R0, R3, 0x100000, RZ ;  /* 0x0010000003007824 */ /* 0x000fca00078e00ff */
[----:B------:R-:W-:Y:S02]  /*0b60*/  LOP3.LUT R0, R5, R0, R6, 0xfe, !PT ;  /* 0x0000000005007212 */ /* 0x000fe400078efe06 */
.L_x_286:
[----:B------:R-:W-:Y:S05]  /*0b70*/  BSYNC B0 ;  /* 0x0000000000007941 */ /* 0x000fea0003800000 */
.L_x_285:
[----:B------:R-:W-:Y:S01]  /*0b80*/  FSETP.NEU.FTZ.AND P0, PT, R0, RZ, PT ;  /* 0x000000ff0000720b */ /* 0x000fe20003f1d000 */
[----:B------:R-:W-:Y:S05]  /*0b90*/  BRA `(.L_x_270) ;  /* 0x0000048000007947 */ /* 0x000fea0003800000 */
.L_x_283:
        /* <DEDUP_REMOVED lines=21> */
.L_x_292:
[----:B------:R-:W-:Y:S05]  /*0cf0*/  BSYNC B1 ;  /* 0x0000000000017941 */ /* 0x000fea0003800000 */
.L_x_291:
[----:B------:R-:W-:Y:S01]  /*0d00*/  LEA R5, R0, 0x37800000, 0x17 ;  /* 0x3780000000057811 */ /* 0x000fe200078eb8ff */
[----:B------:R-:W-:-:S05]  /*0d10*/  IMAD.SHL.U32 R0, R3, 0x200000, RZ ;  /* 0x0020000003007824 */ /* 0x000fca00078e00ff */
[----:B------:R-:W-:Y:S02]  /*0d20*/  LOP3.LUT R0, R5, R0, R6, 0xfe, !PT ;  /* 0x0000000005007212 */ /* 0x000fe400078efe06 */
.L_x_290:
[----:B------:R-:W-:Y:S05]  /*0d30*/  BSYNC B0 ;  /* 0x0000000000007941 */ /* 0x000fea0003800000 */
.L_x_289:
[----:B------:R-:W-:Y:S01]  /*0d40*/  FSETP.NEU.FTZ.AND P0, PT, R0, RZ, PT ;  /* 0x000000ff0000720b */ /* 0x000fe20003f1d000 */
[----:B------:R-:W-:Y:S05]  /*0d50*/  BRA `(.L_x_270) ;  /* 0x000002c000007947 */ /* 0x000fea0003800000 */
.L_x_282:
        /* <DEDUP_REMOVED lines=14> */
.L_x_296:
[----:B------:R-:W-:Y:S05]  /*0e40*/  BSYNC B0 ;  /* 0x0000000000007941 */ /* 0x000fea0003800000 */
.L_x_295:
[----:B------:R-:W-:Y:S01]  /*0e50*/  FSETP.NEU.FTZ.AND P0, PT, R0, RZ, PT ;  /* 0x000000ff0000720b */ /* 0x000fe20003f1d000 */
[----:B------:R-:W-:Y:S05]  /*0e60*/  BRA `(.L_x_270) ;  /* 0x000001b000007947 */ /* 0x000fea0003800000 */
.L_x_269:
        /* <DEDUP_REMOVED lines=21> */
.L_x_294:
[----:B------:R-:W2:Y:S02]  /*0fc0*/  LDG.E.64 R4, [R4.64] ;  /* 0x0000002404047981 */ /* 0x000ea4000c1e1b00 */
[----:B--2---:R-:W-:-:S04]  /*0fd0*/  ISETP.NE.U32.AND P0, PT, R4, RZ, PT ;  /* 0x000000ff0400720c */ /* 0x004fc80003f05070 */
[----:B------:R-:W-:Y:S01]  /*0fe0*/  ISETP.NE.AND.EX P0, PT, R5, RZ, PT, P0 ;  /* 0x000000ff0500720c */ /* 0x000fe20003f05300 */
[----:B------:R-:W-:Y:S05]  /*0ff0*/  BRA `(.L_x_270) ;  /* 0x0000002000007947 */ /* 0x000fea0003800000 */
.L_x_293:
[----:B------:R-:W2:Y:S02]  /*1000*/  LDG.E R4, [R4.64] ;  /* 0x0000002404047981 */ /* 0x000ea4000c1e1900 */
[----:B--2---:R-:W-:-:S03]  /*1010*/  ISETP.NE.AND P0, PT, R4, RZ, PT ;  /* 0x000000ff0400720c */ /* 0x004fc60003f05270 */
.L_x_270:
[----:B------:R-:W2:Y:S01]  /*1020*/  S2R R19, SR_TID.X ;  /* 0x0000000000137919 */ /* 0x000ea20000002100 */
[----:B-1----:R-:W-:Y:S02]  /*1030*/  SEL R22, RZ, 0x1, !P0 ;  /* 0x00000001ff167807 */ /* 0x002fe40004000000 */
[----:B--2---:R-:W-:-:S07]  /*1040*/  IADD3 R19, R19, 0x80, RZ ;  /* 0x0000008013137810 */ /* 0x004fce0007ffe0ff */
.L_x_264:
[----:B-1----:R-:W-:Y:S05]  /*1050*/  BSYNC B6 ;  /* 0x0000000000067941 */ /* 0x002fea0003800000 */
.L_x_263:
[----:B------:R-:W-:Y:S01]  /*1060*/  ISETP.GE.AND P0, PT, R19, R24, PT ;  /* 0x000000181300720c */ /* 0x000fe20003f06270 */
[----:B------:R-:W-:-:S12]  /*1070*/  BSSY B6, `(.L_x_297) ;  /* 0x00000fa000067945 */ /* 0x000fd80003800000 */
[----:B------:R-:W-:Y:S05]  /*1080*/  @P0 BRA `(.L_x_298) ;  /* 0x00000f8000000947 */ /* 0x000fea0003800000 */
[----:B------:R-:W-:Y:S01]  /*1090*/  IMAD R0, R2, 0x200, R19 ;  /* 0x0000020002007824 */ /* 0x000fe200078e0213 */
[----:B------:R-:W-:-:S03]  /*10a0*/  PRMT R3, R16, 0x9910, RZ ;  /* 0x0000991010037816 */ /* 0x000fc600000000ff */
[----:B0-----:R-:W-:Y:S02]  /*10b0*/  IMAD R4, R0, c[0x0][0x180], RZ ;  /* 0x0000600000047a24 */ /* 0x001fe400078e02ff */
[----:B------:R-:W-:-:S03]  /*10c0*/  IMAD.MOV.U32 R0, RZ, RZ, R3 ;  /* 0x000000ffff007224 */ /* 0x000fc600078e0003 */
[----:B------:R-:W-:Y:S02]  /*10d0*/  IADD3 R4, P0, R4, c[0x0][0x170], RZ ;  /* 0x00005c0004047a10 */ /* 0x000fe40007f1e0ff */
[----:B------:R-:W-:-:S03]  /*10e0*/  ISETP.GT.AND P1, PT, R0, 0x9, PT ;  /* 0x000000090000780c */ /* 0x000fc60003f24270 */
[----:B------:R-:W-:-:S10]  /*10f0*/  IMAD.X R5, RZ, RZ, c[0x0][0x174], P0 ;  /* 0x00005d00ff057624 */ /* 0x000fd400000e06ff */
        /* <DEDUP_REMOVED lines=12> */
.L_x_302:
[----:B------:R-:W2:Y:S02]  /*11c0*/  LDG.E.U8 R4, [R4.64] ;  /* 0x0000002404047981 */ /* 0x000ea4000c1e1100 */
[----:B--2---:R-:W-:Y:S01]  /*11d0*/  ISETP.NE.AND P0, PT, R4, RZ, PT ;  /* 0x000000ff0400720c */ /* 0x004fe20003f05270 */
[----:B------:R-:W-:Y:S05]  /*11e0*/  BRA `(.L_x_304) ;  /* 0x00000e0000007947 */ /* 0x000fea0003800000 */
.L_x_301:
        /* <DEDUP_REMOVED lines=10> */
.L_x_306:
[----:B------:R-:W2:Y:S02]  /*1290*/  LDG.E R4, [R4.64] ;  /* 0x0000002404047981 */ /* 0x000ea4000c1e1900 */
[----:B--2---:R-:W-:Y:S01]  /*12a0*/  ISETP.NE.AND P0, PT, R4, RZ, PT ;  /* 0x000000ff0400720c */ /* 0x004fe20003f05270 */
[----:B------:R-:W-:Y:S05]  /*12b0*/  BRA `(.L_x_304) ;  /* 0x00000d3000007947 */ /* 0x000fea0003800000 */
.L_x_305:
[----:B------:R-:W2:Y:S02]  /*12c0*/  LDG.E.U16 R4, [R4.64] ;  /* 0x0000002404047981 */ /* 0x000ea4000c1e1500 */
[----:B--2---:R-:W-:Y:S01]  /*12d0*/  ISETP.NE.AND P0, PT, R4, RZ, PT ;  /* 0x000000ff0400720c */ /* 0x004fe20003f05270 */
[----:B------:R-:W-:Y:S05]  /*12e0*/  BRA `(.L_x_304) ;  /* 0x00000d0000007947 */ /* 0x000fea0003800000 */
.L_x_300:
        /* <DEDUP_REMOVED lines=9> */
.L_x_308:
[----:B------:R-:W2:Y:S02]  /*1380*/  LDG.E.U16 R0, [R4.64] ;  /* 0x0000002404007981 */ /* 0x000ea4000c1e1500 */
[----:B--2---:R-:W-:-:S05]  /*1390*/  HADD2.F32 R0, -RZ, R0.H0_H0 ;  /* 0x20000000ff007230 */ /* 0x004fca0000004100 */
[----:B------:R-:W-:Y:S01]  /*13a0*/  FSETP.NEU.FTZ.AND P0, PT, R0, RZ, PT ;  /* 0x000000ff0000720b */ /* 0x000fe20003f1d000 */
[----:B------:R-:W-:Y:S05]  /*13b0*/  BRA `(.L_x_304) ;  /* 0x00000c3000007947 */ /* 0x000fea0003800000 */
.L_x_307:
        /* <DEDUP_REMOVED lines=11> */
.L_x_310:
        /* <DEDUP_REMOVED lines=10> */
.L_x_309:
[----:B------:R-:W2:Y:S02]  /*1510*/  LDG.E.64 R4, [R4.64] ;  /* 0x0000002404047981 */ /* 0x000ea4000c1e1b00 */
[----:B--2---:R0:W1:Y:S01]  /*1520*/  DSETP.NEU.AND P0, PT, R4, RZ, PT ;  /* 0x000000ff0400722a */ /* 0x0040620003f0d000 */
[----:B------:R-:W-:Y:S05]  /*1530*/  BRA `(.L_x_304) ;  /* 0x00000ab000007947 */ /* 0x000fea0003800000 */
.L_x_299:
        /* <DEDUP_REMOVED lines=11> */
.L_x_313:
[----:B------:R-:W2:Y:S02]  /*15f0*/  LDG.E.128 R4, [R4.64] ;  /* 0x0000002404047981 */ /* 0x000ea4000c1e1d00 */
[----:B--2---:R-:W0:-:S06]  /*1600*/  DSETP.NEU.AND P0, PT, R6, RZ, PT ;  /* 0x000000ff0600722a */ /* 0x004e0c0003f0d000 */
[----:B0-----:R0:W1:Y:S01]  /*1610*/  DSETP.NEU.OR P0, PT, R4, RZ, P0 ;  /* 0x000000ff0400722a */ /* 0x001062000070d400 */
[----:B------:R-:W-:Y:S05]  /*1620*/  BRA `(.L_x_304) ;  /* 0x000009c000007947 */ /* 0x000fea0003800000 */
.L_x_312:
        /* <DEDUP_REMOVED lines=27> */
.L_x_315:
[----:B------:R-:W2:Y:S02]  /*17e0*/  LDG.E.U8 R4, [R4.64] ;  /* 0x0000002404047981 */ /* 0x000ea4000c1e1100 */
[----:B--2---:R-:W-:-:S05]  /*17f0*/  IMAD.SHL.U32 R0, R4, 0x2000000, RZ ;  /* 0x0200000004007824 */ /* 0x004fca00078e00ff */
[----:B------:R-:W-:-:S13]  /*1800*/  ISETP.GE.U32.AND P0, PT, R0, 0x8000000, PT ;  /* 0x080000000000780c */ /* 0x000fda0003f06070 */
[C---:B------:R-:W-:Y:S02]  /*1810*/  @!P0 IMAD.SHL.U32 R0, R4.reuse, 0x100, RZ ;  /* 0x0000010004008824 */ /* 0x040fe400078e00ff */
[----:B------:R-:W-:-:S03]  /*1820*/  @P0 IMAD.SHL.U32 R3, R4, 0x200000, RZ ;  /* 0x0020000004030824 */ /* 0x000fc600078e00ff */
        /* <DEDUP_REMOVED lines=9> */
.L_x_314:
[----:B------:R-:W2:Y:S02]  /*18c0*/  LDG.E.U16 R0, [R4.64] ;  /* 0x0000002404007981 */ /* 0x000ea4000c1e1500 */
[----:B--2---:R-:W-:-:S04]  /*18d0*/  PRMT R0, RZ, 0x5410, R0 ;  /* 0x00005410ff007816 */ /* 0x004fc80000000000 */
[----:B------:R-:W-:Y:S01]  /*18e0*/  FSETP.NEU.FTZ.AND P0, PT, R0, RZ, PT ;  /* 0x000000ff0000720b */ /* 0x000fe20003f1d000 */
[----:B------:R-:W-:Y:S05]  /*18f0*/  BRA `(.L_x_304) ;  /* 0x000006f000007947 */ /* 0x000fea0003800000 */
.L_x_311:
        /* <DEDUP_REMOVED lines=11> */
.L_x_318:
        /* <DEDUP_REMOVED lines=21> */
.L_x_322:
[----:B------:R-:W-:Y:S05]  /*1b00*/  BSYNC B1 ;  /* 0x0000000000017941 */ /* 0x000fea0003800000 */
.L_x_321:
[----:B------:R-:W-:Y:S01]  /*1b10*/  LEA R5, R0, 0x3b800000, 0x17 ;  /* 0x3b80000000057811 */ /* 0x000fe200078eb8ff */
[----:B------:R-:W-:-:S05]  /*1b20*/  IMAD.SHL.U32 R0, R3, 0x100000, RZ ;  /* 0x0010000003007824 */ /* 0x000fca00078e00ff */
[----:B------:R-:W-:Y:S02]  /*1b30*/  LOP3.LUT R0, R5, R0, R6, 0xfe, !PT ;  /* 0x0000000005007212 */ /* 0x000fe400078efe06 */
.L_x_320:
[----:B------:R-:W-:Y:S05]  /*1b40*/  BSYNC B0 ;  /* 0x0000000000007941 */ /* 0x000fea0003800000 */
.L_x_319:
[----:B------:R-:W-:Y:S01]  /*1b50*/  FSETP.NEU.FTZ.AND P0, PT, R0, RZ, PT ;  /* 0x000000ff0000720b */ /* 0x000fe20003f1d000 */
[----:B------:R-:W-:Y:S05]  /*1b60*/  BRA `(.L_x_304) ;  /* 0x0000048000007947 */ /* 0x000fea0003800000 */
.L_x_317:
        /* <DEDUP_REMOVED lines=21> */
.L_x_326:
[----:B------:R-:W-:Y:S05]  /*1cc0*/  BSYNC B1 ;  /* 0x0000000000017941 */ /* 0x000fea0003800000 */
.L_x_325:
[----:B------:R-:W-:Y:S01]  /*1cd0*/  LEA R5, R0, 0x37800000, 0x17 ;  /* 0x3780000000057811 */ /* 0x000fe200078eb8ff */
[----:B------:R-:W-:-:S05]  /*1ce0*/  IMAD.SHL.U32 R0, R3, 0x200000, RZ ;  /* 0x0020000003007824 */ /* 0x000fca00078e00ff */
[----:B------:R-:W-:Y:S02]  /*1cf0*/  LOP3.LUT R0, R5, R0, R6, 0xfe, !PT ;  /* 0x0000000005007212 */ /* 0x000fe400078efe06 */
.L_x_324:
[----:B------:R-:W-:Y:S05]  /*1d00*/  BSYNC B0 ;  /* 0x0000000000007941 */ /* 0x000fea0003800000 */
.L_x_323:
[----:B------:R-:W-:Y:S01]  /*1d10*/  FSETP.NEU.FTZ.AND P0, PT, R0, RZ, PT ;  /* 0x000000ff0000720b */ /* 0x000fe20003f1d000 */
[----:B------:R-:W-:Y:S05]  /*1d20*/  BRA `(.L_x_304) ;  /* 0x000002c000007947 */ /* 0x000fea0003800000 */
.L_x_316:
        /* <DEDUP_REMOVED lines=14> */
.L_x_330:
[----:B------:R-:W-:Y:S05]  /*1e10*/  BSYNC B0 ;  /* 0x0000000000007941 */ /* 0x000fea0003800000 */
.L_x_329:
[----:B------:R-:W-:Y:S01]  /*1e20*/  FSETP.NEU.FTZ.AND P0, PT, R0, RZ, PT ;  /* 0x000000ff0000720b */ /* 0x000fe20003f1d000 */
[----:B------:R-:W-:Y:S05]  /*1e30*/  BRA `(.L_x_304) ;  /* 0x000001b000007947 */ /* 0x000fea0003800000 */
.L_x_303:
        /* <DEDUP_REMOVED lines=21> */
.L_x_328:
[----:B------:R-:W2:Y:S02]  /*1f90*/  LDG.E.64 R4, [R4.64] ;  /* 0x0000002404047981 */ /* 0x000ea4000c1e1b00 */
[----:B--2---:R-:W-:-:S04]  /*1fa0*/  ISETP.NE.U32.AND P0, PT, R4, RZ, PT ;  /* 0x000000ff0400720c */ /* 0x004fc80003f05070 */
[----:B------:R-:W-:Y:S01]  /*1fb0*/  ISETP.NE.AND.EX P0, PT, R5, RZ, PT, P0 ;  /* 0x000000ff0500720c */ /* 0x000fe20003f05300 */
[----:B------:R-:W-:Y:S05]  /*1fc0*/  BRA `(.L_x_304) ;  /* 0x0000002000007947 */ /* 0x000fea0003800000 */
.L_x_327:
[----:B------:R-:W2:Y:S02]  /*1fd0*/  LDG.E R4, [R4.64] ;  /* 0x0000002404047981 */ /* 0x000ea4000c1e1900 */
[----:B--2---:R-:W-:-:S04]  /*1fe0*/  ISETP.NE.AND P0, PT, R4, RZ, PT ;  /* 0x000000ff0400720c */ /* 0x004fc80003f05270 */
.L_x_304:
[----:B-1----:R-:W-:Y:S02]  /*1ff0*/  SEL R18, RZ, 0x1, !P0 ;  /* 0x00000001ff127807 */ /* 0x002fe40004000000 */
[----:B------:R-:W-:-:S07]  /*2000*/  IADD3 R19, R19, 0x80, RZ ;  /* 0x0000008013137810 */ /* 0x000fce0007ffe0ff */
.L_x_298:
[----:B------:R-:W-:Y:S05]  /*2010*/  BSYNC B6 ;  /* 0x0000000000067941 */ /* 0x000fea0003800000 */
.L_x_297:
[----:B------:R-:W-:Y:S01]  /*2020*/  ISETP.GE.AND P0, PT, R19, R24, PT ;  /* 0x000000181300720c */ /* 0x000fe20003f06270 */
[----:B------:R-:W-:Y:S01]  /*2030*/  BSSY B6, `(.L_x_331) ;  /* 0x00000fc000067945 */ /* 0x000fe20003800000 */
[----:B------:R-:W-:Y:S02]  /*2040*/  PRMT R17, RZ, 0x7610, R17 ;  /* 0x00007610ff117816 */ /* 0x000fe40000000011 */
[----:B------:R-:W-:-:S09]  /*2050*/  PRMT R25, RZ, 0x7610, R25 ;  /* 0x00007610ff197816 */ /* 0x000fd20000000019 */
        /* <DEDUP_REMOVED lines=20> */
.L_x_336:
[----:B------:R-:W2:Y:S02]  /*21a0*/  LDG.E.U8 R4, [R4.64] ;  /* 0x0000002404047981 */ /* 0x000ea4000c1e1100 */
[----:B--2---:R-:W-:Y:S01]  /*21b0*/  ISETP.NE.AND P0, PT, R4, RZ, PT ;  /* 0x000000ff0400720c */ /* 0x004fe20003f05270 */
[----:B------:R-:W-:Y:S05]  /*21c0*/  BRA `(.L_x_338) ;  /* 0x00000e0000007947 */ /* 0x000fea0003800000 */
.L_x_335:
        /* <DEDUP_REMOVED lines=10> */
.L_x_340:
[----:B------:R-:W2:Y:S02]  /*2270*/  LDG.E R4, [R4.64] ;  /* 0x0000002404047981 */ /* 0x000ea4000c1e1900 */
[----:B--2---:R-:W-:Y:S01]  /*2280*/  ISETP.NE.AND P0, PT, R4, RZ, PT ;  /* 0x000000ff0400720c */ /* 0x004fe20003f05270 */
[----:B------:R-:W-:Y:S05]  /*2290*/  BRA `(.L_x_338) ;  /* 0x00000d3000007947 */ /* 0x000fea0003800000 */
.L_x_339:
[----:B------:R-:W2:Y:S02]  /*22a0*/  LDG.E.U16 R4, [R4.64] ;  /* 0x0000002404047981 */ /* 0x000ea4000c1e1500 */
[----:B--2---:R-:W-:Y:S01]  /*22b0*/  ISETP.NE.AND P0, PT, R4, RZ, PT ;  /* 0x000000ff0400720c */ /* 0x004fe20003f05270 */
[----:B------:R-:W-:Y:S05]  /*22c0*/  BRA `(.L_x_338) ;  /* 0x00000d0000007947 */ /* 0x000fea0003800000 */
.L_x_334:
        /* <DEDUP_REMOVED lines=9> */
.L_x_342:
[----:B------:R-:W2:Y:S02]  /*2360*/  LDG.E.U16 R0, [R4.64] ;  /* 0x0000002404007981 */ /* 0x000ea4000c1e1500 */
[----:B--2---:R-:W-:-:S05]  /*2370*/  HADD2.F32 R0, -RZ, R0.H0_H0 ;  /* 0x20000000ff007230 */ /* 0x004fca0000004100 */
[----:B------:R-:W-:Y:S01]  /*2380*/  FSETP.NEU.FTZ.AND P0, PT, R0, RZ, PT ;  /* 0x000000ff0000720b */ /* 0x000fe20003f1d000 */
[----:B------:R-:W-:Y:S05]  /*2390*/  BRA `(.L_x_338) ;  /* 0x00000c3000007947 */ /* 0x000fea0003800000 */
.L_x_341:
        /* <DEDUP_REMOVED lines=11> */
.L_x_344:
        /* <DEDUP_REMOVED lines=10> */
.L_x_343:
[----:B------:R-:W2:Y:S02]  /*24f0*/  LDG.E.64 R4, [R4.64] ;  /* 0x0000002404047981 */ /* 0x000ea4000c1e1b00 */
[----:B--2---:R0:W1:Y:S01]  /*2500*/  DSETP.NEU.AND P0, PT, R4, RZ, PT ;  /* 0x000000ff0400722a */ /* 0x0040620003f0d000 */
[----:B------:R-:W-:Y:S05]  /*2510*/  BRA `(.L_x_338) ;  /* 0x00000ab000007947 */ /* 0x000fea0003800000 */
.L_x_333:
        /* <DEDUP_REMOVED lines=11> */
.L_x_347:
[----:B------:R-:W2:Y:S02]  /*25d0*/  LDG.E.128 R4, [R4.64] ;  /* 0x0000002404047981 */ /* 0x000ea4000c1e1d00 */
[----:B--2---:R-:W0:-:S06]  /*25e0*/  DSETP.NEU.AND P0, PT, R6, RZ, PT ;  /* 0x000000ff0600722a */ /* 0x004e0c0003f0d000 */
[----:B0-----:R0:W1:Y:S01]  /*25f0*/  DSETP.NEU.OR P0, PT, R4, RZ, P0 ;  /* 0x000000ff0400722a */ /* 0x001062000070d400 */
[----:B------:R-:W-:Y:S05]  /*2600*/  BRA `(.L_x_338) ;  /* 0x000009c000007947 */ /* 0x000fea0003800000 */
.L_x_346:
        /* <DEDUP_REMOVED lines=27> */
.L_x_349:
        /* <DEDUP_REMOVED lines=14> */
.L_x_348:
[----:B------:R-:W2:Y:S02]  /*28a0*/  LDG.E.U16 R0, [R4.64] ;  /* 0x0000002404007981 */ /* 0x000ea4000c1e1500 */
[----:B--2---:R-:W-:-:S04]  /*28b0*/  PRMT R0, RZ, 0x5410, R0 ;  /* 0x00005410ff007816 */ /* 0x004fc80000000000 */
[----:B------:R-:W-:Y:S01]  /*28c0*/  FSETP.NEU.FTZ.AND P0, PT, R0, RZ, PT ;  /* 0x000000ff0000720b */ /* 0x000fe20003f1d000 */
[----:B------:R-:W-:Y:S05]  /*28d0*/  BRA `(.L_x_338) ;  /* 0x000006f000007947 */ /* 0x000fea0003800000 */
.L_x_345:
        /* <DEDUP_REMOVED lines=11> */
.L_x_352:
        /* <DEDUP_REMOVED lines=21> */
.L_x_356:
[----:B------:R-:W-:Y:S05]  /*2ae0*/  BSYNC B1 ;  /* 0x0000000000017941 */ /* 0x000fea0003800000 */
.L_x_355:
[----:B------:R-:W-:Y:S01]  /*2af0*/  LEA R5, R0, 0x3b800000, 0x17 ;  /* 0x3b80000000057811 */ /* 0x000fe200078eb8ff */
[----:B------:R-:W-:-:S05]  /*2b00*/  IMAD.SHL.U32 R0, R3, 0x100000, RZ ;  /* 0x0010000003007824 */ /* 0x000fca00078e00ff */
[----:B------:R-:W-:Y:S02]  /*2b10*/  LOP3.LUT R0, R5, R0, R6, 0xfe, !PT ;  /* 0x0000000005007212 */ /* 0x000fe400078efe06 */
.L_x_354:
[----:B------:R-:W-:Y:S05]  /*2b20*/  BSYNC B0 ;  /* 0x0000000000007941 */ /* 0x000fea0003800000 */
.L_x_353:
[----:B------:R-:W-:Y:S01]  /*2b30*/  FSETP.NEU.FTZ.AND P0, PT, R0, RZ, PT ;  /* 0x000000ff0000720b */ /* 0x000fe20003f1d000 */
[----:B------:R-:W-:Y:S05]  /*2b40*/  BRA `(.L_x_338) ;  /* 0x0000048000007947 */ /* 0x000fea0003800000 */
.L_x_351:
        /* <DEDUP_REMOVED lines=21> */
.L_x_360:
[----:B------:R-:W-:Y:S05]  /*2ca0*/  BSYNC B1 ;  /* 0x0000000000017941 */ /* 0x000fea0003800000 */
.L_x_359:
[----:B------:R-:W-:Y:S01]  /*2cb0*/  LEA R5, R0, 0x37800000, 0x17 ;  /* 0x3780000000057811 */ /* 0x000fe200078eb8ff */
[----:B------:R-:W-:-:S05]  /*2cc0*/  IMAD.SHL.U32 R0, R3, 0x200000, RZ ;  /* 0x0020000003007824 */ /* 0x000fca00078e00ff */
[----:B------:R-:W-:Y:S02]  /*2cd0*/  LOP3.LUT R0, R5, R0, R6, 0xfe, !PT ;  /* 0x0000000005007212 */ /* 0x000fe400078efe06 */
.L_x_358:
[----:B------:R-:W-:Y:S05]  /*2ce0*/  BSYNC B0 ;  /* 0x0000000000007941 */ /* 0x000fea0003800000 */
.L_x_357:
[----:B------:R-:W-:Y:S01]  /*2cf0*/  FSETP.NEU.FTZ.AND P0, PT, R0, RZ, PT ;  /* 0x000000ff0000720b */ /* 0x000fe20003f1d000 */
[----:B------:R-:W-:Y:S05]  /*2d00*/  BRA `(.L_x_338) ;  /* 0x000002c000007947 */ /* 0x000fea0003800000 */
.L_x_350:
        /* <DEDUP_REMOVED lines=14> */
.L_x_364:
[----:B------:R-:W-:Y:S05]  /*2df0*/  BSYNC B0 ;  /* 0x0000000000007941 */ /* 0x000fea0003800000 */
.L_x_363:
[----:B------:R-:W-:Y:S01]  /*2e00*/  FSETP.NEU.FTZ.AND P0, PT, R0, RZ, PT ;  /* 0x000000ff0000720b */ /* 0x000fe20003f1d000 */
[----:B------:R-:W-:Y:S05]  /*2e10*/  BRA `(.L_x_338) ;  /* 0x000001b000007947 */ /* 0x000fea0003800000 */
.L_x_337:
        /* <DEDUP_REMOVED lines=21> */
.L_x_362:
[----:B------:R-:W2:Y:S02]  /*2f70*/  LDG.E.64 R4, [R4.64] ;  /* 0x0000002404047981 */ /* 0x000ea4000c1e1b00 */
[----:B--2---:R-:W-:-:S04]  /*2f80*/  ISETP.NE.U32.AND P0, PT, R4, RZ, PT ;  /* 0x000000ff0400720c */ /* 0x004fc80003f05070 */
[----:B------:R-:W-:Y:S01]  /*2f90*/  ISETP.NE.AND.EX P0, PT, R5, RZ, PT, P0 ;  /* 0x000000ff0500720c */ /* 0x000fe20003f05300 */
[----:B------:R-:W-:Y:S05]  /*2fa0*/  BRA `(.L_x_338) ;  /* 0x0000002000007947 */ /* 0x000fea0003800000 */
.L_x_361:
[----:B------:R-:W2:Y:S02]  /*2fb0*/  LDG.E R4, [R4.64] ;  /* 0x0000002404047981 */ /* 0x000ea4000c1e1900 */
[----:B--2---:R-:W-:-:S04]  /*2fc0*/  ISETP.NE.AND P0, PT, R4, RZ, PT ;  /* 0x000000ff0400720c */ /* 0x004fc80003f05270 */
.L_x_338:
[----:B-1----:R-:W-:Y:S02]  /*2fd0*/  SEL R25, RZ, 0x1, !P0 ;  /* 0x00000001ff197807 */ /* 0x002fe40004000000 */
[----:B------:R-:W-:-:S07]  /*2fe0*/  IADD3 R19, R19, 0x80, RZ ;  /* 0x0000008013137810 */ /* 0x000fce0007ffe0ff */
.L_x_332:
[----:B------:R-:W-:Y:S05]  /*2ff0*/  BSYNC B6 ;  /* 0x0000000000067941 */ /* 0x000fea0003800000 */
.L_x_331:
[----:B------:R-:W1:Y:S01]  /*3000*/  LDC.U8 R23, c[0x0][0x165] ;  /* 0x00005940ff177b82 */ /* 0x000e620000000000 */
[----:B------:R-:W-:Y:S01]  /*3010*/  ISETP.GE.AND P0, PT, R19, R24, PT ;  /* 0x000000181300720c */ /* 0x000fe20003f06270 */
[----:B------:R-:W-:-:S12]  /*3020*/  BSSY B6, `(.L_x_365) ;  /* 0x00000f8000067945 */ /* 0x000fd80003800000 */
[----:B------:R-:W-:Y:S05]  /*3030*/  @P0 BRA `(.L_x_366) ;  /* 0x00000f6000000947 */ /* 0x000fea0003800000 */
[----:B------:R-:W-:Y:S01]  /*3040*/  PRMT R0, R16, 0x9910, RZ ;  /* 0x0000991010007816 */ /* 0x000fe200000000ff */
[----:B------:R-:W-:-:S03]  /*3050*/  IMAD R19, R2, 0x200, R19 ;  /* 0x0000020002137824 */ /* 0x000fc600078e0213 */
[----:B------:R-:W-:Y:S01]  /*3060*/  ISETP.GT.AND P1, PT, R0, 0x9, PT ;  /* 0x000000090000780c */ /* 0x000fe20003f24270 */
[----:B------:R-:W-:-:S05]  /*3070*/  IMAD R19, R19, c[0x0][0x180], RZ ;  /* 0x0000600013137a24 */ /* 0x000fca00078e02ff */
[----:B0-----:R-:W-:-:S05]  /*3080*/  IADD3 R4, P0, R19, c[0x0][0x170], RZ ;  /* 0x00005c0013047a10 */ /* 0x001fca0007f1e0ff */
        /* <DEDUP_REMOVED lines=13> */
.L_x_370:
[----:B------:R-:W2:Y:S02]  /*3160*/  LDG.E.U8 R4, [R4.64] ;  /* 0x0000002404047981 */ /* 0x000ea4000c1e1100 */
[----:B--2---:R-:W-:Y:S01]  /*3170*/  ISETP.NE.AND P0, PT, R4, RZ, PT ;  /* 0x000000ff0400720c */ /* 0x004fe20003f05270 */
[----:B------:R-:W-:Y:S05]  /*3180*/  BRA `(.L_x_372) ;  /* 0x00000e0000007947 */ /* 0x000fea0003800000 */
.L_x_369:
        /* <DEDUP_REMOVED lines=10> */
.L_x_374:
[----:B------:R-:W2:Y:S02]  /*3230*/  LDG.E R4, [R4.64] ;  /* 0x0000002404047981 */ /* 0x000ea4000c1e1900 */
[----:B--2---:R-:W-:Y:S01]  /*3240*/  ISETP.NE.AND P0, PT, R4, RZ, PT ;  /* 0x000000ff0400720c */ /* 0x004fe20003f05270 */
[----:B------:R-:W-:Y:S05]  /*3250*/  BRA `(.L_x_372) ;  /* 0x00000d3000007947 */ /* 0x000fea0003800000 */
.L_x_373:
[----:B------:R-:W2:Y:S02]  /*3260*/  LDG.E.U16 R4, [R4.64] ;  /* 0x0000002404047981 */ /* 0x000ea4000c1e1500 */
[----:B--2---:R-:W-:Y:S01]  /*3270*/  ISETP.NE.AND P0, PT, R4, RZ, PT ;  /* 0x000000ff0400720c */ /* 0x004fe20003f05270 */
[----:B------:R-:W-:Y:S05]  /*3280*/  BRA `(.L_x_372) ;  /* 0x00000d0000007947 */ /* 0x000fea0003800000 */
.L_x_368:
        /* <DEDUP_REMOVED lines=9> */
.L_x_376:
[----:B------:R-:W2:Y:S02]  /*3320*/  LDG.E.U16 R0, [R4.64] ;  /* 0x0000002404007981 */ /* 0x000ea4000c1e1500 */
[----:B--2---:R-:W-:-:S05]  /*3330*/  HADD2.F32 R0, -RZ, R0.H0_H0 ;  /* 0x20000000ff007230 */ /* 0x004fca0000004100 */
[----:B------:R-:W-:Y:S01]  /*3340*/  FSETP.NEU.FTZ.AND P0, PT, R0, RZ, PT ;  /* 0x000000ff0000720b */ /* 0x000fe20003f1d000 */
[----:B------:R-:W-:Y:S05]  /*3350*/  BRA `(.L_x_372) ;  /* 0x00000c3000007947 */ /* 0x000fea0003800000 */
.L_x_375:
        /* <DEDUP_REMOVED lines=11> */
.L_x_378:
        /* <DEDUP_REMOVED lines=10> */
.L_x_377:
[----:B------:R-:W2:Y:S02]  /*34b0*/  LDG.E.64 R4, [R4.64] ;  /* 0x0000002404047981 */ /* 0x000ea4000c1e1b00 */
[----:B--2---:R0:W2:Y:S01]  /*34c0*/  DSETP.NEU.AND P0, PT, R4, RZ, PT ;  /* 0x000000ff0400722a */ /* 0x0040a20003f0d000 */
[----:B------:R-:W-:Y:S06]  /*34d0*/  BRA `(.L_x_372) ;  /* 0x00000ab000007947 */ /* 0x000fec0003800000 */
.L_x_367:
        /* <DEDUP_REMOVED lines=11> */
.L_x_381:
[----:B------:R-:W2:Y:S02]  /*3590*/  LDG.E.128 R4, [R4.64] ;  /* 0x0000002404047981 */ /* 0x000ea4000c1e1d00 */
[----:B--2---:R-:W0:-:S06]  /*35a0*/  DSETP.NEU.AND P0, PT, R6, RZ, PT ;  /* 0x000000ff0600722a */ /* 0x004e0c0003f0d000 */
[----:B0-----:R0:W2:Y:S01]  /*35b0*/  DSETP.NEU.OR P0, PT, R4, RZ, P0 ;  /* 0x000000ff0400722a */ /* 0x0010a2000070d400 */
[----:B------:R-:W-:Y:S06]  /*35c0*/  BRA `(.L_x_372) ;  /* 0x000009c000007947 */ /* 0x000fec0003800000 */
.L_x_380:
        /* <DEDUP_REMOVED lines=27> */
.L_x_383:
        /* <DEDUP_REMOVED lines=14> */
.L_x_382:
[----:B------:R-:W2:Y:S02]  /*3860*/  LDG.E.U16 R0, [R4.64] ;  /* 0x0000002404007981 */ /* 0x000ea4000c1e1500 */
[----:B--2---:R-:W-:-:S04]  /*3870*/  PRMT R0, RZ, 0x5410, R0 ;  /* 0x00005410ff007816 */ /* 0x004fc80000000000 */
[----:B------:R-:W-:Y:S01]  /*3880*/  FSETP.NEU.FTZ.AND P0, PT, R0, RZ, PT ;  /* 0x000000ff0000720b */ /* 0x000fe20003f1d000 */
[----:B------:R-:W-:Y:S05]  /*3890*/  BRA `(.L_x_372) ;  /* 0x000006f000007947 */ /* 0x000fea0003800000 */
.L_x_379:
        /* <DEDUP_REMOVED lines=11> */
.L_x_386:
        /* <DEDUP_REMOVED lines=21> */
.L_x_390:
[----:B------:R-:W-:Y:S05]  /*3aa0*/  BSYNC B1 ;  /* 0x0000000000017941 */ /* 0x000fea0003800000 */
.L_x_389:
[----:B------:R-:W-:Y:S01]  /*3ab0*/  LEA R5, R0, 0x3b800000, 0x17 ;  /* 0x3b80000000057811 */ /* 0x000fe200078eb8ff */
[----:B------:R-:W-:-:S05]  /*3ac0*/  IMAD.SHL.U32 R0, R3, 0x100000, RZ ;  /* 0x0010000003007824 */ /* 0x000fca00078e00ff */
[----:B------:R-:W-:Y:S02]  /*3ad0*/  LOP3.LUT R0, R5, R0, R6, 0xfe, !PT ;  /* 0x0000000005007212 */ /* 0x000fe400078efe06 */
.L_x_388:
[----:B------:R-:W-:Y:S05]  /*3ae0*/  BSYNC B0 ;  /* 0x0000000000007941 */ /* 0x000fea0003800000 */
.L_x_387:
[----:B------:R-:W-:Y:S01]  /*3af0*/  FSETP.NEU.FTZ.AND P0, PT, R0, RZ, PT ;  /* 0x000000ff0000720b */ /* 0x000fe20003f1d000 */
[----:B------:R-:W-:Y:S05]  /*3b00*/  BRA `(.L_x_372) ;  /* 0x0000048000007947 */ /* 0x000fea0003800000 */
.L_x_385:
        /* <DEDUP_REMOVED lines=21> */
.L_x_394:
[----:B------:R-:W-:Y:S05]  /*3c60*/  BSYNC B1 ;  /* 0x0000000000017941 */ /* 0x000fea0003800000 */
.L_x_393:
[----:B------:R-:W-:Y:S01]  /*3c70*/  LEA R5, R0, 0x37800000, 0x17 ;  /* 0x3780000000057811 */ /* 0x000fe200078eb8ff */
[----:B------:R-:W-:-:S05]  /*3c80*/  IMAD.SHL.U32 R0, R3, 0x200000, RZ ;  /* 0x0020000003007824 */ /* 0x000fca00078e00ff */
[----:B------:R-:W-:Y:S02]  /*3c90*/  LOP3.LUT R0, R5, R0, R6, 0xfe, !PT ;  /* 0x0000000005007212 */ /* 0x000fe400078efe06 */
.L_x_392:
[----:B------:R-:W-:Y:S05]  /*3ca0*/  BSYNC B0 ;  /* 0x0000000000007941 */ /* 0x000fea0003800000 */
.L_x_391:
[----:B------:R-:W-:Y:S01]  /*3cb0*/  FSETP.NEU.FTZ.AND P0, PT, R0, RZ, PT ;  /* 0x000000ff0000720b */ /* 0x000fe20003f1d000 */
[----:B------:R-:W-:Y:S05]  /*3cc0*/  BRA `(.L_x_372) ;  /* 0x000002c000007947 */ /* 0x000fea0003800000 */
.L_x_384:
        /* <DEDUP_REMOVED lines=14> */
.L_x_398:
[----:B------:R-:W-:Y:S05]  /*3db0*/  BSYNC B0 ;  /* 0x0000000000007941 */ /* 0x000fea0003800000 */
.L_x_397:
[----:B------:R-:W-:Y:S01]  /*3dc0*/  FSETP.NEU.FTZ.AND P0, PT, R0, RZ, PT ;  /* 0x000000ff0000720b */ /* 0x000fe20003f1d000 */
[----:B------:R-:W-:Y:S05]  /*3dd0*/  BRA `(.L_x_372) ;  /* 0x000001b000007947 */ /* 0x000fea0003800000 */
.L_x_371:
        /* <DEDUP_REMOVED lines=18> */
[----:B01----:R-:W-:Y:S05]  /*3f00*/  CALL.ABS.NOINC R14 ;  /* 0x000000000e007343 */ /* 0x003fea0003c00000 */
[----:B------:R-:W-:Y:S01]  /*3f10*/  PLOP3.LUT P0, PT, PT, PT, PT, 0x8, 0x0 ;  /* 0x000000000000781c */ /* 0x000fe20003f0e170 */
[----:B------:R-:W-:Y:S05]  /*3f20*/  BRA `(.L_x_372) ;  /* 0x0000006000007947 */ /* 0x000fea0003800000 */
.L_x_396:
[----:B------:R-:W2:Y:S02]  /*3f30*/  LDG.E.64 R4, [R4.64] ;  /* 0x0000002404047981 */ /* 0x000ea4000c1e1b00 */
[----:B--2---:R-:W-:-:S04]  /*3f40*/  ISETP.NE.U32.AND P0, PT, R4, RZ, PT ;  /* 0x000000ff0400720c */ /* 0x004fc80003f05070 */
[----:B------:R-:W-:Y:S01]  /*3f50*/  ISETP.NE.AND.EX P0, PT, R5, RZ, PT, P0 ;  /* 0x000000ff0500720c */ /* 0x000fe20003f05300 */
[----:B------:R-:W-:Y:S05]  /*3f60*/  BRA `(.L_x_372) ;  /* 0x0000002000007947 */ /* 0x000fea0003800000 */
.L_x_395:
[----:B------:R-:W2:Y:S02]  /*3f70*/  LDG.E R4, [R4.64] ;  /* 0x0000002404047981 */ /* 0x000ea4000c1e1900 */
[----:B--2---:R-:W-:-:S06]  /*3f80*/  ISETP.NE.AND P0, PT, R4, RZ, PT ;  /* 0x000000ff0400720c */ /* 0x004fcc0003f05270 */
.L_x_372:
[----:B--2---:R-:W-:-:S07]  /*3f90*/  SEL R17, RZ, 0x1, !P0 ;  /* 0x00000001ff117807 */ /* 0x004fce0004000000 */
.L_x_366:
[----:B------:R-:W-:Y:S05]  /*3fa0*/  BSYNC B6 ;  /* 0x0000000000067941 */ /* 0x000fea0003800000 */
.L_x_365:
[----:B0-----:R-:W0:Y:S01]  /*3fb0*/  S2R R5, SR_TID.X ;  /* 0x0000000000057919 */ /* 0x001e220000002100 */
[----:B------:R-:W2:Y:S01]  /*3fc0*/  LDC.U8 R16, c[0x0][0x184] ;  /* 0x00006100ff107b82 */ /* 0x000ea20000000000 */
[----:B------:R-:W-:Y:S01]  /*3fd0*/  PRMT R0, R22, 0x9910, RZ ;  /* 0x0000991016007816 */ /* 0x000fe200000000ff */
[----:B------:R-:W-:Y:S01]  /*3fe0*/  BSSY B6, `(.L_x_399) ;  /* 0x00000fd000067945 */ /* 0x000fe20003800000 */
[----:B-1----:R-:W-:Y:S02]  /*3ff0*/  PRMT R3, R23, 0x9910, RZ ;  /* 0x0000991017037816 */ /* 0x002fe400000000ff */
[----:B------:R-:W-:Y:S02]  /*4000*/  PRMT R4, R18, 0x9910, RZ ;  /* 0x0000991012047816 */ /* 0x000fe400000000ff */
[----:B------:R-:W-:-:S02]  /*4010*/  PRMT R6, R25, 0x9910, RZ ;  /* 0x0000991019067816 */ /* 0x000fc400000000ff */
[----:B------:R-:W-:Y:S02]  /*4020*/  PRMT R8, R17, 0x9910, RZ ;  /* 0x0000991011087816 */ /* 0x000fe400000000ff */
[C---:B------:R-:W-:Y:S02]  /*4030*/  ISETP.NE.AND P0, PT, R3.reuse, R0, PT ;  /* 0x000000000300720c */ /* 0x040fe40003f05270 */
[C---:B------:R-:W-:Y:S02]  /*4040*/  ISETP.NE.AND P1, PT, R3.reuse, R4, PT ;  /* 0x000000040300720c */ /* 0x040fe40003f25270 */
[C---:B------:R-:W-:Y:S02]  /*4050*/  ISETP.NE.AND P2, PT, R3.reuse, R6, PT ;  /* 0x000000060300720c */ /* 0x040fe40003f45270 */
[----:B------:R-:W-:Y:S02]  /*4060*/  ISETP.NE.AND P3, PT, R3, R8, PT ;  /* 0x000000080300720c */ /* 0x000fe40003f65270 */
[----:B------:R-:W-:-:S02]  /*4070*/  SEL R3, RZ, 0x1, !P0 ;  /* 0x00000001ff037807 */ /* 0x000fc40004000000 */
[----:B------:R-:W-:Y:S02]  /*4080*/  SEL R26, RZ, 0x1, !P1 ;  /* 0x00000001ff1a7807 */ /* 0x000fe40004800000 */
[----:B0-----:R-:W-:Y:S01]  /*4090*/  ISETP.GE.AND P4, PT, R5, R24, PT ;  /* 0x000000180500720c */ /* 0x001fe20003f86270 */
[----:B------:R-:W-:Y:S01]  /*40a0*/  IMAD.MOV.U32 R17, RZ, RZ, R5 ;  /* 0x000000ffff117224 */ /* 0x000fe200078e0005 */
[----:B------:R-:W-:Y:S02]  /*40b0*/  SEL R18, RZ, 0x1, !P2 ;  /* 0x00000001ff127807 */ /* 0x000fe40005000000 */
[----:B------:R-:W-:-:S09]  /*40c0*/  SEL R22, RZ, 0x1, !P3 ;  /* 0x00000001ff167807 */ /* 0x000fd20005800000 */
[----:B------:R-:W-:Y:S05]  /*40d0*/  @P4 BRA `(.L_x_400) ;  /* 0x00000ed000004947 */ /* 0x000fea0003800000 */
[----:B--2---:R-:W-:Y:S01]  /*40e0*/  IMAD R0, R2, 0x200, R5 ;  /* 0x0000020002007824 */ /* 0x004fe200078e0205 */
[----:B------:R-:W-:Y:S02]  /*40f0*/  PRMT R4, R16, 0x9910, RZ ;  /* 0x0000991010047816 */ /* 0x000fe400000000ff */
[----:B------:R-:W-:Y:S01]  /*4100*/  IADD3 R17, R5, 0x80, RZ ;  /* 0x0000008005117810 */ /* 0x000fe20007ffe0ff */
[----:B------:R-:W-:Y:S02]  /*4110*/  IMAD R8, R0, c[0x0][0x188], RZ ;  /* 0x0000620000087a24 */ /* 0x000fe400078e02ff */
        /* <DEDUP_REMOVED lines=15> */
.L_x_404:
[----:B------:R0:W-:Y:S01]  /*4210*/  STG.E.U8 [R8.64], R3 ;  /* 0x0000000308007986 */ /* 0x0001e2000c101124 */
[----:B------:R-:W-:Y:S05]  /*4220*/  BRA `(.L_x_400) ;  /* 0x00000d8000007947 */ /* 0x000fea0003800000 */
.L_x_403:
[----:B------:R-:W-:-:S13]  /*4230*/  ISETP.NE.AND P0, PT, R0, 0x2, PT ;  /* 0x000000020000780c */ /* 0x000fda0003f05270 */
[----:B------:R-:W-:Y:S05]  /*4240*/  @!P0 BRA `(.L_x_406) ;  /* 0x000000a000008947 */ /* 0x000fea0003800000 */
[----:B------:R-:W-:-:S13]  /*4250*/  ISETP.NE.AND P0, PT, R0, 0x3, PT ;  /* 0x000000030000780c */ /* 0x000fda0003f05270 */
[----:B------:R-:W-:Y:S05]  /*4260*/  @!P0 BRA `(.L_x_407) ;  /* 0x0000006000008947 */ /* 0x000fea0003800000 */
[----:B------:R-:W-:-:S13]  /*4270*/  ISETP.NE.AND P0, PT, R0, 0x4, PT ;  /* 0x000000040000780c */ /* 0x000fda0003f05270 */
[----:B------:R-:W-:Y:S05]  /*4280*/  @P0 BRA `(.L_x_405) ;  /* 0x00000b9000000947 */ /* 0x000fea0003800000 */
[----:B------:R-:W-:Y:S02]  /*4290*/  IMAD.MOV.U32 R4, RZ, RZ, R3 ;  /* 0x000000ffff047224 */ /* 0x000fe400078e0003 */
[----:B------:R-:W-:-:S05]  /*42a0*/  IMAD.MOV.U32 R5, RZ, RZ, RZ ;  /* 0x000000ffff057224 */ /* 0x000fca00078e00ff */
[----:B------:R0:W-:Y:S01]  /*42b0*/  STG.E.64 [R8.64], R4 ;  /* 0x0000000408007986 */ /* 0x0001e2000c101b24 */
[----:B------:R-:W-:Y:S05]  /*42c0*/  BRA `(.L_x_400) ;  /* 0x00000ce000007947 */ /* 0x000fea0003800000 */
.L_x_407:
[----:B------:R0:W-:Y:S01]  /*42d0*/  STG.E [R8.64], R3 ;  /* 0x0000000308007986 */ /* 0x0001e2000c101924 */
[----:B------:R-:W-:Y:S05]  /*42e0*/  BRA `(.L_x_400) ;  /* 0x00000cc000007947 */ /* 0x000fea0003800000 */
.L_x_406:
[----:B------:R0:W-:Y:S01]  /*42f0*/  STG.E.U16 [R8.64], R3 ;  /* 0x0000000308007986 */ /* 0x0001e2000c101524 */
[----:B------:R-:W-:Y:S05]  /*4300*/  BRA `(.L_x_400) ;  /* 0x00000ca000007947 */ /* 0x000fea0003800000 */
.L_x_402:
[----:B------:R-:W-:-:S13]  /*4310*/  ISETP.GT.AND P0, PT, R0, 0x6, PT ;  /* 0x000000060000780c */ /* 0x000fda0003f04270 */
[----:B------:R-:W-:Y:S05]  /*4320*/  @P0 BRA `(.L_x_408) ;  /* 0x000000b000000947 */ /* 0x000fea0003800000 */
[----:B------:R-:W-:-:S13]  /*4330*/  ISETP.NE.AND P0, PT, R0, 0x5, PT ;  /* 0x000000050000780c */ /* 0x000fda0003f05270 */
[----:B------:R-:W-:Y:S05]  /*4340*/  @!P0 BRA `(.L_x_409) ;  /* 0x0000005000008947 */ /* 0x000fea0003800000 */
[----:B------:R-:W-:-:S13]  /*4350*/  ISETP.NE.AND P0, PT, R0, 0x6, PT ;  /* 0x000000060000780c */ /* 0x000fda0003f05270 */
[----:B------:R-:W-:Y:S05]  /*4360*/  @P0 BRA `(.L_x_405) ;  /* 0x00000ab000000947 */ /* 0x000fea0003800000 */
[----:B------:R-:W0:Y:S02]  /*4370*/  I2F.S16 R3, R3 ;  /* 0x0000000300037306 */ /* 0x000e240000101400 */
[----:B0-----:R0:W-:Y:S01]  /*4380*/  STG.E [R8.64], R3 ;  /* 0x0000000308007986 */ /* 0x0011e2000c101924 */
[----:B------:R-:W-:Y:S05]  /*4390*/  BRA `(.L_x_400) ;  /* 0x00000c1000007947 */ /* 0x000fea0003800000 */
.L_x_409:
[----:B------:R-:W0:Y:S02]  /*43a0*/  I2F.S16 R0, R3 ;  /* 0x0000000300007306 */ /* 0x000e240000101400 */
[----:B0-----:R-:W-:-:S05]  /*43b0*/  F2FP.PACK_AB R0, RZ, R0 ;  /* 0x00000000ff00723e */ /* 0x001fca00000000ff */
[----:B------:R0:W-:Y:S01]  /*43c0*/  STG.E.U16 [R8.64], R0 ;  /* 0x0000000008007986 */ /* 0x0001e2000c101524 */
[----:B------:R-:W-:Y:S05]  /*43d0*/  BRA `(.L_x_400) ;  /* 0x00000bd000007947 */ /* 0x000fea0003800000 */
.L_x_408:
[----:B------:R-:W-:-:S13]  /*43e0*/  ISETP.NE.AND P0, PT, R0, 0x7, PT ;  /* 0x000000070000780c */ /* 0x000fda0003f05270 */
[----:B------:R-:W-:Y:S05]  /*43f0*/  @!P0 BRA `(.L_x_410) ;  /* 0x000000d000008947 */ /* 0x000fea0003800000 */
[----:B------:R-:W-:-:S13]  /*4400*/  ISETP.NE.AND P0, PT, R0, 0x8, PT ;  /* 0x000000080000780c */ /* 0x000fda0003f05270 */
[----:B------:R-:W-:Y:S05]  /*4410*/  @!P0 BRA `(.L_x_411) ;  /* 0x0000006000008947 */ /* 0x000fea0003800000 */
[----:B------:R-:W-:-:S13]  /*4420*/  ISETP.NE.AND P0, PT, R0, 0x9, PT ;  /* 0x000000090000780c */ /* 0x000fda0003f05270 */
[----:B------:R-:W-:Y:S05]  /*4430*/  @P0 BRA `(.L_x_405) ;  /* 0x000009e000000947 */ /* 0x000fea0003800000 */
[----:B------:R-:W0:Y:S01]  /*4440*/  I2F.S16 R4, R3 ;  /* 0x0000000300047306 */ /* 0x000e220000101400 */
[----:B------:R-:W-:-:S05]  /*4450*/  IMAD.MOV.U32 R5, RZ, RZ, RZ ;  /* 0x000000ffff057224 */ /* 0x000fca00078e00ff */
[----:B0-----:R0:W-:Y:S01]  /*4460*/  STG.E.64 [R8.64], R4 ;  /* 0x0000000408007986 */ /* 0x0011e2000c101b24 */
[----:B------:R-:W-:Y:S05]  /*4470*/  BRA `(.L_x_400) ;  /* 0x00000b3000007947 */ /* 0x000fea0003800000 */
.L_x_411:
[----:B------:R-:W0:Y:S02]  /*4480*/  I2F.S16 R3, R3 ;  /* 0x0000000300037306 */ /* 0x000e240000101400 */
[----:B0-----:R-:W-:-:S04]  /*4490*/  F2FP.PACK_AB R3, RZ, R3 ;  /* 0x00000003ff03723e */ /* 0x001fc800000000ff */
[----:B------:R-:W-:-:S05]  /*44a0*/  PRMT R3, R3, 0x5410, RZ ;  /* 0x0000541003037816 */ /* 0x000fca00000000ff */
[----:B------:R0:W-:Y:S01]  /*44b0*/  STG.E [R8.64], R3 ;  /* 0x0000000308007986 */ /* 0x0001e2000c101924 */
[----:B------:R-:W-:Y:S05]  /*44c0*/  BRA `(.L_x_400) ;  /* 0x00000ae000007947 */ /* 0x000fea0003800000 */
.L_x_410:
[----:B------:R-:W0:Y:S02]  /*44d0*/  I2F.F64.S16 R4, R3 ;  /* 0x0000000300047312 */ /* 0x000e240000101c00 */
[----:B0-----:R0:W-:Y:S01]  /*44e0*/  STG.E.64 [R8.64], R4 ;  /* 0x0000000408007986 */ /* 0x0011e2000c101b24 */
[----:B------:R-:W-:Y:S05]  /*44f0*/  BRA `(.L_x_400) ;  /* 0x00000ab000007947 */ /* 0x000fea0003800000 */
.L_x_401:
        /* <DEDUP_REMOVED lines=10> */
.L_x_414:
[----:B------:R-:W0:Y:S01]  /*45a0*/  I2F.F64.S16 R4, R3 ;  /* 0x0000000300047312 */ /* 0x000e220000101c00 */
[----:B------:R-:W-:-:S05]  /*45b0*/  CS2R R6, SRZ ;  /* 0x0000000000067805 */ /* 0x000fca000001ff00 */
[----:B0-----:R0:W-:Y:S01]  /*45c0*/  STG.E.128 [R8.64], R4 ;  /* 0x0000000408007986 */ /* 0x0011e2000c101d24 */
[----:B------:R-:W-:Y:S05]  /*45d0*/  BRA `(.L_x_400) ;  /* 0x000009d000007947 */ /* 0x000fea0003800000 */
.L_x_413:
[----:B------:R-:W-:-:S13]  /*45e0*/  ISETP.NE.AND P0, PT, R0, 0xf, PT ;  /* 0x0000000f0000780c */ /* 0x000fda0003f05270 */
[----:B------:R-:W-:Y:S05]  /*45f0*/  @!P0 BRA `(.L_x_415) ;  /* 0x000002d000008947 */ /* 0x000fea0003800000 */
[----:B------:R-:W-:-:S13]  /*4600*/  ISETP.NE.AND P0, PT, R0, 0x17, PT ;  /* 0x000000170000780c */ /* 0x000fda0003f05270 */
[----:B------:R-:W-:Y:S05]  /*4610*/  @!P0 BRA `(.L_x_416) ;  /* 0x0000015000008947 */ /* 0x000fea0003800000 */
[----:B------:R-:W-:-:S13]  /*4620*/  ISETP.NE.AND P0, PT, R0, 0x18, PT ;  /* 0x000000180000780c */ /* 0x000fda0003f05270 */
[----:B------:R-:W-:Y:S05]  /*4630*/  @P0 BRA `(.L_x_405) ;  /* 0x000007e000000947 */ /* 0x000fea0003800000 */
[----:B------:R-:W0:Y:S01]  /*4640*/  I2F.S16 R3, R3 ;  /* 0x0000000300037306 */ /* 0x000e220000101400 */
[----:B------:R-:W-:Y:S01]  /*4650*/  BSSY B0, `(.L_x_417) ;  /* 0x000000e000007945 */ /* 0x000fe20003800000 */
[C---:B0-----:R-:W-:Y:S02]  /*4660*/  LOP3.LUT R4, R3.reuse, 0x7fffffff, RZ, 0xc0, !PT ;  /* 0x7fffffff03047812 */ /* 0x041fe400078ec0ff */
[----:B------:R-:W-:Y:S02]  /*4670*/  LOP3.LUT R0, R3, 0x80000000, RZ, 0xc0, !PT ;  /* 0x8000000003007812 */ /* 0x000fe400078ec0ff */
[----:B------:R-:W-:Y:S02]  /*4680*/  ISETP.GT.U32.AND P0, PT, R4, 0x43efffff, PT ;  /* 0x43efffff0400780c */ /* 0x000fe40003f04070 */
[----:B------:R-:W-:Y:S01]  /*4690*/  SHF.R.U32.HI R5, RZ, 0x18, R0 ;  /* 0x00000018ff057819 */ /* 0x000fe20000011600 */
[----:B------:R-:W-:-:S10]  /*46a0*/  IMAD.MOV.U32 R0, RZ, RZ, 0x7f ;  /* 0x0000007fff007424 */ /* 0x000fd400078e00ff */
[----:B------:R-:W-:Y:S05]  /*46b0*/  @P0 BRA `(.L_x_418) ;  /* 0x0000007000000947 */ /* 0x000fea0003800000 */
[----:B------:R-:W-:-:S13]  /*46c0*/  ISETP.GE.U32.AND P0, PT, R4, 0x3c800000, PT ;  /* 0x3c8000000400780c */ /* 0x000fda0003f06070 */
[----:B------:R-:W-:-:S04]  /*46d0*/  @P0 SHF.R.U32.HI R0, RZ, 0x14, R3 ;  /* 0x00000014ff000819 */ /* 0x000fc80000011603 */
[----:B------:R-:W-:-:S04]  /*46e0*/  @P0 LOP3.LUT R0, R0, 0x1, RZ, 0xc0, !PT ;  /* 0x0000000100000812 */ /* 0x000fc800078ec0ff */
[----:B------:R-:W-:Y:S01]  /*46f0*/  @P0 IADD3 R0, R3, 0x407ffff, R0 ;  /* 0x0407ffff03000810 */ /* 0x000fe20007ffe000 */
[----:B------:R-:W-:-:S03]  /*4700*/  @!P0 FADD.FTZ R3, R4, 16384 ;  /* 0x4680000004038421 */ /* 0x000fc60000010000 */
[----:B------:R-:W-:Y:S02]  /*4710*/  @P0 SHF.R.U32.HI R0, RZ, 0x14, R0 ;  /* 0x00000014ff000819 */ /* 0x000fe40000011600 */
[----:B------:R-:W-:Y:S02]  /*4720*/  @!P0 IADD3 R0, R3, -0x46800000, RZ ;  /* 0xb980000003008810 */ /* 0x000fe40007ffe0ff */
.L_x_418:
[----:B------:R-:W-:Y:S05]  /*4730*/  BSYNC B0 ;  /* 0x0000000000007941 */ /* 0x000fea0003800000 */
.L_x_417:
[----:B------:R-:W-:-:S05]  /*4740*/  LOP3.LUT R5, R0, R5, RZ, 0xfc, !PT ;  /* 0x0000000500057212 */ /* 0x000fca00078efcff */
[----:B------:R0:W-:Y:S01]  /*4750*/  STG.E.U8 [R8.64], R5 ;  /* 0x0000000508007986 */ /* 0x0001e2000c101124 */
[----:B------:R-:W-:Y:S05]  /*4760*/  BRA `(.L_x_400) ;  /* 0x0000084000007947 */ /* 0x000fea0003800000 */
.L_x_416:
[----:B------:R-:W0:Y:S01]  /*4770*/  I2F.S16 R5, R3 ;  /* 0x0000000300057306 */ /* 0x000e220000101400 */
[----:B------:R-:W-:Y:S01]  /*4780*/  BSSY B0, `(.L_x_419) ;  /* 0x000000f000007945 */ /* 0x000fe20003800000 */
[----:B0-----:R-:W-:-:S04]  /*4790*/  LOP3.LUT R4, R5, 0x7fffffff, RZ, 0xc0, !PT ;  /* 0x7fffffff05047812 */ /* 0x001fc800078ec0ff */
[----:B------:R-:W-:-:S13]  /*47a0*/  ISETP.GT.U32.AND P0, PT, R4, 0x477fffff, PT ;  /* 0x477fffff0400780c */ /* 0x000fda0003f04070 */
[----:B------:R-:W-:Y:S05]  /*47b0*/  @P0 BRA `(.L_x_420) ;  /* 0x0000008000000947 */ /* 0x000fea0003800000 */
[----:B------:R-:W-:-:S13]  /*47c0*/  ISETP.GE.U32.AND P0, PT, R4, 0x38800000, PT ;  /* 0x388000000400780c */ /* 0x000fda0003f06070 */
[----:B------:R-:W-:Y:S01]  /*47d0*/  @P0 SHF.R.U32.HI R0, RZ, 0x15, R5 ;  /* 0x00000015ff000819 */ /* 0x000fe20000011605 */
[----:B------:R-:W-:-:S03]  /*47e0*/  @!P0 FADD.FTZ R3, R4, 128 ;  /* 0x4300000004038421 */ /* 0x000fc60000010000 */
[----:B------:R-:W-:-:S04]  /*47f0*/  @P0 LOP3.LUT R0, R0, 0x1, RZ, 0xc0, !PT ;  /* 0x0000000100000812 */ /* 0x000fc800078ec0ff */
[----:B------:R-:W-:-:S04]  /*4800*/  @P0 IADD3 R0, R5, 0x80fffff, R0 ;  /* 0x080fffff05000810 */ /* 0x000fc80007ffe000 */
[----:B------:R-:W-:Y:S02]  /*4810*/  @P0 SHF.R.U32.HI R0, RZ, 0x15, R0 ;  /* 0x00000015ff000819 */ /* 0x000fe40000011600 */
[----:B------:R-:W-:Y:S01]  /*4820*/  @!P0 IADD3 R0, R3, -0x43000000, RZ ;  /* 0xbd00000003008810 */ /* 0x000fe20007ffe0ff */
[----:B------:R-:W-:Y:S05]  /*4830*/  BRA `(.L_x_421) ;  /* 0x0000003000007947 */ /* 0x000fea0003800000 */
.L_x_420:
[----:B------:R-:W-:Y:S01]  /*4840*/  IMAD.MOV.U32 R0, RZ, RZ, 0x7f ;  /* 0x0000007fff007424 */ /* 0x000fe200078e00ff */
[----:B------:R-:W-:-:S04]  /*4850*/  ISETP.GT.U32.AND P0, PT, R4, 0x7f800000, PT ;  /* 0x7f8000000400780c */ /* 0x000fc80003f04070 */
[----:B------:R-:W-:-:S04]  /*4860*/  SEL R0, R0, 0x7c, P0 ;  /* 0x0000007c00007807 */ /* 0x000fc80000000000 */
.L_x_421:
[----:B------:R-:W-:Y:S05]  /*4870*/  BSYNC B0 ;  /* 0x0000000000007941 */ /* 0x000fea0003800000 */
.L_x_419:
[----:B------:R-:W-:-:S04]  /*4880*/  LOP3.LUT R3, R5, 0x80000000, RZ, 0xc0, !PT ;  /* 0x8000000005037812 */ /* 0x000fc800078ec0ff */
[----:B------:R-:W-:-:S04]  /*4890*/  SHF.R.U32.HI R3, RZ, 0x18, R3 ;  /* 0x00000018ff037819 */ /* 0x000fc80000011603 */
[----:B------:R-:W-:-:S05]  /*48a0*/  LOP3.LUT R3, R0, R3, RZ, 0xfc, !PT ;  /* 0x0000000300037212 */ /* 0x000fca00078efcff */
[----:B------:R0:W-:Y:S01]  /*48b0*/  STG.E.U8 [R8.64], R3 ;  /* 0x0000000308007986 */ /* 0x0001e2000c101124 */
[----:B------:R-:W-:Y:S05]  /*48c0*/  BRA `(.L_x_400) ;  /* 0x000006e000007947 */ /* 0x000fea0003800000 */
.L_x_415:
[----:B------:R-:W0:Y:S02]  /*48d0*/  I2F.S16 R0, R3 ;  /* 0x0000000300007306 */ /* 0x000e240000101400 */
[----:B0-----:R-:W-:-:S05]  /*48e0*/  F2FP.BF16.PACK_AB R0, RZ, R0 ;  /* 0x00000000ff00723e */ /* 0x001fca00000010ff */
[----:B------:R0:W-:Y:S01]  /*48f0*/  STG.E.U16 [R8.64], R0 ;  /* 0x0000000008007986 */ /* 0x0001e2000c101524 */
[----:B------:R-:W-:Y:S05]  /*4900*/  BRA `(.L_x_400) ;  /* 0x000006a000007947 */ /* 0x000fea0003800000 */
.L_x_412:
        /* <DEDUP_REMOVED lines=10> */
.L_x_424:
[----:B------:R-:W0:Y:S01]  /*49b0*/  I2F.S16 R3, R3 ;  /* 0x0000000300037306 */ /* 0x000e220000101400 */
[----:B------:R-:W-:Y:S01]  /*49c0*/  BSSY B0, `(.L_x_425) ;  /* 0x0000014000007945 */ /* 0x000fe20003800000 */
[----:B------:R-:W-:Y:S01]  /*49d0*/  IMAD.MOV.U32 R4, RZ, RZ, 0x80 ;  /* 0x00000080ff047424 */ /* 0x000fe200078e00ff */
[----:B0-----:R-:W-:-:S04]  /*49e0*/  LOP3.LUT R5, R3, 0x7fffffff, RZ, 0xc0, !PT ;  /* 0x7fffffff03057812 */ /* 0x001fc800078ec0ff */
        /* <DEDUP_REMOVED lines=13> */
.L_x_427:
[----:B------:R-:W-:-:S04]  /*4ac0*/  LOP3.LUT R3, R3, 0x80000000, RZ, 0xc0, !PT ;  /* 0x8000000003037812 */ /* 0x000fc800078ec0ff */
[----:B------:R-:W-:-:S04]  /*4ad0*/  SHF.R.U32.HI R3, RZ, 0x18, R3 ;  /* 0x00000018ff037819 */ /* 0x000fc80000011603 */
[----:B------:R-:W-:-:S04]  /*4ae0*/  LOP3.LUT R0, R0, R3, RZ, 0xfc, !PT ;  /* 0x0000000300007212 */ /* 0x000fc800078efcff */
[----:B------:R-:W-:Y:S02]  /*4af0*/  PRMT R4, R0, 0x7610, R4 ;  /* 0x0000761000047816 */ /* 0x000fe40000000004 */
.L_x_426:
[----:B------:R-:W-:Y:S05]  /*4b00*/  BSYNC B0 ;  /* 0x0000000000007941 */ /* 0x000fea0003800000 */
.L_x_425:
[----:B------:R0:W-:Y:S01]  /*4b10*/  STG.E.U8 [R8.64], R4 ;  /* 0x0000000408007986 */ /* 0x0001e2000c101124 */
[----:B------:R-:W-:Y:S05]  /*4b20*/  BRA `(.L_x_400) ;  /* 0x0000048000007947 */ /* 0x000fea0003800000 */
.L_x_423:
        /* <DEDUP_REMOVED lines=17> */
.L_x_430:
[----:B------:R-:W-:-:S04]  /*4c40*/  LOP3.LUT R3, R3, 0x80000000, RZ, 0xc0, !PT ;  /* 0x8000000003037812 */ /* 0x000fc800078ec0ff */
[----:B------:R-:W-:-:S04]  /*4c50*/  SHF.R.U32.HI R3, RZ, 0x18, R3 ;  /* 0x00000018ff037819 */ /* 0x000fc80000011603 */
[----:B------:R-:W-:-:S04]  /*4c60*/  LOP3.LUT R0, R0, R3, RZ, 0xfc, !PT ;  /* 0x0000000300007212 */ /* 0x000fc800078efcff */
[----:B------:R-:W-:Y:S02]  /*4c70*/  PRMT R4, R0, 0x7610, R4 ;  /* 0x0000761000047816 */ /* 0x000fe40000000004 */
.L_x_429:
[----:B------:R-:W-:Y:S05]  /*4c80*/  BSYNC B0 ;  /* 0x0000000000007941 */ /* 0x000fea0003800000 */
.L_x_428:
[----:B------:R0:W-:Y:S01]  /*4c90*/  STG.E.U8 [R8.64], R4 ;  /* 0x0000000408007986 */ /* 0x0001e2000c101124 */
[----:B------:R-:W-:Y:S05]  /*4ca0*/  BRA `(.L_x_400) ;  /* 0x0000030000007947 */ /* 0x000fea0003800000 */
.L_x_422:
[----:B------:R-:W-:-:S13]  /*4cb0*/  ISETP.NE.AND P0, PT, R0, 0x1c, PT ;  /* 0x0000001c0000780c */ /* 0x000fda0003f05270 */
[----:B------:R-:W-:Y:S05]  /*4cc0*/  @!P0 BRA `(.L_x_431) ;  /* 0x000002d000008947 */ /* 0x000fea0003800000 */
[----:B------:R-:W-:-:S13]  /*4cd0*/  ISETP.NE.AND P0, PT, R0, 0x1d, PT ;  /* 0x0000001d0000780c */ /* 0x000fda0003f05270 */
[----:B------:R-:W-:Y:S05]  /*4ce0*/  @!P0 BRA `(.L_x_432) ;  /* 0x0000027000008947 */ /* 0x000fea0003800000 */
[----:B------:R-:W-:-:S13]  /*4cf0*/  ISETP.NE.AND P0, PT, R0, 0x2c, PT ;  /* 0x0000002c0000780c */ /* 0x000fda0003f05270 */
[----:B------:R-:W-:Y:S05]  /*4d00*/  @P0 BRA `(.L_x_405) ;  /* 0x0000011000000947 */ /* 0x000fea0003800000 */
[----:B------:R-:W0:Y:S01]  /*4d10*/  I2F.S16 R6, R3 ;  /* 0x0000000300067306 */ /* 0x000e220000101400 */
[----:B------:R-:W-:Y:S02]  /*4d20*/  PLOP3.LUT P0, PT, PT, PT, PT, 0x80, 0x0 ;  /* 0x000000000000781c */ /* 0x000fe40003f0f070 */
[----:B0-----:R-:W-:-:S04]  /*4d30*/  SHF.R.U32.HI R4, RZ, 0x17, R6 ;  /* 0x00000017ff047819 */ /* 0x001fc80000011606 */
[----:B------:R-:W-:-:S04]  /*4d40*/  LOP3.LUT R5, R4, 0xff, RZ, 0xc0, !PT ;  /* 0x000000ff04057812 */ /* 0x000fc800078ec0ff */
[----:B------:R-:W-:-:S13]  /*4d50*/  ISETP.NE.AND P2, PT, R5, 0xff, PT ;  /* 0x000000ff0500780c */ /* 0x000fda0003f45270 */
[--C-:B------:R-:W-:Y:S02]  /*4d60*/  @P2 SHF.R.U32.HI R0, RZ, 0x16, R6.reuse ;  /* 0x00000016ff002819 */ /* 0x100fe40000011606 */
[----:B------:R-:W-:Y:S02]  /*4d70*/  @P2 LOP3.LUT P1, RZ, R5, 0x3fffff, R6, 0xf8, !PT ;  /* 0x003fffff05ff2812 */ /* 0x000fe4000782f806 */
[----:B------:R-:W-:Y:S02]  /*4d80*/  @P2 LOP3.LUT R0, R0, 0x1, RZ, 0xc0, !PT ;  /* 0x0000000100002812 */ /* 0x000fe400078ec0ff */
[----:B------:R-:W-:Y:S02]  /*4d90*/  @P2 IADD3 R5, R4, 0x1, RZ ;  /* 0x0000000104052810 */ /* 0x000fe40007ffe0ff */
[----:B------:R-:W-:Y:S01]  /*4da0*/  @P2 ISETP.EQ.U32.AND P1, PT, R0, 0x1, P1 ;  /* 0x000000010000280c */ /* 0x000fe20000f22070 */
[----:B------:R-:W-:-:S03]  /*4db0*/  IMAD.MOV.U32 R0, RZ, RZ, 0xff ;  /* 0x000000ffff007424 */ /* 0x000fc600078e00ff */
[----:B------:R-:W-:Y:S02]  /*4dc0*/  @P2 PLOP3.LUT P0, PT, P1, PT, PT, 0x80, 0x0 ;  /* 0x000000000000281c */ /* 0x000fe40000f0f070 */
[----:B------:R-:W-:-:S11]  /*4dd0*/  PRMT R3, R0, 0x7610, R3 ;  /* 0x0000761000037816 */ /* 0x000fd60000000003 */
[----:B------:R-:W-:-:S04]  /*4de0*/  @!P0 IMAD.MOV R5, RZ, RZ, R4 ;  /* 0x000000ffff058224 */ /* 0x000fc800078e0204 */
[----:B------:R-:W-:-:S05]  /*4df0*/  @P2 IMAD.MOV.U32 R3, RZ, RZ, R5 ;  /* 0x000000ffff032224 */ /* 0x000fca00078e0005 */
[----:B------:R0:W-:Y:S01]  /*4e00*/  STG.E.U8 [R8.64], R3 ;  /* 0x0000000308007986 */ /* 0x0001e2000c101124 */
[----:B------:R-:W-:Y:S05]  /*4e10*/  BRA `(.L_x_400) ;  /* 0x0000019000007947 */ /* 0x000fea0003800000 */
.L_x_405:
        /* <DEDUP_REMOVED lines=20> */
.L_x_432:
[----:B------:R-:W-:Y:S02]  /*4f60*/  IMAD.MOV.U32 R4, RZ, RZ, R3 ;  /* 0x000000ffff047224 */ /* 0x000fe400078e0003 */
[----:B------:R-:W-:-:S05]  /*4f70*/  IMAD.MOV.U32 R5, RZ, RZ, RZ ;  /* 0x000000ffff057224 */ /* 0x000fca00078e00ff */
[----:B------:R0:W-:Y:S01]  /*4f80*/  STG.E.64 [R8.64], R4 ;  /* 0x0000000408007986 */ /* 0x0001e2000c101b24 */
[----:B------:R-:W-:Y:S05]  /*4f90*/  BRA `(.L_x_400) ;  /* 0x0000001000007947 */ /* 0x000fea0003800000 */
.L_x_431:
[----:B------:R0:W-:Y:S02]  /*4fa0*/  STG.E [R8.64], R3 ;  /* 0x0000000308007986 */ /* 0x0001e4000c101924 */
.L_x_400:
[----:B--2---:R-:W-:Y:S05]  /*4fb0*/  BSYNC B6 ;  /* 0x0000000000067941 */ /* 0x004fea0003800000 */
.L_x_399:
[----:B------:R-:W-:Y:S01]  /*4fc0*/  ISETP.GE.AND P0, PT, R17, R24, PT ;  /* 0x000000181100720c */ /* 0x000fe20003f06270 */
[----:B------:R-:W-:-:S12]  /*4fd0*/  BSSY B6, `(.L_x_433) ;  /* 0x00001d8000067945 */ /* 0x000fd80003800000 */
[----:B------:R-:W-:Y:S05]  /*4fe0*/  @P0 BRA `(.L_x_434) ;  /* 0x00001d6000000947 */ /* 0x000fea0003800000 */
[----:B0-----:R-:W-:Y:S01]  /*4ff0*/  IMAD R0, R2, 0x200, R17 ;  /* 0x0000020002007824 */ /* 0x001fe200078e0211 */
[----:B------:R-:W-:-:S03]  /*5000*/  PRMT R3, R16, 0x9910, RZ ;  /* 0x0000991010037816 */ /* 0x000fc600000000ff */
        /* <DEDUP_REMOVED lines=16> */
.L_x_438:
[----:B------:R0:W-:Y:S01]  /*5110*/  STG.E.U8 [R8.64], R26 ;  /* 0x0000001a08007986 */ /* 0x0001e2000c101124 */
[----:B------:R-:W-:Y:S05]  /*5120*/  BRA `(.L_x_440) ;  /* 0x00000d5000007947 */ /* 0x000fea0003800000 */
.L_x_437:
        /* <DEDUP_REMOVED lines=9> */
.L_x_442:
[----:B------:R0:W-:Y:S01]  /*51c0*/  STG.E [R8.64], R26 ;  /* 0x0000001a08007986 */ /* 0x0001e2000c101924 */
[----:B------:R-:W-:Y:S05]  /*51d0*/  BRA `(.L_x_440) ;  /* 0x00000ca000007947 */ /* 0x000fea0003800000 */
.L_x_441:
[----:B------:R0:W-:Y:S01]  /*51e0*/  STG.E.U16 [R8.64], R26 ;  /* 0x0000001a08007986 */ /* 0x0001e2000c101524 */
[----:B------:R-:W-:Y:S05]  /*51f0*/  BRA `(.L_x_440) ;  /* 0x00000c8000007947 */ /* 0x000fea0003800000 */
.L_x_436:
        /* <DEDUP_REMOVED lines=9> */
.L_x_444:
[----:B------:R-:W0:Y:S02]  /*5290*/  I2F.S16 R0, R26 ;  /* 0x0000001a00007306 */ /* 0x000e240000101400 */
[----:B0-----:R-:W-:-:S05]  /*52a0*/  F2FP.PACK_AB R0, RZ, R0 ;  /* 0x00000000ff00723e */ /* 0x001fca00000000ff */
[----:B------:R0:W-:Y:S01]  /*52b0*/  STG.E.U16 [R8.64], R0 ;  /* 0x0000000008007986 */ /* 0x0001e2000c101524 */
[----:B------:R-:W-:Y:S05]  /*52c0*/  BRA `(.L_x_440) ;  /* 0x00000bb000007947 */ /* 0x000fea0003800000 */
.L_x_443:
        /* <DEDUP_REMOVED lines=10> */
.L_x_446:
[----:B------:R-:W0:Y:S02]  /*5370*/  I2F.S16 R26, R26 ;  /* 0x0000001a001a7306 */ /* 0x000e240000101400 */
[----:B0-----:R-:W-:-:S04]  /*5380*/  F2FP.PACK_AB R3, RZ, R26 ;  /* 0x0000001aff03723e */ /* 0x001fc800000000ff */
[----:B------:R-:W-:-:S05]  /*5390*/  PRMT R3, R3, 0x5410, RZ ;  /* 0x0000541003037816 */ /* 0x000fca00000000ff */
[----:B------:R0:W-:Y:S01]  /*53a0*/  STG.E [R8.64], R3 ;  /* 0x0000000308007986 */ /* 0x0001e2000c101924 */
[----:B------:R-:W-:Y:S05]  /*53b0*/  BRA `(.L_x_440) ;  /* 0x00000ac000007947 */ /* 0x000fea0003800000 */
.L_x_445:
[----:B------:R-:W0:Y:S02]  /*53c0*/  I2F.F64.S16 R26, R26 ;  /* 0x0000001a001a7312 */ /* 0x000e240000101c00 */
[----:B0-----:R0:W-:Y:S01]  /*53d0*/  STG.E.64 [R8.64], R26 ;  /* 0x0000001a08007986 */ /* 0x0011e2000c101b24 */
[----:B------:R-:W-:Y:S05]  /*53e0*/  BRA `(.L_x_440) ;  /* 0x00000a9000007947 */ /* 0x000fea0003800000 */
.L_x_435:
        /* <DEDUP_REMOVED lines=10> */
.L_x_449:
[----:B------:R-:W0:Y:S01]  /*5490*/  I2F.F64.S16 R4, R26 ;  /* 0x0000001a00047312 */ /* 0x000e220000101c00 */
[----:B------:R-:W-:-:S05]  /*54a0*/  CS2R R6, SRZ ;  /* 0x0000000000067805 */ /* 0x000fca000001ff00 */
[----:B0-----:R0:W-:Y:S01]  /*54b0*/  STG.E.128 [R8.64], R4 ;  /* 0x0000000408007986 */ /* 0x0011e2000c101d24 */
[----:B------:R-:W-:Y:S05]  /*54c0*/  BRA `(.L_x_440) ;  /* 0x000009b000007947 */ /* 0x000fea0003800000 */
.L_x_448:
        /* <DEDUP_REMOVED lines=15> */
[----:B------:R-:W-:Y:S01]  /*55c0*/  @P0 SHF.R.U32.HI R0, RZ, 0x14, R7 ;  /* 0x00000014ff000819 */ /* 0x000fe20000011607 */
[----:B------:R-:W-:-:S03]  /*55d0*/  @!P0 FADD.FTZ R3, R3, 16384 ;  /* 0x4680000003038421 */ /* 0x000fc60000010000 */
[----:B------:R-:W-:-:S04]  /*55e0*/  @P0 LOP3.LUT R0, R0, 0x1, RZ, 0xc0, !PT ;  /* 0x0000000100000812 */ /* 0x000fc800078ec0ff */
[----:B------:R-:W-:-:S04]  /*55f0*/  @P0 IADD3 R0, R7, 0x407ffff, R0 ;  /* 0x0407ffff07000810 */ /* 0x000fc80007ffe000 */
[----:B------:R-:W-:Y:S02]  /*5600*/  @P0 SHF.R.U32.HI R0, RZ, 0x14, R0 ;  /* 0x00000014ff000819 */ /* 0x000fe40000011600 */
[----:B------:R-:W-:Y:S02]  /*5610*/  @!P0 IADD3 R0, R3, -0x46800000, RZ ;  /* 0xb980000003008810 */ /* 0x000fe40007ffe0ff */
.L_x_453:
[----:B------:R-:W-:Y:S05]  /*5620*/  BSYNC B0 ;  /* 0x0000000000007941 */ /* 0x000fea0003800000 */
.L_x_452:
[----:B------:R-:W-:-:S05]  /*5630*/  LOP3.LUT R5, R0, R5, RZ, 0xfc, !PT ;  /* 0x0000000500057212 */ /* 0x000fca00078efcff */
[----:B------:R0:W-:Y:S01]  /*5640*/  STG.E.U8 [R8.64], R5 ;  /* 0x0000000508007986 */ /* 0x0001e2000c101124 */
[----:B------:R-:W-:Y:S05]  /*5650*/  BRA `(.L_x_440) ;  /* 0x0000082000007947 */ /* 0x000fea0003800000 */
.L_x_451:
        /* <DEDUP_REMOVED lines=13> */
.L_x_455:
[----:B------:R-:W-:Y:S01]  /*5730*/  IMAD.MOV.U32 R0, RZ, RZ, 0x7f ;  /* 0x0000007fff007424 */ /* 0x000fe200078e00ff */
[----:B------:R-:W-:-:S04]  /*5740*/  ISETP.GT.U32.AND P0, PT, R3, 0x7f800000, PT ;  /* 0x7f8000000300780c */ /* 0x000fc80003f04070 */
[----:B------:R-:W-:-:S04]  /*5750*/  SEL R0, R0, 0x7c, P0 ;  /* 0x0000007c00007807 */ /* 0x000fc80000000000 */
.L_x_456:
[----:B------:R-:W-:Y:S05]  /*5760*/  BSYNC B0 ;  /* 0x0000000000007941 */ /* 0x000fea0003800000 */
.L_x_454:
[----:B------:R-:W-:-:S04]  /*5770*/  LOP3.LUT R3, R5, 0x80000000, RZ, 0xc0, !PT ;  /* 0x8000000005037812 */ /* 0x000fc800078ec0ff */
[----:B------:R-:W-:-:S04]  /*5780*/  SHF.R.U32.HI R3, RZ, 0x18, R3 ;  /* 0x00000018ff037819 */ /* 0x000fc80000011603 */
[----:B------:R-:W-:-:S05]  /*5790*/  LOP3.LUT R3, R0, R3, RZ, 0xfc, !PT ;  /* 0x0000000300037212 */ /* 0x000fca00078efcff */
[----:B------:R0:W-:Y:S01]  /*57a0*/  STG.E.U8 [R8.64], R3 ;  /* 0x0000000308007986 */ /* 0x0001e2000c101124 */
[----:B------:R-:W-:Y:S05]  /*57b0*/  BRA `(.L_x_440) ;  /* 0x000006c000007947 */ /* 0x000fea0003800000 */
.L_x_450:
[----:B------:R-:W0:Y:S02]  /*57c0*/  I2F.S16 R0, R26 ;  /* 0x0000001a00007306 */ /* 0x000e240000101400 */
[----:B0-----:R-:W-:-:S05]  /*57d0*/  F2FP.BF16.PACK_AB R0, RZ, R0 ;  /* 0x00000000ff00723e */ /* 0x001fca00000010ff */
[----:B------:R0:W-:Y:S01]  /*57e0*/  STG.E.U16 [R8.64], R0 ;  /* 0x0000000008007986 */ /* 0x0001e2000c101524 */
[----:B------:R-:W-:Y:S05]  /*57f0*/  BRA `(.L_x_440) ;  /* 0x0000068000007947 */ /* 0x000fea0003800000 */
.L_x_447:
        /* <DEDUP_REMOVED lines=10> */
.L_x_459:
        /* <DEDUP_REMOVED lines=17> */
.L_x_462:
[----:B------:R-:W-:-:S04]  /*59b0*/  LOP3.LUT R3, R5, 0x80000000, RZ, 0xc0, !PT ;  /* 0x8000000005037812 */ /* 0x000fc800078ec0ff */
[----:B------:R-:W-:-:S04]  /*59c0*/  SHF.R.U32.HI R3, RZ, 0x18, R3 ;  /* 0x00000018ff037819 */ /* 0x000fc80000011603 */
[----:B------:R-:W-:-:S04]  /*59d0*/  LOP3.LUT R0, R0, R3, RZ, 0xfc, !PT ;  /* 0x0000000300007212 */ /* 0x000fc800078efcff */
[----:B------:R-:W-:Y:S02]  /*59e0*/  PRMT R4, R0, 0x7610, R4 ;  /* 0x0000761000047816 */ /* 0x000fe40000000004 */
.L_x_461:
[----:B------:R-:W-:Y:S05]  /*59f0*/  BSYNC B0 ;  /* 0x0000000000007941 */ /* 0x000fea0003800000 */
.L_x_460:
[----:B------:R0:W-:Y:S01]  /*5a00*/  STG.E.U8 [R8.64], R4 ;  /* 0x0000000408007986 */ /* 0x0001e2000c101124 */
[----:B------:R-:W-:Y:S05]  /*5a10*/  BRA `(.L_x_440) ;  /* 0x0000046000007947 */ /* 0x000fea0003800000 */
.L_x_458:
        /* <DEDUP_REMOVED lines=17> */
.L_x_465:
[----:B------:R-:W-:-:S04]  /*5b30*/  LOP3.LUT R3, R5, 0x80000000, RZ, 0xc0, !PT ;  /* 0x8000000005037812 */ /* 0x000fc800078ec0ff */
[----:B------:R-:W-:-:S04]  /*5b40*/  SHF.R.U32.HI R3, RZ, 0x18, R3 ;  /* 0x00000018ff037819 */ /* 0x000fc80000011603 */
[----:B------:R-:W-:-:S04]  /*5b50*/  LOP3.LUT R0, R0, R3, RZ, 0xfc, !PT ;  /* 0x0000000300007212 */ /* 0x000fc800078efcff */
[----:B------:R-:W-:Y:S02]  /*5b60*/  PRMT R4, R0, 0x7610, R4 ;  /* 0x0000761000047816 */ /* 0x000fe40000000004 */
.L_x_464:
[----:B------:R-:W-:Y:S05]  /*5b70*/  BSYNC B0 ;  /* 0x0000000000007941 */ /* 0x000fea0003800000 */
.L_x_463:
[----:B------:R0:W-:Y:S01]  /*5b80*/  STG.E.U8 [R8.64], R4 ;  /* 0x0000000408007986 */ /* 0x0001e2000c101124 */
[----:B------:R-:W-:Y:S05]  /*5b90*/  BRA `(.L_x_440) ;  /* 0x000002e000007947 */ /* 0x000fea0003800000 */
.L_x_457:
        /* <DEDUP_REMOVED lines=22> */
.L_x_439:
        /* <DEDUP_REMOVED lines=20> */
.L_x_467:
[----:B------:R-:W-:-:S05]  /*5e40*/  IMAD.MOV.U32 R27, RZ, RZ, RZ ;  /* 0x000000ffff1b7224 */ /* 0x000fca00078e00ff */
[----:B------:R0:W-:Y:S01]  /*5e50*/  STG.E.64 [R8.64], R26 ;  /* 0x0000001a08007986 */ /* 0x0001e2000c101b24 */
[----:B------:R-:W-:Y:S05]  /*5e60*/  BRA `(.L_x_440) ;  /* 0x0000001000007947 */ /* 0x000fea0003800000 */
.L_x_466:
[----:B------:R0:W-:Y:S02]  /*5e70*/  STG.E [R8.64], R26 ;  /* 0x0000001a08007986 */ /* 0x0001e4000c101924 */
.L_x_440:
[----:B------:R-:W-:-:S04]  /*5e80*/  IADD3 R17, R17, 0x80, RZ ;  /* 0x0000008011117810 */ /* 0x000fc80007ffe0ff */
[----:B------:R-:W-:-:S13]  /*5e90*/  ISETP.GE.AND P0, PT, R17, R24, PT ;  /* 0x000000181100720c */ /* 0x000fda0003f06270 */
        /* <DEDUP_REMOVED lines=19> */
.L_x_471:
[----:B------:R0:W-:Y:S01]  /*5fd0*/  STG.E.U8 [R8.64], R18 ;  /* 0x0000001208007986 */ /* 0x0001e2000c101124 */
[----:B------:R-:W-:Y:S05]  /*5fe0*/  BRA `(.L_x_473) ;  /* 0x00000d5000007947 */ /* 0x000fea0003800000 */
.L_x_470:
        /* <DEDUP_REMOVED lines=9> */
.L_x_475:
[----:B------:R0:W-:Y:S01]  /*6080*/  STG.E [R8.64], R18 ;  /* 0x0000001208007986 */ /* 0x0001e2000c101924 */
[----:B------:R-:W-:Y:S05]  /*6090*/  BRA `(.L_x_473) ;  /* 0x00000ca000007947 */ /* 0x000fea0003800000 */
.L_x_474:
[----:B------:R0:W-:Y:S01]  /*60a0*/  STG.E.U16 [R8.64], R18 ;  /* 0x0000001208007986 */ /* 0x0001e2000c101524 */
[----:B------:R-:W-:Y:S05]  /*60b0*/  BRA `(.L_x_473) ;  /* 0x00000c8000007947 */ /* 0x000fea0003800000 */
.L_x_469:
        /* <DEDUP_REMOVED lines=9> */
.L_x_477:
[----:B------:R-:W0:Y:S02]  /*6150*/  I2F.S16 R0, R18 ;  /* 0x0000001200007306 */ /* 0x000e240000101400 */
[----:B0-----:R-:W-:-:S05]  /*6160*/  F2FP.PACK_AB R0, RZ, R0 ;  /* 0x00000000ff00723e */ /* 0x001fca00000000ff */
[----:B------:R0:W-:Y:S01]  /*6170*/  STG.E.U16 [R8.64], R0 ;  /* 0x0000000008007986 */ /* 0x0001e2000c101524 */
[----:B------:R-:W-:Y:S05]  /*6180*/  BRA `(.L_x_473) ;  /* 0x00000bb000007947 */ /* 0x000fea0003800000 */
.L_x_476:
        /* <DEDUP_REMOVED lines=10> */
.L_x_479:
[----:B------:R-:W0:Y:S02]  /*6230*/  I2F.S16 R18, R18 ;  /* 0x0000001200127306 */ /* 0x000e240000101400 */
[----:B0-----:R-:W-:-:S04]  /*6240*/  F2FP.PACK_AB R3, RZ, R18 ;  /* 0x00000012ff03723e */ /* 0x001fc800000000ff */
[----:B------:R-:W-:-:S05]  /*6250*/  PRMT R3, R3, 0x5410, RZ ;  /* 0x0000541003037816 */ /* 0x000fca00000000ff */
[----:B------:R0:W-:Y:S01]  /*6260*/  STG.E [R8.64], R3 ;  /* 0x0000000308007986 */ /* 0x0001e2000c101924 */
[----:B------:R-:W-:Y:S05]  /*6270*/  BRA `(.L_x_473) ;  /* 0x00000ac000007947 */ /* 0x000fea0003800000 */
.L_x_478:
[----:B------:R-:W0:Y:S02]  /*6280*/  I2F.F64.S16 R18, R18 ;  /* 0x0000001200127312 */ /* 0x000e240000101c00 */
[----:B0-----:R0:W-:Y:S01]  /*6290*/  STG.E.64 [R8.64], R18 ;  /* 0x0000001208007986 */ /* 0x0011e2000c101b24 */
[----:B------:R-:W-:Y:S05]  /*62a0*/  BRA `(.L_x_473) ;  /* 0x00000a9000007947 */ /* 0x000fea0003800000 */
.L_x_468:
        /* <DEDUP_REMOVED lines=10> */
.L_x_482:
[----:B------:R-:W0:Y:S01]  /*6350*/  I2F.F64.S16 R4, R18 ;  /* 0x0000001200047312 */ /* 0x000e220000101c00 */
[----:B------:R-:W-:-:S05]  /*6360*/  CS2R R6, SRZ ;  /* 0x0000000000067805 */ /* 0x000fca000001ff00 */
[----:B0-----:R0:W-:Y:S01]  /*6370*/  STG.E.128 [R8.64], R4 ;  /* 0x0000000408007986 */ /* 0x0011e2000c101d24 */
[----:B------:R-:W-:Y:S05]  /*6380*/  BRA `(.L_x_473) ;  /* 0x000009b000007947 */ /* 0x000fea0003800000 */
.L_x_481:
        /* <DEDUP_REMOVED lines=21> */
.L_x_486:
[----:B------:R-:W-:Y:S05]  /*64e0*/  BSYNC B0 ;  /* 0x0000000000007941 */ /* 0x000fea0003800000 */
.L_x_485:
[----:B------:R-:W-:-:S05]  /*64f0*/  LOP3.LUT R5, R0, R5, RZ, 0xfc, !PT ;  /* 0x0000000500057212 */ /* 0x000fca00078efcff */
[----:B------:R0:W-:Y:S01]  /*6500*/  STG.E.U8 [R8.64], R5 ;  /* 0x0000000508007986 */ /* 0x0001e2000c101124 */
[----:B------:R-:W-:Y:S05]  /*6510*/  BRA `(.L_x_473) ;  /* 0x0000082000007947 */ /* 0x000fea0003800000 */
.L_x_484:
        /* <DEDUP_REMOVED lines=13> */
.L_x_488:
[----:B------:R-:W-:Y:S01]  /*65f0*/  IMAD.MOV.U32 R0, RZ, RZ, 0x7f ;  /* 0x0000007fff007424 */ /* 0x000fe200078e00ff */
[----:B------:R-:W-:-:S04]  /*6600*/  ISETP.GT.U32.AND P0, PT, R3, 0x7f800000, PT ;  /* 0x7f8000000300780c */ /* 0x000fc80003f04070 */
[----:B------:R-:W-:-:S04]  /*6610*/  SEL R0, R0, 0x7c, P0 ;  /* 0x0000007c00007807 */ /* 0x000fc80000000000 */
.L_x_489:
[----:B------:R-:W-:Y:S05]  /*6620*/  BSYNC B0 ;  /* 0x0000000000007941 */ /* 0x000fea0003800000 */
.L_x_487:
[----:B------:R-:W-:-:S04]  /*6630*/  LOP3.LUT R3, R5, 0x80000000, RZ, 0xc0, !PT ;  /* 0x8000000005037812 */ /* 0x000fc800078ec0ff */
[----:B------:R-:W-:-:S04]  /*6640*/  SHF.R.U32.HI R3, RZ, 0x18, R3 ;  /* 0x00000018ff037819 */ /* 0x000fc80000011603 */
[----:B------:R-:W-:-:S05]  /*6650*/  LOP3.LUT R3, R0, R3, RZ, 0xfc, !PT ;  /* 0x0000000300037212 */ /* 0x000fca00078efcff */
[----:B------:R0:W-:Y:S01]  /*6660*/  STG.E.U8 [R8.64], R3 ;  /* 0x0000000308007986 */ /* 0x0001e2000c101124 */
[----:B------:R-:W-:Y:S05]  /*6670*/  BRA `(.L_x_473) ;  /* 0x000006c000007947 */ /* 0x000fea0003800000 */
.L_x_483:
[----:B------:R-:W0:Y:S02]  /*6680*/  I2F.S16 R0, R18 ;  /* 0x0000001200007306 */ /* 0x000e240000101400 */
[----:B0-----:R-:W-:-:S05]  /*6690*/  F2FP.BF16.PACK_AB R0, RZ, R0 ;  /* 0x00000000ff00723e */ /* 0x001fca00000010ff */
[----:B------:R0:W-:Y:S01]  /*66a0*/  STG.E.U16 [R8.64], R0 ;  /* 0x0000000008007986 */ /* 0x0001e2000c101524 */
[----:B------:R-:W-:Y:S05]  /*66b0*/  BRA `(.L_x_473) ;  /* 0x0000068000007947 */ /* 0x000fea0003800000 */
.L_x_480:
        /* <DEDUP_REMOVED lines=10> */
.L_x_492:
        /* <DEDUP_REMOVED lines=17> */
.L_x_495:
[----:B------:R-:W-:-:S04]  /*6870*/  LOP3.LUT R3, R5, 0x80000000, RZ, 0xc0, !PT ;  /* 0x8000000005037812 */ /* 0x000fc800078ec0ff */
[----:B------:R-:W-:-:S04]  /*6880*/  SHF.R.U32.HI R3, RZ, 0x18, R3 ;  /* 0x00000018ff037819 */ /* 0x000fc80000011603 */
[----:B------:R-:W-:-:S04]  /*6890*/  LOP3.LUT R0, R0, R3, RZ, 0xfc, !PT ;  /* 0x0000000300007212 */ /* 0x000fc800078efcff */
[----:B------:R-:W-:Y:S02]  /*68a0*/  PRMT R4, R0, 0x7610, R4 ;  /* 0x0000761000047816 */ /* 0x000fe40000000004 */
.L_x_494:
[----:B------:R-:W-:Y:S05]  /*68b0*/  BSYNC B0 ;  /* 0x0000000000007941 */ /* 0x000fea0003800000 */
.L_x_493:
[----:B------:R0:W-:Y:S01]  /*68c0*/  STG.E.U8 [R8.64], R4 ;  /* 0x0000000408007986 */ /* 0x0001e2000c101124 */
[----:B------:R-:W-:Y:S05]  /*68d0*/  BRA `(.L_x_473) ;  /* 0x0000046000007947 */ /* 0x000fea0003800000 */
.L_x_491:
        /* <DEDUP_REMOVED lines=17> */
.L_x_498:
[----:B------:R-:W-:-:S04]  /*69f0*/  LOP3.LUT R3, R5, 0x80000000, RZ, 0xc0, !PT ;  /* 0x8000000005037812 */ /* 0x000fc800078ec0ff */
[----:B------:R-:W-:-:S04]  /*6a00*/  SHF.R.U32.HI R3, RZ, 0x18, R3 ;  /* 0x00000018ff037819 */ /* 0x000fc80000011603 */
[----:B------:R-:W-:-:S04]  /*6a10*/  LOP3.LUT R0, R0, R3, RZ, 0xfc, !PT ;  /* 0x0000000300007212 */ /* 0x000fc800078efcff */
[----:B------:R-:W-:Y:S02]  /*6a20*/  PRMT R4, R0, 0x7610, R4 ;  /* 0x0000761000047816 */ /* 0x000fe40000000004 */
.L_x_497:
[----:B------:R-:W-:Y:S05]  /*6a30*/  BSYNC B0 ;  /* 0x0000000000007941 */ /* 0x000fea0003800000 */
.L_x_496:
[----:B------:R0:W-:Y:S01]  /*6a40*/  STG.E.U8 [R8.64], R4 ;  /* 0x0000000408007986 */ /* 0x0001e2000c101124 */
[----:B------:R-:W-:Y:S05]  /*6a50*/  BRA `(.L_x_473) ;  /* 0x000002e000007947 */ /* 0x000fea0003800000 */
.L_x_490:
        /* <DEDUP_REMOVED lines=22> */
.L_x_472:
        /* <DEDUP_REMOVED lines=20> */
.L_x_500:
[----:B------:R-:W-:-:S05]  /*6d00*/  IMAD.MOV.U32 R19, RZ, RZ, RZ ;  /* 0x000000ffff137224 */ /* 0x000fca00078e00ff */
[----:B------:R0:W-:Y:S01]  /*6d10*/  STG.E.64 [R8.64], R18 ;  /* 0x0000001208007986 */ /* 0x0001e2000c101b24 */
[----:B------:R-:W-:Y:S05]  /*6d20*/  BRA `(.L_x_473) ;  /* 0x0000001000007947 */ /* 0x000fea0003800000 */
.L_x_499:
[----:B------:R0:W-:Y:S02]  /*6d30*/  STG.E [R8.64], R18 ;  /* 0x0000001208007986 */ /* 0x0001e4000c101924 */
.L_x_473:
[----:B------:R-:W-:Y:S02]  /*6d40*/  IADD3 R17, R17, 0x80, RZ ;  /* 0x0000008011117810 */ /* 0x000fe40007ffe0ff */
.L_x_434:
[----:B------:R-:W-:Y:S05]  /*6d50*/  BSYNC B6 ;  /* 0x0000000000067941 */ /* 0x000fea0003800000 */
.L_x_433:
[----:B------:R-:W-:-:S13]  /*6d60*/  ISETP.GE.AND P0, PT, R17, R24, PT ;  /* 0x000000181100720c */ /* 0x000fda0003f06270 */
[----:B------:R-:W-:Y:S05]  /*6d70*/  @P0 EXIT ;  /* 0x000000000000094d */ /* 0x000fea0003800000 */
[----:B0-----:R-:W-:Y:S01]  /*6d80*/  PRMT R0, R16, 0x9910, RZ ;  /* 0x0000991010007816 */ /* 0x001fe200000000ff */
        /* <DEDUP_REMOVED lines=16> */
.L_x_504:
[----:B------:R-:W-:Y:S01]  /*6e90*/  STG.E.U8 [R2.64], R22 ;  /* 0x0000001602007986 */ /* 0x000fe2000c101124 */
[----:B------:R-:W-:Y:S05]  /*6ea0*/  EXIT ;  /* 0x000000000000794d */ /* 0x000fea0003800000 */
.L_x_503:
        /* <DEDUP_REMOVED lines=9> */
.L_x_507:
[----:B------:R-:W-:Y:S01]  /*6f40*/  STG.E [R2.64], R22 ;  /* 0x0000001602007986 */ /* 0x000fe2000c101924 */
[----:B------:R-:W-:Y:S05]  /*6f50*/  EXIT ;  /* 0x000000000000794d */ /* 0x000fea0003800000 */
.L_x_506:
[----:B------:R-:W-:Y:S01]  /*6f60*/  STG.E.U16 [R2.64], R22 ;  /* 0x0000001602007986 */ /* 0x000fe2000c101524 */
[----:B------:R-:W-:Y:S05]  /*6f70*/  EXIT ;  /* 0x000000000000794d */ /* 0x000fea0003800000 */
.L_x_502:
[----:B------:R-:W-:-:S13]  /*6f80*/  ISETP.GT.AND P0, PT, R0, 0x6, PT ;  /* 0x000000060000780c */ /* 0x000fda0003f04270 */
[----:B------:R-:W-:Y:S05]  /*6f90*/  @P0 BRA `(.L_x_508) ;  /* 0x000000b000000947 */ /* 0x000fea0003800000 */
[----:B------:R-:W-:-:S13]  /*6fa0*/  ISETP.NE.AND P0, PT, R0, 0x5, PT ;  /* 0x000000050000780c */ /* 0x000fda0003f05270 */
[----:B------:R-:W-:Y:S05]  /*6fb0*/  @!P0 BRA `(.L_x_509) ;  /* 0x0000005000008947 */ /* 0x000fea0003800000 */
[----:B------:R-:W-:-:S13]  /*6fc0*/  ISETP.NE.AND P0, PT, R0, 0x6, PT ;  /* 0x000000060000780c */ /* 0x000fda0003f05270 */
[----:B------:R-:W-:Y:S05]  /*6fd0*/  @P0 BRA `(.L_x_505) ;  /* 0x00000aa000000947 */ /* 0x000fea0003800000 */
[----:B------:R-:W0:Y:S02]  /*6fe0*/  I2F.S16 R5, R22 ;  /* 0x0000001600057306 */ /* 0x000e240000101400 */
[----:B0-----:R-:W-:Y:S01]  /*6ff0*/  STG.E [R2.64], R5 ;  /* 0x0000000502007986 */ /* 0x001fe2000c101924 */
[----:B------:R-:W-:Y:S05]  /*7000*/  EXIT ;  /* 0x000000000000794d */ /* 0x000fea0003800000 */
.L_x_509:
[----:B------:R-:W0:Y:S02]  /*7010*/  I2F.S16 R0, R22 ;  /* 0x0000001600007306 */ /* 0x000e240000101400 */
[----:B0-----:R-:W-:-:S05]  /*7020*/  F2FP.PACK_AB R0, RZ, R0 ;  /* 0x00000000ff00723e */ /* 0x001fca00000000ff */
[----:B------:R-:W-:Y:S01]  /*7030*/  STG.E.U16 [R2.64], R0 ;  /* 0x0000000002007986 */ /* 0x000fe2000c101524 */
[----:B------:R-:W-:Y:S05]  /*7040*/  EXIT ;  /* 0x000000000000794d */ /* 0x000fea0003800000 */
.L_x_508:
        /* <DEDUP_REMOVED lines=8> */
[----:B0-----:R-:W-:Y:S01]  /*70d0*/  STG.E.64 [R2.64], R22 ;  /* 0x0000001602007986 */ /* 0x001fe2000c101b24 */
[----:B------:R-:W-:Y:S05]  /*70e0*/  EXIT ;  /* 0x000000000000794d */ /* 0x000fea0003800000 */
.L_x_511:
[----:B------:R-:W0:Y:S02]  /*70f0*/  I2F.S16 R22, R22 ;  /* 0x0000001600167306 */ /* 0x000e240000101400 */
[----:B0-----:R-:W-:-:S04]  /*7100*/  F2FP.PACK_AB R5, RZ, R22 ;  /* 0x00000016ff05723e */ /* 0x001fc800000000ff */
[----:B------:R-:W-:-:S05]  /*7110*/  PRMT R5, R5, 0x5410, RZ ;  /* 0x0000541005057816 */ /* 0x000fca00000000ff */
[----:B------:R-:W-:Y:S01]  /*7120*/  STG.E [R2.64], R5 ;  /* 0x0000000502007986 */ /* 0x000fe2000c101924 */
[----:B------:R-:W-:Y:S05]  /*7130*/  EXIT ;  /* 0x000000000000794d */ /* 0x000fea0003800000 */
.L_x_510:
[----:B------:R-:W0:Y:S02]  /*7140*/  I2F.F64.S16 R22, R22 ;  /* 0x0000001600167312 */ /* 0x000e240000101c00 */
[----:B0-----:R-:W-:Y:S01]  /*7150*/  STG.E.64 [R2.64], R22 ;  /* 0x0000001602007986 */ /* 0x001fe2000c101b24 */
[----:B------:R-:W-:Y:S05]  /*7160*/  EXIT ;  /* 0x000000000000794d */ /* 0x000fea0003800000 */
.L_x_501:
        /* <DEDUP_REMOVED lines=10> */
.L_x_514:
[----:B------:R-:W0:Y:S01]  /*7210*/  I2F.F64.S16 R4, R22 ;  /* 0x0000001600047312 */ /* 0x000e220000101c00 */
[----:B------:R-:W-:-:S05]  /*7220*/  CS2R R6, SRZ ;  /* 0x0000000000067805 */ /* 0x000fca000001ff00 */
[----:B0-----:R-:W-:Y:S01]  /*7230*/  STG.E.128 [R2.64], R4 ;  /* 0x0000000402007986 */ /* 0x001fe2000c101d24 */
[----:B------:R-:W-:Y:S05]  /*7240*/  EXIT ;  /* 0x000000000000794d */ /* 0x000fea0003800000 */
.L_x_513:
        /* <DEDUP_REMOVED lines=21> */
.L_x_518:
[----:B------:R-:W-:Y:S05]  /*73a0*/  BSYNC B0 ;  /* 0x0000000000007941 */ /* 0x000fea0003800000 */
.L_x_517:
[----:B------:R-:W-:-:S05]  /*73b0*/  LOP3.LUT R5, R0, R5, RZ, 0xfc, !PT ;  /* 0x0000000500057212 */ /* 0x000fca00078efcff */
[----:B------:R-:W-:Y:S01]  /*73c0*/  STG.E.U8 [R2.64], R5 ;  /* 0x0000000502007986 */ /* 0x000fe2000c101124 */
[----:B------:R-:W-:Y:S05]  /*73d0*/  EXIT ;  /* 0x000000000000794d */ /* 0x000fea0003800000 */
.L_x_516:
        /* <DEDUP_REMOVED lines=13> */
.L_x_520:
[----:B------:R-:W-:Y:S01]  /*74b0*/  IMAD.MOV.U32 R0, RZ, RZ, 0x7f ;  /* 0x0000007fff007424 */ /* 0x000fe200078e00ff */
[----:B------:R-:W-:-:S04]  /*74c0*/  ISETP.GT.U32.AND P0, PT, R4, 0x7f800000, PT ;  /* 0x7f8000000400780c */ /* 0x000fc80003f04070 */
[----:B------:R-:W-:-:S04]  /*74d0*/  SEL R0, R0, 0x7c, P0 ;  /* 0x0000007c00007807 */ /* 0x000fc80000000000 */
.L_x_521:
[----:B------:R-:W-:Y:S05]  /*74e0*/  BSYNC B0 ;  /* 0x0000000000007941 */ /* 0x000fea0003800000 */
.L_x_519:
[----:B------:R-:W-:-:S04]  /*74f0*/  LOP3.LUT R4, R5, 0x80000000, RZ, 0xc0, !PT ;  /* 0x8000000005047812 */ /* 0x000fc800078ec0ff */
[----:B------:R-:W-:-:S04]  /*7500*/  SHF.R.U32.HI R5, RZ, 0x18, R4 ;  /* 0x00000018ff057819 */ /* 0x000fc80000011604 */
[----:B------:R-:W-:-:S05]  /*7510*/  LOP3.LUT R5, R0, R5, RZ, 0xfc, !PT ;  /* 0x0000000500057212 */ /* 0x000fca00078efcff */
[----:B------:R-:W-:Y:S01]  /*7520*/  STG.E.U8 [R2.64], R5 ;  /* 0x0000000502007986 */ /* 0x000fe2000c101124 */
[----:B------:R-:W-:Y:S05]  /*7530*/  EXIT ;  /* 0x000000000000794d */ /* 0x000fea0003800000 */
.L_x_515:
[----:B------:R-:W0:Y:S02]  /*7540*/  I2F.S16 R0, R22 ;  /* 0x0000001600007306 */ /* 0x000e240000101400 */
[----:B0-----:R-:W-:-:S05]  /*7550*/  F2FP.BF16.PACK_AB R0, RZ, R0 ;  /* 0x00000000ff00723e */ /* 0x001fca00000010ff */
[----:B------:R-:W-:Y:S01]  /*7560*/  STG.E.U16 [R2.64], R0 ;  /* 0x0000000002007986 */ /* 0x000fe2000c101524 */
[----:B------:R-:W-:Y:S05]  /*7570*/  EXIT ;  /* 0x000000000000794d */ /* 0x000fea0003800000 */
.L_x_512:
        /* <DEDUP_REMOVED lines=10> */
.L_x_524:
        /* <DEDUP_REMOVED lines=13> */
[----:B------:R-:W-:-:S05]  /*76f0*/  FADD.FTZ R0, R5, 8192 ;  /* 0x4600000005007421 */ /* 0x000fca0000010000 */
[----:B------:R-:W-:Y:S02]  /*7700*/  LOP3.LUT P0, R4, R0, 0xff, RZ, 0xc0, !PT ;  /* 0x000000ff00047812 */ /* 0x000fe4000780c0ff */
[----:B------:R-:W-:-:S11]  /*7710*/  PRMT R0, RZ, 0x7610, R0 ;  /* 0x00007610ff007816 */ /* 0x000fd60000000000 */
[----:B------:R-:W-:Y:S05]  /*7720*/  @!P0 BRA `(.L_x_526) ;  /* 0x0000004000008947 */ /* 0x000fea0003800000 */
.L_x_527:
[----:B------:R-:W-:-:S04]  /*7730*/  LOP3.LUT R0, R7, 0x80000000, RZ, 0xc0, !PT ;  /* 0x8000000007007812 */ /* 0x000fc800078ec0ff */
[----:B------:R-:W-:-:S04]  /*7740*/  SHF.R.U32.HI R5, RZ, 0x18, R0 ;  /* 0x00000018ff057819 */ /* 0x000fc80000011600 */
[----:B------:R-:W-:-:S04]  /*7750*/  LOP3.LUT R4, R4, R5, RZ, 0xfc, !PT ;  /* 0x0000000504047212 */ /* 0x000fc800078efcff */
[----:B------:R-:W-:Y:S02]  /*7760*/  PRMT R0, R4, 0x7610, R0 ;  /* 0x0000761004007816 */ /* 0x000fe40000000000 */
.L_x_526:
[----:B------:R-:W-:Y:S05]  /*7770*/  BSYNC B0 ;  /* 0x0000000000007941 */ /* 0x000fea0003800000 */
.L_x_525:
[----:B------:R-:W-:Y:S01]  /*7780*/  STG.E.U8 [R2.64], R0 ;  /* 0x0000000002007986 */ /* 0x000fe2000c101124 */
[----:B------:R-:W-:Y:S05]  /*7790*/  EXIT ;  /* 0x000000000000794d */ /* 0x000fea0003800000 */
.L_x_523:
        /* <DEDUP_REMOVED lines=17> */
.L_x_530:
[----:B------:R-:W-:-:S04]  /*78b0*/  LOP3.LUT R0, R7, 0x80000000, RZ, 0xc0, !PT ;  /* 0x8000000007007812 */ /* 0x000fc800078ec0ff */
[----:B------:R-:W-:-:S04]  /*78c0*/  SHF.R.U32.HI R5, RZ, 0x18, R0 ;  /* 0x00000018ff057819 */ /* 0x000fc80000011600 */
[----:B------:R-:W-:-:S04]  /*78d0*/  LOP3.LUT R4, R4, R5, RZ, 0xfc, !PT ;  /* 0x0000000504047212 */ /* 0x000fc800078efcff */
[----:B------:R-:W-:Y:S02]  /*78e0*/  PRMT R0, R4, 0x7610, R0 ;  /* 0x0000761004007816 */ /* 0x000fe40000000000 */
.L_x_529:
[----:B------:R-:W-:Y:S05]  /*78f0*/  BSYNC B0 ;  /* 0x0000000000007941 */ /* 0x000fea0003800000 */
.L_x_528:
[----:B------:R-:W-:Y:S01]  /*7900*/  STG.E.U8 [R2.64], R0 ;  /* 0x0000000002007986 */ /* 0x000fe2000c101124 */
[----:B------:R-:W-:Y:S05]  /*7910*/  EXIT ;  /* 0x000000000000794d */ /* 0x000fea0003800000 */
.L_x_522:
        /* <DEDUP_REMOVED lines=22> */
.L_x_505:
        /* <DEDUP_REMOVED lines=20> */
.L_x_532:
[----:B------:R-:W-:-:S05]  /*7bc0*/  IMAD.MOV.U32 R23, RZ, RZ, RZ ;  /* 0x000000ffff177224 */ /* 0x000fca00078e00ff */
[----:B------:R-:W-:Y:S01]  /*7bd0*/  STG.E.64 [R2.64], R22 ;  /* 0x0000001602007986 */ /* 0x000fe2000c101b24 */
[----:B------:R-:W-:Y:S05]  /*7be0*/  EXIT ;  /* 0x000000000000794d */ /* 0x000fea0003800000 */
.L_x_531:
[----:B------:R-:W-:Y:S01]  /*7bf0*/  STG.E [R2.64], R22 ;  /* 0x0000001602007986 */ /* 0x000fe2000c101924 */
[----:B------:R-:W-:Y:S05]  /*7c00*/  EXIT ;  /* 0x000000000000794d */ /* 0x000fea0003800000 */
.L_x_533:
        /* <DEDUP_REMOVED lines=15> */
.L_x_25041:


//--------------------- .text._ZN2at6native18elementwise_kernelILi128ELi4EZNS0_22gpu_kernel_impl_nocastINS0_13AUnaryFunctorIbbbNS0_17BitwiseXorFunctorIbEEEEEEvRNS_18TensorIteratorBaseERKT_EUliE_EEviT1_ --------------------------
	.section	.text._ZN2at6native18elementwise_kernelILi128ELi4EZNS0_22gpu_kernel_impl_nocastINS0_13AUnaryFunctorIbbbNS0_17BitwiseXorFunctorIbEEEEEEvRNS_18TensorIteratorBaseERKT_EUliE_EEviT1_,"ax",@progbits
	.sectioninfo	@"SHI_REGISTERS=12"
	.align	128
        .global         _ZN2at6native18elementwise_kernelILi128ELi4EZNS0_22gpu_kernel_impl_nocastINS0_13AUnaryFunctorIbbbNS0_17BitwiseXorFunctorIbEEEEEEvRNS_18TensorIteratorBaseERKT_EUliE_EEviT1_
        .type           _ZN2at6native18elementwise_kernelILi128ELi4EZNS0_22gpu_kernel_impl_nocastINS0_13AUnaryFunctorIbbbNS0_17BitwiseXorFunctorIbEEEEEEvRNS_18TensorIteratorBaseERKT_EUliE_EEviT1_,@function
        .size           _ZN2at6native18elementwise_kernelILi128ELi4EZNS0_22gpu_kernel_impl_nocastINS0_13AUnaryFunctorIbbbNS0_17BitwiseXorFunctorIbEEEEEEvRNS_18TensorIteratorBaseERKT_EUliE_EEviT1_,(.L_x_25042 - _ZN2at6native18elementwise_kernelILi128ELi4EZNS0_22gpu_kernel_impl_nocastINS0_13AUnaryFunctorIbbbNS0_17BitwiseXorFunctorIbEEEEEEvRNS_18TensorIteratorBaseERKT_EUliE_EEviT1_)
        .other          _ZN2at6native18elementwise_kernelILi128ELi4EZNS0_22gpu_kernel_impl_nocastINS0_13AUnaryFunctorIbbbNS0_17BitwiseXorFunctorIbEEEEEEvRNS_18TensorIteratorBaseERKT_EUliE_EEviT1_,@"STO_CUDA_ENTRY STV_DEFAULT"
_ZN2at6native18elementwise_kernelILi128ELi4EZNS0_22gpu_kernel_impl_nocastINS0_13AUnaryFunctorIbbbNS0_17BitwiseXorFunctorIbEEEEEEvRNS_18TensorIteratorBaseERKT_EUliE_EEviT1_:
.text._ZN2at6native18elementwise_kernelILi128ELi4EZNS0_22gpu_kernel_impl_nocastINS0_13AUnaryFunctorIbbbNS0_17BitwiseXorFunctorIbEEEEEEvRNS_18TensorIteratorBaseERKT_EUliE_EEviT1_:
[----:B------:R-:W-:Y:S02]  /*0000*/  MOV R1, c[0x0][0x28] ;  /* 0x00000a0000017a02 */ /* 0x000fe40000000f00 */
[----:B------:R-:W0:Y:S01]  /*0010*/  S2R R0, SR_CTAID.X ;  /* 0x0000000000007919 */ /* 0x000e220000002500 */
[----:B------:R-:W-:Y:S01]  /*0020*/  ULDC.64 UR6, c[0x0][0x118] ;  /* 0x0000460000067ab9 */ /* 0x000fe20000000a00 */
[----:B------:R-:W-:Y:S01]  /*0030*/  BSSY B0, `(.L_x_534) ;  /* 0x00000f5000007945 */ /* 0x000fe20003800000 */
[----:B------:R-:W-:Y:S01]  /*0040*/  ULDC.U8 UR5, c[0x0][0x371] ;  /* 0x0000dc4000057ab9 */ /* 0x000fe20000000000 */
[----:B------:R-:W0:Y:S02]  /*0050*/  S2R R3, SR_TID.X ;  /* 0x0000000000037919 */ /* 0x000e240000002100 */
[----:B0-----:R-:W-:-:S04]  /*0060*/  LEA R0, R0, R3, 0x9 ;  /* 0x0000000300007211 */ /* 0x001fc800078e48ff */
[----:B------:R-:W-:-:S13]  /*0070*/  ISETP.GE.AND P0, PT, R0, c[0x0][0x160], PT ;  /* 0x0000580000007a0c */ /* 0x000fda0003f06270 */
[----:B------:R-:W-:Y:S05]  /*0080*/  @P0 BRA `(.L_x_535) ;  /* 0x00000ef000000947 */ /* 0x000fea0003800000 */
[----:B------:R-:W-:Y:S01]  /*0090*/  ISETP.NE.AND P0, PT, RZ, c[0x0][0x168], PT ;  /* 0x00005a00ff007a0c */ /* 0x000fe20003f05270 */
[----:B------:R-:W-:-:S12]  /*00a0*/  CS2R R2, SRZ ;  /* 0x0000000000027805 */ /* 0x000fd8000001ff00 */
[----:B------:R-:W-:Y:S05]  /*00b0*/  @!P0 BRA `(.L_x_536) ;  /* 0x00000e0000008947 */ /* 0x000fea0003800000 */
[----:B------:R-:W-:Y:S01]  /*00c0*/  HFMA2.MMA R2, -RZ, RZ, 0, 0 ;  /* 0x00000000ff027435 */ /* 0x000fe200000001ff */
[----:B------:R-:W-:Y:S02]  /*00d0*/  MOV R3, R0 ;  /* 0x0000000000037202 */ /* 0x000fe40000000f00 */
[----:B------:R-:W-:-:S04]  /*00e0*/  MOV R8, c[0x0][0x168] ;  /* 0x00005a0000087a02 */ /* 0x000fc80000000f00 */
[----:B------:R-:W-:-:S03]  /*00f0*/  ISETP.NE.AND P0, PT, R8, 0x1, PT ;  /* 0x000000010800780c */ /* 0x000fc60003f05270 */
[----:B------:R-:W-:-:S05]  /*0100*/  IMAD.HI.U32 R4, R0, c[0x0][0x170], R2 ;  /* 0x00005c0000047a27 */ /* 0x000fca00078e0002 */
[----:B------:R-:W-:-:S04]  /*0110*/  SHF.R.U32.HI R5, RZ, c[0x0][0x174], R4 ;  /* 0x00005d00ff057a19 */ /* 0x000fc80000011604 */
[----:B------:R-:W-:-:S05]  /*0120*/  IADD3 R3, -R5, RZ, RZ ;  /* 0x000000ff05037210 */ /* 0x000fca0007ffe1ff */
[----:B------:R-:W-:-:S04]  /*0130*/  IMAD R3, R3, c[0x0][0x16c], R0 ;  /* 0x00005b0003037a24 */ /* 0x000fc800078e0200 */
[C---:B------:R-:W-:Y:S02]  /*0140*/  IMAD R2, R3.reuse, c[0x0][0x298], RZ ;  /* 0x0000a60003027a24 */ /* 0x040fe400078e02ff */
[----:B------:R-:W-:Y:S01]  /*0150*/  IMAD R3, R3, c[0x0][0x29c], RZ ;  /* 0x0000a70003037a24 */ /* 0x000fe200078e02ff */
[----:B------:R-:W-:Y:S05]  /*0160*/  @!P0 BRA `(.L_x_536) ;  /* 0x00000d5000008947 */ /* 0x000fea0003800000 */
[----:B------:R-:W-:Y:S02]  /*0170*/  MOV R4, RZ ;  /* 0x000000ff00047202 */ /* 0x000fe40000000f00 */
[----:B------:R-:W-:-:S03]  /*0180*/  ISETP.NE.AND P0, PT, R8, 0x2, PT ;  /* 0x000000020800780c */ /* 0x000fc60003f05270 */
[----:B------:R-:W-:-:S05]  /*0190*/  IMAD.HI.U32 R6, R5, c[0x0][0x17c], R4 ;  /* 0x00005f0005067a27 */ /* 0x000fca00078e0004 */
[----:B------:R-:W-:-:S04]  /*01a0*/  SHF.R.U32.HI R7, RZ, c[0x0][0x180], R6 ;  /* 0x00006000ff077a19 */ /* 0x000fc80000011606 */
[----:B------:R-:W-:-:S05]  /*01b0*/  IADD3 R4, -R7, RZ, RZ ;  /* 0x000000ff07047210 */ /* 0x000fca0007ffe1ff */
[----:B------:R-:W-:-:S04]  /*01c0*/  IMAD R4, R4, c[0x0][0x178], R5 ;  /* 0x00005e0004047a24 */ /* 0x000fc800078e0205 */
[C---:B------:R-:W-:Y:S02]  /*01d0*/  IMAD R2, R4.reuse, c[0x0][0x2a0], R2 ;  /* 0x0000a80004027a24 */ /* 0x040fe400078e0202 */
[----:B------:R-:W-:Y:S01]  /*01e0*/  IMAD R3, R4, c[0x0][0x2a4], R3 ;  /* 0x0000a90004037a24 */ /* 0x000fe200078e0203 */
[----:B------:R-:W-:Y:S05]  /*01f0*/  @!P0 BRA `(.L_x_536) ;  /* 0x00000cc000008947 */ /* 0x000fea0003800000 */
[----:B------:R-:W-:Y:S01]  /*0200*/  IMAD.MOV.U32 R6, RZ, RZ, RZ ;  /* 0x000000ffff067224 */ /* 0x000fe200078e00ff */
        /* <DEDUP_REMOVED lines=8> */
[----:B------:R-:W-:Y:S01]  /*0290*/  HFMA2.MMA R4, -RZ, RZ, 0, 0 ;  /* 0x00000000ff047435 */ /* 0x000fe200000001ff */
[----:B------:R-:W-:-:S09]  /*02a0*/  ISETP.NE.AND P0, PT, R8, 0x4, PT ;  /* 0x000000040800780c */ /* 0x000fd20003f05270 */
[----:B------:R-:W-:-:S05]  /*02b0*/  IMAD.HI.U32 R6, R5, c[0x0][0x194], R4 ;  /* 0x0000650005067a27 */ /* 0x000fca00078e0004 */
[----:B------:R-:W-:-:S04]  /*02c0*/  SHF.R.U32.HI R7, RZ, c[0x0][0x198], R6 ;  /* 0x00006600ff077a19 */ /* 0x000fc80000011606 */
[----:B------:R-:W-:-:S05]  /*02d0*/  IADD3 R4, -R7, RZ, RZ ;  /* 0x000000ff07047210 */ /* 0x000fca0007ffe1ff */
[----:B------:R-:W-:-:S04]  /*02e0*/  IMAD R4, R4, c[0x0][0x190], R5 ;  /* 0x0000640004047a24 */ /* 0x000fc800078e0205 */
[C---:B------:R-:W-:Y:S02]  /*02f0*/  IMAD R2, R4.reuse, c[0x0][0x2b0], R2 ;  /* 0x0000ac0004027a24 */ /* 0x040fe400078e0202 */
[----:B------:R-:W-:Y:S01]  /*0300*/  IMAD R3, R4, c[0x0][0x2b4], R3 ;  /* 0x0000ad0004037a24 */ /* 0x000fe200078e0203 */
        /* <DEDUP_REMOVED lines=175> */
[----:B------:R-:W-:Y:S02]  /*0e00*/  SHF.R.U32.HI R7, RZ, c[0x0][0x288], R6 ;  /* 0x0000a200ff077a19 */ /* 0x000fe40000011606 */
[----:B------:R-:W-:Y:S02]  /*0e10*/  @P0 MOV R6, RZ ;  /* 0x000000ff00060202 */ /* 0x000fe40000000f00 */
[----:B------:R-:W-:-:S03]  /*0e20*/  IADD3 R9, -R7, RZ, RZ ;  /* 0x000000ff07097210 */ /* 0x000fc60007ffe1ff */
[----:B------:R-:W-:-:S05]  /*0e30*/  @P0 IMAD.HI.U32 R4, R7, c[0x0][0x290], R6 ;  /* 0x0000a40007040a27 */ /* 0x000fca00078e0006 */
[----:B------:R-:W-:Y:S01]  /*0e40*/  @P0 SHF.R.U32.HI R6, RZ, c[0x0][0x294], R4 ;  /* 0x0000a500ff060a19 */ /* 0x000fe20000011604 */
[----:B------:R-:W-:-:S03]  /*0e50*/  IMAD R4, R9, c[0x0][0x280], R5 ;  /* 0x0000a00009047a24 */ /* 0x000fc600078e0205 */
[----:B------:R-:W-:Y:S01]  /*0e60*/  @P0 IADD3 R6, -R6, RZ, RZ ;  /* 0x000000ff06060210 */ /* 0x000fe20007ffe1ff */
[C---:B------:R-:W-:Y:S02]  /*0e70*/  IMAD R2, R4.reuse, c[0x0][0x350], R2 ;  /* 0x0000d40004027a24 */ /* 0x040fe400078e0202 */
[----:B------:R-:W-:Y:S02]  /*0e80*/  IMAD R3, R4, c[0x0][0x354], R3 ;  /* 0x0000d50004037a24 */ /* 0x000fe400078e0203 */
[----:B------:R-:W-:-:S04]  /*0e90*/  @P0 IMAD R6, R6, c[0x0][0x28c], R7 ;  /* 0x0000a30006060a24 */ /* 0x000fc800078e0207 */
[C---:B------:R-:W-:Y:S02]  /*0ea0*/  @P0 IMAD R2, R6.reuse, c[0x0][0x358], R2 ;  /* 0x0000d60006020a24 */ /* 0x040fe400078e0202 */
[----:B------:R-:W-:-:S05]  /*0eb0*/  @P0 IMAD R3, R6, c[0x0][0x35c], R3 ;  /* 0x0000d70006030a24 */ /* 0x000fca00078e0203 */
.L_x_536:
[----:B------:R-:W-:-:S04]  /*0ec0*/  IADD3 R4, P0, R3, c[0x0][0x368], RZ ;  /* 0x0000da0003047a10 */ /* 0x000fc80007f1e0ff */
[----:B------:R-:W-:-:S05]  /*0ed0*/  IADD3.X R5, RZ, c[0x0][0x36c], RZ, P0, !PT ;  /* 0x0000db00ff057a10 */ /* 0x000fca00007fe4ff */
[----:B------:R-:W2:Y:S01]  /*0ee0*/  LDG.E.U8 R4, [R4.64] ;  /* 0x0000000604047981 */ /* 0x000ea2000c1e1100 */
[----:B------:R-:W-:Y:S01]  /*0ef0*/  UPRMT UR4, UR5, 0x9910, URZ ;  /* 0x0000991005047896 */ /* 0x000fe2000800003f */
[----:B------:R-:W-:Y:S02]  /*0f00*/  IADD3 R2, P1, R2, c[0x0][0x360], RZ ;  /* 0x0000d80002027a10 */ /* 0x000fe40007f3e0ff */
[----:B------:R-:W-:Y:S02]  /*0f10*/  IADD3 R0, R0, 0x80, RZ ;  /* 0x0000008000007810 */ /* 0x000fe40007ffe0ff */
[----:B--2---:R-:W-:-:S04]  /*0f20*/  ISETP.NE.AND P0, PT, R4, RZ, PT ;  /* 0x000000ff0400720c */ /* 0x004fc80003f05270 */
[----:B------:R-:W-:-:S04]  /*0f30*/  SEL R3, RZ, 0x1, !P0 ;  /* 0x00000001ff037807 */ /* 0x000fc80004000000 */
[----:B------:R-:W-:Y:S02]  /*0f40*/  ISETP.NE.AND P0, PT, R3, UR4, PT ;  /* 0x0000000403007c0c */ /* 0x000fe4000bf05270 */
[----:B------:R-:W-:Y:S02]  /*0f50*/  IADD3.X R3, RZ, c[0x0][0x364], RZ, P1, !PT ;  /* 0x0000d900ff037a10 */ /* 0x000fe40000ffe4ff */
[----:B------:R-:W-:-:S05]  /*0f60*/  SEL R7, RZ, 0x1, !P0 ;  /* 0x00000001ff077807 */ /* 0x000fca0004000000 */
[----:B------:R0:W-:Y:S04]  /*0f70*/  STG.E.U8 [R2.64], R7 ;  /* 0x0000000702007986 */ /* 0x0001e8000c101106 */
.L_x_535:
[----:B------:R-:W-:Y:S05]  /*0f80*/  BSYNC B0 ;  /* 0x0000000000007941 */ /* 0x000fea0003800000 */
.L_x_534:
[----:B------:R-:W-:Y:S01]  /*0f90*/  ISETP.GE.AND P0, PT, R0, c[0x0][0x160], PT ;  /* 0x0000580000007a0c */ /* 0x000fe20003f06270 */
[----:B------:R-:W-:-:S12]  /*0fa0*/  BSSY B0, `(.L_x_537) ;  /* 0x00001e2000007945 */ /* 0x000fd80003800000 */
[----:B------:R-:W-:Y:S05]  /*0fb0*/  @P0 BRA `(.L_x_538) ;  /* 0x00001e0000000947 */ /* 0x000fea0003800000 */
[----:B------:R-:W-:Y:S01]  /*0fc0*/  ISETP.NE.AND P0, PT, RZ, c[0x0][0x168], PT ;  /* 0x00005a00ff007a0c */ /* 0x000fe20003f05270 */
[----:B0-----:R-:W-:-:S12]  /*0fd0*/  CS2R R2, SRZ ;  /* 0x0000000000027805 */ /* 0x001fd8000001ff00 */
[----:B------:R-:W-:Y:S05]  /*0fe0*/  @!P0 BRA `(.L_x_539) ;  /* 0x00000e0000008947 */ /* 0x000fea0003800000 */
[----:B------:R-:W-:Y:S01]  /*0ff0*/  MOV R3, R0 ;  /* 0x0000000000037202 */ /* 0x000fe20000000f00 */
[----:B------:R-:W-:Y:S01]  /*1000*/  IMAD.MOV.U32 R2, RZ, RZ, RZ ;  /* 0x000000ffff027224 */ /* 0x000fe200078e00ff */
[----:B------:R-:W-:-:S03]  /*1010*/  MOV R8, c[0x0][0x168] ;  /* 0x00005a0000087a02 */ /* 0x000fc60000000f00 */
[----:B------:R-:W-:Y:S01]  /*1020*/  IMAD.HI.U32 R4, R0, c[0x0][0x170], R2 ;  /* 0x00005c0000047a27 */ /* 0x000fe200078e0002 */
[----:B------:R-:W-:-:S04]  /*1030*/  ISETP.NE.AND P0, PT, R8, 0x1, PT ;  /* 0x000000010800780c */ /* 0x000fc80003f05270 */
[----:B------:R-:W-:-:S04]  /*1040*/  SHF.R.U32.HI R5, RZ, c[0x0][0x174], R4 ;  /* 0x00005d00ff057a19 */ /* 0x000fc80000011604 */
[----:B------:R-:W-:-:S05]  /*1050*/  IADD3 R3, -R5, RZ, RZ ;  /* 0x000000ff05037210 */ /* 0x000fca0007ffe1ff */
[----:B------:R-:W-:-:S04]  /*1060*/  IMAD R3, R3, c[0x0][0x16c], R0 ;  /* 0x00005b0003037a24 */ /* 0x000fc800078e0200 */
[C---:B------:R-:W-:Y:S02]  /*1070*/  IMAD R2, R3.reuse, c[0x0][0x298], RZ ;  /* 0x0000a60003027a24 */ /* 0x040fe400078e02ff */
[----:B------:R-:W-:Y:S01]  /*1080*/  IMAD R3, R3, c[0x0][0x29c], RZ ;  /* 0x0000a70003037a24 */ /* 0x000fe200078e02ff */
        /* <DEDUP_REMOVED lines=199> */
[----:B------:R-:W-:Y:S02]  /*1d00*/  ISETP.NE.AND P0, PT, R8, 0x18, PT ;  /* 0x000000180800780c */ /* 0x000fe40003f05270 */
[----:B------:R-:W-:-:S05]  /*1d10*/  MOV R4, RZ ;  /* 0x000000ff00047202 */ /* 0x000fca0000000f00 */
        /* <DEDUP_REMOVED lines=13> */
.L_x_539:
        /* <DEDUP_REMOVED lines=10> */
[----:B------:R-:W-:Y:S02]  /*1e90*/  SEL R7, RZ, 0x1, !P0 ;  /* 0x00000001ff077807 */ /* 0x000fe40004000000 */
[----:B------:R-:W-:-:S03]  /*1ea0*/  ISETP.GE.AND P0, PT, R0, c[0x0][0x160], PT ;  /* 0x0000580000007a0c */ /* 0x000fc60003f06270 */
[----:B------:R0:W-:Y:S10]  /*1eb0*/  STG.E.U8 [R2.64], R7 ;  /* 0x0000000702007986 */ /* 0x0001f4000c101106 */
        /* <DEDUP_REMOVED lines=228> */
.L_x_540:
        /* <DEDUP_REMOVED lines=12> */
.L_x_538:
[----:B------:R-:W-:Y:S05]  /*2dc0*/  BSYNC B0 ;  /* 0x0000000000007941 */ /* 0x000fea0003800000 */
.L_x_537:
[----:B------:R-:W-:-:S13]  /*2dd0*/  ISETP.GE.AND P0, PT, R0, c[0x0][0x160], PT ;  /* 0x0000580000007a0c */ /* 0x000fda0003f06270 */
[----:B------:R-:W-:Y:S05]  /*2de0*/  @P0 EXIT ;  /* 0x000000000000094d */ /* 0x000fea0003800000 */
        /* <DEDUP_REMOVED lines=218> */
[----:B------:R-:W-:-:S04]  /*3b90*/  @P0 IMAD.HI.U32 R0, R7, c[0x0][0x290], R6 ;  /* 0x0000a40007000a27 */ /* 0x000fc800078e0006 */
[----:B------:R-:W-:Y:S01]  /*3ba0*/  IMAD R4, R4, c[0x0][0x280], R5 ;  /* 0x0000a00004047a24 */ /* 0x000fe200078e0205 */
[----:B------:R-:W-:-:S03]  /*3bb0*/  @P0 SHF.R.U32.HI R0, RZ, c[0x0][0x294], R0 ;  /* 0x0000a500ff000a19 */ /* 0x000fc60000011600 */
[----:B------:R-:W-:Y:S01]  /*3bc0*/  IMAD R2, R4, c[0x0][0x350], R2 ;  /* 0x0000d40004027a24 */ /* 0x000fe200078e0202 */
[----:B------:R-:W-:Y:S01]  /*3bd0*/  @P0 IADD3 R6, -R0, RZ, RZ ;  /* 0x000000ff00060210 */ /* 0x000fe20007ffe1ff */
[----:B------:R-:W-:-:S04]  /*3be0*/  IMAD R3, R4, c[0x0][0x354], R3 ;  /* 0x0000d50004037a24 */ /* 0x000fc800078e0203 */
[----:B------:R-:W-:-:S04]  /*3bf0*/  @P0 IMAD R6, R6, c[0x0][0x28c], R7 ;  /* 0x0000a30006060a24 */ /* 0x000fc800078e0207 */
[C---:B------:R-:W-:Y:S02]  /*3c00*/  @P0 IMAD R2, R6.reuse, c[0x0][0x358], R2 ;  /* 0x0000d60006020a24 */ /* 0x040fe400078e0202 */
[----:B------:R-:W-:-:S05]  /*3c10*/  @P0 IMAD R3, R6, c[0x0][0x35c], R3 ;  /* 0x0000d70006030a24 */ /* 0x000fca00078e0203 */
.L_x_541:
[----:B------:R-:W-:-:S04]  /*3c20*/  IADD3 R4, P0, R3, c[0x0][0x368], RZ ;  /* 0x0000da0003047a10 */ /* 0x000fc80007f1e0ff */
[----:B------:R-:W-:-:S05]  /*3c30*/  IADD3.X R5, RZ, c[0x0][0x36c], RZ, P0, !PT ;  /* 0x0000db00ff057a10 */ /* 0x000fca00007fe4ff */
[----:B------:R-:W2:Y:S01]  /*3c40*/  LDG.E.U8 R4, [R4.64] ;  /* 0x0000000604047981 */ /* 0x000ea2000c1e1100 */
[----:B------:R-:W-:Y:S01]  /*3c50*/  UPRMT UR4, UR5, 0x9910, URZ ;  /* 0x0000991005047896 */ /* 0x000fe2000800003f */
[----:B------:R-:W-:-:S04]  /*3c60*/  IADD3 R2, P1, R2, c[0x0][0x360], RZ ;  /* 0x0000d80002027a10 */ /* 0x000fc80007f3e0ff */
[----:B------:R-:W-:Y:S02]  /*3c70*/  IADD3.X R3, RZ, c[0x0][0x364], RZ, P1, !PT ;  /* 0x0000d900ff037a10 */ /* 0x000fe40000ffe4ff */
[----:B--2---:R-:W-:-:S04]  /*3c80*/  ISETP.NE.AND P0, PT, R4, RZ, PT ;  /* 0x000000ff0400720c */ /* 0x004fc80003f05270 */
[----:B------:R-:W-:-:S04]  /*3c90*/  SEL R0, RZ, 0x1, !P0 ;  /* 0x00000001ff007807 */ /* 0x000fc80004000000 */
[----:B------:R-:W-:-:S04]  /*3ca0*/  ISETP.NE.AND P0, PT, R0, UR4, PT ;  /* 0x0000000400007c0c */ /* 0x000fc8000bf05270 */
[----:B------:R-:W-:-:S05]  /*3cb0*/  SEL R7, RZ, 0x1, !P0 ;  /* 0x00000001ff077807 */ /* 0x000fca0004000000 */
[----:B------:R-:W-:Y:S01]  /*3cc0*/  STG.E.U8 [R2.64], R7 ;  /* 0x0000000702007986 */ /* 0x000fe2000c101106 */
[----:B------:R-:W-:Y:S05]  /*3cd0*/  EXIT ;  /* 0x000000000000794d */ /* 0x000fea0003800000 */
.L_x_542:
        /* <DEDUP_REMOVED lines=10> */
.L_x_25042:


//--------------------- .text._ZN2at6native27unrolled_elementwise_kernelINS0_13AUnaryFunctorIbbbNS0_17BitwiseXorFunctorIbEEEESt5arrayIPcLm2EELi4E23TrivialOffsetCalculatorILi1EjESA_NS0_6memory15LoadWithoutCastENSB_16StoreWithoutCastEEEviT_T0_T2_T3_T4_T5_ --------------------------
	.section	.text._ZN2at6native27unrolled_elementwise_kernelINS0_13AUnaryFunctorIbbbNS0_17BitwiseXorFunctorIbEEEESt5arrayIPcLm2EELi4E23TrivialOffsetCalculatorILi1EjESA_NS0_6memory15LoadWithoutCastENSB_16StoreWithoutCastEEEviT_T0_T2_T3_T4_T5_,"ax",@progbits
	.sectioninfo	@"SHI_REGISTERS=16"
	.align	128
        .global         _ZN2at6native27unrolled_elementwise_kernelINS0_13AUnaryFunctorIbbbNS0_17BitwiseXorFunctorIbEEEESt5arrayIPcLm2EELi4E23TrivialOffsetCalculatorILi1EjESA_NS0_6memory15LoadWithoutCastENSB_16StoreWithoutCastEEEviT_T0_T2_T3_T4_T5_
        .type           _ZN2at6native27unrolled_elementwise_kernelINS0_13AUnaryFunctorIbbbNS0_17BitwiseXorFunctorIbEEEESt5arrayIPcLm2EELi4E23TrivialOffsetCalculatorILi1EjESA_NS0_6memory15LoadWithoutCastENSB_16StoreWithoutCastEEEviT_T0_T2_T3_T4_T5_,@function
        .size           _ZN2at6native27unrolled_elementwise_kernelINS0_13AUnaryFunctorIbbbNS0_17BitwiseXorFunctorIbEEEESt5arrayIPcLm2EELi4E23TrivialOffsetCalculatorILi1EjESA_NS0_6memory15LoadWithoutCastENSB_16StoreWithoutCastEEEviT_T0_T2_T3_T4_T5_,(.L_x_25043 - _ZN2at6native27unrolled_elementwise_kernelINS0_13AUnaryFunctorIbbbNS0_17BitwiseXorFunctorIbEEEESt5arrayIPcLm2EELi4E23TrivialOffsetCalculatorILi1EjESA_NS0_6memory15LoadWithoutCastENSB_16StoreWithoutCastEEEviT_T0_T2_T3_T4_T5_)
        .other          _ZN2at6native27unrolled_elementwise_kernelINS0_13AUnaryFunctorIbbbNS0_17BitwiseXorFunctorIbEEEESt5arrayIPcLm2EELi4E23TrivialOffsetCalculatorILi1EjESA_NS0_6memory15LoadWithoutCastENSB_16StoreWithoutCastEEEviT_T0_T2_T3_T4_T5_,@"STO_CUDA_ENTRY STV_DEFAULT"
_ZN2at6native27unrolled_elementwise_kernelINS0_13AUnaryFunctorIbbbNS0_17BitwiseXorFunctorIbEEEESt5arrayIPcLm2EELi4E23TrivialOffsetCalculatorILi1EjESA_NS0_6memory15LoadWithoutCastENSB_16StoreWithoutCastEEEviT_T0_T2_T3_T4_T5_:
.text._ZN2at6native27unrolled_elementwise_kernelINS0_13AUnaryFunctorIbbbNS0_17BitwiseXorFunctorIbEEEESt5arrayIPcLm2EELi4E23TrivialOffsetCalculatorILi1EjESA_NS0_6memory15LoadWithoutCastENSB_16StoreWithoutCastEEEviT_T0_T2_T3_T4_T5_:
[----:B------:R-:W-:Y:S02]  /*0000*/  IMAD.MOV.U32 R1, RZ, RZ, c[0x0][0x28] ;  /* 0x00000a00ff017624 */ /* 0x000fe400078e00ff */
[----:B------:R-:W0:Y:S01]  /*0010*/  S2R R0, SR_CTAID.X ;  /* 0x0000000000007919 */ /* 0x000e220000002500 */
[----:B------:R-:W-:Y:S01]  /*0020*/  IMAD.MOV.U32 R3, RZ, RZ, -0x200 ;  /* 0xfffffe00ff037424 */ /* 0x000fe200078e00ff */
[----:B------:R-:W-:Y:S02]  /*0030*/  ULDC.64 UR6, c[0x0][0x118] ;  /* 0x0000460000067ab9 */ /* 0x000fe40000000a00 */
[----:B------:R-:W1:Y:S01]  /*0040*/  S2R R13, SR_TID.X ;  /* 0x00000000000d7919 */ /* 0x000e620000002100 */
[----:B0-----:R-:W-:Y:S02]  /*0050*/  IMAD R2, R0, R3, c[0x0][0x160] ;  /* 0x0000580000027624 */ /* 0x001fe400078e0203 */
[----:B-1----:R-:W-:-:S03]  /*0060*/  IMAD.MOV.U32 R3, RZ, RZ, R13 ;  /* 0x000000ffff037224 */ /* 0x002fc600078e000d */
[----:B------:R-:W-:-:S13]  /*0070*/  ISETP.GE.AND P0, PT, R13, R2, PT ;  /* 0x000000020d00720c */ /* 0x000fda0003f06270 */
[----:B------:R-:W-:Y:S01]  /*0080*/  @!P0 IMAD R4, R0, 0x200, R3 ;  /* 0x0000020000048824 */ /* 0x000fe200078e0203 */
[----:B------:R-:W-:-:S04]  /*0090*/  @!P0 IADD3 R3, R3, 0x80, RZ ;  /* 0x0000008003038810 */ /* 0x000fc80007ffe0ff */
[----:B------:R-:W-:Y:S02]  /*00a0*/  ISETP.GE.AND P2, PT, R3, R2, PT ;  /* 0x000000020300720c */ /* 0x000fe40003f46270 */
[----:B------:R-:W-:-:S05]  /*00b0*/  @!P0 IADD3 R4, P4, R4, c[0x0][0x170], RZ ;  /* 0x00005c0004048a10 */ /* 0x000fca0007f9e0ff */
[----:B------:R-:W-:-:S05]  /*00c0*/  @!P0 IMAD.X R5, RZ, RZ, c[0x0][0x174], P4 ;  /* 0x00005d00ff058624 */ /* 0x000fca00020e06ff */
[----:B------:R-:W2:Y:S01]  /*00d0*/  @!P0 LDG.E.U8 R4, [R4.64] ;  /* 0x0000000604048981 */ /* 0x000ea2000c1e1100 */
[----:B------:R-:W-:Y:S01]  /*00e0*/  @!P2 IMAD R8, R0, 0x200, R3 ;  /* 0x000002000008a824 */ /* 0x000fe200078e0203 */
[----:B------:R-:W-:-:S04]  /*00f0*/  @!P2 IADD3 R3, R3, 0x80, RZ ;  /* 0x000000800303a810 */ /* 0x000fc80007ffe0ff */
[----:B------:R-:W-:Y:S02]  /*0100*/  ISETP.GE.AND P1, PT, R3, R2, PT ;  /* 0x000000020300720c */ /* 0x000fe40003f26270 */
[----:B------:R-:W-:-:S11]  /*0110*/  @!P2 IADD3 R8, P4, R8, c[0x0][0x170], RZ ;  /* 0x00005c000808aa10 */ /* 0x000fd60007f9e0ff */
[----:B------:R-:W-:Y:S01]  /*0120*/  @!P1 IMAD R10, R0, 0x200, R3 ;  /* 0x00000200000a9824 */ /* 0x000fe200078e0203 */
[----:B------:R-:W-:-:S04]  /*0130*/  @!P1 IADD3 R3, R3, 0x80, RZ ;  /* 0x0000008003039810 */ /* 0x000fc80007ffe0ff */
[----:B------:R-:W-:Y:S01]  /*0140*/  @!P1 IADD3 R10, P5, R10, c[0x0][0x170], RZ ;  /* 0x00005c000a0a9a10 */ /* 0x000fe20007fbe0ff */
[----:B------:R-:W-:Y:S01]  /*0150*/  @!P2 IMAD.X R9, RZ, RZ, c[0x0][0x174], P4 ;  /* 0x00005d00ff09a624 */ /* 0x000fe200020e06ff */
[----:B------:R-:W-:-:S03]  /*0160*/  ISETP.GE.AND P3, PT, R3, R2, PT ;  /* 0x000000020300720c */ /* 0x000fc60003f66270 */
[----:B------:R-:W-:Y:S01]  /*0170*/  @!P1 IMAD.X R11, RZ, RZ, c[0x0][0x174], P5 ;  /* 0x00005d00ff0b9624 */ /* 0x000fe200028e06ff */
[----:B------:R0:W3:Y:S04]  /*0180*/  @!P2 LDG.E.U8 R8, [R8.64] ;  /* 0x000000060808a981 */ /* 0x0000e8000c1e1100 */
[----:B------:R-:W4:Y:S05]  /*0190*/  @!P1 LDG.E.U8 R10, [R10.64] ;  /* 0x000000060a0a9981 */ /* 0x000f2a000c1e1100 */
[----:B------:R-:W-:-:S05]  /*01a0*/  @!P3 IMAD R6, R0, 0x200, R3 ;  /* 0x000002000006b824 */ /* 0x000fca00078e0203 */
[----:B------:R-:W-:-:S05]  /*01b0*/  @!P3 IADD3 R6, P4, R6, c[0x0][0x170], RZ ;  /* 0x00005c000606ba10 */ /* 0x000fca0007f9e0ff */
[----:B------:R-:W-:-:S05]  /*01c0*/  @!P3 IMAD.X R7, RZ, RZ, c[0x0][0x174], P4 ;  /* 0x00005d00ff07b624 */ /* 0x000fca00020e06ff */
[----:B------:R1:W5:Y:S01]  /*01d0*/  @!P3 LDG.E.U8 R6, [R6.64] ;  /* 0x000000060606b981 */ /* 0x000362000c1e1100 */
[----:B------:R-:W-:Y:S01]  /*01e0*/  PRMT R3, RZ, 0x7610, R3 ;  /* 0x00007610ff037816 */ /* 0x000fe20000000003 */
[----:B------:R-:W-:Y:S02]  /*01f0*/  ULDC.U8 UR4, c[0x0][0x165] ;  /* 0x0000594000047ab9 */ /* 0x000fe40000000000 */
[----:B------:R-:W-:Y:S01]  /*0200*/  UPRMT UR4, UR4, 0x9910, URZ ;  /* 0x0000991004047896 */ /* 0x000fe2000800003f */
[----:B0-----:R-:W-:Y:S01]  /*0210*/  IMAD.MOV.U32 R9, RZ, RZ, R13 ;  /* 0x000000ffff097224 */ /* 0x001fe200078e000d */
[----:B------:R-:W-:Y:S01]  /*0220*/  @!P0 IADD3 R9, R13, 0x80, RZ ;  /* 0x000000800d098810 */ /* 0x000fe20007ffe0ff */
[----:B------:R-:W-:Y:S01]  /*0230*/  BSSY B0, `(.L_x_543) ;  /* 0x0000029000007945 */ /* 0x000fe20003800000 */
[----:B-1----:R-:W-:Y:S02]  /*0240*/  PRMT R7, RZ, 0x7610, R7 ;  /* 0x00007610ff077816 */ /* 0x002fe40000000007 */
[----:B--2---:R-:W-:Y:S01]  /*0250*/  @!P0 ISETP.NE.AND P4, PT, R4, RZ, PT ;  /* 0x000000ff0400820c */ /* 0x004fe20003f85270 */
[----:B------:R-:W-:-:S03]  /*0260*/  @!P0 IMAD R4, R0, 0x200, R13 ;  /* 0x0000020000048824 */ /* 0x000fc600078e020d */
[----:B------:R-:W-:-:S04]  /*0270*/  @!P0 SEL R3, RZ, 0x1, !P4 ;  /* 0x00000001ff038807 */ /* 0x000fc80006000000 */
[----:B------:R-:W-:Y:S02]  /*0280*/  @!P0 PRMT R3, R3, 0x9910, RZ ;  /* 0x0000991003038816 */ /* 0x000fe400000000ff */
[----:B---3--:R-:W-:Y:S02]  /*0290*/  @!P2 ISETP.NE.AND P5, PT, R8, RZ, PT ;  /* 0x000000ff0800a20c */ /* 0x008fe40003fa5270 */
[----:B----4-:R-:W-:Y:S02]  /*02a0*/  @!P1 ISETP.NE.AND P6, PT, R10, RZ, PT ;  /* 0x000000ff0a00920c */ /* 0x010fe40003fc5270 */
[----:B------:R-:W-:Y:S02]  /*02b0*/  @!P2 SEL R8, RZ, 0x1, !P5 ;  /* 0x00000001ff08a807 */ /* 0x000fe40006800000 */
[----:B------:R-:W-:Y:S02]  /*02c0*/  @!P1 SEL R10, RZ, 0x1, !P6 ;  /* 0x00000001ff0a9807 */ /* 0x000fe40007000000 */
[----:B------:R-:W-:-:S02]  /*02d0*/  @!P0 IADD3 R4, P6, R4, c[0x0][0x168], RZ ;  /* 0x00005a0004048a10 */ /* 0x000fc40007fde0ff */
[----:B------:R-:W-:-:S03]  /*02e0*/  @!P0 ISETP.NE.AND P5, PT, R3, UR4, PT ;  /* 0x0000000403008c0c */ /* 0x000fc6000bfa5270 */
[----:B------:R-:W-:Y:S01]  /*02f0*/  @!P0 IMAD.X R5, RZ, RZ, c[0x0][0x16c], P6 ;  /* 0x00005b00ff058624 */ /* 0x000fe200030e06ff */
[----:B------:R-:W-:-:S05]  /*0300*/  @!P0 SEL R11, RZ, 0x1, !P5 ;  /* 0x00000001ff0b8807 */ /* 0x000fca0006800000 */
[----:B------:R0:W-:Y:S01]  /*0310*/  @!P0 STG.E.U8 [R4.64], R11 ;  /* 0x0000000b04008986 */ /* 0x0001e2000c101106 */
[----:B------:R-:W-:Y:S02]  /*0320*/  ISETP.GE.AND P5, PT, R9, R2, PT ;  /* 0x000000020900720c */ /* 0x000fe40003fa6270 */
[----:B-----5:R-:W-:Y:S02]  /*0330*/  @!P3 ISETP.NE.AND P4, PT, R6, RZ, PT ;  /* 0x000000ff0600b20c */ /* 0x020fe40003f85270 */
[----:B------:R-:W-:Y:S02]  /*0340*/  PRMT R3, RZ, 0x7610, R3 ;  /* 0x00007610ff037816 */ /* 0x000fe40000000003 */
[----:B------:R-:W-:Y:S02]  /*0350*/  PRMT R6, RZ, 0x7610, R6 ;  /* 0x00007610ff067816 */ /* 0x000fe40000000006 */
[----:B------:R-:W-:Y:S02]  /*0360*/  @!P3 SEL R6, RZ, 0x1, !P4 ;  /* 0x00000001ff06b807 */ /* 0x000fe40006000000 */
[----:B------:R-:W-:-:S02]  /*0370*/  @!P2 PRMT R3, R8, 0x7610, R3 ;  /* 0x000076100803a816 */ /* 0x000fc40000000003 */
[----:B------:R-:W-:Y:S02]  /*0380*/  @!P1 PRMT R7, R10, 0x7610, R7 ;  /* 0x000076100a079816 */ /* 0x000fe40000000007 */
[----:B------:R-:W-:Y:S01]  /*0390*/  PRMT R8, R6, 0x9910, RZ ;  /* 0x0000991006087816 */ /* 0x000fe200000000ff */
[----:B------:R-:W-:Y:S05]  /*03a0*/  @P5 BRA `(.L_x_544) ;  /* 0x0000011000005947 */ /* 0x000fea0003800000 */
[----:B0-----:R-:W-:Y:S01]  /*03b0*/  IMAD R4, R0, 0x200, R9 ;  /* 0x0000020000047824 */ /* 0x001fe200078e0209 */
[----:B------:R-:W-:Y:S02]  /*03c0*/  IADD3 R9, R9, 0x80, RZ ;  /* 0x0000008009097810 */ /* 0x000fe40007ffe0ff */
[----:B------:R-:W-:Y:S02]  /*03d0*/  PRMT R5, R3, 0x9910, RZ ;  /* 0x0000991003057816 */ /* 0x000fe400000000ff */
[----:B------:R-:W-:Y:S02]  /*03e0*/  ISETP.GE.AND P3, PT, R9, R2, PT ;  /* 0x000000020900720c */ /* 0x000fe40003f66270 */
[----:B------:R-:W-:-:S02]  /*03f0*/  PRMT R3, R7, 0x9910, RZ ;  /* 0x0000991007037816 */ /* 0x000fc400000000ff */
[----:B------:R-:W-:Y:S02]  /*0400*/  IADD3 R4, P0, R4, c[0x0][0x168], RZ ;  /* 0x00005a0004047a10 */ /* 0x000fe40007f1e0ff */
[----:B------:R-:W-:Y:S02]  /*0410*/  ISETP.NE.AND P2, PT, R5, UR4, PT ;  /* 0x0000000405007c0c */ /* 0x000fe4000bf45270 */
[----:B------:R-:W-:Y:S01]  /*0420*/  ISETP.NE.AND P1, PT, R3, UR4, PT ;  /* 0x0000000403007c0c */ /* 0x000fe2000bf25270 */
[----:B------:R-:W-:Y:S01]  /*0430*/  IMAD.X R5, RZ, RZ, c[0x0][0x16c], P0 ;  /* 0x00005b00ff057624 */ /* 0x000fe200000e06ff */
[----:B------:R-:W-:-:S03]  /*0440*/  SEL R3, RZ, 0x1, !P2 ;  /* 0x00000001ff037807 */ /* 0x000fc60005000000 */
[----:B------:R-:W-:Y:S01]  /*0450*/  @!P3 IMAD R6, R0, 0x200, R9 ;  /* 0x000002000006b824 */ /* 0x000fe200078e0209 */
[----:B------:R-:W-:Y:S01]  /*0460*/  @!P3 SEL R11, RZ, 0x1, !P1 ;  /* 0x00000001ff0bb807 */ /* 0x000fe20004800000 */
[----:B------:R0:W-:Y:S01]  /*0470*/  STG.E.U8 [R4.64], R3 ;  /* 0x0000000304007986 */ /* 0x0001e2000c101106 */
[----:B------:R-:W-:Y:S02]  /*0480*/  @!P3 IADD3 R9, R9, 0x80, RZ ;  /* 0x000000800909b810 */ /* 0x000fe40007ffe0ff */
[----:B------:R-:W-:-:S05]  /*0490*/  @!P3 IADD3 R6, P4, R6, c[0x0][0x168], RZ ;  /* 0x00005a000606ba10 */ /* 0x000fca0007f9e0ff */
[----:B------:R-:W-:-:S05]  /*04a0*/  @!P3 IMAD.X R7, RZ, RZ, c[0x0][0x16c], P4 ;  /* 0x00005b00ff07b624 */ /* 0x000fca00020e06ff */
[----:B------:R0:W-:Y:S03]  /*04b0*/  @!P3 STG.E.U8 [R6.64], R11 ;  /* 0x0000000b0600b986 */ /* 0x0001e6000c101106 */
.L_x_544:
[----:B0-----:R-:W-:Y:S05]  /*04c0*/  BSYNC B0 ;  /* 0x0000000000007941 */ /* 0x001fea0003800000 */
.L_x_543:
[----:B------:R-:W-:Y:S01]  /*04d0*/  ISETP.GE.AND P0, PT, R9, R2, PT ;  /* 0x000000020900720c */ /* 0x000fe20003f06270 */
[----:B------:R-:W-:-:S05]  /*04e0*/  IMAD.MOV.U32 R2, RZ, RZ, R8 ;  /* 0x000000ffff027224 */ /* 0x000fca00078e0008 */
[----:B------:R-:W-:-:S07]  /*04f0*/  ISETP.NE.AND P1, PT, R2, UR4, PT ;  /* 0x0000000402007c0c */ /* 0x000fce000bf25270 */
[----:B------:R-:W-:Y:S06]  /*0500*/  @P0 EXIT ;  /* 0x000000000000094d */ /* 0x000fec0003800000 */
[----:B------:R-:W-:Y:S01]  /*0510*/  IMAD R0, R0, 0x200, R9 ;  /* 0x0000020000007824 */ /* 0x000fe200078e0209 */
[----:B------:R-:W-:-:S04]  /*0520*/  SEL R5, RZ, 0x1, !P1 ;  /* 0x00000001ff057807 */ /* 0x000fc80004800000 */
[----:B------:R-:W-:-:S05]  /*0530*/  IADD3 R2, P0, R0, c[0x0][0x168], RZ ;  /* 0x00005a0000027a10 */ /* 0x000fca0007f1e0ff */
[----:B------:R-:W-:-:S05]  /*0540*/  IMAD.X R3, RZ, RZ, c[0x0][0x16c], P0 ;  /* 0x00005b00ff037624 */ /* 0x000fca00000e06ff */
[----:B------:R-:W-:Y:S01]  /*0550*/  STG.E.U8 [R2.64], R5 ;  /* 0x0000000502007986 */ /* 0x000fe2000c101106 */
[----:B------:R-:W-:Y:S05]  /*0560*/  EXIT ;  /* 0x000000000000794d */ /* 0x000fea0003800000 */
.L_x_545:
        /* <DEDUP_REMOVED lines=9> */
.L_x_25043:


//--------------------- .text._ZN2at6native29vectorized_elementwise_kernelILi2ENS0_13AUnaryFunctorIbbbNS0_17BitwiseXorFunctorIbEEEESt5arrayIPcLm2EEEEviT0_T1_ --------------------------
	.section	.text._ZN2at6native29vectorized_elementwise_kernelILi2ENS0_13AUnaryFunctorIbbbNS0_17BitwiseXorFunctorIbEEEESt5arrayIPcLm2EEEEviT0_T1_,"ax",@progbits
	.sectioninfo	@"SHI_REGISTERS=22"
	.align	128
        .global         _ZN2at6native29vectorized_elementwise_kernelILi2ENS0_13AUnaryFunctorIbbbNS0_17BitwiseXorFunctorIbEEEESt5arrayIPcLm2EEEEviT0_T1_
        .type           _ZN2at6native29vectorized_elementwise_kernelILi2ENS0_13AUnaryFunctorIbbbNS0_17BitwiseXorFunctorIbEEEESt5arrayIPcLm2EEEEviT0_T1_,@function
        .size           _ZN2at6native29vectorized_elementwise_kernelILi2ENS0_13AUnaryFunctorIbbbNS0_17BitwiseXorFunctorIbEEEESt5arrayIPcLm2EEEEviT0_T1_,(.L_x_25044 - _ZN2at6native29vectorized_elementwise_kernelILi2ENS0_13AUnaryFunctorIbbbNS0_17BitwiseXorFunctorIbEEEESt5arrayIPcLm2EEEEviT0_T1_)
        .other          _ZN2at6native29vectorized_elementwise_kernelILi2ENS0_13AUnaryFunctorIbbbNS0_17BitwiseXorFunctorIbEEEESt5arrayIPcLm2EEEEviT0_T1_,@"STO_CUDA_ENTRY STV_DEFAULT"
_ZN2at6native29vectorized_elementwise_kernelILi2ENS0_13AUnaryFunctorIbbbNS0_17BitwiseXorFunctorIbEEEESt5arrayIPcLm2EEEEviT0_T1_:
.text._ZN2at6native29vectorized_elementwise_kernelILi2ENS0_13AUnaryFunctorIbbbNS0_17BitwiseXorFunctorIbEEEESt5arrayIPcLm2EEEEviT0_T1_:
[----:B------:R-:W-:Y:S02]  /*0000*/  IMAD.MOV.U32 R1, RZ, RZ, c[0x0][0x28] ;  /* 0x00000a00ff017624 */ /* 0x000fe400078e00ff */
[----:B------:R-:W0:Y:S01]  /*0010*/  S2R R0, SR_CTAID.X ;  /* 0x0000000000007919 */ /* 0x000e220000002500 */
[----:B------:R-:W-:Y:S02]  /*0020*/  ULDC.64 UR6, c[0x0][0x118] ;  /* 0x0000460000067ab9 */ /* 0x000fe40000000a00 */
[----:B------:R-:W-:Y:S01]  /*0030*/  ULDC.U8 UR4, c[0x0][0x165] ;  /* 0x0000594000047ab9 */ /* 0x000fe20000000000 */
[----:B0-----:R-:W-:-:S05]  /*0040*/  IMAD.SHL.U32 R0, R0, 0x400, RZ ;  /* 0x0000040000007824 */ /* 0x001fca00078e00ff */
[----:B------:R-:W-:-:S04]  /*0050*/  IADD3 R2, -R0, c[0x0][0x160], RZ ;  /* 0x0000580000027a10 */ /* 0x000fc80007ffe1ff */
[----:B------:R-:W-:-:S13]  /*0060*/  ISETP.GE.U32.AND P0, PT, R2, 0x400, PT ;  /* 0x000004000200780c */ /* 0x000fda0003f06070 */
[----:B------:R-:W-:Y:S05]  /*0070*/  @!P0 BRA `(.L_x_546) ;  /* 0x000003d000008947 */ /* 0x000fea0003800000 */
[----:B------:R-:W0:Y:S01]  /*0080*/  S2R R7, SR_TID.X ;  /* 0x0000000000077919 */ /* 0x000e220000002100 */
[----:B------:R-:W-:-:S04]  /*0090*/  IADD3 R4, P0, R0, c[0x0][0x170], RZ ;  /* 0x00005c0000047a10 */ /* 0x000fc80007f1e0ff */
[----:B------:R-:W-:-:S05]  /*00a0*/  LEA.HI.X.SX32 R5, R0, c[0x0][0x174], 0x1, P0 ;  /* 0x00005d0000057a11 */ /* 0x000fca00000f0eff */
[----:B0-----:R-:W-:-:S05]  /*00b0*/  IMAD.WIDE.U32 R4, R7, 0x2, R4 ;  /* 0x0000000207047825 */ /* 0x001fca00078e0004 */
[----:B------:R-:W2:Y:S04]  /*00c0*/  LDG.E.U16 R6, [R4.64] ;  /* 0x0000000604067981 */ /* 0x000ea8000c1e1500 */
[----:B------:R-:W3:Y:S04]  /*00d0*/  LDG.E.U16 R8, [R4.64+0x100] ;  /* 0x0001000604087981 */ /* 0x000ee8000c1e1500 */
[----:B------:R0:W4:Y:S04]  /*00e0*/  LDG.E.U16 R9, [R4.64+0x200] ;  /* 0x0002000604097981 */ /* 0x000128000c1e1500 */
[----:B------:R0:W5:Y:S01]  /*00f0*/  LDG.E.U16 R10, [R4.64+0x300] ;  /* 0x00030006040a7981 */ /* 0x000162000c1e1500 */
[----:B------:R-:W-:Y:S01]  /*0100*/  IADD3 R2, P0, R0, c[0x0][0x168], RZ ;  /* 0x00005a0000027a10 */ /* 0x000fe20007f1e0ff */
[----:B------:R-:W-:-:S04]  /*0110*/  UPRMT UR4, UR4, 0x9910, URZ ;  /* 0x0000991004047896 */ /* 0x000fc8000800003f */
[----:B------:R-:W-:-:S04]  /*0120*/  IMAD.X R3, RZ, RZ, c[0x0][0x16c], P0 ;  /* 0x00005b00ff037624 */ /* 0x000fc800000e06ff */
[----:B------:R-:W-:Y:S01]  /*0130*/  IMAD.WIDE R2, R7, 0x2, R2 ;  /* 0x0000000207027825 */ /* 0x000fe200078e0202 */
[C---:B--2---:R-:W-:Y:S02]  /*0140*/  PRMT R0, R6.reuse, 0x7770, RZ ;  /* 0x0000777006007816 */ /* 0x044fe400000000ff */
[----:B------:R-:W-:Y:S02]  /*0150*/  PRMT R6, R6, 0x7771, RZ ;  /* 0x0000777106067816 */ /* 0x000fe400000000ff */
[----:B------:R-:W-:Y:S02]  /*0160*/  ISETP.NE.AND P0, PT, R0, RZ, PT ;  /* 0x000000ff0000720c */ /* 0x000fe40003f05270 */
[C---:B---3--:R-:W-:Y:S02]  /*0170*/  PRMT R7, R8.reuse, 0x7770, RZ ;  /* 0x0000777008077816 */ /* 0x048fe400000000ff */
[----:B------:R-:W-:Y:S02]  /*0180*/  PRMT R0, R8, 0x7771, RZ ;  /* 0x0000777108007816 */ /* 0x000fe400000000ff */
[----:B------:R-:W-:-:S02]  /*0190*/  ISETP.NE.AND P1, PT, R6, RZ, PT ;  /* 0x000000ff0600720c */ /* 0x000fc40003f25270 */
[----:B0-----:R-:W-:Y:S02]  /*01a0*/  SEL R4, RZ, 0x1, !P0 ;  /* 0x00000001ff047807 */ /* 0x001fe40004000000 */
[----:B------:R-:W-:Y:S02]  /*01b0*/  ISETP.NE.AND P3, PT, R7, RZ, PT ;  /* 0x000000ff0700720c */ /* 0x000fe40003f65270 */
[----:B------:R-:W-:Y:S02]  /*01c0*/  ISETP.NE.AND P0, PT, R0, RZ, PT ;  /* 0x000000ff0000720c */ /* 0x000fe40003f05270 */
[----:B------:R-:W-:Y:S02]  /*01d0*/  SEL R0, RZ, 0x1, !P1 ;  /* 0x00000001ff007807 */ /* 0x000fe40004800000 */
[----:B------:R-:W-:Y:S02]  /*01e0*/  ISETP.NE.AND P2, PT, R4, UR4, PT ;  /* 0x0000000404007c0c */ /* 0x000fe4000bf45270 */
[----:B------:R-:W-:-:S02]  /*01f0*/  SEL R4, RZ, 0x1, !P3 ;  /* 0x00000001ff047807 */ /* 0x000fc40005800000 */
[----:B------:R-:W-:Y:S02]  /*0200*/  SEL R5, RZ, 0x1, !P0 ;  /* 0x00000001ff057807 */ /* 0x000fe40004000000 */
[C---:B----4-:R-:W-:Y:S02]  /*0210*/  PRMT R6, R9.reuse, 0x7770, RZ ;  /* 0x0000777009067816 */ /* 0x050fe400000000ff */
[----:B------:R-:W-:Y:S02]  /*0220*/  ISETP.NE.AND P0, PT, R0, UR4, PT ;  /* 0x0000000400007c0c */ /* 0x000fe4000bf05270 */
[----:B------:R-:W-:Y:S02]  /*0230*/  PRMT R0, R9, 0x7771, RZ ;  /* 0x0000777109007816 */ /* 0x000fe400000000ff */
[----:B------:R-:W-:Y:S02]  /*0240*/  ISETP.NE.AND P1, PT, R4, UR4, PT ;  /* 0x0000000404007c0c */ /* 0x000fe4000bf25270 */
[----:B------:R-:W-:-:S02]  /*0250*/  ISETP.NE.AND P3, PT, R5, UR4, PT ;  /* 0x0000000405007c0c */ /* 0x000fc4000bf65270 */
[----:B------:R-:W-:Y:S02]  /*0260*/  ISETP.NE.AND P4, PT, R6, RZ, PT ;  /* 0x000000ff0600720c */ /* 0x000fe40003f85270 */
[C---:B-----5:R-:W-:Y:S02]  /*0270*/  PRMT R5, R10.reuse, 0x7770, RZ ;  /* 0x000077700a057816 */ /* 0x060fe400000000ff */
[----:B------:R-:W-:Y:S02]  /*0280*/  PRMT R4, R10, 0x7771, RZ ;  /* 0x000077710a047816 */ /* 0x000fe400000000ff */
[----:B------:R-:W-:Y:S02]  /*0290*/  ISETP.NE.AND P6, PT, R0, RZ, PT ;  /* 0x000000ff0000720c */ /* 0x000fe40003fc5270 */
[----:B------:R-:W-:Y:S02]  /*02a0*/  SEL R0, RZ, 0x1, !P4 ;  /* 0x00000001ff007807 */ /* 0x000fe40006000000 */
[----:B------:R-:W-:-:S02]  /*02b0*/  ISETP.NE.AND P4, PT, R5, RZ, PT ;  /* 0x000000ff0500720c */ /* 0x000fc40003f85270 */
[----:B------:R-:W-:Y:S02]  /*02c0*/  ISETP.NE.AND P5, PT, R4, RZ, PT ;  /* 0x000000ff0400720c */ /* 0x000fe40003fa5270 */
[----:B------:R-:W-:Y:S02]  /*02d0*/  SEL R4, RZ, 0x1, !P6 ;  /* 0x00000001ff047807 */ /* 0x000fe40007000000 */
[----:B------:R-:W-:Y:S02]  /*02e0*/  SEL R5, RZ, 0x1, !P4 ;  /* 0x00000001ff057807 */ /* 0x000fe40006000000 */
[----:B------:R-:W-:Y:S02]  /*02f0*/  SEL R6, RZ, 0x1, !P5 ;  /* 0x00000001ff067807 */ /* 0x000fe40006800000 */
[----:B------:R-:W-:Y:S02]  /*0300*/  ISETP.NE.AND P6, PT, R0, UR4, PT ;  /* 0x0000000400007c0c */ /* 0x000fe4000bfc5270 */
[----:B------:R-:W-:-:S02]  /*0310*/  SEL R0, RZ, 0x1, !P2 ;  /* 0x00000001ff007807 */ /* 0x000fc40005000000 */
[----:B------:R-:W-:Y:S02]  /*0320*/  ISETP.NE.AND P4, PT, R4, UR4, PT ;  /* 0x0000000404007c0c */ /* 0x000fe4000bf85270 */
[----:B------:R-:W-:Y:S02]  /*0330*/  ISETP.NE.AND P2, PT, R5, UR4, PT ;  /* 0x0000000405007c0c */ /* 0x000fe4000bf45270 */
[----:B------:R-:W-:Y:S02]  /*0340*/  ISETP.NE.AND P5, PT, R6, UR4, PT ;  /* 0x0000000406007c0c */ /* 0x000fe4000bfa5270 */
[----:B------:R-:W-:Y:S02]  /*0350*/  SEL R5, RZ, 0x1, !P0 ;  /* 0x00000001ff057807 */ /* 0x000fe40004000000 */
[----:B------:R-:W-:Y:S02]  /*0360*/  SEL R4, RZ, 0x1, !P1 ;  /* 0x00000001ff047807 */ /* 0x000fe40004800000 */
[----:B------:R-:W-:-:S02]  /*0370*/  SEL R7, RZ, 0x1, !P3 ;  /* 0x00000001ff077807 */ /* 0x000fc40005800000 */
[----:B------:R-:W-:Y:S02]  /*0380*/  SEL R6, RZ, 0x1, !P6 ;  /* 0x00000001ff067807 */ /* 0x000fe40007000000 */
[----:B------:R-:W-:Y:S02]  /*0390*/  SEL R9, RZ, 0x1, !P4 ;  /* 0x00000001ff097807 */ /* 0x000fe40006000000 */
[----:B------:R-:W-:Y:S02]  /*03a0*/  SEL R8, RZ, 0x1, !P2 ;  /* 0x00000001ff087807 */ /* 0x000fe40005000000 */
[----:B------:R-:W-:Y:S02]  /*03b0*/  SEL R11, RZ, 0x1, !P5 ;  /* 0x00000001ff0b7807 */ /* 0x000fe40006800000 */
[----:B------:R-:W-:Y:S02]  /*03c0*/  PRMT R5, R5, 0x7604, R0 ;  /* 0x0000760405057816 */ /* 0x000fe40000000000 */
[----:B------:R-:W-:-:S02]  /*03d0*/  PRMT R7, R7, 0x7604, R4 ;  /* 0x0000760407077816 */ /* 0x000fc40000000004 */
[----:B------:R-:W-:Y:S01]  /*03e0*/  PRMT R9, R9, 0x7604, R6 ;  /* 0x0000760409097816 */ /* 0x000fe20000000006 */
[----:B------:R-:W-:Y:S01]  /*03f0*/  STG.E.U16 [R2.64], R5 ;  /* 0x0000000502007986 */ /* 0x000fe2000c101506 */
[----:B------:R-:W-:-:S03]  /*0400*/  PRMT R11, R11, 0x7604, R8 ;  /* 0x000076040b0b7816 */ /* 0x000fc60000000008 */
[----:B------:R-:W-:Y:S04]  /*0410*/  STG.E.U16 [R2.64+0x100], R7 ;  /* 0x0001000702007986 */ /* 0x000fe8000c101506 */
[----:B------:R-:W-:Y:S04]  /*0420*/  STG.E.U16 [R2.64+0x200], R9 ;  /* 0x0002000902007986 */ /* 0x000fe8000c101506 */
[----:B------:R-:W-:Y:S01]  /*0430*/  STG.E.U16 [R2.64+0x300], R11 ;  /* 0x0003000b02007986 */ /* 0x000fe2000c101506 */
[----:B------:R-:W-:Y:S05]  /*0440*/  EXIT ;  /* 0x000000000000794d */ /* 0x000fea0003800000 */
.L_x_546:
[----:B------:R-:W0:Y:S02]  /*0450*/  S2R R3, SR_TID.X ;  /* 0x0000000000037919 */ /* 0x000e240000002100 */
[----:B0-----:R-:W-:Y:S01]  /*0460*/  ISETP.GE.AND P1, PT, R3, R2, PT ;  /* 0x000000020300720c */ /* 0x001fe20003f26270 */
[----:B------:R-:W-:-:S12]  /*0470*/  IMAD.MOV.U32 R5, RZ, RZ, R3 ;  /* 0x000000ffff057224 */ /* 0x000fd800078e0003 */
[----:B------:R-:W-:-:S04]  /*0480*/  @!P1 IADD3 R5, R3, 0x80, RZ ;  /* 0x0000008003059810 */ /* 0x000fc80007ffe0ff */
[----:B------:R-:W-:-:S13]  /*0490*/  ISETP.GE.AND P4, PT, R5, R2, PT ;  /* 0x000000020500720c */ /* 0x000fda0003f86270 */
[----:B------:R-:W-:Y:S01]  /*04a0*/  @!P4 IMAD.IADD R8, R0, 0x1, R5 ;  /* 0x000000010008c824 */ /* 0x000fe200078e0205 */
[----:B------:R-:W-:-:S04]  /*04b0*/  @!P4 IADD3 R5, R5, 0x80, RZ ;  /* 0x000000800505c810 */ /* 0x000fc80007ffe0ff */
[----:B------:R-:W-:Y:S02]  /*04c0*/  ISETP.GE.AND P6, PT, R5, R2, PT ;  /* 0x000000020500720c */ /* 0x000fe40003fc6270 */
[----:B------:R-:W-:-:S05]  /*04d0*/  @!P4 IADD3 R8, P0, R8, c[0x0][0x170], RZ ;  /* 0x00005c000808ca10 */ /* 0x000fca0007f1e0ff */
[----:B------:R-:W-:-:S05]  /*04e0*/  @!P4 IMAD.X R9, RZ, RZ, c[0x0][0x174], P0 ;  /* 0x00005d00ff09c624 */ /* 0x000fca00000e06ff */
[----:B------:R-:W2:Y:S01]  /*04f0*/  @!P4 LDG.E.U8 R8, [R8.64] ;  /* 0x000000060808c981 */ /* 0x000ea2000c1e1100 */
[----:B------:R-:W-:-:S05]  /*0500*/  @!P6 IMAD.IADD R10, R0, 0x1, R5 ;  /* 0x00000001000ae824 */ /* 0x000fca00078e0205 */
[----:B------:R-:W-:-:S05]  /*0510*/  @!P6 IADD3 R10, P0, R10, c[0x0][0x170], RZ ;  /* 0x00005c000a0aea10 */ /* 0x000fca0007f1e0ff */
[----:B------:R-:W-:-:S05]  /*0520*/  @!P6 IMAD.X R11, RZ, RZ, c[0x0][0x174], P0 ;  /* 0x00005d00ff0be624 */ /* 0x000fca00000e06ff */
[----:B------:R-:W3:Y:S01]  /*0530*/  @!P6 LDG.E.U8 R10, [R10.64] ;  /* 0x000000060a0ae981 */ /* 0x000ee2000c1e1100 */
[----:B------:R-:W-:-:S05]  /*0540*/  @!P1 IMAD.IADD R6, R0, 0x1, R3 ;  /* 0x0000000100069824 */ /* 0x000fca00078e0203 */
[----:B------:R-:W-:-:S05]  /*0550*/  @!P1 IADD3 R6, P0, R6, c[0x0][0x170], RZ ;  /* 0x00005c0006069a10 */ /* 0x000fca0007f1e0ff */
[----:B------:R-:W-:-:S05]  /*0560*/  @!P1 IMAD.X R7, RZ, RZ, c[0x0][0x174], P0 ;  /* 0x00005d00ff079624 */ /* 0x000fca00000e06ff */
[----:B------:R0:W4:Y:S01]  /*0570*/  @!P1 LDG.E.U8 R14, [R6.64] ;  /* 0x00000006060e9981 */ /* 0x000122000c1e1100 */
[----:B------:R-:W-:-:S04]  /*0580*/  @!P6 IADD3 R5, R5, 0x80, RZ ;  /* 0x000000800505e810 */ /* 0x000fc80007ffe0ff */
[----:B------:R-:W-:-:S13]  /*0590*/  ISETP.GE.AND P5, PT, R5, R2, PT ;  /* 0x000000020500720c */ /* 0x000fda0003fa6270 */
[----:B------:R-:W-:Y:S01]  /*05a0*/  @!P5 IMAD.IADD R12, R0, 0x1, R5 ;  /* 0x00000001000cd824 */ /* 0x000fe200078e0205 */
[----:B------:R-:W-:-:S04]  /*05b0*/  @!P5 IADD3 R5, R5, 0x80, RZ ;  /* 0x000000800505d810 */ /* 0x000fc80007ffe0ff */
[----:B------:R-:W-:-:S13]  /*05c0*/  ISETP.GE.AND P3, PT, R5, R2, PT ;  /* 0x000000020500720c */ /* 0x000fda0003f66270 */
[----:B------:R-:W-:Y:S01]  /*05d0*/  @!P3 IMAD.IADD R13, R0, 0x1, R5 ;  /* 0x00000001000db824 */ /* 0x000fe200078e0205 */
[----:B------:R-:W-:-:S04]  /*05e0*/  @!P3 IADD3 R5, R5, 0x80, RZ ;  /* 0x000000800505b810 */ /* 0x000fc80007ffe0ff */
[----:B------:R-:W-:Y:S02]  /*05f0*/  ISETP.GE.AND P0, PT, R5, R2, PT ;  /* 0x000000020500720c */ /* 0x000fe40003f06270 */
[----:B------:R-:W-:Y:S02]  /*0600*/  PRMT R4, RZ, 0x7610, R4 ;  /* 0x00007610ff047816 */ /* 0x000fe40000000004 */
[----:B------:R-:W-:Y:S02]  /*0610*/  PRMT R16, RZ, 0x7610, R16 ;  /* 0x00007610ff107816 */ /* 0x000fe40000000010 */
[----:B------:R-:W-:Y:S02]  /*0620*/  P2R R17, PR, RZ, 0x40 ;  /* 0x00000040ff117803 */ /* 0x000fe40000000000 */
[----:B--2---:R-:W-:-:S05]  /*0630*/  @!P4 ISETP.NE.AND P2, PT, R8, RZ, PT ;  /* 0x000000ff0800c20c */ /* 0x004fca0003f45270 */
[----:B------:R-:W-:Y:S01]  /*0640*/  @!P0 IMAD.IADD R8, R0, 0x1, R5 ;  /* 0x0000000100088824 */ /* 0x000fe200078e0205 */
[----:B------:R-:W-:Y:S02]  /*0650*/  @!P0 IADD3 R5, R5, 0x80, RZ ;  /* 0x0000008005058810 */ /* 0x000fe40007ffe0ff */
[----:B0-----:R-:W-:-:S04]  /*0660*/  @!P4 SEL R6, RZ, 0x1, !P2 ;  /* 0x00000001ff06c807 */ /* 0x001fc80005000000 */
[----:B------:R-:W-:Y:S02]  /*0670*/  @!P4 PRMT R4, R6, 0x7610, R4 ;  /* 0x000076100604c816 */ /* 0x000fe40000000004 */
[----:B------:R-:W-:Y:S02]  /*0680*/  ISETP.GE.AND P4, PT, R5, R2, PT ;  /* 0x000000020500720c */ /* 0x000fe40003f86270 */
[----:B---3--:R-:W-:-:S04]  /*0690*/  @!P6 ISETP.NE.AND P2, PT, R10, RZ, PT ;  /* 0x000000ff0a00e20c */ /* 0x008fc80003f45270 */
[----:B------:R-:W-:Y:S02]  /*06a0*/  @!P6 SEL R18, RZ, 0x1, !P2 ;  /* 0x00000001ff12e807 */ /* 0x000fe40005000000 */
[----:B------:R-:W-:-:S05]  /*06b0*/  @!P5 IADD3 R10, P2, R12, c[0x0][0x170], RZ ;  /* 0x00005c000c0ada10 */ /* 0x000fca0007f5e0ff */
[----:B------:R-:W-:Y:S01]  /*06c0*/  @!P5 IMAD.X R11, RZ, RZ, c[0x0][0x174], P2 ;  /* 0x00005d00ff0bd624 */ /* 0x000fe200010e06ff */
[----:B------:R-:W-:Y:S01]  /*06d0*/  @!P3 IADD3 R12, P2, R13, c[0x0][0x170], RZ ;  /* 0x00005c000d0cba10 */ /* 0x000fe20007f5e0ff */
[----:B------:R-:W-:-:S03]  /*06e0*/  @!P4 IMAD.IADD R6, R0, 0x1, R5 ;  /* 0x000000010006c824 */ /* 0x000fc600078e0205 */
[----:B------:R0:W2:Y:S01]  /*06f0*/  @!P5 LDG.E.U8 R10, [R10.64] ;  /* 0x000000060a0ad981 */ /* 0x0000a2000c1e1100 */
[----:B------:R-:W-:Y:S01]  /*0700*/  @!P3 IMAD.X R13, RZ, RZ, c[0x0][0x174], P2 ;  /* 0x00005d00ff0db624 */ /* 0x000fe200010e06ff */
[----:B------:R-:W-:Y:S02]  /*0710*/  @!P0 IADD3 R8, P2, R8, c[0x0][0x170], RZ ;  /* 0x00005c0008088a10 */ /* 0x000fe40007f5e0ff */
[----:B------:R-:W-:Y:S02]  /*0720*/  @!P4 IADD3 R5, R5, 0x80, RZ ;  /* 0x000000800505c810 */ /* 0x000fe40007ffe0ff */
[----:B------:R1:W3:Y:S01]  /*0730*/  @!P3 LDG.E.U8 R12, [R12.64] ;  /* 0x000000060c0cb981 */ /* 0x0002e2000c1e1100 */
[----:B------:R-:W-:Y:S01]  /*0740*/  @!P0 IMAD.X R9, RZ, RZ, c[0x0][0x174], P2 ;  /* 0x00005d00ff098624 */ /* 0x000fe200010e06ff */
[----:B------:R-:W-:-:S05]  /*0750*/  @!P4 IADD3 R6, P2, R6, c[0x0][0x170], RZ ;  /* 0x00005c000606ca10 */ /* 0x000fca0007f5e0ff */
[----:B------:R-:W-:Y:S01]  /*0760*/  @!P4 IMAD.X R7, RZ, RZ, c[0x0][0x174], P2 ;  /* 0x00005d00ff07c624 */ /* 0x000fe200010e06ff */
[----:B----4-:R-:W-:-:S04]  /*0770*/  @!P1 ISETP.NE.AND P2, PT, R14, RZ, PT ;  /* 0x000000ff0e00920c */ /* 0x010fc80003f45270 */
[----:B------:R-:W-:Y:S01]  /*0780*/  @!P1 SEL R16, RZ, 0x1, !P2 ;  /* 0x00000001ff109807 */ /* 0x000fe20005000000 */
[----:B------:R4:W5:Y:S01]  /*0790*/  @!P4 LDG.E.U8 R19, [R6.64] ;  /* 0x000000060613c981 */ /* 0x000962000c1e1100 */
[----:B------:R-:W-:-:S13]  /*07a0*/  ISETP.GE.AND P2, PT, R5, R2, PT ;  /* 0x000000020500720c */ /* 0x000fda0003f46270 */
[----:B------:R-:W-:-:S05]  /*07b0*/  @!P2 IMAD.IADD R14, R0, 0x1, R5 ;  /* 0x00000001000ea824 */ /* 0x000fca00078e0205 */
[----:B------:R-:W-:-:S05]  /*07c0*/  @!P2 IADD3 R14, P6, R14, c[0x0][0x170], RZ ;  /* 0x00005c000e0eaa10 */ /* 0x000fca0007fde0ff */
[----:B------:R-:W-:-:S05]  /*07d0*/  @!P2 IMAD.X R15, RZ, RZ, c[0x0][0x174], P6 ;  /* 0x00005d00ff0fa624 */ /* 0x000fca00030e06ff */
[----:B------:R-:W5:Y:S01]  /*07e0*/  @!P2 LDG.E.U8 R14, [R14.64] ;  /* 0x000000060e0ea981 */ /* 0x000f62000c1e1100 */
[----:B------:R-:W-:-:S03]  /*07f0*/  ISETP.NE.AND P6, PT, R17, RZ, PT ;  /* 0x000000ff1100720c */ /* 0x000fc60003fc5270 */
[----:B------:R1:W5:Y:S01]  /*0800*/  @!P0 LDG.E.U8 R17, [R8.64] ;  /* 0x0000000608118981 */ /* 0x000362000c1e1100 */
[----:B------:R-:W-:Y:S01]  /*0810*/  UPRMT UR4, UR4, 0x9910, URZ ;  /* 0x0000991004047896 */ /* 0x000fe2000800003f */
[----:B------:R-:W-:Y:S02]  /*0820*/  PRMT R5, RZ, 0x7610, R5 ;  /* 0x00007610ff057816 */ /* 0x000fe40000000005 */
[----:B------:R-:W-:Y:S01]  /*0830*/  @!P1 PRMT R16, R16, 0x9910, RZ ;  /* 0x0000991010109816 */ /* 0x000fe200000000ff */
[----:B0-----:R-:W-:-:S05]  /*0840*/  @!P1 IMAD.IADD R11, R0, 0x1, R3 ;  /* 0x00000001000b9824 */ /* 0x001fca00078e0203 */
[----:B------:R-:W-:Y:S02]  /*0850*/  @!P6 PRMT R5, R18, 0x7610, R5 ;  /* 0x000076101205e816 */ /* 0x000fe40000000005 */
[----:B------:R-:W-:-:S04]  /*0860*/  @!P1 ISETP.NE.AND P6, PT, R16, UR4, PT ;  /* 0x0000000410009c0c */ /* 0x000fc8000bfc5270 */
[----:B-1----:R-:W-:Y:S02]  /*0870*/  @!P1 SEL R13, RZ, 0x1, !P6 ;  /* 0x00000001ff0d9807 */ /* 0x002fe40007000000 */
[----:B----4-:R-:W-:-:S05]  /*0880*/  @!P1 IADD3 R6, P6, R11, c[0x0][0x168], RZ ;  /* 0x00005a000b069a10 */ /* 0x010fca0007fde0ff */
[----:B------:R-:W-:Y:S01]  /*0890*/  @!P1 IMAD.X R7, RZ, RZ, c[0x0][0x16c], P6 ;  /* 0x00005b00ff079624 */ /* 0x000fe200030e06ff */
[----:B------:R-:W-:Y:S02]  /*08a0*/  PRMT R8, RZ, 0x7610, R8 ;  /* 0x00007610ff087816 */ /* 0x000fe40000000008 */
[----:B------:R-:W-:Y:S02]  /*08b0*/  PRMT R9, RZ, 0x7610, R9 ;  /* 0x00007610ff097816 */ /* 0x000fe40000000009 */
[----:B------:R-:W-:Y:S01]  /*08c0*/  @!P1 IADD3 R3, R3, 0x80, RZ ;  /* 0x0000008003039810 */ /* 0x000fe20007ffe0ff */
[----:B------:R0:W-:Y:S01]  /*08d0*/  @!P1 STG.E.U8 [R6.64], R13 ;  /* 0x0000000d06009986 */ /* 0x0001e2000c101106 */
[----:B------:R-:W-:Y:S01]  /*08e0*/  PRMT R11, RZ, 0x7610, R11 ;  /* 0x00007610ff0b7816 */ /* 0x000fe2000000000b */
[----:B------:R-:W-:Y:S01]  /*08f0*/  BSSY B0, `(.L_x_547) ;  /* 0x000004d000007945 */ /* 0x000fe20003800000 */
[----:B------:R-:W-:Y:S01]  /*0900*/  BSSY B1, `(.L_x_548) ;  /* 0x0000044000017945 */ /* 0x000fe20003800000 */
[----:B--2---:R-:W-:-:S04]  /*0910*/  @!P5 ISETP.NE.AND P6, PT, R10, RZ, PT ;  /* 0x000000ff0a00d20c */ /* 0x004fc80003fc5270 */
[----:B------:R-:W-:Y:S02]  /*0920*/  @!P5 SEL R8, RZ, 0x1, !P6 ;  /* 0x00000001ff08d807 */ /* 0x000fe40007000000 */
[----:B---3--:R-:W-:-:S04]  /*0930*/  @!P3 ISETP.NE.AND P5, PT, R12, RZ, PT ;  /* 0x000000ff0c00b20c */ /* 0x008fc80003fa5270 */
[----:B------:R-:W-:Y:S02]  /*0940*/  @!P3 SEL R9, RZ, 0x1, !P5 ;  /* 0x00000001ff09b807 */ /* 0x000fe40006800000 */
[----:B------:R-:W-:Y:S02]  /*0950*/  PRMT R10, RZ, 0x7610, R10 ;  /* 0x00007610ff0a7816 */ /* 0x000fe4000000000a */
[----:B------:R-:W-:Y:S02]  /*0960*/  PRMT R12, R8, 0x9910, RZ ;  /* 0x00009910080c7816 */ /* 0x000fe400000000ff */
[----:B------:R-:W-:Y:S02]  /*0970*/  PRMT R8, RZ, 0x7610, R8 ;  /* 0x00007610ff087816 */ /* 0x000fe40000000008 */
[----:B-----5:R-:W-:-:S04]  /*0980*/  @!P4 ISETP.NE.AND P6, PT, R19, RZ, PT ;  /* 0x000000ff1300c20c */ /* 0x020fc80003fc5270 */
[----:B------:R-:W-:Y:S02]  /*0990*/  @!P4 SEL R11, RZ, 0x1, !P6 ;  /* 0x00000001ff0bc807 */ /* 0x000fe40007000000 */
[----:B------:R-:W-:Y:S02]  /*09a0*/  PRMT R9, R9, 0x9910, RZ ;  /* 0x0000991009097816 */ /* 0x000fe400000000ff */
[----:B0-----:R-:W-:Y:S02]  /*09b0*/  PRMT R7, R11, 0x9910, RZ ;  /* 0x000099100b077816 */ /* 0x001fe400000000ff */
[----:B------:R-:W-:-:S04]  /*09c0*/  @!P2 ISETP.NE.AND P5, PT, R14, RZ, PT ;  /* 0x000000ff0e00a20c */ /* 0x000fc80003fa5270 */
[----:B------:R-:W-:Y:S02]  /*09d0*/  @!P2 SEL R10, RZ, 0x1, !P5 ;  /* 0x00000001ff0aa807 */ /* 0x000fe40006800000 */
[----:B------:R-:W-:Y:S02]  /*09e0*/  ISETP.GE.AND P5, PT, R3, R2, PT ;  /* 0x000000020300720c */ /* 0x000fe40003fa6270 */
[----:B------:R-:W-:-:S04]  /*09f0*/  @!P0 ISETP.NE.AND P1, PT, R17, RZ, PT ;  /* 0x000000ff1100820c */ /* 0x000fc80003f25270 */
[----:B------:R-:W-:Y:S02]  /*0a00*/  @!P0 SEL R8, RZ, 0x1, !P1 ;  /* 0x00000001ff088807 */ /* 0x000fe40004800000 */
[----:B------:R-:W-:Y:S02]  /*0a10*/  PRMT R6, R10, 0x9910, RZ ;  /* 0x000099100a067816 */ /* 0x000fe400000000ff */
[----:B------:R-:W-:Y:S02]  /*0a20*/  PRMT R8, R8, 0x9910, RZ ;  /* 0x0000991008087816 */ /* 0x000fe400000000ff */
[----:B------:R-:W-:Y:S02]  /*0a30*/  ISETP.NE.AND P3, PT, R12, UR4, PT ;  /* 0x000000040c007c0c */ /* 0x000fe4000bf65270 */
[----:B------:R-:W-:Y:S02]  /*0a40*/  ISETP.NE.AND P1, PT, R9, UR4, PT ;  /* 0x0000000409007c0c */ /* 0x000fe4000bf25270 */
[----:B------:R-:W-:-:S02]  /*0a50*/  ISETP.NE.AND P2, PT, R8, UR4, PT ;  /* 0x0000000408007c0c */ /* 0x000fc4000bf45270 */
[----:B------:R-:W-:Y:S02]  /*0a60*/  ISETP.NE.AND P4, PT, R7, UR4, PT ;  /* 0x0000000407007c0c */ /* 0x000fe4000bf85270 */
[----:B------:R-:W-:Y:S01]  /*0a70*/  ISETP.NE.AND P0, PT, R6, UR4, PT ;  /* 0x0000000406007c0c */ /* 0x000fe2000bf05270 */
[----:B------:R-:W-:Y:S05]  /*0a80*/  @P5 BRA `(.L_x_549) ;  /* 0x0000012000005947 */ /* 0x000fea0003800000 */
[----:B------:R-:W-:Y:S01]  /*0a90*/  IMAD.IADD R6, R0, 0x1, R3 ;  /* 0x0000000100067824 */ /* 0x000fe200078e0203 */
[----:B------:R-:W-:Y:S02]  /*0aa0*/  PRMT R4, R4, 0x9910, RZ ;  /* 0x0000991004047816 */ /* 0x000fe400000000ff */
[----:B------:R-:W-:Y:S02]  /*0ab0*/  IADD3 R3, R3, 0x80, RZ ;  /* 0x0000008003037810 */ /* 0x000fe40007ffe0ff */
[----:B------:R-:W-:Y:S02]  /*0ac0*/  IADD3 R6, P5, R6, c[0x0][0x168], RZ ;  /* 0x00005a0006067a10 */ /* 0x000fe40007fbe0ff */
[----:B------:R-:W-:-:S02]  /*0ad0*/  ISETP.NE.AND P6, PT, R4, UR4, PT ;  /* 0x0000000404007c0c */ /* 0x000fc4000bfc5270 */
[----:B------:R-:W-:Y:S01]  /*0ae0*/  PRMT R4, R5, 0x9910, RZ ;  /* 0x0000991005047816 */ /* 0x000fe200000000ff */
[----:B------:R-:W-:Y:S01]  /*0af0*/  IMAD.X R7, RZ, RZ, c[0x0][0x16c], P5 ;  /* 0x00005b00ff077624 */ /* 0x000fe200028e06ff */
[----:B------:R-:W-:Y:S02]  /*0b00*/  SEL R9, RZ, 0x1, !P6 ;  /* 0x00000001ff097807 */ /* 0x000fe40007000000 */
[----:B------:R-:W-:Y:S02]  /*0b10*/  ISETP.GE.AND P6, PT, R3, R2, PT ;  /* 0x000000020300720c */ /* 0x000fe40003fc6270 */
[----:B------:R-:W-:Y:S01]  /*0b20*/  ISETP.NE.AND P5, PT, R4, UR4, PT ;  /* 0x0000000404007c0c */ /* 0x000fe2000bfa5270 */
[----:B------:R0:W-:Y:S10]  /*0b30*/  STG.E.U8 [R6.64], R9 ;  /* 0x0000000906007986 */ /* 0x0001f4000c101106 */
[----:B------:R-:W-:Y:S05]  /*0b40*/  @P6 BRA `(.L_x_550) ;  /* 0x000000e000006947 */ /* 0x000fea0003800000 */
[----:B------:R-:W-:Y:S01]  /*0b50*/  IMAD.IADD R4, R0, 0x1, R3 ;  /* 0x0000000100047824 */ /* 0x000fe200078e0203 */
[----:B0-----:R-:W-:-:S02]  /*0b60*/  SEL R7, RZ, 0x1, !P5 ;  /* 0x00000001ff077807 */ /* 0x001fc40006800000 */
[----:B------:R-:W-:Y:S02]  /*0b70*/  IADD3 R3, R3, 0x80, RZ ;  /* 0x0000008003037810 */ /* 0x000fe40007ffe0ff */
[----:B------:R-:W-:-:S05]  /*0b80*/  IADD3 R4, P6, R4, c[0x0][0x168], RZ ;  /* 0x00005a0004047a10 */ /* 0x000fca0007fde0ff */
[----:B------:R-:W-:-:S05]  /*0b90*/  IMAD.X R5, RZ, RZ, c[0x0][0x16c], P6 ;  /* 0x00005b00ff057624 */ /* 0x000fca00030e06ff */
[----:B------:R0:W-:Y:S03]  /*0ba0*/  STG.E.U8 [R4.64], R7 ;  /* 0x0000000704007986 */ /* 0x0001e6000c101106 */
.L_x_549:
[----:B------:R-:W-:-:S13]  /*0bb0*/  ISETP.GE.AND P5, PT, R3, R2, PT ;  /* 0x000000020300720c */ /* 0x000fda0003fa6270 */
[----:B------:R-:W-:Y:S05]  /*0bc0*/  @P5 BRA `(.L_x_551) ;  /* 0x000000e000005947 */ /* 0x000fea0003800000 */
[----:B0-----:R-:W-:Y:S01]  /*0bd0*/  IMAD.IADD R4, R0, 0x1, R3 ;  /* 0x0000000100047824 */ /* 0x001fe200078e0203 */
[----:B------:R-:W-:Y:S02]  /*0be0*/  SEL R7, RZ, 0x1, !P3 ;  /* 0x00000001ff077807 */ /* 0x000fe40005800000 */
[----:B------:R-:W-:Y:S02]  /*0bf0*/  IADD3 R3, R3, 0x80, RZ ;  /* 0x0000008003037810 */ /* 0x000fe40007ffe0ff */
[----:B------:R-:W-:-:S05]  /*0c00*/  IADD3 R4, P5, R4, c[0x0][0x168], RZ ;  /* 0x00005a0004047a10 */ /* 0x000fca0007fbe0ff */
[----:B------:R-:W-:-:S05]  /*0c10*/  IMAD.X R5, RZ, RZ, c[0x0][0x16c], P5 ;  /* 0x00005b00ff057624 */ /* 0x000fca00028e06ff */
[----:B------:R0:W-:Y:S03]  /*0c20*/  STG.E.U8 [R4.64], R7 ;  /* 0x0000000704007986 */ /* 0x0001e6000c101106 */
.L_x_550:
        /* <DEDUP_REMOVED lines=8> */
.L_x_551:
[----:B------:R-:W-:-:S13]  /*0cb0*/  ISETP.GE.AND P1, PT, R3, R2, PT ;  /* 0x000000020300720c */ /* 0x000fda0003f26270 */
[----:B------:R-:W-:Y:S01]  /*0cc0*/  @P1 BREAK B1 ;  /* 0x0000000000011942 */ /* 0x000fe20003800000 */
[----:B------:R-:W-:Y:S05]  /*0cd0*/  @P1 BRA `(.L_x_553) ;  /* 0x000000e000001947 */ /* 0x000fea0003800000 */
[----:B0-----:R-:W-:Y:S01]  /*0ce0*/  IMAD.IADD R4, R0, 0x1, R3 ;  /* 0x0000000100047824 */ /* 0x001fe200078e0203 */
[----:B------:R-:W-:Y:S02]  /*0cf0*/  SEL R7, RZ, 0x1, !P2 ;  /* 0x00000001ff077807 */ /* 0x000fe40005000000 */
[----:B------:R-:W-:Y:S02]  /*0d00*/  IADD3 R3, R3, 0x80, RZ ;  /* 0x0000008003037810 */ /* 0x000fe40007ffe0ff */
[----:B------:R-:W-:-:S05]  /*0d10*/  IADD3 R4, P1, R4, c[0x0][0x168], RZ ;  /* 0x00005a0004047a10 */ /* 0x000fca0007f3e0ff */
[----:B------:R-:W-:-:S05]  /*0d20*/  IMAD.X R5, RZ, RZ, c[0x0][0x16c], P1 ;  /* 0x00005b00ff057624 */ /* 0x000fca00008e06ff */
[----:B------:R0:W-:Y:S03]  /*0d30*/  STG.E.U8 [R4.64], R7 ;  /* 0x0000000704007986 */ /* 0x0001e6000c101106 */
.L_x_552:
[----:B------:R-:W-:Y:S05]  /*0d40*/  BSYNC B1 ;  /* 0x0000000000017941 */ /* 0x000fea0003800000 */
.L_x_548:
[----:B------:R-:W-:-:S13]  /*0d50*/  ISETP.GE.AND P1, PT, R3, R2, PT ;  /* 0x000000020300720c */ /* 0x000fda0003f26270 */
[----:B0-----:R-:W-:Y:S01]  /*0d60*/  @!P1 IMAD.IADD R4, R0, 0x1, R3 ;  /* 0x0000000100049824 */ /* 0x001fe200078e0203 */
[----:B------:R-:W-:Y:S02]  /*0d70*/  @!P1 SEL R7, RZ, 0x1, !P4 ;  /* 0x00000001ff079807 */ /* 0x000fe40006000000 */
[----:B------:R-:W-:Y:S02]  /*0d80*/  @!P1 IADD3 R3, R3, 0x80, RZ ;  /* 0x0000008003039810 */ /* 0x000fe40007ffe0ff */
[----:B------:R-:W-:-:S05]  /*0d90*/  @!P1 IADD3 R4, P2, R4, c[0x0][0x168], RZ ;  /* 0x00005a0004049a10 */ /* 0x000fca0007f5e0ff */
[----:B------:R-:W-:-:S05]  /*0da0*/  @!P1 IMAD.X R5, RZ, RZ, c[0x0][0x16c], P2 ;  /* 0x00005b00ff059624 */ /* 0x000fca00010e06ff */
[----:B------:R0:W-:Y:S03]  /*0db0*/  @!P1 STG.E.U8 [R4.64], R7 ;  /* 0x0000000704009986 */ /* 0x0001e6000c101106 */
.L_x_553:
[----:B------:R-:W-:Y:S05]  /*0dc0*/  BSYNC B0 ;  /* 0x0000000000007941 */ /* 0x000fea0003800000 */
.L_x_547:
[----:B------:R-:W-:Y:S01]  /*0dd0*/  WARPSYNC 0xffffffff ;  /* 0xffffffff00007948 */ /* 0x000fe20003800000 */
[----:B------:R-:W-:-:S13]  /*0de0*/  ISETP.GE.AND P1, PT, R3, R2, PT ;  /* 0x000000020300720c */ /* 0x000fda0003f26270 */
[----:B------:R-:W-:Y:S05]  /*0df0*/  @P1 EXIT ;  /* 0x000000000000194d */ /* 0x000fea0003800000 */
[----:B------:R-:W-:Y:S01]  /*0e00*/  IMAD.IADD R3, R0, 0x1, R3 ;  /* 0x0000000100037824 */ /* 0x000fe200078e0203 */
[----:B0-----:R-:W-:-:S04]  /*0e10*/  SEL R5, RZ, 0x1, !P0 ;  /* 0x00000001ff057807 */ /* 0x001fc80004000000 */
[----:B------:R-:W-:-:S05]  /*0e20*/  IADD3 R2, P1, R3, c[0x0][0x168], RZ ;  /* 0x00005a0003027a10 */ /* 0x000fca0007f3e0ff */
[----:B------:R-:W-:-:S05]  /*0e30*/  IMAD.X R3, RZ, RZ, c[0x0][0x16c], P1 ;  /* 0x00005b00ff037624 */ /* 0x000fca00008e06ff */
[----:B------:R-:W-:Y:S01]  /*0e40*/  STG.E.U8 [R2.64], R5 ;  /* 0x0000000502007986 */ /* 0x000fe2000c101106 */
[----:B------:R-:W-:Y:S05]  /*0e50*/  EXIT ;  /* 0x000000000000794d */ /* 0x000fea0003800000 */
.L_x_554:
        /* <DEDUP_REMOVED lines=10> */
.L_x_25044:


//--------------------- .text._ZN2at6native29vectorized_elementwise_kernelILi4ENS0_13AUnaryFunctorIbbbNS0_17BitwiseXorFunctorIbEEEESt5arrayIPcLm2EEEEviT0_T1_ --------------------------
	.section	.text._ZN2at6native29vectorized_elementwise_kernelILi4ENS0_13AUnaryFunctorIbbbNS0_17BitwiseXorFunctorIbEEEESt5arrayIPcLm2EEEEviT0_T1_,"ax",@progbits
	.sectioninfo	@"SHI_REGISTERS=22"
	.align	128
        .global         _ZN2at6native29vectorized_elementwise_kernelILi4ENS0_13AUnaryFunctorIbbbNS0_17BitwiseXorFunctorIbEEEESt5arrayIPcLm2EEEEviT0_T1_
        .type           _ZN2at6native29vectorized_elementwise_kernelILi4ENS0_13AUnaryFunctorIbbbNS0_17BitwiseXorFunctorIbEEEESt5arrayIPcLm2EEEEviT0_T1_,@function
        .size           _ZN2at6native29vectorized_elementwise_kernelILi4ENS0_13AUnaryFunctorIbbbNS0_17BitwiseXorFunctorIbEEEESt5arrayIPcLm2EEEEviT0_T1_,(.L_x_25045 - _ZN2at6native29vectorized_elementwise_kernelILi4ENS0_13AUnaryFunctorIbbbNS0_17BitwiseXorFunctorIbEEEESt5arrayIPcLm2EEEEviT0_T1_)
        .other          _ZN2at6native29vectorized_elementwise_kernelILi4ENS0_13AUnaryFunctorIbbbNS0_17BitwiseXorFunctorIbEEEESt5arrayIPcLm2EEEEviT0_T1_,@"STO_CUDA_ENTRY STV_DEFAULT"
_ZN2at6native29vectorized_elementwise_kernelILi4ENS0_13AUnaryFunctorIbbbNS0_17BitwiseXorFunctorIbEEEESt5arrayIPcLm2EEEEviT0_T1_:
.text._ZN2at6native29vectorized_elementwise_kernelILi4ENS0_13AUnaryFunctorIbbbNS0_17BitwiseXorFunctorIbEEEESt5arrayIPcLm2EEEEviT0_T1_:
        /* <DEDUP_REMOVED lines=12> */
[----:B------:R-:W2:Y:S04]  /*00c0*/  LDG.E R7, [R4.64] ;  /* 0x0000000604077981 */ /* 0x000ea8000c1e1900 */
[----:B------:R0:W3:Y:S01]  /*00d0*/  LDG.E R8, [R4.64+0x200] ;  /* 0x0002000604087981 */ /* 0x0000e2000c1e1900 */
[----:B------:R-:W-:Y:S01]  /*00e0*/  UPRMT UR4, UR4, 0x9910, URZ ;  /* 0x0000991004047896 */ /* 0x000fe2000800003f */
[C---:B--2---:R-:W-:Y:S02]  /*00f0*/  PRMT R3, R7.reuse, 0x7770, RZ ;  /* 0x0000777007037816 */ /* 0x044fe400000000ff */
[----:B------:R-:W-:Y:S02]  /*0100*/  PRMT R6, R7, 0x7771, RZ ;  /* 0x0000777107067816 */ /* 0x000fe400000000ff */
[----:B------:R-:W-:-:S02]  /*0110*/  ISETP.NE.AND P0, PT, R3, RZ, PT ;  /* 0x000000ff0300720c */ /* 0x000fc40003f05270 */
[C---:B------:R-:W-:Y:S02]  /*0120*/  PRMT R3, R7.reuse, 0x7772, RZ ;  /* 0x0000777207037816 */ /* 0x040fe400000000ff */
[----:B------:R-:W-:Y:S02]  /*0130*/  ISETP.NE.AND P2, PT, R6, RZ, PT ;  /* 0x000000ff0600720c */ /* 0x000fe40003f45270 */
[----:B------:R-:W-:Y:S02]  /*0140*/  PRMT R6, R7, 0x7773, RZ ;  /* 0x0000777307067816 */ /* 0x000fe400000000ff */
[----:B------:R-:W-:Y:S02]  /*0150*/  ISETP.NE.AND P3, PT, R3, RZ, PT ;  /* 0x000000ff0300720c */ /* 0x000fe40003f65270 */
[----:B------:R-:W-:Y:S02]  /*0160*/  ISETP.NE.AND P1, PT, R6, RZ, PT ;  /* 0x000000ff0600720c */ /* 0x000fe40003f25270 */
[----:B------:R-:W-:-:S02]  /*0170*/  SEL R3, RZ, 0x1, !P2 ;  /* 0x00000001ff037807 */ /* 0x000fc40005000000 */
[----:B0-----:R-:W-:Y:S02]  /*0180*/  SEL R4, RZ, 0x1, !P3 ;  /* 0x00000001ff047807 */ /* 0x001fe40005800000 */
[C---:B---3--:R-:W-:Y:S02]  /*0190*/  PRMT R5, R8.reuse, 0x7770, RZ ;  /* 0x0000777008057816 */ /* 0x048fe400000000ff */
[----:B------:R-:W-:Y:S02]  /*01a0*/  PRMT R6, R8, 0x7771, RZ ;  /* 0x0000777108067816 */ /* 0x000fe400000000ff */
[----:B------:R-:W-:Y:S02]  /*01b0*/  ISETP.NE.AND P3, PT, R3, UR4, PT ;  /* 0x0000000403007c0c */ /* 0x000fe4000bf65270 */
[----:B------:R-:W-:Y:S02]  /*01c0*/  ISETP.NE.AND P2, PT, R4, UR4, PT ;  /* 0x0000000404007c0c */ /* 0x000fe4000bf45270 */
[----:B------:R-:W-:-:S02]  /*01d0*/  ISETP.NE.AND P4, PT, R5, RZ, PT ;  /* 0x000000ff0500720c */ /* 0x000fc40003f85270 */
[----:B------:R-:W-:Y:S02]  /*01e0*/  SEL R7, RZ, 0x1, !P0 ;  /* 0x00000001ff077807 */ /* 0x000fe40004000000 */
[----:B------:R-:W-:Y:S02]  /*01f0*/  ISETP.NE.AND P5, PT, R6, RZ, PT ;  /* 0x000000ff0600720c */ /* 0x000fe40003fa5270 */
[----:B------:R-:W-:Y:S02]  /*0200*/  SEL R3, RZ, 0x1, !P1 ;  /* 0x00000001ff037807 */ /* 0x000fe40004800000 */
[----:B------:R-:W-:Y:S02]  /*0210*/  PRMT R4, R8, 0x7772, RZ ;  /* 0x0000777208047816 */ /* 0x000fe400000000ff */
[----:B------:R-:W-:Y:S02]  /*0220*/  SEL R5, RZ, 0x1, !P4 ;  /* 0x00000001ff057807 */ /* 0x000fe40006000000 */
[----:B------:R-:W-:-:S02]  /*0230*/  ISETP.NE.AND P0, PT, R7, UR4, PT ;  /* 0x0000000407007c0c */ /* 0x000fc4000bf05270 */
[----:B------:R-:W-:Y:S02]  /*0240*/  SEL R6, RZ, 0x1, !P5 ;  /* 0x00000001ff067807 */ /* 0x000fe40006800000 */
[----:B------:R-:W-:Y:S02]  /*0250*/  ISETP.NE.AND P1, PT, R3, UR4, PT ;  /* 0x0000000403007c0c */ /* 0x000fe4000bf25270 */
[----:B------:R-:W-:Y:S02]  /*0260*/  ISETP.NE.AND P4, PT, R4, RZ, PT ;  /* 0x000000ff0400720c */ /* 0x000fe40003f85270 */
[----:B------:R-:W-:Y:S02]  /*0270*/  PRMT R3, R8, 0x7773, RZ ;  /* 0x0000777308037816 */ /* 0x000fe400000000ff */
[----:B------:R-:W-:Y:S02]  /*0280*/  ISETP.NE.AND P5, PT, R5, UR4, PT ;  /* 0x0000000405007c0c */ /* 0x000fe4000bfa5270 */
[----:B------:R-:W-:-:S02]  /*0290*/  ISETP.NE.AND P6, PT, R6, UR4, PT ;  /* 0x0000000406007c0c */ /* 0x000fc4000bfc5270 */
[----:B------:R-:W-:Y:S02]  /*02a0*/  SEL R8, RZ, 0x1, !P4 ;  /* 0x00000001ff087807 */ /* 0x000fe40006000000 */
[----:B------:R-:W-:Y:S02]  /*02b0*/  SEL R4, RZ, 0x1, !P0 ;  /* 0x00000001ff047807 */ /* 0x000fe40004000000 */
[----:B------:R-:W-:Y:S02]  /*02c0*/  SEL R5, RZ, 0x1, !P3 ;  /* 0x00000001ff057807 */ /* 0x000fe40005800000 */
[----:B------:R-:W-:Y:S02]  /*02d0*/  ISETP.NE.AND P0, PT, R3, RZ, PT ;  /* 0x000000ff0300720c */ /* 0x000fe40003f05270 */
[----:B------:R-:W-:Y:S02]  /*02e0*/  SEL R6, RZ, 0x1, !P5 ;  /* 0x00000001ff067807 */ /* 0x000fe40006800000 */
[----:B------:R-:W-:-:S02]  /*02f0*/  SEL R7, RZ, 0x1, !P6 ;  /* 0x00000001ff077807 */ /* 0x000fc40007000000 */
[----:B------:R-:W-:Y:S02]  /*0300*/  PRMT R9, R5, 0x7604, R4 ;  /* 0x0000760405097816 */ /* 0x000fe40000000004 */
[----:B------:R-:W-:Y:S02]  /*0310*/  ISETP.NE.AND P3, PT, R8, UR4, PT ;  /* 0x0000000408007c0c */ /* 0x000fe4000bf65270 */
[----:B------:R-:W-:Y:S02]  /*0320*/  SEL R5, RZ, 0x1, !P0 ;  /* 0x00000001ff057807 */ /* 0x000fe40004000000 */
[----:B------:R-:W-:Y:S02]  /*0330*/  IADD3 R4, P4, R0, c[0x0][0x168], RZ ;  /* 0x00005a0000047a10 */ /* 0x000fe40007f9e0ff */
[----:B------:R-:W-:Y:S02]  /*0340*/  PRMT R6, R7, 0x7604, R6 ;  /* 0x0000760407067816 */ /* 0x000fe40000000006 */
[----:B------:R-:W-:-:S02]  /*0350*/  SEL R0, RZ, 0x1, !P2 ;  /* 0x00000001ff007807 */ /* 0x000fc40005000000 */
[----:B------:R-:W-:Y:S02]  /*0360*/  SEL R3, RZ, 0x1, !P3 ;  /* 0x00000001ff037807 */ /* 0x000fe40005800000 */
[----:B------:R-:W-:Y:S01]  /*0370*/  ISETP.NE.AND P0, PT, R5, UR4, PT ;  /* 0x0000000405007c0c */ /* 0x000fe2000bf05270 */
[----:B------:R-:W-:Y:S01]  /*0380*/  IMAD.X R5, RZ, RZ, c[0x0][0x16c], P4 ;  /* 0x00005b00ff057624 */ /* 0x000fe200020e06ff */
[----:B------:R-:W-:Y:S02]  /*0390*/  PRMT R9, R0, 0x7054, R9 ;  /* 0x0000705400097816 */ /* 0x000fe40000000009 */
[----:B------:R-:W-:Y:S01]  /*03a0*/  PRMT R7, R3, 0x7054, R6 ;  /* 0x0000705403077816 */ /* 0x000fe20000000006 */
[----:B------:R-:W-:Y:S01]  /*03b0*/  IMAD.WIDE R2, R2, 0x4, R4 ;  /* 0x0000000402027825 */ /* 0x000fe200078e0204 */
[----:B------:R-:W-:Y:S02]  /*03c0*/  SEL R0, RZ, 0x1, !P1 ;  /* 0x00000001ff007807 */ /* 0x000fe40004800000 */
[----:B------:R-:W-:-:S02]  /*03d0*/  SEL R6, RZ, 0x1, !P0 ;  /* 0x00000001ff067807 */ /* 0x000fc40004000000 */
[----:B------:R-:W-:Y:S02]  /*03e0*/  PRMT R9, R0, 0x654, R9 ;  /* 0x0000065400097816 */ /* 0x000fe40000000009 */
[----:B------:R-:W-:-:S03]  /*03f0*/  PRMT R7, R6, 0x654, R7 ;  /* 0x0000065406077816 */ /* 0x000fc60000000007 */
[----:B------:R-:W-:Y:S04]  /*0400*/  STG.E [R2.64], R9 ;  /* 0x0000000902007986 */ /* 0x000fe8000c101906 */
[----:B------:R-:W-:Y:S01]  /*0410*/  STG.E [R2.64+0x200], R7 ;  /* 0x0002000702007986 */ /* 0x000fe2000c101906 */
[----:B------:R-:W-:Y:S05]  /*0420*/  EXIT ;  /* 0x000000000000794d */ /* 0x000fea0003800000 */
.L_x_555:
        /* <DEDUP_REMOVED lines=118> */
.L_x_558:
        /* <DEDUP_REMOVED lines=8> */
.L_x_559:
        /* <DEDUP_REMOVED lines=8> */
.L_x_560:
        /* <DEDUP_REMOVED lines=9> */
.L_x_561:
[----:B------:R-:W-:Y:S05]  /*0d20*/  BSYNC B1 ;  /* 0x0000000000017941 */ /* 0x000fea0003800000 */
.L_x_557:
[----:B------:R-:W-:-:S13]  /*0d30*/  ISETP.GE.AND P1, PT, R3, R2, PT ;  /* 0x000000020300720c */ /* 0x000fda0003f26270 */
[----:B0-----:R-:W-:Y:S01]  /*0d40*/  @!P1 IMAD.IADD R4, R0, 0x1, R3 ;  /* 0x0000000100049824 */ /* 0x001fe200078e0203 */
[----:B------:R-:W-:Y:S02]  /*0d50*/  @!P1 SEL R7, RZ, 0x1, !P4 ;  /* 0x00000001ff079807 */ /* 0x000fe40006000000 */
[----:B------:R-:W-:Y:S02]  /*0d60*/  @!P1 IADD3 R3, R3, 0x80, RZ ;  /* 0x0000008003039810 */ /* 0x000fe40007ffe0ff */
[----:B------:R-:W-:-:S05]  /*0d70*/  @!P1 IADD3 R4, P2, R4, c[0x0][0x168], RZ ;  /* 0x00005a0004049a10 */ /* 0x000fca0007f5e0ff */
[----:B------:R-:W-:-:S05]  /*0d80*/  @!P1 IMAD.X R5, RZ, RZ, c[0x0][0x16c], P2 ;  /* 0x00005b00ff059624 */ /* 0x000fca00010e06ff */
[----:B------:R0:W-:Y:S03]  /*0d90*/  @!P1 STG.E.U8 [R4.64], R7 ;  /* 0x0000000704009986 */ /* 0x0001e6000c101106 */
.L_x_562:
[----:B------:R-:W-:Y:S05]  /*0da0*/  BSYNC B0 ;  /* 0x0000000000007941 */ /* 0x000fea0003800000 */
.L_x_556:
        /* <DEDUP_REMOVED lines=9> */
.L_x_563:
        /* <DEDUP_REMOVED lines=12> */
.L_x_25045:


//--------------------- .text._ZN2at6native29vectorized_elementwise_kernelILi8ENS0_13AUnaryFunctorIbbbNS0_17BitwiseXorFunctorIbEEEESt5arrayIPcLm2EEEEviT0_T1_ --------------------------
	.section	.text._ZN2at6native29vectorized_elementwise_kernelILi8ENS0_13AUnaryFunctorIbbbNS0_17BitwiseXorFunctorIbEEEESt5arrayIPcLm2EEEEviT0_T1_,"ax",@progbits
	.sectioninfo	@"SHI_REGISTERS=4"
	.align	128
        .global         _ZN2at6native29vectorized_elementwise_kernelILi8ENS0_13AUnaryFunctorIbbbNS0_17BitwiseXorFunctorIbEEEESt5arrayIPcLm2EEEEviT0_T1_
        .type           _ZN2at6native29vectorized_elementwise_kernelILi8ENS0_13AUnaryFunctorIbbbNS0_17BitwiseXorFunctorIbEEEESt5arrayIPcLm2EEEEviT0_T1_,@function
        .size           _ZN2at6native29vectorized_elementwise_kernelILi8ENS0_13AUnaryFunctorIbbbNS0_17BitwiseXorFunctorIbEEEESt5arrayIPcLm2EEEEviT0_T1_,(.L_x_25046 - _ZN2at6native29vectorized_elementwise_kernelILi8ENS0_13AUnaryFunctorIbbbNS0_17BitwiseXorFunctorIbEEEESt5arrayIPcLm2EEEEviT0_T1_)
        .other          _ZN2at6native29vectorized_elementwise_kernelILi8ENS0_13AUnaryFunctorIbbbNS0_17BitwiseXorFunctorIbEEEESt5arrayIPcLm2EEEEviT0_T1_,@"STO_CUDA_ENTRY STV_DEFAULT"
_ZN2at6native29vectorized_elementwise_kernelILi8ENS0_13AUnaryFunctorIbbbNS0_17BitwiseXorFunctorIbEEEESt5arrayIPcLm2EEEEviT0_T1_:
.text._ZN2at6native29vectorized_elementwise_kernelILi8ENS0_13AUnaryFunctorIbbbNS0_17BitwiseXorFunctorIbEEEESt5arrayIPcLm2EEEEviT0_T1_:
[----:B------:R-:W-:Y:S02]  /*0000*/  MOV R1, c[0x0][0x28] ;  /* 0x00000a0000017a02 */ /* 0x000fe40000000f00 */
[----:B------:R-:W-:Y:S05]  /*0010*/  EXIT ;  /* 0x000000000000794d */ /* 0x000fea0003800000 */
.L_x_564:
        /* <DEDUP_REMOVED lines=14> */
.L_x_25046:


//--------------------- .text._ZN2at6native18elementwise_kernelILi128ELi4EZNS0_15gpu_kernel_implINS0_13BinaryFunctorIbbbNS0_17BitwiseXorFunctorIbEEEEEEvRNS_18TensorIteratorBaseERKT_EUliE_EEviT1_ --------------------------
	.section	.text._ZN2at6native18elementwise_kernelILi128ELi4EZNS0_15gpu_kernel_implINS0_13BinaryFunctorIbbbNS0_17BitwiseXorFunctorIbEEEEEEvRNS_18TensorIteratorBaseERKT_EUliE_EEviT1_,"ax",@progbits
	.sectioninfo	@"SHI_REGISTERS=26"
	.align	128
        .global         _ZN2at6native18elementwise_kernelILi128ELi4EZNS0_15gpu_kernel_implINS0_13BinaryFunctorIbbbNS0_17BitwiseXorFunctorIbEEEEEEvRNS_18TensorIteratorBaseERKT_EUliE_EEviT1_
        .type           _ZN2at6native18elementwise_kernelILi128ELi4EZNS0_15gpu_kernel_implINS0_13BinaryFunctorIbbbNS0_17BitwiseXorFunctorIbEEEEEEvRNS_18TensorIteratorBaseERKT_EUliE_EEviT1_,@function
        .size           _ZN2at6native18elementwise_kernelILi128ELi4EZNS0_15gpu_kernel_implINS0_13BinaryFunctorIbbbNS0_17BitwiseXorFunctorIbEEEEEEvRNS_18TensorIteratorBaseERKT_EUliE_EEviT1_,(.L_x_25047 - _ZN2at6native18elementwise_kernelILi128ELi4EZNS0_15gpu_kernel_implINS0_13BinaryFunctorIbbbNS0_17BitwiseXorFunctorIbEEEEEEvRNS_18TensorIteratorBaseERKT_EUliE_EEviT1_)
        .other          _ZN2at6native18elementwise_kernelILi128ELi4EZNS0_15gpu_kernel_implINS0_13BinaryFunctorIbbbNS0_17BitwiseXorFunctorIbEEEEEEvRNS_18TensorIteratorBaseERKT_EUliE_EEviT1_,@"STO_CUDA_ENTRY STV_DEFAULT"
_ZN2at6native18elementwise_kernelILi128ELi4EZNS0_15gpu_kernel_implINS0_13BinaryFunctorIbbbNS0_17BitwiseXorFunctorIbEEEEEEvRNS_18TensorIteratorBaseERKT_EUliE_EEviT1_:
.text._ZN2at6native18elementwise_kernelILi128ELi4EZNS0_15gpu_kernel_implINS0_13BinaryFunctorIbbbNS0_17BitwiseXorFunctorIbEEEEEEvRNS_18TensorIteratorBaseERKT_EUliE_EEviT1_:
        /* <DEDUP_REMOVED lines=10> */
[----:B------:R-:W-:Y:S02]  /*00a0*/  IMAD.MOV.U32 R0, RZ, RZ, RZ ;  /* 0x000000ffff007224 */ /* 0x000fe400078e00ff */
[----:B------:R-:W-:-:S08]  /*00b0*/  IMAD.MOV.U32 R16, RZ, RZ, RZ ;  /* 0x000000ffff107224 */ /* 0x000fd000078e00ff */
        /* <DEDUP_REMOVED lines=8> */
[C---:B------:R-:W-:Y:S02]  /*0140*/  IMAD R16, R23.reuse, c[0x0][0x298], RZ ;  /* 0x0000a60017107a24 */ /* 0x040fe400078e02ff */
        /* <DEDUP_REMOVED lines=10> */
[C---:B------:R-:W-:Y:S02]  /*01f0*/  IMAD R16, R5.reuse, c[0x0][0x2a4], R16 ;  /* 0x0000a90005107a24 */ /* 0x040fe400078e0210 */
        /* <DEDUP_REMOVED lines=223> */
[----:B------:R-:W-:-:S04]  /*0ff0*/  IMAD.MOV.U32 R2, RZ, RZ, RZ ;  /* 0x000000ffff027224 */ /* 0x000fc800078e00ff */
[----:B------:R-:W-:-:S05]  /*1000*/  IMAD.HI.U32 R2, R3, c[0x0][0x290], R2 ;  /* 0x0000a40003027a27 */ /* 0x000fca00078e0002 */
[----:B------:R-:W-:-:S05]  /*1010*/  SHF.R.U32.HI R2, RZ, c[0x0][0x294], R2 ;  /* 0x0000a500ff027a19 */ /* 0x000fca0000011602 */
[----:B------:R-:W-:-:S04]  /*1020*/  IMAD.MOV R2, RZ, RZ, -R2 ;  /* 0x000000ffff027224 */ /* 0x000fc800078e0a02 */
[----:B------:R-:W-:-:S04]  /*1030*/  IMAD R3, R2, c[0x0][0x28c], R3 ;  /* 0x0000a30002037a24 */ /* 0x000fc800078e0203 */
[C---:B------:R-:W-:Y:S02]  /*1040*/  IMAD R16, R3.reuse, c[0x0][0x3b8], R16 ;  /* 0x0000ee0003107a24 */ /* 0x040fe400078e0210 */
[C---:B------:R-:W-:Y:S02]  /*1050*/  IMAD R0, R3.reuse, c[0x0][0x3bc], R0 ;  /* 0x0000ef0003007a24 */ /* 0x040fe400078e0200 */
[----:B------:R-:W-:Y:S02]  /*1060*/  IMAD R22, R3, c[0x0][0x3c0], R22 ;  /* 0x0000f00003167a24 */ /* 0x000fe400078e0216 */
.L_x_567:
        /* <DEDUP_REMOVED lines=17> */
[----:B--2---:R-:W-:-:S04]  /*1180*/  ISETP.NE.AND P0, PT, R2, RZ, PT ;  /* 0x000000ff0200720c */ /* 0x004fc80003f05270 */
[----:B------:R-:W-:Y:S01]  /*1190*/  P2R R23, PR, RZ, 0x1 ;  /* 0x00000001ff177803 */ /* 0x000fe20000000000 */
[----:B------:R-:W-:Y:S05]  /*11a0*/  BRA `(.L_x_573) ;  /* 0x00000f8000007947 */ /* 0x000fea0003800000 */
.L_x_571:
[----:B------:R-:W2:Y:S02]  /*11b0*/  LDG.E.U8 R2, [R2.64] ;  /* 0x0000002402027981 */ /* 0x000ea4000c1e1100 */
[----:B--2---:R-:W-:-:S04]  /*11c0*/  ISETP.NE.AND P0, PT, R2, RZ, PT ;  /* 0x000000ff0200720c */ /* 0x004fc80003f05270 */
[----:B------:R-:W-:Y:S01]  /*11d0*/  P2R R23, PR, RZ, 0x1 ;  /* 0x00000001ff177803 */ /* 0x000fe20000000000 */
[----:B------:R-:W-:Y:S05]  /*11e0*/  BRA `(.L_x_573) ;  /* 0x00000f4000007947 */ /* 0x000fea0003800000 */
.L_x_570:
        /* <DEDUP_REMOVED lines=8> */
[----:B------:R-:W-:-:S04]  /*1270*/  ISETP.NE.AND.EX P0, PT, R3, RZ, PT, P0 ;  /* 0x000000ff0300720c */ /* 0x000fc80003f05300 */
[----:B------:R-:W-:Y:S01]  /*1280*/  P2R R23, PR, RZ, 0x1 ;  /* 0x00000001ff177803 */ /* 0x000fe20000000000 */
[----:B------:R-:W-:Y:S05]  /*1290*/  BRA `(.L_x_573) ;  /* 0x00000e9000007947 */ /* 0x000fea0003800000 */
.L_x_575:
[----:B------:R-:W2:Y:S02]  /*12a0*/  LDG.E R2, [R2.64] ;  /* 0x0000002402027981 */ /* 0x000ea4000c1e1900 */
[----:B--2---:R-:W-:-:S04]  /*12b0*/  ISETP.NE.AND P0, PT, R2, RZ, PT ;  /* 0x000000ff0200720c */ /* 0x004fc80003f05270 */
[----:B------:R-:W-:Y:S01]  /*12c0*/  P2R R23, PR, RZ, 0x1 ;  /* 0x00000001ff177803 */ /* 0x000fe20000000000 */
[----:B------:R-:W-:Y:S05]  /*12d0*/  BRA `(.L_x_573) ;  /* 0x00000e5000007947 */ /* 0x000fea0003800000 */
.L_x_574:
[----:B------:R-:W2:Y:S02]  /*12e0*/  LDG.E.U16 R2, [R2.64] ;  /* 0x0000002402027981 */ /* 0x000ea4000c1e1500 */
[----:B--2---:R-:W-:-:S04]  /*12f0*/  ISETP.NE.AND P0, PT, R2, RZ, PT ;  /* 0x000000ff0200720c */ /* 0x004fc80003f05270 */
[----:B------:R-:W-:Y:S01]  /*1300*/  P2R R23, PR, RZ, 0x1 ;  /* 0x00000001ff177803 */ /* 0x000fe20000000000 */
[----:B------:R-:W-:Y:S05]  /*1310*/  BRA `(.L_x_573) ;  /* 0x00000e1000007947 */ /* 0x000fea0003800000 */
.L_x_569:
[----:B------:R-:W-:-:S13]  /*1320*/  ISETP.GT.AND P0, PT, R4, 0x6, PT ;  /* 0x000000060400780c */ /* 0x000fda0003f04270 */
[----:B------:R-:W-:Y:S05]  /*1330*/  @P0 BRA `(.L_x_576) ;  /* 0x000000d000000947 */ /* 0x000fea0003800000 */
[----:B------:R-:W-:-:S13]  /*1340*/  ISETP.NE.AND P0, PT, R4, 0x5, PT ;  /* 0x000000050400780c */ /* 0x000fda0003f05270 */
[----:B------:R-:W-:Y:S05]  /*1350*/  @!P0 BRA `(.L_x_577) ;  /* 0x0000006000008947 */ /* 0x000fea0003800000 */
[----:B------:R-:W-:-:S13]  /*1360*/  ISETP.NE.AND P0, PT, R4, 0x6, PT ;  /* 0x000000060400780c */ /* 0x000fda0003f05270 */
[----:B------:R-:W-:Y:S05]  /*1370*/  @P0 BRA `(.L_x_572) ;  /* 0x00000bd000000947 */ /* 0x000fea0003800000 */
[----:B------:R-:W2:Y:S02]  /*1380*/  LDG.E R2, [R2.64] ;  /* 0x0000002402027981 */ /* 0x000ea4000c1e1900 */
[----:B--2---:R-:W-:-:S04]  /*1390*/  FSETP.NEU.FTZ.AND P0, PT, R2, RZ, PT ;  /* 0x000000ff0200720b */ /* 0x004fc80003f1d000 */
[----:B------:R-:W-:Y:S01]  /*13a0*/  P2R R23, PR, RZ, 0x1 ;  /* 0x00000001ff177803 */ /* 0x000fe20000000000 */
[----:B------:R-:W-:Y:S05]  /*13b0*/  BRA `(.L_x_573) ;  /* 0x00000d7000007947 */ /* 0x000fea0003800000 */
.L_x_577:
[----:B------:R-:W2:Y:S02]  /*13c0*/  LDG.E.U16 R0, [R2.64] ;  /* 0x0000002402007981 */ /* 0x000ea4000c1e1500 */
[----:B--2---:R-:W-:-:S05]  /*13d0*/  HADD2.F32 R0, -RZ, R0.H0_H0 ;  /* 0x20000000ff007230 */ /* 0x004fca0000004100 */
[----:B------:R-:W-:-:S04]  /*13e0*/  FSETP.NEU.FTZ.AND P0, PT, R0, RZ, PT ;  /* 0x000000ff0000720b */ /* 0x000fc80003f1d000 */
[----:B------:R-:W-:Y:S01]  /*13f0*/  P2R R23, PR, RZ, 0x1 ;  /* 0x00000001ff177803 */ /* 0x000fe20000000000 */
[----:B------:R-:W-:Y:S05]  /*1400*/  BRA `(.L_x_573) ;  /* 0x00000d2000007947 */ /* 0x000fea0003800000 */
.L_x_576:
        /* <DEDUP_REMOVED lines=9> */
[----:B------:R-:W-:-:S04]  /*14a0*/  PLOP3.LUT P0, PT, P0, P1, PT, 0xa8, 0x0 ;  /* 0x000000000000781c */ /* 0x000fc80000703570 */
[----:B------:R-:W-:Y:S01]  /*14b0*/  P2R R23, PR, RZ, 0x1 ;  /* 0x00000001ff177803 */ /* 0x000fe20000000000 */
[----:B------:R-:W-:Y:S05]  /*14c0*/  BRA `(.L_x_573) ;  /* 0x00000c6000007947 */ /* 0x000fea0003800000 */
.L_x_579:
        /* <DEDUP_REMOVED lines=8> */
[----:B------:R-:W-:-:S04]  /*1550*/  ISETP.NE.AND P0, PT, R0, RZ, PT ;  /* 0x000000ff0000720c */ /* 0x000fc80003f05270 */
[----:B------:R-:W-:Y:S01]  /*1560*/  P2R R23, PR, RZ, 0x1 ;  /* 0x00000001ff177803 */ /* 0x000fe20000000000 */
[----:B------:R-:W-:Y:S05]  /*1570*/  BRA `(.L_x_573) ;  /* 0x00000bb000007947 */ /* 0x000fea0003800000 */
.L_x_578:
[----:B------:R-:W2:Y:S02]  /*1580*/  LDG.E.64 R2, [R2.64] ;  /* 0x0000002402027981 */ /* 0x000ea4000c1e1b00 */
[----:B--2---:R-:W0:-:S06]  /*1590*/  DSETP.NEU.AND P0, PT, R2, RZ, PT ;  /* 0x000000ff0200722a */ /* 0x004e0c0003f0d000 */
[----:B0-----:R-:W-:Y:S01]  /*15a0*/  P2R R23, PR, RZ, 0x1 ;  /* 0x00000001ff177803 */ /* 0x001fe20000000000 */
[----:B------:R-:W-:Y:S05]  /*15b0*/  BRA `(.L_x_573) ;  /* 0x00000b7000007947 */ /* 0x000fea0003800000 */
.L_x_568:
        /* <DEDUP_REMOVED lines=9> */
[----:B--2---:R-:W-:-:S04]  /*1650*/  ISETP.NE.AND P0, PT, R2, RZ, PT ;  /* 0x000000ff0200720c */ /* 0x004fc80003f05270 */
[----:B------:R-:W-:Y:S01]  /*1660*/  P2R R23, PR, RZ, 0x1 ;  /* 0x00000001ff177803 */ /* 0x000fe20000000000 */
[----:B------:R-:W-:Y:S05]  /*1670*/  BRA `(.L_x_573) ;  /* 0x00000ab000007947 */ /* 0x000fea0003800000 */
.L_x_582:
[----:B------:R-:W2:Y:S02]  /*1680*/  LDG.E.128 R4, [R2.64] ;  /* 0x0000002402047981 */ /* 0x000ea4000c1e1d00 */
[----:B--2---:R-:W0:-:S06]  /*1690*/  DSETP.NEU.AND P0, PT, R6, RZ, PT ;  /* 0x000000ff0600722a */ /* 0x004e0c0003f0d000 */
[----:B0-----:R-:W0:-:S06]  /*16a0*/  DSETP.NEU.OR P0, PT, R4, RZ, P0 ;  /* 0x000000ff0400722a */ /* 0x001e0c000070d400 */
[----:B0-----:R-:W-:Y:S01]  /*16b0*/  P2R R23, PR, RZ, 0x1 ;  /* 0x00000001ff177803 */ /* 0x001fe20000000000 */
[----:B------:R-:W-:Y:S05]  /*16c0*/  BRA `(.L_x_573) ;  /* 0x00000a6000007947 */ /* 0x000fea0003800000 */
.L_x_581:
        /* <DEDUP_REMOVED lines=25> */
[----:B------:R-:W-:-:S04]  /*1860*/  FSETP.NEU.FTZ.AND P0, PT, R5, RZ, PT ;  /* 0x000000ff0500720b */ /* 0x000fc80003f1d000 */
[----:B------:R-:W-:Y:S01]  /*1870*/  P2R R23, PR, RZ, 0x1 ;  /* 0x00000001ff177803 */ /* 0x000fe20000000000 */
[----:B------:R-:W-:Y:S05]  /*1880*/  BRA `(.L_x_573) ;  /* 0x000008a000007947 */ /* 0x000fea0003800000 */
.L_x_584:
        /* <DEDUP_REMOVED lines=12> */
[----:B------:R-:W-:-:S04]  /*1950*/  FSETP.NEU.FTZ.AND P0, PT, R4, RZ, PT ;  /* 0x000000ff0400720b */ /* 0x000fc80003f1d000 */
[----:B------:R-:W-:Y:S01]  /*1960*/  P2R R23, PR, RZ, 0x1 ;  /* 0x00000001ff177803 */ /* 0x000fe20000000000 */
[----:B------:R-:W-:Y:S05]  /*1970*/  BRA `(.L_x_573) ;  /* 0x000007b000007947 */ /* 0x000fea0003800000 */
.L_x_583:
[----:B------:R-:W2:Y:S02]  /*1980*/  LDG.E.U16 R0, [R2.64] ;  /* 0x0000002402007981 */ /* 0x000ea4000c1e1500 */
[----:B--2---:R-:W-:-:S04]  /*1990*/  PRMT R0, RZ, 0x5410, R0 ;  /* 0x00005410ff007816 */ /* 0x004fc80000000000 */
[----:B------:R-:W-:-:S04]  /*19a0*/  FSETP.NEU.FTZ.AND P0, PT, R0, RZ, PT ;  /* 0x000000ff0000720b */ /* 0x000fc80003f1d000 */
[----:B------:R-:W-:Y:S01]  /*19b0*/  P2R R23, PR, RZ, 0x1 ;  /* 0x00000001ff177803 */ /* 0x000fe20000000000 */
[----:B------:R-:W-:Y:S05]  /*19c0*/  BRA `(.L_x_573) ;  /* 0x0000076000007947 */ /* 0x000fea0003800000 */
.L_x_580:
        /* <DEDUP_REMOVED lines=9> */
[----:B--2---:R-:W-:-:S04]  /*1a60*/  ISETP.NE.AND P0, PT, R2, RZ, PT ;  /* 0x000000ff0200720c */ /* 0x004fc80003f05270 */
[----:B------:R-:W-:Y:S01]  /*1a70*/  P2R R23, PR, RZ, 0x1 ;  /* 0x00000001ff177803 */ /* 0x000fe20000000000 */
[----:B------:R-:W-:Y:S05]  /*1a80*/  BRA `(.L_x_573) ;  /* 0x000006a000007947 */ /* 0x000fea0003800000 */
.L_x_587:
        /* <DEDUP_REMOVED lines=21> */
.L_x_591:
[----:B------:R-:W-:Y:S05]  /*1be0*/  BSYNC B1 ;  /* 0x0000000000017941 */ /* 0x000fea0003800000 */
.L_x_590:
[----:B------:R-:W-:Y:S01]  /*1bf0*/  LEA R3, R0, 0x3b800000, 0x17 ;  /* 0x3b80000000037811 */ /* 0x000fe200078eb8ff */
[----:B------:R-:W-:-:S05]  /*1c00*/  IMAD.SHL.U32 R0, R2, 0x100000, RZ ;  /* 0x0010000002007824 */ /* 0x000fca00078e00ff */
[----:B------:R-:W-:Y:S02]  /*1c10*/  LOP3.LUT R0, R3, R0, R4, 0xfe, !PT ;  /* 0x0000000003007212 */ /* 0x000fe400078efe04 */
.L_x_589:
[----:B------:R-:W-:Y:S05]  /*1c20*/  BSYNC B0 ;  /* 0x0000000000007941 */ /* 0x000fea0003800000 */
.L_x_588:
[----:B------:R-:W-:-:S04]  /*1c30*/  FSETP.NEU.FTZ.AND P0, PT, R0, RZ, PT ;  /* 0x000000ff0000720b */ /* 0x000fc80003f1d000 */
[----:B------:R-:W-:Y:S01]  /*1c40*/  P2R R23, PR, RZ, 0x1 ;  /* 0x00000001ff177803 */ /* 0x000fe20000000000 */
[----:B------:R-:W-:Y:S05]  /*1c50*/  BRA `(.L_x_573) ;  /* 0x000004d000007947 */ /* 0x000fea0003800000 */
.L_x_586:
        /* <DEDUP_REMOVED lines=21> */
.L_x_595:
[----:B------:R-:W-:Y:S05]  /*1db0*/  BSYNC B1 ;  /* 0x0000000000017941 */ /* 0x000fea0003800000 */
.L_x_594:
[----:B------:R-:W-:Y:S01]  /*1dc0*/  LEA R3, R0, 0x37800000, 0x17 ;  /* 0x3780000000037811 */ /* 0x000fe200078eb8ff */
[----:B------:R-:W-:-:S05]  /*1dd0*/  IMAD.SHL.U32 R0, R2, 0x200000, RZ ;  /* 0x0020000002007824 */ /* 0x000fca00078e00ff */
[----:B------:R-:W-:Y:S02]  /*1de0*/  LOP3.LUT R0, R3, R0, R4, 0xfe, !PT ;  /* 0x0000000003007212 */ /* 0x000fe400078efe04 */
.L_x_593:
[----:B------:R-:W-:Y:S05]  /*1df0*/  BSYNC B0 ;  /* 0x0000000000007941 */ /* 0x000fea0003800000 */
.L_x_592:
[----:B------:R-:W-:-:S04]  /*1e00*/  FSETP.NEU.FTZ.AND P0, PT, R0, RZ, PT ;  /* 0x000000ff0000720b */ /* 0x000fc80003f1d000 */
[----:B------:R-:W-:Y:S01]  /*1e10*/  P2R R23, PR, RZ, 0x1 ;  /* 0x00000001ff177803 */ /* 0x000fe20000000000 */
[----:B------:R-:W-:Y:S05]  /*1e20*/  BRA `(.L_x_573) ;  /* 0x0000030000007947 */ /* 0x000fea0003800000 */
.L_x_585:
        /* <DEDUP_REMOVED lines=14> */
.L_x_599:
[----:B------:R-:W-:Y:S05]  /*1f10*/  BSYNC B0 ;  /* 0x0000000000007941 */ /* 0x000fea0003800000 */
.L_x_598:
[----:B------:R-:W-:-:S04]  /*1f20*/  FSETP.NEU.FTZ.AND P0, PT, R0, RZ, PT ;  /* 0x000000ff0000720b */ /* 0x000fc80003f1d000 */
[----:B------:R-:W-:Y:S01]  /*1f30*/  P2R R23, PR, RZ, 0x1 ;  /* 0x00000001ff177803 */ /* 0x000fe20000000000 */
[----:B------:R-:W-:Y:S05]  /*1f40*/  BRA `(.L_x_573) ;  /* 0x000001e000007947 */ /* 0x000fea0003800000 */
.L_x_572:
        /* <DEDUP_REMOVED lines=19> */
[----:B------:R-:W-:-:S04]  /*2080*/  PLOP3.LUT P0, PT, PT, PT, PT, 0x8, 0x0 ;  /* 0x000000000000781c */ /* 0x000fc80003f0e170 */
[----:B------:R-:W-:Y:S01]  /*2090*/  P2R R23, PR, RZ, 0x1 ;  /* 0x00000001ff177803 */ /* 0x000fe20000000000 */
[----:B------:R-:W-:Y:S05]  /*20a0*/  BRA `(.L_x_573) ;  /* 0x0000008000007947 */ /* 0x000fea0003800000 */
.L_x_597:
[----:B------:R-:W2:Y:S02]  /*20b0*/  LDG.E.64 R2, [R2.64] ;  /* 0x0000002402027981 */ /* 0x000ea4000c1e1b00 */
[----:B--2---:R-:W-:-:S04]  /*20c0*/  ISETP.NE.U32.AND P0, PT, R2, RZ, PT ;  /* 0x000000ff0200720c */ /* 0x004fc80003f05070 */
[----:B------:R-:W-:-:S04]  /*20d0*/  ISETP.NE.AND.EX P0, PT, R3, RZ, PT, P0 ;  /* 0x000000ff0300720c */ /* 0x000fc80003f05300 */
[----:B------:R-:W-:Y:S01]  /*20e0*/  P2R R23, PR, RZ, 0x1 ;  /* 0x00000001ff177803 */ /* 0x000fe20000000000 */
[----:B------:R-:W-:Y:S05]  /*20f0*/  BRA `(.L_x_573) ;  /* 0x0000003000007947 */ /* 0x000fea0003800000 */
.L_x_596:
[----:B------:R-:W2:Y:S02]  /*2100*/  LDG.E R2, [R2.64] ;  /* 0x0000002402027981 */ /* 0x000ea4000c1e1900 */
[----:B--2---:R-:W-:-:S04]  /*2110*/  ISETP.NE.AND P0, PT, R2, RZ, PT ;  /* 0x000000ff0200720c */ /* 0x004fc80003f05270 */
[----:B------:R-:W-:Y:S02]  /*2120*/  P2R R23, PR, RZ, 0x1 ;  /* 0x00000001ff177803 */ /* 0x000fe40000000000 */
.L_x_573:
[----:B------:R-:W0:Y:S01]  /*2130*/  LDC.U8 R4, c[0x0][0x3e3] ;  /* 0x0000f8c0ff047b82 */ /* 0x000e220000000000 */
[----:B------:R-:W-:-:S05]  /*2140*/  IADD3 R2, P1, R22, c[0x0][0x3d8], RZ ;  /* 0x0000f60016027a10 */ /* 0x000fca0007f3e0ff */
        /* <DEDUP_REMOVED lines=15> */
.L_x_603:
[----:B------:R-:W2:Y:S02]  /*2240*/  LDG.E.U8 R2, [R2.64] ;  /* 0x0000002402027981 */ /* 0x000ea4000c1e1100 */
[----:B--2---:R-:W-:Y:S01]  /*2250*/  ISETP.NE.AND P0, PT, R2, RZ, PT ;  /* 0x000000ff0200720c */ /* 0x004fe20003f05270 */
[----:B------:R-:W-:Y:S05]  /*2260*/  BRA `(.L_x_605) ;  /* 0x00000e0000007947 */ /* 0x000fea0003800000 */
.L_x_602:
        /* <DEDUP_REMOVED lines=10> */
.L_x_607:
[----:B------:R-:W2:Y:S02]  /*2310*/  LDG.E R2, [R2.64] ;  /* 0x0000002402027981 */ /* 0x000ea4000c1e1900 */
[----:B--2---:R-:W-:Y:S01]  /*2320*/  ISETP.NE.AND P0, PT, R2, RZ, PT ;  /* 0x000000ff0200720c */ /* 0x004fe20003f05270 */
[----:B------:R-:W-:Y:S05]  /*2330*/  BRA `(.L_x_605) ;  /* 0x00000d3000007947 */ /* 0x000fea0003800000 */
.L_x_606:
[----:B------:R-:W2:Y:S02]  /*2340*/  LDG.E.U16 R2, [R2.64] ;  /* 0x0000002402027981 */ /* 0x000ea4000c1e1500 */
[----:B--2---:R-:W-:Y:S01]  /*2350*/  ISETP.NE.AND P0, PT, R2, RZ, PT ;  /* 0x000000ff0200720c */ /* 0x004fe20003f05270 */
[----:B------:R-:W-:Y:S05]  /*2360*/  BRA `(.L_x_605) ;  /* 0x00000d0000007947 */ /* 0x000fea0003800000 */
.L_x_601:
        /* <DEDUP_REMOVED lines=9> */
.L_x_609:
[----:B------:R-:W2:Y:S02]  /*2400*/  LDG.E.U16 R0, [R2.64] ;  /* 0x0000002402007981 */ /* 0x000ea4000c1e1500 */
[----:B--2---:R-:W-:-:S05]  /*2410*/  HADD2.F32 R0, -RZ, R0.H0_H0 ;  /* 0x20000000ff007230 */ /* 0x004fca0000004100 */
[----:B------:R-:W-:Y:S01]  /*2420*/  FSETP.NEU.FTZ.AND P0, PT, R0, RZ, PT ;  /* 0x000000ff0000720b */ /* 0x000fe20003f1d000 */
[----:B------:R-:W-:Y:S05]  /*2430*/  BRA `(.L_x_605) ;  /* 0x00000c3000007947 */ /* 0x000fea0003800000 */
.L_x_608:
        /* <DEDUP_REMOVED lines=11> */
.L_x_611:
        /* <DEDUP_REMOVED lines=10> */
.L_x_610:
[----:B------:R-:W2:Y:S02]  /*2590*/  LDG.E.64 R2, [R2.64] ;  /* 0x0000002402027981 */ /* 0x000ea4000c1e1b00 */
[----:B--2---:R0:W1:Y:S01]  /*25a0*/  DSETP.NEU.AND P0, PT, R2, RZ, PT ;  /* 0x000000ff0200722a */ /* 0x0040620003f0d000 */
[----:B------:R-:W-:Y:S05]  /*25b0*/  BRA `(.L_x_605) ;  /* 0x00000ab000007947 */ /* 0x000fea0003800000 */
.L_x_600:
        /* <DEDUP_REMOVED lines=11> */
.L_x_614:
[----:B------:R-:W2:Y:S02]  /*2670*/  LDG.E.128 R4, [R2.64] ;  /* 0x0000002402047981 */ /* 0x000ea4000c1e1d00 */
[----:B--2---:R-:W0:-:S06]  /*2680*/  DSETP.NEU.AND P0, PT, R6, RZ, PT ;  /* 0x000000ff0600722a */ /* 0x004e0c0003f0d000 */
[----:B0-----:R0:W1:Y:S01]  /*2690*/  DSETP.NEU.OR P0, PT, R4, RZ, P0 ;  /* 0x000000ff0400722a */ /* 0x001062000070d400 */
[----:B------:R-:W-:Y:S05]  /*26a0*/  BRA `(.L_x_605) ;  /* 0x000009c000007947 */ /* 0x000fea0003800000 */
.L_x_613:
        /* <DEDUP_REMOVED lines=27> */
.L_x_616:
        /* <DEDUP_REMOVED lines=14> */
.L_x_615:
[----:B------:R-:W2:Y:S02]  /*2940*/  LDG.E.U16 R0, [R2.64] ;  /* 0x0000002402007981 */ /* 0x000ea4000c1e1500 */
[----:B--2---:R-:W-:-:S04]  /*2950*/  PRMT R0, RZ, 0x5410, R0 ;  /* 0x00005410ff007816 */ /* 0x004fc80000000000 */
[----:B------:R-:W-:Y:S01]  /*2960*/  FSETP.NEU.FTZ.AND P0, PT, R0, RZ, PT ;  /* 0x000000ff0000720b */ /* 0x000fe20003f1d000 */
[----:B------:R-:W-:Y:S05]  /*2970*/  BRA `(.L_x_605) ;  /* 0x000006f000007947 */ /* 0x000fea0003800000 */
.L_x_612:
        /* <DEDUP_REMOVED lines=11> */
.L_x_619:
        /* <DEDUP_REMOVED lines=21> */
.L_x_623:
[----:B------:R-:W-:Y:S05]  /*2b80*/  BSYNC B1 ;  /* 0x0000000000017941 */ /* 0x000fea0003800000 */
.L_x_622:
[----:B------:R-:W-:Y:S01]  /*2b90*/  LEA R3, R0, 0x3b800000, 0x17 ;  /* 0x3b80000000037811 */ /* 0x000fe200078eb8ff */
[----:B------:R-:W-:-:S05]  /*2ba0*/  IMAD.SHL.U32 R0, R2, 0x100000, RZ ;  /* 0x0010000002007824 */ /* 0x000fca00078e00ff */
[----:B------:R-:W-:Y:S02]  /*2bb0*/  LOP3.LUT R0, R3, R0, R4, 0xfe, !PT ;  /* 0x0000000003007212 */ /* 0x000fe400078efe04 */
.L_x_621:
[----:B------:R-:W-:Y:S05]  /*2bc0*/  BSYNC B0 ;  /* 0x0000000000007941 */ /* 0x000fea0003800000 */
.L_x_620:
[----:B------:R-:W-:Y:S01]  /*2bd0*/  FSETP.NEU.FTZ.AND P0, PT, R0, RZ, PT ;  /* 0x000000ff0000720b */ /* 0x000fe20003f1d000 */
[----:B------:R-:W-:Y:S05]  /*2be0*/  BRA `(.L_x_605) ;  /* 0x0000048000007947 */ /* 0x000fea0003800000 */
.L_x_618:
        /* <DEDUP_REMOVED lines=21> */
.L_x_627:
[----:B------:R-:W-:Y:S05]  /*2d40*/  BSYNC B1 ;  /* 0x0000000000017941 */ /* 0x000fea0003800000 */
.L_x_626:
[----:B------:R-:W-:Y:S01]  /*2d50*/  LEA R3, R0, 0x37800000, 0x17 ;  /* 0x3780000000037811 */ /* 0x000fe200078eb8ff */
[----:B------:R-:W-:-:S05]  /*2d60*/  IMAD.SHL.U32 R0, R2, 0x200000, RZ ;  /* 0x0020000002007824 */ /* 0x000fca00078e00ff */
[----:B------:R-:W-:Y:S02]  /*2d70*/  LOP3.LUT R0, R3, R0, R4, 0xfe, !PT ;  /* 0x0000000003007212 */ /* 0x000fe400078efe04 */
.L_x_625:
[----:B------:R-:W-:Y:S05]  /*2d80*/  BSYNC B0 ;  /* 0x0000000000007941 */ /* 0x000fea0003800000 */
.L_x_624:
[----:B------:R-:W-:Y:S01]  /*2d90*/  FSETP.NEU.FTZ.AND P0, PT, R0, RZ, PT ;  /* 0x000000ff0000720b */ /* 0x000fe20003f1d000 */
[----:B------:R-:W-:Y:S05]  /*2da0*/  BRA `(.L_x_605) ;  /* 0x000002c000007947 */ /* 0x000fea0003800000 */
.L_x_617:
        /* <DEDUP_REMOVED lines=14> */
.L_x_631:
[----:B------:R-:W-:Y:S05]  /*2e90*/  BSYNC B0 ;  /* 0x0000000000007941 */ /* 0x000fea0003800000 */
.L_x_630:
[----:B------:R-:W-:Y:S01]  /*2ea0*/  FSETP.NEU.FTZ.AND P0, PT, R0, RZ, PT ;  /* 0x000000ff0000720b */ /* 0x000fe20003f1d000 */
[----:B------:R-:W-:Y:S05]  /*2eb0*/  BRA `(.L_x_605) ;  /* 0x000001b000007947 */ /* 0x000fea0003800000 */
.L_x_604:
        /* <DEDUP_REMOVED lines=21> */
.L_x_629:
[----:B------:R-:W2:Y:S02]  /*3010*/  LDG.E.64 R2, [R2.64] ;  /* 0x0000002402027981 */ /* 0x000ea4000c1e1b00 */
[----:B--2---:R-:W-:-:S04]  /*3020*/  ISETP.NE.U32.AND P0, PT, R2, RZ, PT ;  /* 0x000000ff0200720c */ /* 0x004fc80003f05070 */
[----:B------:R-:W-:Y:S01]  /*3030*/  ISETP.NE.AND.EX P0, PT, R3, RZ, PT, P0 ;  /* 0x000000ff0300720c */ /* 0x000fe20003f05300 */
[----:B------:R-:W-:Y:S05]  /*3040*/  BRA `(.L_x_605) ;  /* 0x0000002000007947 */ /* 0x000fea0003800000 */
.L_x_628:
[----:B------:R-:W2:Y:S02]  /*3050*/  LDG.E R2, [R2.64] ;  /* 0x0000002402027981 */ /* 0x000ea4000c1e1900 */
[----:B--2---:R-:W-:Y:S02]  /*3060*/  ISETP.NE.AND P0, PT, R2, RZ, PT ;  /* 0x000000ff0200720c */ /* 0x004fe40003f05270 */
.L_x_605:
[----:B0-----:R-:W0:Y:S01]  /*3070*/  LDC.U8 R3, c[0x0][0x3e1] ;  /* 0x0000f840ff037b82 */ /* 0x001e220000000000 */
[----:B------:R-:W-:-:S04]  /*3080*/  ISETP.NE.AND P1, PT, R23, RZ, PT ;  /* 0x000000ff1700720c */ /* 0x000fc80003f25270 */
[----:B-1----:R-:W-:-:S04]  /*3090*/  PLOP3.LUT P0, PT, P1, P0, PT, 0x28, 0x0 ;  /* 0x000000000000781c */ /* 0x002fc80000f00570 */
        /* <DEDUP_REMOVED lines=14> */
.L_x_635:
[----:B------:R0:W-:Y:S01]  /*3180*/  STG.E.U8 [R16.64], R2 ;  /* 0x0000000210007986 */ /* 0x0001e2000c101124 */
[----:B------:R-:W-:Y:S05]  /*3190*/  BRA `(.L_x_637) ;  /* 0x00000d5000007947 */ /* 0x000fea0003800000 */
.L_x_634:
        /* <DEDUP_REMOVED lines=9> */
.L_x_639:
[----:B------:R0:W-:Y:S01]  /*3230*/  STG.E [R16.64], R2 ;  /* 0x0000000210007986 */ /* 0x0001e2000c101924 */
[----:B------:R-:W-:Y:S05]  /*3240*/  BRA `(.L_x_637) ;  /* 0x00000ca000007947 */ /* 0x000fea0003800000 */
.L_x_638:
[----:B------:R0:W-:Y:S01]  /*3250*/  STG.E.U16 [R16.64], R2 ;  /* 0x0000000210007986 */ /* 0x0001e2000c101524 */
[----:B------:R-:W-:Y:S05]  /*3260*/  BRA `(.L_x_637) ;  /* 0x00000c8000007947 */ /* 0x000fea0003800000 */
.L_x_633:
[----:B------:R-:W-:-:S13]  /*3270*/  ISETP.GT.AND P0, PT, R0, 0x6, PT ;  /* 0x000000060000780c */ /* 0x000fda0003f04270 */
[----:B------:R-:W-:Y:S05]  /*3280*/  @P0 BRA `(.L_x_640) ;  /* 0x000000b000000947 */ /* 0x000fea0003800000 */
[----:B------:R-:W-:-:S13]  /*3290*/  ISETP.NE.AND P0, PT, R0, 0x5, PT ;  /* 0x000000050000780c */ /* 0x000fda0003f05270 */
[----:B------:R-:W-:Y:S05]  /*32a0*/  @!P0 BRA `(.L_x_641) ;  /* 0x0000005000008947 */ /* 0x000fea0003800000 */
[----:B------:R-:W-:-:S13]  /*32b0*/  ISETP.NE.AND P0, PT, R0, 0x6, PT ;  /* 0x000000060000780c */ /* 0x000fda0003f05270 */
[----:B------:R-:W-:Y:S05]  /*32c0*/  @P0 BRA `(.L_x_636) ;  /* 0x00000aa000000947 */ /* 0x000fea0003800000 */
[----:B------:R-:W0:Y:S02]  /*32d0*/  I2F.U32 R3, R2 ;  /* 0x0000000200037306 */ /* 0x000e240000201000 */
[----:B0-----:R0:W-:Y:S01]  /*32e0*/  STG.E [R16.64], R3 ;  /* 0x0000000310007986 */ /* 0x0011e2000c101924 */
[----:B------:R-:W-:Y:S05]  /*32f0*/  BRA `(.L_x_637) ;  /* 0x00000bf000007947 */ /* 0x000fea0003800000 */
.L_x_641:
[----:B------:R-:W0:Y:S02]  /*3300*/  I2F.U32 R0, R2 ;  /* 0x0000000200007306 */ /* 0x000e240000201000 */
[----:B0-----:R-:W-:-:S05]  /*3310*/  F2FP.PACK_AB R0, RZ, R0 ;  /* 0x00000000ff00723e */ /* 0x001fca00000000ff */
[----:B------:R0:W-:Y:S01]  /*3320*/  STG.E.U16 [R16.64], R0 ;  /* 0x0000000010007986 */ /* 0x0001e2000c101524 */
[----:B------:R-:W-:Y:S05]  /*3330*/  BRA `(.L_x_637) ;  /* 0x00000bb000007947 */ /* 0x000fea0003800000 */
.L_x_640:
[----:B------:R-:W-:-:S13]  /*3340*/  ISETP.NE.AND P0, PT, R0, 0x7, PT ;  /* 0x000000070000780c */ /* 0x000fda0003f05270 */
[----:B------:R-:W-:Y:S05]  /*3350*/  @!P0 BRA `(.L_x_642) ;  /* 0x000000d000008947 */ /* 0x000fea0003800000 */
[----:B------:R-:W-:-:S13]  /*3360*/  ISETP.NE.AND P0, PT, R0, 0x8, PT ;  /* 0x000000080000780c */ /* 0x000fda0003f05270 */
[----:B------:R-:W-:Y:S05]  /*3370*/  @!P0 BRA `(.L_x_643) ;  /* 0x0000006000008947 */ /* 0x000fea0003800000 */
[----:B------:R-:W-:-:S13]  /*3380*/  ISETP.NE.AND P0, PT, R0, 0x9, PT ;  /* 0x000000090000780c */ /* 0x000fda0003f05270 */
[----:B------:R-:W-:Y:S05]  /*3390*/  @P0 BRA `(.L_x_636) ;  /* 0x000009d000000947 */ /* 0x000fea0003800000 */
[----:B------:R-:W0:Y:S01]  /*33a0*/  I2F.U32 R2, R2 ;  /* 0x0000000200027306 */ /* 0x000e220000201000 */
[----:B------:R-:W-:-:S05]  /*33b0*/  IMAD.MOV.U32 R3, RZ, RZ, RZ ;  /* 0x000000ffff037224 */ /* 0x000fca00078e00ff */
[----:B0-----:R0:W-:Y:S01]  /*33c0*/  STG.E.64 [R16.64], R2 ;  /* 0x0000000210007986 */ /* 0x0011e2000c101b24 */
[----:B------:R-:W-:Y:S05]  /*33d0*/  BRA `(.L_x_637) ;  /* 0x00000b1000007947 */ /* 0x000fea0003800000 */
.L_x_643:
[----:B------:R-:W0:Y:S02]  /*33e0*/  I2F.U32 R2, R2 ;  /* 0x0000000200027306 */ /* 0x000e240000201000 */
[----:B0-----:R-:W-:-:S04]  /*33f0*/  F2FP.PACK_AB R3, RZ, R2 ;  /* 0x00000002ff03723e */ /* 0x001fc800000000ff */
[----:B------:R-:W-:-:S05]  /*3400*/  PRMT R3, R3, 0x5410, RZ ;  /* 0x0000541003037816 */ /* 0x000fca00000000ff */
[----:B------:R0:W-:Y:S01]  /*3410*/  STG.E [R16.64], R3 ;  /* 0x0000000310007986 */ /* 0x0001e2000c101924 */
[----:B------:R-:W-:Y:S05]  /*3420*/  BRA `(.L_x_637) ;  /* 0x00000ac000007947 */ /* 0x000fea0003800000 */
.L_x_642:
[----:B------:R-:W0:Y:S02]  /*3430*/  I2F.F64.U32 R2, R2 ;  /* 0x0000000200027312 */ /* 0x000e240000201800 */
[----:B0-----:R0:W-:Y:S01]  /*3440*/  STG.E.64 [R16.64], R2 ;  /* 0x0000000210007986 */ /* 0x0011e2000c101b24 */
[----:B------:R-:W-:Y:S05]  /*3450*/  BRA `(.L_x_637) ;  /* 0x00000a9000007947 */ /* 0x000fea0003800000 */
.L_x_632:
        /* <DEDUP_REMOVED lines=10> */
.L_x_646:
[----:B------:R-:W0:Y:S01]  /*3500*/  I2F.F64.U32 R4, R2 ;  /* 0x0000000200047312 */ /* 0x000e220000201800 */
[----:B------:R-:W-:-:S05]  /*3510*/  CS2R R6, SRZ ;  /* 0x0000000000067805 */ /* 0x000fca000001ff00 */
[----:B0-----:R0:W-:Y:S01]  /*3520*/  STG.E.128 [R16.64], R4 ;  /* 0x0000000410007986 */ /* 0x0011e2000c101d24 */
[----:B------:R-:W-:Y:S05]  /*3530*/  BRA `(.L_x_637) ;  /* 0x000009b000007947 */ /* 0x000fea0003800000 */
.L_x_645:
[----:B------:R-:W-:-:S13]  /*3540*/  ISETP.NE.AND P0, PT, R0, 0xf, PT ;  /* 0x0000000f0000780c */ /* 0x000fda0003f05270 */
[----:B------:R-:W-:Y:S05]  /*3550*/  @!P0 BRA `(.L_x_647) ;  /* 0x000002d000008947 */ /* 0x000fea0003800000 */
[----:B------:R-:W-:-:S13]  /*3560*/  ISETP.NE.AND P0, PT, R0, 0x17, PT ;  /* 0x000000170000780c */ /* 0x000fda0003f05270 */
[----:B------:R-:W-:Y:S05]  /*3570*/  @!P0 BRA `(.L_x_648) ;  /* 0x0000015000008947 */ /* 0x000fea0003800000 */
[----:B------:R-:W-:-:S13]  /*3580*/  ISETP.NE.AND P0, PT, R0, 0x18, PT ;  /* 0x000000180000780c */ /* 0x000fda0003f05270 */
[----:B------:R-:W-:Y:S05]  /*3590*/  @P0 BRA `(.L_x_636) ;  /* 0x000007d000000947 */ /* 0x000fea0003800000 */
[----:B------:R-:W0:Y:S01]  /*35a0*/  I2F.U32 R5, R2 ;  /* 0x0000000200057306 */ /* 0x000e220000201000 */
        /* <DEDUP_REMOVED lines=14> */
.L_x_650:
[----:B------:R-:W-:Y:S05]  /*3690*/  BSYNC B0 ;  /* 0x0000000000007941 */ /* 0x000fea0003800000 */
.L_x_649:
[----:B------:R-:W-:-:S05]  /*36a0*/  LOP3.LUT R3, R0, R3, RZ, 0xfc, !PT ;  /* 0x0000000300037212 */ /* 0x000fca00078efcff */
[----:B------:R0:W-:Y:S01]  /*36b0*/  STG.E.U8 [R16.64], R3 ;  /* 0x0000000310007986 */ /* 0x0001e2000c101124 */
[----:B------:R-:W-:Y:S05]  /*36c0*/  BRA `(.L_x_637) ;  /* 0x0000082000007947 */ /* 0x000fea0003800000 */
.L_x_648:
[----:B------:R-:W0:Y:S01]  /*36d0*/  I2F.U32 R5, R2 ;  /* 0x0000000200057306 */ /* 0x000e220000201000 */
        /* <DEDUP_REMOVED lines=12> */
.L_x_652:
[----:B------:R-:W-:Y:S01]  /*37a0*/  IMAD.MOV.U32 R0, RZ, RZ, 0x7f ;  /* 0x0000007fff007424 */ /* 0x000fe200078e00ff */
[----:B------:R-:W-:-:S04]  /*37b0*/  ISETP.GT.U32.AND P0, PT, R3, 0x7f800000, PT ;  /* 0x7f8000000300780c */ /* 0x000fc80003f04070 */
[----:B------:R-:W-:-:S04]  /*37c0*/  SEL R0, R0, 0x7c, P0 ;  /* 0x0000007c00007807 */ /* 0x000fc80000000000 */
.L_x_653:
[----:B------:R-:W-:Y:S05]  /*37d0*/  BSYNC B0 ;  /* 0x0000000000007941 */ /* 0x000fea0003800000 */
.L_x_651:
[----:B------:R-:W-:-:S04]  /*37e0*/  LOP3.LUT R2, R5, 0x80000000, RZ, 0xc0, !PT ;  /* 0x8000000005027812 */ /* 0x000fc800078ec0ff */
[----:B------:R-:W-:-:S04]  /*37f0*/  SHF.R.U32.HI R3, RZ, 0x18, R2 ;  /* 0x00000018ff037819 */ /* 0x000fc80000011602 */
[----:B------:R-:W-:-:S05]  /*3800*/  LOP3.LUT R3, R0, R3, RZ, 0xfc, !PT ;  /* 0x0000000300037212 */ /* 0x000fca00078efcff */
[----:B------:R0:W-:Y:S01]  /*3810*/  STG.E.U8 [R16.64], R3 ;  /* 0x0000000310007986 */ /* 0x0001e2000c101124 */
[----:B------:R-:W-:Y:S05]  /*3820*/  BRA `(.L_x_637) ;  /* 0x000006c000007947 */ /* 0x000fea0003800000 */
.L_x_647:
[----:B------:R-:W0:Y:S02]  /*3830*/  I2F.U32 R0, R2 ;  /* 0x0000000200007306 */ /* 0x000e240000201000 */
[----:B0-----:R-:W-:-:S05]  /*3840*/  F2FP.BF16.PACK_AB R0, RZ, R0 ;  /* 0x00000000ff00723e */ /* 0x001fca00000010ff */
[----:B------:R0:W-:Y:S01]  /*3850*/  STG.E.U16 [R16.64], R0 ;  /* 0x0000000010007986 */ /* 0x0001e2000c101524 */
[----:B------:R-:W-:Y:S05]  /*3860*/  BRA `(.L_x_637) ;  /* 0x0000068000007947 */ /* 0x000fea0003800000 */
.L_x_644:
        /* <DEDUP_REMOVED lines=10> */
.L_x_656:
[----:B------:R-:W0:Y:S01]  /*3910*/  I2F.U32 R5, R2 ;  /* 0x0000000200057306 */ /* 0x000e220000201000 */
        /* <DEDUP_REMOVED lines=16> */
.L_x_659:
[----:B------:R-:W-:-:S04]  /*3a20*/  LOP3.LUT R2, R5, 0x80000000, RZ, 0xc0, !PT ;  /* 0x8000000005027812 */ /* 0x000fc800078ec0ff */
[----:B------:R-:W-:-:S04]  /*3a30*/  SHF.R.U32.HI R3, RZ, 0x18, R2 ;  /* 0x00000018ff037819 */ /* 0x000fc80000011602 */
[----:B------:R-:W-:-:S04]  /*3a40*/  LOP3.LUT R0, R0, R3, RZ, 0xfc, !PT ;  /* 0x0000000300007212 */ /* 0x000fc800078efcff */
[----:B------:R-:W-:Y:S02]  /*3a50*/  PRMT R8, R0, 0x7610, R8 ;  /* 0x0000761000087816 */ /* 0x000fe40000000008 */
.L_x_658:
[----:B------:R-:W-:Y:S05]  /*3a60*/  BSYNC B0 ;  /* 0x0000000000007941 */ /* 0x000fea0003800000 */
.L_x_657:
[----:B------:R0:W-:Y:S01]  /*3a70*/  STG.E.U8 [R16.64], R8 ;  /* 0x0000000810007986 */ /* 0x0001e2000c101124 */
[----:B------:R-:W-:Y:S05]  /*3a80*/  BRA `(.L_x_637) ;  /* 0x0000046000007947 */ /* 0x000fea0003800000 */
.L_x_655:
        /* <DEDUP_REMOVED lines=17> */
.L_x_662:
[----:B------:R-:W-:-:S04]  /*3ba0*/  LOP3.LUT R2, R5, 0x80000000, RZ, 0xc0, !PT ;  /* 0x8000000005027812 */ /* 0x000fc800078ec0ff */
[----:B------:R-:W-:-:S04]  /*3bb0*/  SHF.R.U32.HI R3, RZ, 0x18, R2 ;  /* 0x00000018ff037819 */ /* 0x000fc80000011602 */
[----:B------:R-:W-:-:S04]  /*3bc0*/  LOP3.LUT R0, R0, R3, RZ, 0xfc, !PT ;  /* 0x0000000300007212 */ /* 0x000fc800078efcff */
[----:B------:R-:W-:Y:S02]  /*3bd0*/  PRMT R8, R0, 0x7610, R8 ;  /* 0x0000761000087816 */ /* 0x000fe40000000008 */
.L_x_661:
[----:B------:R-:W-:Y:S05]  /*3be0*/  BSYNC B0 ;  /* 0x0000000000007941 */ /* 0x000fea0003800000 */
.L_x_660:
[----:B------:R0:W-:Y:S01]  /*3bf0*/  STG.E.U8 [R16.64], R8 ;  /* 0x0000000810007986 */ /* 0x0001e2000c101124 */
[----:B------:R-:W-:Y:S05]  /*3c00*/  BRA `(.L_x_637) ;  /* 0x000002e000007947 */ /* 0x000fea0003800000 */
.L_x_654:
[----:B------:R-:W-:-:S13]  /*3c10*/  ISETP.NE.AND P0, PT, R0, 0x1c, PT ;  /* 0x0000001c0000780c */ /* 0x000fda0003f05270 */
[----:B------:R-:W-:Y:S05]  /*3c20*/  @!P0 BRA `(.L_x_663) ;  /* 0x000002b000008947 */ /* 0x000fea0003800000 */
[----:B------:R-:W-:-:S13]  /*3c30*/  ISETP.NE.AND P0, PT, R0, 0x1d, PT ;  /* 0x0000001d0000780c */ /* 0x000fda0003f05270 */
[----:B------:R-:W-:Y:S05]  /*3c40*/  @!P0 BRA `(.L_x_664) ;  /* 0x0000026000008947 */ /* 0x000fea0003800000 */
[----:B------:R-:W-:-:S13]  /*3c50*/  ISETP.NE.AND P0, PT, R0, 0x2c, PT ;  /* 0x0000002c0000780c */ /* 0x000fda0003f05270 */
[----:B------:R-:W-:Y:S05]  /*3c60*/  @P0 BRA `(.L_x_636) ;  /* 0x0000010000000947 */ /* 0x000fea0003800000 */
[----:B------:R-:W0:Y:S01]  /*3c70*/  I2F.U32 R2, R2 ;  /* 0x0000000200027306 */ /* 0x000e220000201000 */
        /* <DEDUP_REMOVED lines=15> */
.L_x_636:
        /* <DEDUP_REMOVED lines=20> */
.L_x_664:
[----:B------:R-:W-:-:S05]  /*3eb0*/  IMAD.MOV.U32 R3, RZ, RZ, RZ ;  /* 0x000000ffff037224 */ /* 0x000fca00078e00ff */
[----:B------:R0:W-:Y:S01]  /*3ec0*/  STG.E.64 [R16.64], R2 ;  /* 0x0000000210007986 */ /* 0x0001e2000c101b24 */
[----:B------:R-:W-:Y:S05]  /*3ed0*/  BRA `(.L_x_637) ;  /* 0x0000001000007947 */ /* 0x000fea0003800000 */
.L_x_663:
[----:B------:R0:W-:Y:S02]  /*3ee0*/  STG.E [R16.64], R2 ;  /* 0x0000000210007986 */ /* 0x0001e4000c101924 */
.L_x_637:
[----:B------:R-:W-:-:S05]  /*3ef0*/  IMAD R18, R19, 0x200, R18 ;  /* 0x0000020013127824 */ /* 0x000fca00078e0212 */
[----:B------:R-:W-:Y:S02]  /*3f00*/  IADD3 R23, R18, 0x80, RZ ;  /* 0x0000008012177810 */ /* 0x000fe40007ffe0ff */
.L_x_566:
[----:B------:R-:W-:Y:S05]  /*3f10*/  BSYNC B6 ;  /* 0x0000000000067941 */ /* 0x000fea0003800000 */
.L_x_565:
[----:B------:R-:W-:Y:S01]  /*3f20*/  ISETP.GE.AND P0, PT, R23, c[0x0][0x160], PT ;  /* 0x0000580017007a0c */ /* 0x000fe20003f06270 */
[----:B------:R-:W-:-:S12]  /*3f30*/  BSSY B6, `(.L_x_665) ;  /* 0x00007d4000067945 */ /* 0x000fd80003800000 */
[----:B------:R-:W-:Y:S05]  /*3f40*/  @P0 BRA `(.L_x_666) ;  /* 0x00007d2000000947 */ /* 0x000fea0003800000 */
[----:B------:R-:W-:Y:S01]  /*3f50*/  ISETP.NE.AND P0, PT, RZ, c[0x0][0x168], PT ;  /* 0x00005a00ff007a0c */ /* 0x000fe20003f05270 */
[----:B------:R-:W-:Y:S02]  /*3f60*/  IMAD.MOV.U32 R18, RZ, RZ, RZ ;  /* 0x000000ffff127224 */ /* 0x000fe400078e00ff */
[----:B0-----:R-:W-:Y:S02]  /*3f70*/  IMAD.MOV.U32 R0, RZ, RZ, RZ ;  /* 0x000000ffff007224 */ /* 0x001fe400078e00ff */
[----:B------:R-:W-:-:S08]  /*3f80*/  IMAD.MOV.U32 R16, RZ, RZ, RZ ;  /* 0x000000ffff107224 */ /* 0x000fd000078e00ff */
        /* <DEDUP_REMOVED lines=251> */
.L_x_667:
        /* <DEDUP_REMOVED lines=20> */
.L_x_671:
[----:B------:R-:W2:Y:S02]  /*5080*/  LDG.E.U8 R2, [R2.64] ;  /* 0x0000002402027981 */ /* 0x000ea4000c1e1100 */
[----:B--2---:R-:W-:-:S04]  /*5090*/  ISETP.NE.AND P0, PT, R2, RZ, PT ;  /* 0x000000ff0200720c */ /* 0x004fc80003f05270 */
[----:B------:R-:W-:Y:S01]  /*50a0*/  P2R R19, PR, RZ, 0x1 ;  /* 0x00000001ff137803 */ /* 0x000fe20000000000 */
[----:B------:R-:W-:Y:S05]  /*50b0*/  BRA `(.L_x_673) ;  /* 0x00000f4000007947 */ /* 0x000fea0003800000 */
.L_x_670:
        /* <DEDUP_REMOVED lines=11> */
.L_x_675:
[----:B------:R-:W2:Y:S02]  /*5170*/  LDG.E R2, [R2.64] ;  /* 0x0000002402027981 */ /* 0x000ea4000c1e1900 */
[----:B--2---:R-:W-:-:S04]  /*5180*/  ISETP.NE.AND P0, PT, R2, RZ, PT ;  /* 0x000000ff0200720c */ /* 0x004fc80003f05270 */
[----:B------:R-:W-:Y:S01]  /*5190*/  P2R R19, PR, RZ, 0x1 ;  /* 0x00000001ff137803 */ /* 0x000fe20000000000 */
[----:B------:R-:W-:Y:S05]  /*51a0*/  BRA `(.L_x_673) ;  /* 0x00000e5000007947 */ /* 0x000fea0003800000 */
.L_x_674:
[----:B------:R-:W2:Y:S02]  /*51b0*/  LDG.E.U16 R2, [R2.64] ;  /* 0x0000002402027981 */ /* 0x000ea4000c1e1500 */
[----:B--2---:R-:W-:-:S04]  /*51c0*/  ISETP.NE.AND P0, PT, R2, RZ, PT ;  /* 0x000000ff0200720c */ /* 0x004fc80003f05270 */
[----:B------:R-:W-:Y:S01]  /*51d0*/  P2R R19, PR, RZ, 0x1 ;  /* 0x00000001ff137803 */ /* 0x000fe20000000000 */
[----:B------:R-:W-:Y:S05]  /*51e0*/  BRA `(.L_x_673) ;  /* 0x00000e1000007947 */ /* 0x000fea0003800000 */
.L_x_669:
        /* <DEDUP_REMOVED lines=10> */
.L_x_677:
[----:B------:R-:W2:Y:S02]  /*5290*/  LDG.E.U16 R0, [R2.64] ;  /* 0x0000002402007981 */ /* 0x000ea4000c1e1500 */
[----:B--2---:R-:W-:-:S05]  /*52a0*/  HADD2.F32 R0, -RZ, R0.H0_H0 ;  /* 0x20000000ff007230 */ /* 0x004fca0000004100 */
[----:B------:R-:W-:-:S04]  /*52b0*/  FSETP.NEU.FTZ.AND P0, PT, R0, RZ, PT ;  /* 0x000000ff0000720b */ /* 0x000fc80003f1d000 */
[----:B------:R-:W-:Y:S01]  /*52c0*/  P2R R19, PR, RZ, 0x1 ;  /* 0x00000001ff137803 */ /* 0x000fe20000000000 */
[----:B------:R-:W-:Y:S05]  /*52d0*/  BRA `(.L_x_673) ;  /* 0x00000d2000007947 */ /* 0x000fea0003800000 */
.L_x_676:
        /* <DEDUP_REMOVED lines=12> */
.L_x_679:
        /* <DEDUP_REMOVED lines=11> */
.L_x_678:
[----:B------:R-:W2:Y:S02]  /*5450*/  LDG.E.64 R2, [R2.64] ;  /* 0x0000002402027981 */ /* 0x000ea4000c1e1b00 */
[----:B--2---:R-:W0:-:S06]  /*5460*/  DSETP.NEU.AND P0, PT, R2, RZ, PT ;  /* 0x000000ff0200722a */ /* 0x004e0c0003f0d000 */
[----:B0-----:R-:W-:Y:S01]  /*5470*/  P2R R19, PR, RZ, 0x1 ;  /* 0x00000001ff137803 */ /* 0x001fe20000000000 */
[----:B------:R-:W-:Y:S05]  /*5480*/  BRA `(.L_x_673) ;  /* 0x00000b7000007947 */ /* 0x000fea0003800000 */
.L_x_668:
        /* <DEDUP_REMOVED lines=12> */
.L_x_682:
[----:B------:R-:W2:Y:S02]  /*5550*/  LDG.E.128 R4, [R2.64] ;  /* 0x0000002402047981 */ /* 0x000ea4000c1e1d00 */
[----:B--2---:R-:W0:-:S06]  /*5560*/  DSETP.NEU.AND P0, PT, R6, RZ, PT ;  /* 0x000000ff0600722a */ /* 0x004e0c0003f0d000 */
[----:B0-----:R-:W0:-:S06]  /*5570*/  DSETP.NEU.OR P0, PT, R4, RZ, P0 ;  /* 0x000000ff0400722a */ /* 0x001e0c000070d400 */
[----:B0-----:R-:W-:Y:S01]  /*5580*/  P2R R19, PR, RZ, 0x1 ;  /* 0x00000001ff137803 */ /* 0x001fe20000000000 */
[----:B------:R-:W-:Y:S05]  /*5590*/  BRA `(.L_x_673) ;  /* 0x00000a6000007947 */ /* 0x000fea0003800000 */
.L_x_681:
        /* <DEDUP_REMOVED lines=28> */
.L_x_684:
        /* <DEDUP_REMOVED lines=15> */
.L_x_683:
[----:B------:R-:W2:Y:S02]  /*5850*/  LDG.E.U16 R0, [R2.64] ;  /* 0x0000002402007981 */ /* 0x000ea4000c1e1500 */
[----:B--2---:R-:W-:-:S04]  /*5860*/  PRMT R0, RZ, 0x5410, R0 ;  /* 0x00005410ff007816 */ /* 0x004fc80000000000 */
[----:B------:R-:W-:-:S04]  /*5870*/  FSETP.NEU.FTZ.AND P0, PT, R0, RZ, PT ;  /* 0x000000ff0000720b */ /* 0x000fc80003f1d000 */
[----:B------:R-:W-:Y:S01]  /*5880*/  P2R R19, PR, RZ, 0x1 ;  /* 0x00000001ff137803 */ /* 0x000fe20000000000 */
[----:B------:R-:W-:Y:S05]  /*5890*/  BRA `(.L_x_673) ;  /* 0x0000076000007947 */ /* 0x000fea0003800000 */
.L_x_680:
        /* <DEDUP_REMOVED lines=12> */
.L_x_687:
        /* <DEDUP_REMOVED lines=21> */
.L_x_691:
[----:B------:R-:W-:Y:S05]  /*5ab0*/  BSYNC B1 ;  /* 0x0000000000017941 */ /* 0x000fea0003800000 */
.L_x_690:
[----:B------:R-:W-:Y:S01]  /*5ac0*/  LEA R3, R0, 0x3b800000, 0x17 ;  /* 0x3b80000000037811 */ /* 0x000fe200078eb8ff */
[----:B------:R-:W-:-:S05]  /*5ad0*/  IMAD.SHL.U32 R0, R2, 0x100000, RZ ;  /* 0x0010000002007824 */ /* 0x000fca00078e00ff */
[----:B------:R-:W-:Y:S02]  /*5ae0*/  LOP3.LUT R0, R3, R0, R4, 0xfe, !PT ;  /* 0x0000000003007212 */ /* 0x000fe400078efe04 */
.L_x_689:
[----:B------:R-:W-:Y:S05]  /*5af0*/  BSYNC B0 ;  /* 0x0000000000007941 */ /* 0x000fea0003800000 */
.L_x_688:
[----:B------:R-:W-:-:S04]  /*5b00*/  FSETP.NEU.FTZ.AND P0, PT, R0, RZ, PT ;  /* 0x000000ff0000720b */ /* 0x000fc80003f1d000 */
[----:B------:R-:W-:Y:S01]  /*5b10*/  P2R R19, PR, RZ, 0x1 ;  /* 0x00000001ff137803 */ /* 0x000fe20000000000 */
[----:B------:R-:W-:Y:S05]  /*5b20*/  BRA `(.L_x_673) ;  /* 0x000004d000007947 */ /* 0x000fea0003800000 */
.L_x_686:
        /* <DEDUP_REMOVED lines=21> */
.L_x_695:
[----:B------:R-:W-:Y:S05]  /*5c80*/  BSYNC B1 ;  /* 0x0000000000017941 */ /* 0x000fea0003800000 */
.L_x_694:
[----:B------:R-:W-:Y:S01]  /*5c90*/  LEA R3, R0, 0x37800000, 0x17 ;  /* 0x3780000000037811 */ /* 0x000fe200078eb8ff */
[----:B------:R-:W-:-:S05]  /*5ca0*/  IMAD.SHL.U32 R0, R2, 0x200000, RZ ;  /* 0x0020000002007824 */ /* 0x000fca00078e00ff */
[----:B------:R-:W-:Y:S02]  /*5cb0*/  LOP3.LUT R0, R3, R0, R4, 0xfe, !PT ;  /* 0x0000000003007212 */ /* 0x000fe400078efe04 */
.L_x_693:
[----:B------:R-:W-:Y:S05]  /*5cc0*/  BSYNC B0 ;  /* 0x0000000000007941 */ /* 0x000fea0003800000 */
.L_x_692:
[----:B------:R-:W-:-:S04]  /*5cd0*/  FSETP.NEU.FTZ.AND P0, PT, R0, RZ, PT ;  /* 0x000000ff0000720b */ /* 0x000fc80003f1d000 */
[----:B------:R-:W-:Y:S01]  /*5ce0*/  P2R R19, PR, RZ, 0x1 ;  /* 0x00000001ff137803 */ /* 0x000fe20000000000 */
[----:B------:R-:W-:Y:S05]  /*5cf0*/  BRA `(.L_x_673) ;  /* 0x0000030000007947 */ /* 0x000fea0003800000 */
.L_x_685:
        /* <DEDUP_REMOVED lines=14> */
.L_x_699:
[----:B------:R-:W-:Y:S05]  /*5de0*/  BSYNC B0 ;  /* 0x0000000000007941 */ /* 0x000fea0003800000 */
.L_x_698:
[----:B------:R-:W-:-:S04]  /*5df0*/  FSETP.NEU.FTZ.AND P0, PT, R0, RZ, PT ;  /* 0x000000ff0000720b */ /* 0x000fc80003f1d000 */
[----:B------:R-:W-:Y:S01]  /*5e00*/  P2R R19, PR, RZ, 0x1 ;  /* 0x00000001ff137803 */ /* 0x000fe20000000000 */
[----:B------:R-:W-:Y:S05]  /*5e10*/  BRA `(.L_x_673) ;  /* 0x000001e000007947 */ /* 0x000fea0003800000 */
.L_x_672:
        /* <DEDUP_REMOVED lines=22> */
.L_x_697:
[----:B------:R-:W2:Y:S02]  /*5f80*/  LDG.E.64 R2, [R2.64] ;  /* 0x0000002402027981 */ /* 0x000ea4000c1e1b00 */
[----:B--2---:R-:W-:-:S04]  /*5f90*/  ISETP.NE.U32.AND P0, PT, R2, RZ, PT ;  /* 0x000000ff0200720c */ /* 0x004fc80003f05070 */
[----:B------:R-:W-:-:S04]  /*5fa0*/  ISETP.NE.AND.EX P0, PT, R3, RZ, PT, P0 ;  /* 0x000000ff0300720c */ /* 0x000fc80003f05300 */
[----:B------:R-:W-:Y:S01]  /*5fb0*/  P2R R19, PR, RZ, 0x1 ;  /* 0x00000001ff137803 */ /* 0x000fe20000000000 */
[----:B------:R-:W-:Y:S05]  /*5fc0*/  BRA `(.L_x_673) ;  /* 0x0000003000007947 */ /* 0x000fea0003800000 */
.L_x_696:
[----:B------:R-:W2:Y:S02]  /*5fd0*/  LDG.E R2, [R2.64] ;  /* 0x0000002402027981 */ /* 0x000ea4000c1e1900 */
[----:B--2---:R-:W-:-:S04]  /*5fe0*/  ISETP.NE.AND P0, PT, R2, RZ, PT ;  /* 0x000000ff0200720c */ /* 0x004fc80003f05270 */
[----:B------:R-:W-:Y:S02]  /*5ff0*/  P2R R19, PR, RZ, 0x1 ;  /* 0x00000001ff137803 */ /* 0x000fe40000000000 */
.L_x_673:
        /* <DEDUP_REMOVED lines=17> */
.L_x_703:
[----:B------:R-:W2:Y:S02]  /*6110*/  LDG.E.U8 R2, [R2.64] ;  /* 0x0000002402027981 */ /* 0x000ea4000c1e1100 */
[----:B--2---:R-:W-:Y:S01]  /*6120*/  ISETP.NE.AND P0, PT, R2, RZ, PT ;  /* 0x000000ff0200720c */ /* 0x004fe20003f05270 */
[----:B------:R-:W-:Y:S05]  /*6130*/  BRA `(.L_x_705) ;  /* 0x00000e0000007947 */ /* 0x000fea0003800000 */
.L_x_702:
        /* <DEDUP_REMOVED lines=10> */
.L_x_707:
[----:B------:R-:W2:Y:S02]  /*61e0*/  LDG.E R2, [R2.64] ;  /* 0x0000002402027981 */ /* 0x000ea4000c1e1900 */
[----:B--2---:R-:W-:Y:S01]  /*61f0*/  ISETP.NE.AND P0, PT, R2, RZ, PT ;  /* 0x000000ff0200720c */ /* 0x004fe20003f05270 */
[----:B------:R-:W-:Y:S05]  /*6200*/  BRA `(.L_x_705) ;  /* 0x00000d3000007947 */ /* 0x000fea0003800000 */
.L_x_706:
[----:B------:R-:W2:Y:S02]  /*6210*/  LDG.E.U16 R2, [R2.64] ;  /* 0x0000002402027981 */ /* 0x000ea4000c1e1500 */
[----:B--2---:R-:W-:Y:S01]  /*6220*/  ISETP.NE.AND P0, PT, R2, RZ, PT ;  /* 0x000000ff0200720c */ /* 0x004fe20003f05270 */
[----:B------:R-:W-:Y:S05]  /*6230*/  BRA `(.L_x_705) ;  /* 0x00000d0000007947 */ /* 0x000fea0003800000 */
.L_x_701:
        /* <DEDUP_REMOVED lines=9> */
.L_x_709:
[----:B------:R-:W2:Y:S02]  /*62d0*/  LDG.E.U16 R0, [R2.64] ;  /* 0x0000002402007981 */ /* 0x000ea4000c1e1500 */
[----:B--2---:R-:W-:-:S05]  /*62e0*/  HADD2.F32 R0, -RZ, R0.H0_H0 ;  /* 0x20000000ff007230 */ /* 0x004fca0000004100 */
[----:B------:R-:W-:Y:S01]  /*62f0*/  FSETP.NEU.FTZ.AND P0, PT, R0, RZ, PT ;  /* 0x000000ff0000720b */ /* 0x000fe20003f1d000 */
[----:B------:R-:W-:Y:S05]  /*6300*/  BRA `(.L_x_705) ;  /* 0x00000c3000007947 */ /* 0x000fea0003800000 */
.L_x_708:
        /* <DEDUP_REMOVED lines=11> */
.L_x_711:
        /* <DEDUP_REMOVED lines=10> */
.L_x_710:
[----:B------:R-:W2:Y:S02]  /*6460*/  LDG.E.64 R2, [R2.64] ;  /* 0x0000002402027981 */ /* 0x000ea4000c1e1b00 */
[----:B--2---:R0:W1:Y:S01]  /*6470*/  DSETP.NEU.AND P0, PT, R2, RZ, PT ;  /* 0x000000ff0200722a */ /* 0x0040620003f0d000 */
[----:B------:R-:W-:Y:S05]  /*6480*/  BRA `(.L_x_705) ;  /* 0x00000ab000007947 */ /* 0x000fea0003800000 */
.L_x_700:
        /* <DEDUP_REMOVED lines=11> */
.L_x_714:
[----:B------:R-:W2:Y:S02]  /*6540*/  LDG.E.128 R4, [R2.64] ;  /* 0x0000002402047981 */ /* 0x000ea4000c1e1d00 */
[----:B--2---:R-:W0:-:S06]  /*6550*/  DSETP.NEU.AND P0, PT, R6, RZ, PT ;  /* 0x000000ff0600722a */ /* 0x004e0c0003f0d000 */
[----:B0-----:R0:W1:Y:S01]  /*6560*/  DSETP.NEU.OR P0, PT, R4, RZ, P0 ;  /* 0x000000ff0400722a */ /* 0x001062000070d400 */
[----:B------:R-:W-:Y:S05]  /*6570*/  BRA `(.L_x_705) ;  /* 0x000009c000007947 */ /* 0x000fea0003800000 */
.L_x_713:
        /* <DEDUP_REMOVED lines=27> */
.L_x_716:
        /* <DEDUP_REMOVED lines=14> */
.L_x_715:
[----:B------:R-:W2:Y:S02]  /*6810*/  LDG.E.U16 R0, [R2.64] ;  /* 0x0000002402007981 */ /* 0x000ea4000c1e1500 */
[----:B--2---:R-:W-:-:S04]  /*6820*/  PRMT R0, RZ, 0x5410, R0 ;  /* 0x00005410ff007816 */ /* 0x004fc80000000000 */
[----:B------:R-:W-:Y:S01]  /*6830*/  FSETP.NEU.FTZ.AND P0, PT, R0, RZ, PT ;  /* 0x000000ff0000720b */ /* 0x000fe20003f1d000 */
[----:B------:R-:W-:Y:S05]  /*6840*/  BRA `(.L_x_705) ;  /* 0x000006f000007947 */ /* 0x000fea0003800000 */
.L_x_712:
        /* <DEDUP_REMOVED lines=11> */
.L_x_719:
        /* <DEDUP_REMOVED lines=21> */
.L_x_723:
[----:B------:R-:W-:Y:S05]  /*6a50*/  BSYNC B1 ;  /* 0x0000000000017941 */ /* 0x000fea0003800000 */
.L_x_722:
[----:B------:R-:W-:Y:S01]  /*6a60*/  LEA R3, R0, 0x3b800000, 0x17 ;  /* 0x3b80000000037811 */ /* 0x000fe200078eb8ff */
[----:B------:R-:W-:-:S05]  /*6a70*/  IMAD.SHL.U32 R0, R2, 0x100000, RZ ;  /* 0x0010000002007824 */ /* 0x000fca00078e00ff */
[----:B------:R-:W-:Y:S02]  /*6a80*/  LOP3.LUT R0, R3, R0, R4, 0xfe, !PT ;  /* 0x0000000003007212 */ /* 0x000fe400078efe04 */
.L_x_721:
[----:B------:R-:W-:Y:S05]  /*6a90*/  BSYNC B0 ;  /* 0x0000000000007941 */ /* 0x000fea0003800000 */
.L_x_720:
[----:B------:R-:W-:Y:S01]  /*6aa0*/  FSETP.NEU.FTZ.AND P0, PT, R0, RZ, PT ;  /* 0x000000ff0000720b */ /* 0x000fe20003f1d000 */
[----:B------:R-:W-:Y:S05]  /*6ab0*/  BRA `(.L_x_705) ;  /* 0x0000048000007947 */ /* 0x000fea0003800000 */
.L_x_718:
        /* <DEDUP_REMOVED lines=21> */
.L_x_727:
[----:B------:R-:W-:Y:S05]  /*6c10*/  BSYNC B1 ;  /* 0x0000000000017941 */ /* 0x000fea0003800000 */
.L_x_726:
[----:B------:R-:W-:Y:S01]  /*6c20*/  LEA R3, R0, 0x37800000, 0x17 ;  /* 0x3780000000037811 */ /* 0x000fe200078eb8ff */
[----:B------:R-:W-:-:S05]  /*6c30*/  IMAD.SHL.U32 R0, R2, 0x200000, RZ ;  /* 0x0020000002007824 */ /* 0x000fca00078e00ff */
[----:B------:R-:W-:Y:S02]  /*6c40*/  LOP3.LUT R0, R3, R0, R4, 0xfe, !PT ;  /* 0x0000000003007212 */ /* 0x000fe400078efe04 */
.L_x_725:
[----:B------:R-:W-:Y:S05]  /*6c50*/  BSYNC B0 ;  /* 0x0000000000007941 */ /* 0x000fea0003800000 */
.L_x_724:
[----:B------:R-:W-:Y:S01]  /*6c60*/  FSETP.NEU.FTZ.AND P0, PT, R0, RZ, PT ;  /* 0x000000ff0000720b */ /* 0x000fe20003f1d000 */
[----:B------:R-:W-:Y:S05]  /*6c70*/  BRA `(.L_x_705) ;  /* 0x000002c000007947 */ /* 0x000fea0003800000 */
.L_x_717:
        /* <DEDUP_REMOVED lines=14> */
.L_x_731:
[----:B------:R-:W-:Y:S05]  /*6d60*/  BSYNC B0 ;  /* 0x0000000000007941 */ /* 0x000fea0003800000 */
.L_x_730:
[----:B------:R-:W-:Y:S01]  /*6d70*/  FSETP.NEU.FTZ.AND P0, PT, R0, RZ, PT ;  /* 0x000000ff0000720b */ /* 0x000fe20003f1d000 */
[----:B------:R-:W-:Y:S05]  /*6d80*/  BRA `(.L_x_705) ;  /* 0x000001b000007947 */ /* 0x000fea0003800000 */
.L_x_704:
        /* <DEDUP_REMOVED lines=21> */
.L_x_729:
[----:B------:R-:W2:Y:S02]  /*6ee0*/  LDG.E.64 R2, [R2.64] ;  /* 0x0000002402027981 */ /* 0x000ea4000c1e1b00 */
[----:B--2---:R-:W-:-:S04]  /*6ef0*/  ISETP.NE.U32.AND P0, PT, R2, RZ, PT ;  /* 0x000000ff0200720c */ /* 0x004fc80003f05070 */
[----:B------:R-:W-:Y:S01]  /*6f00*/  ISETP.NE.AND.EX P0, PT, R3, RZ, PT, P0 ;  /* 0x000000ff0300720c */ /* 0x000fe20003f05300 */
[----:B------:R-:W-:Y:S05]  /*6f10*/  BRA `(.L_x_705) ;  /* 0x0000002000007947 */ /* 0x000fea0003800000 */
.L_x_728:
[----:B------:R-:W2:Y:S02]  /*6f20*/  LDG.E R2, [R2.64] ;  /* 0x0000002402027981 */ /* 0x000ea4000c1e1900 */
[----:B--2---:R-:W-:Y:S02]  /*6f30*/  ISETP.NE.AND P0, PT, R2, RZ, PT ;  /* 0x000000ff0200720c */ /* 0x004fe40003f05270 */
.L_x_705:
        /* <DEDUP_REMOVED lines=17> */
.L_x_735:
[----:B------:R0:W-:Y:S01]  /*7050*/  STG.E.U8 [R16.64], R2 ;  /* 0x0000000210007986 */ /* 0x0001e2000c101124 */
[----:B------:R-:W-:Y:S05]  /*7060*/  BRA `(.L_x_737) ;  /* 0x00000d5000007947 */ /* 0x000fea0003800000 */
.L_x_734:
        /* <DEDUP_REMOVED lines=9> */
.L_x_739:
[----:B------:R0:W-:Y:S01]  /*7100*/  STG.E [R16.64], R2 ;  /* 0x0000000210007986 */ /* 0x0001e2000c101924 */
[----:B------:R-:W-:Y:S05]  /*7110*/  BRA `(.L_x_737) ;  /* 0x00000ca000007947 */ /* 0x000fea0003800000 */
.L_x_738:
[----:B------:R0:W-:Y:S01]  /*7120*/  STG.E.U16 [R16.64], R2 ;  /* 0x0000000210007986 */ /* 0x0001e2000c101524 */
[----:B------:R-:W-:Y:S05]  /*7130*/  BRA `(.L_x_737) ;  /* 0x00000c8000007947 */ /* 0x000fea0003800000 */
.L_x_733:
        /* <DEDUP_REMOVED lines=9> */
.L_x_741:
[----:B------:R-:W0:Y:S02]  /*71d0*/  I2F.U32 R0, R2 ;  /* 0x0000000200007306 */ /* 0x000e240000201000 */
[----:B0-----:R-:W-:-:S05]  /*71e0*/  F2FP.PACK_AB R0, RZ, R0 ;  /* 0x00000000ff00723e */ /* 0x001fca00000000ff */
[----:B------:R0:W-:Y:S01]  /*71f0*/  STG.E.U16 [R16.64], R0 ;  /* 0x0000000010007986 */ /* 0x0001e2000c101524 */
[----:B------:R-:W-:Y:S05]  /*7200*/  BRA `(.L_x_737) ;  /* 0x00000bb000007947 */ /* 0x000fea0003800000 */
.L_x_740:
        /* <DEDUP_REMOVED lines=10> */
.L_x_743:
[----:B------:R-:W0:Y:S02]  /*72b0*/  I2F.U32 R2, R2 ;  /* 0x0000000200027306 */ /* 0x000e240000201000 */
[----:B0-----:R-:W-:-:S04]  /*72c0*/  F2FP.PACK_AB R3, RZ, R2 ;  /* 0x00000002ff03723e */ /* 0x001fc800000000ff */
[----:B------:R-:W-:-:S05]  /*72d0*/  PRMT R3, R3, 0x5410, RZ ;  /* 0x0000541003037816 */ /* 0x000fca00000000ff */
[----:B------:R0:W-:Y:S01]  /*72e0*/  STG.E [R16.64], R3 ;  /* 0x0000000310007986 */ /* 0x0001e2000c101924 */
[----:B------:R-:W-:Y:S05]  /*72f0*/  BRA `(.L_x_737) ;  /* 0x00000ac000007947 */ /* 0x000fea0003800000 */
.L_x_742:
[----:B------:R-:W0:Y:S02]  /*7300*/  I2F.F64.U32 R2, R2 ;  /* 0x0000000200027312 */ /* 0x000e240000201800 */
[----:B0-----:R0:W-:Y:S01]  /*7310*/  STG.E.64 [R16.64], R2 ;  /* 0x0000000210007986 */ /* 0x0011e2000c101b24 */
[----:B------:R-:W-:Y:S05]  /*7320*/  BRA `(.L_x_737) ;  /* 0x00000a9000007947 */ /* 0x000fea0003800000 */
.L_x_732:
        /* <DEDUP_REMOVED lines=10> */
.L_x_746:
[----:B------:R-:W0:Y:S01]  /*73d0*/  I2F.F64.U32 R4, R2 ;  /* 0x0000000200047312 */ /* 0x000e220000201800 */
[----:B------:R-:W-:-:S05]  /*73e0*/  CS2R R6, SRZ ;  /* 0x0000000000067805 */ /* 0x000fca000001ff00 */
[----:B0-----:R0:W-:Y:S01]  /*73f0*/  STG.E.128 [R16.64], R4 ;  /* 0x0000000410007986 */ /* 0x0011e2000c101d24 */
[----:B------:R-:W-:Y:S05]  /*7400*/  BRA `(.L_x_737) ;  /* 0x000009b000007947 */ /* 0x000fea0003800000 */
.L_x_745:
        /* <DEDUP_REMOVED lines=21> */
.L_x_750:
[----:B------:R-:W-:Y:S05]  /*7560*/  BSYNC B0 ;  /* 0x0000000000007941 */ /* 0x000fea0003800000 */
.L_x_749:
[----:B------:R-:W-:-:S05]  /*7570*/  LOP3.LUT R3, R0, R3, RZ, 0xfc, !PT ;  /* 0x0000000300037212 */ /* 0x000fca00078efcff */
[----:B------:R0:W-:Y:S01]  /*7580*/  STG.E.U8 [R16.64], R3 ;  /* 0x0000000310007986 */ /* 0x0001e2000c101124 */
[----:B------:R-:W-:Y:S05]  /*7590*/  BRA `(.L_x_737) ;  /* 0x0000082000007947 */ /* 0x000fea0003800000 */
.L_x_748:
        /* <DEDUP_REMOVED lines=13> */
.L_x_752:
[----:B------:R-:W-:Y:S01]  /*7670*/  IMAD.MOV.U32 R0, RZ, RZ, 0x7f ;  /* 0x0000007fff007424 */ /* 0x000fe200078e00ff */
[----:B------:R-:W-:-:S04]  /*7680*/  ISETP.GT.U32.AND P0, PT, R3, 0x7f800000, PT ;  /* 0x7f8000000300780c */ /* 0x000fc80003f04070 */
[----:B------:R-:W-:-:S04]  /*7690*/  SEL R0, R0, 0x7c, P0 ;  /* 0x0000007c00007807 */ /* 0x000fc80000000000 */
.L_x_753:
[----:B------:R-:W-:Y:S05]  /*76a0*/  BSYNC B0 ;  /* 0x0000000000007941 */ /* 0x000fea0003800000 */
.L_x_751:
[----:B------:R-:W-:-:S04]  /*76b0*/  LOP3.LUT R2, R5, 0x80000000, RZ, 0xc0, !PT ;  /* 0x8000000005027812 */ /* 0x000fc800078ec0ff */
[----:B------:R-:W-:-:S04]  /*76c0*/  SHF.R.U32.HI R3, RZ, 0x18, R2 ;  /* 0x00000018ff037819 */ /* 0x000fc80000011602 */
[----:B------:R-:W-:-:S05]  /*76d0*/  LOP3.LUT R3, R0, R3, RZ, 0xfc, !PT ;  /* 0x0000000300037212 */ /* 0x000fca00078efcff */
[----:B------:R0:W-:Y:S01]  /*76e0*/  STG.E.U8 [R16.64], R3 ;  /* 0x0000000310007986 */ /* 0x0001e2000c101124 */
[----:B------:R-:W-:Y:S05]  /*76f0*/  BRA `(.L_x_737) ;  /* 0x000006c000007947 */ /* 0x000fea0003800000 */
.L_x_747:
[----:B------:R-:W0:Y:S02]  /*7700*/  I2F.U32 R0, R2 ;  /* 0x0000000200007306 */ /* 0x000e240000201000 */
[----:B0-----:R-:W-:-:S05]  /*7710*/  F2FP.BF16.PACK_AB R0, RZ, R0 ;  /* 0x00000000ff00723e */ /* 0x001fca00000010ff */
[----:B------:R0:W-:Y:S01]  /*7720*/  STG.E.U16 [R16.64], R0 ;  /* 0x0000000010007986 */ /* 0x0001e2000c101524 */
[----:B------:R-:W-:Y:S05]  /*7730*/  BRA `(.L_x_737) ;  /* 0x0000068000007947 */ /* 0x000fea0003800000 */
.L_x_744:
        /* <DEDUP_REMOVED lines=10> */
.L_x_756:
        /* <DEDUP_REMOVED lines=17> */
.L_x_759:
[----:B------:R-:W-:-:S04]  /*78f0*/  LOP3.LUT R2, R5, 0x80000000, RZ, 0xc0, !PT ;  /* 0x8000000005027812 */ /* 0x000fc800078ec0ff */
[----:B------:R-:W-:-:S04]  /*7900*/  SHF.R.U32.HI R3, RZ, 0x18, R2 ;  /* 0x00000018ff037819 */ /* 0x000fc80000011602 */
[----:B------:R-:W-:-:S04]  /*7910*/  LOP3.LUT R0, R0, R3, RZ, 0xfc, !PT ;  /* 0x0000000300007212 */ /* 0x000fc800078efcff */
[----:B------:R-:W-:Y:S02]  /*7920*/  PRMT R8, R0, 0x7610, R8 ;  /* 0x0000761000087816 */ /* 0x000fe40000000008 */
.L_x_758:
[----:B------:R-:W-:Y:S05]  /*7930*/  BSYNC B0 ;  /* 0x0000000000007941 */ /* 0x000fea0003800000 */
.L_x_757:
[----:B------:R0:W-:Y:S01]  /*7940*/  STG.E.U8 [R16.64], R8 ;  /* 0x0000000810007986 */ /* 0x0001e2000c101124 */
[----:B------:R-:W-:Y:S05]  /*7950*/  BRA `(.L_x_737) ;  /* 0x0000046000007947 */ /* 0x000fea0003800000 */
.L_x_755:
        /* <DEDUP_REMOVED lines=17> */
.L_x_762:
[----:B------:R-:W-:-:S04]  /*7a70*/  LOP3.LUT R2, R5, 0x80000000, RZ, 0xc0, !PT ;  /* 0x8000000005027812 */ /* 0x000fc800078ec0ff */
[----:B------:R-:W-:-:S04]  /*7a80*/  SHF.R.U32.HI R3, RZ, 0x18, R2 ;  /* 0x00000018ff037819 */ /* 0x000fc80000011602 */
[----:B------:R-:W-:-:S04]  /*7a90*/  LOP3.LUT R0, R0, R3, RZ, 0xfc, !PT ;  /* 0x0000000300007212 */ /* 0x000fc800078efcff */
[----:B------:R-:W-:Y:S02]  /*7aa0*/  PRMT R8, R0, 0x7610, R8 ;  /* 0x0000761000087816 */ /* 0x000fe40000000008 */
.L_x_761:
[----:B------:R-:W-:Y:S05]  /*7ab0*/  BSYNC B0 ;  /* 0x0000000000007941 */ /* 0x000fea0003800000 */
.L_x_760:
[----:B------:R0:W-:Y:S01]  /*7ac0*/  STG.E.U8 [R16.64], R8 ;  /* 0x0000000810007986 */ /* 0x0001e2000c101124 */
[----:B------:R-:W-:Y:S05]  /*7ad0*/  BRA `(.L_x_737) ;  /* 0x000002e000007947 */ /* 0x000fea0003800000 */
.L_x_754:
        /* <DEDUP_REMOVED lines=22> */
.L_x_736:
        /* <DEDUP_REMOVED lines=20> */
.L_x_764:
[----:B------:R-:W-:-:S05]  /*7d80*/  IMAD.MOV.U32 R3, RZ, RZ, RZ ;  /* 0x000000ffff037224 */ /* 0x000fca00078e00ff */
[----:B------:R0:W-:Y:S01]  /*7d90*/  STG.E.64 [R16.64], R2 ;  /* 0x0000000210007986 */ /* 0x0001e2000c101b24 */
[----:B------:R-:W-:Y:S05]  /*7da0*/  BRA `(.L_x_737) ;  /* 0x0000001000007947 */ /* 0x000fea0003800000 */
.L_x_763:
[----:B------:R0:W-:Y:S02]  /*7db0*/  STG.E [R16.64], R2 ;  /* 0x0000000210007986 */ /* 0x0001e4000c101924 */
.L_x_737:
[----:B------:R-:W-:-:S04]  /*7dc0*/  IADD3 R23, R23, 0x80, RZ ;  /* 0x0000008017177810 */ /* 0x000fc80007ffe0ff */
[----:B------:R-:W-:-:S13]  /*7dd0*/  ISETP.GE.AND P0, PT, R23, c[0x0][0x160], PT ;  /* 0x0000580017007a0c */ /* 0x000fda0003f06270 */
        /* <DEDUP_REMOVED lines=256> */
.L_x_765:
        /* <DEDUP_REMOVED lines=20> */
.L_x_769:
[----:B------:R-:W2:Y:S02]  /*8f20*/  LDG.E.U8 R2, [R2.64] ;  /* 0x0000002402027981 */ /* 0x000ea4000c1e1100 */
[----:B--2---:R-:W-:-:S04]  /*8f30*/  ISETP.NE.AND P0, PT, R2, RZ, PT ;  /* 0x000000ff0200720c */ /* 0x004fc80003f05270 */
[----:B------:R-:W-:Y:S01]  /*8f40*/  P2R R19, PR, RZ, 0x1 ;  /* 0x00000001ff137803 */ /* 0x000fe20000000000 */
[----:B------:R-:W-:Y:S05]  /*8f50*/  BRA `(.L_x_771) ;  /* 0x00000f4000007947 */ /* 0x000fea0003800000 */
.L_x_768:
        /* <DEDUP_REMOVED lines=11> */
.L_x_773:
[----:B------:R-:W2:Y:S02]  /*9010*/  LDG.E R2, [R2.64] ;  /* 0x0000002402027981 */ /* 0x000ea4000c1e1900 */
[----:B--2---:R-:W-:-:S04]  /*9020*/  ISETP.NE.AND P0, PT, R2, RZ, PT ;  /* 0x000000ff0200720c */ /* 0x004fc80003f05270 */
[----:B------:R-:W-:Y:S01]  /*9030*/  P2R R19, PR, RZ, 0x1 ;  /* 0x00000001ff137803 */ /* 0x000fe20000000000 */
[----:B------:R-:W-:Y:S05]  /*9040*/  BRA `(.L_x_771) ;  /* 0x00000e5000007947 */ /* 0x000fea0003800000 */
.L_x_772:
[----:B------:R-:W2:Y:S02]  /*9050*/  LDG.E.U16 R2, [R2.64] ;  /* 0x0000002402027981 */ /* 0x000ea4000c1e1500 */
[----:B--2---:R-:W-:-:S04]  /*9060*/  ISETP.NE.AND P0, PT, R2, RZ, PT ;  /* 0x000000ff0200720c */ /* 0x004fc80003f05270 */
[----:B------:R-:W-:Y:S01]  /*9070*/  P2R R19, PR, RZ, 0x1 ;  /* 0x00000001ff137803 */ /* 0x000fe20000000000 */
[----:B------:R-:W-:Y:S05]  /*9080*/  BRA `(.L_x_771) ;  /* 0x00000e1000007947 */ /* 0x000fea0003800000 */
.L_x_767:
        /* <DEDUP_REMOVED lines=10> */
.L_x_775:
[----:B------:R-:W2:Y:S02]  /*9130*/  LDG.E.U16 R0, [R2.64] ;  /* 0x0000002402007981 */ /* 0x000ea4000c1e1500 */
[----:B--2---:R-:W-:-:S05]  /*9140*/  HADD2.F32 R0, -RZ, R0.H0_H0 ;  /* 0x20000000ff007230 */ /* 0x004fca0000004100 */
[----:B------:R-:W-:-:S04]  /*9150*/  FSETP.NEU.FTZ.AND P0, PT, R0, RZ, PT ;  /* 0x000000ff0000720b */ /* 0x000fc80003f1d000 */
[----:B------:R-:W-:Y:S01]  /*9160*/  P2R R19, PR, RZ, 0x1 ;  /* 0x00000001ff137803 */ /* 0x000fe20000000000 */
[----:B------:R-:W-:Y:S05]  /*9170*/  BRA `(.L_x_771) ;  /* 0x00000d2000007947 */ /* 0x000fea0003800000 */
.L_x_774:
        /* <DEDUP_REMOVED lines=12> */
.L_x_777:
        /* <DEDUP_REMOVED lines=11> */
.L_x_776:
[----:B------:R-:W2:Y:S02]  /*92f0*/  LDG.E.64 R2, [R2.64] ;  /* 0x0000002402027981 */ /* 0x000ea4000c1e1b00 */
[----:B--2---:R-:W0:-:S06]  /*9300*/  DSETP.NEU.AND P0, PT, R2, RZ, PT ;  /* 0x000000ff0200722a */ /* 0x004e0c0003f0d000 */
[----:B0-----:R-:W-:Y:S01]  /*9310*/  P2R R19, PR, RZ, 0x1 ;  /* 0x00000001ff137803 */ /* 0x001fe20000000000 */
[----:B------:R-:W-:Y:S05]  /*9320*/  BRA `(.L_x_771) ;  /* 0x00000b7000007947 */ /* 0x000fea0003800000 */
.L_x_766:
        /* <DEDUP_REMOVED lines=12> */
.L_x_780:
[----:B------:R-:W2:Y:S02]  /*93f0*/  LDG.E.128 R4, [R2.64] ;  /* 0x0000002402047981 */ /* 0x000ea4000c1e1d00 */
[----:B--2---:R-:W0:-:S06]  /*9400*/  DSETP.NEU.AND P0, PT, R6, RZ, PT ;  /* 0x000000ff0600722a */ /* 0x004e0c0003f0d000 */
[----:B0-----:R-:W0:-:S06]  /*9410*/  DSETP.NEU.OR P0, PT, R4, RZ, P0 ;  /* 0x000000ff0400722a */ /* 0x001e0c000070d400 */
[----:B0-----:R-:W-:Y:S01]  /*9420*/  P2R R19, PR, RZ, 0x1 ;  /* 0x00000001ff137803 */ /* 0x001fe20000000000 */
[----:B------:R-:W-:Y:S05]  /*9430*/  BRA `(.L_x_771) ;  /* 0x00000a6000007947 */ /* 0x000fea0003800000 */
.L_x_779:
        /* <DEDUP_REMOVED lines=28> */
.L_x_782:
        /* <DEDUP_REMOVED lines=15> */
.L_x_781:
[----:B------:R-:W2:Y:S02]  /*96f0*/  LDG.E.U16 R0, [R2.64] ;  /* 0x0000002402007981 */ /* 0x000ea4000c1e1500 */
[----:B--2---:R-:W-:-:S04]  /*9700*/  PRMT R0, RZ, 0x5410, R0 ;  /* 0x00005410ff007816 */ /* 0x004fc80000000000 */
[----:B------:R-:W-:-:S04]  /*9710*/  FSETP.NEU.FTZ.AND P0, PT, R0, RZ, PT ;  /* 0x000000ff0000720b */ /* 0x000fc80003f1d000 */
[----:B------:R-:W-:Y:S01]  /*9720*/  P2R R19, PR, RZ, 0x1 ;  /* 0x00000001ff137803 */ /* 0x000fe20000000000 */
[----:B------:R-:W-:Y:S05]  /*9730*/  BRA `(.L_x_771) ;  /* 0x0000076000007947 */ /* 0x000fea0003800000 */
.L_x_778:
        /* <DEDUP_REMOVED lines=12> */
.L_x_785:
        /* <DEDUP_REMOVED lines=21> */
.L_x_789:
[----:B------:R-:W-:Y:S05]  /*9950*/  BSYNC B1 ;  /* 0x0000000000017941 */ /* 0x000fea0003800000 */
.L_x_788:
[----:B------:R-:W-:Y:S01]  /*9960*/  LEA R3, R0, 0x3b800000, 0x17 ;  /* 0x3b80000000037811 */ /* 0x000fe200078eb8ff */
[----:B------:R-:W-:-:S05]  /*9970*/  IMAD.SHL.U32 R0, R2, 0x100000, RZ ;  /* 0x0010000002007824 */ /* 0x000fca00078e00ff */
[----:B------:R-:W-:Y:S02]  /*9980*/  LOP3.LUT R0, R3, R0, R4, 0xfe, !PT ;  /* 0x0000000003007212 */ /* 0x000fe400078efe04 */
.L_x_787:
[----:B------:R-:W-:Y:S05]  /*9990*/  BSYNC B0 ;  /* 0x0000000000007941 */ /* 0x000fea0003800000 */
.L_x_786:
[----:B------:R-:W-:-:S04]  /*99a0*/  FSETP.NEU.FTZ.AND P0, PT, R0, RZ, PT ;  /* 0x000000ff0000720b */ /* 0x000fc80003f1d000 */
[----:B------:R-:W-:Y:S01]  /*99b0*/  P2R R19, PR, RZ, 0x1 ;  /* 0x00000001ff137803 */ /* 0x000fe20000000000 */
[----:B------:R-:W-:Y:S05]  /*99c0*/  BRA `(.L_x_771) ;  /* 0x000004d000007947 */ /* 0x000fea0003800000 */
.L_x_784:
        /* <DEDUP_REMOVED lines=21> */
.L_x_793:
[----:B------:R-:W-:Y:S05]  /*9b20*/  BSYNC B1 ;  /* 0x0000000000017941 */ /* 0x000fea0003800000 */
.L_x_792:
[----:B------:R-:W-:Y:S01]  /*9b30*/  LEA R3, R0, 0x37800000, 0x17 ;  /* 0x3780000000037811 */ /* 0x000fe200078eb8ff */
[----:B------:R-:W-:-:S05]  /*9b40*/  IMAD.SHL.U32 R0, R2, 0x200000, RZ ;  /* 0x0020000002007824 */ /* 0x000fca00078e00ff */
[----:B------:R-:W-:Y:S02]  /*9b50*/  LOP3.LUT R0, R3, R0, R4, 0xfe, !PT ;  /* 0x0000000003007212 */ /* 0x000fe400078efe04 */
.L_x_791:
[----:B------:R-:W-:Y:S05]  /*9b60*/  BSYNC B0 ;  /* 0x0000000000007941 */ /* 0x000fea0003800000 */
.L_x_790:
[----:B------:R-:W-:-:S04]  /*9b70*/  FSETP.NEU.FTZ.AND P0, PT, R0, RZ, PT ;  /* 0x000000ff0000720b */ /* 0x000fc80003f1d000 */
[----:B------:R-:W-:Y:S01]  /*9b80*/  P2R R19, PR, RZ, 0x1 ;  /* 0x00000001ff137803 */ /* 0x000fe20000000000 */
[----:B------:R-:W-:Y:S05]  /*9b90*/  BRA `(.L_x_771) ;  /* 0x0000030000007947 */ /* 0x000fea0003800000 */
.L_x_783:
        /* <DEDUP_REMOVED lines=14> */
.L_x_797:
[----:B------:R-:W-:Y:S05]  /*9c80*/  BSYNC B0 ;  /* 0x0000000000007941 */ /* 0x000fea0003800000 */
.L_x_796:
[----:B------:R-:W-:-:S04]  /*9c90*/  FSETP.NEU.FTZ.AND P0, PT, R0, RZ, PT ;  /* 0x000000ff0000720b */ /* 0x000fc80003f1d000 */
[----:B------:R-:W-:Y:S01]  /*9ca0*/  P2R R19, PR, RZ, 0x1 ;  /* 0x00000001ff137803 */ /* 0x000fe20000000000 */
[----:B------:R-:W-:Y:S05]  /*9cb0*/  BRA `(.L_x_771) ;  /* 0x000001e000007947 */ /* 0x000fea0003800000 */
.L_x_770:
        /* <DEDUP_REMOVED lines=22> */
.L_x_795:
[----:B------:R-:W2:Y:S02]  /*9e20*/  LDG.E.64 R2, [R2.64] ;  /* 0x0000002402027981 */ /* 0x000ea4000c1e1b00 */
[----:B--2---:R-:W-:-:S04]  /*9e30*/  ISETP.NE.U32.AND P0, PT, R2, RZ, PT ;  /* 0x000000ff0200720c */ /* 0x004fc80003f05070 */
[----:B------:R-:W-:-:S04]  /*9e40*/  ISETP.NE.AND.EX P0, PT, R3, RZ, PT, P0 ;  /* 0x000000ff0300720c */ /* 0x000fc80003f05300 */
[----:B------:R-:W-:Y:S01]  /*9e50*/  P2R R19, PR, RZ, 0x1 ;  /* 0x00000001ff137803 */ /* 0x000fe20000000000 */
[----:B------:R-:W-:Y:S05]  /*9e60*/  BRA `(.L_x_771) ;  /* 0x0000003000007947 */ /* 0x000fea0003800000 */
.L_x_794:
[----:B------:R-:W2:Y:S02]  /*9e70*/  LDG.E R2, [R2.64] ;  /* 0x0000002402027981 */ /* 0x000ea4000c1e1900 */
[----:B--2---:R-:W-:-:S04]  /*9e80*/  ISETP.NE.AND P0, PT, R2, RZ, PT ;  /* 0x000000ff0200720c */ /* 0x004fc80003f05270 */
[----:B------:R-:W-:Y:S02]  /*9e90*/  P2R R19, PR, RZ, 0x1 ;  /* 0x00000001ff137803 */ /* 0x000fe40000000000 */
.L_x_771:
        /* <DEDUP_REMOVED lines=17> */
.L_x_801:
[----:B------:R-:W2:Y:S02]  /*9fb0*/  LDG.E.U8 R2, [R2.64] ;  /* 0x0000002402027981 */ /* 0x000ea4000c1e1100 */
[----:B--2---:R-:W-:Y:S01]  /*9fc0*/  ISETP.NE.AND P0, PT, R2, RZ, PT ;  /* 0x000000ff0200720c */ /* 0x004fe20003f05270 */
[----:B------:R-:W-:Y:S05]  /*9fd0*/  BRA `(.L_x_803) ;  /* 0x00000e0000007947 */ /* 0x000fea0003800000 */
.L_x_800:
        /* <DEDUP_REMOVED lines=10> */
.L_x_805:
[----:B------:R-:W2:Y:S02]  /*a080*/  LDG.E R2, [R2.64] ;  /* 0x0000002402027981 */ /* 0x000ea4000c1e1900 */
[----:B--2---:R-:W-:Y:S01]  /*a090*/  ISETP.NE.AND P0, PT, R2, RZ, PT ;  /* 0x000000ff0200720c */ /* 0x004fe20003f05270 */
[----:B------:R-:W-:Y:S05]  /*a0a0*/  BRA `(.L_x_803) ;  /* 0x00000d3000007947 */ /* 0x000fea0003800000 */
.L_x_804:
[----:B------:R-:W2:Y:S02]  /*a0b0*/  LDG.E.U16 R2, [R2.64] ;  /* 0x0000002402027981 */ /* 0x000ea4000c1e1500 */
[----:B--2---:R-:W-:Y:S01]  /*a0c0*/  ISETP.NE.AND P0, PT, R2, RZ, PT ;  /* 0x000000ff0200720c */ /* 0x004fe20003f05270 */
[----:B------:R-:W-:Y:S05]  /*a0d0*/  BRA `(.L_x_803) ;  /* 0x00000d0000007947 */ /* 0x000fea0003800000 */
.L_x_799:
        /* <DEDUP_REMOVED lines=9> */
.L_x_807:
[----:B------:R-:W2:Y:S02]  /*a170*/  LDG.E.U16 R0, [R2.64] ;  /* 0x0000002402007981 */ /* 0x000ea4000c1e1500 */
[----:B--2---:R-:W-:-:S05]  /*a180*/  HADD2.F32 R0, -RZ, R0.H0_H0 ;  /* 0x20000000ff007230 */ /* 0x004fca0000004100 */
[----:B------:R-:W-:Y:S01]  /*a190*/  FSETP.NEU.FTZ.AND P0, PT, R0, RZ, PT ;  /* 0x000000ff0000720b */ /* 0x000fe20003f1d000 */
[----:B------:R-:W-:Y:S05]  /*a1a0*/  BRA `(.L_x_803) ;  /* 0x00000c3000007947 */ /* 0x000fea0003800000 */
.L_x_806:
        /* <DEDUP_REMOVED lines=11> */
.L_x_809:
        /* <DEDUP_REMOVED lines=10> */
.L_x_808:
[----:B------:R-:W2:Y:S02]  /*a300*/  LDG.E.64 R2, [R2.64] ;  /* 0x0000002402027981 */ /* 0x000ea4000c1e1b00 */
[----:B--2---:R0:W1:Y:S01]  /*a310*/  DSETP.NEU.AND P0, PT, R2, RZ, PT ;  /* 0x000000ff0200722a */ /* 0x0040620003f0d000 */
[----:B------:R-:W-:Y:S05]  /*a320*/  BRA `(.L_x_803) ;  /* 0x00000ab000007947 */ /* 0x000fea0003800000 */
.L_x_798:
        /* <DEDUP_REMOVED lines=11> */
.L_x_812:
[----:B------:R-:W2:Y:S02]  /*a3e0*/  LDG.E.128 R4, [R2.64] ;  /* 0x0000002402047981 */ /* 0x000ea4000c1e1d00 */
[----:B--2---:R-:W0:-:S06]  /*a3f0*/  DSETP.NEU.AND P0, PT, R6, RZ, PT ;  /* 0x000000ff0600722a */ /* 0x004e0c0003f0d000 */
[----:B0-----:R0:W1:Y:S01]  /*a400*/  DSETP.NEU.OR P0, PT, R4, RZ, P0 ;  /* 0x000000ff0400722a */ /* 0x001062000070d400 */
[----:B------:R-:W-:Y:S05]  /*a410*/  BRA `(.L_x_803) ;  /* 0x000009c000007947 */ /* 0x000fea0003800000 */
.L_x_811:
        /* <DEDUP_REMOVED lines=27> */
.L_x_814:
        /* <DEDUP_REMOVED lines=14> */
.L_x_813:
[----:B------:R-:W2:Y:S02]  /*a6b0*/  LDG.E.U16 R0, [R2.64] ;  /* 0x0000002402007981 */ /* 0x000ea4000c1e1500 */
[----:B--2---:R-:W-:-:S04]  /*a6c0*/  PRMT R0, RZ, 0x5410, R0 ;  /* 0x00005410ff007816 */ /* 0x004fc80000000000 */
[----:B------:R-:W-:Y:S01]  /*a6d0*/  FSETP.NEU.FTZ.AND P0, PT, R0, RZ, PT ;  /* 0x000000ff0000720b */ /* 0x000fe20003f1d000 */
[----:B------:R-:W-:Y:S05]  /*a6e0*/  BRA `(.L_x_803) ;  /* 0x000006f000007947 */ /* 0x000fea0003800000 */
.L_x_810:
        /* <DEDUP_REMOVED lines=11> */
.L_x_817:
        /* <DEDUP_REMOVED lines=21> */
.L_x_821:
[----:B------:R-:W-:Y:S05]  /*a8f0*/  BSYNC B1 ;  /* 0x0000000000017941 */ /* 0x000fea0003800000 */
.L_x_820:
[----:B------:R-:W-:Y:S01]  /*a900*/  LEA R3, R0, 0x3b800000, 0x17 ;  /* 0x3b80000000037811 */ /* 0x000fe200078eb8ff */
[----:B------:R-:W-:-:S05]  /*a910*/  IMAD.SHL.U32 R0, R2, 0x100000, RZ ;  /* 0x0010000002007824 */ /* 0x000fca00078e00ff */
[----:B------:R-:W-:Y:S02]  /*a920*/  LOP3.LUT R0, R3, R0, R4, 0xfe, !PT ;  /* 0x0000000003007212 */ /* 0x000fe400078efe04 */
.L_x_819:
[----:B------:R-:W-:Y:S05]  /*a930*/  BSYNC B0 ;  /* 0x0000000000007941 */ /* 0x000fea0003800000 */
.L_x_818:
[----:B------:R-:W-:Y:S01]  /*a940*/  FSETP.NEU.FTZ.AND P0, PT, R0, RZ, PT ;  /* 0x000000ff0000720b */ /* 0x000fe20003f1d000 */
[----:B------:R-:W-:Y:S05]  /*a950*/  BRA `(.L_x_803) ;  /* 0x0000048000007947 */ /* 0x000fea0003800000 */
.L_x_816:
        /* <DEDUP_REMOVED lines=21> */
.L_x_825:
[----:B------:R-:W-:Y:S05]  /*aab0*/  BSYNC B1 ;  /* 0x0000000000017941 */ /* 0x000fea0003800000 */
.L_x_824:
[----:B------:R-:W-:Y:S01]  /*aac0*/  LEA R3, R0, 0x37800000, 0x17 ;  /* 0x3780000000037811 */ /* 0x000fe200078eb8ff */
[----:B------:R-:W-:-:S05]  /*aad0*/  IMAD.SHL.U32 R0, R2, 0x200000, RZ ;  /* 0x0020000002007824 */ /* 0x000fca00078e00ff */
[----:B------:R-:W-:Y:S02]  /*aae0*/  LOP3.LUT R0, R3, R0, R4, 0xfe, !PT ;  /* 0x0000000003007212 */ /* 0x000fe400078efe04 */
.L_x_823:
[----:B------:R-:W-:Y:S05]  /*aaf0*/  BSYNC B0 ;  /* 0x0000000000007941 */ /* 0x000fea0003800000 */
.L_x_822:
[----:B------:R-:W-:Y:S01]  /*ab00*/  FSETP.NEU.FTZ.AND P0, PT, R0, RZ, PT ;  /* 0x000000ff0000720b */ /* 0x000fe20003f1d000 */
[----:B------:R-:W-:Y:S05]  /*ab10*/  BRA `(.L_x_803) ;  /* 0x000002c000007947 */ /* 0x000fea0003800000 */
.L_x_815:
        /* <DEDUP_REMOVED lines=14> */
.L_x_829:
[----:B------:R-:W-:Y:S05]  /*ac00*/  BSYNC B0 ;  /* 0x0000000000007941 */ /* 0x000fea0003800000 */
.L_x_828:
[----:B------:R-:W-:Y:S01]  /*ac10*/  FSETP.NEU.FTZ.AND P0, PT, R0, RZ, PT ;  /* 0x000000ff0000720b */ /* 0x000fe20003f1d000 */
[----:B------:R-:W-:Y:S05]  /*ac20*/  BRA `(.L_x_803) ;  /* 0x000001b000007947 */ /* 0x000fea0003800000 */
.L_x_802:
        /* <DEDUP_REMOVED lines=21> */
.L_x_827:
[----:B------:R-:W2:Y:S02]  /*ad80*/  LDG.E.64 R2, [R2.64] ;  /* 0x0000002402027981 */ /* 0x000ea4000c1e1b00 */
[----:B--2---:R-:W-:-:S04]  /*ad90*/  ISETP.NE.U32.AND P0, PT, R2, RZ, PT ;  /* 0x000000ff0200720c */ /* 0x004fc80003f05070 */
[----:B------:R-:W-:Y:S01]  /*ada0*/  ISETP.NE.AND.EX P0, PT, R3, RZ, PT, P0 ;  /* 0x000000ff0300720c */ /* 0x000fe20003f05300 */
[----:B------:R-:W-:Y:S05]  /*adb0*/  BRA `(.L_x_803) ;  /* 0x0000002000007947 */ /* 0x000fea0003800000 */
.L_x_826:
[----:B------:R-:W2:Y:S02]  /*adc0*/  LDG.E R2, [R2.64] ;  /* 0x0000002402027981 */ /* 0x000ea4000c1e1900 */
[----:B--2---:R-:W-:Y:S02]  /*add0*/  ISETP.NE.AND P0, PT, R2, RZ, PT ;  /* 0x000000ff0200720c */ /* 0x004fe40003f05270 */
.L_x_803:
        /* <DEDUP_REMOVED lines=17> */
.L_x_833:
[----:B------:R0:W-:Y:S01]  /*aef0*/  STG.E.U8 [R16.64], R2 ;  /* 0x0000000210007986 */ /* 0x0001e2000c101124 */
[----:B------:R-:W-:Y:S05]  /*af00*/  BRA `(.L_x_835) ;  /* 0x00000d5000007947 */ /* 0x000fea0003800000 */
.L_x_832:
        /* <DEDUP_REMOVED lines=9> */
.L_x_837:
[----:B------:R0:W-:Y:S01]  /*afa0*/  STG.E [R16.64], R2 ;  /* 0x0000000210007986 */ /* 0x0001e2000c101924 */
[----:B------:R-:W-:Y:S05]  /*afb0*/  BRA `(.L_x_835) ;  /* 0x00000ca000007947 */ /* 0x000fea0003800000 */
.L_x_836:
[----:B------:R0:W-:Y:S01]  /*afc0*/  STG.E.U16 [R16.64], R2 ;  /* 0x0000000210007986 */ /* 0x0001e2000c101524 */
[----:B------:R-:W-:Y:S05]  /*afd0*/  BRA `(.L_x_835) ;  /* 0x00000c8000007947 */ /* 0x000fea0003800000 */
.L_x_831:
        /* <DEDUP_REMOVED lines=9> */
.L_x_839:
[----:B------:R-:W0:Y:S02]  /*b070*/  I2F.U32 R0, R2 ;  /* 0x0000000200007306 */ /* 0x000e240000201000 */
[----:B0-----:R-:W-:-:S05]  /*b080*/  F2FP.PACK_AB R0, RZ, R0 ;  /* 0x00000000ff00723e */ /* 0x001fca00000000ff */
[----:B------:R0:W-:Y:S01]  /*b090*/  STG.E.U16 [R16.64], R0 ;  /* 0x0000000010007986 */ /* 0x0001e2000c101524 */
[----:B------:R-:W-:Y:S05]  /*b0a0*/  BRA `(.L_x_835) ;  /* 0x00000bb000007947 */ /* 0x000fea0003800000 */
.L_x_838:
        /* <DEDUP_REMOVED lines=10> */
.L_x_841:
[----:B------:R-:W0:Y:S02]  /*b150*/  I2F.U32 R2, R2 ;  /* 0x0000000200027306 */ /* 0x000e240000201000 */
[----:B0-----:R-:W-:-:S04]  /*b160*/  F2FP.PACK_AB R3, RZ, R2 ;  /* 0x00000002ff03723e */ /* 0x001fc800000000ff */
[----:B------:R-:W-:-:S05]  /*b170*/  PRMT R3, R3, 0x5410, RZ ;  /* 0x0000541003037816 */ /* 0x000fca00000000ff */
[----:B------:R0:W-:Y:S01]  /*b180*/  STG.E [R16.64], R3 ;  /* 0x0000000310007986 */ /* 0x0001e2000c101924 */
[----:B------:R-:W-:Y:S05]  /*b190*/  BRA `(.L_x_835) ;  /* 0x00000ac000007947 */ /* 0x000fea0003800000 */
.L_x_840:
[----:B------:R-:W0:Y:S02]  /*b1a0*/  I2F.F64.U32 R2, R2 ;  /* 0x0000000200027312 */ /* 0x000e240000201800 */
[----:B0-----:R0:W-:Y:S01]  /*b1b0*/  STG.E.64 [R16.64], R2 ;  /* 0x0000000210007986 */ /* 0x0011e2000c101b24 */
[----:B------:R-:W-:Y:S05]  /*b1c0*/  BRA `(.L_x_835) ;  /* 0x00000a9000007947 */ /* 0x000fea0003800000 */
.L_x_830:
        /* <DEDUP_REMOVED lines=10> */
.L_x_844:
[----:B------:R-:W0:Y:S01]  /*b270*/  I2F.F64.U32 R4, R2 ;  /* 0x0000000200047312 */ /* 0x000e220000201800 */
[----:B------:R-:W-:-:S05]  /*b280*/  CS2R R6, SRZ ;  /* 0x0000000000067805 */ /* 0x000fca000001ff00 */
[----:B0-----:R0:W-:Y:S01]  /*b290*/  STG.E.128 [R16.64], R4 ;  /* 0x0000000410007986 */ /* 0x0011e2000c101d24 */
[----:B------:R-:W-:Y:S05]  /*b2a0*/  BRA `(.L_x_835) ;  /* 0x000009b000007947 */ /* 0x000fea0003800000 */
.L_x_843:
        /* <DEDUP_REMOVED lines=21> */
.L_x_848:
[----:B------:R-:W-:Y:S05]  /*b400*/  BSYNC B0 ;  /* 0x0000000000007941 */ /* 0x000fea0003800000 */
.L_x_847:
[----:B------:R-:W-:-:S05]  /*b410*/  LOP3.LUT R3, R0, R3, RZ, 0xfc, !PT ;  /* 0x0000000300037212 */ /* 0x000fca00078efcff */
[----:B------:R0:W-:Y:S01]  /*b420*/  STG.E.U8 [R16.64], R3 ;  /* 0x0000000310007986 */ /* 0x0001e2000c101124 */
[----:B------:R-:W-:Y:S05]  /*b430*/  BRA `(.L_x_835) ;  /* 0x0000082000007947 */ /* 0x000fea0003800000 */
.L_x_846:
        /* <DEDUP_REMOVED lines=13> */
.L_x_850:
[----:B------:R-:W-:Y:S01]  /*b510*/  IMAD.MOV.U32 R0, RZ, RZ, 0x7f ;  /* 0x0000007fff007424 */ /* 0x000fe200078e00ff */
[----:B------:R-:W-:-:S04]  /*b520*/  ISETP.GT.U32.AND P0, PT, R3, 0x7f800000, PT ;  /* 0x7f8000000300780c */ /* 0x000fc80003f04070 */
[----:B------:R-:W-:-:S04]  /*b530*/  SEL R0, R0, 0x7c, P0 ;  /* 0x0000007c00007807 */ /* 0x000fc80000000000 */
.L_x_851:
[----:B------:R-:W-:Y:S05]  /*b540*/  BSYNC B0 ;  /* 0x0000000000007941 */ /* 0x000fea0003800000 */
.L_x_849:
[----:B------:R-:W-:-:S04]  /*b550*/  LOP3.LUT R2, R5, 0x80000000, RZ, 0xc0, !PT ;  /* 0x8000000005027812 */ /* 0x000fc800078ec0ff */
[----:B------:R-:W-:-:S04]  /*b560*/  SHF.R.U32.HI R3, RZ, 0x18, R2 ;  /* 0x00000018ff037819 */ /* 0x000fc80000011602 */
[----:B------:R-:W-:-:S05]  /*b570*/  LOP3.LUT R3, R0, R3, RZ, 0xfc, !PT ;  /* 0x0000000300037212 */ /* 0x000fca00078efcff */
[----:B------:R0:W-:Y:S01]  /*b580*/  STG.E.U8 [R16.64], R3 ;  /* 0x0000000310007986 */ /* 0x0001e2000c101124 */
[----:B------:R-:W-:Y:S05]  /*b590*/  BRA `(.L_x_835) ;  /* 0x000006c000007947 */ /* 0x000fea0003800000 */
.L_x_845:
[----:B------:R-:W0:Y:S02]  /*b5a0*/  I2F.U32 R0, R2 ;  /* 0x0000000200007306 */ /* 0x000e240000201000 */
[----:B0-----:R-:W-:-:S05]  /*b5b0*/  F2FP.BF16.PACK_AB R0, RZ, R0 ;  /* 0x00000000ff00723e */ /* 0x001fca00000010ff */
[----:B------:R0:W-:Y:S01]  /*b5c0*/  STG.E.U16 [R16.64], R0 ;  /* 0x0000000010007986 */ /* 0x0001e2000c101524 */
[----:B------:R-:W-:Y:S05]  /*b5d0*/  BRA `(.L_x_835) ;  /* 0x0000068000007947 */ /* 0x000fea0003800000 */
.L_x_842:
        /* <DEDUP_REMOVED lines=10> */
.L_x_854:
        /* <DEDUP_REMOVED lines=17> */
.L_x_857:
[----:B------:R-:W-:-:S04]  /*b790*/  LOP3.LUT R2, R5, 0x80000000, RZ, 0xc0, !PT ;  /* 0x8000000005027812 */ /* 0x000fc800078ec0ff */
[----:B------:R-:W-:-:S04]  /*b7a0*/  SHF.R.U32.HI R3, RZ, 0x18, R2 ;  /* 0x00000018ff037819 */ /* 0x000fc80000011602 */
[----:B------:R-:W-:-:S04]  /*b7b0*/  LOP3.LUT R0, R0, R3, RZ, 0xfc, !PT ;  /* 0x0000000300007212 */ /* 0x000fc800078efcff */
[----:B------:R-:W-:Y:S02]  /*b7c0*/  PRMT R8, R0, 0x7610, R8 ;  /* 0x0000761000087816 */ /* 0x000fe40000000008 */
.L_x_856:
[----:B------:R-:W-:Y:S05]  /*b7d0*/  BSYNC B0 ;  /* 0x0000000000007941 */ /* 0x000fea0003800000 */
.L_x_855:
[----:B------:R0:W-:Y:S01]  /*b7e0*/  STG.E.U8 [R16.64], R8 ;  /* 0x0000000810007986 */ /* 0x0001e2000c101124 */
[----:B------:R-:W-:Y:S05]  /*b7f0*/  BRA `(.L_x_835) ;  /* 0x0000046000007947 */ /* 0x000fea0003800000 */
.L_x_853:
        /* <DEDUP_REMOVED lines=17> */
.L_x_860:
[----:B------:R-:W-:-:S04]  /*b910*/  LOP3.LUT R2, R5, 0x80000000, RZ, 0xc0, !PT ;  /* 0x8000000005027812 */ /* 0x000fc800078ec0ff */
[----:B------:R-:W-:-:S04]  /*b920*/  SHF.R.U32.HI R3, RZ, 0x18, R2 ;  /* 0x00000018ff037819 */ /* 0x000fc80000011602 */
[----:B------:R-:W-:-:S04]  /*b930*/  LOP3.LUT R0, R0, R3, RZ, 0xfc, !PT ;  /* 0x0000000300007212 */ /* 0x000fc800078efcff */
[----:B------:R-:W-:Y:S02]  /*b940*/  PRMT R8, R0, 0x7610, R8 ;  /* 0x0000761000087816 */ /* 0x000fe40000000008 */
.L_x_859:
[----:B------:R-:W-:Y:S05]  /*b950*/  BSYNC B0 ;  /* 0x0000000000007941 */ /* 0x000fea0003800000 */
.L_x_858:
[----:B------:R0:W-:Y:S01]  /*b960*/  STG.E.U8 [R16.64], R8 ;  /* 0x0000000810007986 */ /* 0x0001e2000c101124 */
[----:B------:R-:W-:Y:S05]  /*b970*/  BRA `(.L_x_835) ;  /* 0x000002e000007947 */ /* 0x000fea0003800000 */
.L_x_852:
        /* <DEDUP_REMOVED lines=22> */
.L_x_834:
        /* <DEDUP_REMOVED lines=20> */
.L_x_862:
[----:B------:R-:W-:-:S05]  /*bc20*/  IMAD.MOV.U32 R3, RZ, RZ, RZ ;  /* 0x000000ffff037224 */ /* 0x000fca00078e00ff */
[----:B------:R0:W-:Y:S01]  /*bc30*/  STG.E.64 [R16.64], R2 ;  /* 0x0000000210007986 */ /* 0x0001e2000c101b24 */
[----:B------:R-:W-:Y:S05]  /*bc40*/  BRA `(.L_x_835) ;  /* 0x0000001000007947 */ /* 0x000fea0003800000 */
.L_x_861:
[----:B------:R0:W-:Y:S02]  /*bc50*/  STG.E [R16.64], R2 ;  /* 0x0000000210007986 */ /* 0x0001e4000c101924 */
.L_x_835:
[----:B------:R-:W-:Y:S02]  /*bc60*/  IADD3 R23, R23, 0x80, RZ ;  /* 0x0000008017177810 */ /* 0x000fe40007ffe0ff */
.L_x_666:
[----:B------:R-:W-:Y:S05]  /*bc70*/  BSYNC B6 ;  /* 0x0000000000067941 */ /* 0x000fea0003800000 */
.L_x_665:
[----:B------:R-:W-:-:S13]  /*bc80*/  ISETP.GE.AND P0, PT, R23, c[0x0][0x160], PT ;  /* 0x0000580017007a0c */ /* 0x000fda0003f06270 */
[----:B------:R-:W-:Y:S05]  /*bc90*/  @P0 EXIT ;  /* 0x000000000000094d */ /* 0x000fea0003800000 */
        /* <DEDUP_REMOVED lines=255> */
.L_x_863:
        /* <DEDUP_REMOVED lines=20> */
.L_x_867:
[----:B------:R-:W2:Y:S02]  /*cdd0*/  LDG.E.U8 R2, [R2.64] ;  /* 0x0000002402027981 */ /* 0x000ea4000c1e1100 */
[----:B--2---:R-:W-:-:S04]  /*cde0*/  ISETP.NE.AND P0, PT, R2, RZ, PT ;  /* 0x000000ff0200720c */ /* 0x004fc80003f05270 */
[----:B------:R-:W-:Y:S01]  /*cdf0*/  P2R R19, PR, RZ, 0x1 ;  /* 0x00000001ff137803 */ /* 0x000fe20000000000 */
[----:B------:R-:W-:Y:S05]  /*ce00*/  BRA `(.L_x_869) ;  /* 0x00000f4000007947 */ /* 0x000fea0003800000 */
.L_x_866:
        /* <DEDUP_REMOVED lines=11> */
.L_x_871:
[----:B------:R-:W2:Y:S02]  /*cec0*/  LDG.E R2, [R2.64] ;  /* 0x0000002402027981 */ /* 0x000ea4000c1e1900 */
[----:B--2---:R-:W-:-:S04]  /*ced0*/  ISETP.NE.AND P0, PT, R2, RZ, PT ;  /* 0x000000ff0200720c */ /* 0x004fc80003f05270 */
[----:B------:R-:W-:Y:S01]  /*cee0*/  P2R R19, PR, RZ, 0x1 ;  /* 0x00000001ff137803 */ /* 0x000fe20000000000 */
[----:B------:R-:W-:Y:S05]  /*cef0*/  BRA `(.L_x_869) ;  /* 0x00000e5000007947 */ /* 0x000fea0003800000 */
.L_x_870:
[----:B------:R-:W2:Y:S02]  /*cf00*/  LDG.E.U16 R2, [R2.64] ;  /* 0x0000002402027981 */ /* 0x000ea4000c1e1500 */
[----:B--2---:R-:W-:-:S04]  /*cf10*/  ISETP.NE.AND P0, PT, R2, RZ, PT ;  /* 0x000000ff0200720c */ /* 0x004fc80003f05270 */
[----:B------:R-:W-:Y:S01]  /*cf20*/  P2R R19, PR, RZ, 0x1 ;  /* 0x00000001ff137803 */ /* 0x000fe20000000000 */
[----:B------:R-:W-:Y:S05]  /*cf30*/  BRA `(.L_x_869) ;  /* 0x00000e1000007947 */ /* 0x000fea0003800000 */
.L_x_865:
        /* <DEDUP_REMOVED lines=10> */
.L_x_873:
[----:B------:R-:W2:Y:S02]  /*cfe0*/  LDG.E.U16 R0, [R2.64] ;  /* 0x0000002402007981 */ /* 0x000ea4000c1e1500 */
[----:B--2---:R-:W-:-:S05]  /*cff0*/  HADD2.F32 R0, -RZ, R0.H0_H0 ;  /* 0x20000000ff007230 */ /* 0x004fca0000004100 */
[----:B------:R-:W-:-:S04]  /*d000*/  FSETP.NEU.FTZ.AND P0, PT, R0, RZ, PT ;  /* 0x000000ff0000720b */ /* 0x000fc80003f1d000 */
[----:B------:R-:W-:Y:S01]  /*d010*/  P2R R19, PR, RZ, 0x1 ;  /* 0x00000001ff137803 */ /* 0x000fe20000000000 */
[----:B------:R-:W-:Y:S05]  /*d020*/  BRA `(.L_x_869) ;  /* 0x00000d2000007947 */ /* 0x000fea0003800000 */
.L_x_872:
        /* <DEDUP_REMOVED lines=12> */
.L_x_875:
        /* <DEDUP_REMOVED lines=11> */
.L_x_874:
[----:B------:R-:W2:Y:S02]  /*d1a0*/  LDG.E.64 R2, [R2.64] ;  /* 0x0000002402027981 */ /* 0x000ea4000c1e1b00 */
[----:B--2---:R-:W0:-:S06]  /*d1b0*/  DSETP.NEU.AND P0, PT, R2, RZ, PT ;  /* 0x000000ff0200722a */ /* 0x004e0c0003f0d000 */
[----:B0-----:R-:W-:Y:S01]  /*d1c0*/  P2R R19, PR, RZ, 0x1 ;  /* 0x00000001ff137803 */ /* 0x001fe20000000000 */
[----:B------:R-:W-:Y:S05]  /*d1d0*/  BRA `(.L_x_869) ;  /* 0x00000b7000007947 */ /* 0x000fea0003800000 */
.L_x_864:
        /* <DEDUP_REMOVED lines=12> */
.L_x_878:
[----:B------:R-:W2:Y:S02]  /*d2a0*/  LDG.E.128 R4, [R2.64] ;  /* 0x0000002402047981 */ /* 0x000ea4000c1e1d00 */
[----:B--2---:R-:W0:-:S06]  /*d2b0*/  DSETP.NEU.AND P0, PT, R6, RZ, PT ;  /* 0x000000ff0600722a */ /* 0x004e0c0003f0d000 */
[----:B0-----:R-:W0:-:S06]  /*d2c0*/  DSETP.NEU.OR P0, PT, R4, RZ, P0 ;  /* 0x000000ff0400722a */ /* 0x001e0c000070d400 */
[----:B0-----:R-:W-:Y:S01]  /*d2d0*/  P2R R19, PR, RZ, 0x1 ;  /* 0x00000001ff137803 */ /* 0x001fe20000000000 */
[----:B------:R-:W-:Y:S05]  /*d2e0*/  BRA `(.L_x_869) ;  /* 0x00000a6000007947 */ /* 0x000fea0003800000 */
.L_x_877:
        /* <DEDUP_REMOVED lines=28> */
.L_x_880:
        /* <DEDUP_REMOVED lines=15> */
.L_x_879:
[----:B------:R-:W2:Y:S02]  /*d5a0*/  LDG.E.U16 R0, [R2.64] ;  /* 0x0000002402007981 */ /* 0x000ea4000c1e1500 */
[----:B--2---:R-:W-:-:S04]  /*d5b0*/  PRMT R0, RZ, 0x5410, R0 ;  /* 0x00005410ff007816 */ /* 0x004fc80000000000 */
[----:B------:R-:W-:-:S04]  /*d5c0*/  FSETP.NEU.FTZ.AND P0, PT, R0, RZ, PT ;  /* 0x000000ff0000720b */ /* 0x000fc80003f1d000 */
[----:B------:R-:W-:Y:S01]  /*d5d0*/  P2R R19, PR, RZ, 0x1 ;  /* 0x00000001ff137803 */ /* 0x000fe20000000000 */
[----:B------:R-:W-:Y:S05]  /*d5e0*/  BRA `(.L_x_869) ;  /* 0x0000076000007947 */ /* 0x000fea0003800000 */
.L_x_876:
        /* <DEDUP_REMOVED lines=12> */
.L_x_883:
        /* <DEDUP_REMOVED lines=21> */
.L_x_887:
[----:B------:R-:W-:Y:S05]  /*d800*/  BSYNC B1 ;  /* 0x0000000000017941 */ /* 0x000fea0003800000 */
.L_x_886:
[----:B------:R-:W-:Y:S01]  /*d810*/  LEA R3, R0, 0x3b800000, 0x17 ;  /* 0x3b80000000037811 */ /* 0x000fe200078eb8ff */
[----:B------:R-:W-:-:S05]  /*d820*/  IMAD.SHL.U32 R0, R2, 0x100000, RZ ;  /* 0x0010000002007824 */ /* 0x000fca00078e00ff */
[----:B------:R-:W-:Y:S02]  /*d830*/  LOP3.LUT R0, R3, R0, R4, 0xfe, !PT ;  /* 0x0000000003007212 */ /* 0x000fe400078efe04 */
.L_x_885:
[----:B------:R-:W-:Y:S05]  /*d840*/  BSYNC B0 ;  /* 0x0000000000007941 */ /* 0x000fea0003800000 */
.L_x_884:
[----:B------:R-:W-:-:S04]  /*d850*/  FSETP.NEU.FTZ.AND P0, PT, R0, RZ, PT ;  /* 0x000000ff0000720b */ /* 0x000fc80003f1d000 */
[----:B------:R-:W-:Y:S01]  /*d860*/  P2R R19, PR, RZ, 0x1 ;  /* 0x00000001ff137803 */ /* 0x000fe20000000000 */
[----:B------:R-:W-:Y:S05]  /*d870*/  BRA `(.L_x_869) ;  /* 0x000004d000007947 */ /* 0x000fea0003800000 */
.L_x_882:
        /* <DEDUP_REMOVED lines=21> */
.L_x_891:
[----:B------:R-:W-:Y:S05]  /*d9d0*/  BSYNC B1 ;  /* 0x0000000000017941 */ /* 0x000fea0003800000 */
.L_x_890:
[----:B------:R-:W-:Y:S01]  /*d9e0*/  LEA R3, R0, 0x37800000, 0x17 ;  /* 0x3780000000037811 */ /* 0x000fe200078eb8ff */
[----:B------:R-:W-:-:S05]  /*d9f0*/  IMAD.SHL.U32 R0, R2, 0x200000, RZ ;  /* 0x0020000002007824 */ /* 0x000fca00078e00ff */
[----:B------:R-:W-:Y:S02]  /*da00*/  LOP3.LUT R0, R3, R0, R4, 0xfe, !PT ;  /* 0x0000000003007212 */ /* 0x000fe400078efe04 */
.L_x_889:
[----:B------:R-:W-:Y:S05]  /*da10*/  BSYNC B0 ;  /* 0x0000000000007941 */ /* 0x000fea0003800000 */
.L_x_888:
[----:B------:R-:W-:-:S04]  /*da20*/  FSETP.NEU.FTZ.AND P0, PT, R0, RZ, PT ;  /* 0x000000ff0000720b */ /* 0x000fc80003f1d000 */
[----:B------:R-:W-:Y:S01]  /*da30*/  P2R R19, PR, RZ, 0x1 ;  /* 0x00000001ff137803 */ /* 0x000fe20000000000 */
[----:B------:R-:W-:Y:S05]  /*da40*/  BRA `(.L_x_869) ;  /* 0x0000030000007947 */ /* 0x000fea0003800000 */
.L_x_881:
        /* <DEDUP_REMOVED lines=14> */
.L_x_895:
[----:B------:R-:W-:Y:S05]  /*db30*/  BSYNC B0 ;  /* 0x0000000000007941 */ /* 0x000fea0003800000 */
.L_x_894:
[----:B------:R-:W-:-:S04]  /*db40*/  FSETP.NEU.FTZ.AND P0, PT, R0, RZ, PT ;  /* 0x000000ff0000720b */ /* 0x000fc80003f1d000 */
[----:B------:R-:W-:Y:S01]  /*db50*/  P2R R19, PR, RZ, 0x1 ;  /* 0x00000001ff137803 */ /* 0x000fe20000000000 */
[----:B------:R-:W-:Y:S05]  /*db60*/  BRA `(.L_x_869) ;  /* 0x000001e000007947 */ /* 0x000fea0003800000 */
.L_x_868:
        /* <DEDUP_REMOVED lines=22> */
.L_x_893:
[----:B------:R-:W2:Y:S02]  /*dcd0*/  LDG.E.64 R2, [R2.64] ;  /* 0x0000002402027981 */ /* 0x000ea4000c1e1b00 */
[----:B--2---:R-:W-:-:S04]  /*dce0*/  ISETP.NE.U32.AND P0, PT, R2, RZ, PT ;  /* 0x000000ff0200720c */ /* 0x004fc80003f05070 */
[----:B------:R-:W-:-:S04]  /*dcf0*/  ISETP.NE.AND.EX P0, PT, R3, RZ, PT, P0 ;  /* 0x000000ff0300720c */ /* 0x000fc80003f05300 */
[----:B------:R-:W-:Y:S01]  /*dd00*/  P2R R19, PR, RZ, 0x1 ;  /* 0x00000001ff137803 */ /* 0x000fe20000000000 */
[----:B------:R-:W-:Y:S05]  /*dd10*/  BRA `(.L_x_869) ;  /* 0x0000003000007947 */ /* 0x000fea0003800000 */
.L_x_892:
[----:B------:R-:W2:Y:S02]  /*dd20*/  LDG.E R2, [R2.64] ;  /* 0x0000002402027981 */ /* 0x000ea4000c1e1900 */
[----:B--2---:R-:W-:-:S04]  /*dd30*/  ISETP.NE.AND P0, PT, R2, RZ, PT ;  /* 0x000000ff0200720c */ /* 0x004fc80003f05270 */
[----:B------:R-:W-:Y:S02]  /*dd40*/  P2R R19, PR, RZ, 0x1 ;  /* 0x00000001ff137803 */ /* 0x000fe40000000000 */
.L_x_869:
        /* <DEDUP_REMOVED lines=17> */
.L_x_899:
[----:B------:R-:W2:Y:S02]  /*de60*/  LDG.E.U8 R2, [R2.64] ;  /* 0x0000002402027981 */ /* 0x000ea4000c1e1100 */
[----:B--2---:R-:W-:Y:S01]  /*de70*/  ISETP.NE.AND P0, PT, R2, RZ, PT ;  /* 0x000000ff0200720c */ /* 0x004fe20003f05270 */
[----:B------:R-:W-:Y:S05]  /*de80*/  BRA `(.L_x_901) ;  /* 0x00000e0000007947 */ /* 0x000fea0003800000 */
.L_x_898:
        /* <DEDUP_REMOVED lines=10> */
.L_x_903:
[----:B------:R-:W2:Y:S02]  /*df30*/  LDG.E R2, [R2.64] ;  /* 0x0000002402027981 */ /* 0x000ea4000c1e1900 */
[----:B--2---:R-:W-:Y:S01]  /*df40*/  ISETP.NE.AND P0, PT, R2, RZ, PT ;  /* 0x000000ff0200720c */ /* 0x004fe20003f05270 */
[----:B------:R-:W-:Y:S05]  /*df50*/  BRA `(.L_x_901) ;  /* 0x00000d3000007947 */ /* 0x000fea0003800000 */
.L_x_902:
[----:B------:R-:W2:Y:S02]  /*df60*/  LDG.E.U16 R2, [R2.64] ;  /* 0x0000002402027981 */ /* 0x000ea4000c1e1500 */
[----:B--2---:R-:W-:Y:S01]  /*df70*/  ISETP.NE.AND P0, PT, R2, RZ, PT ;  /* 0x000000ff0200720c */ /* 0x004fe20003f05270 */
[----:B------:R-:W-:Y:S05]  /*df80*/  BRA `(.L_x_901) ;  /* 0x00000d0000007947 */ /* 0x000fea0003800000 */
.L_x_897:
        /* <DEDUP_REMOVED lines=9> */
.L_x_905:
[----:B------:R-:W2:Y:S02]  /*e020*/  LDG.E.U16 R0, [R2.64] ;  /* 0x0000002402007981 */ /* 0x000ea4000c1e1500 */
[----:B--2---:R-:W-:-:S05]  /*e030*/  HADD2.F32 R0, -RZ, R0.H0_H0 ;  /* 0x20000000ff007230 */ /* 0x004fca0000004100 */
[----:B------:R-:W-:Y:S01]  /*e040*/  FSETP.NEU.FTZ.AND P0, PT, R0, RZ, PT ;  /* 0x000000ff0000720b */ /* 0x000fe20003f1d000 */
[----:B------:R-:W-:Y:S05]  /*e050*/  BRA `(.L_x_901) ;  /* 0x00000c3000007947 */ /* 0x000fea0003800000 */
.L_x_904:
        /* <DEDUP_REMOVED lines=11> */
.L_x_907:
        /* <DEDUP_REMOVED lines=10> */
.L_x_906:
[----:B------:R-:W2:Y:S02]  /*e1b0*/  LDG.E.64 R2, [R2.64] ;  /* 0x0000002402027981 */ /* 0x000ea4000c1e1b00 */
[----:B--2---:R0:W1:Y:S01]  /*e1c0*/  DSETP.NEU.AND P0, PT, R2, RZ, PT ;  /* 0x000000ff0200722a */ /* 0x0040620003f0d000 */
[----:B------:R-:W-:Y:S05]  /*e1d0*/  BRA `(.L_x_901) ;  /* 0x00000ab000007947 */ /* 0x000fea0003800000 */
.L_x_896:
        /* <DEDUP_REMOVED lines=11> */
.L_x_910:
[----:B------:R-:W2:Y:S02]  /*e290*/  LDG.E.128 R4, [R2.64] ;  /* 0x0000002402047981 */ /* 0x000ea4000c1e1d00 */
[----:B--2---:R-:W0:-:S06]  /*e2a0*/  DSETP.NEU.AND P0, PT, R6, RZ, PT ;  /* 0x000000ff0600722a */ /* 0x004e0c0003f0d000 */
[----:B0-----:R0:W1:Y:S01]  /*e2b0*/  DSETP.NEU.OR P0, PT, R4, RZ, P0 ;  /* 0x000000ff0400722a */ /* 0x001062000070d400 */
[----:B------:R-:W-:Y:S05]  /*e2c0*/  BRA `(.L_x_901) ;  /* 0x000009c000007947 */ /* 0x000fea0003800000 */
.L_x_909:
        /* <DEDUP_REMOVED lines=27> */
.L_x_912:
        /* <DEDUP_REMOVED lines=14> */
.L_x_911:
[----:B------:R-:W2:Y:S02]  /*e560*/  LDG.E.U16 R0, [R2.64] ;  /* 0x0000002402007981 */ /* 0x000ea4000c1e1500 */
[----:B--2---:R-:W-:-:S04]  /*e570*/  PRMT R0, RZ, 0x5410, R0 ;  /* 0x00005410ff007816 */ /* 0x004fc80000000000 */
[----:B------:R-:W-:Y:S01]  /*e580*/  FSETP.NEU.FTZ.AND P0, PT, R0, RZ, PT ;  /* 0x000000ff0000720b */ /* 0x000fe20003f1d000 */
[----:B------:R-:W-:Y:S05]  /*e590*/  BRA `(.L_x_901) ;  /* 0x000006f000007947 */ /* 0x000fea0003800000 */
.L_x_908:
        /* <DEDUP_REMOVED lines=11> */
.L_x_915:
        /* <DEDUP_REMOVED lines=21> */
.L_x_919:
[----:B------:R-:W-:Y:S05]  /*e7a0*/  BSYNC B1 ;  /* 0x0000000000017941 */ /* 0x000fea0003800000 */
.L_x_918:
[----:B------:R-:W-:Y:S01]  /*e7b0*/  LEA R3, R0, 0x3b800000, 0x17 ;  /* 0x3b80000000037811 */ /* 0x000fe200078eb8ff */
[----:B------:R-:W-:-:S05]  /*e7c0*/  IMAD.SHL.U32 R0, R2, 0x100000, RZ ;  /* 0x0010000002007824 */ /* 0x000fca00078e00ff */
[----:B------:R-:W-:Y:S02]  /*e7d0*/  LOP3.LUT R0, R3, R0, R4, 0xfe, !PT ;  /* 0x0000000003007212 */ /* 0x000fe400078efe04 */
.L_x_917:
[----:B------:R-:W-:Y:S05]  /*e7e0*/  BSYNC B0 ;  /* 0x0000000000007941 */ /* 0x000fea0003800000 */
.L_x_916:
[----:B------:R-:W-:Y:S01]  /*e7f0*/  FSETP.NEU.FTZ.AND P0, PT, R0, RZ, PT ;  /* 0x000000ff0000720b */ /* 0x000fe20003f1d000 */
[----:B------:R-:W-:Y:S05]  /*e800*/  BRA `(.L_x_901) ;  /* 0x0000048000007947 */ /* 0x000fea0003800000 */
.L_x_914:
        /* <DEDUP_REMOVED lines=21> */
.L_x_923:
[----:B------:R-:W-:Y:S05]  /*e960*/  BSYNC B1 ;  /* 0x0000000000017941 */ /* 0x000fea0003800000 */
.L_x_922:
[----:B------:R-:W-:Y:S01]  /*e970*/  LEA R3, R0, 0x37800000, 0x17 ;  /* 0x3780000000037811 */ /* 0x000fe200078eb8ff */
[----:B------:R-:W-:-:S05]  /*e980*/  IMAD.SHL.U32 R0, R2, 0x200000, RZ ;  /* 0x0020000002007824 */ /* 0x000fca00078e00ff */
[----:B------:R-:W-:Y:S02]  /*e990*/  LOP3.LUT R0, R3, R0, R4, 0xfe, !PT ;  /* 0x0000000003007212 */ /* 0x000fe400078efe04 */
.L_x_921:
[----:B------:R-:W-:Y:S05]  /*e9a0*/  BSYNC B0 ;  /* 0x0000000000007941 */ /* 0x000fea0003800000 */
.L_x_920:
[----:B------:R-:W-:Y:S01]  /*e9b0*/  FSETP.NEU.FTZ.AND P0, PT, R0, RZ, PT ;  /* 0x000000ff0000720b */ /* 0x000fe20003f1d000 */
[----:B------:R-:W-:Y:S05]  /*e9c0*/  BRA `(.L_x_901) ;  /* 0x000002c000007947 */ /* 0x000fea0003800000 */
.L_x_913:
        /* <DEDUP_REMOVED lines=14> */
.L_x_927:
[----:B------:R-:W-:Y:S05]  /*eab0*/  BSYNC B0 ;  /* 0x0000000000007941 */ /* 0x000fea0003800000 */
.L_x_926:
[----:B------:R-:W-:Y:S01]  /*eac0*/  FSETP.NEU.FTZ.AND P0, PT, R0, RZ, PT ;  /* 0x000000ff0000720b */ /* 0x000fe20003f1d000 */
[----:B------:R-:W-:Y:S05]  /*ead0*/  BRA `(.L_x_901) ;  /* 0x000001b000007947 */ /* 0x000fea0003800000 */
.L_x_900:
        /* <DEDUP_REMOVED lines=21> */
.L_x_925:
[----:B------:R-:W2:Y:S02]  /*ec30*/  LDG.E.64 R2, [R2.64] ;  /* 0x0000002402027981 */ /* 0x000ea4000c1e1b00 */
[----:B--2---:R-:W-:-:S04]  /*ec40*/  ISETP.NE.U32.AND P0, PT, R2, RZ, PT ;  /* 0x000000ff0200720c */ /* 0x004fc80003f05070 */
[----:B------:R-:W-:Y:S01]  /*ec50*/  ISETP.NE.AND.EX P0, PT, R3, RZ, PT, P0 ;  /* 0x000000ff0300720c */ /* 0x000fe20003f05300 */
[----:B------:R-:W-:Y:S05]  /*ec60*/  BRA `(.L_x_901) ;  /* 0x0000002000007947 */ /* 0x000fea0003800000 */
.L_x_924:
[----:B------:R-:W2:Y:S02]  /*ec70*/  LDG.E R2, [R2.64] ;  /* 0x0000002402027981 */ /* 0x000ea4000c1e1900 */
[----:B--2---:R-:W-:Y:S02]  /*ec80*/  ISETP.NE.AND P0, PT, R2, RZ, PT ;  /* 0x000000ff0200720c */ /* 0x004fe40003f05270 */
.L_x_901:
        /* <DEDUP_REMOVED lines=17> */
.L_x_931:
[----:B------:R-:W-:Y:S01]  /*eda0*/  STG.E.U8 [R16.64], R2 ;  /* 0x0000000210007986 */ /* 0x000fe2000c101124 */
[----:B------:R-:W-:Y:S05]  /*edb0*/  EXIT ;  /* 0x000000000000794d */ /* 0x000fea0003800000 */
.L_x_930:
        /* <DEDUP_REMOVED lines=9> */
.L_x_934:
[----:B------:R-:W-:Y:S01]  /*ee50*/  STG.E [R16.64], R2 ;  /* 0x0000000210007986 */ /* 0x000fe2000c101924 */
[----:B------:R-:W-:Y:S05]  /*ee60*/  EXIT ;  /* 0x000000000000794d */ /* 0x000fea0003800000 */
.L_x_933:
[----:B------:R-:W-:Y:S01]  /*ee70*/  STG.E.U16 [R16.64], R2 ;  /* 0x0000000210007986 */ /* 0x000fe2000c101524 */
[----:B------:R-:W-:Y:S05]  /*ee80*/  EXIT ;  /* 0x000000000000794d */ /* 0x000fea0003800000 */
.L_x_929:
[----:B------:R-:W-:-:S13]  /*ee90*/  ISETP.GT.AND P0, PT, R0, 0x6, PT ;  /* 0x000000060000780c */ /* 0x000fda0003f04270 */
[----:B------:R-:W-:Y:S05]  /*eea0*/  @P0 BRA `(.L_x_935) ;  /* 0x000000b000000947 */ /* 0x000fea0003800000 */
[----:B------:R-:W-:-:S13]  /*eeb0*/  ISETP.NE.AND P0, PT, R0, 0x5, PT ;  /* 0x000000050000780c */ /* 0x000fda0003f05270 */
[----:B------:R-:W-:Y:S05]  /*eec0*/  @!P0 BRA `(.L_x_936) ;  /* 0x0000005000008947 */ /* 0x000fea0003800000 */
[----:B------:R-:W-:-:S13]  /*eed0*/  ISETP.NE.AND P0, PT, R0, 0x6, PT ;  /* 0x000000060000780c */ /* 0x000fda0003f05270 */
[----:B------:R-:W-:Y:S05]  /*eee0*/  @P0 BRA `(.L_x_932) ;  /* 0x00000aa000000947 */ /* 0x000fea0003800000 */
[----:B------:R-:W0:Y:S02]  /*eef0*/  I2F.U32 R3, R2 ;  /* 0x0000000200037306 */ /* 0x000e240000201000 */
[----:B0-----:R-:W-:Y:S01]  /*ef00*/  STG.E [R16.64], R3 ;  /* 0x0000000310007986 */ /* 0x001fe2000c101924 */
[----:B------:R-:W-:Y:S05]  /*ef10*/  EXIT ;  /* 0x000000000000794d */ /* 0x000fea0003800000 */
.L_x_936:
[----:B------:R-:W0:Y:S02]  /*ef20*/  I2F.U32 R0, R2 ;  /* 0x0000000200007306 */ /* 0x000e240000201000 */
[----:B0-----:R-:W-:-:S05]  /*ef30*/  F2FP.PACK_AB R0, RZ, R0 ;  /* 0x00000000ff00723e */ /* 0x001fca00000000ff */
[----:B------:R-:W-:Y:S01]  /*ef40*/  STG.E.U16 [R16.64], R0 ;  /* 0x0000000010007986 */ /* 0x000fe2000c101524 */
[----:B------:R-:W-:Y:S05]  /*ef50*/  EXIT ;  /* 0x000000000000794d */ /* 0x000fea0003800000 */
.L_x_935:
        /* <DEDUP_REMOVED lines=8> */
[----:B0-----:R-:W-:Y:S01]  /*efe0*/  STG.E.64 [R16.64], R2 ;  /* 0x0000000210007986 */ /* 0x001fe2000c101b24 */
[----:B------:R-:W-:Y:S05]  /*eff0*/  EXIT ;  /* 0x000000000000794d */ /* 0x000fea0003800000 */
.L_x_938:
[----:B------:R-:W0:Y:S02]  /*f000*/  I2F.U32 R2, R2 ;  /* 0x0000000200027306 */ /* 0x000e240000201000 */
[----:B0-----:R-:W-:-:S04]  /*f010*/  F2FP.PACK_AB R3, RZ, R2 ;  /* 0x00000002ff03723e */ /* 0x001fc800000000ff */
[----:B------:R-:W-:-:S05]  /*f020*/  PRMT R3, R3, 0x5410, RZ ;  /* 0x0000541003037816 */ /* 0x000fca00000000ff */
[----:B------:R-:W-:Y:S01]  /*f030*/  STG.E [R16.64], R3 ;  /* 0x0000000310007986 */ /* 0x000fe2000c101924 */
[----:B------:R-:W-:Y:S05]  /*f040*/  EXIT ;  /* 0x000000000000794d */ /* 0x000fea0003800000 */
.L_x_937:
[----:B------:R-:W0:Y:S02]  /*f050*/  I2F.F64.U32 R2, R2 ;  /* 0x0000000200027312 */ /* 0x000e240000201800 */
[----:B0-----:R-:W-:Y:S01]  /*f060*/  STG.E.64 [R16.64], R2 ;  /* 0x0000000210007986 */ /* 0x001fe2000c101b24 */
[----:B------:R-:W-:Y:S05]  /*f070*/  EXIT ;  /* 0x000000000000794d */ /* 0x000fea0003800000 */
.L_x_928:
        /* <DEDUP_REMOVED lines=10> */
.L_x_941:
[----:B------:R-:W0:Y:S01]  /*f120*/  I2F.F64.U32 R4, R2 ;  /* 0x0000000200047312 */ /* 0x000e220000201800 */
[----:B------:R-:W-:-:S05]  /*f130*/  CS2R R6, SRZ ;  /* 0x0000000000067805 */ /* 0x000fca000001ff00 */
[----:B0-----:R-:W-:Y:S01]  /*f140*/  STG.E.128 [R16.64], R4 ;  /* 0x0000000410007986 */ /* 0x001fe2000c101d24 */
[----:B------:R-:W-:Y:S05]  /*f150*/  EXIT ;  /* 0x000000000000794d */ /* 0x000fea0003800000 */
.L_x_940:
        /* <DEDUP_REMOVED lines=21> */
.L_x_945:
[----:B------:R-:W-:Y:S05]  /*f2b0*/  BSYNC B0 ;  /* 0x0000000000007941 */ /* 0x000fea0003800000 */
.L_x_944:
[----:B------:R-:W-:-:S05]  /*f2c0*/  LOP3.LUT R3, R0, R3, RZ, 0xfc, !PT ;  /* 0x0000000300037212 */ /* 0x000fca00078efcff */
[----:B------:R-:W-:Y:S01]  /*f2d0*/  STG.E.U8 [R16.64], R3 ;  /* 0x0000000310007986 */ /* 0x000fe2000c101124 */
[----:B------:R-:W-:Y:S05]  /*f2e0*/  EXIT ;  /* 0x000000000000794d */ /* 0x000fea0003800000 */
.L_x_943:
        /* <DEDUP_REMOVED lines=13> */
.L_x_947:
[----:B------:R-:W-:Y:S01]  /*f3c0*/  IMAD.MOV.U32 R0, RZ, RZ, 0x7f ;  /* 0x0000007fff007424 */ /* 0x000fe200078e00ff */
[----:B------:R-:W-:-:S04]  /*f3d0*/  ISETP.GT.U32.AND P0, PT, R3, 0x7f800000, PT ;  /* 0x7f8000000300780c */ /* 0x000fc80003f04070 */
[----:B------:R-:W-:-:S04]  /*f3e0*/  SEL R0, R0, 0x7c, P0 ;  /* 0x0000007c00007807 */ /* 0x000fc80000000000 */
.L_x_948:
[----:B------:R-:W-:Y:S05]  /*f3f0*/  BSYNC B0 ;  /* 0x0000000000007941 */ /* 0x000fea0003800000 */
.L_x_946:
[----:B------:R-:W-:-:S04]  /*f400*/  LOP3.LUT R2, R5, 0x80000000, RZ, 0xc0, !PT ;  /* 0x8000000005027812 */ /* 0x000fc800078ec0ff */
[----:B------:R-:W-:-:S04]  /*f410*/  SHF.R.U32.HI R3, RZ, 0x18, R2 ;  /* 0x00000018ff037819 */ /* 0x000fc80000011602 */
[----:B------:R-:W-:-:S05]  /*f420*/  LOP3.LUT R3, R0, R3, RZ, 0xfc, !PT ;  /* 0x0000000300037212 */ /* 0x000fca00078efcff */
[----:B------:R-:W-:Y:S01]  /*f430*/  STG.E.U8 [R16.64], R3 ;  /* 0x0000000310007986 */ /* 0x000fe2000c101124 */
[----:B------:R-:W-:Y:S05]  /*f440*/  EXIT ;  /* 0x000000000000794d */ /* 0x000fea0003800000 */
.L_x_942:
[----:B------:R-:W0:Y:S02]  /*f450*/  I2F.U32 R0, R2 ;  /* 0x0000000200007306 */ /* 0x000e240000201000 */
[----:B0-----:R-:W-:-:S05]  /*f460*/  F2FP.BF16.PACK_AB R0, RZ, R0 ;  /* 0x00000000ff00723e */ /* 0x001fca00000010ff */
[----:B------:R-:W-:Y:S01]  /*f470*/  STG.E.U16 [R16.64], R0 ;  /* 0x0000000010007986 */ /* 0x000fe2000c101524 */
[----:B------:R-:W-:Y:S05]  /*f480*/  EXIT ;  /* 0x000000000000794d */ /* 0x000fea0003800000 */
.L_x_939:
        /* <DEDUP_REMOVED lines=10> */
.L_x_951:
        /* <DEDUP_REMOVED lines=17> */
.L_x_954:
[----:B------:R-:W-:-:S04]  /*f640*/  LOP3.LUT R2, R5, 0x80000000, RZ, 0xc0, !PT ;  /* 0x8000000005027812 */ /* 0x000fc800078ec0ff */
[----:B------:R-:W-:-:S04]  /*f650*/  SHF.R.U32.HI R3, RZ, 0x18, R2 ;  /* 0x00000018ff037819 */ /* 0x000fc80000011602 */
[----:B------:R-:W-:-:S04]  /*f660*/  LOP3.LUT R0, R0, R3, RZ, 0xfc, !PT ;  /* 0x0000000300007212 */ /* 0x000fc800078efcff */
[----:B------:R-:W-:Y:S02]  /*f670*/  PRMT R8, R0, 0x7610, R8 ;  /* 0x0000761000087816 */ /* 0x000fe40000000008 */
.L_x_953:
[----:B------:R-:W-:Y:S05]  /*f680*/  BSYNC B0 ;  /* 0x0000000000007941 */ /* 0x000fea0003800000 */
.L_x_952:
[----:B------:R-:W-:Y:S01]  /*f690*/  STG.E.U8 [R16.64], R8 ;  /* 0x0000000810007986 */ /* 0x000fe2000c101124 */
[----:B------:R-:W-:Y:S05]  /*f6a0*/  EXIT ;  /* 0x000000000000794d */ /* 0x000fea0003800000 */
.L_x_950:
        /* <DEDUP_REMOVED lines=17> */
.L_x_957:
[----:B------:R-:W-:-:S04]  /*f7c0*/  LOP3.LUT R2, R5, 0x80000000, RZ, 0xc0, !PT ;  /* 0x8000000005027812 */ /* 0x000fc800078ec0ff */
[----:B------:R-:W-:-:S04]  /*f7d0*/  SHF.R.U32.HI R3, RZ, 0x18, R2 ;  /* 0x00000018ff037819 */ /* 0x000fc80000011602 */
[----:B------:R-:W-:-:S04]  /*f7e0*/  LOP3.LUT R0, R0, R3, RZ, 0xfc, !PT ;  /* 0x0000000300007212 */ /* 0x000fc800078efcff */
[----:B------:R-:W-:Y:S02]  /*f7f0*/  PRMT R8, R0, 0x7610, R8 ;  /* 0x0000761000087816 */ /* 0x000fe40000000008 */
.L_x_956:
[----:B------:R-:W-:Y:S05]  /*f800*/  BSYNC B0 ;  /* 0x0000000000007941 */ /* 0x000fea0003800000 */
.L_x_955:
[----:B------:R-:W-:Y:S01]  /*f810*/  STG.E.U8 [R16.64], R8 ;  /* 0x0000000810007986 */ /* 0x000fe2000c101124 */
[----:B------:R-:W-:Y:S05]  /*f820*/  EXIT ;  /* 0x000000000000794d */ /* 0x000fea0003800000 */
.L_x_949:
        /* <DEDUP_REMOVED lines=22> */
.L_x_932:
        /* <DEDUP_REMOVED lines=20> */
.L_x_959:
[----:B------:R-:W-:-:S05]  /*fad0*/  IMAD.MOV.U32 R3, RZ, RZ, RZ ;  /* 0x000000ffff037224 */ /* 0x000fca00078e00ff */
[----:B------:R-:W-:Y:S01]  /*fae0*/  STG.E.64 [R16.64], R2 ;  /* 0x0000000210007986 */ /* 0x000fe2000c101b24 */
[----:B------:R-:W-:Y:S05]  /*faf0*/  EXIT ;  /* 0x000000000000794d */ /* 0x000fea0003800000 */
.L_x_958:
[----:B------:R-:W-:Y:S01]  /*fb00*/  STG.E [R16.64], R2 ;  /* 0x0000000210007986 */ /* 0x000fe2000c101924 */
[----:B------:R-:W-:Y:S05]  /*fb10*/  EXIT ;  /* 0x000000000000794d */ /* 0x000fea0003800000 */
.L_x_960:
        /* <DEDUP_REMOVED lines=14> */
.L_x_25047:


//--------------------- .text._ZN2at6native27unrolled_elementwise_kernelINS0_13BinaryFunctorIbbbNS0_17BitwiseXorFunctorIbEEEESt5arrayIPcLm3EELi4E23TrivialOffsetCalculatorILi2EjES9_ILi1EjENS0_6memory12LoadWithCastILi2EEENSC_13StoreWithCastILi1EEEEEviT_T0_T2_T3_T4_T5_ --------------------------
	.section	.text._ZN2at6native27unrolled_elementwise_kernelINS0_13BinaryFunctorIbbbNS0_17BitwiseXorFunctorIbEEEESt5arrayIPcLm3EELi4E23TrivialOffsetCalculatorILi2EjES9_ILi1EjENS0_6memory12LoadWithCastILi2EEENSC_13StoreWithCastILi1EEEEEviT_T0_T2_T3_T4_T5_,"ax",@progbits
	.sectioninfo	@"SHI_REGISTERS=32"
	.align	128
        .global         _ZN2at6native27unrolled_elementwise_kernelINS0_13BinaryFunctorIbbbNS0_17BitwiseXorFunctorIbEEEESt5arrayIPcLm3EELi4E23TrivialOffsetCalculatorILi2EjES9_ILi1EjENS0_6memory12LoadWithCastILi2EEENSC_13StoreWithCastILi1EEEEEviT_T0_T2_T3_T4_T5_
        .type           _ZN2at6native27unrolled_elementwise_kernelINS0_13BinaryFunctorIbbbNS0_17BitwiseXorFunctorIbEEEESt5arrayIPcLm3EELi4E23TrivialOffsetCalculatorILi2EjES9_ILi1EjENS0_6memory12LoadWithCastILi2EEENSC_13StoreWithCastILi1EEEEEviT_T0_T2_T3_T4_T5_,@function
        .size           _ZN2at6native27unrolled_elementwise_kernelINS0_13BinaryFunctorIbbbNS0_17BitwiseXorFunctorIbEEEESt5arrayIPcLm3EELi4E23TrivialOffsetCalculatorILi2EjES9_ILi1EjENS0_6memory12LoadWithCastILi2EEENSC_13StoreWithCastILi1EEEEEviT_T0_T2_T3_T4_T5_,(.L_x_25048 - _ZN2at6native27unrolled_elementwise_kernelINS0_13BinaryFunctorIbbbNS0_17BitwiseXorFunctorIbEEEESt5arrayIPcLm3EELi4E23TrivialOffsetCalculatorILi2EjES9_ILi1EjENS0_6memory12LoadWithCastILi2EEENSC_13StoreWithCastILi1EEEEEviT_T0_T2_T3_T4_T5_)
        .other          _ZN2at6native27unrolled_elementwise_kernelINS0_13BinaryFunctorIbbbNS0_17BitwiseXorFunctorIbEEEESt5arrayIPcLm3EELi4E23TrivialOffsetCalculatorILi2EjES9_ILi1EjENS0_6memory12LoadWithCastILi2EEENSC_13StoreWithCastILi1EEEEEviT_T0_T2_T3_T4_T5_,@"STO_CUDA_ENTRY STV_DEFAULT"
_ZN2at6native27unrolled_elementwise_kernelINS0_13BinaryFunctorIbbbNS0_17BitwiseXorFunctorIbEEEESt5arrayIPcLm3EELi4E23TrivialOffsetCalculatorILi2EjES9_ILi1EjENS0_6memory12LoadWithCastILi2EEENSC_13StoreWithCastILi1EEEEEviT_T0_T2_T3_T4_T5_:
.text._ZN2at6native27unrolled_elementwise_kernelINS0_13BinaryFunctorIbbbNS0_17BitwiseXorFunctorIbEEEESt5arrayIPcLm3EELi4E23TrivialOffsetCalculatorILi2EjES9_ILi1EjENS0_6memory12LoadWithCastILi2EEENSC_13StoreWithCastILi1EEEEEviT_T0_T2_T3_T4_T5_:
        /* <DEDUP_REMOVED lines=8> */
[----:B------:R-:W-:Y:S02]  /*0080*/  PRMT R18, RZ, 0x7610, R18 ;  /* 0x00007610ff127816 */ /* 0x000fe40000000012 */
[----:B------:R-:W3:Y:S01]  /*0090*/  LDC.U8 R17, c[0x0][0x185] ;  /* 0x00006140ff117b82 */ /* 0x000ee20000000000 */
[----:B------:R-:W-:Y:S01]  /*00a0*/  PRMT R19, RZ, 0x7610, R19 ;  /* 0x00007610ff137816 */ /* 0x000fe20000000013 */
[----:B0-----:R-:W-:-:S05]  /*00b0*/  IMAD R22, R2, R3, c[0x0][0x160] ;  /* 0x0000580002167624 */ /* 0x001fca00078e0203 */
[----:B--2---:R-:W-:-:S13]  /*00c0*/  ISETP.GE.AND P0, PT, R23, R22, PT ;  /* 0x000000161700720c */ /* 0x004fda0003f06270 */
[----:B------:R-:W-:Y:S05]  /*00d0*/  @P0 BRA `(.L_x_962) ;  /* 0x0000203000000947 */ /* 0x000fea0003800000 */
[----:B-1-3--:R-:W-:Y:S01]  /*00e0*/  PRMT R0, R16, 0x9910, RZ ;  /* 0x0000991010007816 */ /* 0x00afe200000000ff */
        /* <DEDUP_REMOVED lines=18> */
.L_x_966:
[----:B------:R-:W2:Y:S02]  /*0210*/  LDG.E.U8 R4, [R4.64] ;  /* 0x0000002404047981 */ /* 0x000ea4000c1e1100 */
[----:B--2---:R-:W-:-:S04]  /*0220*/  ISETP.NE.AND P0, PT, R4, RZ, PT ;  /* 0x000000ff0400720c */ /* 0x004fc80003f05270 */
[----:B------:R-:W-:Y:S01]  /*0230*/  P2R R18, PR, RZ, 0x1 ;  /* 0x00000001ff127803 */ /* 0x000fe20000000000 */
[----:B------:R-:W-:Y:S05]  /*0240*/  BRA `(.L_x_968) ;  /* 0x00000f4000007947 */ /* 0x000fea0003800000 */
.L_x_965:
        /* <DEDUP_REMOVED lines=11> */
.L_x_970:
[----:B------:R-:W2:Y:S02]  /*0300*/  LDG.E R4, [R4.64] ;  /* 0x0000002404047981 */ /* 0x000ea4000c1e1900 */
[----:B--2---:R-:W-:-:S04]  /*0310*/  ISETP.NE.AND P0, PT, R4, RZ, PT ;  /* 0x000000ff0400720c */ /* 0x004fc80003f05270 */
[----:B------:R-:W-:Y:S01]  /*0320*/  P2R R18, PR, RZ, 0x1 ;  /* 0x00000001ff127803 */ /* 0x000fe20000000000 */
[----:B------:R-:W-:Y:S05]  /*0330*/  BRA `(.L_x_968) ;  /* 0x00000e5000007947 */ /* 0x000fea0003800000 */
.L_x_969:
[----:B------:R-:W2:Y:S02]  /*0340*/  LDG.E.U16 R4, [R4.64] ;  /* 0x0000002404047981 */ /* 0x000ea4000c1e1500 */
[----:B--2---:R-:W-:-:S04]  /*0350*/  ISETP.NE.AND P0, PT, R4, RZ, PT ;  /* 0x000000ff0400720c */ /* 0x004fc80003f05270 */
[----:B------:R-:W-:Y:S01]  /*0360*/  P2R R18, PR, RZ, 0x1 ;  /* 0x00000001ff127803 */ /* 0x000fe20000000000 */
[----:B------:R-:W-:Y:S05]  /*0370*/  BRA `(.L_x_968) ;  /* 0x00000e1000007947 */ /* 0x000fea0003800000 */
.L_x_964:
        /* <DEDUP_REMOVED lines=10> */
.L_x_972:
[----:B------:R-:W2:Y:S02]  /*0420*/  LDG.E.U16 R0, [R4.64] ;  /* 0x0000002404007981 */ /* 0x000ea4000c1e1500 */
[----:B--2---:R-:W-:-:S05]  /*0430*/  HADD2.F32 R0, -RZ, R0.H0_H0 ;  /* 0x20000000ff007230 */ /* 0x004fca0000004100 */
[----:B------:R-:W-:-:S04]  /*0440*/  FSETP.NEU.FTZ.AND P0, PT, R0, RZ, PT ;  /* 0x000000ff0000720b */ /* 0x000fc80003f1d000 */
[----:B------:R-:W-:Y:S01]  /*0450*/  P2R R18, PR, RZ, 0x1 ;  /* 0x00000001ff127803 */ /* 0x000fe20000000000 */
[----:B------:R-:W-:Y:S05]  /*0460*/  BRA `(.L_x_968) ;  /* 0x00000d2000007947 */ /* 0x000fea0003800000 */
.L_x_971:
        /* <DEDUP_REMOVED lines=12> */
.L_x_974:
        /* <DEDUP_REMOVED lines=11> */
.L_x_973:
[----:B------:R-:W2:Y:S02]  /*05e0*/  LDG.E.64 R4, [R4.64] ;  /* 0x0000002404047981 */ /* 0x000ea4000c1e1b00 */
[----:B--2---:R-:W0:-:S06]  /*05f0*/  DSETP.NEU.AND P0, PT, R4, RZ, PT ;  /* 0x000000ff0400722a */ /* 0x004e0c0003f0d000 */
[----:B0-----:R-:W-:Y:S01]  /*0600*/  P2R R18, PR, RZ, 0x1 ;  /* 0x00000001ff127803 */ /* 0x001fe20000000000 */
[----:B------:R-:W-:Y:S05]  /*0610*/  BRA `(.L_x_968) ;  /* 0x00000b7000007947 */ /* 0x000fea0003800000 */
.L_x_963:
        /* <DEDUP_REMOVED lines=12> */
.L_x_977:
[----:B------:R-:W2:Y:S02]  /*06e0*/  LDG.E.128 R4, [R4.64] ;  /* 0x0000002404047981 */ /* 0x000ea4000c1e1d00 */
[----:B--2---:R-:W0:-:S06]  /*06f0*/  DSETP.NEU.AND P0, PT, R6, RZ, PT ;  /* 0x000000ff0600722a */ /* 0x004e0c0003f0d000 */
[----:B0-----:R-:W0:-:S06]  /*0700*/  DSETP.NEU.OR P0, PT, R4, RZ, P0 ;  /* 0x000000ff0400722a */ /* 0x001e0c000070d400 */
[----:B0-----:R-:W-:Y:S01]  /*0710*/  P2R R18, PR, RZ, 0x1 ;  /* 0x00000001ff127803 */ /* 0x001fe20000000000 */
[----:B------:R-:W-:Y:S05]  /*0720*/  BRA `(.L_x_968) ;  /* 0x00000a6000007947 */ /* 0x000fea0003800000 */
.L_x_976:
        /* <DEDUP_REMOVED lines=28> */
.L_x_979:
        /* <DEDUP_REMOVED lines=12> */
[----:B------:R-:W-:-:S04]  /*09b0*/  FSETP.NEU.FTZ.AND P0, PT, R0, RZ, PT ;  /* 0x000000ff0000720b */ /* 0x000fc80003f1d000 */
[----:B------:R-:W-:Y:S01]  /*09c0*/  P2R R18, PR, RZ, 0x1 ;  /* 0x00000001ff127803 */ /* 0x000fe20000000000 */
[----:B------:R-:W-:Y:S05]  /*09d0*/  BRA `(.L_x_968) ;  /* 0x000007b000007947 */ /* 0x000fea0003800000 */
.L_x_978:
[----:B------:R-:W2:Y:S02]  /*09e0*/  LDG.E.U16 R0, [R4.64] ;  /* 0x0000002404007981 */ /* 0x000ea4000c1e1500 */
[----:B--2---:R-:W-:-:S04]  /*09f0*/  PRMT R0, RZ, 0x5410, R0 ;  /* 0x00005410ff007816 */ /* 0x004fc80000000000 */
[----:B------:R-:W-:-:S04]  /*0a00*/  FSETP.NEU.FTZ.AND P0, PT, R0, RZ, PT ;  /* 0x000000ff0000720b */ /* 0x000fc80003f1d000 */
[----:B------:R-:W-:Y:S01]  /*0a10*/  P2R R18, PR, RZ, 0x1 ;  /* 0x00000001ff127803 */ /* 0x000fe20000000000 */
[----:B------:R-:W-:Y:S05]  /*0a20*/  BRA `(.L_x_968) ;  /* 0x0000076000007947 */ /* 0x000fea0003800000 */
.L_x_975:
        /* <DEDUP_REMOVED lines=12> */
.L_x_982:
        /* <DEDUP_REMOVED lines=21> */
.L_x_986:
[----:B------:R-:W-:Y:S05]  /*0c40*/  BSYNC B1 ;  /* 0x0000000000017941 */ /* 0x000fea0003800000 */
.L_x_985:
[----:B------:R-:W-:Y:S01]  /*0c50*/  LEA R5, R0, 0x3b800000, 0x17 ;  /* 0x3b80000000057811 */ /* 0x000fe200078eb8ff */
[----:B------:R-:W-:-:S05]  /*0c60*/  IMAD.SHL.U32 R0, R3, 0x100000, RZ ;  /* 0x0010000003007824 */ /* 0x000fca00078e00ff */
[----:B------:R-:W-:Y:S02]  /*0c70*/  LOP3.LUT R0, R5, R0, R6, 0xfe, !PT ;  /* 0x0000000005007212 */ /* 0x000fe400078efe06 */
.L_x_984:
[----:B------:R-:W-:Y:S05]  /*0c80*/  BSYNC B0 ;  /* 0x0000000000007941 */ /* 0x000fea0003800000 */
.L_x_983:
[----:B------:R-:W-:-:S04]  /*0c90*/  FSETP.NEU.FTZ.AND P0, PT, R0, RZ, PT ;  /* 0x000000ff0000720b */ /* 0x000fc80003f1d000 */
[----:B------:R-:W-:Y:S01]  /*0ca0*/  P2R R18, PR, RZ, 0x1 ;  /* 0x00000001ff127803 */ /* 0x000fe20000000000 */
[----:B------:R-:W-:Y:S05]  /*0cb0*/  BRA `(.L_x_968) ;  /* 0x000004d000007947 */ /* 0x000fea0003800000 */
.L_x_981:
        /* <DEDUP_REMOVED lines=21> */
.L_x_990:
[----:B------:R-:W-:Y:S05]  /*0e10*/  BSYNC B1 ;  /* 0x0000000000017941 */ /* 0x000fea0003800000 */
.L_x_989:
[----:B------:R-:W-:Y:S01]  /*0e20*/  LEA R5, R0, 0x37800000, 0x17 ;  /* 0x3780000000057811 */ /* 0x000fe200078eb8ff */
[----:B------:R-:W-:-:S05]  /*0e30*/  IMAD.SHL.U32 R0, R3, 0x200000, RZ ;  /* 0x0020000003007824 */ /* 0x000fca00078e00ff */
[----:B------:R-:W-:Y:S02]  /*0e40*/  LOP3.LUT R0, R5, R0, R6, 0xfe, !PT ;  /* 0x0000000005007212 */ /* 0x000fe400078efe06 */
.L_x_988:
[----:B------:R-:W-:Y:S05]  /*0e50*/  BSYNC B0 ;  /* 0x0000000000007941 */ /* 0x000fea0003800000 */
.L_x_987:
[----:B------:R-:W-:-:S04]  /*0e60*/  FSETP.NEU.FTZ.AND P0, PT, R0, RZ, PT ;  /* 0x000000ff0000720b */ /* 0x000fc80003f1d000 */
[----:B------:R-:W-:Y:S01]  /*0e70*/  P2R R18, PR, RZ, 0x1 ;  /* 0x00000001ff127803 */ /* 0x000fe20000000000 */
[----:B------:R-:W-:Y:S05]  /*0e80*/  BRA `(.L_x_968) ;  /* 0x0000030000007947 */ /* 0x000fea0003800000 */
.L_x_980:
        /* <DEDUP_REMOVED lines=14> */
.L_x_994:
[----:B------:R-:W-:Y:S05]  /*0f70*/  BSYNC B0 ;  /* 0x0000000000007941 */ /* 0x000fea0003800000 */
.L_x_993:
[----:B------:R-:W-:-:S04]  /*0f80*/  FSETP.NEU.FTZ.AND P0, PT, R0, RZ, PT ;  /* 0x000000ff0000720b */ /* 0x000fc80003f1d000 */
[----:B------:R-:W-:Y:S01]  /*0f90*/  P2R R18, PR, RZ, 0x1 ;  /* 0x00000001ff127803 */ /* 0x000fe20000000000 */
[----:B------:R-:W-:Y:S05]  /*0fa0*/  BRA `(.L_x_968) ;  /* 0x000001e000007947 */ /* 0x000fea0003800000 */
.L_x_967:
        /* <DEDUP_REMOVED lines=22> */
.L_x_992:
[----:B------:R-:W2:Y:S02]  /*1110*/  LDG.E.64 R4, [R4.64] ;  /* 0x0000002404047981 */ /* 0x000ea4000c1e1b00 */
[----:B--2---:R-:W-:-:S04]  /*1120*/  ISETP.NE.U32.AND P0, PT, R4, RZ, PT ;  /* 0x000000ff0400720c */ /* 0x004fc80003f05070 */
[----:B------:R-:W-:-:S04]  /*1130*/  ISETP.NE.AND.EX P0, PT, R5, RZ, PT, P0 ;  /* 0x000000ff0500720c */ /* 0x000fc80003f05300 */
[----:B------:R-:W-:Y:S01]  /*1140*/  P2R R18, PR, RZ, 0x1 ;  /* 0x00000001ff127803 */ /* 0x000fe20000000000 */
[----:B------:R-:W-:Y:S05]  /*1150*/  BRA `(.L_x_968) ;  /* 0x0000003000007947 */ /* 0x000fea0003800000 */
.L_x_991:
[----:B------:R-:W2:Y:S02]  /*1160*/  LDG.E R4, [R4.64] ;  /* 0x0000002404047981 */ /* 0x000ea4000c1e1900 */
[----:B--2---:R-:W-:-:S04]  /*1170*/  ISETP.NE.AND P0, PT, R4, RZ, PT ;  /* 0x000000ff0400720c */ /* 0x004fc80003f05270 */
[----:B------:R-:W-:Y:S02]  /*1180*/  P2R R18, PR, RZ, 0x1 ;  /* 0x00000001ff127803 */ /* 0x000fe40000000000 */
.L_x_968:
[----:B------:R-:W-:Y:S01]  /*1190*/  PRMT R0, R17, 0x9910, RZ ;  /* 0x0000991011007816 */ /* 0x000fe200000000ff */
[----:B------:R-:W-:-:S03]  /*11a0*/  IMAD R4, R19, c[0x0][0x18c], RZ ;  /* 0x0000630013047a24 */ /* 0x000fc600078e02ff */
[----:B------:R-:W-:Y:S02]  /*11b0*/  ISETP.GT.AND P0, PT, R0, 0x9, PT ;  /* 0x000000090000780c */ /* 0x000fe40003f04270 */
[----:B------:R-:W-:-:S05]  /*11c0*/  IADD3 R4, P1, R4, c[0x0][0x178], RZ ;  /* 0x00005e0004047a10 */ /* 0x000fca0007f3e0ff */
[----:B------:R-:W-:-:S06]  /*11d0*/  IMAD.X R5, RZ, RZ, c[0x0][0x17c], P1 ;  /* 0x00005f00ff057624 */ /* 0x000fcc00008e06ff */
        /* <DEDUP_REMOVED lines=12> */
.L_x_998:
[----:B------:R-:W2:Y:S02]  /*12a0*/  LDG.E.U8 R4, [R4.64] ;  /* 0x0000002404047981 */ /* 0x000ea4000c1e1100 */
[----:B--2---:R-:W-:Y:S01]  /*12b0*/  ISETP.NE.AND P0, PT, R4, RZ, PT ;  /* 0x000000ff0400720c */ /* 0x004fe20003f05270 */
[----:B------:R-:W-:Y:S05]  /*12c0*/  BRA `(.L_x_1000) ;  /* 0x00000e0000007947 */ /* 0x000fea0003800000 */
.L_x_997:
        /* <DEDUP_REMOVED lines=10> */
.L_x_1002:
[----:B------:R-:W2:Y:S02]  /*1370*/  LDG.E R4, [R4.64] ;  /* 0x0000002404047981 */ /* 0x000ea4000c1e1900 */
[----:B--2---:R-:W-:Y:S01]  /*1380*/  ISETP.NE.AND P0, PT, R4, RZ, PT ;  /* 0x000000ff0400720c */ /* 0x004fe20003f05270 */
[----:B------:R-:W-:Y:S05]  /*1390*/  BRA `(.L_x_1000) ;  /* 0x00000d3000007947 */ /* 0x000fea0003800000 */
.L_x_1001:
[----:B------:R-:W2:Y:S02]  /*13a0*/  LDG.E.U16 R4, [R4.64] ;  /* 0x0000002404047981 */ /* 0x000ea4000c1e1500 */
[----:B--2---:R-:W-:Y:S01]  /*13b0*/  ISETP.NE.AND P0, PT, R4, RZ, PT ;  /* 0x000000ff0400720c */ /* 0x004fe20003f05270 */
[----:B------:R-:W-:Y:S05]  /*13c0*/  BRA `(.L_x_1000) ;  /* 0x00000d0000007947 */ /* 0x000fea0003800000 */
.L_x_996:
        /* <DEDUP_REMOVED lines=9> */
.L_x_1004:
[----:B------:R-:W2:Y:S02]  /*1460*/  LDG.E.U16 R0, [R4.64] ;  /* 0x0000002404007981 */ /* 0x000ea4000c1e1500 */
[----:B--2---:R-:W-:-:S05]  /*1470*/  HADD2.F32 R0, -RZ, R0.H0_H0 ;  /* 0x20000000ff007230 */ /* 0x004fca0000004100 */
[----:B------:R-:W-:Y:S01]  /*1480*/  FSETP.NEU.FTZ.AND P0, PT, R0, RZ, PT ;  /* 0x000000ff0000720b */ /* 0x000fe20003f1d000 */
[----:B------:R-:W-:Y:S05]  /*1490*/  BRA `(.L_x_1000) ;  /* 0x00000c3000007947 */ /* 0x000fea0003800000 */
.L_x_1003:
        /* <DEDUP_REMOVED lines=11> */
.L_x_1006:
        /* <DEDUP_REMOVED lines=10> */
.L_x_1005:
[----:B------:R-:W2:Y:S02]  /*15f0*/  LDG.E.64 R4, [R4.64] ;  /* 0x0000002404047981 */ /* 0x000ea4000c1e1b00 */
[----:B--2---:R0:W1:Y:S01]  /*1600*/  DSETP.NEU.AND P0, PT, R4, RZ, PT ;  /* 0x000000ff0400722a */ /* 0x0040620003f0d000 */
[----:B------:R-:W-:Y:S05]  /*1610*/  BRA `(.L_x_1000) ;  /* 0x00000ab000007947 */ /* 0x000fea0003800000 */
.L_x_995:
        /* <DEDUP_REMOVED lines=11> */
.L_x_1009:
[----:B------:R-:W2:Y:S02]  /*16d0*/  LDG.E.128 R4, [R4.64] ;  /* 0x0000002404047981 */ /* 0x000ea4000c1e1d00 */
[----:B--2---:R-:W0:-:S06]  /*16e0*/  DSETP.NEU.AND P0, PT, R6, RZ, PT ;  /* 0x000000ff0600722a */ /* 0x004e0c0003f0d000 */
[----:B0-----:R0:W1:Y:S01]  /*16f0*/  DSETP.NEU.OR P0, PT, R4, RZ, P0 ;  /* 0x000000ff0400722a */ /* 0x001062000070d400 */
[----:B------:R-:W-:Y:S05]  /*1700*/  BRA `(.L_x_1000) ;  /* 0x000009c000007947 */ /* 0x000fea0003800000 */
.L_x_1008:
        /* <DEDUP_REMOVED lines=27> */
.L_x_1011:
        /* <DEDUP_REMOVED lines=14> */
.L_x_1010:
[----:B------:R-:W2:Y:S02]  /*19a0*/  LDG.E.U16 R0, [R4.64] ;  /* 0x0000002404007981 */ /* 0x000ea4000c1e1500 */
[----:B--2---:R-:W-:-:S04]  /*19b0*/  PRMT R0, RZ, 0x5410, R0 ;  /* 0x00005410ff007816 */ /* 0x004fc80000000000 */
[----:B------:R-:W-:Y:S01]  /*19c0*/  FSETP.NEU.FTZ.AND P0, PT, R0, RZ, PT ;  /* 0x000000ff0000720b */ /* 0x000fe20003f1d000 */
[----:B------:R-:W-:Y:S05]  /*19d0*/  BRA `(.L_x_1000) ;  /* 0x000006f000007947 */ /* 0x000fea0003800000 */
.L_x_1007:
        /* <DEDUP_REMOVED lines=11> */
.L_x_1014:
        /* <DEDUP_REMOVED lines=21> */
.L_x_1018:
[----:B------:R-:W-:Y:S05]  /*1be0*/  BSYNC B1 ;  /* 0x0000000000017941 */ /* 0x000fea0003800000 */
.L_x_1017:
[----:B------:R-:W-:Y:S01]  /*1bf0*/  LEA R5, R0, 0x3b800000, 0x17 ;  /* 0x3b80000000057811 */ /* 0x000fe200078eb8ff */
[----:B------:R-:W-:-:S05]  /*1c00*/  IMAD.SHL.U32 R0, R3, 0x100000, RZ ;  /* 0x0010000003007824 */ /* 0x000fca00078e00ff */
[----:B------:R-:W-:Y:S02]  /*1c10*/  LOP3.LUT R0, R5, R0, R6, 0xfe, !PT ;  /* 0x0000000005007212 */ /* 0x000fe400078efe06 */
.L_x_1016:
[----:B------:R-:W-:Y:S05]  /*1c20*/  BSYNC B0 ;  /* 0x0000000000007941 */ /* 0x000fea0003800000 */
.L_x_1015:
[----:B------:R-:W-:Y:S01]  /*1c30*/  FSETP.NEU.FTZ.AND P0, PT, R0, RZ, PT ;  /* 0x000000ff0000720b */ /* 0x000fe20003f1d000 */
[----:B------:R-:W-:Y:S05]  /*1c40*/  BRA `(.L_x_1000) ;  /* 0x0000048000007947 */ /* 0x000fea0003800000 */
.L_x_1013:
        /* <DEDUP_REMOVED lines=21> */
.L_x_1022:
[----:B------:R-:W-:Y:S05]  /*1da0*/  BSYNC B1 ;  /* 0x0000000000017941 */ /* 0x000fea0003800000 */
.L_x_1021:
[----:B------:R-:W-:Y:S01]  /*1db0*/  LEA R5, R0, 0x37800000, 0x17 ;  /* 0x3780000000057811 */ /* 0x000fe200078eb8ff */
[----:B------:R-:W-:-:S05]  /*1dc0*/  IMAD.SHL.U32 R0, R3, 0x200000, RZ ;  /* 0x0020000003007824 */ /* 0x000fca00078e00ff */
[----:B------:R-:W-:Y:S02]  /*1dd0*/  LOP3.LUT R0, R5, R0, R6, 0xfe, !PT ;  /* 0x0000000005007212 */ /* 0x000fe400078efe06 */
.L_x_1020:
[----:B------:R-:W-:Y:S05]  /*1de0*/  BSYNC B0 ;  /* 0x0000000000007941 */ /* 0x000fea0003800000 */
.L_x_1019:
[----:B------:R-:W-:Y:S01]  /*1df0*/  FSETP.NEU.FTZ.AND P0, PT, R0, RZ, PT ;  /* 0x000000ff0000720b */ /* 0x000fe20003f1d000 */
[----:B------:R-:W-:Y:S05]  /*1e00*/  BRA `(.L_x_1000) ;  /* 0x000002c000007947 */ /* 0x000fea0003800000 */
.L_x_1012:
        /* <DEDUP_REMOVED lines=14> */
.L_x_1026:
[----:B------:R-:W-:Y:S05]  /*1ef0*/  BSYNC B0 ;  /* 0x0000000000007941 */ /* 0x000fea0003800000 */
.L_x_1025:
[----:B------:R-:W-:Y:S01]  /*1f00*/  FSETP.NEU.FTZ.AND P0, PT, R0, RZ, PT ;  /* 0x000000ff0000720b */ /* 0x000fe20003f1d000 */
[----:B------:R-:W-:Y:S05]  /*1f10*/  BRA `(.L_x_1000) ;  /* 0x000001b000007947 */ /* 0x000fea0003800000 */
.L_x_999:
        /* <DEDUP_REMOVED lines=21> */
.L_x_1024:
[----:B------:R-:W2:Y:S02]  /*2070*/  LDG.E.64 R4, [R4.64] ;  /* 0x0000002404047981 */ /* 0x000ea4000c1e1b00 */
[----:B--2---:R-:W-:-:S04]  /*2080*/  ISETP.NE.U32.AND P0, PT, R4, RZ, PT ;  /* 0x000000ff0400720c */ /* 0x004fc80003f05070 */
[----:B------:R-:W-:Y:S01]  /*2090*/  ISETP.NE.AND.EX P0, PT, R5, RZ, PT, P0 ;  /* 0x000000ff0500720c */ /* 0x000fe20003f05300 */
[----:B------:R-:W-:Y:S05]  /*20a0*/  BRA `(.L_x_1000) ;  /* 0x0000002000007947 */ /* 0x000fea0003800000 */
.L_x_1023:
[----:B------:R-:W2:Y:S02]  /*20b0*/  LDG.E R4, [R4.64] ;  /* 0x0000002404047981 */ /* 0x000ea4000c1e1900 */
[----:B--2---:R-:W-:Y:S02]  /*20c0*/  ISETP.NE.AND P0, PT, R4, RZ, PT ;  /* 0x000000ff0400720c */ /* 0x004fe40003f05270 */
.L_x_1000:
[----:B------:R-:W-:Y:S02]  /*20d0*/  ISETP.NE.AND P1, PT, R18, RZ, PT ;  /* 0x000000ff1200720c */ /* 0x000fe40003f25270 */
[----:B-1----:R-:W-:Y:S02]  /*20e0*/  SEL R19, RZ, 0x1, !P0 ;  /* 0x00000001ff137807 */ /* 0x002fe40004000000 */
[----:B------:R-:W-:Y:S02]  /*20f0*/  SEL R18, RZ, 0x1, !P1 ;  /* 0x00000001ff127807 */ /* 0x000fe40004800000 */
[----:B------:R-:W-:-:S05]  /*2100*/  IADD3 R23, R23, 0x80, RZ ;  /* 0x0000008017177810 */ /* 0x000fca0007ffe0ff */
.L_x_962:
[----:B-1-3--:R-:W-:Y:S05]  /*2110*/  BSYNC B6 ;  /* 0x0000000000067941 */ /* 0x00afea0003800000 */
.L_x_961:
[----:B------:R-:W-:Y:S01]  /*2120*/  ISETP.GE.AND P0, PT, R23, R22, PT ;  /* 0x000000161700720c */ /* 0x000fe20003f06270 */
[----:B------:R-:W-:Y:S01]  /*2130*/  BSSY B6, `(.L_x_1027) ;  /* 0x0000207000067945 */ /* 0x000fe20003800000 */
[----:B------:R-:W-:-:S11]  /*2140*/  PRMT R25, RZ, 0x7610, R25 ;  /* 0x00007610ff197816 */ /* 0x000fd60000000019 */
[----:B------:R-:W-:Y:S05]  /*2150*/  @P0 BRA `(.L_x_1028) ;  /* 0x0000204000000947 */ /* 0x000fea0003800000 */
[----:B------:R-:W-:Y:S01]  /*2160*/  PRMT R0, R16, 0x9910, RZ ;  /* 0x0000991010007816 */ /* 0x000fe200000000ff */
[----:B------:R-:W-:-:S03]  /*2170*/  IMAD R25, R2, 0x200, R23 ;  /* 0x0000020002197824 */ /* 0x000fc600078e0217 */
[----:B------:R-:W-:Y:S01]  /*2180*/  ISETP.GT.AND P1, PT, R0, 0x9, PT ;  /* 0x000000090000780c */ /* 0x000fe20003f24270 */
[----:B0-----:R-:W-:-:S05]  /*2190*/  IMAD R4, R25, c[0x0][0x188], RZ ;  /* 0x0000620019047a24 */ /* 0x001fca00078e02ff */
        /* <DEDUP_REMOVED lines=15> */
.L_x_1032:
[----:B------:R-:W2:Y:S02]  /*2290*/  LDG.E.U8 R4, [R4.64] ;  /* 0x0000002404047981 */ /* 0x000ea4000c1e1100 */
[----:B--2---:R-:W-:-:S04]  /*22a0*/  ISETP.NE.AND P0, PT, R4, RZ, PT ;  /* 0x000000ff0400720c */ /* 0x004fc80003f05270 */
[----:B------:R-:W-:Y:S01]  /*22b0*/  P2R R24, PR, RZ, 0x1 ;  /* 0x00000001ff187803 */ /* 0x000fe20000000000 */
[----:B------:R-:W-:Y:S05]  /*22c0*/  BRA `(.L_x_1034) ;  /* 0x00000f5000007947 */ /* 0x000fea0003800000 */
.L_x_1031:
        /* <DEDUP_REMOVED lines=11> */
.L_x_1036:
[----:B------:R-:W2:Y:S02]  /*2380*/  LDG.E R4, [R4.64] ;  /* 0x0000002404047981 */ /* 0x000ea4000c1e1900 */
[----:B--2---:R-:W-:-:S04]  /*2390*/  ISETP.NE.AND P0, PT, R4, RZ, PT ;  /* 0x000000ff0400720c */ /* 0x004fc80003f05270 */
[----:B------:R-:W-:Y:S01]  /*23a0*/  P2R R24, PR, RZ, 0x1 ;  /* 0x00000001ff187803 */ /* 0x000fe20000000000 */
[----:B------:R-:W-:Y:S05]  /*23b0*/  BRA `(.L_x_1034) ;  /* 0x00000e6000007947 */ /* 0x000fea0003800000 */
.L_x_1035:
[----:B------:R-:W2:Y:S02]  /*23c0*/  LDG.E.U16 R4, [R4.64] ;  /* 0x0000002404047981 */ /* 0x000ea4000c1e1500 */
[----:B--2---:R-:W-:-:S04]  /*23d0*/  ISETP.NE.AND P0, PT, R4, RZ, PT ;  /* 0x000000ff0400720c */ /* 0x004fc80003f05270 */
[----:B------:R-:W-:Y:S01]  /*23e0*/  P2R R24, PR, RZ, 0x1 ;  /* 0x00000001ff187803 */ /* 0x000fe20000000000 */
[----:B------:R-:W-:Y:S05]  /*23f0*/  BRA `(.L_x_1034) ;  /* 0x00000e2000007947 */ /* 0x000fea0003800000 */
.L_x_1030:
        /* <DEDUP_REMOVED lines=10> */
.L_x_1038:
[----:B------:R-:W2:Y:S02]  /*24a0*/  LDG.E.U16 R0, [R4.64] ;  /* 0x0000002404007981 */ /* 0x000ea4000c1e1500 */
[----:B--2---:R-:W-:-:S05]  /*24b0*/  HADD2.F32 R0, -RZ, R0.H0_H0 ;  /* 0x20000000ff007230 */ /* 0x004fca0000004100 */
[----:B------:R-:W-:-:S04]  /*24c0*/  FSETP.NEU.FTZ.AND P0, PT, R0, RZ, PT ;  /* 0x000000ff0000720b */ /* 0x000fc80003f1d000 */
[----:B------:R-:W-:Y:S01]  /*24d0*/  P2R R24, PR, RZ, 0x1 ;  /* 0x00000001ff187803 */ /* 0x000fe20000000000 */
[----:B------:R-:W-:Y:S05]  /*24e0*/  BRA `(.L_x_1034) ;  /* 0x00000d3000007947 */ /* 0x000fea0003800000 */
.L_x_1037:
        /* <DEDUP_REMOVED lines=12> */
.L_x_1040:
        /* <DEDUP_REMOVED lines=11> */
.L_x_1039:
[----:B------:R-:W2:Y:S02]  /*2660*/  LDG.E.64 R4, [R4.64] ;  /* 0x0000002404047981 */ /* 0x000ea4000c1e1b00 */
[----:B--2---:R-:W0:-:S06]  /*2670*/  DSETP.NEU.AND P0, PT, R4, RZ, PT ;  /* 0x000000ff0400722a */ /* 0x004e0c0003f0d000 */
[----:B0-----:R-:W-:Y:S01]  /*2680*/  P2R R24, PR, RZ, 0x1 ;  /* 0x00000001ff187803 */ /* 0x001fe20000000000 */
[----:B------:R-:W-:Y:S05]  /*2690*/  BRA `(.L_x_1034) ;  /* 0x00000b8000007947 */ /* 0x000fea0003800000 */
.L_x_1029:
        /* <DEDUP_REMOVED lines=12> */
.L_x_1043:
[----:B------:R-:W2:Y:S02]  /*2760*/  LDG.E.128 R4, [R4.64] ;  /* 0x0000002404047981 */ /* 0x000ea4000c1e1d00 */
[----:B--2---:R-:W0:-:S06]  /*2770*/  DSETP.NEU.AND P0, PT, R6, RZ, PT ;  /* 0x000000ff0600722a */ /* 0x004e0c0003f0d000 */
[----:B0-----:R-:W0:-:S06]  /*2780*/  DSETP.NEU.OR P0, PT, R4, RZ, P0 ;  /* 0x000000ff0400722a */ /* 0x001e0c000070d400 */
[----:B0-----:R-:W-:Y:S01]  /*2790*/  P2R R24, PR, RZ, 0x1 ;  /* 0x00000001ff187803 */ /* 0x001fe20000000000 */
[----:B------:R-:W-:Y:S05]  /*27a0*/  BRA `(.L_x_1034) ;  /* 0x00000a7000007947 */ /* 0x000fea0003800000 */
.L_x_1042:
        /* <DEDUP_REMOVED lines=28> */
.L_x_1045:
        /* <DEDUP_REMOVED lines=16> */
.L_x_1044:
[----:B------:R-:W2:Y:S02]  /*2a70*/  LDG.E.U16 R0, [R4.64] ;  /* 0x0000002404007981 */ /* 0x000ea4000c1e1500 */
[----:B--2---:R-:W-:-:S04]  /*2a80*/  PRMT R0, RZ, 0x5410, R0 ;  /* 0x00005410ff007816 */ /* 0x004fc80000000000 */
[----:B------:R-:W-:-:S04]  /*2a90*/  FSETP.NEU.FTZ.AND P0, PT, R0, RZ, PT ;  /* 0x000000ff0000720b */ /* 0x000fc80003f1d000 */
[----:B------:R-:W-:Y:S01]  /*2aa0*/  P2R R24, PR, RZ, 0x1 ;  /* 0x00000001ff187803 */ /* 0x000fe20000000000 */
[----:B------:R-:W-:Y:S05]  /*2ab0*/  BRA `(.L_x_1034) ;  /* 0x0000076000007947 */ /* 0x000fea0003800000 */
.L_x_1041:
        /* <DEDUP_REMOVED lines=12> */
.L_x_1048:
        /* <DEDUP_REMOVED lines=21> */
.L_x_1052:
[----:B------:R-:W-:Y:S05]  /*2cd0*/  BSYNC B1 ;  /* 0x0000000000017941 */ /* 0x000fea0003800000 */
.L_x_1051:
[----:B------:R-:W-:Y:S01]  /*2ce0*/  LEA R5, R0, 0x3b800000, 0x17 ;  /* 0x3b80000000057811 */ /* 0x000fe200078eb8ff */
[----:B------:R-:W-:-:S05]  /*2cf0*/  IMAD.SHL.U32 R0, R3, 0x100000, RZ ;  /* 0x0010000003007824 */ /* 0x000fca00078e00ff */
[----:B------:R-:W-:Y:S02]  /*2d00*/  LOP3.LUT R0, R5, R0, R6, 0xfe, !PT ;  /* 0x0000000005007212 */ /* 0x000fe400078efe06 */
.L_x_1050:
[----:B------:R-:W-:Y:S05]  /*2d10*/  BSYNC B0 ;  /* 0x0000000000007941 */ /* 0x000fea0003800000 */
.L_x_1049:
[----:B------:R-:W-:-:S04]  /*2d20*/  FSETP.NEU.FTZ.AND P0, PT, R0, RZ, PT ;  /* 0x000000ff0000720b */ /* 0x000fc80003f1d000 */
[----:B------:R-:W-:Y:S01]  /*2d30*/  P2R R24, PR, RZ, 0x1 ;  /* 0x00000001ff187803 */ /* 0x000fe20000000000 */
[----:B------:R-:W-:Y:S05]  /*2d40*/  BRA `(.L_x_1034) ;  /* 0x000004d000007947 */ /* 0x000fea0003800000 */
.L_x_1047:
        /* <DEDUP_REMOVED lines=21> */
.L_x_1056:
[----:B------:R-:W-:Y:S05]  /*2ea0*/  BSYNC B1 ;  /* 0x0000000000017941 */ /* 0x000fea0003800000 */
.L_x_1055:
[----:B------:R-:W-:Y:S01]  /*2eb0*/  LEA R5, R0, 0x37800000, 0x17 ;  /* 0x3780000000057811 */ /* 0x000fe200078eb8ff */
[----:B------:R-:W-:-:S05]  /*2ec0*/  IMAD.SHL.U32 R0, R3, 0x200000, RZ ;  /* 0x0020000003007824 */ /* 0x000fca00078e00ff */
[----:B------:R-:W-:Y:S02]  /*2ed0*/  LOP3.LUT R0, R5, R0, R6, 0xfe, !PT ;  /* 0x0000000005007212 */ /* 0x000fe400078efe06 */
.L_x_1054:
[----:B------:R-:W-:Y:S05]  /*2ee0*/  BSYNC B0 ;  /* 0x0000000000007941 */ /* 0x000fea0003800000 */
.L_x_1053:
[----:B------:R-:W-:-:S04]  /*2ef0*/  FSETP.NEU.FTZ.AND P0, PT, R0, RZ, PT ;  /* 0x000000ff0000720b */ /* 0x000fc80003f1d000 */
[----:B------:R-:W-:Y:S01]  /*2f00*/  P2R R24, PR, RZ, 0x1 ;  /* 0x00000001ff187803 */ /* 0x000fe20000000000 */
[----:B------:R-:W-:Y:S05]  /*2f10*/  BRA `(.L_x_1034) ;  /* 0x0000030000007947 */ /* 0x000fea0003800000 */
.L_x_1046:
        /* <DEDUP_REMOVED lines=14> */
.L_x_1060:
[----:B------:R-:W-:Y:S05]  /*3000*/  BSYNC B0 ;  /* 0x0000000000007941 */ /* 0x000fea0003800000 */
.L_x_1059:
[----:B------:R-:W-:-:S04]  /*3010*/  FSETP.NEU.FTZ.AND P0, PT, R0, RZ, PT ;  /* 0x000000ff0000720b */ /* 0x000fc80003f1d000 */
[----:B------:R-:W-:Y:S01]  /*3020*/  P2R R24, PR, RZ, 0x1 ;  /* 0x00000001ff187803 */ /* 0x000fe20000000000 */
[----:B------:R-:W-:Y:S05]  /*3030*/  BRA `(.L_x_1034) ;  /* 0x000001e000007947 */ /* 0x000fea0003800000 */
.L_x_1033:
        /* <DEDUP_REMOVED lines=22> */
.L_x_1058:
[----:B------:R-:W2:Y:S02]  /*31a0*/  LDG.E.64 R4, [R4.64] ;  /* 0x0000002404047981 */ /* 0x000ea4000c1e1b00 */
[----:B--2---:R-:W-:-:S04]  /*31b0*/  ISETP.NE.U32.AND P0, PT, R4, RZ, PT ;  /* 0x000000ff0400720c */ /* 0x004fc80003f05070 */
[----:B------:R-:W-:-:S04]  /*31c0*/  ISETP.NE.AND.EX P0, PT, R5, RZ, PT, P0 ;  /* 0x000000ff0500720c */ /* 0x000fc80003f05300 */
[----:B------:R-:W-:Y:S01]  /*31d0*/  P2R R24, PR, RZ, 0x1 ;  /* 0x00000001ff187803 */ /* 0x000fe20000000000 */
[----:B------:R-:W-:Y:S05]  /*31e0*/  BRA `(.L_x_1034) ;  /* 0x0000003000007947 */ /* 0x000fea0003800000 */
.L_x_1057:
[----:B------:R-:W2:Y:S02]  /*31f0*/  LDG.E R4, [R4.64] ;  /* 0x0000002404047981 */ /* 0x000ea4000c1e1900 */
[----:B--2---:R-:W-:-:S04]  /*3200*/  ISETP.NE.AND P0, PT, R4, RZ, PT ;  /* 0x000000ff0400720c */ /* 0x004fc80003f05270 */
[----:B------:R-:W-:Y:S02]  /*3210*/  P2R R24, PR, RZ, 0x1 ;  /* 0x00000001ff187803 */ /* 0x000fe40000000000 */
.L_x_1034:
        /* <DEDUP_REMOVED lines=17> */
.L_x_1064:
[----:B------:R-:W2:Y:S02]  /*3330*/  LDG.E.U8 R4, [R4.64] ;  /* 0x0000002404047981 */ /* 0x000ea4000c1e1100 */
[----:B--2---:R-:W-:Y:S01]  /*3340*/  ISETP.NE.AND P0, PT, R4, RZ, PT ;  /* 0x000000ff0400720c */ /* 0x004fe20003f05270 */
[----:B------:R-:W-:Y:S05]  /*3350*/  BRA `(.L_x_1066) ;  /* 0x00000e0000007947 */ /* 0x000fea0003800000 */
.L_x_1063:
        /* <DEDUP_REMOVED lines=10> */
.L_x_1068:
[----:B------:R-:W2:Y:S02]  /*3400*/  LDG.E R4, [R4.64] ;  /* 0x0000002404047981 */ /* 0x000ea4000c1e1900 */
[----:B--2---:R-:W-:Y:S01]  /*3410*/  ISETP.NE.AND P0, PT, R4, RZ, PT ;  /* 0x000000ff0400720c */ /* 0x004fe20003f05270 */
[----:B------:R-:W-:Y:S05]  /*3420*/  BRA `(.L_x_1066) ;  /* 0x00000d3000007947 */ /* 0x000fea0003800000 */
.L_x_1067:
[----:B------:R-:W2:Y:S02]  /*3430*/  LDG.E.U16 R4, [R4.64] ;  /* 0x0000002404047981 */ /* 0x000ea4000c1e1500 */
[----:B--2---:R-:W-:Y:S01]  /*3440*/  ISETP.NE.AND P0, PT, R4, RZ, PT ;  /* 0x000000ff0400720c */ /* 0x004fe20003f05270 */
[----:B------:R-:W-:Y:S05]  /*3450*/  BRA `(.L_x_1066) ;  /* 0x00000d0000007947 */ /* 0x000fea0003800000 */
.L_x_1062:
        /* <DEDUP_REMOVED lines=9> */
.L_x_1070:
[----:B------:R-:W2:Y:S02]  /*34f0*/  LDG.E.U16 R0, [R4.64] ;  /* 0x0000002404007981 */ /* 0x000ea4000c1e1500 */
[----:B--2---:R-:W-:-:S05]  /*3500*/  HADD2.F32 R0, -RZ, R0.H0_H0 ;  /* 0x20000000ff007230 */ /* 0x004fca0000004100 */
[----:B------:R-:W-:Y:S01]  /*3510*/  FSETP.NEU.FTZ.AND P0, PT, R0, RZ, PT ;  /* 0x000000ff0000720b */ /* 0x000fe20003f1d000 */
[----:B------:R-:W-:Y:S05]  /*3520*/  BRA `(.L_x_1066) ;  /* 0x00000c3000007947 */ /* 0x000fea0003800000 */
.L_x_1069:
        /* <DEDUP_REMOVED lines=11> */
.L_x_1072:
        /* <DEDUP_REMOVED lines=10> */
.L_x_1071:
[----:B------:R-:W2:Y:S02]  /*3680*/  LDG.E.64 R4, [R4.64] ;  /* 0x0000002404047981 */ /* 0x000ea4000c1e1b00 */
[----:B--2---:R0:W1:Y:S01]  /*3690*/  DSETP.NEU.AND P0, PT, R4, RZ, PT ;  /* 0x000000ff0400722a */ /* 0x0040620003f0d000 */
[----:B------:R-:W-:Y:S05]  /*36a0*/  BRA `(.L_x_1066) ;  /* 0x00000ab000007947 */ /* 0x000fea0003800000 */
.L_x_1061:
        /* <DEDUP_REMOVED lines=11> */
.L_x_1075:
[----:B------:R-:W2:Y:S02]  /*3760*/  LDG.E.128 R4, [R4.64] ;  /* 0x0000002404047981 */ /* 0x000ea4000c1e1d00 */
[----:B--2---:R-:W0:-:S06]  /*3770*/  DSETP.NEU.AND P0, PT, R6, RZ, PT ;  /* 0x000000ff0600722a */ /* 0x004e0c0003f0d000 */
[----:B0-----:R0:W1:Y:S01]  /*3780*/  DSETP.NEU.OR P0, PT, R4, RZ, P0 ;  /* 0x000000ff0400722a */ /* 0x001062000070d400 */
[----:B------:R-:W-:Y:S05]  /*3790*/  BRA `(.L_x_1066) ;  /* 0x000009c000007947 */ /* 0x000fea0003800000 */
.L_x_1074:
        /* <DEDUP_REMOVED lines=27> */
.L_x_1077:
        /* <DEDUP_REMOVED lines=14> */
.L_x_1076:
[----:B------:R-:W2:Y:S02]  /*3a30*/  LDG.E.U16 R0, [R4.64] ;  /* 0x0000002404007981 */ /* 0x000ea4000c1e1500 */
[----:B--2---:R-:W-:-:S04]  /*3a40*/  PRMT R0, RZ, 0x5410, R0 ;  /* 0x00005410ff007816 */ /* 0x004fc80000000000 */
[----:B------:R-:W-:Y:S01]  /*3a50*/  FSETP.NEU.FTZ.AND P0, PT, R0, RZ, PT ;  /* 0x000000ff0000720b */ /* 0x000fe20003f1d000 */
[----:B------:R-:W-:Y:S05]  /*3a60*/  BRA `(.L_x_1066) ;  /* 0x000006f000007947 */ /* 0x000fea0003800000 */
.L_x_1073:
        /* <DEDUP_REMOVED lines=11> */
.L_x_1080:
        /* <DEDUP_REMOVED lines=21> */
.L_x_1084:
[----:B------:R-:W-:Y:S05]  /*3c70*/  BSYNC B1 ;  /* 0x0000000000017941 */ /* 0x000fea0003800000 */
.L_x_1083:
[----:B------:R-:W-:Y:S01]  /*3c80*/  LEA R5, R0, 0x3b800000, 0x17 ;  /* 0x3b80000000057811 */ /* 0x000fe200078eb8ff */
[----:B------:R-:W-:-:S05]  /*3c90*/  IMAD.SHL.U32 R0, R3, 0x100000, RZ ;  /* 0x0010000003007824 */ /* 0x000fca00078e00ff */
[----:B------:R-:W-:Y:S02]  /*3ca0*/  LOP3.LUT R0, R5, R0, R6, 0xfe, !PT ;  /* 0x0000000005007212 */ /* 0x000fe400078efe06 */
.L_x_1082:
[----:B------:R-:W-:Y:S05]  /*3cb0*/  BSYNC B0 ;  /* 0x0000000000007941 */ /* 0x000fea0003800000 */
.L_x_1081:
[----:B------:R-:W-:Y:S01]  /*3cc0*/  FSETP.NEU.FTZ.AND P0, PT, R0, RZ, PT ;  /* 0x000000ff0000720b */ /* 0x000fe20003f1d000 */
[----:B------:R-:W-:Y:S05]  /*3cd0*/  BRA `(.L_x_1066) ;  /* 0x0000048000007947 */ /* 0x000fea0003800000 */
.L_x_1079:
        /* <DEDUP_REMOVED lines=21> */
.L_x_1088:
[----:B------:R-:W-:Y:S05]  /*3e30*/  BSYNC B1 ;  /* 0x0000000000017941 */ /* 0x000fea0003800000 */
.L_x_1087:
[----:B------:R-:W-:Y:S01]  /*3e40*/  LEA R5, R0, 0x37800000, 0x17 ;  /* 0x3780000000057811 */ /* 0x000fe200078eb8ff */
[----:B------:R-:W-:-:S05]  /*3e50*/  IMAD.SHL.U32 R0, R3, 0x200000, RZ ;  /* 0x0020000003007824 */ /* 0x000fca00078e00ff */
[----:B------:R-:W-:Y:S02]  /*3e60*/  LOP3.LUT R0, R5, R0, R6, 0xfe, !PT ;  /* 0x0000000005007212 */ /* 0x000fe400078efe06 */
.L_x_1086:
[----:B------:R-:W-:Y:S05]  /*3e70*/  BSYNC B0 ;  /* 0x0000000000007941 */ /* 0x000fea0003800000 */
.L_x_1085:
[----:B------:R-:W-:Y:S01]  /*3e80*/  FSETP.NEU.FTZ.AND P0, PT, R0, RZ, PT ;  /* 0x000000ff0000720b */ /* 0x000fe20003f1d000 */
[----:B------:R-:W-:Y:S05]  /*3e90*/  BRA `(.L_x_1066) ;  /* 0x000002c000007947 */ /* 0x000fea0003800000 */
.L_x_1078:
        /* <DEDUP_REMOVED lines=14> */
.L_x_1092:
[----:B------:R-:W-:Y:S05]  /*3f80*/  BSYNC B0 ;  /* 0x0000000000007941 */ /* 0x000fea0003800000 */
.L_x_1091:
[----:B------:R-:W-:Y:S01]  /*3f90*/  FSETP.NEU.FTZ.AND P0, PT, R0, RZ, PT ;  /* 0x000000ff0000720b */ /* 0x000fe20003f1d000 */
[----:B------:R-:W-:Y:S05]  /*3fa0*/  BRA `(.L_x_1066) ;  /* 0x000001b000007947 */ /* 0x000fea0003800000 */
.L_x_1065:
        /* <DEDUP_REMOVED lines=21> */
.L_x_1090:
[----:B------:R-:W2:Y:S02]  /*4100*/  LDG.E.64 R4, [R4.64] ;  /* 0x0000002404047981 */ /* 0x000ea4000c1e1b00 */
[----:B--2---:R-:W-:-:S04]  /*4110*/  ISETP.NE.U32.AND P0, PT, R4, RZ, PT ;  /* 0x000000ff0400720c */ /* 0x004fc80003f05070 */
[----:B------:R-:W-:Y:S01]  /*4120*/  ISETP.NE.AND.EX P0, PT, R5, RZ, PT, P0 ;  /* 0x000000ff0500720c */ /* 0x000fe20003f05300 */
[----:B------:R-:W-:Y:S05]  /*4130*/  BRA `(.L_x_1066) ;  /* 0x0000002000007947 */ /* 0x000fea0003800000 */
.L_x_1089:
[----:B------:R-:W2:Y:S02]  /*4140*/  LDG.E R4, [R4.64] ;  /* 0x0000002404047981 */ /* 0x000ea4000c1e1900 */
[----:B--2---:R-:W-:Y:S02]  /*4150*/  ISETP.NE.AND P0, PT, R4, RZ, PT ;  /* 0x000000ff0400720c */ /* 0x004fe40003f05270 */
.L_x_1066:
[----:B------:R-:W-:Y:S02]  /*4160*/  ISETP.NE.AND P1, PT, R24, RZ, PT ;  /* 0x000000ff1800720c */ /* 0x000fe40003f25270 */
[----:B-1----:R-:W-:Y:S02]  /*4170*/  SEL R25, RZ, 0x1, !P0 ;  /* 0x00000001ff197807 */ /* 0x002fe40004000000 */
[----:B------:R-:W-:Y:S02]  /*4180*/  SEL R24, RZ, 0x1, !P1 ;  /* 0x00000001ff187807 */ /* 0x000fe40004800000 */
[----:B------:R-:W-:-:S05]  /*4190*/  IADD3 R23, R23, 0x80, RZ ;  /* 0x0000008017177810 */ /* 0x000fca0007ffe0ff */
.L_x_1028:
[----:B------:R-:W-:Y:S05]  /*41a0*/  BSYNC B6 ;  /* 0x0000000000067941 */ /* 0x000fea0003800000 */
.L_x_1027:
[----:B------:R-:W-:Y:S01]  /*41b0*/  ISETP.GE.AND P0, PT, R23, R22, PT ;  /* 0x000000161700720c */ /* 0x000fe20003f06270 */
[----:B------:R-:W-:Y:S01]  /*41c0*/  BSSY B6, `(.L_x_1093) ;  /* 0x0000208000067945 */ /* 0x000fe20003800000 */
[----:B------:R-:W-:-:S02]  /*41d0*/  PRMT R28, RZ, 0x7610, R28 ;  /* 0x00007610ff1c7816 */ /* 0x000fc4000000001c */
[----:B------:R-:W-:Y:S02]  /*41e0*/  PRMT R27, RZ, 0x7610, R27 ;  /* 0x00007610ff1b7816 */ /* 0x000fe4000000001b */
[----:B------:R-:W-:-:S07]  /*41f0*/  PRMT R26, RZ, 0x7610, R26 ;  /* 0x00007610ff1a7816 */ /* 0x000fce000000001a */
        /* <DEDUP_REMOVED lines=20> */
.L_x_1098:
[----:B------:R-:W2:Y:S02]  /*4340*/  LDG.E.U8 R4, [R4.64] ;  /* 0x0000002404047981 */ /* 0x000ea4000c1e1100 */
[----:B--2---:R-:W-:-:S04]  /*4350*/  ISETP.NE.AND P0, PT, R4, RZ, PT ;  /* 0x000000ff0400720c */ /* 0x004fc80003f05270 */
[----:B------:R-:W-:Y:S01]  /*4360*/  P2R R27, PR, RZ, 0x1 ;  /* 0x00000001ff1b7803 */ /* 0x000fe20000000000 */
[----:B------:R-:W-:Y:S05]  /*4370*/  BRA `(.L_x_1100) ;  /* 0x00000f4000007947 */ /* 0x000fea0003800000 */
.L_x_1097:
        /* <DEDUP_REMOVED lines=11> */
.L_x_1102:
[----:B------:R-:W2:Y:S02]  /*4430*/  LDG.E R4, [R4.64] ;  /* 0x0000002404047981 */ /* 0x000ea4000c1e1900 */
[----:B--2---:R-:W-:-:S04]  /*4440*/  ISETP.NE.AND P0, PT, R4, RZ, PT ;  /* 0x000000ff0400720c */ /* 0x004fc80003f05270 */
[----:B------:R-:W-:Y:S01]  /*4450*/  P2R R27, PR, RZ, 0x1 ;  /* 0x00000001ff1b7803 */ /* 0x000fe20000000000 */
[----:B------:R-:W-:Y:S05]  /*4460*/  BRA `(.L_x_1100) ;  /* 0x00000e5000007947 */ /* 0x000fea0003800000 */
.L_x_1101:
[----:B------:R-:W2:Y:S02]  /*4470*/  LDG.E.U16 R4, [R4.64] ;  /* 0x0000002404047981 */ /* 0x000ea4000c1e1500 */
[----:B--2---:R-:W-:-:S04]  /*4480*/  ISETP.NE.AND P0, PT, R4, RZ, PT ;  /* 0x000000ff0400720c */ /* 0x004fc80003f05270 */
[----:B------:R-:W-:Y:S01]  /*4490*/  P2R R27, PR, RZ, 0x1 ;  /* 0x00000001ff1b7803 */ /* 0x000fe20000000000 */
[----:B------:R-:W-:Y:S05]  /*44a0*/  BRA `(.L_x_1100) ;  /* 0x00000e1000007947 */ /* 0x000fea0003800000 */
.L_x_1096:
        /* <DEDUP_REMOVED lines=10> */
.L_x_1104:
[----:B------:R-:W2:Y:S02]  /*4550*/  LDG.E.U16 R0, [R4.64] ;  /* 0x0000002404007981 */ /* 0x000ea4000c1e1500 */
[----:B--2---:R-:W-:-:S05]  /*4560*/  HADD2.F32 R0, -RZ, R0.H0_H0 ;  /* 0x20000000ff007230 */ /* 0x004fca0000004100 */
[----:B------:R-:W-:-:S04]  /*4570*/  FSETP.NEU.FTZ.AND P0, PT, R0, RZ, PT ;  /* 0x000000ff0000720b */ /* 0x000fc80003f1d000 */
[----:B------:R-:W-:Y:S01]  /*4580*/  P2R R27, PR, RZ, 0x1 ;  /* 0x00000001ff1b7803 */ /* 0x000fe20000000000 */
[----:B------:R-:W-:Y:S05]  /*4590*/  BRA `(.L_x_1100) ;  /* 0x00000d2000007947 */ /* 0x000fea0003800000 */
.L_x_1103:
        /* <DEDUP_REMOVED lines=12> */
.L_x_1106:
        /* <DEDUP_REMOVED lines=11> */
.L_x_1105:
[----:B------:R-:W2:Y:S02]  /*4710*/  LDG.E.64 R4, [R4.64] ;  /* 0x0000002404047981 */ /* 0x000ea4000c1e1b00 */
[----:B--2---:R-:W0:-:S06]  /*4720*/  DSETP.NEU.AND P0, PT, R4, RZ, PT ;  /* 0x000000ff0400722a */ /* 0x004e0c0003f0d000 */
[----:B0-----:R-:W-:Y:S01]  /*4730*/  P2R R27, PR, RZ, 0x1 ;  /* 0x00000001ff1b7803 */ /* 0x001fe20000000000 */
[----:B------:R-:W-:Y:S05]  /*4740*/  BRA `(.L_x_1100) ;  /* 0x00000b7000007947 */ /* 0x000fea0003800000 */
.L_x_1095:
        /* <DEDUP_REMOVED lines=12> */
.L_x_1109:
[----:B------:R-:W2:Y:S02]  /*4810*/  LDG.E.128 R4, [R4.64] ;  /* 0x0000002404047981 */ /* 0x000ea4000c1e1d00 */
[----:B--2---:R-:W0:-:S06]  /*4820*/  DSETP.NEU.AND P0, PT, R6, RZ, PT ;  /* 0x000000ff0600722a */ /* 0x004e0c0003f0d000 */
[----:B0-----:R-:W0:-:S06]  /*4830*/  DSETP.NEU.OR P0, PT, R4, RZ, P0 ;  /* 0x000000ff0400722a */ /* 0x001e0c000070d400 */
[----:B0-----:R-:W-:Y:S01]  /*4840*/  P2R R27, PR, RZ, 0x1 ;  /* 0x00000001ff1b7803 */ /* 0x001fe20000000000 */
[----:B------:R-:W-:Y:S05]  /*4850*/  BRA `(.L_x_1100) ;  /* 0x00000a6000007947 */ /* 0x000fea0003800000 */
.L_x_1108:
        /* <DEDUP_REMOVED lines=28> */
.L_x_1111:
        /* <DEDUP_REMOVED lines=15> */
.L_x_1110:
[----:B------:R-:W2:Y:S02]  /*4b10*/  LDG.E.U16 R0, [R4.64] ;  /* 0x0000002404007981 */ /* 0x000ea4000c1e1500 */
[----:B--2---:R-:W-:-:S04]  /*4b20*/  PRMT R0, RZ, 0x5410, R0 ;  /* 0x00005410ff007816 */ /* 0x004fc80000000000 */
[----:B------:R-:W-:-:S04]  /*4b30*/  FSETP.NEU.FTZ.AND P0, PT, R0, RZ, PT ;  /* 0x000000ff0000720b */ /* 0x000fc80003f1d000 */
[----:B------:R-:W-:Y:S01]  /*4b40*/  P2R R27, PR, RZ, 0x1 ;  /* 0x00000001ff1b7803 */ /* 0x000fe20000000000 */
[----:B------:R-:W-:Y:S05]  /*4b50*/  BRA `(.L_x_1100) ;  /* 0x0000076000007947 */ /* 0x000fea0003800000 */
.L_x_1107:
        /* <DEDUP_REMOVED lines=12> */
.L_x_1114:
        /* <DEDUP_REMOVED lines=21> */
.L_x_1118:
[----:B------:R-:W-:Y:S05]  /*4d70*/  BSYNC B1 ;  /* 0x0000000000017941 */ /* 0x000fea0003800000 */
.L_x_1117:
[----:B------:R-:W-:Y:S01]  /*4d80*/  LEA R5, R0, 0x3b800000, 0x17 ;  /* 0x3b80000000057811 */ /* 0x000fe200078eb8ff */
[----:B------:R-:W-:-:S05]  /*4d90*/  IMAD.SHL.U32 R0, R3, 0x100000, RZ ;  /* 0x0010000003007824 */ /* 0x000fca00078e00ff */
[----:B------:R-:W-:Y:S02]  /*4da0*/  LOP3.LUT R0, R5, R0, R6, 0xfe, !PT ;  /* 0x0000000005007212 */ /* 0x000fe400078efe06 */
.L_x_1116:
[----:B------:R-:W-:Y:S05]  /*4db0*/  BSYNC B0 ;  /* 0x0000000000007941 */ /* 0x000fea0003800000 */
.L_x_1115:
[----:B------:R-:W-:-:S04]  /*4dc0*/  FSETP.NEU.FTZ.AND P0, PT, R0, RZ, PT ;  /* 0x000000ff0000720b */ /* 0x000fc80003f1d000 */
[----:B------:R-:W-:Y:S01]  /*4dd0*/  P2R R27, PR, RZ, 0x1 ;  /* 0x00000001ff1b7803 */ /* 0x000fe20000000000 */
[----:B------:R-:W-:Y:S05]  /*4de0*/  BRA `(.L_x_1100) ;  /* 0x000004d000007947 */ /* 0x000fea0003800000 */
.L_x_1113:
        /* <DEDUP_REMOVED lines=21> */
.L_x_1122:
[----:B------:R-:W-:Y:S05]  /*4f40*/  BSYNC B1 ;  /* 0x0000000000017941 */ /* 0x000fea0003800000 */
.L_x_1121:
[----:B------:R-:W-:Y:S01]  /*4f50*/  LEA R5, R0, 0x37800000, 0x17 ;  /* 0x3780000000057811 */ /* 0x000fe200078eb8ff */
[----:B------:R-:W-:-:S05]  /*4f60*/  IMAD.SHL.U32 R0, R3, 0x200000, RZ ;  /* 0x0020000003007824 */ /* 0x000fca00078e00ff */
[----:B------:R-:W-:Y:S02]  /*4f70*/  LOP3.LUT R0, R5, R0, R6, 0xfe, !PT ;  /* 0x0000000005007212 */ /* 0x000fe400078efe06 */
.L_x_1120:
[----:B------:R-:W-:Y:S05]  /*4f80*/  BSYNC B0 ;  /* 0x0000000000007941 */ /* 0x000fea0003800000 */
.L_x_1119:
[----:B------:R-:W-:-:S04]  /*4f90*/  FSETP.NEU.FTZ.AND P0, PT, R0, RZ, PT ;  /* 0x000000ff0000720b */ /* 0x000fc80003f1d000 */
[----:B------:R-:W-:Y:S01]  /*4fa0*/  P2R R27, PR, RZ, 0x1 ;  /* 0x00000001ff1b7803 */ /* 0x000fe20000000000 */
[----:B------:R-:W-:Y:S05]  /*4fb0*/  BRA `(.L_x_1100) ;  /* 0x0000030000007947 */ /* 0x000fea0003800000 */
.L_x_1112:
        /* <DEDUP_REMOVED lines=14> */
.L_x_1126:
[----:B------:R-:W-:Y:S05]  /*50a0*/  BSYNC B0 ;  /* 0x0000000000007941 */ /* 0x000fea0003800000 */
.L_x_1125:
[----:B------:R-:W-:-:S04]  /*50b0*/  FSETP.NEU.FTZ.AND P0, PT, R0, RZ, PT ;  /* 0x000000ff0000720b */ /* 0x000fc80003f1d000 */
[----:B------:R-:W-:Y:S01]  /*50c0*/  P2R R27, PR, RZ, 0x1 ;  /* 0x00000001ff1b7803 */ /* 0x000fe20000000000 */
[----:B------:R-:W-:Y:S05]  /*50d0*/  BRA `(.L_x_1100) ;  /* 0x000001e000007947 */ /* 0x000fea0003800000 */
.L_x_1099:
        /* <DEDUP_REMOVED lines=22> */
.L_x_1124:
[----:B------:R-:W2:Y:S02]  /*5240*/  LDG.E.64 R4, [R4.64] ;  /* 0x0000002404047981 */ /* 0x000ea4000c1e1b00 */
[----:B--2---:R-:W-:-:S04]  /*5250*/  ISETP.NE.U32.AND P0, PT, R4, RZ, PT ;  /* 0x000000ff0400720c */ /* 0x004fc80003f05070 */
[----:B------:R-:W-:-:S04]  /*5260*/  ISETP.NE.AND.EX P0, PT, R5, RZ, PT, P0 ;  /* 0x000000ff0500720c */ /* 0x000fc80003f05300 */
[----:B------:R-:W-:Y:S01]  /*5270*/  P2R R27, PR, RZ, 0x1 ;  /* 0x00000001ff1b7803 */ /* 0x000fe20000000000 */
[----:B------:R-:W-:Y:S05]  /*5280*/  BRA `(.L_x_1100) ;  /* 0x0000003000007947 */ /* 0x000fea0003800000 */
.L_x_1123:
[----:B------:R-:W2:Y:S02]  /*5290*/  LDG.E R4, [R4.64] ;  /* 0x0000002404047981 */ /* 0x000ea4000c1e1900 */
[----:B--2---:R-:W-:-:S04]  /*52a0*/  ISETP.NE.AND P0, PT, R4, RZ, PT ;  /* 0x000000ff0400720c */ /* 0x004fc80003f05270 */
[----:B------:R-:W-:Y:S02]  /*52b0*/  P2R R27, PR, RZ, 0x1 ;  /* 0x00000001ff1b7803 */ /* 0x000fe40000000000 */
.L_x_1100:
        /* <DEDUP_REMOVED lines=17> */
.L_x_1130:
[----:B------:R-:W2:Y:S02]  /*53d0*/  LDG.E.U8 R4, [R4.64] ;  /* 0x0000002404047981 */ /* 0x000ea4000c1e1100 */
[----:B--2---:R-:W-:Y:S01]  /*53e0*/  ISETP.NE.AND P0, PT, R4, RZ, PT ;  /* 0x000000ff0400720c */ /* 0x004fe20003f05270 */
[----:B------:R-:W-:Y:S05]  /*53f0*/  BRA `(.L_x_1132) ;  /* 0x00000e0000007947 */ /* 0x000fea0003800000 */
.L_x_1129:
        /* <DEDUP_REMOVED lines=10> */
.L_x_1134:
[----:B------:R-:W2:Y:S02]  /*54a0*/  LDG.E R4, [R4.64] ;  /* 0x0000002404047981 */ /* 0x000ea4000c1e1900 */
[----:B--2---:R-:W-:Y:S01]  /*54b0*/  ISETP.NE.AND P0, PT, R4, RZ, PT ;  /* 0x000000ff0400720c */ /* 0x004fe20003f05270 */
[----:B------:R-:W-:Y:S05]  /*54c0*/  BRA `(.L_x_1132) ;  /* 0x00000d3000007947 */ /* 0x000fea0003800000 */
.L_x_1133:
[----:B------:R-:W2:Y:S02]  /*54d0*/  LDG.E.U16 R4, [R4.64] ;  /* 0x0000002404047981 */ /* 0x000ea4000c1e1500 */
[----:B--2---:R-:W-:Y:S01]  /*54e0*/  ISETP.NE.AND P0, PT, R4, RZ, PT ;  /* 0x000000ff0400720c */ /* 0x004fe20003f05270 */
[----:B------:R-:W-:Y:S05]  /*54f0*/  BRA `(.L_x_1132) ;  /* 0x00000d0000007947 */ /* 0x000fea0003800000 */
.L_x_1128:
        /* <DEDUP_REMOVED lines=9> */
.L_x_1136:
[----:B------:R-:W2:Y:S02]  /*5590*/  LDG.E.U16 R0, [R4.64] ;  /* 0x0000002404007981 */ /* 0x000ea4000c1e1500 */
[----:B--2---:R-:W-:-:S05]  /*55a0*/  HADD2.F32 R0, -RZ, R0.H0_H0 ;  /* 0x20000000ff007230 */ /* 0x004fca0000004100 */
[----:B------:R-:W-:Y:S01]  /*55b0*/  FSETP.NEU.FTZ.AND P0, PT, R0, RZ, PT ;  /* 0x000000ff0000720b */ /* 0x000fe20003f1d000 */
[----:B------:R-:W-:Y:S05]  /*55c0*/  BRA `(.L_x_1132) ;  /* 0x00000c3000007947 */ /* 0x000fea0003800000 */
.L_x_1135:
        /* <DEDUP_REMOVED lines=11> */
.L_x_1138:
        /* <DEDUP_REMOVED lines=10> */
.L_x_1137:
[----:B------:R-:W2:Y:S02]  /*5720*/  LDG.E.64 R4, [R4.64] ;  /* 0x0000002404047981 */ /* 0x000ea4000c1e1b00 */
[----:B--2---:R0:W1:Y:S01]  /*5730*/  DSETP.NEU.AND P0, PT, R4, RZ, PT ;  /* 0x000000ff0400722a */ /* 0x0040620003f0d000 */
[----:B------:R-:W-:Y:S05]  /*5740*/  BRA `(.L_x_1132) ;  /* 0x00000ab000007947 */ /* 0x000fea0003800000 */
.L_x_1127:
        /* <DEDUP_REMOVED lines=11> */
.L_x_1141:
[----:B------:R-:W2:Y:S02]  /*5800*/  LDG.E.128 R4, [R4.64] ;  /* 0x0000002404047981 */ /* 0x000ea4000c1e1d00 */
[----:B--2---:R-:W0:-:S06]  /*5810*/  DSETP.NEU.AND P0, PT, R6, RZ, PT ;  /* 0x000000ff0600722a */ /* 0x004e0c0003f0d000 */
[----:B0-----:R0:W1:Y:S01]  /*5820*/  DSETP.NEU.OR P0, PT, R4, RZ, P0 ;  /* 0x000000ff0400722a */ /* 0x001062000070d400 */
[----:B------:R-:W-:Y:S05]  /*5830*/  BRA `(.L_x_1132) ;  /* 0x000009c000007947 */ /* 0x000fea0003800000 */
.L_x_1140:
        /* <DEDUP_REMOVED lines=27> */
.L_x_1143:
        /* <DEDUP_REMOVED lines=14> */
.L_x_1142:
[----:B------:R-:W2:Y:S02]  /*5ad0*/  LDG.E.U16 R0, [R4.64] ;  /* 0x0000002404007981 */ /* 0x000ea4000c1e1500 */
[----:B--2---:R-:W-:-:S04]  /*5ae0*/  PRMT R0, RZ, 0x5410, R0 ;  /* 0x00005410ff007816 */ /* 0x004fc80000000000 */
[----:B------:R-:W-:Y:S01]  /*5af0*/  FSETP.NEU.FTZ.AND P0, PT, R0, RZ, PT ;  /* 0x000000ff0000720b */ /* 0x000fe20003f1d000 */
[----:B------:R-:W-:Y:S05]  /*5b00*/  BRA `(.L_x_1132) ;  /* 0x000006f000007947 */ /* 0x000fea0003800000 */
.L_x_1139:
        /* <DEDUP_REMOVED lines=11> */
.L_x_1146:
        /* <DEDUP_REMOVED lines=21> */
.L_x_1150:
[----:B------:R-:W-:Y:S05]  /*5d10*/  BSYNC B1 ;  /* 0x0000000000017941 */ /* 0x000fea0003800000 */
.L_x_1149:
[----:B------:R-:W-:Y:S01]  /*5d20*/  LEA R5, R0, 0x3b800000, 0x17 ;  /* 0x3b80000000057811 */ /* 0x000fe200078eb8ff */
[----:B------:R-:W-:-:S05]  /*5d30*/  IMAD.SHL.U32 R0, R3, 0x100000, RZ ;  /* 0x0010000003007824 */ /* 0x000fca00078e00ff */
[----:B------:R-:W-:Y:S02]  /*5d40*/  LOP3.LUT R0, R5, R0, R6, 0xfe, !PT ;  /* 0x0000000005007212 */ /* 0x000fe400078efe06 */
.L_x_1148:
[----:B------:R-:W-:Y:S05]  /*5d50*/  BSYNC B0 ;  /* 0x0000000000007941 */ /* 0x000fea0003800000 */
.L_x_1147:
[----:B------:R-:W-:Y:S01]  /*5d60*/  FSETP.NEU.FTZ.AND P0, PT, R0, RZ, PT ;  /* 0x000000ff0000720b */ /* 0x000fe20003f1d000 */
[----:B------:R-:W-:Y:S05]  /*5d70*/  BRA `(.L_x_1132) ;  /* 0x0000048000007947 */ /* 0x000fea0003800000 */
.L_x_1145:
        /* <DEDUP_REMOVED lines=21> */
.L_x_1154:
[----:B------:R-:W-:Y:S05]  /*5ed0*/  BSYNC B1 ;  /* 0x0000000000017941 */ /* 0x000fea0003800000 */
.L_x_1153:
[----:B------:R-:W-:Y:S01]  /*5ee0*/  LEA R5, R0, 0x37800000, 0x17 ;  /* 0x3780000000057811 */ /* 0x000fe200078eb8ff */
[----:B------:R-:W-:-:S05]  /*5ef0*/  IMAD.SHL.U32 R0, R3, 0x200000, RZ ;  /* 0x0020000003007824 */ /* 0x000fca00078e00ff */
[----:B------:R-:W-:Y:S02]  /*5f00*/  LOP3.LUT R0, R5, R0, R6, 0xfe, !PT ;  /* 0x0000000005007212 */ /* 0x000fe400078efe06 */
.L_x_1152:
[----:B------:R-:W-:Y:S05]  /*5f10*/  BSYNC B0 ;  /* 0x0000000000007941 */ /* 0x000fea0003800000 */
.L_x_1151:
[----:B------:R-:W-:Y:S01]  /*5f20*/  FSETP.NEU.FTZ.AND P0, PT, R0, RZ, PT ;  /* 0x000000ff0000720b */ /* 0x000fe20003f1d000 */
[----:B------:R-:W-:Y:S05]  /*5f30*/  BRA `(.L_x_1132) ;  /* 0x000002c000007947 */ /* 0x000fea0003800000 */
.L_x_1144:
        /* <DEDUP_REMOVED lines=14> */
.L_x_1158:
[----:B------:R-:W-:Y:S05]  /*6020*/  BSYNC B0 ;  /* 0x0000000000007941 */ /* 0x000fea0003800000 */
.L_x_1157:
[----:B------:R-:W-:Y:S01]  /*6030*/  FSETP.NEU.FTZ.AND P0, PT, R0, RZ, PT ;  /* 0x000000ff0000720b */ /* 0x000fe20003f1d000 */
[----:B------:R-:W-:Y:S05]  /*6040*/  BRA `(.L_x_1132) ;  /* 0x000001b000007947 */ /* 0x000fea0003800000 */
.L_x_1131:
        /* <DEDUP_REMOVED lines=21> */
.L_x_1156:
[----:B------:R-:W2:Y:S02]  /*61a0*/  LDG.E.64 R4, [R4.64] ;  /* 0x0000002404047981 */ /* 0x000ea4000c1e1b00 */
[----:B--2---:R-:W-:-:S04]  /*61b0*/  ISETP.NE.U32.AND P0, PT, R4, RZ, PT ;  /* 0x000000ff0400720c */ /* 0x004fc80003f05070 */
[----:B------:R-:W-:Y:S01]  /*61c0*/  ISETP.NE.AND.EX P0, PT, R5, RZ, PT, P0 ;  /* 0x000000ff0500720c */ /* 0x000fe20003f05300 */
[----:B------:R-:W-:Y:S05]  /*61d0*/  BRA `(.L_x_1132) ;  /* 0x0000002000007947 */ /* 0x000fea0003800000 */
.L_x_1155:
[----:B------:R-:W2:Y:S02]  /*61e0*/  LDG.E R4, [R4.64] ;  /* 0x0000002404047981 */ /* 0x000ea4000c1e1900 */
[----:B--2---:R-:W-:Y:S02]  /*61f0*/  ISETP.NE.AND P0, PT, R4, RZ, PT ;  /* 0x000000ff0400720c */ /* 0x004fe40003f05270 */
.L_x_1132:
[----:B------:R-:W-:Y:S02]  /*6200*/  ISETP.NE.AND P1, PT, R27, RZ, PT ;  /* 0x000000ff1b00720c */ /* 0x000fe40003f25270 */
[----:B-1----:R-:W-:Y:S02]  /*6210*/  SEL R26, RZ, 0x1, !P0 ;  /* 0x00000001ff1a7807 */ /* 0x002fe40004000000 */
[----:B------:R-:W-:Y:S02]  /*6220*/  SEL R27, RZ, 0x1, !P1 ;  /* 0x00000001ff1b7807 */ /* 0x000fe40004800000 */
[----:B------:R-:W-:-:S05]  /*6230*/  IADD3 R23, R23, 0x80, RZ ;  /* 0x0000008017177810 */ /* 0x000fca0007ffe0ff */
.L_x_1094:
[----:B------:R-:W-:Y:S05]  /*6240*/  BSYNC B6 ;  /* 0x0000000000067941 */ /* 0x000fea0003800000 */
.L_x_1093:
        /* <DEDUP_REMOVED lines=23> */
.L_x_1164:
[----:B------:R-:W2:Y:S02]  /*63c0*/  LDG.E.U8 R4, [R4.64] ;  /* 0x0000002404047981 */ /* 0x000ea4000c1e1100 */
[----:B--2---:R-:W-:-:S04]  /*63d0*/  ISETP.NE.AND P0, PT, R4, RZ, PT ;  /* 0x000000ff0400720c */ /* 0x004fc80003f05270 */
[----:B------:R-:W-:Y:S01]  /*63e0*/  P2R R16, PR, RZ, 0x1 ;  /* 0x00000001ff107803 */ /* 0x000fe20000000000 */
[----:B------:R-:W-:Y:S05]  /*63f0*/  BRA `(.L_x_1166) ;  /* 0x00000f4000007947 */ /* 0x000fea0003800000 */
.L_x_1163:
        /* <DEDUP_REMOVED lines=11> */
.L_x_1168:
[----:B------:R-:W2:Y:S02]  /*64b0*/  LDG.E R4, [R4.64] ;  /* 0x0000002404047981 */ /* 0x000ea4000c1e1900 */
[----:B--2---:R-:W-:-:S04]  /*64c0*/  ISETP.NE.AND P0, PT, R4, RZ, PT ;  /* 0x000000ff0400720c */ /* 0x004fc80003f05270 */
[----:B------:R-:W-:Y:S01]  /*64d0*/  P2R R16, PR, RZ, 0x1 ;  /* 0x00000001ff107803 */ /* 0x000fe20000000000 */
[----:B------:R-:W-:Y:S05]  /*64e0*/  BRA `(.L_x_1166) ;  /* 0x00000e5000007947 */ /* 0x000fea0003800000 */
.L_x_1167:
[----:B------:R-:W2:Y:S02]  /*64f0*/  LDG.E.U16 R4, [R4.64] ;  /* 0x0000002404047981 */ /* 0x000ea4000c1e1500 */
[----:B--2---:R-:W-:-:S04]  /*6500*/  ISETP.NE.AND P0, PT, R4, RZ, PT ;  /* 0x000000ff0400720c */ /* 0x004fc80003f05270 */
[----:B------:R-:W-:Y:S01]  /*6510*/  P2R R16, PR, RZ, 0x1 ;  /* 0x00000001ff107803 */ /* 0x000fe20000000000 */
[----:B------:R-:W-:Y:S05]  /*6520*/  BRA `(.L_x_1166) ;  /* 0x00000e1000007947 */ /* 0x000fea0003800000 */
.L_x_1162:
        /* <DEDUP_REMOVED lines=10> */
.L_x_1170:
[----:B------:R-:W2:Y:S02]  /*65d0*/  LDG.E.U16 R0, [R4.64] ;  /* 0x0000002404007981 */ /* 0x000ea4000c1e1500 */
[----:B--2---:R-:W-:-:S05]  /*65e0*/  HADD2.F32 R0, -RZ, R0.H0_H0 ;  /* 0x20000000ff007230 */ /* 0x004fca0000004100 */
[----:B------:R-:W-:-:S04]  /*65f0*/  FSETP.NEU.FTZ.AND P0, PT, R0, RZ, PT ;  /* 0x000000ff0000720b */ /* 0x000fc80003f1d000 */
[----:B------:R-:W-:Y:S01]  /*6600*/  P2R R16, PR, RZ, 0x1 ;  /* 0x00000001ff107803 */ /* 0x000fe20000000000 */
[----:B------:R-:W-:Y:S05]  /*6610*/  BRA `(.L_x_1166) ;  /* 0x00000d2000007947 */ /* 0x000fea0003800000 */
.L_x_1169:
        /* <DEDUP_REMOVED lines=12> */
.L_x_1172:
        /* <DEDUP_REMOVED lines=11> */
.L_x_1171:
[----:B------:R-:W2:Y:S02]  /*6790*/  LDG.E.64 R4, [R4.64] ;  /* 0x0000002404047981 */ /* 0x000ea4000c1e1b00 */
[----:B--2---:R-:W0:-:S06]  /*67a0*/  DSETP.NEU.AND P0, PT, R4, RZ, PT ;  /* 0x000000ff0400722a */ /* 0x004e0c0003f0d000 */
[----:B0-----:R-:W-:Y:S01]  /*67b0*/  P2R R16, PR, RZ, 0x1 ;  /* 0x00000001ff107803 */ /* 0x001fe20000000000 */
[----:B------:R-:W-:Y:S05]  /*67c0*/  BRA `(.L_x_1166) ;  /* 0x00000b7000007947 */ /* 0x000fea0003800000 */
.L_x_1161:
        /* <DEDUP_REMOVED lines=12> */
.L_x_1175:
[----:B------:R-:W2:Y:S02]  /*6890*/  LDG.E.128 R4, [R4.64] ;  /* 0x0000002404047981 */ /* 0x000ea4000c1e1d00 */
[----:B--2---:R-:W0:-:S06]  /*68a0*/  DSETP.NEU.AND P0, PT, R6, RZ, PT ;  /* 0x000000ff0600722a */ /* 0x004e0c0003f0d000 */
[----:B0-----:R-:W0:-:S06]  /*68b0*/  DSETP.NEU.OR P0, PT, R4, RZ, P0 ;  /* 0x000000ff0400722a */ /* 0x001e0c000070d400 */
[----:B0-----:R-:W-:Y:S01]  /*68c0*/  P2R R16, PR, RZ, 0x1 ;  /* 0x00000001ff107803 */ /* 0x001fe20000000000 */
[----:B------:R-:W-:Y:S05]  /*68d0*/  BRA `(.L_x_1166) ;  /* 0x00000a6000007947 */ /* 0x000fea0003800000 */
.L_x_1174:
        /* <DEDUP_REMOVED lines=28> */
.L_x_1177:
        /* <DEDUP_REMOVED lines=15> */
.L_x_1176:
[----:B------:R-:W2:Y:S02]  /*6b90*/  LDG.E.U16 R0, [R4.64] ;  /* 0x0000002404007981 */ /* 0x000ea4000c1e1500 */
[----:B--2---:R-:W-:-:S04]  /*6ba0*/  PRMT R0, RZ, 0x5410, R0 ;  /* 0x00005410ff007816 */ /* 0x004fc80000000000 */
[----:B------:R-:W-:-:S04]  /*6bb0*/  FSETP.NEU.FTZ.AND P0, PT, R0, RZ, PT ;  /* 0x000000ff0000720b */ /* 0x000fc80003f1d000 */
[----:B------:R-:W-:Y:S01]  /*6bc0*/  P2R R16, PR, RZ, 0x1 ;  /* 0x00000001ff107803 */ /* 0x000fe20000000000 */
[----:B------:R-:W-:Y:S05]  /*6bd0*/  BRA `(.L_x_1166) ;  /* 0x0000076000007947 */ /* 0x000fea0003800000 */
.L_x_1173:
        /* <DEDUP_REMOVED lines=12> */
.L_x_1180:
        /* <DEDUP_REMOVED lines=21> */
.L_x_1184:
[----:B------:R-:W-:Y:S05]  /*6df0*/  BSYNC B1 ;  /* 0x0000000000017941 */ /* 0x000fea0003800000 */
.L_x_1183:
[----:B------:R-:W-:Y:S01]  /*6e00*/  LEA R5, R0, 0x3b800000, 0x17 ;  /* 0x3b80000000057811 */ /* 0x000fe200078eb8ff */
[----:B------:R-:W-:-:S05]  /*6e10*/  IMAD.SHL.U32 R0, R3, 0x100000, RZ ;  /* 0x0010000003007824 */ /* 0x000fca00078e00ff */
[----:B------:R-:W-:Y:S02]  /*6e20*/  LOP3.LUT R0, R5, R0, R6, 0xfe, !PT ;  /* 0x0000000005007212 */ /* 0x000fe400078efe06 */
.L_x_1182:
[----:B------:R-:W-:Y:S05]  /*6e30*/  BSYNC B0 ;  /* 0x0000000000007941 */ /* 0x000fea0003800000 */
.L_x_1181:
[----:B------:R-:W-:-:S04]  /*6e40*/  FSETP.NEU.FTZ.AND P0, PT, R0, RZ, PT ;  /* 0x000000ff0000720b */ /* 0x000fc80003f1d000 */
[----:B------:R-:W-:Y:S01]  /*6e50*/  P2R R16, PR, RZ, 0x1 ;  /* 0x00000001ff107803 */ /* 0x000fe20000000000 */
[----:B------:R-:W-:Y:S05]  /*6e60*/  BRA `(.L_x_1166) ;  /* 0x000004d000007947 */ /* 0x000fea0003800000 */
.L_x_1179:
        /* <DEDUP_REMOVED lines=21> */
.L_x_1188:
[----:B------:R-:W-:Y:S05]  /*6fc0*/  BSYNC B1 ;  /* 0x0000000000017941 */ /* 0x000fea0003800000 */
.L_x_1187:
[----:B------:R-:W-:Y:S01]  /*6fd0*/  LEA R5, R0, 0x37800000, 0x17 ;  /* 0x3780000000057811 */ /* 0x000fe200078eb8ff */
[----:B------:R-:W-:-:S05]  /*6fe0*/  IMAD.SHL.U32 R0, R3, 0x200000, RZ ;  /* 0x0020000003007824 */ /* 0x000fca00078e00ff */
[----:B------:R-:W-:Y:S02]  /*6ff0*/  LOP3.LUT R0, R5, R0, R6, 0xfe, !PT ;  /* 0x0000000005007212 */ /* 0x000fe400078efe06 */
.L_x_1186:
[----:B------:R-:W-:Y:S05]  /*7000*/  BSYNC B0 ;  /* 0x0000000000007941 */ /* 0x000fea0003800000 */
.L_x_1185:
[----:B------:R-:W-:-:S04]  /*7010*/  FSETP.NEU.FTZ.AND P0, PT, R0, RZ, PT ;  /* 0x000000ff0000720b */ /* 0x000fc80003f1d000 */
[----:B------:R-:W-:Y:S01]  /*7020*/  P2R R16, PR, RZ, 0x1 ;  /* 0x00000001ff107803 */ /* 0x000fe20000000000 */
[----:B------:R-:W-:Y:S05]  /*7030*/  BRA `(.L_x_1166) ;  /* 0x0000030000007947 */ /* 0x000fea0003800000 */
.L_x_1178:
        /* <DEDUP_REMOVED lines=14> */
.L_x_1192:
[----:B------:R-:W-:Y:S05]  /*7120*/  BSYNC B0 ;  /* 0x0000000000007941 */ /* 0x000fea0003800000 */
.L_x_1191:
[----:B------:R-:W-:-:S04]  /*7130*/  FSETP.NEU.FTZ.AND P0, PT, R0, RZ, PT ;  /* 0x000000ff0000720b */ /* 0x000fc80003f1d000 */
[----:B------:R-:W-:Y:S01]  /*7140*/  P2R R16, PR, RZ, 0x1 ;  /* 0x00000001ff107803 */ /* 0x000fe20000000000 */
[----:B------:R-:W-:Y:S05]  /*7150*/  BRA `(.L_x_1166) ;  /* 0x000001e000007947 */ /* 0x000fea0003800000 */
.L_x_1165:
        /* <DEDUP_REMOVED lines=22> */
.L_x_1190:
[----:B------:R-:W2:Y:S02]  /*72c0*/  LDG.E.64 R4, [R4.64] ;  /* 0x0000002404047981 */ /* 0x000ea4000c1e1b00 */
[----:B--2---:R-:W-:-:S04]  /*72d0*/  ISETP.NE.U32.AND P0, PT, R4, RZ, PT ;  /* 0x000000ff0400720c */ /* 0x004fc80003f05070 */
[----:B------:R-:W-:-:S04]  /*72e0*/  ISETP.NE.AND.EX P0, PT, R5, RZ, PT, P0 ;  /* 0x000000ff0500720c */ /* 0x000fc80003f05300 */
[----:B------:R-:W-:Y:S01]  /*72f0*/  P2R R16, PR, RZ, 0x1 ;  /* 0x00000001ff107803 */ /* 0x000fe20000000000 */
[----:B------:R-:W-:Y:S05]  /*7300*/  BRA `(.L_x_1166) ;  /* 0x0000003000007947 */ /* 0x000fea0003800000 */
.L_x_1189:
[----:B------:R-:W2:Y:S02]  /*7310*/  LDG.E R4, [R4.64] ;  /* 0x0000002404047981 */ /* 0x000ea4000c1e1900 */
[----:B--2---:R-:W-:-:S04]  /*7320*/  ISETP.NE.AND P0, PT, R4, RZ, PT ;  /* 0x000000ff0400720c */ /* 0x004fc80003f05270 */
[----:B------:R-:W-:Y:S02]  /*7330*/  P2R R16, PR, RZ, 0x1 ;  /* 0x00000001ff107803 */ /* 0x000fe40000000000 */
.L_x_1166:
        /* <DEDUP_REMOVED lines=17> */
.L_x_1196:
[----:B------:R-:W2:Y:S02]  /*7450*/  LDG.E.U8 R4, [R4.64] ;  /* 0x0000002404047981 */ /* 0x000ea4000c1e1100 */
[----:B--2---:R-:W-:Y:S01]  /*7460*/  ISETP.NE.AND P0, PT, R4, RZ, PT ;  /* 0x000000ff0400720c */ /* 0x004fe20003f05270 */
[----:B------:R-:W-:Y:S05]  /*7470*/  BRA `(.L_x_1198) ;  /* 0x00000e0000007947 */ /* 0x000fea0003800000 */
.L_x_1195:
        /* <DEDUP_REMOVED lines=10> */
.L_x_1200:
[----:B------:R-:W2:Y:S02]  /*7520*/  LDG.E R4, [R4.64] ;  /* 0x0000002404047981 */ /* 0x000ea4000c1e1900 */
[----:B--2---:R-:W-:Y:S01]  /*7530*/  ISETP.NE.AND P0, PT, R4, RZ, PT ;  /* 0x000000ff0400720c */ /* 0x004fe20003f05270 */
[----:B------:R-:W-:Y:S05]  /*7540*/  BRA `(.L_x_1198) ;  /* 0x00000d3000007947 */ /* 0x000fea0003800000 */
.L_x_1199:
[----:B------:R-:W2:Y:S02]  /*7550*/  LDG.E.U16 R4, [R4.64] ;  /* 0x0000002404047981 */ /* 0x000ea4000c1e1500 */
[----:B--2---:R-:W-:Y:S01]  /*7560*/  ISETP.NE.AND P0, PT, R4, RZ, PT ;  /* 0x000000ff0400720c */ /* 0x004fe20003f05270 */
[----:B------:R-:W-:Y:S05]  /*7570*/  BRA `(.L_x_1198) ;  /* 0x00000d0000007947 */ /* 0x000fea0003800000 */
.L_x_1194:
        /* <DEDUP_REMOVED lines=9> */
.L_x_1202:
[----:B------:R-:W2:Y:S02]  /*7610*/  LDG.E.U16 R0, [R4.64] ;  /* 0x0000002404007981 */ /* 0x000ea4000c1e1500 */
[----:B--2---:R-:W-:-:S05]  /*7620*/  HADD2.F32 R0, -RZ, R0.H0_H0 ;  /* 0x20000000ff007230 */ /* 0x004fca0000004100 */
[----:B------:R-:W-:Y:S01]  /*7630*/  FSETP.NEU.FTZ.AND P0, PT, R0, RZ, PT ;  /* 0x000000ff0000720b */ /* 0x000fe20003f1d000 */
[----:B------:R-:W-:Y:S05]  /*7640*/  BRA `(.L_x_1198) ;  /* 0x00000c3000007947 */ /* 0x000fea0003800000 */
.L_x_1201:
        /* <DEDUP_REMOVED lines=11> */
.L_x_1204:
        /* <DEDUP_REMOVED lines=10> */
.L_x_1203:
[----:B------:R-:W2:Y:S02]  /*77a0*/  LDG.E.64 R4, [R4.64] ;  /* 0x0000002404047981 */ /* 0x000ea4000c1e1b00 */
[----:B--2---:R0:W1:Y:S01]  /*77b0*/  DSETP.NEU.AND P0, PT, R4, RZ, PT ;  /* 0x000000ff0400722a */ /* 0x0040620003f0d000 */
[----:B------:R-:W-:Y:S05]  /*77c0*/  BRA `(.L_x_1198) ;  /* 0x00000ab000007947 */ /* 0x000fea0003800000 */
.L_x_1193:
        /* <DEDUP_REMOVED lines=11> */
.L_x_1207:
[----:B------:R-:W2:Y:S02]  /*7880*/  LDG.E.128 R4, [R4.64] ;  /* 0x0000002404047981 */ /* 0x000ea4000c1e1d00 */
[----:B--2---:R-:W0:-:S06]  /*7890*/  DSETP.NEU.AND P0, PT, R6, RZ, PT ;  /* 0x000000ff0600722a */ /* 0x004e0c0003f0d000 */
[----:B0-----:R0:W1:Y:S01]  /*78a0*/  DSETP.NEU.OR P0, PT, R4, RZ, P0 ;  /* 0x000000ff0400722a */ /* 0x001062000070d400 */
[----:B------:R-:W-:Y:S05]  /*78b0*/  BRA `(.L_x_1198) ;  /* 0x000009c000007947 */ /* 0x000fea0003800000 */
.L_x_1206:
        /* <DEDUP_REMOVED lines=27> */
.L_x_1209:
        /* <DEDUP_REMOVED lines=14> */
.L_x_1208:
[----:B------:R-:W2:Y:S02]  /*7b50*/  LDG.E.U16 R0, [R4.64] ;  /* 0x0000002404007981 */ /* 0x000ea4000c1e1500 */
[----:B--2---:R-:W-:-:S04]  /*7b60*/  PRMT R0, RZ, 0x5410, R0 ;  /* 0x00005410ff007816 */ /* 0x004fc80000000000 */
[----:B------:R-:W-:Y:S01]  /*7b70*/  FSETP.NEU.FTZ.AND P0, PT, R0, RZ, PT ;  /* 0x000000ff0000720b */ /* 0x000fe20003f1d000 */
[----:B------:R-:W-:Y:S05]  /*7b80*/  BRA `(.L_x_1198) ;  /* 0x000006f000007947 */ /* 0x000fea0003800000 */
.L_x_1205:
        /* <DEDUP_REMOVED lines=11> */
.L_x_1212:
        /* <DEDUP_REMOVED lines=21> */
.L_x_1216:
[----:B------:R-:W-:Y:S05]  /*7d90*/  BSYNC B1 ;  /* 0x0000000000017941 */ /* 0x000fea0003800000 */
.L_x_1215:
[----:B------:R-:W-:Y:S01]  /*7da0*/  LEA R5, R0, 0x3b800000, 0x17 ;  /* 0x3b80000000057811 */ /* 0x000fe200078eb8ff */
[----:B------:R-:W-:-:S05]  /*7db0*/  IMAD.SHL.U32 R0, R3, 0x100000, RZ ;  /* 0x0010000003007824 */ /* 0x000fca00078e00ff */
[----:B------:R-:W-:Y:S02]  /*7dc0*/  LOP3.LUT R0, R5, R0, R6, 0xfe, !PT ;  /* 0x0000000005007212 */ /* 0x000fe400078efe06 */
.L_x_1214:
[----:B------:R-:W-:Y:S05]  /*7dd0*/  BSYNC B0 ;  /* 0x0000000000007941 */ /* 0x000fea0003800000 */
.L_x_1213:
[----:B------:R-:W-:Y:S01]  /*7de0*/  FSETP.NEU.FTZ.AND P0, PT, R0, RZ, PT ;  /* 0x000000ff0000720b */ /* 0x000fe20003f1d000 */
[----:B------:R-:W-:Y:S05]  /*7df0*/  BRA `(.L_x_1198) ;  /* 0x0000048000007947 */ /* 0x000fea0003800000 */
.L_x_1211:
        /* <DEDUP_REMOVED lines=21> */
.L_x_1220:
[----:B------:R-:W-:Y:S05]  /*7f50*/  BSYNC B1 ;  /* 0x0000000000017941 */ /* 0x000fea0003800000 */
.L_x_1219:
[----:B------:R-:W-:Y:S01]  /*7f60*/  LEA R5, R0, 0x37800000, 0x17 ;  /* 0x3780000000057811 */ /* 0x000fe200078eb8ff */
[----:B------:R-:W-:-:S05]  /*7f70*/  IMAD.SHL.U32 R0, R3, 0x200000, RZ ;  /* 0x0020000003007824 */ /* 0x000fca00078e00ff */
[----:B------:R-:W-:Y:S02]  /*7f80*/  LOP3.LUT R0, R5, R0, R6, 0xfe, !PT ;  /* 0x0000000005007212 */ /* 0x000fe400078efe06 */
.L_x_1218:
[----:B------:R-:W-:Y:S05]  /*7f90*/  BSYNC B0 ;  /* 0x0000000000007941 */ /* 0x000fea0003800000 */
.L_x_1217:
[----:B------:R-:W-:Y:S01]  /*7fa0*/  FSETP.NEU.FTZ.AND P0, PT, R0, RZ, PT ;  /* 0x000000ff0000720b */ /* 0x000fe20003f1d000 */
[----:B------:R-:W-:Y:S05]  /*7fb0*/  BRA `(.L_x_1198) ;  /* 0x000002c000007947 */ /* 0x000fea0003800000 */
.L_x_1210:
        /* <DEDUP_REMOVED lines=14> */
.L_x_1224:
[----:B------:R-:W-:Y:S05]  /*80a0*/  BSYNC B0 ;  /* 0x0000000000007941 */ /* 0x000fea0003800000 */
.L_x_1223:
[----:B------:R-:W-:Y:S01]  /*80b0*/  FSETP.NEU.FTZ.AND P0, PT, R0, RZ, PT ;  /* 0x000000ff0000720b */ /* 0x000fe20003f1d000 */
[----:B------:R-:W-:Y:S05]  /*80c0*/  BRA `(.L_x_1198) ;  /* 0x000001b000007947 */ /* 0x000fea0003800000 */
.L_x_1197:
        /* <DEDUP_REMOVED lines=21> */
.L_x_1222:
[----:B------:R-:W2:Y:S02]  /*8220*/  LDG.E.64 R4, [R4.64] ;  /* 0x0000002404047981 */ /* 0x000ea4000c1e1b00 */
[----:B--2---:R-:W-:-:S04]  /*8230*/  ISETP.NE.U32.AND P0, PT, R4, RZ, PT ;  /* 0x000000ff0400720c */ /* 0x004fc80003f05070 */
[----:B------:R-:W-:Y:S01]  /*8240*/  ISETP.NE.AND.EX P0, PT, R5, RZ, PT, P0 ;  /* 0x000000ff0500720c */ /* 0x000fe20003f05300 */
[----:B------:R-:W-:Y:S05]  /*8250*/  BRA `(.L_x_1198) ;  /* 0x0000002000007947 */ /* 0x000fea0003800000 */
.L_x_1221:
[----:B------:R-:W2:Y:S02]  /*8260*/  LDG.E R4, [R4.64] ;  /* 0x0000002404047981 */ /* 0x000ea4000c1e1900 */
[----:B--2---:R-:W-:Y:S02]  /*8270*/  ISETP.NE.AND P0, PT, R4, RZ, PT ;  /* 0x000000ff0400720c */ /* 0x004fe40003f05270 */
.L_x_1198:
[----:B------:R-:W-:Y:S02]  /*8280*/  ISETP.NE.AND P1, PT, R16, RZ, PT ;  /* 0x000000ff1000720c */ /* 0x000fe40003f25270 */
[----:B-1----:R-:W-:Y:S02]  /*8290*/  SEL R3, RZ, 0x1, !P0 ;  /* 0x00000001ff037807 */ /* 0x002fe40004000000 */
[----:B------:R-:W-:-:S07]  /*82a0*/  SEL R28, RZ, 0x1, !P1 ;  /* 0x00000001ff1c7807 */ /* 0x000fce0004800000 */
.L_x_1160:
[----:B------:R-:W-:Y:S05]  /*82b0*/  BSYNC B6 ;  /* 0x0000000000067941 */ /* 0x000fea0003800000 */
.L_x_1159:
[----:B------:R-:W1:Y:S01]  /*82c0*/  S2R R17, SR_TID.X ;  /* 0x0000000000117919 */ /* 0x000e620000002100 */
[----:B------:R-:W2:Y:S01]  /*82d0*/  LDC.U8 R16, c[0x0][0x190] ;  /* 0x00006400ff107b82 */ /* 0x000ea20000000000 */
[----:B------:R-:W-:Y:S01]  /*82e0*/  BSSY B6, `(.L_x_1225) ;  /* 0x00000f5000067945 */ /* 0x000fe20003800000 */
[----:B------:R-:W-:-:S02]  /*82f0*/  LOP3.LUT R19, R18, R19, RZ, 0x3c, !PT ;  /* 0x0000001312137212 */ /* 0x000fc400078e3cff */
[----:B------:R-:W-:Y:S02]  /*8300*/  LOP3.LUT R24, R24, R25, RZ, 0x3c, !PT ;  /* 0x0000001918187212 */ /* 0x000fe400078e3cff */
[----:B------:R-:W-:Y:S02]  /*8310*/  LOP3.LUT R26, R27, R26, RZ, 0x3c, !PT ;  /* 0x0000001a1b1a7212 */ /* 0x000fe400078e3cff */
[----:B------:R-:W-:Y:S02]  /*8320*/  LOP3.LUT R28, R28, R3, RZ, 0x3c, !PT ;  /* 0x000000031c1c7212 */ /* 0x000fe400078e3cff */
[----:B-1----:R-:W-:-:S13]  /*8330*/  ISETP.GE.AND P0, PT, R17, R22, PT ;  /* 0x000000161100720c */ /* 0x002fda0003f06270 */
        /* <DEDUP_REMOVED lines=20> */
.L_x_1230:
[----:B------:R1:W-:Y:S01]  /*8480*/  STG.E.U8 [R8.64], R19 ;  /* 0x0000001308007986 */ /* 0x0003e2000c101124 */
[----:B------:R-:W-:Y:S05]  /*8490*/  BRA `(.L_x_1226) ;  /* 0x00000d9000007947 */ /* 0x000fea0003800000 */
.L_x_1229:
[----:B------:R-:W-:-:S13]  /*84a0*/  ISETP.NE.AND P0, PT, R0, 0x2, PT ;  /* 0x000000020000780c */ /* 0x000fda0003f05270 */
[----:B------:R-:W-:Y:S05]  /*84b0*/  @!P0 BRA `(.L_x_1232) ;  /* 0x000000b000008947 */ /* 0x000fea0003800000 */
[----:B------:R-:W-:-:S13]  /*84c0*/  ISETP.NE.AND P0, PT, R0, 0x3, PT ;  /* 0x000000030000780c */ /* 0x000fda0003f05270 */
[----:B------:R-:W-:Y:S05]  /*84d0*/  @!P0 BRA `(.L_x_1233) ;  /* 0x0000006000008947 */ /* 0x000fea0003800000 */
[----:B------:R-:W-:-:S13]  /*84e0*/  ISETP.NE.AND P0, PT, R0, 0x4, PT ;  /* 0x000000040000780c */ /* 0x000fda0003f05270 */
[----:B------:R-:W-:Y:S05]  /*84f0*/  @P0 BRA `(.L_x_1231) ;  /* 0x00000b9000000947 */ /* 0x000fea0003800000 */
[----:B0-----:R-:W-:Y:S01]  /*8500*/  LOP3.LUT R4, R19, 0xffff, RZ, 0xc0, !PT ;  /* 0x0000ffff13047812 */ /* 0x001fe200078ec0ff */
[----:B------:R-:W-:-:S05]  /*8510*/  IMAD.MOV.U32 R5, RZ, RZ, RZ ;  /* 0x000000ffff057224 */ /* 0x000fca00078e00ff */
[----:B------:R0:W-:Y:S01]  /*8520*/  STG.E.64 [R8.64], R4 ;  /* 0x0000000408007986 */ /* 0x0001e2000c101b24 */
[----:B------:R-:W-:Y:S05]  /*8530*/  BRA `(.L_x_1226) ;  /* 0x00000cf000007947 */ /* 0x000fea0003800000 */
.L_x_1233:
[----:B------:R-:W-:-:S05]  /*8540*/  LOP3.LUT R19, R19, 0xffff, RZ, 0xc0, !PT ;  /* 0x0000ffff13137812 */ /* 0x000fca00078ec0ff */
[----:B------:R1:W-:Y:S01]  /*8550*/  STG.E [R8.64], R19 ;  /* 0x0000001308007986 */ /* 0x0003e2000c101924 */
[----:B------:R-:W-:Y:S05]  /*8560*/  BRA `(.L_x_1226) ;  /* 0x00000cc000007947 */ /* 0x000fea0003800000 */
.L_x_1232:
[----:B------:R1:W-:Y:S01]  /*8570*/  STG.E.U16 [R8.64], R19 ;  /* 0x0000001308007986 */ /* 0x0003e2000c101524 */
[----:B------:R-:W-:Y:S05]  /*8580*/  BRA `(.L_x_1226) ;  /* 0x00000ca000007947 */ /* 0x000fea0003800000 */
.L_x_1228:
[----:B------:R-:W-:-:S13]  /*8590*/  ISETP.GT.AND P0, PT, R0, 0x6, PT ;  /* 0x000000060000780c */ /* 0x000fda0003f04270 */
[----:B------:R-:W-:Y:S05]  /*85a0*/  @P0 BRA `(.L_x_1234) ;  /* 0x000000b000000947 */ /* 0x000fea0003800000 */
[----:B------:R-:W-:-:S13]  /*85b0*/  ISETP.NE.AND P0, PT, R0, 0x5, PT ;  /* 0x000000050000780c */ /* 0x000fda0003f05270 */
[----:B------:R-:W-:Y:S05]  /*85c0*/  @!P0 BRA `(.L_x_1235) ;  /* 0x0000005000008947 */ /* 0x000fea0003800000 */
[----:B------:R-:W-:-:S13]  /*85d0*/  ISETP.NE.AND P0, PT, R0, 0x6, PT ;  /* 0x000000060000780c */ /* 0x000fda0003f05270 */
[----:B------:R-:W-:Y:S05]  /*85e0*/  @P0 BRA `(.L_x_1231) ;  /* 0x00000aa000000947 */ /* 0x000fea0003800000 */
[----:B------:R-:W1:Y:S02]  /*85f0*/  I2F.S16 R3, R19 ;  /* 0x0000001300037306 */ /* 0x000e640000101400 */
[----:B-1----:R1:W-:Y:S01]  /*8600*/  STG.E [R8.64], R3 ;  /* 0x0000000308007986 */ /* 0x0023e2000c101924 */
[----:B------:R-:W-:Y:S05]  /*8610*/  BRA `(.L_x_1226) ;  /* 0x00000c1000007947 */ /* 0x000fea0003800000 */
.L_x_1235:
[----:B------:R-:W1:Y:S02]  /*8620*/  I2F.S16 R0, R19 ;  /* 0x0000001300007306 */ /* 0x000e640000101400 */
[----:B-1----:R-:W-:-:S05]  /*8630*/  F2FP.PACK_AB R0, RZ, R0 ;  /* 0x00000000ff00723e */ /* 0x002fca00000000ff */
[----:B------:R1:W-:Y:S01]  /*8640*/  STG.E.U16 [R8.64], R0 ;  /* 0x0000000008007986 */ /* 0x0003e2000c101524 */
[----:B------:R-:W-:Y:S05]  /*8650*/  BRA `(.L_x_1226) ;  /* 0x00000bd000007947 */ /* 0x000fea0003800000 */
.L_x_1234:
[----:B------:R-:W-:-:S13]  /*8660*/  ISETP.NE.AND P0, PT, R0, 0x7, PT ;  /* 0x000000070000780c */ /* 0x000fda0003f05270 */
[----:B------:R-:W-:Y:S05]  /*8670*/  @!P0 BRA `(.L_x_1236) ;  /* 0x000000d000008947 */ /* 0x000fea0003800000 */
[----:B------:R-:W-:-:S13]  /*8680*/  ISETP.NE.AND P0, PT, R0, 0x8, PT ;  /* 0x000000080000780c */ /* 0x000fda0003f05270 */
[----:B------:R-:W-:Y:S05]  /*8690*/  @!P0 BRA `(.L_x_1237) ;  /* 0x0000006000008947 */ /* 0x000fea0003800000 */
[----:B------:R-:W-:-:S13]  /*86a0*/  ISETP.NE.AND P0, PT, R0, 0x9, PT ;  /* 0x000000090000780c */ /* 0x000fda0003f05270 */
[----:B------:R-:W-:Y:S05]  /*86b0*/  @P0 BRA `(.L_x_1231) ;  /* 0x000009d000000947 */ /* 0x000fea0003800000 */
[----:B0-----:R-:W0:Y:S01]  /*86c0*/  I2F.S16 R4, R19 ;  /* 0x0000001300047306 */ /* 0x001e220000101400 */
[----:B------:R-:W-:-:S05]  /*86d0*/  IMAD.MOV.U32 R5, RZ, RZ, RZ ;  /* 0x000000ffff057224 */ /* 0x000fca00078e00ff */
[----:B0-----:R0:W-:Y:S01]  /*86e0*/  STG.E.64 [R8.64], R4 ;  /* 0x0000000408007986 */ /* 0x0011e2000c101b24 */
[----:B------:R-:W-:Y:S05]  /*86f0*/  BRA `(.L_x_1226) ;  /* 0x00000b3000007947 */ /* 0x000fea0003800000 */
.L_x_1237:
[----:B------:R-:W1:Y:S02]  /*8700*/  I2F.S16 R19, R19 ;  /* 0x0000001300137306 */ /* 0x000e640000101400 */
[----:B-1----:R-:W-:-:S04]  /*8710*/  F2FP.PACK_AB R3, RZ, R19 ;  /* 0x00000013ff03723e */ /* 0x002fc800000000ff */
[----:B------:R-:W-:-:S05]  /*8720*/  PRMT R3, R3, 0x5410, RZ ;  /* 0x0000541003037816 */ /* 0x000fca00000000ff */
[----:B------:R1:W-:Y:S01]  /*8730*/  STG.E [R8.64], R3 ;  /* 0x0000000308007986 */ /* 0x0003e2000c101924 */
[----:B------:R-:W-:Y:S05]  /*8740*/  BRA `(.L_x_1226) ;  /* 0x00000ae000007947 */ /* 0x000fea0003800000 */
.L_x_1236:
[----:B0-----:R-:W0:Y:S02]  /*8750*/  I2F.F64.S16 R4, R19 ;  /* 0x0000001300047312 */ /* 0x001e240000101c00 */
[----:B0-----:R0:W-:Y:S01]  /*8760*/  STG.E.64 [R8.64], R4 ;  /* 0x0000000408007986 */ /* 0x0011e2000c101b24 */
[----:B------:R-:W-:Y:S05]  /*8770*/  BRA `(.L_x_1226) ;  /* 0x00000ab000007947 */ /* 0x000fea0003800000 */
.L_x_1227:
        /* <DEDUP_REMOVED lines=10> */
.L_x_1240:
[----:B0-----:R-:W0:Y:S01]  /*8820*/  I2F.F64.S16 R4, R19 ;  /* 0x0000001300047312 */ /* 0x001e220000101c00 */
[----:B------:R-:W-:-:S05]  /*8830*/  CS2R R6, SRZ ;  /* 0x0000000000067805 */ /* 0x000fca000001ff00 */
[----:B0-----:R0:W-:Y:S01]  /*8840*/  STG.E.128 [R8.64], R4 ;  /* 0x0000000408007986 */ /* 0x0011e2000c101d24 */
[----:B------:R-:W-:Y:S05]  /*8850*/  BRA `(.L_x_1226) ;  /* 0x000009d000007947 */ /* 0x000fea0003800000 */
.L_x_1239:
[----:B------:R-:W-:-:S13]  /*8860*/  ISETP.NE.AND P0, PT, R0, 0xf, PT ;  /* 0x0000000f0000780c */ /* 0x000fda0003f05270 */
[----:B------:R-:W-:Y:S05]  /*8870*/  @!P0 BRA `(.L_x_1241) ;  /* 0x000002d000008947 */ /* 0x000fea0003800000 */
[----:B------:R-:W-:-:S13]  /*8880*/  ISETP.NE.AND P0, PT, R0, 0x17, PT ;  /* 0x000000170000780c */ /* 0x000fda0003f05270 */
[----:B------:R-:W-:Y:S05]  /*8890*/  @!P0 BRA `(.L_x_1242) ;  /* 0x0000015000008947 */ /* 0x000fea0003800000 */
[----:B------:R-:W-:-:S13]  /*88a0*/  ISETP.NE.AND P0, PT, R0, 0x18, PT ;  /* 0x000000180000780c */ /* 0x000fda0003f05270 */
[----:B------:R-:W-:Y:S05]  /*88b0*/  @P0 BRA `(.L_x_1231) ;  /* 0x000007d000000947 */ /* 0x000fea0003800000 */
[----:B------:R-:W1:Y:S01]  /*88c0*/  I2F.S16 R19, R19 ;  /* 0x0000001300137306 */ /* 0x000e620000101400 */
[----:B------:R-:W-:Y:S01]  /*88d0*/  BSSY B0, `(.L_x_1243) ;  /* 0x000000e000007945 */ /* 0x000fe20003800000 */
[C---:B-1----:R-:W-:Y:S02]  /*88e0*/  LOP3.LUT R3, R19.reuse, 0x7fffffff, RZ, 0xc0, !PT ;  /* 0x7fffffff13037812 */ /* 0x042fe400078ec0ff */
[----:B------:R-:W-:Y:S02]  /*88f0*/  LOP3.LUT R0, R19, 0x80000000, RZ, 0xc0, !PT ;  /* 0x8000000013007812 */ /* 0x000fe400078ec0ff */
[----:B------:R-:W-:Y:S02]  /*8900*/  ISETP.GT.U32.AND P0, PT, R3, 0x43efffff, PT ;  /* 0x43efffff0300780c */ /* 0x000fe40003f04070 */
[----:B0-----:R-:W-:Y:S01]  /*8910*/  SHF.R.U32.HI R5, RZ, 0x18, R0 ;  /* 0x00000018ff057819 */ /* 0x001fe20000011600 */
        /* <DEDUP_REMOVED lines=9> */
.L_x_1244:
[----:B------:R-:W-:Y:S05]  /*89b0*/  BSYNC B0 ;  /* 0x0000000000007941 */ /* 0x000fea0003800000 */
.L_x_1243:
[----:B------:R-:W-:-:S05]  /*89c0*/  LOP3.LUT R5, R0, R5, RZ, 0xfc, !PT ;  /* 0x0000000500057212 */ /* 0x000fca00078efcff */
[----:B------:R0:W-:Y:S01]  /*89d0*/  STG.E.U8 [R8.64], R5 ;  /* 0x0000000508007986 */ /* 0x0001e2000c101124 */
[----:B------:R-:W-:Y:S05]  /*89e0*/  BRA `(.L_x_1226) ;  /* 0x0000084000007947 */ /* 0x000fea0003800000 */
.L_x_1242:
[----:B------:R-:W1:Y:S01]  /*89f0*/  I2F.S16 R19, R19 ;  /* 0x0000001300137306 */ /* 0x000e620000101400 */
[----:B------:R-:W-:Y:S01]  /*8a00*/  BSSY B0, `(.L_x_1245) ;  /* 0x000000f000007945 */ /* 0x000fe20003800000 */
[----:B-1----:R-:W-:-:S04]  /*8a10*/  LOP3.LUT R3, R19, 0x7fffffff, RZ, 0xc0, !PT ;  /* 0x7fffffff13037812 */ /* 0x002fc800078ec0ff */
        /* <DEDUP_REMOVED lines=10> */
.L_x_1246:
[----:B------:R-:W-:Y:S01]  /*8ac0*/  IMAD.MOV.U32 R0, RZ, RZ, 0x7f ;  /* 0x0000007fff007424 */ /* 0x000fe200078e00ff */
[----:B------:R-:W-:-:S04]  /*8ad0*/  ISETP.GT.U32.AND P0, PT, R3, 0x7f800000, PT ;  /* 0x7f8000000300780c */ /* 0x000fc80003f04070 */
[----:B------:R-:W-:-:S04]  /*8ae0*/  SEL R0, R0, 0x7c, P0 ;  /* 0x0000007c00007807 */ /* 0x000fc80000000000 */
.L_x_1247:
[----:B------:R-:W-:Y:S05]  /*8af0*/  BSYNC B0 ;  /* 0x0000000000007941 */ /* 0x000fea0003800000 */
.L_x_1245:
[----:B------:R-:W-:-:S04]  /*8b00*/  LOP3.LUT R3, R19, 0x80000000, RZ, 0xc0, !PT ;  /* 0x8000000013037812 */ /* 0x000fc800078ec0ff */
[----:B------:R-:W-:-:S04]  /*8b10*/  SHF.R.U32.HI R3, RZ, 0x18, R3 ;  /* 0x00000018ff037819 */ /* 0x000fc80000011603 */
[----:B------:R-:W-:-:S05]  /*8b20*/  LOP3.LUT R3, R0, R3, RZ, 0xfc, !PT ;  /* 0x0000000300037212 */ /* 0x000fca00078efcff */
[----:B------:R1:W-:Y:S01]  /*8b30*/  STG.E.U8 [R8.64], R3 ;  /* 0x0000000308007986 */ /* 0x0003e2000c101124 */
[----:B------:R-:W-:Y:S05]  /*8b40*/  BRA `(.L_x_1226) ;  /* 0x000006e000007947 */ /* 0x000fea0003800000 */
.L_x_1241:
[----:B------:R-:W1:Y:S02]  /*8b50*/  I2F.S16 R0, R19 ;  /* 0x0000001300007306 */ /* 0x000e640000101400 */
[----:B-1----:R-:W-:-:S05]  /*8b60*/  F2FP.BF16.PACK_AB R0, RZ, R0 ;  /* 0x00000000ff00723e */ /* 0x002fca00000010ff */
[----:B------:R1:W-:Y:S01]  /*8b70*/  STG.E.U16 [R8.64], R0 ;  /* 0x0000000008007986 */ /* 0x0003e2000c101524 */
[----:B------:R-:W-:Y:S05]  /*8b80*/  BRA `(.L_x_1226) ;  /* 0x000006a000007947 */ /* 0x000fea0003800000 */
.L_x_1238:
        /* <DEDUP_REMOVED lines=10> */
.L_x_1250:
[----:B------:R-:W1:Y:S01]  /*8c30*/  I2F.S16 R19, R19 ;  /* 0x0000001300137306 */ /* 0x000e620000101400 */
[----:B------:R-:W-:Y:S01]  /*8c40*/  BSSY B0, `(.L_x_1251) ;  /* 0x0000014000007945 */ /* 0x000fe20003800000 */
[----:B0-----:R-:W-:Y:S01]  /*8c50*/  IMAD.MOV.U32 R4, RZ, RZ, 0x80 ;  /* 0x00000080ff047424 */ /* 0x001fe200078e00ff */
[----:B-1----:R-:W-:-:S04]  /*8c60*/  LOP3.LUT R3, R19, 0x7fffffff, RZ, 0xc0, !PT ;  /* 0x7fffffff13037812 */ /* 0x002fc800078ec0ff */
        /* <DEDUP_REMOVED lines=13> */
.L_x_1253:
[----:B------:R-:W-:-:S04]  /*8d40*/  LOP3.LUT R3, R19, 0x80000000, RZ, 0xc0, !PT ;  /* 0x8000000013037812 */ /* 0x000fc800078ec0ff */
[----:B------:R-:W-:-:S04]  /*8d50*/  SHF.R.U32.HI R3, RZ, 0x18, R3 ;  /* 0x00000018ff037819 */ /* 0x000fc80000011603 */
[----:B------:R-:W-:-:S04]  /*8d60*/  LOP3.LUT R0, R0, R3, RZ, 0xfc, !PT ;  /* 0x0000000300007212 */ /* 0x000fc800078efcff */
[----:B------:R-:W-:Y:S02]  /*8d70*/  PRMT R4, R0, 0x7610, R4 ;  /* 0x0000761000047816 */ /* 0x000fe40000000004 */
.L_x_1252:
[----:B------:R-:W-:Y:S05]  /*8d80*/  BSYNC B0 ;  /* 0x0000000000007941 */ /* 0x000fea0003800000 */
.L_x_1251:
[----:B------:R0:W-:Y:S01]  /*8d90*/  STG.E.U8 [R8.64], R4 ;  /* 0x0000000408007986 */ /* 0x0001e2000c101124 */
[----:B------:R-:W-:Y:S05]  /*8da0*/  BRA `(.L_x_1226) ;  /* 0x0000048000007947 */ /* 0x000fea0003800000 */
.L_x_1249:
        /* <DEDUP_REMOVED lines=17> */
.L_x_1256:
[----:B------:R-:W-:-:S04]  /*8ec0*/  LOP3.LUT R3, R19, 0x80000000, RZ, 0xc0, !PT ;  /* 0x8000000013037812 */ /* 0x000fc800078ec0ff */
[----:B------:R-:W-:-:S04]  /*8ed0*/  SHF.R.U32.HI R3, RZ, 0x18, R3 ;  /* 0x00000018ff037819 */ /* 0x000fc80000011603 */
[----:B------:R-:W-:-:S04]  /*8ee0*/  LOP3.LUT R0, R0, R3, RZ, 0xfc, !PT ;  /* 0x0000000300007212 */ /* 0x000fc800078efcff */
[----:B------:R-:W-:Y:S02]  /*8ef0*/  PRMT R4, R0, 0x7610, R4 ;  /* 0x0000761000047816 */ /* 0x000fe40000000004 */
.L_x_1255:
[----:B------:R-:W-:Y:S05]  /*8f00*/  BSYNC B0 ;  /* 0x0000000000007941 */ /* 0x000fea0003800000 */
.L_x_1254:
[----:B------:R0:W-:Y:S01]  /*8f10*/  STG.E.U8 [R8.64], R4 ;  /* 0x0000000408007986 */ /* 0x0001e2000c101124 */
[----:B------:R-:W-:Y:S05]  /*8f20*/  BRA `(.L_x_1226) ;  /* 0x0000030000007947 */ /* 0x000fea0003800000 */
.L_x_1248:
[----:B------:R-:W-:-:S13]  /*8f30*/  ISETP.NE.AND P0, PT, R0, 0x1c, PT ;  /* 0x0000001c0000780c */ /* 0x000fda0003f05270 */
[----:B------:R-:W-:Y:S05]  /*8f40*/  @!P0 BRA `(.L_x_1257) ;  /* 0x000002c000008947 */ /* 0x000fea0003800000 */
[----:B------:R-:W-:-:S13]  /*8f50*/  ISETP.NE.AND P0, PT, R0, 0x1d, PT ;  /* 0x0000001d0000780c */ /* 0x000fda0003f05270 */
[----:B------:R-:W-:Y:S05]  /*8f60*/  @!P0 BRA `(.L_x_1258) ;  /* 0x0000026000008947 */ /* 0x000fea0003800000 */
[----:B------:R-:W-:-:S13]  /*8f70*/  ISETP.NE.AND P0, PT, R0, 0x2c, PT ;  /* 0x0000002c0000780c */ /* 0x000fda0003f05270 */
[----:B------:R-:W-:Y:S05]  /*8f80*/  @P0 BRA `(.L_x_1231) ;  /* 0x0000010000000947 */ /* 0x000fea0003800000 */
[----:B------:R-:W1:Y:S01]  /*8f90*/  I2F.S16 R6, R19 ;  /* 0x0000001300067306 */ /* 0x000e620000101400 */
[----:B------:R-:W-:Y:S02]  /*8fa0*/  PLOP3.LUT P0, PT, PT, PT, PT, 0x80, 0x0 ;  /* 0x000000000000781c */ /* 0x000fe40003f0f070 */
[----:B01----:R-:W-:-:S04]  /*8fb0*/  SHF.R.U32.HI R4, RZ, 0x17, R6 ;  /* 0x00000017ff047819 */ /* 0x003fc80000011606 */
        /* <DEDUP_REMOVED lines=13> */
.L_x_1231:
[----:B------:R-:W-:Y:S01]  /*9090*/  MOV R14, 0x0 ;  /* 0x00000000000e7802 */ /* 0x000fe20000000f00 */
[----:B0-----:R-:W-:Y:S02]  /*90a0*/  IMAD.MOV.U32 R4, RZ, RZ, c[0x4][0x148] ;  /* 0x01005200ff047624 */ /* 0x001fe400078e00ff */
        /* <DEDUP_REMOVED lines=18> */
.L_x_1258:
[----:B0-----:R-:W-:Y:S01]  /*91d0*/  LOP3.LUT R4, R19, 0xffff, RZ, 0xc0, !PT ;  /* 0x0000ffff13047812 */ /* 0x001fe200078ec0ff */
[----:B------:R-:W-:-:S05]  /*91e0*/  IMAD.MOV.U32 R5, RZ, RZ, RZ ;  /* 0x000000ffff057224 */ /* 0x000fca00078e00ff */
[----:B------:R0:W-:Y:S01]  /*91f0*/  STG.E.64 [R8.64], R4 ;  /* 0x0000000408007986 */ /* 0x0001e2000c101b24 */
[----:B------:R-:W-:Y:S05]  /*9200*/  BRA `(.L_x_1226) ;  /* 0x0000002000007947 */ /* 0x000fea0003800000 */
.L_x_1257:
[----:B------:R-:W-:-:S05]  /*9210*/  LOP3.LUT R19, R19, 0xffff, RZ, 0xc0, !PT ;  /* 0x0000ffff13137812 */ /* 0x000fca00078ec0ff */
[----:B------:R1:W-:Y:S02]  /*9220*/  STG.E [R8.64], R19 ;  /* 0x0000001308007986 */ /* 0x0003e4000c101924 */
.L_x_1226:
[----:B--2---:R-:W-:Y:S05]  /*9230*/  BSYNC B6 ;  /* 0x0000000000067941 */ /* 0x004fea0003800000 */
.L_x_1225:
[----:B------:R-:W-:Y:S01]  /*9240*/  ISETP.GE.AND P0, PT, R17, R22, PT ;  /* 0x000000161100720c */ /* 0x000fe20003f06270 */
[----:B------:R-:W-:-:S12]  /*9250*/  BSSY B6, `(.L_x_1259) ;  /* 0x00001e0000067945 */ /* 0x000fd80003800000 */
[----:B------:R-:W-:Y:S05]  /*9260*/  @P0 BRA `(.L_x_1260) ;  /* 0x00001de000000947 */ /* 0x000fea0003800000 */
[----:B-1----:R-:W-:Y:S01]  /*9270*/  IMAD R0, R2, 0x200, R17 ;  /* 0x0000020002007824 */ /* 0x002fe200078e0211 */
[----:B0-----:R-:W-:-:S03]  /*9280*/  PRMT R3, R16, 0x9910, RZ ;  /* 0x0000991010037816 */ /* 0x001fc600000000ff */
        /* <DEDUP_REMOVED lines=16> */
.L_x_1264:
[----:B------:R0:W-:Y:S01]  /*9390*/  STG.E.U8 [R8.64], R24 ;  /* 0x0000001808007986 */ /* 0x0001e2000c101124 */
[----:B------:R-:W-:Y:S05]  /*93a0*/  BRA `(.L_x_1266) ;  /* 0x00000d9000007947 */ /* 0x000fea0003800000 */
.L_x_1263:
[----:B------:R-:W-:-:S13]  /*93b0*/  ISETP.NE.AND P0, PT, R0, 0x2, PT ;  /* 0x000000020000780c */ /* 0x000fda0003f05270 */
[----:B------:R-:W-:Y:S05]  /*93c0*/  @!P0 BRA `(.L_x_1267) ;  /* 0x000000b000008947 */ /* 0x000fea0003800000 */
[----:B------:R-:W-:-:S13]  /*93d0*/  ISETP.NE.AND P0, PT, R0, 0x3, PT ;  /* 0x000000030000780c */ /* 0x000fda0003f05270 */
[----:B------:R-:W-:Y:S05]  /*93e0*/  @!P0 BRA `(.L_x_1268) ;  /* 0x0000006000008947 */ /* 0x000fea0003800000 */
[----:B------:R-:W-:-:S13]  /*93f0*/  ISETP.NE.AND P0, PT, R0, 0x4, PT ;  /* 0x000000040000780c */ /* 0x000fda0003f05270 */
[----:B------:R-:W-:Y:S05]  /*9400*/  @P0 BRA `(.L_x_1265) ;  /* 0x00000b9000000947 */ /* 0x000fea0003800000 */
[----:B------:R-:W-:Y:S01]  /*9410*/  LOP3.LUT R24, R24, 0xffff, RZ, 0xc0, !PT ;  /* 0x0000ffff18187812 */ /* 0x000fe200078ec0ff */
[----:B------:R-:W-:-:S05]  /*9420*/  IMAD.MOV.U32 R25, RZ, RZ, RZ ;  /* 0x000000ffff197224 */ /* 0x000fca00078e00ff */
[----:B------:R0:W-:Y:S01]  /*9430*/  STG.E.64 [R8.64], R24 ;  /* 0x0000001808007986 */ /* 0x0001e2000c101b24 */
[----:B------:R-:W-:Y:S05]  /*9440*/  BRA `(.L_x_1266) ;  /* 0x00000cf000007947 */ /* 0x000fea0003800000 */
.L_x_1268:
[----:B------:R-:W-:-:S05]  /*9450*/  LOP3.LUT R3, R24, 0xffff, RZ, 0xc0, !PT ;  /* 0x0000ffff18037812 */ /* 0x000fca00078ec0ff */
[----:B------:R0:W-:Y:S01]  /*9460*/  STG.E [R8.64], R3 ;  /* 0x0000000308007986 */ /* 0x0001e2000c101924 */
[----:B------:R-:W-:Y:S05]  /*9470*/  BRA `(.L_x_1266) ;  /* 0x00000cc000007947 */ /* 0x000fea0003800000 */
.L_x_1267:
[----:B------:R0:W-:Y:S01]  /*9480*/  STG.E.U16 [R8.64], R24 ;  /* 0x0000001808007986 */ /* 0x0001e2000c101524 */
[----:B------:R-:W-:Y:S05]  /*9490*/  BRA `(.L_x_1266) ;  /* 0x00000ca000007947 */ /* 0x000fea0003800000 */
.L_x_1262:
        /* <DEDUP_REMOVED lines=9> */
.L_x_1270:
[----:B------:R-:W0:Y:S02]  /*9530*/  I2F.S16 R0, R24 ;  /* 0x0000001800007306 */ /* 0x000e240000101400 */
[----:B0-----:R-:W-:-:S05]  /*9540*/  F2FP.PACK_AB R0, RZ, R0 ;  /* 0x00000000ff00723e */ /* 0x001fca00000000ff */
[----:B------:R0:W-:Y:S01]  /*9550*/  STG.E.U16 [R8.64], R0 ;  /* 0x0000000008007986 */ /* 0x0001e2000c101524 */
[----:B------:R-:W-:Y:S05]  /*9560*/  BRA `(.L_x_1266) ;  /* 0x00000bd000007947 */ /* 0x000fea0003800000 */
.L_x_1269:
        /* <DEDUP_REMOVED lines=10> */
.L_x_1272:
[----:B------:R-:W0:Y:S02]  /*9610*/  I2F.S16 R24, R24 ;  /* 0x0000001800187306 */ /* 0x000e240000101400 */
[----:B0-----:R-:W-:-:S04]  /*9620*/  F2FP.PACK_AB R3, RZ, R24 ;  /* 0x00000018ff03723e */ /* 0x001fc800000000ff */
[----:B------:R-:W-:-:S05]  /*9630*/  PRMT R3, R3, 0x5410, RZ ;  /* 0x0000541003037816 */ /* 0x000fca00000000ff */
[----:B------:R0:W-:Y:S01]  /*9640*/  STG.E [R8.64], R3 ;  /* 0x0000000308007986 */ /* 0x0001e2000c101924 */
[----:B------:R-:W-:Y:S05]  /*9650*/  BRA `(.L_x_1266) ;  /* 0x00000ae000007947 */ /* 0x000fea0003800000 */
.L_x_1271:
[----:B------:R-:W0:Y:S02]  /*9660*/  I2F.F64.S16 R24, R24 ;  /* 0x0000001800187312 */ /* 0x000e240000101c00 */
[----:B0-----:R0:W-:Y:S01]  /*9670*/  STG.E.64 [R8.64], R24 ;  /* 0x0000001808007986 */ /* 0x0011e2000c101b24 */
[----:B------:R-:W-:Y:S05]  /*9680*/  BRA `(.L_x_1266) ;  /* 0x00000ab000007947 */ /* 0x000fea0003800000 */
.L_x_1261:
        /* <DEDUP_REMOVED lines=10> */
.L_x_1275:
[----:B------:R-:W0:Y:S01]  /*9730*/  I2F.F64.S16 R4, R24 ;  /* 0x0000001800047312 */ /* 0x000e220000101c00 */
[----:B------:R-:W-:-:S05]  /*9740*/  CS2R R6, SRZ ;  /* 0x0000000000067805 */ /* 0x000fca000001ff00 */
[----:B0-----:R0:W-:Y:S01]  /*9750*/  STG.E.128 [R8.64], R4 ;  /* 0x0000000408007986 */ /* 0x0011e2000c101d24 */
[----:B------:R-:W-:Y:S05]  /*9760*/  BRA `(.L_x_1266) ;  /* 0x000009d000007947 */ /* 0x000fea0003800000 */
.L_x_1274:
        /* <DEDUP_REMOVED lines=21> */
.L_x_1279:
[----:B------:R-:W-:Y:S05]  /*98c0*/  BSYNC B0 ;  /* 0x0000000000007941 */ /* 0x000fea0003800000 */
.L_x_1278:
[----:B------:R-:W-:-:S05]  /*98d0*/  LOP3.LUT R5, R0, R5, RZ, 0xfc, !PT ;  /* 0x0000000500057212 */ /* 0x000fca00078efcff */
[----:B------:R0:W-:Y:S01]  /*98e0*/  STG.E.U8 [R8.64], R5 ;  /* 0x0000000508007986 */ /* 0x0001e2000c101124 */
[----:B------:R-:W-:Y:S05]  /*98f0*/  BRA `(.L_x_1266) ;  /* 0x0000084000007947 */ /* 0x000fea0003800000 */
.L_x_1277:
        /* <DEDUP_REMOVED lines=13> */
.L_x_1281:
[----:B------:R-:W-:Y:S01]  /*99d0*/  IMAD.MOV.U32 R0, RZ, RZ, 0x7f ;  /* 0x0000007fff007424 */ /* 0x000fe200078e00ff */
[----:B------:R-:W-:-:S04]  /*99e0*/  ISETP.GT.U32.AND P0, PT, R3, 0x7f800000, PT ;  /* 0x7f8000000300780c */ /* 0x000fc80003f04070 */
[----:B------:R-:W-:-:S04]  /*99f0*/  SEL R0, R0, 0x7c, P0 ;  /* 0x0000007c00007807 */ /* 0x000fc80000000000 */
.L_x_1282:
[----:B------:R-:W-:Y:S05]  /*9a00*/  BSYNC B0 ;  /* 0x0000000000007941 */ /* 0x000fea0003800000 */
.L_x_1280:
[----:B------:R-:W-:-:S04]  /*9a10*/  LOP3.LUT R3, R5, 0x80000000, RZ, 0xc0, !PT ;  /* 0x8000000005037812 */ /* 0x000fc800078ec0ff */
[----:B------:R-:W-:-:S04]  /*9a20*/  SHF.R.U32.HI R3, RZ, 0x18, R3 ;  /* 0x00000018ff037819 */ /* 0x000fc80000011603 */
[----:B------:R-:W-:-:S05]  /*9a30*/  LOP3.LUT R3, R0, R3, RZ, 0xfc, !PT ;  /* 0x0000000300037212 */ /* 0x000fca00078efcff */
[----:B------:R0:W-:Y:S01]  /*9a40*/  STG.E.U8 [R8.64], R3 ;  /* 0x0000000308007986 */ /* 0x0001e2000c101124 */
[----:B------:R-:W-:Y:S05]  /*9a50*/  BRA `(.L_x_1266) ;  /* 0x000006e000007947 */ /* 0x000fea0003800000 */
.L_x_1276:
[----:B------:R-:W0:Y:S02]  /*9a60*/  I2F.S16 R0, R24 ;  /* 0x0000001800007306 */ /* 0x000e240000101400 */
[----:B0-----:R-:W-:-:S05]  /*9a70*/  F2FP.BF16.PACK_AB R0, RZ, R0 ;  /* 0x00000000ff00723e */ /* 0x001fca00000010ff */
[----:B------:R0:W-:Y:S01]  /*9a80*/  STG.E.U16 [R8.64], R0 ;  /* 0x0000000008007986 */ /* 0x0001e2000c101524 */
[----:B------:R-:W-:Y:S05]  /*9a90*/  BRA `(.L_x_1266) ;  /* 0x000006a000007947 */ /* 0x000fea0003800000 */
.L_x_1273:
        /* <DEDUP_REMOVED lines=10> */
.L_x_1285:
        /* <DEDUP_REMOVED lines=17> */
.L_x_1288:
[----:B------:R-:W-:-:S04]  /*9c50*/  LOP3.LUT R3, R5, 0x80000000, RZ, 0xc0, !PT ;  /* 0x8000000005037812 */ /* 0x000fc800078ec0ff */
[----:B------:R-:W-:-:S04]  /*9c60*/  SHF.R.U32.HI R3, RZ, 0x18, R3 ;  /* 0x00000018ff037819 */ /* 0x000fc80000011603 */
[----:B------:R-:W-:-:S04]  /*9c70*/  LOP3.LUT R0, R0, R3, RZ, 0xfc, !PT ;  /* 0x0000000300007212 */ /* 0x000fc800078efcff */
[----:B------:R-:W-:Y:S02]  /*9c80*/  PRMT R4, R0, 0x7610, R4 ;  /* 0x0000761000047816 */ /* 0x000fe40000000004 */
.L_x_1287:
[----:B------:R-:W-:Y:S05]  /*9c90*/  BSYNC B0 ;  /* 0x0000000000007941 */ /* 0x000fea0003800000 */
.L_x_1286:
[----:B------:R0:W-:Y:S01]  /*9ca0*/  STG.E.U8 [R8.64], R4 ;  /* 0x0000000408007986 */ /* 0x0001e2000c101124 */
[----:B------:R-:W-:Y:S05]  /*9cb0*/  BRA `(.L_x_1266) ;  /* 0x0000048000007947 */ /* 0x000fea0003800000 */
.L_x_1284:
        /* <DEDUP_REMOVED lines=17> */
.L_x_1291:
[----:B------:R-:W-:-:S04]  /*9dd0*/  LOP3.LUT R3, R5, 0x80000000, RZ, 0xc0, !PT ;  /* 0x8000000005037812 */ /* 0x000fc800078ec0ff */
[----:B------:R-:W-:-:S04]  /*9de0*/  SHF.R.U32.HI R3, RZ, 0x18, R3 ;  /* 0x00000018ff037819 */ /* 0x000fc80000011603 */
[----:B------:R-:W-:-:S04]  /*9df0*/  LOP3.LUT R0, R0, R3, RZ, 0xfc, !PT ;  /* 0x0000000300007212 */ /* 0x000fc800078efcff */
[----:B------:R-:W-:Y:S02]  /*9e00*/  PRMT R4, R0, 0x7610, R4 ;  /* 0x0000761000047816 */ /* 0x000fe40000000004 */
.L_x_1290:
[----:B------:R-:W-:Y:S05]  /*9e10*/  BSYNC B0 ;  /* 0x0000000000007941 */ /* 0x000fea0003800000 */
.L_x_1289:
[----:B------:R0:W-:Y:S01]  /*9e20*/  STG.E.U8 [R8.64], R4 ;  /* 0x0000000408007986 */ /* 0x0001e2000c101124 */
[----:B------:R-:W-:Y:S05]  /*9e30*/  BRA `(.L_x_1266) ;  /* 0x0000030000007947 */ /* 0x000fea0003800000 */
.L_x_1283:
        /* <DEDUP_REMOVED lines=22> */
.L_x_1265:
        /* <DEDUP_REMOVED lines=20> */
.L_x_1293:
[----:B------:R-:W-:Y:S01]  /*a0e0*/  LOP3.LUT R24, R24, 0xffff, RZ, 0xc0, !PT ;  /* 0x0000ffff18187812 */ /* 0x000fe200078ec0ff */
[----:B------:R-:W-:-:S05]  /*a0f0*/  IMAD.MOV.U32 R25, RZ, RZ, RZ ;  /* 0x000000ffff197224 */ /* 0x000fca00078e00ff */
[----:B------:R0:W-:Y:S01]  /*a100*/  STG.E.64 [R8.64], R24 ;  /* 0x0000001808007986 */ /* 0x0001e2000c101b24 */
[----:B------:R-:W-:Y:S05]  /*a110*/  BRA `(.L_x_1266) ;  /* 0x0000002000007947 */ /* 0x000fea0003800000 */
.L_x_1292:
[----:B------:R-:W-:-:S05]  /*a120*/  LOP3.LUT R3, R24, 0xffff, RZ, 0xc0, !PT ;  /* 0x0000ffff18037812 */ /* 0x000fca00078ec0ff */
[----:B------:R0:W-:Y:S02]  /*a130*/  STG.E [R8.64], R3 ;  /* 0x0000000308007986 */ /* 0x0001e4000c101924 */
.L_x_1266:
        /* <DEDUP_REMOVED lines=21> */
.L_x_1297:
[----:B------:R0:W-:Y:S01]  /*a290*/  STG.E.U8 [R8.64], R26 ;  /* 0x0000001a08007986 */ /* 0x0001e2000c101124 */
[----:B------:R-:W-:Y:S05]  /*a2a0*/  BRA `(.L_x_1299) ;  /* 0x00000d9000007947 */ /* 0x000fea0003800000 */
.L_x_1296:
        /* <DEDUP_REMOVED lines=10> */
.L_x_1301:
[----:B------:R-:W-:-:S05]  /*a350*/  LOP3.LUT R3, R26, 0xffff, RZ, 0xc0, !PT ;  /* 0x0000ffff1a037812 */ /* 0x000fca00078ec0ff */
[----:B------:R0:W-:Y:S01]  /*a360*/  STG.E [R8.64], R3 ;  /* 0x0000000308007986 */ /* 0x0001e2000c101924 */
[----:B------:R-:W-:Y:S05]  /*a370*/  BRA `(.L_x_1299) ;  /* 0x00000cc000007947 */ /* 0x000fea0003800000 */
.L_x_1300:
[----:B------:R0:W-:Y:S01]  /*a380*/  STG.E.U16 [R8.64], R26 ;  /* 0x0000001a08007986 */ /* 0x0001e2000c101524 */
[----:B------:R-:W-:Y:S05]  /*a390*/  BRA `(.L_x_1299) ;  /* 0x00000ca000007947 */ /* 0x000fea0003800000 */
.L_x_1295:
        /* <DEDUP_REMOVED lines=9> */
.L_x_1303:
[----:B------:R-:W0:Y:S02]  /*a430*/  I2F.S16 R0, R26 ;  /* 0x0000001a00007306 */ /* 0x000e240000101400 */
[----:B0-----:R-:W-:-:S05]  /*a440*/  F2FP.PACK_AB R0, RZ, R0 ;  /* 0x00000000ff00723e */ /* 0x001fca00000000ff */
[----:B------:R0:W-:Y:S01]  /*a450*/  STG.E.U16 [R8.64], R0 ;  /* 0x0000000008007986 */ /* 0x0001e2000c101524 */
[----:B------:R-:W-:Y:S05]  /*a460*/  BRA `(.L_x_1299) ;  /* 0x00000bd000007947 */ /* 0x000fea0003800000 */
.L_x_1302:
        /* <DEDUP_REMOVED lines=10> */
.L_x_1305:
[----:B------:R-:W0:Y:S02]  /*a510*/  I2F.S16 R26, R26 ;  /* 0x0000001a001a7306 */ /* 0x000e240000101400 */
[----:B0-----:R-:W-:-:S04]  /*a520*/  F2FP.PACK_AB R3, RZ, R26 ;  /* 0x0000001aff03723e */ /* 0x001fc800000000ff */
[----:B------:R-:W-:-:S05]  /*a530*/  PRMT R3, R3, 0x5410, RZ ;  /* 0x0000541003037816 */ /* 0x000fca00000000ff */
[----:B------:R0:W-:Y:S01]  /*a540*/  STG.E [R8.64], R3 ;  /* 0x0000000308007986 */ /* 0x0001e2000c101924 */
[----:B------:R-:W-:Y:S05]  /*a550*/  BRA `(.L_x_1299) ;  /* 0x00000ae000007947 */ /* 0x000fea0003800000 */
.L_x_1304:
[----:B------:R-:W0:Y:S02]  /*a560*/  I2F.F64.S16 R26, R26 ;  /* 0x0000001a001a7312 */ /* 0x000e240000101c00 */
[----:B0-----:R0:W-:Y:S01]  /*a570*/  STG.E.64 [R8.64], R26 ;  /* 0x0000001a08007986 */ /* 0x0011e2000c101b24 */
[----:B------:R-:W-:Y:S05]  /*a580*/  BRA `(.L_x_1299) ;  /* 0x00000ab000007947 */ /* 0x000fea0003800000 */
.L_x_1294:
        /* <DEDUP_REMOVED lines=10> */
.L_x_1308:
[----:B------:R-:W0:Y:S01]  /*a630*/  I2F.F64.S16 R4, R26 ;  /* 0x0000001a00047312 */ /* 0x000e220000101c00 */
[----:B------:R-:W-:-:S05]  /*a640*/  CS2R R6, SRZ ;  /* 0x0000000000067805 */ /* 0x000fca000001ff00 */
[----:B0-----:R0:W-:Y:S01]  /*a650*/  STG.E.128 [R8.64], R4 ;  /* 0x0000000408007986 */ /* 0x0011e2000c101d24 */
[----:B------:R-:W-:Y:S05]  /*a660*/  BRA `(.L_x_1299) ;  /* 0x000009d000007947 */ /* 0x000fea0003800000 */
.L_x_1307:
        /* <DEDUP_REMOVED lines=21> */
.L_x_1312:
[----:B------:R-:W-:Y:S05]  /*a7c0*/  BSYNC B0 ;  /* 0x0000000000007941 */ /* 0x000fea0003800000 */
.L_x_1311:
[----:B------:R-:W-:-:S05]  /*a7d0*/  LOP3.LUT R5, R0, R5, RZ, 0xfc, !PT ;  /* 0x0000000500057212 */ /* 0x000fca00078efcff */
[----:B------:R0:W-:Y:S01]  /*a7e0*/  STG.E.U8 [R8.64], R5 ;  /* 0x0000000508007986 */ /* 0x0001e2000c101124 */
[----:B------:R-:W-:Y:S05]  /*a7f0*/  BRA `(.L_x_1299) ;  /* 0x0000084000007947 */ /* 0x000fea0003800000 */
.L_x_1310:
        /* <DEDUP_REMOVED lines=13> */
.L_x_1314:
[----:B------:R-:W-:Y:S01]  /*a8d0*/  IMAD.MOV.U32 R0, RZ, RZ, 0x7f ;  /* 0x0000007fff007424 */ /* 0x000fe200078e00ff */
[----:B------:R-:W-:-:S04]  /*a8e0*/  ISETP.GT.U32.AND P0, PT, R3, 0x7f800000, PT ;  /* 0x7f8000000300780c */ /* 0x000fc80003f04070 */
[----:B------:R-:W-:-:S04]  /*a8f0*/  SEL R0, R0, 0x7c, P0 ;  /* 0x0000007c00007807 */ /* 0x000fc80000000000 */
.L_x_1315:
[----:B------:R-:W-:Y:S05]  /*a900*/  BSYNC B0 ;  /* 0x0000000000007941 */ /* 0x000fea0003800000 */
.L_x_1313:
[----:B------:R-:W-:-:S04]  /*a910*/  LOP3.LUT R3, R5, 0x80000000, RZ, 0xc0, !PT ;  /* 0x8000000005037812 */ /* 0x000fc800078ec0ff */
[----:B------:R-:W-:-:S04]  /*a920*/  SHF.R.U32.HI R3, RZ, 0x18, R3 ;  /* 0x00000018ff037819 */ /* 0x000fc80000011603 */
[----:B------:R-:W-:-:S05]  /*a930*/  LOP3.LUT R3, R0, R3, RZ, 0xfc, !PT ;  /* 0x0000000300037212 */ /* 0x000fca00078efcff */
[----:B------:R0:W-:Y:S01]  /*a940*/  STG.E.U8 [R8.64], R3 ;  /* 0x0000000308007986 */ /* 0x0001e2000c101124 */
[----:B------:R-:W-:Y:S05]  /*a950*/  BRA `(.L_x_1299) ;  /* 0x000006e000007947 */ /* 0x000fea0003800000 */
.L_x_1309:
[----:B------:R-:W0:Y:S02]  /*a960*/  I2F.S16 R0, R26 ;  /* 0x0000001a00007306 */ /* 0x000e240000101400 */
[----:B0-----:R-:W-:-:S05]  /*a970*/  F2FP.BF16.PACK_AB R0, RZ, R0 ;  /* 0x00000000ff00723e */ /* 0x001fca00000010ff */
[----:B------:R0:W-:Y:S01]  /*a980*/  STG.E.U16 [R8.64], R0 ;  /* 0x0000000008007986 */ /* 0x0001e2000c101524 */
[----:B------:R-:W-:Y:S05]  /*a990*/  BRA `(.L_x_1299) ;  /* 0x000006a000007947 */ /* 0x000fea0003800000 */
.L_x_1306:
        /* <DEDUP_REMOVED lines=10> */
.L_x_1318:
        /* <DEDUP_REMOVED lines=17> */
.L_x_1321:
[----:B------:R-:W-:-:S04]  /*ab50*/  LOP3.LUT R3, R5, 0x80000000, RZ, 0xc0, !PT ;  /* 0x8000000005037812 */ /* 0x000fc800078ec0ff */
[----:B------:R-:W-:-:S04]  /*ab60*/  SHF.R.U32.HI R3, RZ, 0x18, R3 ;  /* 0x00000018ff037819 */ /* 0x000fc80000011603 */
[----:B------:R-:W-:-:S04]  /*ab70*/  LOP3.LUT R0, R0, R3, RZ, 0xfc, !PT ;  /* 0x0000000300007212 */ /* 0x000fc800078efcff */
[----:B------:R-:W-:Y:S02]  /*ab80*/  PRMT R4, R0, 0x7610, R4 ;  /* 0x0000761000047816 */ /* 0x000fe40000000004 */
.L_x_1320:
[----:B------:R-:W-:Y:S05]  /*ab90*/  BSYNC B0 ;  /* 0x0000000000007941 */ /* 0x000fea0003800000 */
.L_x_1319:
[----:B------:R0:W-:Y:S01]  /*aba0*/  STG.E.U8 [R8.64], R4 ;  /* 0x0000000408007986 */ /* 0x0001e2000c101124 */
[----:B------:R-:W-:Y:S05]  /*abb0*/  BRA `(.L_x_1299) ;  /* 0x0000048000007947 */ /* 0x000fea0003800000 */
.L_x_1317:
        /* <DEDUP_REMOVED lines=17> */
.L_x_1324:
[----:B------:R-:W-:-:S04]  /*acd0*/  LOP3.LUT R3, R5, 0x80000000, RZ, 0xc0, !PT ;  /* 0x8000000005037812 */ /* 0x000fc800078ec0ff */
[----:B------:R-:W-:-:S04]  /*ace0*/  SHF.R.U32.HI R3, RZ, 0x18, R3 ;  /* 0x00000018ff037819 */ /* 0x000fc80000011603 */
[----:B------:R-:W-:-:S04]  /*acf0*/  LOP3.LUT R0, R0, R3, RZ, 0xfc, !PT ;  /* 0x0000000300007212 */ /* 0x000fc800078efcff */
[----:B------:R-:W-:Y:S02]  /*ad00*/  PRMT R4, R0, 0x7610, R4 ;  /* 0x0000761000047816 */ /* 0x000fe40000000004 */
.L_x_1323:
[----:B------:R-:W-:Y:S05]  /*ad10*/  BSYNC B0 ;  /* 0x0000000000007941 */ /* 0x000fea0003800000 */
.L_x_1322:
[----:B------:R0:W-:Y:S01]  /*ad20*/  STG.E.U8 [R8.64], R4 ;  /* 0x0000000408007986 */ /* 0x0001e2000c101124 */
[----:B------:R-:W-:Y:S05]  /*ad30*/  BRA `(.L_x_1299) ;  /* 0x0000030000007947 */ /* 0x000fea0003800000 */
.L_x_1316:
        /* <DEDUP_REMOVED lines=22> */
.L_x_1298:
        /* <DEDUP_REMOVED lines=20> */
.L_x_1326:
[----:B------:R-:W-:Y:S01]  /*afe0*/  LOP3.LUT R26, R26, 0xffff, RZ, 0xc0, !PT ;  /* 0x0000ffff1a1a7812 */ /* 0x000fe200078ec0ff */
[----:B------:R-:W-:-:S05]  /*aff0*/  IMAD.MOV.U32 R27, RZ, RZ, RZ ;  /* 0x000000ffff1b7224 */ /* 0x000fca00078e00ff */
[----:B------:R0:W-:Y:S01]  /*b000*/  STG.E.64 [R8.64], R26 ;  /* 0x0000001a08007986 */ /* 0x0001e2000c101b24 */
[----:B------:R-:W-:Y:S05]  /*b010*/  BRA `(.L_x_1299) ;  /* 0x0000002000007947 */ /* 0x000fea0003800000 */
.L_x_1325:
[----:B------:R-:W-:-:S05]  /*b020*/  LOP3.LUT R3, R26, 0xffff, RZ, 0xc0, !PT ;  /* 0x0000ffff1a037812 */ /* 0x000fca00078ec0ff */
[----:B------:R0:W-:Y:S02]  /*b030*/  STG.E [R8.64], R3 ;  /* 0x0000000308007986 */ /* 0x0001e4000c101924 */
.L_x_1299:
[----:B------:R-:W-:Y:S02]  /*b040*/  IADD3 R17, R17, 0x80, RZ ;  /* 0x0000008011117810 */ /* 0x000fe40007ffe0ff */
.L_x_1260:
[----:B------:R-:W-:Y:S05]  /*b050*/  BSYNC B6 ;  /* 0x0000000000067941 */ /* 0x000fea0003800000 */
.L_x_1259:
[----:B------:R-:W-:-:S13]  /*b060*/  ISETP.GE.AND P0, PT, R17, R22, PT ;  /* 0x000000161100720c */ /* 0x000fda0003f06270 */
[----:B------:R-:W-:Y:S05]  /*b070*/  @P0 EXIT ;  /* 0x000000000000094d */ /* 0x000fea0003800000 */
[----:B01----:R-:W-:Y:S01]  /*b080*/  PRMT R0, R16, 0x9910, RZ ;  /* 0x0000991010007816 */ /* 0x003fe200000000ff */
        /* <DEDUP_REMOVED lines=16> */
.L_x_1330:
[----:B------:R-:W-:Y:S01]  /*b190*/  STG.E.U8 [R2.64], R28 ;  /* 0x0000001c02007986 */ /* 0x000fe2000c101124 */
[----:B------:R-:W-:Y:S05]  /*b1a0*/  EXIT ;  /* 0x000000000000794d */ /* 0x000fea0003800000 */
.L_x_1329:
        /* <DEDUP_REMOVED lines=8> */
[----:B------:R-:W-:Y:S01]  /*b230*/  STG.E.64 [R2.64], R28 ;  /* 0x0000001c02007986 */ /* 0x000fe2000c101b24 */
[----:B------:R-:W-:Y:S05]  /*b240*/  EXIT ;  /* 0x000000000000794d */ /* 0x000fea0003800000 */
.L_x_1333:
[----:B------:R-:W-:-:S05]  /*b250*/  LOP3.LUT R5, R28, 0xffff, RZ, 0xc0, !PT ;  /* 0x0000ffff1c057812 */ /* 0x000fca00078ec0ff */
[----:B------:R-:W-:Y:S01]  /*b260*/  STG.E [R2.64], R5 ;  /* 0x0000000502007986 */ /* 0x000fe2000c101924 */
[----:B------:R-:W-:Y:S05]  /*b270*/  EXIT ;  /* 0x000000000000794d */ /* 0x000fea0003800000 */
.L_x_1332:
[----:B------:R-:W-:Y:S01]  /*b280*/  STG.E.U16 [R2.64], R28 ;  /* 0x0000001c02007986 */ /* 0x000fe2000c101524 */
[----:B------:R-:W-:Y:S05]  /*b290*/  EXIT ;  /* 0x000000000000794d */ /* 0x000fea0003800000 */
.L_x_1328:
        /* <DEDUP_REMOVED lines=9> */
.L_x_1335:
[----:B------:R-:W0:Y:S02]  /*b330*/  I2F.S16 R0, R28 ;  /* 0x0000001c00007306 */ /* 0x000e240000101400 */
[----:B0-----:R-:W-:-:S05]  /*b340*/  F2FP.PACK_AB R0, RZ, R0 ;  /* 0x00000000ff00723e */ /* 0x001fca00000000ff */
[----:B------:R-:W-:Y:S01]  /*b350*/  STG.E.U16 [R2.64], R0 ;  /* 0x0000000002007986 */ /* 0x000fe2000c101524 */
[----:B------:R-:W-:Y:S05]  /*b360*/  EXIT ;  /* 0x000000000000794d */ /* 0x000fea0003800000 */
.L_x_1334:
        /* <DEDUP_REMOVED lines=10> */
.L_x_1337:
[----:B------:R-:W0:Y:S02]  /*b410*/  I2F.S16 R28, R28 ;  /* 0x0000001c001c7306 */ /* 0x000e240000101400 */
[----:B0-----:R-:W-:-:S04]  /*b420*/  F2FP.PACK_AB R5, RZ, R28 ;  /* 0x0000001cff05723e */ /* 0x001fc800000000ff */
[----:B------:R-:W-:-:S05]  /*b430*/  PRMT R5, R5, 0x5410, RZ ;  /* 0x0000541005057816 */ /* 0x000fca00000000ff */
[----:B------:R-:W-:Y:S01]  /*b440*/  STG.E [R2.64], R5 ;  /* 0x0000000502007986 */ /* 0x000fe2000c101924 */
[----:B------:R-:W-:Y:S05]  /*b450*/  EXIT ;  /* 0x000000000000794d */ /* 0x000fea0003800000 */
.L_x_1336:
[----:B------:R-:W0:Y:S02]  /*b460*/  I2F.F64.S16 R28, R28 ;  /* 0x0000001c001c7312 */ /* 0x000e240000101c00 */
[----:B0-----:R-:W-:Y:S01]  /*b470*/  STG.E.64 [R2.64], R28 ;  /* 0x0000001c02007986 */ /* 0x001fe2000c101b24 */
[----:B------:R-:W-:Y:S05]  /*b480*/  EXIT ;  /* 0x000000000000794d */ /* 0x000fea0003800000 */
.L_x_1327:
        /* <DEDUP_REMOVED lines=10> */
.L_x_1340:
[----:B------:R-:W0:Y:S01]  /*b530*/  I2F.F64.S16 R4, R28 ;  /* 0x0000001c00047312 */ /* 0x000e220000101c00 */
[----:B------:R-:W-:-:S05]  /*b540*/  CS2R R6, SRZ ;  /* 0x0000000000067805 */ /* 0x000fca000001ff00 */
[----:B0-----:R-:W-:Y:S01]  /*b550*/  STG.E.128 [R2.64], R4 ;  /* 0x0000000402007986 */ /* 0x001fe2000c101d24 */
[----:B------:R-:W-:Y:S05]  /*b560*/  EXIT ;  /* 0x000000000000794d */ /* 0x000fea0003800000 */
.L_x_1339:
        /* <DEDUP_REMOVED lines=21> */
.L_x_1344:
[----:B------:R-:W-:Y:S05]  /*b6c0*/  BSYNC B0 ;  /* 0x0000000000007941 */ /* 0x000fea0003800000 */
.L_x_1343:
[----:B------:R-:W-:-:S05]  /*b6d0*/  LOP3.LUT R5, R0, R5, RZ, 0xfc, !PT ;  /* 0x0000000500057212 */ /* 0x000fca00078efcff */
[----:B------:R-:W-:Y:S01]  /*b6e0*/  STG.E.U8 [R2.64], R5 ;  /* 0x0000000502007986 */ /* 0x000fe2000c101124 */
[----:B------:R-:W-:Y:S05]  /*b6f0*/  EXIT ;  /* 0x000000000000794d */ /* 0x000fea0003800000 */
.L_x_1342:
        /* <DEDUP_REMOVED lines=13> */
.L_x_1346:
[----:B------:R-:W-:Y:S01]  /*b7d0*/  IMAD.MOV.U32 R0, RZ, RZ, 0x7f ;  /* 0x0000007fff007424 */ /* 0x000fe200078e00ff */
[----:B------:R-:W-:-:S04]  /*b7e0*/  ISETP.GT.U32.AND P0, PT, R4, 0x7f800000, PT ;  /* 0x7f8000000400780c */ /* 0x000fc80003f04070 */
[----:B------:R-:W-:-:S04]  /*b7f0*/  SEL R0, R0, 0x7c, P0 ;  /* 0x0000007c00007807 */ /* 0x000fc80000000000 */
.L_x_1347:
[----:B------:R-:W-:Y:S05]  /*b800*/  BSYNC B0 ;  /* 0x0000000000007941 */ /* 0x000fea0003800000 */
.L_x_1345:
[----:B------:R-:W-:-:S04]  /*b810*/  LOP3.LUT R4, R5, 0x80000000, RZ, 0xc0, !PT ;  /* 0x8000000005047812 */ /* 0x000fc800078ec0ff */
[----:B------:R-:W-:-:S04]  /*b820*/  SHF.R.U32.HI R5, RZ, 0x18, R4 ;  /* 0x00000018ff057819 */ /* 0x000fc80000011604 */
[----:B------:R-:W-:-:S05]  /*b830*/  LOP3.LUT R5, R0, R5, RZ, 0xfc, !PT ;  /* 0x0000000500057212 */ /* 0x000fca00078efcff */
[----:B------:R-:W-:Y:S01]  /*b840*/  STG.E.U8 [R2.64], R5 ;  /* 0x0000000502007986 */ /* 0x000fe2000c101124 */
[----:B------:R-:W-:Y:S05]  /*b850*/  EXIT ;  /* 0x000000000000794d */ /* 0x000fea0003800000 */
.L_x_1341:
[----:B------:R-:W0:Y:S02]  /*b860*/  I2F.S16 R0, R28 ;  /* 0x0000001c00007306 */ /* 0x000e240000101400 */
[----:B0-----:R-:W-:-:S05]  /*b870*/  F2FP.BF16.PACK_AB R0, RZ, R0 ;  /* 0x00000000ff00723e */ /* 0x001fca00000010ff */
[----:B------:R-:W-:Y:S01]  /*b880*/  STG.E.U16 [R2.64], R0 ;  /* 0x0000000002007986 */ /* 0x000fe2000c101524 */
[----:B------:R-:W-:Y:S05]  /*b890*/  EXIT ;  /* 0x000000000000794d */ /* 0x000fea0003800000 */
.L_x_1338:
        /* <DEDUP_REMOVED lines=10> */
.L_x_1350:
        /* <DEDUP_REMOVED lines=17> */
.L_x_1353:
[----:B------:R-:W-:-:S04]  /*ba50*/  LOP3.LUT R0, R7, 0x80000000, RZ, 0xc0, !PT ;  /* 0x8000000007007812 */ /* 0x000fc800078ec0ff */
[----:B------:R-:W-:-:S04]  /*ba60*/  SHF.R.U32.HI R5, RZ, 0x18, R0 ;  /* 0x00000018ff057819 */ /* 0x000fc80000011600 */
[----:B------:R-:W-:-:S04]  /*ba70*/  LOP3.LUT R4, R4, R5, RZ, 0xfc, !PT ;  /* 0x0000000504047212 */ /* 0x000fc800078efcff */
[----:B------:R-:W-:Y:S02]  /*ba80*/  PRMT R0, R4, 0x7610, R0 ;  /* 0x0000761004007816 */ /* 0x000fe40000000000 */
.L_x_1352:
[----:B------:R-:W-:Y:S05]  /*ba90*/  BSYNC B0 ;  /* 0x0000000000007941 */ /* 0x000fea0003800000 */
.L_x_1351:
[----:B------:R-:W-:Y:S01]  /*baa0*/  STG.E.U8 [R2.64], R0 ;  /* 0x0000000002007986 */ /* 0x000fe2000c101124 */
[----:B------:R-:W-:Y:S05]  /*bab0*/  EXIT ;  /* 0x000000000000794d */ /* 0x000fea0003800000 */
.L_x_1349:
        /* <DEDUP_REMOVED lines=17> */
.L_x_1356:
[----:B------:R-:W-:-:S04]  /*bbd0*/  LOP3.LUT R0, R7, 0x80000000, RZ, 0xc0, !PT ;  /* 0x8000000007007812 */ /* 0x000fc800078ec0ff */
[----:B------:R-:W-:-:S04]  /*bbe0*/  SHF.R.U32.HI R5, RZ, 0x18, R0 ;  /* 0x00000018ff057819 */ /* 0x000fc80000011600 */
[----:B------:R-:W-:-:S04]  /*bbf0*/  LOP3.LUT R4, R4, R5, RZ, 0xfc, !PT ;  /* 0x0000000504047212 */ /* 0x000fc800078efcff */
[----:B------:R-:W-:Y:S02]  /*bc00*/  PRMT R0, R4, 0x7610, R0 ;  /* 0x0000761004007816 */ /* 0x000fe40000000000 */
.L_x_1355:
[----:B------:R-:W-:Y:S05]  /*bc10*/  BSYNC B0 ;  /* 0x0000000000007941 */ /* 0x000fea0003800000 */
.L_x_1354:
[----:B------:R-:W-:Y:S01]  /*bc20*/  STG.E.U8 [R2.64], R0 ;  /* 0x0000000002007986 */ /* 0x000fe2000c101124 */
[----:B------:R-:W-:Y:S05]  /*bc30*/  EXIT ;  /* 0x000000000000794d */ /* 0x000fea0003800000 */
.L_x_1348:
        /* <DEDUP_REMOVED lines=22> */
.L_x_1331:
        /* <DEDUP_REMOVED lines=20> */
.L_x_1358:
[----:B------:R-:W-:Y:S01]  /*bee0*/  LOP3.LUT R28, R28, 0xffff, RZ, 0xc0, !PT ;  /* 0x0000ffff1c1c7812 */ /* 0x000fe200078ec0ff */
[----:B------:R-:W-:-:S05]  /*bef0*/  IMAD.MOV.U32 R29, RZ, RZ, RZ ;  /* 0x000000ffff1d7224 */ /* 0x000fca00078e00ff */
[----:B------:R-:W-:Y:S01]  /*bf00*/  STG.E.64 [R2.64], R28 ;  /* 0x0000001c02007986 */ /* 0x000fe2000c101b24 */
[----:B------:R-:W-:Y:S05]  /*bf10*/  EXIT ;  /* 0x000000000000794d */ /* 0x000fea0003800000 */
.L_x_1357:
[----:B------:R-:W-:-:S05]  /*bf20*/  LOP3.LUT R5, R28, 0xffff, RZ, 0xc0, !PT ;  /* 0x0000ffff1c057812 */ /* 0x000fca00078ec0ff */
[----:B------:R-:W-:Y:S01]  /*bf30*/  STG.E [R2.64], R5 ;  /* 0x0000000502007986 */ /* 0x000fe2000c101924 */
[----:B------:R-:W-:Y:S05]  /*bf40*/  EXIT ;  /* 0x000000000000794d */ /* 0x000fea0003800000 */
.L_x_1359:
        /* <DEDUP_REMOVED lines=11> */
.L_x_25048:


//--------------------- .text._ZN2at6native18elementwise_kernelILi128ELi4EZNS0_22gpu_kernel_impl_nocastINS0_13BinaryFunctorIbbbNS0_17BitwiseXorFunctorIbEEEEEEvRNS_18TensorIteratorBaseERKT_EUliE_EEviT1_ --------------------------
	.section	.text._ZN2at6native18elementwise_kernelILi128ELi4EZNS0_22gpu_kernel_impl_nocastINS0_13BinaryFunctorIbbbNS0_17BitwiseXorFunctorIbEEEEEEvRNS_18TensorIteratorBaseERKT_EUliE_EEviT1_,"ax",@progbits
	.sectioninfo	@"SHI_REGISTERS=12"
	.align	128
        .global         _ZN2at6native18elementwise_kernelILi128ELi4EZNS0_22gpu_kernel_impl_nocastINS0_13BinaryFunctorIbbbNS0_17BitwiseXorFunctorIbEEEEEEvRNS_18TensorIteratorBaseERKT_EUliE_EEviT1_
        .type           _ZN2at6native18elementwise_kernelILi128ELi4EZNS0_22gpu_kernel_impl_nocastINS0_13BinaryFunctorIbbbNS0_17BitwiseXorFunctorIbEEEEEEvRNS_18TensorIteratorBaseERKT_EUliE_EEviT1_,@function
        .size           _ZN2at6native18elementwise_kernelILi128ELi4EZNS0_22gpu_kernel_impl_nocastINS0_13BinaryFunctorIbbbNS0_17BitwiseXorFunctorIbEEEEEEvRNS_18TensorIteratorBaseERKT_EUliE_EEviT1_,(.L_x_25049 - _ZN2at6native18elementwise_kernelILi128ELi4EZNS0_22gpu_kernel_impl_nocastINS0_13BinaryFunctorIbbbNS0_17BitwiseXorFunctorIbEEEEEEvRNS_18TensorIteratorBaseERKT_EUliE_EEviT1_)
        .other          _ZN2at6native18elementwise_kernelILi128ELi4EZNS0_22gpu_kernel_impl_nocastINS0_13BinaryFunctorIbbbNS0_17BitwiseXorFunctorIbEEEEEEvRNS_18TensorIteratorBaseERKT_EUliE_EEviT1_,@"STO_CUDA_ENTRY STV_DEFAULT"
_ZN2at6native18elementwise_kernelILi128ELi4EZNS0_22gpu_kernel_impl_nocastINS0_13BinaryFunctorIbbbNS0_17BitwiseXorFunctorIbEEEEEEvRNS_18TensorIteratorBaseERKT_EUliE_EEviT1_:
.text._ZN2at6native18elementwise_kernelILi128ELi4EZNS0_22gpu_kernel_impl_nocastINS0_13BinaryFunctorIbbbNS0_17BitwiseXorFunctorIbEEEEEEvRNS_18TensorIteratorBaseERKT_EUliE_EEviT1_:
[----:B------:R-:W-:Y:S02]  /*0000*/  MOV R1, c[0x0][0x28] ;  /* 0x00000a0000017a02 */ /* 0x000fe40000000f00 */
[----:B------:R-:W0:Y:S01]  /*0010*/  S2R R0, SR_CTAID.X ;  /* 0x0000000000007919 */ /* 0x000e220000002500 */
[----:B------:R-:W-:Y:S01]  /*0020*/  ULDC.64 UR4, c[0x0][0x118] ;  /* 0x0000460000047ab9 */ /* 0x000fe20000000a00 */
[----:B------:R-:W-:Y:S02]  /*0030*/  BSSY B0, `(.L_x_1360) ;  /* 0x000010f000007945 */ /* 0x000fe40003800000 */
[----:B------:R-:W0:Y:S02]  /*0040*/  S2R R3, SR_TID.X ;  /* 0x0000000000037919 */ /* 0x000e240000002100 */
[----:B0-----:R-:W-:-:S04]  /*0050*/  LEA R0, R0, R3, 0x9 ;  /* 0x0000000300007211 */ /* 0x001fc800078e48ff */
[----:B------:R-:W-:-:S13]  /*0060*/  ISETP.GE.AND P0, PT, R0, c[0x0][0x160], PT ;  /* 0x0000580000007a0c */ /* 0x000fda0003f06270 */
[----:B------:R-:W-:Y:S05]  /*0070*/  @P0 BRA `(.L_x_1361) ;  /* 0x000010a000000947 */ /* 0x000fea0003800000 */
[----:B------:R-:W-:Y:S01]  /*0080*/  ISETP.NE.AND P0, PT, RZ, c[0x0][0x168], PT ;  /* 0x00005a00ff007a0c */ /* 0x000fe20003f05270 */
[----:B------:R-:W-:Y:S01]  /*0090*/  HFMA2.MMA R4, -RZ, RZ, 0, 0 ;  /* 0x00000000ff047435 */ /* 0x000fe200000001ff */
[----:B------:R-:W-:-:S11]  /*00a0*/  CS2R R2, SRZ ;  /* 0x0000000000027805 */ /* 0x000fd6000001ff00 */
[----:B------:R-:W-:Y:S05]  /*00b0*/  @!P0 BRA `(.L_x_1362) ;  /* 0x00000f9000008947 */ /* 0x000fea0003800000 */
[----:B------:R-:W-:Y:S02]  /*00c0*/  MOV R2, RZ ;  /* 0x000000ff00027202 */ /* 0x000fe40000000f00 */
[----:B------:R-:W-:Y:S02]  /*00d0*/  MOV R3, R0 ;  /* 0x0000000000037202 */ /* 0x000fe40000000f00 */
[----:B------:R-:W-:-:S03]  /*00e0*/  MOV R5, c[0x0][0x168] ;  /* 0x00005a0000057a02 */ /* 0x000fc60000000f00 */
[----:B------:R-:W-:Y:S01]  /*00f0*/  IMAD.HI.U32 R6, R0, c[0x0][0x170], R2 ;  /* 0x00005c0000067a27 */ /* 0x000fe200078e0002 */
[----:B------:R-:W-:-:S04]  /*0100*/  ISETP.NE.AND P0, PT, R5, 0x1, PT ;  /* 0x000000010500780c */ /* 0x000fc80003f05270 */
[----:B------:R-:W-:-:S04]  /*0110*/  SHF.R.U32.HI R7, RZ, c[0x0][0x174], R6 ;  /* 0x00005d00ff077a19 */ /* 0x000fc80000011606 */
[----:B------:R-:W-:-:S05]  /*0120*/  IADD3 R3, -R7, RZ, RZ ;  /* 0x000000ff07037210 */ /* 0x000fca0007ffe1ff */
[----:B------:R-:W-:-:S04]  /*0130*/  IMAD R4, R3, c[0x0][0x16c], R0 ;  /* 0x00005b0003047a24 */ /* 0x000fc800078e0200 */
[C---:B------:R-:W-:Y:S02]  /*0140*/  IMAD R2, R4.reuse, c[0x0][0x298], RZ ;  /* 0x0000a60004027a24 */ /* 0x040fe400078e02ff */
        /* <DEDUP_REMOVED lines=234> */
[C---:B------:R-:W-:Y:S02]  /*0ff0*/  IMAD R3, R7.reuse, c[0x0][0x3b0], R3 ;  /* 0x0000ec0007037a24 */ /* 0x040fe400078e0203 */
[----:B------:R-:W-:Y:S02]  /*1000*/  IMAD R4, R7, c[0x0][0x3b4], R4 ;  /* 0x0000ed0007047a24 */ /* 0x000fe400078e0204 */
[----:B------:R-:W-:-:S04]  /*1010*/  @P0 IMAD R9, R5, c[0x0][0x28c], R9 ;  /* 0x0000a30005090a24 */ /* 0x000fc800078e0209 */
[C---:B------:R-:W-:Y:S02]  /*1020*/  @P0 IMAD R2, R9.reuse, c[0x0][0x3b8], R2 ;  /* 0x0000ee0009020a24 */ /* 0x040fe400078e0202 */
[C---:B------:R-:W-:Y:S02]  /*1030*/  @P0 IMAD R3, R9.reuse, c[0x0][0x3bc], R3 ;  /* 0x0000ef0009030a24 */ /* 0x040fe400078e0203 */
[----:B------:R-:W-:-:S05]  /*1040*/  @P0 IMAD R4, R9, c[0x0][0x3c0], R4 ;  /* 0x0000f00009040a24 */ /* 0x000fca00078e0204 */
.L_x_1362:
[----:B------:R-:W-:Y:S02]  /*1050*/  IADD3 R6, P1, R4, c[0x0][0x3d8], RZ ;  /* 0x0000f60004067a10 */ /* 0x000fe40007f3e0ff */
[----:B------:R-:W-:Y:S02]  /*1060*/  IADD3 R4, P0, R3, c[0x0][0x3d0], RZ ;  /* 0x0000f40003047a10 */ /* 0x000fe40007f1e0ff */
[----:B------:R-:W-:Y:S02]  /*1070*/  IADD3.X R7, RZ, c[0x0][0x3dc], RZ, P1, !PT ;  /* 0x0000f700ff077a10 */ /* 0x000fe40000ffe4ff */
[----:B------:R-:W-:-:S03]  /*1080*/  IADD3.X R5, RZ, c[0x0][0x3d4], RZ, P0, !PT ;  /* 0x0000f500ff057a10 */ /* 0x000fc600007fe4ff */
[----:B------:R-:W2:Y:S04]  /*1090*/  LDG.E.U8 R6, [R6.64] ;  /* 0x0000000406067981 */ /* 0x000ea8000c1e1100 */
[----:B------:R-:W3:Y:S01]  /*10a0*/  LDG.E.U8 R4, [R4.64] ;  /* 0x0000000404047981 */ /* 0x000ee2000c1e1100 */
[----:B------:R-:W-:Y:S02]  /*10b0*/  IADD3 R2, P1, R2, c[0x0][0x3c8], RZ ;  /* 0x0000f20002027a10 */ /* 0x000fe40007f3e0ff */
[----:B------:R-:W-:Y:S02]  /*10c0*/  IADD3 R0, R0, 0x80, RZ ;  /* 0x0000008000007810 */ /* 0x000fe40007ffe0ff */
[----:B------:R-:W-:Y:S02]  /*10d0*/  IADD3.X R3, RZ, c[0x0][0x3cc], RZ, P1, !PT ;  /* 0x0000f300ff037a10 */ /* 0x000fe40000ffe4ff */
[----:B--2---:R-:W-:-:S04]  /*10e0*/  ISETP.NE.AND P0, PT, R6, RZ, PT ;  /* 0x000000ff0600720c */ /* 0x004fc80003f05270 */
[----:B---3--:R-:W-:-:S04]  /*10f0*/  ISETP.NE.XOR P0, PT, R4, RZ, P0 ;  /* 0x000000ff0400720c */ /* 0x008fc80000705a70 */
[----:B------:R-:W-:-:S05]  /*1100*/  SEL R9, RZ, 0x1, !P0 ;  /* 0x00000001ff097807 */ /* 0x000fca0004000000 */
[----:B------:R0:W-:Y:S04]  /*1110*/  STG.E.U8 [R2.64], R9 ;  /* 0x0000000902007986 */ /* 0x0001e8000c101104 */
.L_x_1361:
[----:B------:R-:W-:Y:S05]  /*1120*/  BSYNC B0 ;  /* 0x0000000000007941 */ /* 0x000fea0003800000 */
.L_x_1360:
[----:B------:R-:W-:Y:S01]  /*1130*/  ISETP.GE.AND P0, PT, R0, c[0x0][0x160], PT ;  /* 0x0000580000007a0c */ /* 0x000fe20003f06270 */
[----:B------:R-:W-:-:S12]  /*1140*/  BSSY B0, `(.L_x_1363) ;  /* 0x0000218000007945 */ /* 0x000fd80003800000 */
[----:B------:R-:W-:Y:S05]  /*1150*/  @P0 BRA `(.L_x_1364) ;  /* 0x0000216000000947 */ /* 0x000fea0003800000 */
[----:B------:R-:W-:Y:S01]  /*1160*/  ISETP.NE.AND P0, PT, RZ, c[0x0][0x168], PT ;  /* 0x00005a00ff007a0c */ /* 0x000fe20003f05270 */
[----:B------:R-:W-:Y:S01]  /*1170*/  HFMA2.MMA R4, -RZ, RZ, 0, 0 ;  /* 0x00000000ff047435 */ /* 0x000fe200000001ff */
[----:B0-----:R-:W-:-:S11]  /*1180*/  CS2R R2, SRZ ;  /* 0x0000000000027805 */ /* 0x001fd6000001ff00 */
        /* <DEDUP_REMOVED lines=250> */
.L_x_1365:
        /* <DEDUP_REMOVED lines=11> */
[----:B------:R-:W-:Y:S02]  /*21e0*/  SEL R9, RZ, 0x1, !P0 ;  /* 0x00000001ff097807 */ /* 0x000fe40004000000 */
[----:B------:R-:W-:-:S03]  /*21f0*/  ISETP.GE.AND P0, PT, R0, c[0x0][0x160], PT ;  /* 0x0000580000007a0c */ /* 0x000fc60003f06270 */
[----:B------:R0:W-:Y:S10]  /*2200*/  STG.E.U8 [R2.64], R9 ;  /* 0x0000000902007986 */ /* 0x0001f4000c101104 */
        /* <DEDUP_REMOVED lines=254> */
.L_x_1366:
        /* <DEDUP_REMOVED lines=13> */
.L_x_1364:
[----:B------:R-:W-:Y:S05]  /*32c0*/  BSYNC B0 ;  /* 0x0000000000007941 */ /* 0x000fea0003800000 */
.L_x_1363:
[----:B------:R-:W-:-:S13]  /*32d0*/  ISETP.GE.AND P0, PT, R0, c[0x0][0x160], PT ;  /* 0x0000580000007a0c */ /* 0x000fda0003f06270 */
[----:B------:R-:W-:Y:S05]  /*32e0*/  @P0 EXIT ;  /* 0x000000000000094d */ /* 0x000fea0003800000 */
        /* <DEDUP_REMOVED lines=245> */
[C---:B------:R-:W-:Y:S01]  /*4240*/  IMAD R2, R7.reuse, c[0x0][0x3ac], R2 ;  /* 0x0000eb0007027a24 */ /* 0x040fe200078e0202 */
[----:B------:R-:W-:Y:S01]  /*4250*/  @P0 IADD3 R5, -R0, RZ, RZ ;  /* 0x000000ff00050210 */ /* 0x000fe20007ffe1ff */
[C---:B------:R-:W-:Y:S02]  /*4260*/  IMAD R3, R7.reuse, c[0x0][0x3b0], R3 ;  /* 0x0000ec0007037a24 */ /* 0x040fe400078e0203 */
[----:B------:R-:W-:Y:S02]  /*4270*/  IMAD R4, R7, c[0x0][0x3b4], R4 ;  /* 0x0000ed0007047a24 */ /* 0x000fe400078e0204 */
[----:B------:R-:W-:-:S04]  /*4280*/  @P0 IMAD R9, R5, c[0x0][0x28c], R9 ;  /* 0x0000a30005090a24 */ /* 0x000fc800078e0209 */
[C---:B------:R-:W-:Y:S02]  /*4290*/  @P0 IMAD R2, R9.reuse, c[0x0][0x3b8], R2 ;  /* 0x0000ee0009020a24 */ /* 0x040fe400078e0202 */
[C---:B------:R-:W-:Y:S02]  /*42a0*/  @P0 IMAD R3, R9.reuse, c[0x0][0x3bc], R3 ;  /* 0x0000ef0009030a24 */ /* 0x040fe400078e0203 */
[----:B------:R-:W-:-:S05]  /*42b0*/  @P0 IMAD R4, R9, c[0x0][0x3c0], R4 ;  /* 0x0000f00009040a24 */ /* 0x000fca00078e0204 */
.L_x_1367:
[----:B------:R-:W-:Y:S02]  /*42c0*/  IADD3 R6, P1, R4, c[0x0][0x3d8], RZ ;  /* 0x0000f60004067a10 */ /* 0x000fe40007f3e0ff */
[----:B------:R-:W-:Y:S02]  /*42d0*/  IADD3 R4, P0, R3, c[0x0][0x3d0], RZ ;  /* 0x0000f40003047a10 */ /* 0x000fe40007f1e0ff */
[----:B------:R-:W-:Y:S02]  /*42e0*/  IADD3.X R7, RZ, c[0x0][0x3dc], RZ, P1, !PT ;  /* 0x0000f700ff077a10 */ /* 0x000fe40000ffe4ff */
[----:B------:R-:W-:-:S03]  /*42f0*/  IADD3.X R5, RZ, c[0x0][0x3d4], RZ, P0, !PT ;  /* 0x0000f500ff057a10 */ /* 0x000fc600007fe4ff */
[----:B------:R-:W2:Y:S04]  /*4300*/  LDG.E.U8 R6, [R6.64] ;  /* 0x0000000406067981 */ /* 0x000ea8000c1e1100 */
[----:B------:R-:W3:Y:S01]  /*4310*/  LDG.E.U8 R4, [R4.64] ;  /* 0x0000000404047981 */ /* 0x000ee2000c1e1100 */
[----:B------:R-:W-:-:S04]  /*4320*/  IADD3 R2, P1, R2, c[0x0][0x3c8], RZ ;  /* 0x0000f20002027a10 */ /* 0x000fc80007f3e0ff */
[----:B------:R-:W-:Y:S02]  /*4330*/  IADD3.X R3, RZ, c[0x0][0x3cc], RZ, P1, !PT ;  /* 0x0000f300ff037a10 */ /* 0x000fe40000ffe4ff */
[----:B--2---:R-:W-:-:S04]  /*4340*/  ISETP.NE.AND P0, PT, R6, RZ, PT ;  /* 0x000000ff0600720c */ /* 0x004fc80003f05270 */
[----:B---3--:R-:W-:-:S04]  /*4350*/  ISETP.NE.XOR P0, PT, R4, RZ, P0 ;  /* 0x000000ff0400720c */ /* 0x008fc80000705a70 */
[----:B------:R-:W-:-:S05]  /*4360*/  SEL R9, RZ, 0x1, !P0 ;  /* 0x00000001ff097807 */ /* 0x000fca0004000000 */
[----:B------:R-:W-:Y:S01]  /*4370*/  STG.E.U8 [R2.64], R9 ;  /* 0x0000000902007986 */ /* 0x000fe2000c101104 */
[----:B------:R-:W-:Y:S05]  /*4380*/  EXIT ;  /* 0x000000000000794d */ /* 0x000fea0003800000 */
.L_x_1368:
        /* <DEDUP_REMOVED lines=15> */
.L_x_25049:


//--------------------- .text._ZN2at6native27unrolled_elementwise_kernelINS0_13BinaryFunctorIbbbNS0_17BitwiseXorFunctorIbEEEESt5arrayIPcLm3EELi4E23TrivialOffsetCalculatorILi2EjES9_ILi1EjENS0_6memory15LoadWithoutCastENSC_16StoreWithoutCastEEEviT_T0_T2_T3_T4_T5_ --------------------------
	.section	.text._ZN2at6native27unrolled_elementwise_kernelINS0_13BinaryFunctorIbbbNS0_17BitwiseXorFunctorIbEEEESt5arrayIPcLm3EELi4E23TrivialOffsetCalculatorILi2EjES9_ILi1EjENS0_6memory15LoadWithoutCastENSC_16StoreWithoutCastEEEviT_T0_T2_T3_T4_T5_,"ax",@progbits
	.sectioninfo	@"SHI_REGISTERS=23"
	.align	128
        .global         _ZN2at6native27unrolled_elementwise_kernelINS0_13BinaryFunctorIbbbNS0_17BitwiseXorFunctorIbEEEESt5arrayIPcLm3EELi4E23TrivialOffsetCalculatorILi2EjES9_ILi1EjENS0_6memory15LoadWithoutCastENSC_16StoreWithoutCastEEEviT_T0_T2_T3_T4_T5_
        .type           _ZN2at6native27unrolled_elementwise_kernelINS0_13BinaryFunctorIbbbNS0_17BitwiseXorFunctorIbEEEESt5arrayIPcLm3EELi4E23TrivialOffsetCalculatorILi2EjES9_ILi1EjENS0_6memory15LoadWithoutCastENSC_16StoreWithoutCastEEEviT_T0_T2_T3_T4_T5_,@function
        .size           _ZN2at6native27unrolled_elementwise_kernelINS0_13BinaryFunctorIbbbNS0_17BitwiseXorFunctorIbEEEESt5arrayIPcLm3EELi4E23TrivialOffsetCalculatorILi2EjES9_ILi1EjENS0_6memory15LoadWithoutCastENSC_16StoreWithoutCastEEEviT_T0_T2_T3_T4_T5_,(.L_x_25050 - _ZN2at6native27unrolled_elementwise_kernelINS0_13BinaryFunctorIbbbNS0_17BitwiseXorFunctorIbEEEESt5arrayIPcLm3EELi4E23TrivialOffsetCalculatorILi2EjES9_ILi1EjENS0_6memory15LoadWithoutCastENSC_16StoreWithoutCastEEEviT_T0_T2_T3_T4_T5_)
        .other          _ZN2at6native27unrolled_elementwise_kernelINS0_13BinaryFunctorIbbbNS0_17BitwiseXorFunctorIbEEEESt5arrayIPcLm3EELi4E23TrivialOffsetCalculatorILi2EjES9_ILi1EjENS0_6memory15LoadWithoutCastENSC_16StoreWithoutCastEEEviT_T0_T2_T3_T4_T5_,@"STO_CUDA_ENTRY STV_DEFAULT"
_ZN2at6native27unrolled_elementwise_kernelINS0_13BinaryFunctorIbbbNS0_17BitwiseXorFunctorIbEEEESt5arrayIPcLm3EELi4E23TrivialOffsetCalculatorILi2EjES9_ILi1EjENS0_6memory15LoadWithoutCastENSC_16StoreWithoutCastEEEviT_T0_T2_T3_T4_T5_:
.text._ZN2at6native27unrolled_elementwise_kernelINS0_13BinaryFunctorIbbbNS0_17BitwiseXorFunctorIbEEEESt5arrayIPcLm3EELi4E23TrivialOffsetCalculatorILi2EjES9_ILi1EjENS0_6memory15LoadWithoutCastENSC_16StoreWithoutCastEEEviT_T0_T2_T3_T4_T5_:
        /* <DEDUP_REMOVED lines=13> */
[----:B------:R0:W2:Y:S01]  /*00d0*/  @!P1 LDG.E.U8 R4, [R4.64] ;  /* 0x0000000404049981 */ /* 0x0000a2000c1e1100 */
[----:B------:R-:W-:Y:S01]  /*00e0*/  @!P2 IMAD R14, R2, 0x200, R11 ;  /* 0x00000200020ea824 */ /* 0x000fe200078e020b */
[----:B------:R-:W-:-:S04]  /*00f0*/  @!P2 IADD3 R11, R11, 0x80, RZ ;  /* 0x000000800b0ba810 */ /* 0x000fc80007ffe0ff */
[C---:B------:R-:W-:Y:S02]  /*0100*/  @!P2 IADD3 R6, P0, R14.reuse, c[0x0][0x170], RZ ;  /* 0x00005c000e06aa10 */ /* 0x040fe40007f1e0ff */
[----:B------:R-:W-:Y:S02]  /*0110*/  ISETP.GE.AND P3, PT, R11, R0, PT ;  /* 0x000000000b00720c */ /* 0x000fe40003f66270 */
[----:B------:R-:W-:Y:S01]  /*0120*/  @!P2 IADD3 R14, P4, R14, c[0x0][0x178], RZ ;  /* 0x00005e000e0eaa10 */ /* 0x000fe20007f9e0ff */
[----:B------:R-:W-:Y:S01]  /*0130*/  @!P2 IMAD.X R7, RZ, RZ, c[0x0][0x174], P0 ;  /* 0x00005d00ff07a624 */ /* 0x000fe200000e06ff */
[----:B------:R-:W-:-:S04]  /*0140*/  @!P1 IADD3 R8, P0, R8, c[0x0][0x178], RZ ;  /* 0x00005e0008089a10 */ /* 0x000fc80007f1e0ff */
[----:B------:R1:W3:Y:S01]  /*0150*/  @!P2 LDG.E.U8 R20, [R6.64] ;  /* 0x000000040614a981 */ /* 0x0002e2000c1e1100 */
[----:B------:R-:W-:-:S05]  /*0160*/  @!P1 IMAD.X R9, RZ, RZ, c[0x0][0x17c], P0 ;  /* 0x00005f00ff099624 */ /* 0x000fca00000e06ff */
[----:B0-----:R0:W4:Y:S01]  /*0170*/  @!P1 LDG.E.U8 R5, [R8.64] ;  /* 0x0000000408059981 */ /* 0x001122000c1e1100 */
[----:B------:R-:W-:Y:S02]  /*0180*/  @!P3 IMAD R18, R2, 0x200, R11 ;  /* 0x000002000212b824 */ /* 0x000fe400078e020b */
[----:B------:R-:W-:-:S03]  /*0190*/  @!P2 IMAD.X R15, RZ, RZ, c[0x0][0x17c], P4 ;  /* 0x00005f00ff0fa624 */ /* 0x000fc600020e06ff */
[C---:B------:R-:W-:Y:S02]  /*01a0*/  @!P3 IADD3 R16, P4, R18.reuse, c[0x0][0x170], RZ ;  /* 0x00005c001210ba10 */ /* 0x040fe40007f9e0ff */
[----:B------:R-:W-:Y:S01]  /*01b0*/  @!P3 IADD3 R18, P0, R18, c[0x0][0x178], RZ ;  /* 0x00005e001212ba10 */ /* 0x000fe20007f1e0ff */
[----:B------:R-:W4:Y:S02]  /*01c0*/  @!P2 LDG.E.U8 R14, [R14.64] ;  /* 0x000000040e0ea981 */ /* 0x000f24000c1e1100 */
[----:B------:R-:W-:Y:S02]  /*01d0*/  @!P3 IMAD.X R17, RZ, RZ, c[0x0][0x174], P4 ;  /* 0x00005d00ff11b624 */ /* 0x000fe400020e06ff */
[----:B------:R-:W-:-:S03]  /*01e0*/  @!P3 IMAD.X R19, RZ, RZ, c[0x0][0x17c], P0 ;  /* 0x00005f00ff13b624 */ /* 0x000fc600000e06ff */
[----:B------:R-:W4:Y:S04]  /*01f0*/  @!P3 LDG.E.U8 R16, [R16.64] ;  /* 0x000000041010b981 */ /* 0x000f28000c1e1100 */
[----:B------:R-:W4:Y:S01]  /*0200*/  @!P3 LDG.E.U8 R18, [R18.64] ;  /* 0x000000041212b981 */ /* 0x000f22000c1e1100 */
[----:B------:R-:W-:-:S04]  /*0210*/  @!P3 IADD3 R11, R11, 0x80, RZ ;  /* 0x000000800b0bb810 */ /* 0x000fc80007ffe0ff */
[----:B------:R-:W-:Y:S02]  /*0220*/  ISETP.GE.AND P0, PT, R11, R0, PT ;  /* 0x000000000b00720c */ /* 0x000fe40003f06270 */
[----:B0-----:R-:W-:-:S11]  /*0230*/  IADD3 R9, R3, 0x80, RZ ;  /* 0x0000008003097810 */ /* 0x001fd60007ffe0ff */
[----:B------:R-:W-:-:S05]  /*0240*/  @!P0 IMAD R12, R2, 0x200, R11 ;  /* 0x00000200020c8824 */ /* 0x000fca00078e020b */
[C---:B------:R-:W-:Y:S02]  /*0250*/  @!P0 IADD3 R10, P4, R12.reuse, c[0x0][0x170], RZ ;  /* 0x00005c000c0a8a10 */ /* 0x040fe40007f9e0ff */
[----:B------:R-:W-:Y:S01]  /*0260*/  @!P0 IADD3 R12, P5, R12, c[0x0][0x178], RZ ;  /* 0x00005e000c0c8a10 */ /* 0x000fe20007fbe0ff */
[----:B-1----:R-:W-:Y:S02]  /*0270*/  IMAD.MOV.U32 R7, RZ, RZ, R3 ;  /* 0x000000ffff077224 */ /* 0x002fe400078e0003 */
[----:B------:R-:W-:Y:S02]  /*0280*/  @!P0 IMAD.X R11, RZ, RZ, c[0x0][0x174], P4 ;  /* 0x00005d00ff0b8624 */ /* 0x000fe400020e06ff */
[----:B------:R-:W-:Y:S02]  /*0290*/  @!P0 IMAD.X R13, RZ, RZ, c[0x0][0x17c], P5 ;  /* 0x00005f00ff0d8624 */ /* 0x000fe400028e06ff */
[--C-:B------:R-:W-:Y:S01]  /*02a0*/  @!P1 IMAD.MOV.U32 R7, RZ, RZ, R9.reuse ;  /* 0x000000ffff079224 */ /* 0x100fe200078e0009 */
[----:B------:R-:W-:Y:S01]  /*02b0*/  PRMT R9, RZ, 0x7610, R9 ;  /* 0x00007610ff097816 */ /* 0x000fe20000000009 */
[----:B------:R0:W5:Y:S04]  /*02c0*/  @!P0 LDG.E.U8 R6, [R10.64] ;  /* 0x000000040a068981 */ /* 0x000168000c1e1100 */
[----:B------:R1:W5:Y:S01]  /*02d0*/  @!P0 LDG.E.U8 R8, [R12.64] ;  /* 0x000000040c088981 */ /* 0x000362000c1e1100 */
[----:B0-----:R-:W-:-:S02]  /*02e0*/  PRMT R10, RZ, 0x7610, R10 ;  /* 0x00007610ff0a7816 */ /* 0x001fc4000000000a */
[----:B------:R-:W-:Y:S02]  /*02f0*/  PRMT R11, RZ, 0x7610, R11 ;  /* 0x00007610ff0b7816 */ /* 0x000fe4000000000b */
[----:B-1----:R-:W-:Y:S01]  /*0300*/  PRMT R12, RZ, 0x7610, R12 ;  /* 0x00007610ff0c7816 */ /* 0x002fe2000000000c */
[----:B------:R-:W-:Y:S01]  /*0310*/  BSSY B0, `(.L_x_1369) ;  /* 0x0000023000007945 */ /* 0x000fe20003800000 */
[----:B--2---:R-:W-:Y:S01]  /*0320*/  @!P1 ISETP.NE.AND P6, PT, R4, RZ, PT ;  /* 0x000000ff0400920c */ /* 0x004fe20003fc5270 */
[--C-:B------:R-:W-:Y:S01]  /*0330*/  @!P1 IMAD R4, R2, 0x200, R3.reuse ;  /* 0x0000020002049824 */ /* 0x100fe200078e0203 */
[----:B------:R-:W-:Y:S02]  /*0340*/  PRMT R3, RZ, 0x7610, R3 ;  /* 0x00007610ff037816 */ /* 0x000fe40000000003 */
[----:B------:R-:W-:Y:S02]  /*0350*/  @!P1 SEL R10, RZ, 0x1, !P6 ;  /* 0x00000001ff0a9807 */ /* 0x000fe40007000000 */
[----:B------:R-:W-:-:S02]  /*0360*/  @!P1 IADD3 R4, P6, R4, c[0x0][0x168], RZ ;  /* 0x00005a0004049a10 */ /* 0x000fc40007fde0ff */
[----:B---3--:R-:W-:-:S04]  /*0370*/  @!P2 ISETP.NE.AND P5, PT, R20, RZ, PT ;  /* 0x000000ff1400a20c */ /* 0x008fc80003fa5270 */
[----:B------:R-:W-:Y:S02]  /*0380*/  @!P2 SEL R9, RZ, 0x1, !P5 ;  /* 0x00000001ff09a807 */ /* 0x000fe40006800000 */
[----:B----4-:R-:W-:-:S04]  /*0390*/  @!P1 ISETP.NE.AND P5, PT, R5, RZ, PT ;  /* 0x000000ff0500920c */ /* 0x010fc80003fa5270 */
[----:B------:R-:W-:Y:S01]  /*03a0*/  @!P1 SEL R3, RZ, 0x1, !P5 ;  /* 0x00000001ff039807 */ /* 0x000fe20006800000 */
[----:B------:R-:W-:-:S03]  /*03b0*/  @!P1 IMAD.X R5, RZ, RZ, c[0x0][0x16c], P6 ;  /* 0x00005b00ff059624 */ /* 0x000fc600030e06ff */
[----:B------:R-:W-:-:S05]  /*03c0*/  LOP3.LUT R3, R10, R3, RZ, 0x3c, !PT ;  /* 0x000000030a037212 */ /* 0x000fca00078e3cff */
[----:B------:R0:W-:Y:S01]  /*03d0*/  @!P1 STG.E.U8 [R4.64], R3 ;  /* 0x0000000304009986 */ /* 0x0001e2000c101104 */
[----:B------:R-:W-:Y:S02]  /*03e0*/  ISETP.GE.AND P5, PT, R7, R0, PT ;  /* 0x000000000700720c */ /* 0x000fe40003fa6270 */
[----:B------:R-:W-:Y:S02]  /*03f0*/  @!P2 ISETP.NE.AND P4, PT, R14, RZ, PT ;  /* 0x000000ff0e00a20c */ /* 0x000fe40003f85270 */
[----:B------:R-:W-:Y:S02]  /*0400*/  PRMT R14, RZ, 0x7610, R14 ;  /* 0x00007610ff0e7816 */ /* 0x000fe4000000000e */
[----:B------:R-:W-:Y:S02]  /*0410*/  @!P2 SEL R14, RZ, 0x1, !P4 ;  /* 0x00000001ff0ea807 */ /* 0x000fe40006000000 */
[----:B------:R-:W-:Y:S02]  /*0420*/  @!P3 ISETP.NE.AND P4, PT, R16, RZ, PT ;  /* 0x000000ff1000b20c */ /* 0x000fe40003f85270 */
[----:B------:R-:W-:-:S02]  /*0430*/  @!P3 ISETP.NE.AND P2, PT, R18, RZ, PT ;  /* 0x000000ff1200b20c */ /* 0x000fc40003f45270 */
[----:B------:R-:W-:Y:S02]  /*0440*/  @!P3 SEL R11, RZ, 0x1, !P4 ;  /* 0x00000001ff0bb807 */ /* 0x000fe40006000000 */
[----:B------:R-:W-:Y:S02]  /*0450*/  @!P3 SEL R12, RZ, 0x1, !P2 ;  /* 0x00000001ff0cb807 */ /* 0x000fe40005000000 */
[----:B------:R-:W-:Y:S02]  /*0460*/  LOP3.LUT R9, R9, R14, RZ, 0x3c, !PT ;  /* 0x0000000e09097212 */ /* 0x000fe400078e3cff */
[----:B------:R-:W-:Y:S01]  /*0470*/  LOP3.LUT R13, R11, R12, RZ, 0x3c, !PT ;  /* 0x0000000c0b0d7212 */ /* 0x000fe200078e3cff */
[----:B------:R-:W-:Y:S05]  /*0480*/  @P5 BRA `(.L_x_1370) ;  /* 0x000000b000005947 */ /* 0x000fea0003800000 */
[----:B0-----:R-:W-:Y:S01]  /*0490*/  IMAD R4, R2, 0x200, R7 ;  /* 0x0000020002047824 */ /* 0x001fe200078e0207 */
[----:B------:R-:W-:-:S04]  /*04a0*/  IADD3 R7, R7, 0x80, RZ ;  /* 0x0000008007077810 */ /* 0x000fc80007ffe0ff */
[----:B------:R-:W-:Y:S02]  /*04b0*/  ISETP.GE.AND P2, PT, R7, R0, PT ;  /* 0x000000000700720c */ /* 0x000fe40003f46270 */
[----:B------:R-:W-:-:S05]  /*04c0*/  IADD3 R4, P1, R4, c[0x0][0x168], RZ ;  /* 0x00005a0004047a10 */ /* 0x000fca0007f3e0ff */
[----:B------:R-:W-:-:S05]  /*04d0*/  IMAD.X R5, RZ, RZ, c[0x0][0x16c], P1 ;  /* 0x00005b00ff057624 */ /* 0x000fca00008e06ff */
[----:B------:R0:W-:Y:S01]  /*04e0*/  STG.E.U8 [R4.64], R9 ;  /* 0x0000000904007986 */ /* 0x0001e2000c101104 */
[----:B------:R-:W-:Y:S01]  /*04f0*/  @!P2 IMAD R10, R2, 0x200, R7 ;  /* 0x00000200020aa824 */ /* 0x000fe200078e0207 */
[----:B------:R-:W-:-:S04]  /*0500*/  @!P2 IADD3 R7, R7, 0x80, RZ ;  /* 0x000000800707a810 */ /* 0x000fc80007ffe0ff */
[----:B------:R-:W-:-:S05]  /*0510*/  @!P2 IADD3 R10, P3, R10, c[0x0][0x168], RZ ;  /* 0x00005a000a0aaa10 */ /* 0x000fca0007f7e0ff */
[----:B------:R-:W-:-:S05]  /*0520*/  @!P2 IMAD.X R11, RZ, RZ, c[0x0][0x16c], P3 ;  /* 0x00005b00ff0ba624 */ /* 0x000fca00018e06ff */
[----:B------:R0:W-:Y:S03]  /*0530*/  @!P2 STG.E.U8 [R10.64], R13 ;  /* 0x0000000d0a00a986 */ /* 0x0001e6000c101104 */
.L_x_1370:
[----:B0-----:R-:W-:Y:S05]  /*0540*/  BSYNC B0 ;  /* 0x0000000000007941 */ /* 0x001fea0003800000 */
.L_x_1369:
[----:B------:R-:W-:Y:S02]  /*0550*/  ISETP.GE.AND P3, PT, R7, R0, PT ;  /* 0x000000000700720c */ /* 0x000fe40003f66270 */
[----:B-----5:R-:W-:Y:S02]  /*0560*/  @!P0 ISETP.NE.AND P1, PT, R6, RZ, PT ;  /* 0x000000ff0600820c */ /* 0x020fe40003f25270 */
[----:B------:R-:W-:Y:S02]  /*0570*/  @!P0 ISETP.NE.AND P2, PT, R8, RZ, PT ;  /* 0x000000ff0800820c */ /* 0x000fe40003f45270 */
[----:B------:R-:W-:-:S07]  /*0580*/  PRMT R0, RZ, 0x7610, R0 ;  /* 0x00007610ff007816 */ /* 0x000fce0000000000 */
[----:B------:R-:W-:Y:S05]  /*0590*/  @P3 EXIT ;  /* 0x000000000000394d */ /* 0x000fea0003800000 */
[----:B------:R-:W-:Y:S01]  /*05a0*/  IMAD R2, R2, 0x200, R7 ;  /* 0x0000020002027824 */ /* 0x000fe200078e0207 */
[----:B------:R-:W-:Y:S02]  /*05b0*/  @!P0 SEL R0, RZ, 0x1, !P1 ;  /* 0x00000001ff008807 */ /* 0x000fe40004800000 */
[----:B------:R-:W-:Y:S02]  /*05c0*/  PRMT R5, RZ, 0x7610, R5 ;  /* 0x00007610ff057816 */ /* 0x000fe40000000005 */
[----:B------:R-:W-:Y:S02]  /*05d0*/  IADD3 R2, P1, R2, c[0x0][0x168], RZ ;  /* 0x00005a0002027a10 */ /* 0x000fe40007f3e0ff */
[----:B------:R-:W-:-:S03]  /*05e0*/  @!P0 SEL R5, RZ, 0x1, !P2 ;  /* 0x00000001ff058807 */ /* 0x000fc60005000000 */
[----:B------:R-:W-:Y:S01]  /*05f0*/  IMAD.X R3, RZ, RZ, c[0x0][0x16c], P1 ;  /* 0x00005b00ff037624 */ /* 0x000fe200008e06ff */
[----:B------:R-:W-:-:S05]  /*0600*/  LOP3.LUT R5, R0, R5, RZ, 0x3c, !PT ;  /* 0x0000000500057212 */ /* 0x000fca00078e3cff */
[----:B------:R-:W-:Y:S01]  /*0610*/  STG.E.U8 [R2.64], R5 ;  /* 0x0000000502007986 */ /* 0x000fe2000c101104 */
[----:B------:R-:W-:Y:S05]  /*0620*/  EXIT ;  /* 0x000000000000794d */ /* 0x000fea0003800000 */
.L_x_1371:
        /* <DEDUP_REMOVED lines=13> */
.L_x_25050:


//--------------------- .text._ZN2at6native29vectorized_elementwise_kernelILi2ENS0_13BinaryFunctorIbbbNS0_17BitwiseXorFunctorIbEEEESt5arrayIPcLm3EEEEviT0_T1_ --------------------------
	.section	.text._ZN2at6native29vectorized_elementwise_kernelILi2ENS0_13BinaryFunctorIbbbNS0_17BitwiseXorFunctorIbEEEESt5arrayIPcLm3EEEEviT0_T1_,"ax",@progbits
	.sectioninfo	@"SHI_REGISTERS=31"
	.align	128
        .global         _ZN2at6native29vectorized_elementwise_kernelILi2ENS0_13BinaryFunctorIbbbNS0_17BitwiseXorFunctorIbEEEESt5arrayIPcLm3EEEEviT0_T1_
        .type           _ZN2at6native29vectorized_elementwise_kernelILi2ENS0_13BinaryFunctorIbbbNS0_17BitwiseXorFunctorIbEEEESt5arrayIPcLm3EEEEviT0_T1_,@function
        .size           _ZN2at6native29vectorized_elementwise_kernelILi2ENS0_13BinaryFunctorIbbbNS0_17BitwiseXorFunctorIbEEEESt5arrayIPcLm3EEEEviT0_T1_,(.L_x_25051 - _ZN2at6native29vectorized_elementwise_kernelILi2ENS0_13BinaryFunctorIbbbNS0_17BitwiseXorFunctorIbEEEESt5arrayIPcLm3EEEEviT0_T1_)
        .other          _ZN2at6native29vectorized_elementwise_kernelILi2ENS0_13BinaryFunctorIbbbNS0_17BitwiseXorFunctorIbEEEESt5arrayIPcLm3EEEEviT0_T1_,@"STO_CUDA_ENTRY STV_DEFAULT"
_ZN2at6native29vectorized_elementwise_kernelILi2ENS0_13BinaryFunctorIbbbNS0_17BitwiseXorFunctorIbEEEESt5arrayIPcLm3EEEEviT0_T1_:
.text._ZN2at6native29vectorized_elementwise_kernelILi2ENS0_13BinaryFunctorIbbbNS0_17BitwiseXorFunctorIbEEEESt5arrayIPcLm3EEEEviT0_T1_:
[----:B------:R-:W-:Y:S02]  /*0000*/  IMAD.MOV.U32 R1, RZ, RZ, c[0x0][0x28] ;  /* 0x00000a00ff017624 */ /* 0x000fe400078e00ff */
[----:B------:R-:W0:Y:S01]  /*0010*/  S2R R0, SR_CTAID.X ;  /* 0x0000000000007919 */ /* 0x000e220000002500 */
[----:B------:R-:W-:Y:S01]  /*0020*/  ULDC.64 UR4, c[0x0][0x118] ;  /* 0x0000460000047ab9 */ /* 0x000fe20000000a00 */
[----:B0-----:R-:W-:-:S05]  /*0030*/  IMAD.SHL.U32 R0, R0, 0x400, RZ ;  /* 0x0000040000007824 */ /* 0x001fca00078e00ff */
[----:B------:R-:W-:-:S04]  /*0040*/  IADD3 R18, -R0, c[0x0][0x160], RZ ;  /* 0x0000580000127a10 */ /* 0x000fc80007ffe1ff */
[----:B------:R-:W-:-:S13]  /*0050*/  ISETP.GE.U32.AND P0, PT, R18, 0x400, PT ;  /* 0x000004001200780c */ /* 0x000fda0003f06070 */
[----:B------:R-:W-:Y:S05]  /*0060*/  @!P0 BRA `(.L_x_1372) ;  /* 0x0000044000008947 */ /* 0x000fea0003800000 */
[----:B------:R-:W0:Y:S01]  /*0070*/  S2R R11, SR_TID.X ;  /* 0x00000000000b7919 */ /* 0x000e220000002100 */
[----:B------:R-:W-:Y:S02]  /*0080*/  SHF.R.S32.HI R2, RZ, 0x1f, R0 ;  /* 0x0000001fff027819 */ /* 0x000fe40000011400 */
[----:B------:R-:W-:-:S04]  /*0090*/  IADD3 R8, P0, R0, c[0x0][0x178], RZ ;  /* 0x00005e0000087a10 */ /* 0x000fc80007f1e0ff */
[----:B------:R-:W-:Y:S02]  /*00a0*/  IADD3.X R9, R2, c[0x0][0x17c], RZ, P0, !PT ;  /* 0x00005f0002097a10 */ /* 0x000fe400007fe4ff */
[----:B------:R-:W-:-:S04]  /*00b0*/  IADD3 R6, P0, R0, c[0x0][0x170], RZ ;  /* 0x00005c0000067a10 */ /* 0x000fc80007f1e0ff */
[----:B------:R-:W-:Y:S01]  /*00c0*/  IADD3.X R7, R2, c[0x0][0x174], RZ, P0, !PT ;  /* 0x00005d0002077a10 */ /* 0x000fe200007fe4ff */
[----:B0-----:R-:W-:-:S04]  /*00d0*/  IMAD.WIDE.U32 R8, R11, 0x2, R8 ;  /* 0x000000020b087825 */ /* 0x001fc800078e0008 */
[----:B------:R-:W-:Y:S01]  /*00e0*/  IMAD.WIDE.U32 R6, R11, 0x2, R6 ;  /* 0x000000020b067825 */ /* 0x000fe200078e0006 */
[----:B------:R-:W2:Y:S04]  /*00f0*/  LDG.E.U16 R10, [R8.64] ;  /* 0x00000004080a7981 */ /* 0x000ea8000c1e1500 */
[----:B------:R-:W3:Y:S04]  /*0100*/  LDG.E.U16 R12, [R6.64] ;  /* 0x00000004060c7981 */ /* 0x000ee8000c1e1500 */
[----:B------:R-:W4:Y:S04]  /*0110*/  LDG.E.U16 R14, [R8.64+0x100] ;  /* 0x00010004080e7981 */ /* 0x000f28000c1e1500 */
[----:B------:R4:W5:Y:S04]  /*0120*/  LDG.E.U16 R13, [R6.64+0x100] ;  /* 0x00010004060d7981 */ /* 0x000968000c1e1500 */
[----:B------:R-:W5:Y:S04]  /*0130*/  LDG.E.U16 R15, [R8.64+0x200] ;  /* 0x00020004080f7981 */ /* 0x000f68000c1e1500 */
[----:B------:R-:W5:Y:S04]  /*0140*/  LDG.E.U16 R16, [R8.64+0x300] ;  /* 0x0003000408107981 */ /* 0x000f68000c1e1500 */
[----:B------:R4:W5:Y:S04]  /*0150*/  LDG.E.U16 R4, [R6.64+0x200] ;  /* 0x0002000406047981 */ /* 0x000968000c1e1500 */
[----:B------:R4:W5:Y:S01]  /*0160*/  LDG.E.U16 R5, [R6.64+0x300] ;  /* 0x0003000406057981 */ /* 0x000962000c1e1500 */
[----:B------:R-:W-:-:S05]  /*0170*/  IADD3 R2, P0, R0, c[0x0][0x168], RZ ;  /* 0x00005a0000027a10 */ /* 0x000fca0007f1e0ff */
[----:B------:R-:W-:-:S04]  /*0180*/  IMAD.X R3, RZ, RZ, c[0x0][0x16c], P0 ;  /* 0x00005b00ff037624 */ /* 0x000fc800000e06ff */
[----:B------:R-:W-:Y:S01]  /*0190*/  IMAD.WIDE R2, R11, 0x2, R2 ;  /* 0x000000020b027825 */ /* 0x000fe200078e0202 */
[C---:B--2---:R-:W-:Y:S02]  /*01a0*/  PRMT R0, R10.reuse, 0x7770, RZ ;  /* 0x000077700a007816 */ /* 0x044fe400000000ff */
[----:B------:R-:W-:Y:S02]  /*01b0*/  PRMT R10, R10, 0x7771, RZ ;  /* 0x000077710a0a7816 */ /* 0x000fe400000000ff */
[----:B------:R-:W-:Y:S02]  /*01c0*/  ISETP.NE.AND P5, PT, R0, RZ, PT ;  /* 0x000000ff0000720c */ /* 0x000fe40003fa5270 */
[----:B---3--:R-:W-:Y:S02]  /*01d0*/  PRMT R0, R12, 0x7770, RZ ;  /* 0x000077700c007816 */ /* 0x008fe400000000ff */
[C---:B----4-:R-:W-:Y:S02]  /*01e0*/  PRMT R6, R14.reuse, 0x7771, RZ ;  /* 0x000077710e067816 */ /* 0x050fe400000000ff */
[----:B------:R-:W-:-:S02]  /*01f0*/  PRMT R11, R14, 0x7770, RZ ;  /* 0x000077700e0b7816 */ /* 0x000fc400000000ff */
[----:B------:R-:W-:Y:S02]  /*0200*/  ISETP.NE.XOR P5, PT, R0, RZ, P5 ;  /* 0x000000ff0000720c */ /* 0x000fe40002fa5a70 */
[----:B------:R-:W-:Y:S02]  /*0210*/  ISETP.NE.AND P0, PT, R10, RZ, PT ;  /* 0x000000ff0a00720c */ /* 0x000fe40003f05270 */
[----:B------:R-:W-:Y:S02]  /*0220*/  PRMT R0, R12, 0x7771, RZ ;  /* 0x000077710c007816 */ /* 0x000fe400000000ff */
[----:B------:R-:W-:Y:S02]  /*0230*/  ISETP.NE.AND P2, PT, R6, RZ, PT ;  /* 0x000000ff0600720c */ /* 0x000fe40003f45270 */
[----:B------:R-:W-:Y:S02]  /*0240*/  ISETP.NE.AND P1, PT, R11, RZ, PT ;  /* 0x000000ff0b00720c */ /* 0x000fe40003f25270 */
[----:B-----5:R-:W-:-:S02]  /*0250*/  PRMT R7, R13, 0x7770, RZ ;  /* 0x000077700d077816 */ /* 0x020fc400000000ff */
[----:B------:R-:W-:Y:S02]  /*0260*/  PRMT R6, R13, 0x7771, RZ ;  /* 0x000077710d067816 */ /* 0x000fe400000000ff */
[----:B------:R-:W-:Y:S02]  /*0270*/  ISETP.NE.XOR P0, PT, R0, RZ, P0 ;  /* 0x000000ff0000720c */ /* 0x000fe40000705a70 */
[----:B------:R-:W-:Y:S02]  /*0280*/  PRMT R0, R15, 0x7771, RZ ;  /* 0x000077710f007816 */ /* 0x000fe400000000ff */
[----:B------:R-:W-:Y:S02]  /*0290*/  ISETP.NE.XOR P1, PT, R7, RZ, P1 ;  /* 0x000000ff0700720c */ /* 0x000fe40000f25a70 */
[----:B------:R-:W-:Y:S02]  /*02a0*/  ISETP.NE.XOR P2, PT, R6, RZ, P2 ;  /* 0x000000ff0600720c */ /* 0x000fe40001745a70 */
[----:B------:R-:W-:-:S02]  /*02b0*/  PRMT R7, R15, 0x7770, RZ ;  /* 0x000077700f077816 */ /* 0x000fc400000000ff */
[C---:B------:R-:W-:Y:S02]  /*02c0*/  PRMT R6, R16.reuse, 0x7771, RZ ;  /* 0x0000777110067816 */ /* 0x040fe400000000ff */
[----:B------:R-:W-:Y:S02]  /*02d0*/  PRMT R8, R16, 0x7770, RZ ;  /* 0x0000777010087816 */ /* 0x000fe400000000ff */
[----:B------:R-:W-:Y:S02]  /*02e0*/  ISETP.NE.AND P3, PT, R0, RZ, PT ;  /* 0x000000ff0000720c */ /* 0x000fe40003f65270 */
[----:B------:R-:W-:Y:S02]  /*02f0*/  SEL R0, RZ, 0x1, !P5 ;  /* 0x00000001ff007807 */ /* 0x000fe40006800000 */
[----:B------:R-:W-:Y:S02]  /*0300*/  ISETP.NE.AND P6, PT, R7, RZ, PT ;  /* 0x000000ff0700720c */ /* 0x000fe40003fc5270 */
[----:B------:R-:W-:-:S02]  /*0310*/  ISETP.NE.AND P5, PT, R6, RZ, PT ;  /* 0x000000ff0600720c */ /* 0x000fc40003fa5270 */
[----:B------:R-:W-:Y:S02]  /*0320*/  PRMT R6, R4, 0x7770, RZ ;  /* 0x0000777004067816 */ /* 0x000fe400000000ff */
[C---:B------:R-:W-:Y:S02]  /*0330*/  PRMT R7, R5.reuse, 0x7770, RZ ;  /* 0x0000777005077816 */ /* 0x040fe400000000ff */
[----:B------:R-:W-:Y:S02]  /*0340*/  ISETP.NE.AND P4, PT, R8, RZ, PT ;  /* 0x000000ff0800720c */ /* 0x000fe40003f85270 */
[----:B------:R-:W-:Y:S02]  /*0350*/  PRMT R4, R4, 0x7771, RZ ;  /* 0x0000777104047816 */ /* 0x000fe400000000ff */
[----:B------:R-:W-:Y:S02]  /*0360*/  PRMT R5, R5, 0x7771, RZ ;  /* 0x0000777105057816 */ /* 0x000fe400000000ff */
[----:B------:R-:W-:-:S02]  /*0370*/  ISETP.NE.XOR P6, PT, R6, RZ, P6 ;  /* 0x000000ff0600720c */ /* 0x000fc400037c5a70 */
[----:B------:R-:W-:Y:S02]  /*0380*/  ISETP.NE.XOR P3, PT, R4, RZ, P3 ;  /* 0x000000ff0400720c */ /* 0x000fe40001f65a70 */
[----:B------:R-:W-:Y:S02]  /*0390*/  ISETP.NE.XOR P4, PT, R7, RZ, P4 ;  /* 0x000000ff0700720c */ /* 0x000fe40002785a70 */
[----:B------:R-:W-:Y:S02]  /*03a0*/  ISETP.NE.XOR P5, PT, R5, RZ, P5 ;  /* 0x000000ff0500720c */ /* 0x000fe40002fa5a70 */
        /* <DEDUP_REMOVED lines=16> */
.L_x_1372:
[----:B------:R-:W0:Y:S02]  /*04b0*/  S2R R19, SR_TID.X ;  /* 0x0000000000137919 */ /* 0x000e240000002100 */
[----:B0-----:R-:W-:Y:S01]  /*04c0*/  ISETP.GE.AND P1, PT, R19, R18, PT ;  /* 0x000000121300720c */ /* 0x001fe20003f26270 */
[----:B------:R-:W-:-:S12]  /*04d0*/  IMAD.MOV.U32 R9, RZ, RZ, R19 ;  /* 0x000000ffff097224 */ /* 0x000fd800078e0013 */
[----:B------:R-:W-:Y:S01]  /*04e0*/  @!P1 IMAD.IADD R8, R0, 0x1, R9 ;  /* 0x0000000100089824 */ /* 0x000fe200078e0209 */
[----:B------:R-:W-:-:S04]  /*04f0*/  @!P1 IADD3 R9, R9, 0x80, RZ ;  /* 0x0000008009099810 */ /* 0x000fc80007ffe0ff */
[----:B------:R-:W-:-:S13]  /*0500*/  ISETP.GE.AND P0, PT, R9, R18, PT ;  /* 0x000000120900720c */ /* 0x000fda0003f06270 */
[----:B------:R-:W-:Y:S01]  /*0510*/  @!P0 IMAD.IADD R4, R0, 0x1, R9 ;  /* 0x0000000100048824 */ /* 0x000fe200078e0209 */
[----:B------:R-:W-:-:S04]  /*0520*/  @!P0 IADD3 R9, R9, 0x80, RZ ;  /* 0x0000008009098810 */ /* 0x000fc80007ffe0ff */
[----:B------:R-:W-:Y:S02]  /*0530*/  ISETP.GE.AND P5, PT, R9, R18, PT ;  /* 0x000000120900720c */ /* 0x000fe40003fa6270 */
[C---:B------:R-:W-:Y:S02]  /*0540*/  @!P0 IADD3 R2, P2, R4.reuse, c[0x0][0x170], RZ ;  /* 0x00005c0004028a10 */ /* 0x040fe40007f5e0ff */
[----:B------:R-:W-:-:S03]  /*0550*/  @!P0 IADD3 R4, P3, R4, c[0x0][0x178], RZ ;  /* 0x00005e0004048a10 */ /* 0x000fc60007f7e0ff */
[----:B------:R-:W-:Y:S02]  /*0560*/  @!P0 IMAD.X R3, RZ, RZ, c[0x0][0x174], P2 ;  /* 0x00005d00ff038624 */ /* 0x000fe400010e06ff */
[----:B------:R-:W-:-:S03]  /*0570*/  @!P0 IMAD.X R5, RZ, RZ, c[0x0][0x17c], P3 ;  /* 0x00005f00ff058624 */ /* 0x000fc600018e06ff */
[----:B------:R-:W2:Y:S01]  /*0580*/  @!P0 LDG.E.U8 R2, [R2.64] ;  /* 0x0000000402028981 */ /* 0x000ea2000c1e1100 */
[----:B------:R-:W-:-:S03]  /*0590*/  @!P5 IMAD.IADD R10, R0, 0x1, R9 ;  /* 0x00000001000ad824 */ /* 0x000fc600078e0209 */
[----:B------:R-:W3:Y:S02]  /*05a0*/  @!P0 LDG.E.U8 R4, [R4.64] ;  /* 0x0000000404048981 */ /* 0x000ee4000c1e1100 */
[----:B------:R-:W-:-:S05]  /*05b0*/  @!P5 IADD3 R6, P2, R10, c[0x0][0x170], RZ ;  /* 0x00005c000a06da10 */ /* 0x000fca0007f5e0ff */
[----:B------:R-:W-:Y:S01]  /*05c0*/  @!P5 IMAD.X R7, RZ, RZ, c[0x0][0x174], P2 ;  /* 0x00005d00ff07d624 */ /* 0x000fe200010e06ff */
[----:B------:R-:W-:-:S04]  /*05d0*/  @!P5 IADD3 R10, P2, R10, c[0x0][0x178], RZ ;  /* 0x00005e000a0ada10 */ /* 0x000fc80007f5e0ff */
[----:B------:R0:W4:Y:S01]  /*05e0*/  @!P5 LDG.E.U8 R12, [R6.64] ;  /* 0x00000004060cd981 */ /* 0x000122000c1e1100 */
[----:B------:R-:W-:-:S05]  /*05f0*/  @!P5 IMAD.X R11, RZ, RZ, c[0x0][0x17c], P2 ;  /* 0x00005f00ff0bd624 */ /* 0x000fca00010e06ff */
[----:B------:R-:W5:Y:S01]  /*0600*/  @!P5 LDG.E.U8 R10, [R10.64] ;  /* 0x000000040a0ad981 */ /* 0x000f62000c1e1100 */
[----:B------:R-:W-:Y:S02]  /*0610*/  @!P5 IADD3 R9, R9, 0x80, RZ ;  /* 0x000000800909d810 */ /* 0x000fe40007ffe0ff */
[----:B------:R-:W-:Y:S02]  /*0620*/  PRMT R20, RZ, 0x7610, R20 ;  /* 0x00007610ff147816 */ /* 0x000fe40000000014 */
[----:B------:R-:W-:Y:S02]  /*0630*/  ISETP.GE.AND P4, PT, R9, R18, PT ;  /* 0x000000120900720c */ /* 0x000fe40003f86270 */
[----:B------:R-:W-:Y:S02]  /*0640*/  PRMT R21, RZ, 0x7610, R21 ;  /* 0x00007610ff157816 */ /* 0x000fe40000000015 */
[----:B------:R-:W-:-:S09]  /*0650*/  PRMT R22, RZ, 0x7610, R22 ;  /* 0x00007610ff167816 */ /* 0x000fd20000000016 */
[----:B------:R-:W-:Y:S01]  /*0660*/  @!P4 IMAD.IADD R13, R0, 0x1, R9 ;  /* 0x00000001000dc824 */ /* 0x000fe200078e0209 */
[----:B------:R-:W-:-:S04]  /*0670*/  @!P4 IADD3 R9, R9, 0x80, RZ ;  /* 0x000000800909c810 */ /* 0x000fc80007ffe0ff */
[----:B------:R-:W-:-:S13]  /*0680*/  ISETP.GE.AND P3, PT, R9, R18, PT ;  /* 0x000000120900720c */ /* 0x000fda0003f66270 */
[----:B------:R-:W-:Y:S01]  /*0690*/  @!P3 IMAD.IADD R15, R0, 0x1, R9 ;  /* 0x00000001000fb824 */ /* 0x000fe200078e0209 */
[----:B------:R-:W-:Y:S02]  /*06a0*/  @!P3 IADD3 R9, R9, 0x80, RZ ;  /* 0x000000800909b810 */ /* 0x000fe40007ffe0ff */
[----:B------:R-:W-:Y:S02]  /*06b0*/  PRMT R25, RZ, 0x7610, R25 ;  /* 0x00007610ff197816 */ /* 0x000fe40000000019 */
[----:B--2---:R-:W-:Y:S02]  /*06c0*/  @!P0 ISETP.NE.AND P2, PT, R2, RZ, PT ;  /* 0x000000ff0200820c */ /* 0x004fe40003f45270 */
[----:B---3--:R-:W-:Y:S02]  /*06d0*/  @!P0 ISETP.NE.AND P6, PT, R4, RZ, PT ;  /* 0x000000ff0400820c */ /* 0x008fe40003fc5270 */
[----:B------:R-:W-:Y:S02]  /*06e0*/  @!P0 SEL R20, RZ, 0x1, !P2 ;  /* 0x00000001ff148807 */ /* 0x000fe40005000000 */
[----:B------:R-:W-:-:S02]  /*06f0*/  ISETP.GE.AND P2, PT, R9, R18, PT ;  /* 0x000000120900720c */ /* 0x000fc40003f46270 */
[----:B------:R-:W-:Y:S02]  /*0700*/  @!P0 SEL R21, RZ, 0x1, !P6 ;  /* 0x00000001ff158807 */ /* 0x000fe40007000000 */
[C---:B0-----:R-:W-:Y:S02]  /*0710*/  @!P1 IADD3 R6, P6, R8.reuse, c[0x0][0x170], RZ ;  /* 0x00005c0008069a10 */ /* 0x041fe40007fde0ff */
[----:B------:R-:W-:-:S03]  /*0720*/  @!P1 IADD3 R2, P0, R8, c[0x0][0x178], RZ ;  /* 0x00005e0008029a10 */ /* 0x000fc60007f1e0ff */
[----:B------:R-:W-:Y:S01]  /*0730*/  @!P1 IMAD.X R7, RZ, RZ, c[0x0][0x174], P6 ;  /* 0x00005d00ff079624 */ /* 0x000fe200030e06ff */
[----:B----4-:R-:W-:Y:S01]  /*0740*/  @!P5 ISETP.NE.AND P6, PT, R12, RZ, PT ;  /* 0x000000ff0c00d20c */ /* 0x010fe20003fc5270 */
[----:B------:R-:W-:Y:S01]  /*0750*/  @!P1 IMAD.X R3, RZ, RZ, c[0x0][0x17c], P0 ;  /* 0x00005f00ff039624 */ /* 0x000fe200000e06ff */
[C---:B------:R-:W-:Y:S01]  /*0760*/  @!P4 IADD3 R4, P0, R13.reuse, c[0x0][0x170], RZ ;  /* 0x00005c000d04ca10 */ /* 0x040fe20007f1e0ff */
[----:B------:R-:W-:Y:S01]  /*0770*/  @!P2 IMAD.IADD R8, R0, 0x1, R9 ;  /* 0x000000010008a824 */ /* 0x000fe200078e0209 */
[----:B------:R-:W-:Y:S01]  /*0780*/  @!P5 SEL R22, RZ, 0x1, !P6 ;  /* 0x00000001ff16d807 */ /* 0x000fe20007000000 */
[----:B------:R0:W2:Y:S01]  /*0790*/  @!P1 LDG.E.U8 R23, [R6.64] ;  /* 0x0000000406179981 */ /* 0x0000a2000c1e1100 */
[----:B------:R-:W-:Y:S02]  /*07a0*/  @!P4 IADD3 R12, P6, R13, c[0x0][0x178], RZ ;  /* 0x00005e000d0cca10 */ /* 0x000fe40007fde0ff */
[----:B------:R-:W-:Y:S01]  /*07b0*/  @!P2 IADD3 R9, R9, 0x80, RZ ;  /* 0x000000800909a810 */ /* 0x000fe20007ffe0ff */
[----:B------:R-:W-:Y:S01]  /*07c0*/  @!P4 IMAD.X R5, RZ, RZ, c[0x0][0x174], P0 ;  /* 0x00005d00ff05c624 */ /* 0x000fe200000e06ff */
[----:B------:R1:W3:Y:S01]  /*07d0*/  @!P1 LDG.E.U8 R24, [R2.64] ;  /* 0x0000000402189981 */ /* 0x0002e2000c1e1100 */
[----:B------:R-:W-:Y:S01]  /*07e0*/  @!P4 IMAD.X R13, RZ, RZ, c[0x0][0x17c], P6 ;  /* 0x00005f00ff0dc624 */ /* 0x000fe200030e06ff */
[----:B------:R-:W-:-:S02]  /*07f0*/  ISETP.GE.AND P0, PT, R9, R18, PT ;  /* 0x000000120900720c */ /* 0x000fc40003f06270 */
[----:B-----5:R-:W-:Y:S01]  /*0800*/  @!P5 ISETP.NE.AND P6, PT, R10, RZ, PT ;  /* 0x000000ff0a00d20c */ /* 0x020fe20003fc5270 */
[----:B------:R4:W5:Y:S03]  /*0810*/  @!P4 LDG.E.U8 R26, [R4.64] ;  /* 0x00000004041ac981 */ /* 0x000966000c1e1100 */
[----:B------:R-:W-:Y:S01]  /*0820*/  @!P5 SEL R25, RZ, 0x1, !P6 ;  /* 0x00000001ff19d807 */ /* 0x000fe20007000000 */
[----:B------:R1:W5:Y:S01]  /*0830*/  @!P4 LDG.E.U8 R27, [R12.64] ;  /* 0x000000040c1bc981 */ /* 0x000362000c1e1100 */
[C---:B------:R-:W-:Y:S02]  /*0840*/  @!P3 IADD3 R14, P6, R15.reuse, c[0x0][0x170], RZ ;  /* 0x00005c000f0eba10 */ /* 0x040fe40007fde0ff */
[----:B------:R-:W-:-:S03]  /*0850*/  @!P3 IADD3 R10, P5, R15, c[0x0][0x178], RZ ;  /* 0x00005e000f0aba10 */ /* 0x000fc60007fbe0ff */
[----:B------:R-:W-:Y:S01]  /*0860*/  @!P3 IMAD.X R15, RZ, RZ, c[0x0][0x174], P6 ;  /* 0x00005d00ff0fb624 */ /* 0x000fe200030e06ff */
[----:B0-----:R-:W-:Y:S01]  /*0870*/  @!P2 IADD3 R6, P6, R8, c[0x0][0x170], RZ ;  /* 0x00005c000806aa10 */ /* 0x001fe20007fde0ff */
[----:B------:R-:W-:Y:S01]  /*0880*/  @!P0 IMAD.IADD R16, R0, 0x1, R9 ;  /* 0x0000000100108824 */ /* 0x000fe200078e0209 */
[----:B------:R-:W-:Y:S01]  /*0890*/  @!P0 IADD3 R9, R9, 0x80, RZ ;  /* 0x0000008009098810 */ /* 0x000fe20007ffe0ff */
[----:B------:R-:W-:Y:S01]  /*08a0*/  @!P3 IMAD.X R11, RZ, RZ, c[0x0][0x17c], P5 ;  /* 0x00005f00ff0bb624 */ /* 0x000fe200028e06ff */
[----:B------:R-:W5:Y:S01]  /*08b0*/  @!P3 LDG.E.U8 R14, [R14.64] ;  /* 0x000000040e0eb981 */ /* 0x000f62000c1e1100 */
[----:B------:R-:W-:Y:S01]  /*08c0*/  @!P2 IMAD.X R7, RZ, RZ, c[0x0][0x174], P6 ;  /* 0x00005d00ff07a624 */ /* 0x000fe200030e06ff */
[----:B------:R-:W-:Y:S02]  /*08d0*/  ISETP.GE.AND P5, PT, R9, R18, PT ;  /* 0x000000120900720c */ /* 0x000fe40003fa6270 */
[----:B-1----:R-:W-:Y:S01]  /*08e0*/  @!P2 IADD3 R2, P6, R8, c[0x0][0x178], RZ ;  /* 0x00005e000802aa10 */ /* 0x002fe20007fde0ff */
[----:B------:R0:W5:Y:S04]  /*08f0*/  @!P3 LDG.E.U8 R10, [R10.64] ;  /* 0x000000040a0ab981 */ /* 0x000168000c1e1100 */
[----:B------:R-:W-:Y:S01]  /*0900*/  @!P2 IMAD.X R3, RZ, RZ, c[0x0][0x17c], P6 ;  /* 0x00005f00ff03a624 */ /* 0x000fe200030e06ff */
[C---:B----4-:R-:W-:Y:S01]  /*0910*/  @!P0 IADD3 R4, P6, R16.reuse, c[0x0][0x170], RZ ;  /* 0x00005c0010048a10 */ /* 0x050fe20007fde0ff */
[----:B------:R1:W4:Y:S04]  /*0920*/  @!P2 LDG.E.U8 R6, [R6.64] ;  /* 0x000000040606a981 */ /* 0x000328000c1e1100 */
[----:B------:R-:W-:Y:S01]  /*0930*/  @!P0 IMAD.X R5, RZ, RZ, c[0x0][0x174], P6 ;  /* 0x00005d00ff058624 */ /* 0x000fe200030e06ff */
[----:B------:R-:W-:Y:S01]  /*0940*/  @!P0 IADD3 R8, P6, R16, c[0x0][0x178], RZ ;  /* 0x00005e0010088a10 */ /* 0x000fe20007fde0ff */
[----:B------:R-:W-:Y:S01]  /*0950*/  @!P5 IMAD.IADD R16, R0, 0x1, R9 ;  /* 0x000000010010d824 */ /* 0x000fe200078e0209 */
[----:B------:R0:W4:Y:S03]  /*0960*/  @!P2 LDG.E.U8 R28, [R2.64] ;  /* 0x00000004021ca981 */ /* 0x000126000c1e1100 */
[----:B------:R-:W-:Y:S01]  /*0970*/  @!P0 IMAD.X R9, RZ, RZ, c[0x0][0x17c], P6 ;  /* 0x00005f00ff098624 */ /* 0x000fe200030e06ff */
[C---:B------:R-:W-:Y:S01]  /*0980*/  @!P5 IADD3 R12, P6, R16.reuse, c[0x0][0x170], RZ ;  /* 0x00005c00100cda10 */ /* 0x040fe20007fde0ff */
[----:B------:R0:W4:Y:S04]  /*0990*/  @!P0 LDG.E.U8 R4, [R4.64] ;  /* 0x0000000404048981 */ /* 0x000128000c1e1100 */
[----:B------:R-:W-:Y:S01]  /*09a0*/  @!P5 IMAD.X R13, RZ, RZ, c[0x0][0x174], P6 ;  /* 0x00005d00ff0dd624 */ /* 0x000fe200030e06ff */
[----:B------:R-:W-:Y:S01]  /*09b0*/  @!P5 IADD3 R16, P6, R16, c[0x0][0x178], RZ ;  /* 0x00005e001010da10 */ /* 0x000fe20007fde0ff */
[----:B------:R0:W4:Y:S04]  /*09c0*/  @!P0 LDG.E.U8 R8, [R8.64] ;  /* 0x0000000408088981 */ /* 0x000128000c1e1100 */
[----:B------:R-:W-:Y:S01]  /*09d0*/  @!P5 IMAD.X R17, RZ, RZ, c[0x0][0x17c], P6 ;  /* 0x00005f00ff11d624 */ /* 0x000fe200030e06ff */
[----:B------:R-:W4:Y:S04]  /*09e0*/  @!P5 LDG.E.U8 R12, [R12.64] ;  /* 0x000000040c0cd981 */ /* 0x000f28000c1e1100 */
[----:B------:R-:W4:Y:S01]  /*09f0*/  @!P5 LDG.E.U8 R16, [R16.64] ;  /* 0x000000041010d981 */ /* 0x000f22000c1e1100 */
[----:B0-----:R-:W-:-:S02]  /*0a00*/  PRMT R11, RZ, 0x7610, R11 ;  /* 0x00007610ff0b7816 */ /* 0x001fc4000000000b */
[----:B------:R-:W-:Y:S01]  /*0a10*/  PRMT R5, RZ, 0x7610, R5 ;  /* 0x00007610ff057816 */ /* 0x000fe20000000005 */
[----:B------:R-:W-:Y:S01]  /*0a20*/  @!P1 IMAD.IADD R2, R0, 0x1, R19 ;  /* 0x0000000100029824 */ /* 0x000fe200078e0213 */
[----:B------:R-:W-:-:S05]  /*0a30*/  IADD3 R3, R19, 0x80, RZ ;  /* 0x0000008013037810 */ /* 0x000fca0007ffe0ff */
[----:B------:R-:W-:Y:S01]  /*0a40*/  @!P1 IMAD.MOV.U32 R19, RZ, RZ, R3 ;  /* 0x000000ffff139224 */ /* 0x000fe200078e0003 */
[----:B-1----:R-:W-:Y:S02]  /*0a50*/  PRMT R7, RZ, 0x7610, R7 ;  /* 0x00007610ff077816 */ /* 0x002fe40000000007 */
[----:B------:R-:W-:Y:S01]  /*0a60*/  PRMT R9, RZ, 0x7610, R9 ;  /* 0x00007610ff097816 */ /* 0x000fe20000000009 */
[----:B------:R-:W-:Y:S01]  /*0a70*/  BSSY B0, `(.L_x_1373) ;  /* 0x0000058000007945 */ /* 0x000fe20003800000 */
[----:B------:R-:W-:Y:S01]  /*0a80*/  BSSY B1, `(.L_x_1374) ;  /* 0x0000050000017945 */ /* 0x000fe20003800000 */
[----:B------:R-:W-:Y:S02]  /*0a90*/  LOP3.LUT R20, R20, R21, RZ, 0x3c, !PT ;  /* 0x0000001514147212 */ /* 0x000fe400078e3cff */
[----:B------:R-:W-:Y:S02]  /*0aa0*/  LOP3.LUT R22, R22, R25, RZ, 0x3c, !PT ;  /* 0x0000001916167212 */ /* 0x000fe400078e3cff */
[----:B--2---:R-:W-:-:S04]  /*0ab0*/  @!P1 ISETP.NE.AND P6, PT, R23, RZ, PT ;  /* 0x000000ff1700920c */ /* 0x004fc80003fc5270 */
[----:B------:R-:W-:Y:S02]  /*0ac0*/  @!P1 SEL R11, RZ, 0x1, !P6 ;  /* 0x00000001ff0b9807 */ /* 0x000fe40007000000 */
[----:B---3--:R-:W-:Y:S02]  /*0ad0*/  @!P1 ISETP.NE.AND P6, PT, R24, RZ, PT ;  /* 0x000000ff1800920c */ /* 0x008fe40003fc5270 */
[----:B------:R-:W-:Y:S02]  /*0ae0*/  PRMT R24, RZ, 0x7610, R24 ;  /* 0x00007610ff187816 */ /* 0x000fe40000000018 */
[----:B------:R-:W-:Y:S02]  /*0af0*/  @!P1 SEL R24, RZ, 0x1, !P6 ;  /* 0x00000001ff189807 */ /* 0x000fe40007000000 */
[----:B-----5:R-:W-:-:S04]  /*0b00*/  @!P4 ISETP.NE.AND P6, PT, R26, RZ, PT ;  /* 0x000000ff1a00c20c */ /* 0x020fc80003fc5270 */
[----:B------:R-:W-:Y:S02]  /*0b10*/  @!P4 SEL R5, RZ, 0x1, !P6 ;  /* 0x00000001ff05c807 */ /* 0x000fe40007000000 */
[----:B------:R-:W-:Y:S02]  /*0b20*/  @!P4 ISETP.NE.AND P6, PT, R27, RZ, PT ;  /* 0x000000ff1b00c20c */ /* 0x000fe40003fc5270 */
[----:B------:R-:W-:Y:S02]  /*0b30*/  PRMT R26, RZ, 0x7610, R26 ;  /* 0x00007610ff1a7816 */ /* 0x000fe4000000001a */
[----:B------:R-:W-:Y:S02]  /*0b40*/  @!P4 SEL R26, RZ, 0x1, !P6 ;  /* 0x00000001ff1ac807 */ /* 0x000fe40007000000 */
[----:B------:R-:W-:Y:S02]  /*0b50*/  @!P1 IADD3 R2, P4, R2, c[0x0][0x168], RZ ;  /* 0x00005a0002029a10 */ /* 0x000fe40007f9e0ff */
[----:B------:R-:W-:-:S03]  /*0b60*/  LOP3.LUT R11, R11, R24, RZ, 0x3c, !PT ;  /* 0x000000180b0b7212 */ /* 0x000fc600078e3cff */
[----:B------:R-:W-:Y:S01]  /*0b70*/  @!P1 IMAD.X R3, RZ, RZ, c[0x0][0x16c], P4 ;  /* 0x00005b00ff039624 */ /* 0x000fe200020e06ff */
[----:B------:R-:W-:-:S04]  /*0b80*/  @!P3 ISETP.NE.AND P4, PT, R14, RZ, PT ;  /* 0x000000ff0e00b20c */ /* 0x000fc80003f85270 */
[----:B------:R0:W-:Y:S01]  /*0b90*/  @!P1 STG.E.U8 [R2.64], R11 ;  /* 0x0000000b02009986 */ /* 0x0001e2000c101104 */
[----:B------:R-:W-:Y:S02]  /*0ba0*/  @!P3 SEL R7, RZ, 0x1, !P4 ;  /* 0x00000001ff07b807 */ /* 0x000fe40006000000 */
[----:B----4-:R-:W-:Y:S02]  /*0bb0*/  @!P2 ISETP.NE.AND P4, PT, R6, RZ, PT ;  /* 0x000000ff0600a20c */ /* 0x010fe40003f85270 */
[----:B------:R-:W-:Y:S02]  /*0bc0*/  PRMT R6, RZ, 0x7610, R6 ;  /* 0x00007610ff067816 */ /* 0x000fe40000000006 */
[----:B------:R-:W-:Y:S02]  /*0bd0*/  @!P2 ISETP.NE.AND P1, PT, R28, RZ, PT ;  /* 0x000000ff1c00a20c */ /* 0x000fe40003f25270 */
[----:B------:R-:W-:Y:S02]  /*0be0*/  @!P2 SEL R6, RZ, 0x1, !P4 ;  /* 0x00000001ff06a807 */ /* 0x000fe40006000000 */
[----:B------:R-:W-:-:S02]  /*0bf0*/  @!P2 SEL R9, RZ, 0x1, !P1 ;  /* 0x00000001ff09a807 */ /* 0x000fc40004800000 */
[----:B------:R-:W-:Y:S02]  /*0c00*/  ISETP.GE.AND P2, PT, R19, R18, PT ;  /* 0x000000121300720c */ /* 0x000fe40003f46270 */
[----:B------:R-:W-:Y:S02]  /*0c10*/  @!P3 ISETP.NE.AND P6, PT, R10, RZ, PT ;  /* 0x000000ff0a00b20c */ /* 0x000fe40003fc5270 */
[----:B------:R-:W-:Y:S02]  /*0c20*/  PRMT R10, RZ, 0x7610, R10 ;  /* 0x00007610ff0a7816 */ /* 0x000fe4000000000a */
[----:B------:R-:W-:Y:S02]  /*0c30*/  @!P3 SEL R10, RZ, 0x1, !P6 ;  /* 0x00000001ff0ab807 */ /* 0x000fe40007000000 */
[----:B------:R-:W-:Y:S02]  /*0c40*/  @!P0 ISETP.NE.AND P3, PT, R4, RZ, PT ;  /* 0x000000ff0400820c */ /* 0x000fe40003f65270 */
[----:B------:R-:W-:-:S02]  /*0c50*/  @!P0 ISETP.NE.AND P6, PT, R8, RZ, PT ;  /* 0x000000ff0800820c */ /* 0x000fc40003fc5270 */
[----:B------:R-:W-:Y:S02]  /*0c60*/  @!P5 ISETP.NE.AND P4, PT, R12, RZ, PT ;  /* 0x000000ff0c00d20c */ /* 0x000fe40003f85270 */
[----:B------:R-:W-:Y:S02]  /*0c70*/  @!P5 ISETP.NE.AND P1, PT, R16, RZ, PT ;  /* 0x000000ff1000d20c */ /* 0x000fe40003f25270 */
[----:B0-----:R-:W-:Y:S02]  /*0c80*/  PRMT R3, RZ, 0x7610, R3 ;  /* 0x00007610ff037816 */ /* 0x001fe40000000003 */
[----:B------:R-:W-:Y:S02]  /*0c90*/  PRMT R4, RZ, 0x7610, R4 ;  /* 0x00007610ff047816 */ /* 0x000fe40000000004 */
[----:B------:R-:W-:Y:S02]  /*0ca0*/  PRMT R2, RZ, 0x7610, R2 ;  /* 0x00007610ff027816 */ /* 0x000fe40000000002 */
[----:B------:R-:W-:-:S02]  /*0cb0*/  PRMT R11, RZ, 0x7610, R11 ;  /* 0x00007610ff0b7816 */ /* 0x000fc4000000000b */
[----:B------:R-:W-:Y:S02]  /*0cc0*/  @!P0 SEL R3, RZ, 0x1, !P3 ;  /* 0x00000001ff038807 */ /* 0x000fe40005800000 */
[----:B------:R-:W-:Y:S02]  /*0cd0*/  @!P0 SEL R4, RZ, 0x1, !P6 ;  /* 0x00000001ff048807 */ /* 0x000fe40007000000 */
[----:B------:R-:W-:Y:S02]  /*0ce0*/  @!P5 SEL R2, RZ, 0x1, !P4 ;  /* 0x00000001ff02d807 */ /* 0x000fe40006000000 */
[----:B------:R-:W-:Y:S02]  /*0cf0*/  @!P5 SEL R11, RZ, 0x1, !P1 ;  /* 0x00000001ff0bd807 */ /* 0x000fe40004800000 */
[----:B------:R-:W-:Y:S02]  /*0d00*/  LOP3.LUT R5, R5, R26, RZ, 0x3c, !PT ;  /* 0x0000001a05057212 */ /* 0x000fe400078e3cff */
[----:B------:R-:W-:-:S02]  /*0d10*/  LOP3.LUT R13, R7, R10, RZ, 0x3c, !PT ;  /* 0x0000000a070d7212 */ /* 0x000fc400078e3cff */
[----:B------:R-:W-:Y:S02]  /*0d20*/  LOP3.LUT R9, R6, R9, RZ, 0x3c, !PT ;  /* 0x0000000906097212 */ /* 0x000fe400078e3cff */
[----:B------:R-:W-:Y:S02]  /*0d30*/  LOP3.LUT R3, R3, R4, RZ, 0x3c, !PT ;  /* 0x0000000403037212 */ /* 0x000fe400078e3cff */
[----:B------:R-:W-:Y:S01]  /*0d40*/  LOP3.LUT R2, R2, R11, RZ, 0x3c, !PT ;  /* 0x0000000b02027212 */ /* 0x000fe200078e3cff */
[----:B------:R-:W-:Y:S05]  /*0d50*/  @P2 BRA `(.L_x_1375) ;  /* 0x000000c000002947 */ /* 0x000fea0003800000 */
[----:B------:R-:W-:Y:S01]  /*0d60*/  IMAD.IADD R6, R0, 0x1, R19 ;  /* 0x0000000100067824 */ /* 0x000fe200078e0213 */
[----:B------:R-:W-:-:S04]  /*0d70*/  IADD3 R19, R19, 0x80, RZ ;  /* 0x0000008013137810 */ /* 0x000fc80007ffe0ff */
[----:B------:R-:W-:-:S05]  /*0d80*/  IADD3 R6, P0, R6, c[0x0][0x168], RZ ;  /* 0x00005a0006067a10 */ /* 0x000fca0007f1e0ff */
[----:B------:R-:W-:Y:S01]  /*0d90*/  IMAD.X R7, RZ, RZ, c[0x0][0x16c], P0 ;  /* 0x00005b00ff077624 */ /* 0x000fe200000e06ff */
[----:B------:R-:W-:-:S04]  /*0da0*/  ISETP.GE.AND P0, PT, R19, R18, PT ;  /* 0x000000121300720c */ /* 0x000fc80003f06270 */
[----:B------:R0:W-:Y:S09]  /*0db0*/  STG.E.U8 [R6.64], R20 ;  /* 0x0000001406007986 */ /* 0x0001f2000c101104 */
[----:B------:R-:W-:Y:S05]  /*0dc0*/  @P0 BRA `(.L_x_1376) ;  /* 0x000000c000000947 */ /* 0x000fea0003800000 */
[----:B0-----:R-:W-:Y:S01]  /*0dd0*/  IMAD.IADD R6, R0, 0x1, R19 ;  /* 0x0000000100067824 */ /* 0x001fe200078e0213 */
[----:B------:R-:W-:-:S04]  /*0de0*/  IADD3 R19, R19, 0x80, RZ ;  /* 0x0000008013137810 */ /* 0x000fc80007ffe0ff */
[----:B------:R-:W-:-:S05]  /*0df0*/  IADD3 R6, P0, R6, c[0x0][0x168], RZ ;  /* 0x00005a0006067a10 */ /* 0x000fca0007f1e0ff */
[----:B------:R-:W-:-:S05]  /*0e00*/  IMAD.X R7, RZ, RZ, c[0x0][0x16c], P0 ;  /* 0x00005b00ff077624 */ /* 0x000fca00000e06ff */
[----:B------:R0:W-:Y:S03]  /*0e10*/  STG.E.U8 [R6.64], R22 ;  /* 0x0000001606007986 */ /* 0x0001e6000c101104 */
.L_x_1375:
[----:B------:R-:W-:-:S13]  /*0e20*/  ISETP.GE.AND P0, PT, R19, R18, PT ;  /* 0x000000121300720c */ /* 0x000fda0003f06270 */
[----:B------:R-:W-:Y:S05]  /*0e30*/  @P0 BRA `(.L_x_1377) ;  /* 0x000000c000000947 */ /* 0x000fea0003800000 */
[----:B0-----:R-:W-:Y:S01]  /*0e40*/  IMAD.IADD R6, R0, 0x1, R19 ;  /* 0x0000000100067824 */ /* 0x001fe200078e0213 */
[----:B------:R-:W-:-:S04]  /*0e50*/  IADD3 R19, R19, 0x80, RZ ;  /* 0x0000008013137810 */ /* 0x000fc80007ffe0ff */
[----:B------:R-:W-:-:S05]  /*0e60*/  IADD3 R6, P0, R6, c[0x0][0x168], RZ ;  /* 0x00005a0006067a10 */ /* 0x000fca0007f1e0ff */
[----:B------:R-:W-:-:S05]  /*0e70*/  IMAD.X R7, RZ, RZ, c[0x0][0x16c], P0 ;  /* 0x00005b00ff077624 */ /* 0x000fca00000e06ff */
[----:B------:R0:W-:Y:S03]  /*0e80*/  STG.E.U8 [R6.64], R5 ;  /* 0x0000000506007986 */ /* 0x0001e6000c101104 */
.L_x_1376:
[----:B------:R-:W-:-:S13]  /*0e90*/  ISETP.GE.AND P0, PT, R19, R18, PT ;  /* 0x000000121300720c */ /* 0x000fda0003f06270 */
[----:B------:R-:W-:Y:S05]  /*0ea0*/  @P0 BRA `(.L_x_1378) ;  /* 0x000000d000000947 */ /* 0x000fea0003800000 */
[----:B------:R-:W-:Y:S01]  /*0eb0*/  IMAD.IADD R4, R0, 0x1, R19 ;  /* 0x0000000100047824 */ /* 0x000fe200078e0213 */
[----:B------:R-:W-:-:S04]  /*0ec0*/  IADD3 R19, R19, 0x80, RZ ;  /* 0x0000008013137810 */ /* 0x000fc80007ffe0ff */
[----:B------:R-:W-:-:S05]  /*0ed0*/  IADD3 R4, P0, R4, c[0x0][0x168], RZ ;  /* 0x00005a0004047a10 */ /* 0x000fca0007f1e0ff */
[----:B0-----:R-:W-:-:S05]  /*0ee0*/  IMAD.X R5, RZ, RZ, c[0x0][0x16c], P0 ;  /* 0x00005b00ff057624 */ /* 0x001fca00000e06ff */
[----:B------:R0:W-:Y:S03]  /*0ef0*/  STG.E.U8 [R4.64], R13 ;  /* 0x0000000d04007986 */ /* 0x0001e6000c101104 */
.L_x_1377:
[----:B------:R-:W-:-:S13]  /*0f00*/  ISETP.GE.AND P0, PT, R19, R18, PT ;  /* 0x000000121300720c */ /* 0x000fda0003f06270 */
[----:B------:R-:W-:Y:S01]  /*0f10*/  @P0 BREAK B1 ;  /* 0x0000000000010942 */ /* 0x000fe20003800000 */
[----:B------:R-:W-:Y:S05]  /*0f20*/  @P0 BRA `(.L_x_1379) ;  /* 0x000000c000000947 */ /* 0x000fea0003800000 */
[----:B0-----:R-:W-:Y:S01]  /*0f30*/  IMAD.IADD R4, R0, 0x1, R19 ;  /* 0x0000000100047824 */ /* 0x001fe200078e0213 */
[----:B------:R-:W-:-:S04]  /*0f40*/  IADD3 R19, R19, 0x80, RZ ;  /* 0x0000008013137810 */ /* 0x000fc80007ffe0ff */
[----:B------:R-:W-:-:S05]  /*0f50*/  IADD3 R4, P0, R4, c[0x0][0x168], RZ ;  /* 0x00005a0004047a10 */ /* 0x000fca0007f1e0ff */
[----:B------:R-:W-:-:S05]  /*0f60*/  IMAD.X R5, RZ, RZ, c[0x0][0x16c], P0 ;  /* 0x00005b00ff057624 */ /* 0x000fca00000e06ff */
[----:B------:R0:W-:Y:S03]  /*0f70*/  STG.E.U8 [R4.64], R9 ;  /* 0x0000000904007986 */ /* 0x0001e6000c101104 */
.L_x_1378:
[----:B------:R-:W-:Y:S05]  /*0f80*/  BSYNC B1 ;  /* 0x0000000000017941 */ /* 0x000fea0003800000 */
.L_x_1374:
[----:B------:R-:W-:-:S13]  /*0f90*/  ISETP.GE.AND P0, PT, R19, R18, PT ;  /* 0x000000121300720c */ /* 0x000fda0003f06270 */
[----:B0-----:R-:W-:Y:S01]  /*0fa0*/  @!P0 IMAD.IADD R4, R0, 0x1, R19 ;  /* 0x0000000100048824 */ /* 0x001fe200078e0213 */
[----:B------:R-:W-:-:S04]  /*0fb0*/  @!P0 IADD3 R19, R19, 0x80, RZ ;  /* 0x0000008013138810 */ /* 0x000fc80007ffe0ff */
[----:B------:R-:W-:-:S05]  /*0fc0*/  @!P0 IADD3 R4, P1, R4, c[0x0][0x168], RZ ;  /* 0x00005a0004048a10 */ /* 0x000fca0007f3e0ff */
[----:B------:R-:W-:-:S05]  /*0fd0*/  @!P0 IMAD.X R5, RZ, RZ, c[0x0][0x16c], P1 ;  /* 0x00005b00ff058624 */ /* 0x000fca00008e06ff */
[----:B------:R0:W-:Y:S03]  /*0fe0*/  @!P0 STG.E.U8 [R4.64], R3 ;  /* 0x0000000304008986 */ /* 0x0001e6000c101104 */
.L_x_1379:
[----:B------:R-:W-:Y:S05]  /*0ff0*/  BSYNC B0 ;  /* 0x0000000000007941 */ /* 0x000fea0003800000 */
.L_x_1373:
[----:B------:R-:W-:Y:S01]  /*1000*/  WARPSYNC 0xffffffff ;  /* 0xffffffff00007948 */ /* 0x000fe20003800000 */
[----:B------:R-:W-:-:S13]  /*1010*/  ISETP.GE.AND P0, PT, R19, R18, PT ;  /* 0x000000121300720c */ /* 0x000fda0003f06270 */
[----:B------:R-:W-:Y:S05]  /*1020*/  @P0 EXIT ;  /* 0x000000000000094d */ /* 0x000fea0003800000 */
[----:B------:R-:W-:-:S05]  /*1030*/  IMAD.IADD R0, R0, 0x1, R19 ;  /* 0x0000000100007824 */ /* 0x000fca00078e0213 */
[----:B0-----:R-:W-:-:S05]  /*1040*/  IADD3 R4, P0, R0, c[0x0][0x168], RZ ;  /* 0x00005a0000047a10 */ /* 0x001fca0007f1e0ff */
[----:B------:R-:W-:-:S05]  /*1050*/  IMAD.X R5, RZ, RZ, c[0x0][0x16c], P0 ;  /* 0x00005b00ff057624 */ /* 0x000fca00000e06ff */
[----:B------:R-:W-:Y:S01]  /*1060*/  STG.E.U8 [R4.64], R2 ;  /* 0x0000000204007986 */ /* 0x000fe2000c101104 */
[----:B------:R-:W-:Y:S05]  /*1070*/  EXIT ;  /* 0x000000000000794d */ /* 0x000fea0003800000 */
.L_x_1380:
        /* <DEDUP_REMOVED lines=16> */
.L_x_25051:


//--------------------- .text._ZN2at6native29vectorized_elementwise_kernelILi4ENS0_13BinaryFunctorIbbbNS0_17BitwiseXorFunctorIbEEEESt5arrayIPcLm3EEEEviT0_T1_ --------------------------
	.section	.text._ZN2at6native29vectorized_elementwise_kernelILi4ENS0_13BinaryFunctorIbbbNS0_17BitwiseXorFunctorIbEEEESt5arrayIPcLm3EEEEviT0_T1_,"ax",@progbits
	.sectioninfo	@"SHI_REGISTERS=31"
	.align	128
        .global         _ZN2at6native29vectorized_elementwise_kernelILi4ENS0_13BinaryFunctorIbbbNS0_17BitwiseXorFunctorIbEEEESt5arrayIPcLm3EEEEviT0_T1_
        .type           _ZN2at6native29vectorized_elementwise_kernelILi4ENS0_13BinaryFunctorIbbbNS0_17BitwiseXorFunctorIbEEEESt5arrayIPcLm3EEEEviT0_T1_,@function
        .size           _ZN2at6native29vectorized_elementwise_kernelILi4ENS0_13BinaryFunctorIbbbNS0_17BitwiseXorFunctorIbEEEESt5arrayIPcLm3EEEEviT0_T1_,(.L_x_25052 - _ZN2at6native29vectorized_elementwise_kernelILi4ENS0_13BinaryFunctorIbbbNS0_17BitwiseXorFunctorIbEEEESt5arrayIPcLm3EEEEviT0_T1_)
        .other          _ZN2at6native29vectorized_elementwise_kernelILi4ENS0_13BinaryFunctorIbbbNS0_17BitwiseXorFunctorIbEEEESt5arrayIPcLm3EEEEviT0_T1_,@"STO_CUDA_ENTRY STV_DEFAULT"
_ZN2at6native29vectorized_elementwise_kernelILi4ENS0_13BinaryFunctorIbbbNS0_17BitwiseXorFunctorIbEEEESt5arrayIPcLm3EEEEviT0_T1_:
.text._ZN2at6native29vectorized_elementwise_kernelILi4ENS0_13BinaryFunctorIbbbNS0_17BitwiseXorFunctorIbEEEESt5arrayIPcLm3EEEEviT0_T1_:
        /* <DEDUP_REMOVED lines=15> */
[----:B------:R-:W2:Y:S04]  /*00f0*/  LDG.E R10, [R6.64] ;  /* 0x00000004060a7981 */ /* 0x000ea8000c1e1900 */
[----:B------:R-:W3:Y:S04]  /*0100*/  LDG.E R11, [R4.64] ;  /* 0x00000004040b7981 */ /* 0x000ee8000c1e1900 */
[----:B------:R-:W4:Y:S04]  /*0110*/  LDG.E R13, [R6.64+0x200] ;  /* 0x00020004060d7981 */ /* 0x000f28000c1e1900 */
[----:B------:R0:W5:Y:S01]  /*0120*/  LDG.E R12, [R4.64+0x200] ;  /* 0x00020004040c7981 */ /* 0x000162000c1e1900 */
[----:B--2---:R-:W-:-:S02]  /*0130*/  PRMT R3, R10, 0x7770, RZ ;  /* 0x000077700a037816 */ /* 0x004fc400000000ff */
[C---:B------:R-:W-:Y:S02]  /*0140*/  PRMT R8, R10.reuse, 0x7771, RZ ;  /* 0x000077710a087816 */ /* 0x040fe400000000ff */
[----:B------:R-:W-:Y:S02]  /*0150*/  ISETP.NE.AND P0, PT, R3, RZ, PT ;  /* 0x000000ff0300720c */ /* 0x000fe40003f05270 */
[----:B---3--:R-:W-:Y:S02]  /*0160*/  PRMT R3, R11, 0x7770, RZ ;  /* 0x000077700b037816 */ /* 0x008fe400000000ff */
[----:B------:R-:W-:Y:S02]  /*0170*/  PRMT R9, R10, 0x7772, RZ ;  /* 0x000077720a097816 */ /* 0x000fe400000000ff */
[----:B------:R-:W-:Y:S02]  /*0180*/  ISETP.NE.XOR P0, PT, R3, RZ, P0 ;  /* 0x000000ff0300720c */ /* 0x000fe40000705a70 */
[----:B------:R-:W-:-:S02]  /*0190*/  ISETP.NE.AND P1, PT, R8, RZ, PT ;  /* 0x000000ff0800720c */ /* 0x000fc40003f25270 */
[----:B------:R-:W-:Y:S02]  /*01a0*/  ISETP.NE.AND P2, PT, R9, RZ, PT ;  /* 0x000000ff0900720c */ /* 0x000fe40003f45270 */
[C---:B------:R-:W-:Y:S02]  /*01b0*/  PRMT R3, R11.reuse, 0x7771, RZ ;  /* 0x000077710b037816 */ /* 0x040fe400000000ff */
[----:B0-----:R-:W-:Y:S02]  /*01c0*/  PRMT R4, R11, 0x7772, RZ ;  /* 0x000077720b047816 */ /* 0x001fe400000000ff */
[C---:B----4-:R-:W-:Y:S02]  /*01d0*/  PRMT R5, R13.reuse, 0x7770, RZ ;  /* 0x000077700d057816 */ /* 0x050fe400000000ff */
[----:B------:R-:W-:Y:S02]  /*01e0*/  PRMT R10, R10, 0x7773, RZ ;  /* 0x000077730a0a7816 */ /* 0x000fe400000000ff */
[----:B------:R-:W-:-:S02]  /*01f0*/  PRMT R6, R13, 0x7771, RZ ;  /* 0x000077710d067816 */ /* 0x000fc400000000ff */
[----:B------:R-:W-:Y:S02]  /*0200*/  ISETP.NE.XOR P1, PT, R3, RZ, P1 ;  /* 0x000000ff0300720c */ /* 0x000fe40000f25a70 */
[----:B------:R-:W-:Y:S02]  /*0210*/  ISETP.NE.XOR P2, PT, R4, RZ, P2 ;  /* 0x000000ff0400720c */ /* 0x000fe40001745a70 */
[----:B------:R-:W-:Y:S02]  /*0220*/  ISETP.NE.AND P3, PT, R5, RZ, PT ;  /* 0x000000ff0500720c */ /* 0x000fe40003f65270 */
[----:B------:R-:W-:Y:S02]  /*0230*/  ISETP.NE.AND P5, PT, R10, RZ, PT ;  /* 0x000000ff0a00720c */ /* 0x000fe40003fa5270 */
[----:B------:R-:W-:Y:S02]  /*0240*/  ISETP.NE.AND P4, PT, R6, RZ, PT ;  /* 0x000000ff0600720c */ /* 0x000fe40003f85270 */
[----:B------:R-:W-:-:S02]  /*0250*/  PRMT R3, R11, 0x7773, RZ ;  /* 0x000077730b037816 */ /* 0x000fc400000000ff */
[C---:B-----5:R-:W-:Y:S02]  /*0260*/  PRMT R4, R12.reuse, 0x7770, RZ ;  /* 0x000077700c047816 */ /* 0x060fe400000000ff */
[----:B------:R-:W-:Y:S02]  /*0270*/  PRMT R5, R12, 0x7771, RZ ;  /* 0x000077710c057816 */ /* 0x000fe400000000ff */
[----:B------:R-:W-:Y:S02]  /*0280*/  PRMT R6, R13, 0x7772, RZ ;  /* 0x000077720d067816 */ /* 0x000fe400000000ff */
[----:B------:R-:W-:Y:S02]  /*0290*/  ISETP.NE.XOR P5, PT, R3, RZ, P5 ;  /* 0x000000ff0300720c */ /* 0x000fe40002fa5a70 */
[----:B------:R-:W-:Y:S02]  /*02a0*/  ISETP.NE.XOR P3, PT, R4, RZ, P3 ;  /* 0x000000ff0400720c */ /* 0x000fe40001f65a70 */
[----:B------:R-:W-:-:S02]  /*02b0*/  ISETP.NE.XOR P4, PT, R5, RZ, P4 ;  /* 0x000000ff0500720c */ /* 0x000fc40002785a70 */
[----:B------:R-:W-:Y:S02]  /*02c0*/  ISETP.NE.AND P6, PT, R6, RZ, PT ;  /* 0x000000ff0600720c */ /* 0x000fe40003fc5270 */
[----:B------:R-:W-:Y:S02]  /*02d0*/  PRMT R8, R12, 0x7772, RZ ;  /* 0x000077720c087816 */ /* 0x000fe400000000ff */
[----:B------:R-:W-:Y:S02]  /*02e0*/  PRMT R3, R13, 0x7773, RZ ;  /* 0x000077730d037816 */ /* 0x000fe400000000ff */
[----:B------:R-:W-:Y:S02]  /*02f0*/  SEL R4, RZ, 0x1, !P0 ;  /* 0x00000001ff047807 */ /* 0x000fe40004000000 */
[----:B------:R-:W-:Y:S02]  /*0300*/  SEL R5, RZ, 0x1, !P1 ;  /* 0x00000001ff057807 */ /* 0x000fe40004800000 */
[----:B------:R-:W-:-:S02]  /*0310*/  SEL R6, RZ, 0x1, !P3 ;  /* 0x00000001ff067807 */ /* 0x000fc40005800000 */
[----:B------:R-:W-:Y:S02]  /*0320*/  SEL R7, RZ, 0x1, !P4 ;  /* 0x00000001ff077807 */ /* 0x000fe40006000000 */
[----:B------:R-:W-:Y:S02]  /*0330*/  ISETP.NE.AND P0, PT, R3, RZ, PT ;  /* 0x000000ff0300720c */ /* 0x000fe40003f05270 */
[----:B------:R-:W-:Y:S02]  /*0340*/  ISETP.NE.XOR P6, PT, R8, RZ, P6 ;  /* 0x000000ff0800720c */ /* 0x000fe400037c5a70 */
[----:B------:R-:W-:Y:S02]  /*0350*/  PRMT R3, R12, 0x7773, RZ ;  /* 0x000077730c037816 */ /* 0x000fe400000000ff */
[----:B------:R-:W-:Y:S02]  /*0360*/  PRMT R9, R5, 0x7604, R4 ;  /* 0x0000760405097816 */ /* 0x000fe40000000004 */
[----:B------:R-:W-:-:S02]  /*0370*/  PRMT R7, R7, 0x7604, R6 ;  /* 0x0000760407077816 */ /* 0x000fc40000000006 */
[----:B------:R-:W-:Y:S02]  /*0380*/  IADD3 R4, P1, R0, c[0x0][0x168], RZ ;  /* 0x00005a0000047a10 */ /* 0x000fe40007f3e0ff */
[----:B------:R-:W-:Y:S02]  /*0390*/  SEL R0, RZ, 0x1, !P2 ;  /* 0x00000001ff007807 */ /* 0x000fe40005000000 */
[----:B------:R-:W-:Y:S01]  /*03a0*/  SEL R6, RZ, 0x1, !P6 ;  /* 0x00000001ff067807 */ /* 0x000fe20007000000 */
[----:B------:R-:W-:Y:S01]  /*03b0*/  IMAD.X R5, RZ, RZ, c[0x0][0x16c], P1 ;  /* 0x00005b00ff057624 */ /* 0x000fe200008e06ff */
[----:B------:R-:W-:Y:S02]  /*03c0*/  ISETP.NE.XOR P0, PT, R3, RZ, P0 ;  /* 0x000000ff0300720c */ /* 0x000fe40000705a70 */
[----:B------:R-:W-:Y:S01]  /*03d0*/  PRMT R9, R0, 0x7054, R9 ;  /* 0x0000705400097816 */ /* 0x000fe20000000009 */
[----:B------:R-:W-:Y:S01]  /*03e0*/  IMAD.WIDE R2, R2, 0x4, R4 ;  /* 0x0000000402027825 */ /* 0x000fe200078e0204 */
[----:B------:R-:W-:-:S02]  /*03f0*/  PRMT R7, R6, 0x7054, R7 ;  /* 0x0000705406077816 */ /* 0x000fc40000000007 */
[----:B------:R-:W-:Y:S02]  /*0400*/  SEL R0, RZ, 0x1, !P5 ;  /* 0x00000001ff007807 */ /* 0x000fe40006800000 */
[----:B------:R-:W-:Y:S02]  /*0410*/  SEL R6, RZ, 0x1, !P0 ;  /* 0x00000001ff067807 */ /* 0x000fe40004000000 */
[----:B------:R-:W-:Y:S02]  /*0420*/  PRMT R9, R0, 0x654, R9 ;  /* 0x0000065400097816 */ /* 0x000fe40000000009 */
[----:B------:R-:W-:-:S03]  /*0430*/  PRMT R7, R6, 0x654, R7 ;  /* 0x0000065406077816 */ /* 0x000fc60000000007 */
[----:B------:R-:W-:Y:S04]  /*0440*/  STG.E [R2.64], R9 ;  /* 0x0000000902007986 */ /* 0x000fe8000c101904 */
[----:B------:R-:W-:Y:S01]  /*0450*/  STG.E [R2.64+0x200], R7 ;  /* 0x0002000702007986 */ /* 0x000fe2000c101904 */
[----:B------:R-:W-:Y:S05]  /*0460*/  EXIT ;  /* 0x000000000000794d */ /* 0x000fea0003800000 */
.L_x_1381:
        /* <DEDUP_REMOVED lines=151> */
.L_x_1384:
[----:B------:R-:W-:-:S13]  /*0de0*/  ISETP.GE.AND P0, PT, R19, R18, PT ;  /* 0x000000121300720c */ /* 0x000fda0003f06270 */
[----:B------:R-:W-:Y:S05]  /*0df0*/  @P0 BRA `(.L_x_1386) ;  /* 0x000000c000000947 */ /* 0x000fea0003800000 */
[----:B0-----:R-:W-:Y:S01]  /*0e00*/  IMAD.IADD R6, R0, 0x1, R19 ;  /* 0x0000000100067824 */ /* 0x001fe200078e0213 */
[----:B------:R-:W-:-:S04]  /*0e10*/  IADD3 R19, R19, 0x80, RZ ;  /* 0x0000008013137810 */ /* 0x000fc80007ffe0ff */
[----:B------:R-:W-:-:S05]  /*0e20*/  IADD3 R6, P0, R6, c[0x0][0x168], RZ ;  /* 0x00005a0006067a10 */ /* 0x000fca0007f1e0ff */
[----:B------:R-:W-:-:S05]  /*0e30*/  IMAD.X R7, RZ, RZ, c[0x0][0x16c], P0 ;  /* 0x00005b00ff077624 */ /* 0x000fca00000e06ff */
[----:B------:R0:W-:Y:S03]  /*0e40*/  STG.E.U8 [R6.64], R5 ;  /* 0x0000000506007986 */ /* 0x0001e6000c101104 */
.L_x_1385:
[----:B------:R-:W-:-:S13]  /*0e50*/  ISETP.GE.AND P0, PT, R19, R18, PT ;  /* 0x000000121300720c */ /* 0x000fda0003f06270 */
[----:B------:R-:W-:Y:S05]  /*0e60*/  @P0 BRA `(.L_x_1387) ;  /* 0x000000d000000947 */ /* 0x000fea0003800000 */
[----:B------:R-:W-:Y:S01]  /*0e70*/  IMAD.IADD R4, R0, 0x1, R19 ;  /* 0x0000000100047824 */ /* 0x000fe200078e0213 */
[----:B------:R-:W-:-:S04]  /*0e80*/  IADD3 R19, R19, 0x80, RZ ;  /* 0x0000008013137810 */ /* 0x000fc80007ffe0ff */
[----:B------:R-:W-:-:S05]  /*0e90*/  IADD3 R4, P0, R4, c[0x0][0x168], RZ ;  /* 0x00005a0004047a10 */ /* 0x000fca0007f1e0ff */
[----:B0-----:R-:W-:-:S05]  /*0ea0*/  IMAD.X R5, RZ, RZ, c[0x0][0x16c], P0 ;  /* 0x00005b00ff057624 */ /* 0x001fca00000e06ff */
[----:B------:R0:W-:Y:S03]  /*0eb0*/  STG.E.U8 [R4.64], R13 ;  /* 0x0000000d04007986 */ /* 0x0001e6000c101104 */
.L_x_1386:
        /* <DEDUP_REMOVED lines=8> */
.L_x_1387:
[----:B------:R-:W-:Y:S05]  /*0f40*/  BSYNC B1 ;  /* 0x0000000000017941 */ /* 0x000fea0003800000 */
.L_x_1383:
[----:B------:R-:W-:-:S13]  /*0f50*/  ISETP.GE.AND P0, PT, R19, R18, PT ;  /* 0x000000121300720c */ /* 0x000fda0003f06270 */
[----:B0-----:R-:W-:Y:S01]  /*0f60*/  @!P0 IMAD.IADD R4, R0, 0x1, R19 ;  /* 0x0000000100048824 */ /* 0x001fe200078e0213 */
[----:B------:R-:W-:-:S04]  /*0f70*/  @!P0 IADD3 R19, R19, 0x80, RZ ;  /* 0x0000008013138810 */ /* 0x000fc80007ffe0ff */
[----:B------:R-:W-:-:S05]  /*0f80*/  @!P0 IADD3 R4, P1, R4, c[0x0][0x168], RZ ;  /* 0x00005a0004048a10 */ /* 0x000fca0007f3e0ff */
[----:B------:R-:W-:-:S05]  /*0f90*/  @!P0 IMAD.X R5, RZ, RZ, c[0x0][0x16c], P1 ;  /* 0x00005b00ff058624 */ /* 0x000fca00008e06ff */
[----:B------:R0:W-:Y:S03]  /*0fa0*/  @!P0 STG.E.U8 [R4.64], R3 ;  /* 0x0000000304008986 */ /* 0x0001e6000c101104 */
.L_x_1388:
[----:B------:R-:W-:Y:S05]  /*0fb0*/  BSYNC B0 ;  /* 0x0000000000007941 */ /* 0x000fea0003800000 */
.L_x_1382:
        /* <DEDUP_REMOVED lines=8> */
.L_x_1389:
        /* <DEDUP_REMOVED lines=12> */
.L_x_25052:


//--------------------- .text._ZN2at6native29vectorized_elementwise_kernelILi8ENS0_13BinaryFunctorIbbbNS0_17BitwiseXorFunctorIbEEEESt5arrayIPcLm3EEEEviT0_T1_ --------------------------
	.section	.text._ZN2at6native29vectorized_elementwise_kernelILi8ENS0_13BinaryFunctorIbbbNS0_17BitwiseXorFunctorIbEEEESt5arrayIPcLm3EEEEviT0_T1_,"ax",@progbits
	.sectioninfo	@"SHI_REGISTERS=4"
	.align	128
        .global         _ZN2at6native29vectorized_elementwise_kernelILi8ENS0_13BinaryFunctorIbbbNS0_17BitwiseXorFunctorIbEEEESt5arrayIPcLm3EEEEviT0_T1_
        .type           _ZN2at6native29vectorized_elementwise_kernelILi8ENS0_13BinaryFunctorIbbbNS0_17BitwiseXorFunctorIbEEEESt5arrayIPcLm3EEEEviT0_T1_,@function
        .size           _ZN2at6native29vectorized_elementwise_kernelILi8ENS0_13BinaryFunctorIbbbNS0_17BitwiseXorFunctorIbEEEESt5arrayIPcLm3EEEEviT0_T1_,(.L_x_25053 - _ZN2at6native29vectorized_elementwise_kernelILi8ENS0_13BinaryFunctorIbbbNS0_17BitwiseXorFunctorIbEEEESt5arrayIPcLm3EEEEviT0_T1_)
        .other          _ZN2at6native29vectorized_elementwise_kernelILi8ENS0_13BinaryFunctorIbbbNS0_17BitwiseXorFunctorIbEEEESt5arrayIPcLm3EEEEviT0_T1_,@"STO_CUDA_ENTRY STV_DEFAULT"
_ZN2at6native29vectorized_elementwise_kernelILi8ENS0_13BinaryFunctorIbbbNS0_17BitwiseXorFunctorIbEEEESt5arrayIPcLm3EEEEviT0_T1_:
.text._ZN2at6native29vectorized_elementwise_kernelILi8ENS0_13BinaryFunctorIbbbNS0_17BitwiseXorFunctorIbEEEESt5arrayIPcLm3EEEEviT0_T1_:
[----:B------:R-:W-:Y:S02]  /*0000*/  MOV R1, c[0x0][0x28] ;  /* 0x00000a0000017a02 */ /* 0x000fe40000000f00 */
[----:B------:R-:W-:Y:S05]  /*0010*/  EXIT ;  /* 0x000000000000794d */ /* 0x000fea0003800000 */
.L_x_1390:
        /* <DEDUP_REMOVED lines=14> */
.L_x_25053:


//--------------------- .text._ZN2at6native18elementwise_kernelILi128ELi4EZNS0_15gpu_kernel_implINS0_13AUnaryFunctorIsssNS0_17BitwiseXorFunctorIsEEEEEEvRNS_18TensorIteratorBaseERKT_EUliE_EEviT1_ --------------------------
	.section	.text._ZN2at6native18elementwise_kernelILi128ELi4EZNS0_15gpu_kernel_implINS0_13AUnaryFunctorIsssNS0_17BitwiseXorFunctorIsEEEEEEvRNS_18TensorIteratorBaseERKT_EUliE_EEviT1_,"ax",@progbits
	.sectioninfo	@"SHI_REGISTERS=26"
	.align	128
        .global         _ZN2at6native18elementwise_kernelILi128ELi4EZNS0_15gpu_kernel_implINS0_13AUnaryFunctorIsssNS0_17BitwiseXorFunctorIsEEEEEEvRNS_18TensorIteratorBaseERKT_EUliE_EEviT1_
        .type           _ZN2at6native18elementwise_kernelILi128ELi4EZNS0_15gpu_kernel_implINS0_13AUnaryFunctorIsssNS0_17BitwiseXorFunctorIsEEEEEEvRNS_18TensorIteratorBaseERKT_EUliE_EEviT1_,@function
        .size           _ZN2at6native18elementwise_kernelILi128ELi4EZNS0_15gpu_kernel_implINS0_13AUnaryFunctorIsssNS0_17BitwiseXorFunctorIsEEEEEEvRNS_18TensorIteratorBaseERKT_EUliE_EEviT1_,(.L_x_25054 - _ZN2at6native18elementwise_kernelILi128ELi4EZNS0_15gpu_kernel_implINS0_13AUnaryFunctorIsssNS0_17BitwiseXorFunctorIsEEEEEEvRNS_18TensorIteratorBaseERKT_EUliE_EEviT1_)
        .other          _ZN2at6native18elementwise_kernelILi128ELi4EZNS0_15gpu_kernel_implINS0_13AUnaryFunctorIsssNS0_17BitwiseXorFunctorIsEEEEEEvRNS_18TensorIteratorBaseERKT_EUliE_EEviT1_,@"STO_CUDA_ENTRY STV_DEFAULT"
_ZN2at6native18elementwise_kernelILi128ELi4EZNS0_15gpu_kernel_implINS0_13AUnaryFunctorIsssNS0_17BitwiseXorFunctorIsEEEEEEvRNS_18TensorIteratorBaseERKT_EUliE_EEviT1_:
.text._ZN2at6native18elementwise_kernelILi128ELi4EZNS0_15gpu_kernel_implINS0_13AUnaryFunctorIsssNS0_17BitwiseXorFunctorIsEEEEEEvRNS_18TensorIteratorBaseERKT_EUliE_EEviT1_:
        /* <DEDUP_REMOVED lines=237> */
.L_x_1393:
        /* <DEDUP_REMOVED lines=16> */
[----:B------:R0:W5:Y:S01]  /*0fd0*/  LDG.E.S8 R0, [R2.64] ;  /* 0x0000002402007981 */ /* 0x000162000c1e1300 */
[----:B------:R-:W-:Y:S05]  /*0fe0*/  BRA `(.L_x_1399) ;  /* 0x00000d9000007947 */ /* 0x000fea0003800000 */
.L_x_1397:
[----:B------:R0:W5:Y:S01]  /*0ff0*/  LDG.E.U8 R0, [R2.64] ;  /* 0x0000002402007981 */ /* 0x000162000c1e1100 */
[----:B------:R-:W-:Y:S05]  /*1000*/  BRA `(.L_x_1399) ;  /* 0x00000d7000007947 */ /* 0x000fea0003800000 */
.L_x_1396:
[----:B------:R-:W-:-:S13]  /*1010*/  ISETP.NE.AND P0, PT, R4, 0x2, PT ;  /* 0x000000020400780c */ /* 0x000fda0003f05270 */
[----:B------:R-:W-:Y:S05]  /*1020*/  @!P0 BRA `(.L_x_1400) ;  /* 0x0000008000008947 */ /* 0x000fea0003800000 */
[----:B------:R-:W-:-:S13]  /*1030*/  ISETP.NE.AND P0, PT, R4, 0x3, PT ;  /* 0x000000030400780c */ /* 0x000fda0003f05270 */
[----:B------:R-:W-:Y:S05]  /*1040*/  @!P0 BRA `(.L_x_1401) ;  /* 0x0000004000008947 */ /* 0x000fea0003800000 */
[----:B------:R-:W-:-:S13]  /*1050*/  ISETP.NE.AND P0, PT, R4, 0x4, PT ;  /* 0x000000040400780c */ /* 0x000fda0003f05270 */
[----:B------:R-:W-:Y:S05]  /*1060*/  @P0 BRA `(.L_x_1398) ;  /* 0x00000b9000000947 */ /* 0x000fea0003800000 */
[----:B------:R0:W5:Y:S01]  /*1070*/  LDG.E.U16 R0, [R2.64] ;  /* 0x0000002402007981 */ /* 0x000162000c1e1500 */
[----:B------:R-:W-:Y:S05]  /*1080*/  BRA `(.L_x_1399) ;  /* 0x00000cf000007947 */ /* 0x000fea0003800000 */
.L_x_1401:
[----:B------:R0:W5:Y:S01]  /*1090*/  LDG.E.U16 R0, [R2.64] ;  /* 0x0000002402007981 */ /* 0x000162000c1e1500 */
[----:B------:R-:W-:Y:S05]  /*10a0*/  BRA `(.L_x_1399) ;  /* 0x00000cd000007947 */ /* 0x000fea0003800000 */
.L_x_1400:
[----:B------:R0:W5:Y:S01]  /*10b0*/  LDG.E.U16 R0, [R2.64] ;  /* 0x0000002402007981 */ /* 0x000162000c1e1500 */
[----:B------:R-:W-:Y:S05]  /*10c0*/  BRA `(.L_x_1399) ;  /* 0x00000cb000007947 */ /* 0x000fea0003800000 */
.L_x_1395:
[----:B------:R-:W-:-:S13]  /*10d0*/  ISETP.GT.AND P0, PT, R4, 0x6, PT ;  /* 0x000000060400780c */ /* 0x000fda0003f04270 */
[----:B------:R-:W-:Y:S05]  /*10e0*/  @P0 BRA `(.L_x_1402) ;  /* 0x000000c000000947 */ /* 0x000fea0003800000 */
[----:B------:R-:W-:-:S13]  /*10f0*/  ISETP.NE.AND P0, PT, R4, 0x5, PT ;  /* 0x000000050400780c */ /* 0x000fda0003f05270 */
[----:B------:R-:W-:Y:S05]  /*1100*/  @!P0 BRA `(.L_x_1403) ;  /* 0x0000005000008947 */ /* 0x000fea0003800000 */
[----:B------:R-:W-:-:S13]  /*1110*/  ISETP.NE.AND P0, PT, R4, 0x6, PT ;  /* 0x000000060400780c */ /* 0x000fda0003f05270 */
[----:B------:R-:W-:Y:S05]  /*1120*/  @P0 BRA `(.L_x_1398) ;  /* 0x00000ad000000947 */ /* 0x000fea0003800000 */
[----:B------:R-:W2:Y:S02]  /*1130*/  LDG.E R2, [R2.64] ;  /* 0x0000002402027981 */ /* 0x000ea4000c1e1900 */
[----:B--2---:R0:W1:Y:S01]  /*1140*/  F2I.FTZ.TRUNC.NTZ R0, R2 ;  /* 0x0000000200007305 */ /* 0x004062000021f100 */
[----:B------:R-:W-:Y:S05]  /*1150*/  BRA `(.L_x_1399) ;  /* 0x00000c2000007947 */ /* 0x000fea0003800000 */
.L_x_1403:
[----:B------:R-:W2:Y:S02]  /*1160*/  LDG.E.U16 R4, [R2.64] ;  /* 0x0000002402047981 */ /* 0x000ea4000c1e1500 */
[----:B--2---:R-:W-:-:S06]  /*1170*/  HADD2.F32 R4, -RZ, R4.H0_H0 ;  /* 0x20000004ff047230 */ /* 0x004fcc0000004100 */
[----:B------:R-:W0:Y:S02]  /*1180*/  F2I.FTZ.TRUNC.NTZ R4, R4 ;  /* 0x0000000400047305 */ /* 0x000e24000021f100 */
[----:B0-----:R-:W-:Y:S01]  /*1190*/  PRMT R0, R4, 0x7610, R0 ;  /* 0x0000761004007816 */ /* 0x001fe20000000000 */
[----:B------:R-:W-:Y:S05]  /*11a0*/  BRA `(.L_x_1399) ;  /* 0x00000bd000007947 */ /* 0x000fea0003800000 */
.L_x_1402:
[----:B------:R-:W-:-:S13]  /*11b0*/  ISETP.NE.AND P0, PT, R4, 0x7, PT ;  /* 0x000000070400780c */ /* 0x000fda0003f05270 */
[----:B------:R-:W-:Y:S05]  /*11c0*/  @!P0 BRA `(.L_x_1404) ;  /* 0x000000c000008947 */ /* 0x000fea0003800000 */
[----:B------:R-:W-:-:S13]  /*11d0*/  ISETP.NE.AND P0, PT, R4, 0x8, PT ;  /* 0x000000080400780c */ /* 0x000fda0003f05270 */
[----:B------:R-:W-:Y:S05]  /*11e0*/  @!P0 BRA `(.L_x_1405) ;  /* 0x0000005000008947 */ /* 0x000fea0003800000 */
[----:B------:R-:W-:-:S13]  /*11f0*/  ISETP.NE.AND P0, PT, R4, 0x9, PT ;  /* 0x000000090400780c */ /* 0x000fda0003f05270 */
[----:B------:R-:W-:Y:S05]  /*1200*/  @P0 BRA `(.L_x_1398) ;  /* 0x000009f000000947 */ /* 0x000fea0003800000 */
[----:B------:R-:W2:Y:S02]  /*1210*/  LDG.E R2, [R2.64] ;  /* 0x0000002402027981 */ /* 0x000ea4000c1e1900 */
[----:B--2---:R0:W1:Y:S01]  /*1220*/  F2I.FTZ.TRUNC.NTZ R0, R2 ;  /* 0x0000000200007305 */ /* 0x004062000021f100 */
[----:B------:R-:W-:Y:S05]  /*1230*/  BRA `(.L_x_1399) ;  /* 0x00000b4000007947 */ /* 0x000fea0003800000 */
.L_x_1405:
[----:B------:R-:W2:Y:S02]  /*1240*/  LDG.E.U16 R2, [R2.64] ;  /* 0x0000002402027981 */ /* 0x000ea4000c1e1500 */
[----:B--2---:R-:W-:-:S06]  /*1250*/  HADD2.F32 R4, -RZ, R2.H0_H0 ;  /* 0x20000002ff047230 */ /* 0x004fcc0000004100 */
[----:B------:R-:W0:Y:S02]  /*1260*/  F2I.FTZ.TRUNC.NTZ R4, R4 ;  /* 0x0000000400047305 */ /* 0x000e24000021f100 */
[----:B0-----:R-:W-:Y:S01]  /*1270*/  PRMT R0, R4, 0x7610, R0 ;  /* 0x0000761004007816 */ /* 0x001fe20000000000 */
[----:B------:R-:W-:Y:S05]  /*1280*/  BRA `(.L_x_1399) ;  /* 0x00000af000007947 */ /* 0x000fea0003800000 */
.L_x_1404:
[----:B------:R-:W2:Y:S02]  /*1290*/  LDG.E.64 R2, [R2.64] ;  /* 0x0000002402027981 */ /* 0x000ea4000c1e1b00 */
[----:B--2---:R0:W1:Y:S01]  /*12a0*/  F2I.F64.TRUNC R0, R2 ;  /* 0x0000000200007311 */ /* 0x004062000030d100 */
[----:B------:R-:W-:Y:S05]  /*12b0*/  BRA `(.L_x_1399) ;  /* 0x00000ac000007947 */ /* 0x000fea0003800000 */
.L_x_1394:
        /* <DEDUP_REMOVED lines=10> */
[----:B------:R-:W-:Y:S01]  /*1360*/  SEL R0, RZ, 0x1, !P0 ;  /* 0x00000001ff007807 */ /* 0x000fe20004000000 */
[----:B------:R-:W-:Y:S05]  /*1370*/  BRA `(.L_x_1399) ;  /* 0x00000a0000007947 */ /* 0x000fea0003800000 */
.L_x_1408:
[----:B------:R-:W2:Y:S02]  /*1380*/  LDG.E.64 R2, [R2.64] ;  /* 0x0000002402027981 */ /* 0x000ea4000c1e1b00 */
[----:B--2---:R0:W1:Y:S01]  /*1390*/  F2I.F64.TRUNC R0, R2 ;  /* 0x0000000200007311 */ /* 0x004062000030d100 */
[----:B------:R-:W-:Y:S05]  /*13a0*/  BRA `(.L_x_1399) ;  /* 0x000009d000007947 */ /* 0x000fea0003800000 */
.L_x_1407:
        /* <DEDUP_REMOVED lines=24> */
[----:B------:R-:W-:-:S06]  /*1530*/  LOP3.LUT R5, R5, 0x80000000, R0, 0xf8, !PT ;  /* 0x8000000005057812 */ /* 0x000fcc00078ef800 */
[----:B------:R-:W0:Y:S02]  /*1540*/  F2I.FTZ.TRUNC.NTZ R5, R5 ;  /* 0x0000000500057305 */ /* 0x000e24000021f100 */
[----:B0-----:R-:W-:Y:S01]  /*1550*/  PRMT R0, R5, 0x7610, R0 ;  /* 0x0000761005007816 */ /* 0x001fe20000000000 */
[----:B------:R-:W-:Y:S05]  /*1560*/  BRA `(.L_x_1399) ;  /* 0x0000081000007947 */ /* 0x000fea0003800000 */
.L_x_1410:
        /* <DEDUP_REMOVED lines=11> */
[----:B------:R-:W-:-:S06]  /*1620*/  LOP3.LUT R4, R4, 0x80000000, R5, 0xf8, !PT ;  /* 0x8000000004047812 */ /* 0x000fcc00078ef805 */
[----:B------:R-:W0:Y:S02]  /*1630*/  F2I.FTZ.TRUNC.NTZ R4, R4 ;  /* 0x0000000400047305 */ /* 0x000e24000021f100 */
[----:B0-----:R-:W-:Y:S01]  /*1640*/  PRMT R0, R4, 0x7610, R0 ;  /* 0x0000761004007816 */ /* 0x001fe20000000000 */
[----:B------:R-:W-:Y:S05]  /*1650*/  BRA `(.L_x_1399) ;  /* 0x0000072000007947 */ /* 0x000fea0003800000 */
.L_x_1409:
[----:B------:R-:W2:Y:S02]  /*1660*/  LDG.E.U16 R2, [R2.64] ;  /* 0x0000002402027981 */ /* 0x000ea4000c1e1500 */
[----:B--2---:R-:W-:-:S04]  /*1670*/  PRMT R2, RZ, 0x5410, R2 ;  /* 0x00005410ff027816 */ /* 0x004fc80000000002 */
[----:B------:R0:W1:Y:S01]  /*1680*/  F2I.FTZ.TRUNC.NTZ R0, R2 ;  /* 0x0000000200007305 */ /* 0x000062000021f100 */
[----:B------:R-:W-:Y:S05]  /*1690*/  BRA `(.L_x_1399) ;  /* 0x000006e000007947 */ /* 0x000fea0003800000 */
.L_x_1406:
        /* <DEDUP_REMOVED lines=10> */
.L_x_1413:
        /* <DEDUP_REMOVED lines=21> */
.L_x_1417:
[----:B------:R-:W-:Y:S05]  /*1890*/  BSYNC B1 ;  /* 0x0000000000017941 */ /* 0x000fea0003800000 */
.L_x_1416:
[----:B------:R-:W-:Y:S01]  /*18a0*/  IMAD.SHL.U32 R2, R2, 0x100000, RZ ;  /* 0x0010000002027824 */ /* 0x000fe200078e00ff */
[----:B------:R-:W-:-:S04]  /*18b0*/  LEA R3, R0, 0x3b800000, 0x17 ;  /* 0x3b80000000037811 */ /* 0x000fc800078eb8ff */
[----:B------:R-:W-:Y:S02]  /*18c0*/  LOP3.LUT R4, R3, R2, R4, 0xfe, !PT ;  /* 0x0000000203047212 */ /* 0x000fe400078efe04 */
.L_x_1415:
[----:B------:R-:W-:Y:S05]  /*18d0*/  BSYNC B0 ;  /* 0x0000000000007941 */ /* 0x000fea0003800000 */
.L_x_1414:
[----:B------:R-:W0:Y:S02]  /*18e0*/  F2I.FTZ.TRUNC.NTZ R4, R4 ;  /* 0x0000000400047305 */ /* 0x000e24000021f100 */
[----:B0-----:R-:W-:Y:S01]  /*18f0*/  PRMT R0, R4, 0x7610, R0 ;  /* 0x0000761004007816 */ /* 0x001fe20000000000 */
[----:B------:R-:W-:Y:S05]  /*1900*/  BRA `(.L_x_1399) ;  /* 0x0000047000007947 */ /* 0x000fea0003800000 */
.L_x_1412:
        /* <DEDUP_REMOVED lines=21> */
.L_x_1421:
[----:B------:R-:W-:Y:S05]  /*1a60*/  BSYNC B1 ;  /* 0x0000000000017941 */ /* 0x000fea0003800000 */
.L_x_1420:
[----:B------:R-:W-:Y:S01]  /*1a70*/  IMAD.SHL.U32 R2, R2, 0x200000, RZ ;  /* 0x0020000002027824 */ /* 0x000fe200078e00ff */
[----:B------:R-:W-:-:S04]  /*1a80*/  LEA R3, R0, 0x37800000, 0x17 ;  /* 0x3780000000037811 */ /* 0x000fc800078eb8ff */
[----:B------:R-:W-:Y:S02]  /*1a90*/  LOP3.LUT R4, R3, R2, R4, 0xfe, !PT ;  /* 0x0000000203047212 */ /* 0x000fe400078efe04 */
.L_x_1419:
[----:B------:R-:W-:Y:S05]  /*1aa0*/  BSYNC B0 ;  /* 0x0000000000007941 */ /* 0x000fea0003800000 */
.L_x_1418:
[----:B------:R-:W0:Y:S02]  /*1ab0*/  F2I.FTZ.TRUNC.NTZ R4, R4 ;  /* 0x0000000400047305 */ /* 0x000e24000021f100 */
[----:B0-----:R-:W-:Y:S01]  /*1ac0*/  PRMT R0, R4, 0x7610, R0 ;  /* 0x0000761004007816 */ /* 0x001fe20000000000 */
[----:B------:R-:W-:Y:S05]  /*1ad0*/  BRA `(.L_x_1399) ;  /* 0x000002a000007947 */ /* 0x000fea0003800000 */
.L_x_1411:
        /* <DEDUP_REMOVED lines=14> */
.L_x_1425:
[----:B------:R-:W-:Y:S05]  /*1bc0*/  BSYNC B0 ;  /* 0x0000000000007941 */ /* 0x000fea0003800000 */
.L_x_1424:
[----:B------:R-:W0:Y:S02]  /*1bd0*/  F2I.FTZ.TRUNC.NTZ R4, R4 ;  /* 0x0000000400047305 */ /* 0x000e24000021f100 */
[----:B0-----:R-:W-:Y:S01]  /*1be0*/  PRMT R0, R4, 0x7610, R0 ;  /* 0x0000761004007816 */ /* 0x001fe20000000000 */
[----:B------:R-:W-:Y:S05]  /*1bf0*/  BRA `(.L_x_1399) ;  /* 0x0000018000007947 */ /* 0x000fea0003800000 */
.L_x_1398:
        /* <DEDUP_REMOVED lines=19> */
[----:B------:R-:W-:Y:S01]  /*1d30*/  PRMT R0, RZ, 0x7610, R0 ;  /* 0x00007610ff007816 */ /* 0x000fe20000000000 */
[----:B------:R-:W-:Y:S05]  /*1d40*/  BRA `(.L_x_1399) ;  /* 0x0000003000007947 */ /* 0x000fea0003800000 */
.L_x_1423:
[----:B------:R0:W5:Y:S01]  /*1d50*/  LDG.E.U16 R0, [R2.64] ;  /* 0x0000002402007981 */ /* 0x000162000c1e1500 */
[----:B------:R-:W-:Y:S05]  /*1d60*/  BRA `(.L_x_1399) ;  /* 0x0000001000007947 */ /* 0x000fea0003800000 */
.L_x_1422:
[----:B------:R0:W5:Y:S02]  /*1d70*/  LDG.E.U16 R0, [R2.64] ;  /* 0x0000002402007981 */ /* 0x000164000c1e1500 */
.L_x_1399:
[----:B0-----:R-:W0:Y:S01]  /*1d80*/  LDC.U8 R3, c[0x0][0x374] ;  /* 0x0000dd00ff037b82 */ /* 0x001e220000000000 */
[----:B------:R-:W-:Y:S02]  /*1d90*/  ULDC.U16 UR4, c[0x0][0x372] ;  /* 0x0000dc8000047ab9 */ /* 0x000fe40000000400 */
[----:B-1---5:R-:W-:Y:S02]  /*1da0*/  LOP3.LUT R5, R0, UR4, RZ, 0x3c, !PT ;  /* 0x0000000400057c12 */ /* 0x022fe4000f8e3cff */
        /* <DEDUP_REMOVED lines=13> */
.L_x_1429:
[----:B------:R0:W-:Y:S01]  /*1e80*/  STG.E.U8 [R16.64], R5 ;  /* 0x0000000510007986 */ /* 0x0001e2000c101124 */
[----:B------:R-:W-:Y:S05]  /*1e90*/  BRA `(.L_x_1431) ;  /* 0x00000dc000007947 */ /* 0x000fea0003800000 */
.L_x_1428:
[----:B------:R-:W-:-:S13]  /*1ea0*/  ISETP.NE.AND P0, PT, R2, 0x2, PT ;  /* 0x000000020200780c */ /* 0x000fda0003f05270 */
[----:B------:R-:W-:Y:S05]  /*1eb0*/  @!P0 BRA `(.L_x_1432) ;  /* 0x000000b000008947 */ /* 0x000fea0003800000 */
[----:B------:R-:W-:-:S13]  /*1ec0*/  ISETP.NE.AND P0, PT, R2, 0x3, PT ;  /* 0x000000030200780c */ /* 0x000fda0003f05270 */
[----:B------:R-:W-:Y:S05]  /*1ed0*/  @!P0 BRA `(.L_x_1433) ;  /* 0x0000006000008947 */ /* 0x000fea0003800000 */
[----:B------:R-:W-:-:S13]  /*1ee0*/  ISETP.NE.AND P0, PT, R2, 0x4, PT ;  /* 0x000000040200780c */ /* 0x000fda0003f05270 */
[----:B------:R-:W-:Y:S05]  /*1ef0*/  @P0 BRA `(.L_x_1430) ;  /* 0x00000bc000000947 */ /* 0x000fea0003800000 */
[----:B------:R-:W-:-:S04]  /*1f00*/  PRMT R2, R5, 0x9910, RZ ;  /* 0x0000991005027816 */ /* 0x000fc800000000ff */
[----:B------:R-:W-:-:S05]  /*1f10*/  SHF.R.S32.HI R3, RZ, 0x1f, R2 ;  /* 0x0000001fff037819 */ /* 0x000fca0000011402 */
[----:B------:R0:W-:Y:S01]  /*1f20*/  STG.E.64 [R16.64], R2 ;  /* 0x0000000210007986 */ /* 0x0001e2000c101b24 */
[----:B------:R-:W-:Y:S05]  /*1f30*/  BRA `(.L_x_1431) ;  /* 0x00000d2000007947 */ /* 0x000fea0003800000 */
.L_x_1433:
[----:B------:R-:W-:-:S05]  /*1f40*/  PRMT R3, R5, 0x9910, RZ ;  /* 0x0000991005037816 */ /* 0x000fca00000000ff */
[----:B------:R0:W-:Y:S01]  /*1f50*/  STG.E [R16.64], R3 ;  /* 0x0000000310007986 */ /* 0x0001e2000c101924 */
[----:B------:R-:W-:Y:S05]  /*1f60*/  BRA `(.L_x_1431) ;  /* 0x00000cf000007947 */ /* 0x000fea0003800000 */
.L_x_1432:
[----:B------:R0:W-:Y:S01]  /*1f70*/  STG.E.U16 [R16.64], R5 ;  /* 0x0000000510007986 */ /* 0x0001e2000c101524 */
[----:B------:R-:W-:Y:S05]  /*1f80*/  BRA `(.L_x_1431) ;  /* 0x00000cd000007947 */ /* 0x000fea0003800000 */
.L_x_1427:
        /* <DEDUP_REMOVED lines=9> */
.L_x_1435:
[----:B------:R-:W0:Y:S02]  /*2020*/  I2F.S16 R0, R5 ;  /* 0x0000000500007306 */ /* 0x000e240000101400 */
[----:B0-----:R-:W-:-:S05]  /*2030*/  F2FP.PACK_AB R0, RZ, R0 ;  /* 0x00000000ff00723e */ /* 0x001fca00000000ff */
[----:B------:R0:W-:Y:S01]  /*2040*/  STG.E.U16 [R16.64], R0 ;  /* 0x0000000010007986 */ /* 0x0001e2000c101524 */
[----:B------:R-:W-:Y:S05]  /*2050*/  BRA `(.L_x_1431) ;  /* 0x00000c0000007947 */ /* 0x000fea0003800000 */
.L_x_1434:
        /* <DEDUP_REMOVED lines=10> */
.L_x_1437:
[----:B------:R-:W0:Y:S02]  /*2100*/  I2F.S16 R5, R5 ;  /* 0x0000000500057306 */ /* 0x000e240000101400 */
[----:B0-----:R-:W-:-:S04]  /*2110*/  F2FP.PACK_AB R3, RZ, R5 ;  /* 0x00000005ff03723e */ /* 0x001fc800000000ff */
[----:B------:R-:W-:-:S05]  /*2120*/  PRMT R3, R3, 0x5410, RZ ;  /* 0x0000541003037816 */ /* 0x000fca00000000ff */
[----:B------:R0:W-:Y:S01]  /*2130*/  STG.E [R16.64], R3 ;  /* 0x0000000310007986 */ /* 0x0001e2000c101924 */
[----:B------:R-:W-:Y:S05]  /*2140*/  BRA `(.L_x_1431) ;  /* 0x00000b1000007947 */ /* 0x000fea0003800000 */
.L_x_1436:
[----:B------:R-:W0:Y:S02]  /*2150*/  I2F.F64.S16 R2, R5 ;  /* 0x0000000500027312 */ /* 0x000e240000101c00 */
[----:B0-----:R0:W-:Y:S01]  /*2160*/  STG.E.64 [R16.64], R2 ;  /* 0x0000000210007986 */ /* 0x0011e2000c101b24 */
[----:B------:R-:W-:Y:S05]  /*2170*/  BRA `(.L_x_1431) ;  /* 0x00000ae000007947 */ /* 0x000fea0003800000 */
.L_x_1426:
        /* <DEDUP_REMOVED lines=8> */
[----:B------:R-:W-:-:S04]  /*2200*/  PRMT R0, R5, 0x9910, RZ ;  /* 0x0000991005007816 */ /* 0x000fc800000000ff */
[----:B------:R-:W-:-:S04]  /*2210*/  ISETP.NE.AND P0, PT, R0, RZ, PT ;  /* 0x000000ff0000720c */ /* 0x000fc80003f05270 */
[----:B------:R-:W-:-:S05]  /*2220*/  SEL R3, RZ, 0x1, !P0 ;  /* 0x00000001ff037807 */ /* 0x000fca0004000000 */
[----:B------:R0:W-:Y:S01]  /*2230*/  STG.E.U8 [R16.64], R3 ;  /* 0x0000000310007986 */ /* 0x0001e2000c101124 */
[----:B------:R-:W-:Y:S05]  /*2240*/  BRA `(.L_x_1431) ;  /* 0x00000a1000007947 */ /* 0x000fea0003800000 */
.L_x_1440:
[----:B------:R-:W0:Y:S01]  /*2250*/  I2F.F64.S16 R4, R5 ;  /* 0x0000000500047312 */ /* 0x000e220000101c00 */
[----:B------:R-:W-:-:S05]  /*2260*/  CS2R R6, SRZ ;  /* 0x0000000000067805 */ /* 0x000fca000001ff00 */
[----:B0-----:R0:W-:Y:S01]  /*2270*/  STG.E.128 [R16.64], R4 ;  /* 0x0000000410007986 */ /* 0x0011e2000c101d24 */
[----:B------:R-:W-:Y:S05]  /*2280*/  BRA `(.L_x_1431) ;  /* 0x000009d000007947 */ /* 0x000fea0003800000 */
.L_x_1439:
        /* <DEDUP_REMOVED lines=21> */
.L_x_1444:
[----:B------:R-:W-:Y:S05]  /*23e0*/  BSYNC B0 ;  /* 0x0000000000007941 */ /* 0x000fea0003800000 */
.L_x_1443:
[----:B------:R-:W-:-:S05]  /*23f0*/  LOP3.LUT R3, R0, R3, RZ, 0xfc, !PT ;  /* 0x0000000300037212 */ /* 0x000fca00078efcff */
[----:B------:R0:W-:Y:S01]  /*2400*/  STG.E.U8 [R16.64], R3 ;  /* 0x0000000310007986 */ /* 0x0001e2000c101124 */
[----:B------:R-:W-:Y:S05]  /*2410*/  BRA `(.L_x_1431) ;  /* 0x0000084000007947 */ /* 0x000fea0003800000 */
.L_x_1442:
        /* <DEDUP_REMOVED lines=13> */
.L_x_1446:
[----:B------:R-:W-:Y:S01]  /*24f0*/  IMAD.MOV.U32 R0, RZ, RZ, 0x7f ;  /* 0x0000007fff007424 */ /* 0x000fe200078e00ff */
[----:B------:R-:W-:-:S04]  /*2500*/  ISETP.GT.U32.AND P0, PT, R2, 0x7f800000, PT ;  /* 0x7f8000000200780c */ /* 0x000fc80003f04070 */
[----:B------:R-:W-:-:S04]  /*2510*/  SEL R0, R0, 0x7c, P0 ;  /* 0x0000007c00007807 */ /* 0x000fc80000000000 */
.L_x_1447:
[----:B------:R-:W-:Y:S05]  /*2520*/  BSYNC B0 ;  /* 0x0000000000007941 */ /* 0x000fea0003800000 */
.L_x_1445:
[----:B------:R-:W-:-:S04]  /*2530*/  LOP3.LUT R2, R5, 0x80000000, RZ, 0xc0, !PT ;  /* 0x8000000005027812 */ /* 0x000fc800078ec0ff */
[----:B------:R-:W-:-:S04]  /*2540*/  SHF.R.U32.HI R3, RZ, 0x18, R2 ;  /* 0x00000018ff037819 */ /* 0x000fc80000011602 */
[----:B------:R-:W-:-:S05]  /*2550*/  LOP3.LUT R3, R0, R3, RZ, 0xfc, !PT ;  /* 0x0000000300037212 */ /* 0x000fca00078efcff */
[----:B------:R0:W-:Y:S01]  /*2560*/  STG.E.U8 [R16.64], R3 ;  /* 0x0000000310007986 */ /* 0x0001e2000c101124 */
[----:B------:R-:W-:Y:S05]  /*2570*/  BRA `(.L_x_1431) ;  /* 0x000006e000007947 */ /* 0x000fea0003800000 */
.L_x_1441:
[----:B------:R-:W0:Y:S02]  /*2580*/  I2F.S16 R0, R5 ;  /* 0x0000000500007306 */ /* 0x000e240000101400 */
[----:B0-----:R-:W-:-:S05]  /*2590*/  F2FP.BF16.PACK_AB R0, RZ, R0 ;  /* 0x00000000ff00723e */ /* 0x001fca00000010ff */
[----:B------:R0:W-:Y:S01]  /*25a0*/  STG.E.U16 [R16.64], R0 ;  /* 0x0000000010007986 */ /* 0x0001e2000c101524 */
[----:B------:R-:W-:Y:S05]  /*25b0*/  BRA `(.L_x_1431) ;  /* 0x000006a000007947 */ /* 0x000fea0003800000 */
.L_x_1438:
        /* <DEDUP_REMOVED lines=10> */
.L_x_1450:
        /* <DEDUP_REMOVED lines=17> */
.L_x_1453:
[----:B------:R-:W-:-:S04]  /*2770*/  LOP3.LUT R2, R5, 0x80000000, RZ, 0xc0, !PT ;  /* 0x8000000005027812 */ /* 0x000fc800078ec0ff */
[----:B------:R-:W-:-:S04]  /*2780*/  SHF.R.U32.HI R3, RZ, 0x18, R2 ;  /* 0x00000018ff037819 */ /* 0x000fc80000011602 */
[----:B------:R-:W-:-:S04]  /*2790*/  LOP3.LUT R0, R0, R3, RZ, 0xfc, !PT ;  /* 0x0000000300007212 */ /* 0x000fc800078efcff */
[----:B------:R-:W-:Y:S02]  /*27a0*/  PRMT R8, R0, 0x7610, R8 ;  /* 0x0000761000087816 */ /* 0x000fe40000000008 */
.L_x_1452:
[----:B------:R-:W-:Y:S05]  /*27b0*/  BSYNC B0 ;  /* 0x0000000000007941 */ /* 0x000fea0003800000 */
.L_x_1451:
[----:B------:R0:W-:Y:S01]  /*27c0*/  STG.E.U8 [R16.64], R8 ;  /* 0x0000000810007986 */ /* 0x0001e2000c101124 */
[----:B------:R-:W-:Y:S05]  /*27d0*/  BRA `(.L_x_1431) ;  /* 0x0000048000007947 */ /* 0x000fea0003800000 */
.L_x_1449:
        /* <DEDUP_REMOVED lines=17> */
.L_x_1456:
[----:B------:R-:W-:-:S04]  /*28f0*/  LOP3.LUT R2, R5, 0x80000000, RZ, 0xc0, !PT ;  /* 0x8000000005027812 */ /* 0x000fc800078ec0ff */
[----:B------:R-:W-:-:S04]  /*2900*/  SHF.R.U32.HI R3, RZ, 0x18, R2 ;  /* 0x00000018ff037819 */ /* 0x000fc80000011602 */
[----:B------:R-:W-:-:S04]  /*2910*/  LOP3.LUT R0, R0, R3, RZ, 0xfc, !PT ;  /* 0x0000000300007212 */ /* 0x000fc800078efcff */
[----:B------:R-:W-:Y:S02]  /*2920*/  PRMT R8, R0, 0x7610, R8 ;  /* 0x0000761000087816 */ /* 0x000fe40000000008 */
.L_x_1455:
[----:B------:R-:W-:Y:S05]  /*2930*/  BSYNC B0 ;  /* 0x0000000000007941 */ /* 0x000fea0003800000 */
.L_x_1454:
[----:B------:R0:W-:Y:S01]  /*2940*/  STG.E.U8 [R16.64], R8 ;  /* 0x0000000810007986 */ /* 0x0001e2000c101124 */
[----:B------:R-:W-:Y:S05]  /*2950*/  BRA `(.L_x_1431) ;  /* 0x0000030000007947 */ /* 0x000fea0003800000 */
.L_x_1448:
        /* <DEDUP_REMOVED lines=22> */
.L_x_1430:
        /* <DEDUP_REMOVED lines=20> */
.L_x_1458:
[----:B------:R-:W-:-:S04]  /*2c00*/  PRMT R2, R5, 0x9910, RZ ;  /* 0x0000991005027816 */ /* 0x000fc800000000ff */
[----:B------:R-:W-:-:S05]  /*2c10*/  SHF.R.S32.HI R3, RZ, 0x1f, R2 ;  /* 0x0000001fff037819 */ /* 0x000fca0000011402 */
[----:B------:R0:W-:Y:S01]  /*2c20*/  STG.E.64 [R16.64], R2 ;  /* 0x0000000210007986 */ /* 0x0001e2000c101b24 */
[----:B------:R-:W-:Y:S05]  /*2c30*/  BRA `(.L_x_1431) ;  /* 0x0000002000007947 */ /* 0x000fea0003800000 */
.L_x_1457:
[----:B------:R-:W-:-:S05]  /*2c40*/  PRMT R3, R5, 0x9910, RZ ;  /* 0x0000991005037816 */ /* 0x000fca00000000ff */
[----:B------:R0:W-:Y:S02]  /*2c50*/  STG.E [R16.64], R3 ;  /* 0x0000000310007986 */ /* 0x0001e4000c101924 */
.L_x_1431:
[----:B------:R-:W-:-:S05]  /*2c60*/  IMAD R18, R18, 0x200, R23 ;  /* 0x0000020012127824 */ /* 0x000fca00078e0217 */
[----:B------:R-:W-:Y:S02]  /*2c70*/  IADD3 R19, R18, 0x80, RZ ;  /* 0x0000008012137810 */ /* 0x000fe40007ffe0ff */
.L_x_1392:
[----:B------:R-:W-:Y:S05]  /*2c80*/  BSYNC B6 ;  /* 0x0000000000067941 */ /* 0x000fea0003800000 */
.L_x_1391:
        /* <DEDUP_REMOVED lines=231> */
.L_x_1461:
        /* <DEDUP_REMOVED lines=18> */
.L_x_1465:
[----:B------:R0:W5:Y:S01]  /*3c20*/  LDG.E.U8 R0, [R2.64] ;  /* 0x0000002402007981 */ /* 0x000162000c1e1100 */
[----:B------:R-:W-:Y:S05]  /*3c30*/  BRA `(.L_x_1467) ;  /* 0x00000d7000007947 */ /* 0x000fea0003800000 */
.L_x_1464:
        /* <DEDUP_REMOVED lines=8> */
.L_x_1469:
[----:B------:R0:W5:Y:S01]  /*3cc0*/  LDG.E.U16 R0, [R2.64] ;  /* 0x0000002402007981 */ /* 0x000162000c1e1500 */
[----:B------:R-:W-:Y:S05]  /*3cd0*/  BRA `(.L_x_1467) ;  /* 0x00000cd000007947 */ /* 0x000fea0003800000 */
.L_x_1468:
[----:B------:R0:W5:Y:S01]  /*3ce0*/  LDG.E.U16 R0, [R2.64] ;  /* 0x0000002402007981 */ /* 0x000162000c1e1500 */
[----:B------:R-:W-:Y:S05]  /*3cf0*/  BRA `(.L_x_1467) ;  /* 0x00000cb000007947 */ /* 0x000fea0003800000 */
.L_x_1463:
        /* <DEDUP_REMOVED lines=9> */
.L_x_1471:
[----:B------:R-:W2:Y:S02]  /*3d90*/  LDG.E.U16 R4, [R2.64] ;  /* 0x0000002402047981 */ /* 0x000ea4000c1e1500 */
[----:B--2---:R-:W-:-:S06]  /*3da0*/  HADD2.F32 R4, -RZ, R4.H0_H0 ;  /* 0x20000004ff047230 */ /* 0x004fcc0000004100 */
[----:B------:R-:W0:Y:S02]  /*3db0*/  F2I.FTZ.TRUNC.NTZ R4, R4 ;  /* 0x0000000400047305 */ /* 0x000e24000021f100 */
[----:B0-----:R-:W-:Y:S01]  /*3dc0*/  PRMT R0, R4, 0x7610, R0 ;  /* 0x0000761004007816 */ /* 0x001fe20000000000 */
[----:B------:R-:W-:Y:S05]  /*3dd0*/  BRA `(.L_x_1467) ;  /* 0x00000bd000007947 */ /* 0x000fea0003800000 */
.L_x_1470:
        /* <DEDUP_REMOVED lines=9> */
.L_x_1473:
[----:B------:R-:W2:Y:S02]  /*3e70*/  LDG.E.U16 R2, [R2.64] ;  /* 0x0000002402027981 */ /* 0x000ea4000c1e1500 */
[----:B--2---:R-:W-:-:S06]  /*3e80*/  HADD2.F32 R4, -RZ, R2.H0_H0 ;  /* 0x20000002ff047230 */ /* 0x004fcc0000004100 */
[----:B------:R-:W0:Y:S02]  /*3e90*/  F2I.FTZ.TRUNC.NTZ R4, R4 ;  /* 0x0000000400047305 */ /* 0x000e24000021f100 */
[----:B0-----:R-:W-:Y:S01]  /*3ea0*/  PRMT R0, R4, 0x7610, R0 ;  /* 0x0000761004007816 */ /* 0x001fe20000000000 */
[----:B------:R-:W-:Y:S05]  /*3eb0*/  BRA `(.L_x_1467) ;  /* 0x00000af000007947 */ /* 0x000fea0003800000 */
.L_x_1472:
[----:B------:R-:W2:Y:S02]  /*3ec0*/  LDG.E.64 R2, [R2.64] ;  /* 0x0000002402027981 */ /* 0x000ea4000c1e1b00 */
[----:B--2---:R0:W1:Y:S01]  /*3ed0*/  F2I.F64.TRUNC R0, R2 ;  /* 0x0000000200007311 */ /* 0x004062000030d100 */
[----:B------:R-:W-:Y:S05]  /*3ee0*/  BRA `(.L_x_1467) ;  /* 0x00000ac000007947 */ /* 0x000fea0003800000 */
.L_x_1462:
        /* <DEDUP_REMOVED lines=12> */
.L_x_1476:
[----:B------:R-:W2:Y:S02]  /*3fb0*/  LDG.E.64 R2, [R2.64] ;  /* 0x0000002402027981 */ /* 0x000ea4000c1e1b00 */
[----:B--2---:R0:W1:Y:S01]  /*3fc0*/  F2I.F64.TRUNC R0, R2 ;  /* 0x0000000200007311 */ /* 0x004062000030d100 */
[----:B------:R-:W-:Y:S05]  /*3fd0*/  BRA `(.L_x_1467) ;  /* 0x000009d000007947 */ /* 0x000fea0003800000 */
.L_x_1475:
        /* <DEDUP_REMOVED lines=28> */
.L_x_1478:
        /* <DEDUP_REMOVED lines=15> */
.L_x_1477:
[----:B------:R-:W2:Y:S02]  /*4290*/  LDG.E.U16 R2, [R2.64] ;  /* 0x0000002402027981 */ /* 0x000ea4000c1e1500 */
[----:B--2---:R-:W-:-:S04]  /*42a0*/  PRMT R2, RZ, 0x5410, R2 ;  /* 0x00005410ff027816 */ /* 0x004fc80000000002 */
[----:B------:R0:W1:Y:S01]  /*42b0*/  F2I.FTZ.TRUNC.NTZ R0, R2 ;  /* 0x0000000200007305 */ /* 0x000062000021f100 */
[----:B------:R-:W-:Y:S05]  /*42c0*/  BRA `(.L_x_1467) ;  /* 0x000006e000007947 */ /* 0x000fea0003800000 */
.L_x_1474:
        /* <DEDUP_REMOVED lines=10> */
.L_x_1481:
        /* <DEDUP_REMOVED lines=21> */
.L_x_1485:
[----:B------:R-:W-:Y:S05]  /*44c0*/  BSYNC B1 ;  /* 0x0000000000017941 */ /* 0x000fea0003800000 */
.L_x_1484:
[----:B------:R-:W-:Y:S01]  /*44d0*/  IMAD.SHL.U32 R2, R2, 0x100000, RZ ;  /* 0x0010000002027824 */ /* 0x000fe200078e00ff */
[----:B------:R-:W-:-:S04]  /*44e0*/  LEA R3, R0, 0x3b800000, 0x17 ;  /* 0x3b80000000037811 */ /* 0x000fc800078eb8ff */
[----:B------:R-:W-:Y:S02]  /*44f0*/  LOP3.LUT R4, R3, R2, R4, 0xfe, !PT ;  /* 0x0000000203047212 */ /* 0x000fe400078efe04 */
.L_x_1483:
[----:B------:R-:W-:Y:S05]  /*4500*/  BSYNC B0 ;  /* 0x0000000000007941 */ /* 0x000fea0003800000 */
.L_x_1482:
[----:B------:R-:W0:Y:S02]  /*4510*/  F2I.FTZ.TRUNC.NTZ R4, R4 ;  /* 0x0000000400047305 */ /* 0x000e24000021f100 */
[----:B0-----:R-:W-:Y:S01]  /*4520*/  PRMT R0, R4, 0x7610, R0 ;  /* 0x0000761004007816 */ /* 0x001fe20000000000 */
[----:B------:R-:W-:Y:S05]  /*4530*/  BRA `(.L_x_1467) ;  /* 0x0000047000007947 */ /* 0x000fea0003800000 */
.L_x_1480:
        /* <DEDUP_REMOVED lines=21> */
.L_x_1489:
[----:B------:R-:W-:Y:S05]  /*4690*/  BSYNC B1 ;  /* 0x0000000000017941 */ /* 0x000fea0003800000 */
.L_x_1488:
[----:B------:R-:W-:Y:S01]  /*46a0*/  IMAD.SHL.U32 R2, R2, 0x200000, RZ ;  /* 0x0020000002027824 */ /* 0x000fe200078e00ff */
[----:B------:R-:W-:-:S04]  /*46b0*/  LEA R3, R0, 0x37800000, 0x17 ;  /* 0x3780000000037811 */ /* 0x000fc800078eb8ff */
[----:B------:R-:W-:Y:S02]  /*46c0*/  LOP3.LUT R4, R3, R2, R4, 0xfe, !PT ;  /* 0x0000000203047212 */ /* 0x000fe400078efe04 */
.L_x_1487:
[----:B------:R-:W-:Y:S05]  /*46d0*/  BSYNC B0 ;  /* 0x0000000000007941 */ /* 0x000fea0003800000 */
.L_x_1486:
[----:B------:R-:W0:Y:S02]  /*46e0*/  F2I.FTZ.TRUNC.NTZ R4, R4 ;  /* 0x0000000400047305 */ /* 0x000e24000021f100 */
[----:B0-----:R-:W-:Y:S01]  /*46f0*/  PRMT R0, R4, 0x7610, R0 ;  /* 0x0000761004007816 */ /* 0x001fe20000000000 */
[----:B------:R-:W-:Y:S05]  /*4700*/  BRA `(.L_x_1467) ;  /* 0x000002a000007947 */ /* 0x000fea0003800000 */
.L_x_1479:
        /* <DEDUP_REMOVED lines=14> */
.L_x_1493:
[----:B------:R-:W-:Y:S05]  /*47f0*/  BSYNC B0 ;  /* 0x0000000000007941 */ /* 0x000fea0003800000 */
.L_x_1492:
[----:B------:R-:W0:Y:S02]  /*4800*/  F2I.FTZ.TRUNC.NTZ R4, R4 ;  /* 0x0000000400047305 */ /* 0x000e24000021f100 */
[----:B0-----:R-:W-:Y:S01]  /*4810*/  PRMT R0, R4, 0x7610, R0 ;  /* 0x0000761004007816 */ /* 0x001fe20000000000 */
[----:B------:R-:W-:Y:S05]  /*4820*/  BRA `(.L_x_1467) ;  /* 0x0000018000007947 */ /* 0x000fea0003800000 */
.L_x_1466:
        /* <DEDUP_REMOVED lines=21> */
.L_x_1491:
[----:B------:R0:W5:Y:S01]  /*4980*/  LDG.E.U16 R0, [R2.64] ;  /* 0x0000002402007981 */ /* 0x000162000c1e1500 */
[----:B------:R-:W-:Y:S05]  /*4990*/  BRA `(.L_x_1467) ;  /* 0x0000001000007947 */ /* 0x000fea0003800000 */
.L_x_1490:
[----:B------:R0:W5:Y:S02]  /*49a0*/  LDG.E.U16 R0, [R2.64] ;  /* 0x0000002402007981 */ /* 0x000164000c1e1500 */
.L_x_1467:
        /* <DEDUP_REMOVED lines=16> */
.L_x_1497:
[----:B------:R0:W-:Y:S01]  /*4ab0*/  STG.E.U8 [R16.64], R5 ;  /* 0x0000000510007986 */ /* 0x0001e2000c101124 */
[----:B------:R-:W-:Y:S05]  /*4ac0*/  BRA `(.L_x_1499) ;  /* 0x00000dc000007947 */ /* 0x000fea0003800000 */
.L_x_1496:
        /* <DEDUP_REMOVED lines=10> */
.L_x_1501:
[----:B------:R-:W-:-:S05]  /*4b70*/  PRMT R3, R5, 0x9910, RZ ;  /* 0x0000991005037816 */ /* 0x000fca00000000ff */
[----:B------:R0:W-:Y:S01]  /*4b80*/  STG.E [R16.64], R3 ;  /* 0x0000000310007986 */ /* 0x0001e2000c101924 */
[----:B------:R-:W-:Y:S05]  /*4b90*/  BRA `(.L_x_1499) ;  /* 0x00000cf000007947 */ /* 0x000fea0003800000 */
.L_x_1500:
[----:B------:R0:W-:Y:S01]  /*4ba0*/  STG.E.U16 [R16.64], R5 ;  /* 0x0000000510007986 */ /* 0x0001e2000c101524 */
[----:B------:R-:W-:Y:S05]  /*4bb0*/  BRA `(.L_x_1499) ;  /* 0x00000cd000007947 */ /* 0x000fea0003800000 */
.L_x_1495:
        /* <DEDUP_REMOVED lines=9> */
.L_x_1503:
[----:B------:R-:W0:Y:S02]  /*4c50*/  I2F.S16 R0, R5 ;  /* 0x0000000500007306 */ /* 0x000e240000101400 */
[----:B0-----:R-:W-:-:S05]  /*4c60*/  F2FP.PACK_AB R0, RZ, R0 ;  /* 0x00000000ff00723e */ /* 0x001fca00000000ff */
[----:B------:R0:W-:Y:S01]  /*4c70*/  STG.E.U16 [R16.64], R0 ;  /* 0x0000000010007986 */ /* 0x0001e2000c101524 */
[----:B------:R-:W-:Y:S05]  /*4c80*/  BRA `(.L_x_1499) ;  /* 0x00000c0000007947 */ /* 0x000fea0003800000 */
.L_x_1502:
        /* <DEDUP_REMOVED lines=10> */
.L_x_1505:
[----:B------:R-:W0:Y:S02]  /*4d30*/  I2F.S16 R5, R5 ;  /* 0x0000000500057306 */ /* 0x000e240000101400 */
[----:B0-----:R-:W-:-:S04]  /*4d40*/  F2FP.PACK_AB R3, RZ, R5 ;  /* 0x00000005ff03723e */ /* 0x001fc800000000ff */
[----:B------:R-:W-:-:S05]  /*4d50*/  PRMT R3, R3, 0x5410, RZ ;  /* 0x0000541003037816 */ /* 0x000fca00000000ff */
[----:B------:R0:W-:Y:S01]  /*4d60*/  STG.E [R16.64], R3 ;  /* 0x0000000310007986 */ /* 0x0001e2000c101924 */
[----:B------:R-:W-:Y:S05]  /*4d70*/  BRA `(.L_x_1499) ;  /* 0x00000b1000007947 */ /* 0x000fea0003800000 */
.L_x_1504:
[----:B------:R-:W0:Y:S02]  /*4d80*/  I2F.F64.S16 R2, R5 ;  /* 0x0000000500027312 */ /* 0x000e240000101c00 */
[----:B0-----:R0:W-:Y:S01]  /*4d90*/  STG.E.64 [R16.64], R2 ;  /* 0x0000000210007986 */ /* 0x0011e2000c101b24 */
[----:B------:R-:W-:Y:S05]  /*4da0*/  BRA `(.L_x_1499) ;  /* 0x00000ae000007947 */ /* 0x000fea0003800000 */
.L_x_1494:
        /* <DEDUP_REMOVED lines=13> */
.L_x_1508:
[----:B------:R-:W0:Y:S01]  /*4e80*/  I2F.F64.S16 R4, R5 ;  /* 0x0000000500047312 */ /* 0x000e220000101c00 */
[----:B------:R-:W-:-:S05]  /*4e90*/  CS2R R6, SRZ ;  /* 0x0000000000067805 */ /* 0x000fca000001ff00 */
[----:B0-----:R0:W-:Y:S01]  /*4ea0*/  STG.E.128 [R16.64], R4 ;  /* 0x0000000410007986 */ /* 0x0011e2000c101d24 */
[----:B------:R-:W-:Y:S05]  /*4eb0*/  BRA `(.L_x_1499) ;  /* 0x000009d000007947 */ /* 0x000fea0003800000 */
.L_x_1507:
        /* <DEDUP_REMOVED lines=21> */
.L_x_1512:
[----:B------:R-:W-:Y:S05]  /*5010*/  BSYNC B0 ;  /* 0x0000000000007941 */ /* 0x000fea0003800000 */
.L_x_1511:
[----:B------:R-:W-:-:S05]  /*5020*/  LOP3.LUT R3, R0, R3, RZ, 0xfc, !PT ;  /* 0x0000000300037212 */ /* 0x000fca00078efcff */
[----:B------:R0:W-:Y:S01]  /*5030*/  STG.E.U8 [R16.64], R3 ;  /* 0x0000000310007986 */ /* 0x0001e2000c101124 */
[----:B------:R-:W-:Y:S05]  /*5040*/  BRA `(.L_x_1499) ;  /* 0x0000084000007947 */ /* 0x000fea0003800000 */
.L_x_1510:
        /* <DEDUP_REMOVED lines=13> */
.L_x_1514:
[----:B------:R-:W-:Y:S01]  /*5120*/  IMAD.MOV.U32 R0, RZ, RZ, 0x7f ;  /* 0x0000007fff007424 */ /* 0x000fe200078e00ff */
[----:B------:R-:W-:-:S04]  /*5130*/  ISETP.GT.U32.AND P0, PT, R2, 0x7f800000, PT ;  /* 0x7f8000000200780c */ /* 0x000fc80003f04070 */
[----:B------:R-:W-:-:S04]  /*5140*/  SEL R0, R0, 0x7c, P0 ;  /* 0x0000007c00007807 */ /* 0x000fc80000000000 */
.L_x_1515:
[----:B------:R-:W-:Y:S05]  /*5150*/  BSYNC B0 ;  /* 0x0000000000007941 */ /* 0x000fea0003800000 */
.L_x_1513:
[----:B------:R-:W-:-:S04]  /*5160*/  LOP3.LUT R2, R5, 0x80000000, RZ, 0xc0, !PT ;  /* 0x8000000005027812 */ /* 0x000fc800078ec0ff */
[----:B------:R-:W-:-:S04]  /*5170*/  SHF.R.U32.HI R3, RZ, 0x18, R2 ;  /* 0x00000018ff037819 */ /* 0x000fc80000011602 */
[----:B------:R-:W-:-:S05]  /*5180*/  LOP3.LUT R3, R0, R3, RZ, 0xfc, !PT ;  /* 0x0000000300037212 */ /* 0x000fca00078efcff */
[----:B------:R0:W-:Y:S01]  /*5190*/  STG.E.U8 [R16.64], R3 ;  /* 0x0000000310007986 */ /* 0x0001e2000c101124 */
[----:B------:R-:W-:Y:S05]  /*51a0*/  BRA `(.L_x_1499) ;  /* 0x000006e000007947 */ /* 0x000fea0003800000 */
.L_x_1509:
[----:B------:R-:W0:Y:S02]  /*51b0*/  I2F.S16 R0, R5 ;  /* 0x0000000500007306 */ /* 0x000e240000101400 */
[----:B0-----:R-:W-:-:S05]  /*51c0*/  F2FP.BF16.PACK_AB R0, RZ, R0 ;  /* 0x00000000ff00723e */ /* 0x001fca00000010ff */
[----:B------:R0:W-:Y:S01]  /*51d0*/  STG.E.U16 [R16.64], R0 ;  /* 0x0000000010007986 */ /* 0x0001e2000c101524 */
[----:B------:R-:W-:Y:S05]  /*51e0*/  BRA `(.L_x_1499) ;  /* 0x000006a000007947 */ /* 0x000fea0003800000 */
.L_x_1506:
        /* <DEDUP_REMOVED lines=10> */
.L_x_1518:
        /* <DEDUP_REMOVED lines=17> */
.L_x_1521:
[----:B------:R-:W-:-:S04]  /*53a0*/  LOP3.LUT R2, R5, 0x80000000, RZ, 0xc0, !PT ;  /* 0x8000000005027812 */ /* 0x000fc800078ec0ff */
[----:B------:R-:W-:-:S04]  /*53b0*/  SHF.R.U32.HI R3, RZ, 0x18, R2 ;  /* 0x00000018ff037819 */ /* 0x000fc80000011602 */
[----:B------:R-:W-:-:S04]  /*53c0*/  LOP3.LUT R0, R0, R3, RZ, 0xfc, !PT ;  /* 0x0000000300007212 */ /* 0x000fc800078efcff */
[----:B------:R-:W-:Y:S02]  /*53d0*/  PRMT R8, R0, 0x7610, R8 ;  /* 0x0000761000087816 */ /* 0x000fe40000000008 */
.L_x_1520:
[----:B------:R-:W-:Y:S05]  /*53e0*/  BSYNC B0 ;  /* 0x0000000000007941 */ /* 0x000fea0003800000 */
.L_x_1519:
[----:B------:R0:W-:Y:S01]  /*53f0*/  STG.E.U8 [R16.64], R8 ;  /* 0x0000000810007986 */ /* 0x0001e2000c101124 */
[----:B------:R-:W-:Y:S05]  /*5400*/  BRA `(.L_x_1499) ;  /* 0x0000048000007947 */ /* 0x000fea0003800000 */
.L_x_1517:
        /* <DEDUP_REMOVED lines=17> */
.L_x_1524:
[----:B------:R-:W-:-:S04]  /*5520*/  LOP3.LUT R2, R5, 0x80000000, RZ, 0xc0, !PT ;  /* 0x8000000005027812 */ /* 0x000fc800078ec0ff */
[----:B------:R-:W-:-:S04]  /*5530*/  SHF.R.U32.HI R3, RZ, 0x18, R2 ;  /* 0x00000018ff037819 */ /* 0x000fc80000011602 */
[----:B------:R-:W-:-:S04]  /*5540*/  LOP3.LUT R0, R0, R3, RZ, 0xfc, !PT ;  /* 0x0000000300007212 */ /* 0x000fc800078efcff */
[----:B------:R-:W-:Y:S02]  /*5550*/  PRMT R8, R0, 0x7610, R8 ;  /* 0x0000761000087816 */ /* 0x000fe40000000008 */
.L_x_1523:
[----:B------:R-:W-:Y:S05]  /*5560*/  BSYNC B0 ;  /* 0x0000000000007941 */ /* 0x000fea0003800000 */
.L_x_1522:
[----:B------:R0:W-:Y:S01]  /*5570*/  STG.E.U8 [R16.64], R8 ;  /* 0x0000000810007986 */ /* 0x0001e2000c101124 */
[----:B------:R-:W-:Y:S05]  /*5580*/  BRA `(.L_x_1499) ;  /* 0x0000030000007947 */ /* 0x000fea0003800000 */
.L_x_1516:
        /* <DEDUP_REMOVED lines=22> */
.L_x_1498:
        /* <DEDUP_REMOVED lines=20> */
.L_x_1526:
[----:B------:R-:W-:-:S04]  /*5830*/  PRMT R2, R5, 0x9910, RZ ;  /* 0x0000991005027816 */ /* 0x000fc800000000ff */
[----:B------:R-:W-:-:S05]  /*5840*/  SHF.R.S32.HI R3, RZ, 0x1f, R2 ;  /* 0x0000001fff037819 */ /* 0x000fca0000011402 */
[----:B------:R0:W-:Y:S01]  /*5850*/  STG.E.64 [R16.64], R2 ;  /* 0x0000000210007986 */ /* 0x0001e2000c101b24 */
[----:B------:R-:W-:Y:S05]  /*5860*/  BRA `(.L_x_1499) ;  /* 0x0000002000007947 */ /* 0x000fea0003800000 */
.L_x_1525:
[----:B------:R-:W-:-:S05]  /*5870*/  PRMT R3, R5, 0x9910, RZ ;  /* 0x0000991005037816 */ /* 0x000fca00000000ff */
[----:B------:R0:W-:Y:S02]  /*5880*/  STG.E [R16.64], R3 ;  /* 0x0000000310007986 */ /* 0x0001e4000c101924 */
.L_x_1499:
        /* <DEDUP_REMOVED lines=231> */
.L_x_1527:
        /* <DEDUP_REMOVED lines=18> */
.L_x_1531:
[----:B------:R0:W5:Y:S01]  /*6820*/  LDG.E.U8 R0, [R2.64] ;  /* 0x0000002402007981 */ /* 0x000162000c1e1100 */
[----:B------:R-:W-:Y:S05]  /*6830*/  BRA `(.L_x_1533) ;  /* 0x00000d7000007947 */ /* 0x000fea0003800000 */
.L_x_1530:
        /* <DEDUP_REMOVED lines=8> */
.L_x_1535:
[----:B------:R0:W5:Y:S01]  /*68c0*/  LDG.E.U16 R0, [R2.64] ;  /* 0x0000002402007981 */ /* 0x000162000c1e1500 */
[----:B------:R-:W-:Y:S05]  /*68d0*/  BRA `(.L_x_1533) ;  /* 0x00000cd000007947 */ /* 0x000fea0003800000 */
.L_x_1534:
[----:B------:R0:W5:Y:S01]  /*68e0*/  LDG.E.U16 R0, [R2.64] ;  /* 0x0000002402007981 */ /* 0x000162000c1e1500 */
[----:B------:R-:W-:Y:S05]  /*68f0*/  BRA `(.L_x_1533) ;  /* 0x00000cb000007947 */ /* 0x000fea0003800000 */
.L_x_1529:
        /* <DEDUP_REMOVED lines=9> */
.L_x_1537:
[----:B------:R-:W2:Y:S02]  /*6990*/  LDG.E.U16 R4, [R2.64] ;  /* 0x0000002402047981 */ /* 0x000ea4000c1e1500 */
[----:B--2---:R-:W-:-:S06]  /*69a0*/  HADD2.F32 R4, -RZ, R4.H0_H0 ;  /* 0x20000004ff047230 */ /* 0x004fcc0000004100 */
[----:B------:R-:W0:Y:S02]  /*69b0*/  F2I.FTZ.TRUNC.NTZ R4, R4 ;  /* 0x0000000400047305 */ /* 0x000e24000021f100 */
[----:B0-----:R-:W-:Y:S01]  /*69c0*/  PRMT R0, R4, 0x7610, R0 ;  /* 0x0000761004007816 */ /* 0x001fe20000000000 */
[----:B------:R-:W-:Y:S05]  /*69d0*/  BRA `(.L_x_1533) ;  /* 0x00000bd000007947 */ /* 0x000fea0003800000 */
.L_x_1536:
        /* <DEDUP_REMOVED lines=9> */
.L_x_1539:
[----:B------:R-:W2:Y:S02]  /*6a70*/  LDG.E.U16 R2, [R2.64] ;  /* 0x0000002402027981 */ /* 0x000ea4000c1e1500 */
[----:B--2---:R-:W-:-:S06]  /*6a80*/  HADD2.F32 R4, -RZ, R2.H0_H0 ;  /* 0x20000002ff047230 */ /* 0x004fcc0000004100 */
[----:B------:R-:W0:Y:S02]  /*6a90*/  F2I.FTZ.TRUNC.NTZ R4, R4 ;  /* 0x0000000400047305 */ /* 0x000e24000021f100 */
[----:B0-----:R-:W-:Y:S01]  /*6aa0*/  PRMT R0, R4, 0x7610, R0 ;  /* 0x0000761004007816 */ /* 0x001fe20000000000 */
[----:B------:R-:W-:Y:S05]  /*6ab0*/  BRA `(.L_x_1533) ;  /* 0x00000af000007947 */ /* 0x000fea0003800000 */
.L_x_1538:
[----:B------:R-:W2:Y:S02]  /*6ac0*/  LDG.E.64 R2, [R2.64] ;  /* 0x0000002402027981 */ /* 0x000ea4000c1e1b00 */
[----:B--2---:R0:W1:Y:S01]  /*6ad0*/  F2I.F64.TRUNC R0, R2 ;  /* 0x0000000200007311 */ /* 0x004062000030d100 */
[----:B------:R-:W-:Y:S05]  /*6ae0*/  BRA `(.L_x_1533) ;  /* 0x00000ac000007947 */ /* 0x000fea0003800000 */
.L_x_1528:
        /* <DEDUP_REMOVED lines=12> */
.L_x_1542:
[----:B------:R-:W2:Y:S02]  /*6bb0*/  LDG.E.64 R2, [R2.64] ;  /* 0x0000002402027981 */ /* 0x000ea4000c1e1b00 */
[----:B--2---:R0:W1:Y:S01]  /*6bc0*/  F2I.F64.TRUNC R0, R2 ;  /* 0x0000000200007311 */ /* 0x004062000030d100 */
[----:B------:R-:W-:Y:S05]  /*6bd0*/  BRA `(.L_x_1533) ;  /* 0x000009d000007947 */ /* 0x000fea0003800000 */
.L_x_1541:
        /* <DEDUP_REMOVED lines=28> */
.L_x_1544:
        /* <DEDUP_REMOVED lines=15> */
.L_x_1543:
[----:B------:R-:W2:Y:S02]  /*6e90*/  LDG.E.U16 R2, [R2.64] ;  /* 0x0000002402027981 */ /* 0x000ea4000c1e1500 */
[----:B--2---:R-:W-:-:S04]  /*6ea0*/  PRMT R2, RZ, 0x5410, R2 ;  /* 0x00005410ff027816 */ /* 0x004fc80000000002 */
[----:B------:R0:W1:Y:S01]  /*6eb0*/  F2I.FTZ.TRUNC.NTZ R0, R2 ;  /* 0x0000000200007305 */ /* 0x000062000021f100 */
[----:B------:R-:W-:Y:S05]  /*6ec0*/  BRA `(.L_x_1533) ;  /* 0x000006e000007947 */ /* 0x000fea0003800000 */
.L_x_1540:
        /* <DEDUP_REMOVED lines=10> */
.L_x_1547:
        /* <DEDUP_REMOVED lines=21> */
.L_x_1551:
[----:B------:R-:W-:Y:S05]  /*70c0*/  BSYNC B1 ;  /* 0x0000000000017941 */ /* 0x000fea0003800000 */
.L_x_1550:
[----:B------:R-:W-:Y:S01]  /*70d0*/  IMAD.SHL.U32 R2, R2, 0x100000, RZ ;  /* 0x0010000002027824 */ /* 0x000fe200078e00ff */
[----:B------:R-:W-:-:S04]  /*70e0*/  LEA R3, R0, 0x3b800000, 0x17 ;  /* 0x3b80000000037811 */ /* 0x000fc800078eb8ff */
[----:B------:R-:W-:Y:S02]  /*70f0*/  LOP3.LUT R4, R3, R2, R4, 0xfe, !PT ;  /* 0x0000000203047212 */ /* 0x000fe400078efe04 */
.L_x_1549:
[----:B------:R-:W-:Y:S05]  /*7100*/  BSYNC B0 ;  /* 0x0000000000007941 */ /* 0x000fea0003800000 */
.L_x_1548:
[----:B------:R-:W0:Y:S02]  /*7110*/  F2I.FTZ.TRUNC.NTZ R4, R4 ;  /* 0x0000000400047305 */ /* 0x000e24000021f100 */
[----:B0-----:R-:W-:Y:S01]  /*7120*/  PRMT R0, R4, 0x7610, R0 ;  /* 0x0000761004007816 */ /* 0x001fe20000000000 */
[----:B------:R-:W-:Y:S05]  /*7130*/  BRA `(.L_x_1533) ;  /* 0x0000047000007947 */ /* 0x000fea0003800000 */
.L_x_1546:
        /* <DEDUP_REMOVED lines=21> */
.L_x_1555:
[----:B------:R-:W-:Y:S05]  /*7290*/  BSYNC B1 ;  /* 0x0000000000017941 */ /* 0x000fea0003800000 */
.L_x_1554:
[----:B------:R-:W-:Y:S01]  /*72a0*/  IMAD.SHL.U32 R2, R2, 0x200000, RZ ;  /* 0x0020000002027824 */ /* 0x000fe200078e00ff */
[----:B------:R-:W-:-:S04]  /*72b0*/  LEA R3, R0, 0x37800000, 0x17 ;  /* 0x3780000000037811 */ /* 0x000fc800078eb8ff */
[----:B------:R-:W-:Y:S02]  /*72c0*/  LOP3.LUT R4, R3, R2, R4, 0xfe, !PT ;  /* 0x0000000203047212 */ /* 0x000fe400078efe04 */
.L_x_1553:
[----:B------:R-:W-:Y:S05]  /*72d0*/  BSYNC B0 ;  /* 0x0000000000007941 */ /* 0x000fea0003800000 */
.L_x_1552:
[----:B------:R-:W0:Y:S02]  /*72e0*/  F2I.FTZ.TRUNC.NTZ R4, R4 ;  /* 0x0000000400047305 */ /* 0x000e24000021f100 */
[----:B0-----:R-:W-:Y:S01]  /*72f0*/  PRMT R0, R4, 0x7610, R0 ;  /* 0x0000761004007816 */ /* 0x001fe20000000000 */
[----:B------:R-:W-:Y:S05]  /*7300*/  BRA `(.L_x_1533) ;  /* 0x000002a000007947 */ /* 0x000fea0003800000 */
.L_x_1545:
        /* <DEDUP_REMOVED lines=14> */
.L_x_1559:
[----:B------:R-:W-:Y:S05]  /*73f0*/  BSYNC B0 ;  /* 0x0000000000007941 */ /* 0x000fea0003800000 */
.L_x_1558:
[----:B------:R-:W0:Y:S02]  /*7400*/  F2I.FTZ.TRUNC.NTZ R4, R4 ;  /* 0x0000000400047305 */ /* 0x000e24000021f100 */
[----:B0-----:R-:W-:Y:S01]  /*7410*/  PRMT R0, R4, 0x7610, R0 ;  /* 0x0000761004007816 */ /* 0x001fe20000000000 */
[----:B------:R-:W-:Y:S05]  /*7420*/  BRA `(.L_x_1533) ;  /* 0x0000018000007947 */ /* 0x000fea0003800000 */
.L_x_1532:
        /* <DEDUP_REMOVED lines=21> */
.L_x_1557:
[----:B------:R0:W5:Y:S01]  /*7580*/  LDG.E.U16 R0, [R2.64] ;  /* 0x0000002402007981 */ /* 0x000162000c1e1500 */
[----:B------:R-:W-:Y:S05]  /*7590*/  BRA `(.L_x_1533) ;  /* 0x0000001000007947 */ /* 0x000fea0003800000 */
.L_x_1556:
[----:B------:R0:W5:Y:S02]  /*75a0*/  LDG.E.U16 R0, [R2.64] ;  /* 0x0000002402007981 */ /* 0x000164000c1e1500 */
.L_x_1533:
        /* <DEDUP_REMOVED lines=16> */
.L_x_1563:
[----:B------:R0:W-:Y:S01]  /*76b0*/  STG.E.U8 [R16.64], R5 ;  /* 0x0000000510007986 */ /* 0x0001e2000c101124 */
[----:B------:R-:W-:Y:S05]  /*76c0*/  BRA `(.L_x_1565) ;  /* 0x00000dc000007947 */ /* 0x000fea0003800000 */
.L_x_1562:
        /* <DEDUP_REMOVED lines=10> */
.L_x_1567:
[----:B------:R-:W-:-:S05]  /*7770*/  PRMT R3, R5, 0x9910, RZ ;  /* 0x0000991005037816 */ /* 0x000fca00000000ff */
[----:B------:R0:W-:Y:S01]  /*7780*/  STG.E [R16.64], R3 ;  /* 0x0000000310007986 */ /* 0x0001e2000c101924 */
[----:B------:R-:W-:Y:S05]  /*7790*/  BRA `(.L_x_1565) ;  /* 0x00000cf000007947 */ /* 0x000fea0003800000 */
.L_x_1566:
[----:B------:R0:W-:Y:S01]  /*77a0*/  STG.E.U16 [R16.64], R5 ;  /* 0x0000000510007986 */ /* 0x0001e2000c101524 */
[----:B------:R-:W-:Y:S05]  /*77b0*/  BRA `(.L_x_1565) ;  /* 0x00000cd000007947 */ /* 0x000fea0003800000 */
.L_x_1561:
        /* <DEDUP_REMOVED lines=9> */
.L_x_1569:
[----:B------:R-:W0:Y:S02]  /*7850*/  I2F.S16 R0, R5 ;  /* 0x0000000500007306 */ /* 0x000e240000101400 */
[----:B0-----:R-:W-:-:S05]  /*7860*/  F2FP.PACK_AB R0, RZ, R0 ;  /* 0x00000000ff00723e */ /* 0x001fca00000000ff */
[----:B------:R0:W-:Y:S01]  /*7870*/  STG.E.U16 [R16.64], R0 ;  /* 0x0000000010007986 */ /* 0x0001e2000c101524 */
[----:B------:R-:W-:Y:S05]  /*7880*/  BRA `(.L_x_1565) ;  /* 0x00000c0000007947 */ /* 0x000fea0003800000 */
.L_x_1568:
        /* <DEDUP_REMOVED lines=10> */
.L_x_1571:
[----:B------:R-:W0:Y:S02]  /*7930*/  I2F.S16 R5, R5 ;  /* 0x0000000500057306 */ /* 0x000e240000101400 */
[----:B0-----:R-:W-:-:S04]  /*7940*/  F2FP.PACK_AB R3, RZ, R5 ;  /* 0x00000005ff03723e */ /* 0x001fc800000000ff */
[----:B------:R-:W-:-:S05]  /*7950*/  PRMT R3, R3, 0x5410, RZ ;  /* 0x0000541003037816 */ /* 0x000fca00000000ff */
[----:B------:R0:W-:Y:S01]  /*7960*/  STG.E [R16.64], R3 ;  /* 0x0000000310007986 */ /* 0x0001e2000c101924 */
[----:B------:R-:W-:Y:S05]  /*7970*/  BRA `(.L_x_1565) ;  /* 0x00000b1000007947 */ /* 0x000fea0003800000 */
.L_x_1570:
[----:B------:R-:W0:Y:S02]  /*7980*/  I2F.F64.S16 R2, R5 ;  /* 0x0000000500027312 */ /* 0x000e240000101c00 */
[----:B0-----:R0:W-:Y:S01]  /*7990*/  STG.E.64 [R16.64], R2 ;  /* 0x0000000210007986 */ /* 0x0011e2000c101b24 */
[----:B------:R-:W-:Y:S05]  /*79a0*/  BRA `(.L_x_1565) ;  /* 0x00000ae000007947 */ /* 0x000fea0003800000 */
.L_x_1560:
        /* <DEDUP_REMOVED lines=13> */
.L_x_1574:
[----:B------:R-:W0:Y:S01]  /*7a80*/  I2F.F64.S16 R4, R5 ;  /* 0x0000000500047312 */ /* 0x000e220000101c00 */
[----:B------:R-:W-:-:S05]  /*7a90*/  CS2R R6, SRZ ;  /* 0x0000000000067805 */ /* 0x000fca000001ff00 */
[----:B0-----:R0:W-:Y:S01]  /*7aa0*/  STG.E.128 [R16.64], R4 ;  /* 0x0000000410007986 */ /* 0x0011e2000c101d24 */
[----:B------:R-:W-:Y:S05]  /*7ab0*/  BRA `(.L_x_1565) ;  /* 0x000009d000007947 */ /* 0x000fea0003800000 */
.L_x_1573:
        /* <DEDUP_REMOVED lines=21> */
.L_x_1578:
[----:B------:R-:W-:Y:S05]  /*7c10*/  BSYNC B0 ;  /* 0x0000000000007941 */ /* 0x000fea0003800000 */
.L_x_1577:
[----:B------:R-:W-:-:S05]  /*7c20*/  LOP3.LUT R3, R0, R3, RZ, 0xfc, !PT ;  /* 0x0000000300037212 */ /* 0x000fca00078efcff */
[----:B------:R0:W-:Y:S01]  /*7c30*/  STG.E.U8 [R16.64], R3 ;  /* 0x0000000310007986 */ /* 0x0001e2000c101124 */
[----:B------:R-:W-:Y:S05]  /*7c40*/  BRA `(.L_x_1565) ;  /* 0x0000084000007947 */ /* 0x000fea0003800000 */
.L_x_1576:
        /* <DEDUP_REMOVED lines=13> */
.L_x_1580:
[----:B------:R-:W-:Y:S01]  /*7d20*/  IMAD.MOV.U32 R0, RZ, RZ, 0x7f ;  /* 0x0000007fff007424 */ /* 0x000fe200078e00ff */
[----:B------:R-:W-:-:S04]  /*7d30*/  ISETP.GT.U32.AND P0, PT, R2, 0x7f800000, PT ;  /* 0x7f8000000200780c */ /* 0x000fc80003f04070 */
[----:B------:R-:W-:-:S04]  /*7d40*/  SEL R0, R0, 0x7c, P0 ;  /* 0x0000007c00007807 */ /* 0x000fc80000000000 */
.L_x_1581:
[----:B------:R-:W-:Y:S05]  /*7d50*/  BSYNC B0 ;  /* 0x0000000000007941 */ /* 0x000fea0003800000 */
.L_x_1579:
[----:B------:R-:W-:-:S04]  /*7d60*/  LOP3.LUT R2, R5, 0x80000000, RZ, 0xc0, !PT ;  /* 0x8000000005027812 */ /* 0x000fc800078ec0ff */
[----:B------:R-:W-:-:S04]  /*7d70*/  SHF.R.U32.HI R3, RZ, 0x18, R2 ;  /* 0x00000018ff037819 */ /* 0x000fc80000011602 */
[----:B------:R-:W-:-:S05]  /*7d80*/  LOP3.LUT R3, R0, R3, RZ, 0xfc, !PT ;  /* 0x0000000300037212 */ /* 0x000fca00078efcff */
[----:B------:R0:W-:Y:S01]  /*7d90*/  STG.E.U8 [R16.64], R3 ;  /* 0x0000000310007986 */ /* 0x0001e2000c101124 */
[----:B------:R-:W-:Y:S05]  /*7da0*/  BRA `(.L_x_1565) ;  /* 0x000006e000007947 */ /* 0x000fea0003800000 */
.L_x_1575:
[----:B------:R-:W0:Y:S02]  /*7db0*/  I2F.S16 R0, R5 ;  /* 0x0000000500007306 */ /* 0x000e240000101400 */
[----:B0-----:R-:W-:-:S05]  /*7dc0*/  F2FP.BF16.PACK_AB R0, RZ, R0 ;  /* 0x00000000ff00723e */ /* 0x001fca00000010ff */
[----:B------:R0:W-:Y:S01]  /*7dd0*/  STG.E.U16 [R16.64], R0 ;  /* 0x0000000010007986 */ /* 0x0001e2000c101524 */
[----:B------:R-:W-:Y:S05]  /*7de0*/  BRA `(.L_x_1565) ;  /* 0x000006a000007947 */ /* 0x000fea0003800000 */
.L_x_1572:
        /* <DEDUP_REMOVED lines=10> */
.L_x_1584:
        /* <DEDUP_REMOVED lines=17> */
.L_x_1587:
[----:B------:R-:W-:-:S04]  /*7fa0*/  LOP3.LUT R2, R5, 0x80000000, RZ, 0xc0, !PT ;  /* 0x8000000005027812 */ /* 0x000fc800078ec0ff */
[----:B------:R-:W-:-:S04]  /*7fb0*/  SHF.R.U32.HI R3, RZ, 0x18, R2 ;  /* 0x00000018ff037819 */ /* 0x000fc80000011602 */
[----:B------:R-:W-:-:S04]  /*7fc0*/  LOP3.LUT R0, R0, R3, RZ, 0xfc, !PT ;  /* 0x0000000300007212 */ /* 0x000fc800078efcff */
[----:B------:R-:W-:Y:S02]  /*7fd0*/  PRMT R8, R0, 0x7610, R8 ;  /* 0x0000761000087816 */ /* 0x000fe40000000008 */
.L_x_1586:
[----:B------:R-:W-:Y:S05]  /*7fe0*/  BSYNC B0 ;  /* 0x0000000000007941 */ /* 0x000fea0003800000 */
.L_x_1585:
[----:B------:R0:W-:Y:S01]  /*7ff0*/  STG.E.U8 [R16.64], R8 ;  /* 0x0000000810007986 */ /* 0x0001e2000c101124 */
[----:B------:R-:W-:Y:S05]  /*8000*/  BRA `(.L_x_1565) ;  /* 0x0000048000007947 */ /* 0x000fea0003800000 */
.L_x_1583:
        /* <DEDUP_REMOVED lines=17> */
.L_x_1590:
[----:B------:R-:W-:-:S04]  /*8120*/  LOP3.LUT R2, R5, 0x80000000, RZ, 0xc0, !PT ;  /* 0x8000000005027812 */ /* 0x000fc800078ec0ff */
[----:B------:R-:W-:-:S04]  /*8130*/  SHF.R.U32.HI R3, RZ, 0x18, R2 ;  /* 0x00000018ff037819 */ /* 0x000fc80000011602 */
[----:B------:R-:W-:-:S04]  /*8140*/  LOP3.LUT R0, R0, R3, RZ, 0xfc, !PT ;  /* 0x0000000300007212 */ /* 0x000fc800078efcff */
[----:B------:R-:W-:Y:S02]  /*8150*/  PRMT R8, R0, 0x7610, R8 ;  /* 0x0000761000087816 */ /* 0x000fe40000000008 */
.L_x_1589:
[----:B------:R-:W-:Y:S05]  /*8160*/  BSYNC B0 ;  /* 0x0000000000007941 */ /* 0x000fea0003800000 */
.L_x_1588:
[----:B------:R0:W-:Y:S01]  /*8170*/  STG.E.U8 [R16.64], R8 ;  /* 0x0000000810007986 */ /* 0x0001e2000c101124 */
[----:B------:R-:W-:Y:S05]  /*8180*/  BRA `(.L_x_1565) ;  /* 0x0000030000007947 */ /* 0x000fea0003800000 */
.L_x_1582:
        /* <DEDUP_REMOVED lines=22> */
.L_x_1564:
        /* <DEDUP_REMOVED lines=20> */
.L_x_1592:
[----:B------:R-:W-:-:S04]  /*8430*/  PRMT R2, R5, 0x9910, RZ ;  /* 0x0000991005027816 */ /* 0x000fc800000000ff */
[----:B------:R-:W-:-:S05]  /*8440*/  SHF.R.S32.HI R3, RZ, 0x1f, R2 ;  /* 0x0000001fff037819 */ /* 0x000fca0000011402 */
[----:B------:R0:W-:Y:S01]  /*8450*/  STG.E.64 [R16.64], R2 ;  /* 0x0000000210007986 */ /* 0x0001e2000c101b24 */
[----:B------:R-:W-:Y:S05]  /*8460*/  BRA `(.L_x_1565) ;  /* 0x0000002000007947 */ /* 0x000fea0003800000 */
.L_x_1591:
[----:B------:R-:W-:-:S05]  /*8470*/  PRMT R3, R5, 0x9910, RZ ;  /* 0x0000991005037816 */ /* 0x000fca00000000ff */
[----:B------:R0:W-:Y:S02]  /*8480*/  STG.E [R16.64], R3 ;  /* 0x0000000310007986 */ /* 0x0001e4000c101924 */
.L_x_1565:
[----:B------:R-:W-:Y:S02]  /*8490*/  IADD3 R19, R19, 0x80, RZ ;  /* 0x0000008013137810 */ /* 0x000fe40007ffe0ff */
.L_x_1460:
[----:B------:R-:W-:Y:S05]  /*84a0*/  BSYNC B6 ;  /* 0x0000000000067941 */ /* 0x000fea0003800000 */
.L_x_1459:
        /* <DEDUP_REMOVED lines=230> */
.L_x_1593:
        /* <DEDUP_REMOVED lines=18> */
.L_x_1597:
[----:B------:R0:W5:Y:S01]  /*9430*/  LDG.E.U8 R0, [R2.64] ;  /* 0x0000002402007981 */ /* 0x000162000c1e1100 */
[----:B------:R-:W-:Y:S05]  /*9440*/  BRA `(.L_x_1599) ;  /* 0x00000d7000007947 */ /* 0x000fea0003800000 */
.L_x_1596:
        /* <DEDUP_REMOVED lines=8> */
.L_x_1601:
[----:B------:R0:W5:Y:S01]  /*94d0*/  LDG.E.U16 R0, [R2.64] ;  /* 0x0000002402007981 */ /* 0x000162000c1e1500 */
[----:B------:R-:W-:Y:S05]  /*94e0*/  BRA `(.L_x_1599) ;  /* 0x00000cd000007947 */ /* 0x000fea0003800000 */
.L_x_1600:
[----:B------:R0:W5:Y:S01]  /*94f0*/  LDG.E.U16 R0, [R2.64] ;  /* 0x0000002402007981 */ /* 0x000162000c1e1500 */
[----:B------:R-:W-:Y:S05]  /*9500*/  BRA `(.L_x_1599) ;  /* 0x00000cb000007947 */ /* 0x000fea0003800000 */
.L_x_1595:
        /* <DEDUP_REMOVED lines=9> */
.L_x_1603:
[----:B------:R-:W2:Y:S02]  /*95a0*/  LDG.E.U16 R4, [R2.64] ;  /* 0x0000002402047981 */ /* 0x000ea4000c1e1500 */
[----:B--2---:R-:W-:-:S06]  /*95b0*/  HADD2.F32 R4, -RZ, R4.H0_H0 ;  /* 0x20000004ff047230 */ /* 0x004fcc0000004100 */
[----:B------:R-:W0:Y:S02]  /*95c0*/  F2I.FTZ.TRUNC.NTZ R4, R4 ;  /* 0x0000000400047305 */ /* 0x000e24000021f100 */
[----:B0-----:R-:W-:Y:S01]  /*95d0*/  PRMT R0, R4, 0x7610, R0 ;  /* 0x0000761004007816 */ /* 0x001fe20000000000 */
[----:B------:R-:W-:Y:S05]  /*95e0*/  BRA `(.L_x_1599) ;  /* 0x00000bd000007947 */ /* 0x000fea0003800000 */
.L_x_1602:
        /* <DEDUP_REMOVED lines=9> */
.L_x_1605:
[----:B------:R-:W2:Y:S02]  /*9680*/  LDG.E.U16 R2, [R2.64] ;  /* 0x0000002402027981 */ /* 0x000ea4000c1e1500 */
[----:B--2---:R-:W-:-:S06]  /*9690*/  HADD2.F32 R4, -RZ, R2.H0_H0 ;  /* 0x20000002ff047230 */ /* 0x004fcc0000004100 */
[----:B------:R-:W0:Y:S02]  /*96a0*/  F2I.FTZ.TRUNC.NTZ R4, R4 ;  /* 0x0000000400047305 */ /* 0x000e24000021f100 */
[----:B0-----:R-:W-:Y:S01]  /*96b0*/  PRMT R0, R4, 0x7610, R0 ;  /* 0x0000761004007816 */ /* 0x001fe20000000000 */
[----:B------:R-:W-:Y:S05]  /*96c0*/  BRA `(.L_x_1599) ;  /* 0x00000af000007947 */ /* 0x000fea0003800000 */
.L_x_1604:
[----:B------:R-:W2:Y:S02]  /*96d0*/  LDG.E.64 R2, [R2.64] ;  /* 0x0000002402027981 */ /* 0x000ea4000c1e1b00 */
[----:B--2---:R0:W1:Y:S01]  /*96e0*/  F2I.F64.TRUNC R0, R2 ;  /* 0x0000000200007311 */ /* 0x004062000030d100 */
[----:B------:R-:W-:Y:S05]  /*96f0*/  BRA `(.L_x_1599) ;  /* 0x00000ac000007947 */ /* 0x000fea0003800000 */
.L_x_1594:
        /* <DEDUP_REMOVED lines=12> */
.L_x_1608:
[----:B------:R-:W2:Y:S02]  /*97c0*/  LDG.E.64 R2, [R2.64] ;  /* 0x0000002402027981 */ /* 0x000ea4000c1e1b00 */
[----:B--2---:R0:W1:Y:S01]  /*97d0*/  F2I.F64.TRUNC R0, R2 ;  /* 0x0000000200007311 */ /* 0x004062000030d100 */
[----:B------:R-:W-:Y:S05]  /*97e0*/  BRA `(.L_x_1599) ;  /* 0x000009d000007947 */ /* 0x000fea0003800000 */
.L_x_1607:
        /* <DEDUP_REMOVED lines=28> */
.L_x_1610:
        /* <DEDUP_REMOVED lines=15> */
.L_x_1609:
[----:B------:R-:W2:Y:S02]  /*9aa0*/  LDG.E.U16 R2, [R2.64] ;  /* 0x0000002402027981 */ /* 0x000ea4000c1e1500 */
[----:B--2---:R-:W-:-:S04]  /*9ab0*/  PRMT R2, RZ, 0x5410, R2 ;  /* 0x00005410ff027816 */ /* 0x004fc80000000002 */
[----:B------:R0:W1:Y:S01]  /*9ac0*/  F2I.FTZ.TRUNC.NTZ R0, R2 ;  /* 0x0000000200007305 */ /* 0x000062000021f100 */
[----:B------:R-:W-:Y:S05]  /*9ad0*/  BRA `(.L_x_1599) ;  /* 0x000006e000007947 */ /* 0x000fea0003800000 */
.L_x_1606:
        /* <DEDUP_REMOVED lines=10> */
.L_x_1613:
        /* <DEDUP_REMOVED lines=21> */
.L_x_1617:
[----:B------:R-:W-:Y:S05]  /*9cd0*/  BSYNC B1 ;  /* 0x0000000000017941 */ /* 0x000fea0003800000 */
.L_x_1616:
[----:B------:R-:W-:Y:S01]  /*9ce0*/  IMAD.SHL.U32 R2, R2, 0x100000, RZ ;  /* 0x0010000002027824 */ /* 0x000fe200078e00ff */
[----:B------:R-:W-:-:S04]  /*9cf0*/  LEA R3, R0, 0x3b800000, 0x17 ;  /* 0x3b80000000037811 */ /* 0x000fc800078eb8ff */
[----:B------:R-:W-:Y:S02]  /*9d00*/  LOP3.LUT R4, R3, R2, R4, 0xfe, !PT ;  /* 0x0000000203047212 */ /* 0x000fe400078efe04 */
.L_x_1615:
[----:B------:R-:W-:Y:S05]  /*9d10*/  BSYNC B0 ;  /* 0x0000000000007941 */ /* 0x000fea0003800000 */
.L_x_1614:
[----:B------:R-:W0:Y:S02]  /*9d20*/  F2I.FTZ.TRUNC.NTZ R4, R4 ;  /* 0x0000000400047305 */ /* 0x000e24000021f100 */
[----:B0-----:R-:W-:Y:S01]  /*9d30*/  PRMT R0, R4, 0x7610, R0 ;  /* 0x0000761004007816 */ /* 0x001fe20000000000 */
[----:B------:R-:W-:Y:S05]  /*9d40*/  BRA `(.L_x_1599) ;  /* 0x0000047000007947 */ /* 0x000fea0003800000 */
.L_x_1612:
        /* <DEDUP_REMOVED lines=21> */
.L_x_1621:
[----:B------:R-:W-:Y:S05]  /*9ea0*/  BSYNC B1 ;  /* 0x0000000000017941 */ /* 0x000fea0003800000 */
.L_x_1620:
[----:B------:R-:W-:Y:S01]  /*9eb0*/  IMAD.SHL.U32 R2, R2, 0x200000, RZ ;  /* 0x0020000002027824 */ /* 0x000fe200078e00ff */
[----:B------:R-:W-:-:S04]  /*9ec0*/  LEA R3, R0, 0x37800000, 0x17 ;  /* 0x3780000000037811 */ /* 0x000fc800078eb8ff */
[----:B------:R-:W-:Y:S02]  /*9ed0*/  LOP3.LUT R4, R3, R2, R4, 0xfe, !PT ;  /* 0x0000000203047212 */ /* 0x000fe400078efe04 */
.L_x_1619:
[----:B------:R-:W-:Y:S05]  /*9ee0*/  BSYNC B0 ;  /* 0x0000000000007941 */ /* 0x000fea0003800000 */
.L_x_1618:
[----:B------:R-:W0:Y:S02]  /*9ef0*/  F2I.FTZ.TRUNC.NTZ R4, R4 ;  /* 0x0000000400047305 */ /* 0x000e24000021f100 */
[----:B0-----:R-:W-:Y:S01]  /*9f00*/  PRMT R0, R4, 0x7610, R0 ;  /* 0x0000761004007816 */ /* 0x001fe20000000000 */
[----:B------:R-:W-:Y:S05]  /*9f10*/  BRA `(.L_x_1599) ;  /* 0x000002a000007947 */ /* 0x000fea0003800000 */
.L_x_1611:
        /* <DEDUP_REMOVED lines=14> */
.L_x_1625:
[----:B------:R-:W-:Y:S05]  /*a000*/  BSYNC B0 ;  /* 0x0000000000007941 */ /* 0x000fea0003800000 */
.L_x_1624:
[----:B------:R-:W0:Y:S02]  /*a010*/  F2I.FTZ.TRUNC.NTZ R4, R4 ;  /* 0x0000000400047305 */ /* 0x000e24000021f100 */
[----:B0-----:R-:W-:Y:S01]  /*a020*/  PRMT R0, R4, 0x7610, R0 ;  /* 0x0000761004007816 */ /* 0x001fe20000000000 */
[----:B------:R-:W-:Y:S05]  /*a030*/  BRA `(.L_x_1599) ;  /* 0x0000018000007947 */ /* 0x000fea0003800000 */
.L_x_1598:
        /* <DEDUP_REMOVED lines=21> */
.L_x_1623:
[----:B------:R0:W5:Y:S01]  /*a190*/  LDG.E.U16 R0, [R2.64] ;  /* 0x0000002402007981 */ /* 0x000162000c1e1500 */
[----:B------:R-:W-:Y:S05]  /*a1a0*/  BRA `(.L_x_1599) ;  /* 0x0000001000007947 */ /* 0x000fea0003800000 */
.L_x_1622:
[----:B------:R0:W5:Y:S02]  /*a1b0*/  LDG.E.U16 R0, [R2.64] ;  /* 0x0000002402007981 */ /* 0x000164000c1e1500 */
.L_x_1599:
        /* <DEDUP_REMOVED lines=16> */
.L_x_1629:
[----:B------:R-:W-:Y:S01]  /*a2c0*/  STG.E.U8 [R16.64], R5 ;  /* 0x0000000510007986 */ /* 0x000fe2000c101124 */
[----:B------:R-:W-:Y:S05]  /*a2d0*/  EXIT ;  /* 0x000000000000794d */ /* 0x000fea0003800000 */
.L_x_1628:
        /* <DEDUP_REMOVED lines=8> */
[----:B------:R-:W-:Y:S01]  /*a360*/  STG.E.64 [R16.64], R2 ;  /* 0x0000000210007986 */ /* 0x000fe2000c101b24 */
[----:B------:R-:W-:Y:S05]  /*a370*/  EXIT ;  /* 0x000000000000794d */ /* 0x000fea0003800000 */
.L_x_1632:
[----:B------:R-:W-:-:S05]  /*a380*/  PRMT R3, R5, 0x9910, RZ ;  /* 0x0000991005037816 */ /* 0x000fca00000000ff */
[----:B------:R-:W-:Y:S01]  /*a390*/  STG.E [R16.64], R3 ;  /* 0x0000000310007986 */ /* 0x000fe2000c101924 */
[----:B------:R-:W-:Y:S05]  /*a3a0*/  EXIT ;  /* 0x000000000000794d */ /* 0x000fea0003800000 */
.L_x_1631:
[----:B------:R-:W-:Y:S01]  /*a3b0*/  STG.E.U16 [R16.64], R5 ;  /* 0x0000000510007986 */ /* 0x000fe2000c101524 */
[----:B------:R-:W-:Y:S05]  /*a3c0*/  EXIT ;  /* 0x000000000000794d */ /* 0x000fea0003800000 */
.L_x_1627:
        /* <DEDUP_REMOVED lines=9> */
.L_x_1634:
[----:B------:R-:W0:Y:S02]  /*a460*/  I2F.S16 R0, R5 ;  /* 0x0000000500007306 */ /* 0x000e240000101400 */
[----:B0-----:R-:W-:-:S05]  /*a470*/  F2FP.PACK_AB R0, RZ, R0 ;  /* 0x00000000ff00723e */ /* 0x001fca00000000ff */
[----:B------:R-:W-:Y:S01]  /*a480*/  STG.E.U16 [R16.64], R0 ;  /* 0x0000000010007986 */ /* 0x000fe2000c101524 */
[----:B------:R-:W-:Y:S05]  /*a490*/  EXIT ;  /* 0x000000000000794d */ /* 0x000fea0003800000 */
.L_x_1633:
        /* <DEDUP_REMOVED lines=10> */
.L_x_1636:
[----:B------:R-:W0:Y:S02]  /*a540*/  I2F.S16 R5, R5 ;  /* 0x0000000500057306 */ /* 0x000e240000101400 */
[----:B0-----:R-:W-:-:S04]  /*a550*/  F2FP.PACK_AB R3, RZ, R5 ;  /* 0x00000005ff03723e */ /* 0x001fc800000000ff */
[----:B------:R-:W-:-:S05]  /*a560*/  PRMT R3, R3, 0x5410, RZ ;  /* 0x0000541003037816 */ /* 0x000fca00000000ff */
[----:B------:R-:W-:Y:S01]  /*a570*/  STG.E [R16.64], R3 ;  /* 0x0000000310007986 */ /* 0x000fe2000c101924 */
[----:B------:R-:W-:Y:S05]  /*a580*/  EXIT ;  /* 0x000000000000794d */ /* 0x000fea0003800000 */
.L_x_1635:
[----:B------:R-:W0:Y:S02]  /*a590*/  I2F.F64.S16 R2, R5 ;  /* 0x0000000500027312 */ /* 0x000e240000101c00 */
[----:B0-----:R-:W-:Y:S01]  /*a5a0*/  STG.E.64 [R16.64], R2 ;  /* 0x0000000210007986 */ /* 0x001fe2000c101b24 */
[----:B------:R-:W-:Y:S05]  /*a5b0*/  EXIT ;  /* 0x000000000000794d */ /* 0x000fea0003800000 */
.L_x_1626:
        /* <DEDUP_REMOVED lines=11> */
[----:B------:R-:W-:Y:S01]  /*a670*/  STG.E.U8 [R16.64], R3 ;  /* 0x0000000310007986 */ /* 0x000fe2000c101124 */
[----:B------:R-:W-:Y:S05]  /*a680*/  EXIT ;  /* 0x000000000000794d */ /* 0x000fea0003800000 */
.L_x_1639:
[----:B------:R-:W0:Y:S01]  /*a690*/  I2F.F64.S16 R4, R5 ;  /* 0x0000000500047312 */ /* 0x000e220000101c00 */
[----:B------:R-:W-:-:S05]  /*a6a0*/  CS2R R6, SRZ ;  /* 0x0000000000067805 */ /* 0x000fca000001ff00 */
[----:B0-----:R-:W-:Y:S01]  /*a6b0*/  STG.E.128 [R16.64], R4 ;  /* 0x0000000410007986 */ /* 0x001fe2000c101d24 */
[----:B------:R-:W-:Y:S05]  /*a6c0*/  EXIT ;  /* 0x000000000000794d */ /* 0x000fea0003800000 */
.L_x_1638:
        /* <DEDUP_REMOVED lines=21> */
.L_x_1643:
[----:B------:R-:W-:Y:S05]  /*a820*/  BSYNC B0 ;  /* 0x0000000000007941 */ /* 0x000fea0003800000 */
.L_x_1642:
[----:B------:R-:W-:-:S05]  /*a830*/  LOP3.LUT R3, R0, R3, RZ, 0xfc, !PT ;  /* 0x0000000300037212 */ /* 0x000fca00078efcff */
[----:B------:R-:W-:Y:S01]  /*a840*/  STG.E.U8 [R16.64], R3 ;  /* 0x0000000310007986 */ /* 0x000fe2000c101124 */
[----:B------:R-:W-:Y:S05]  /*a850*/  EXIT ;  /* 0x000000000000794d */ /* 0x000fea0003800000 */
.L_x_1641:
        /* <DEDUP_REMOVED lines=13> */
.L_x_1645:
[----:B------:R-:W-:Y:S01]  /*a930*/  IMAD.MOV.U32 R0, RZ, RZ, 0x7f ;  /* 0x0000007fff007424 */ /* 0x000fe200078e00ff */
[----:B------:R-:W-:-:S04]  /*a940*/  ISETP.GT.U32.AND P0, PT, R2, 0x7f800000, PT ;  /* 0x7f8000000200780c */ /* 0x000fc80003f04070 */
[----:B------:R-:W-:-:S04]  /*a950*/  SEL R0, R0, 0x7c, P0 ;  /* 0x0000007c00007807 */ /* 0x000fc80000000000 */
.L_x_1646:
[----:B------:R-:W-:Y:S05]  /*a960*/  BSYNC B0 ;  /* 0x0000000000007941 */ /* 0x000fea0003800000 */
.L_x_1644:
[----:B------:R-:W-:-:S04]  /*a970*/  LOP3.LUT R2, R5, 0x80000000, RZ, 0xc0, !PT ;  /* 0x8000000005027812 */ /* 0x000fc800078ec0ff */
[----:B------:R-:W-:-:S04]  /*a980*/  SHF.R.U32.HI R3, RZ, 0x18, R2 ;  /* 0x00000018ff037819 */ /* 0x000fc80000011602 */
[----:B------:R-:W-:-:S05]  /*a990*/  LOP3.LUT R3, R0, R3, RZ, 0xfc, !PT ;  /* 0x0000000300037212 */ /* 0x000fca00078efcff */
[----:B------:R-:W-:Y:S01]  /*a9a0*/  STG.E.U8 [R16.64], R3 ;  /* 0x0000000310007986 */ /* 0x000fe2000c101124 */
[----:B------:R-:W-:Y:S05]  /*a9b0*/  EXIT ;  /* 0x000000000000794d */ /* 0x000fea0003800000 */
.L_x_1640:
[----:B------:R-:W0:Y:S02]  /*a9c0*/  I2F.S16 R0, R5 ;  /* 0x0000000500007306 */ /* 0x000e240000101400 */
[----:B0-----:R-:W-:-:S05]  /*a9d0*/  F2FP.BF16.PACK_AB R0, RZ, R0 ;  /* 0x00000000ff00723e */ /* 0x001fca00000010ff */
[----:B------:R-:W-:Y:S01]  /*a9e0*/  STG.E.U16 [R16.64], R0 ;  /* 0x0000000010007986 */ /* 0x000fe2000c101524 */
[----:B------:R-:W-:Y:S05]  /*a9f0*/  EXIT ;  /* 0x000000000000794d */ /* 0x000fea0003800000 */
.L_x_1637:
        /* <DEDUP_REMOVED lines=10> */
.L_x_1649:
        /* <DEDUP_REMOVED lines=17> */
.L_x_1652:
[----:B------:R-:W-:-:S04]  /*abb0*/  LOP3.LUT R2, R5, 0x80000000, RZ, 0xc0, !PT ;  /* 0x8000000005027812 */ /* 0x000fc800078ec0ff */
[----:B------:R-:W-:-:S04]  /*abc0*/  SHF.R.U32.HI R3, RZ, 0x18, R2 ;  /* 0x00000018ff037819 */ /* 0x000fc80000011602 */
[----:B------:R-:W-:-:S04]  /*abd0*/  LOP3.LUT R0, R0, R3, RZ, 0xfc, !PT ;  /* 0x0000000300007212 */ /* 0x000fc800078efcff */
[----:B------:R-:W-:Y:S02]  /*abe0*/  PRMT R8, R0, 0x7610, R8 ;  /* 0x0000761000087816 */ /* 0x000fe40000000008 */
.L_x_1651:
[----:B------:R-:W-:Y:S05]  /*abf0*/  BSYNC B0 ;  /* 0x0000000000007941 */ /* 0x000fea0003800000 */
.L_x_1650:
[----:B------:R-:W-:Y:S01]  /*ac00*/  STG.E.U8 [R16.64], R8 ;  /* 0x0000000810007986 */ /* 0x000fe2000c101124 */
[----:B------:R-:W-:Y:S05]  /*ac10*/  EXIT ;  /* 0x000000000000794d */ /* 0x000fea0003800000 */
.L_x_1648:
        /* <DEDUP_REMOVED lines=17> */
.L_x_1655:
[----:B------:R-:W-:-:S04]  /*ad30*/  LOP3.LUT R2, R5, 0x80000000, RZ, 0xc0, !PT ;  /* 0x8000000005027812 */ /* 0x000fc800078ec0ff */
[----:B------:R-:W-:-:S04]  /*ad40*/  SHF.R.U32.HI R3, RZ, 0x18, R2 ;  /* 0x00000018ff037819 */ /* 0x000fc80000011602 */
[----:B------:R-:W-:-:S04]  /*ad50*/  LOP3.LUT R0, R0, R3, RZ, 0xfc, !PT ;  /* 0x0000000300007212 */ /* 0x000fc800078efcff */
[----:B------:R-:W-:Y:S02]  /*ad60*/  PRMT R8, R0, 0x7610, R8 ;  /* 0x0000761000087816 */ /* 0x000fe40000000008 */
.L_x_1654:
[----:B------:R-:W-:Y:S05]  /*ad70*/  BSYNC B0 ;  /* 0x0000000000007941 */ /* 0x000fea0003800000 */
.L_x_1653:
[----:B------:R-:W-:Y:S01]  /*ad80*/  STG.E.U8 [R16.64], R8 ;  /* 0x0000000810007986 */ /* 0x000fe2000c101124 */
[----:B------:R-:W-:Y:S05]  /*ad90*/  EXIT ;  /* 0x000000000000794d */ /* 0x000fea0003800000 */
.L_x_1647:
        /* <DEDUP_REMOVED lines=22> */
.L_x_1630:
        /* <DEDUP_REMOVED lines=20> */
.L_x_1657:
[----:B------:R-:W-:-:S04]  /*b040*/  PRMT R2, R5, 0x9910, RZ ;  /* 0x0000991005027816 */ /* 0x000fc800000000ff */
[----:B------:R-:W-:-:S05]  /*b050*/  SHF.R.S32.HI R3, RZ, 0x1f, R2 ;  /* 0x0000001fff037819 */ /* 0x000fca0000011402 */
[----:B------:R-:W-:Y:S01]  /*b060*/  STG.E.64 [R16.64], R2 ;  /* 0x0000000210007986 */ /* 0x000fe2000c101b24 */
[----:B------:R-:W-:Y:S05]  /*b070*/  EXIT ;  /* 0x000000000000794d */ /* 0x000fea0003800000 */
.L_x_1656:
[----:B------:R-:W-:-:S05]  /*b080*/  PRMT R3, R5, 0x9910, RZ ;  /* 0x0000991005037816 */ /* 0x000fca00000000ff */
[----:B------:R-:W-:Y:S01]  /*b090*/  STG.E [R16.64], R3 ;  /* 0x0000000310007986 */ /* 0x000fe2000c101924 */
[----:B------:R-:W-:Y:S05]  /*b0a0*/  EXIT ;  /* 0x000000000000794d */ /* 0x000fea0003800000 */
.L_x_1658:
        /* <DEDUP_REMOVED lines=13> */
.L_x_25054:


//--------------------- .text._ZN2at6native27unrolled_elementwise_kernelINS0_13AUnaryFunctorIsssNS0_17BitwiseXorFunctorIsEEEESt5arrayIPcLm2EELi4E23TrivialOffsetCalculatorILi1EjESA_NS0_6memory12LoadWithCastILi1EEENSB_13StoreWithCastILi1EEEEEviT_T0_T2_T3_T4_T5_ --------------------------
	.section	.text._ZN2at6native27unrolled_elementwise_kernelINS0_13AUnaryFunctorIsssNS0_17BitwiseXorFunctorIsEEEESt5arrayIPcLm2EELi4E23TrivialOffsetCalculatorILi1EjESA_NS0_6memory12LoadWithCastILi1EEENSB_13StoreWithCastILi1EEEEEviT_T0_T2_T3_T4_T5_,"ax",@progbits
	.sectioninfo	@"SHI_REGISTERS=30"
	.align	128
        .global         _ZN2at6native27unrolled_elementwise_kernelINS0_13AUnaryFunctorIsssNS0_17BitwiseXorFunctorIsEEEESt5arrayIPcLm2EELi4E23TrivialOffsetCalculatorILi1EjESA_NS0_6memory12LoadWithCastILi1EEENSB_13StoreWithCastILi1EEEEEviT_T0_T2_T3_T4_T5_
        .type           _ZN2at6native27unrolled_elementwise_kernelINS0_13AUnaryFunctorIsssNS0_17BitwiseXorFunctorIsEEEESt5arrayIPcLm2EELi4E23TrivialOffsetCalculatorILi1EjESA_NS0_6memory12LoadWithCastILi1EEENSB_13StoreWithCastILi1EEEEEviT_T0_T2_T3_T4_T5_,@function
        .size           _ZN2at6native27unrolled_elementwise_kernelINS0_13AUnaryFunctorIsssNS0_17BitwiseXorFunctorIsEEEESt5arrayIPcLm2EELi4E23TrivialOffsetCalculatorILi1EjESA_NS0_6memory12LoadWithCastILi1EEENSB_13StoreWithCastILi1EEEEEviT_T0_T2_T3_T4_T5_,(.L_x_25055 - _ZN2at6native27unrolled_elementwise_kernelINS0_13AUnaryFunctorIsssNS0_17BitwiseXorFunctorIsEEEESt5arrayIPcLm2EELi4E23TrivialOffsetCalculatorILi1EjESA_NS0_6memory12LoadWithCastILi1EEENSB_13StoreWithCastILi1EEEEEviT_T0_T2_T3_T4_T5_)
        .other          _ZN2at6native27unrolled_elementwise_kernelINS0_13AUnaryFunctorIsssNS0_17BitwiseXorFunctorIsEEEESt5arrayIPcLm2EELi4E23TrivialOffsetCalculatorILi1EjESA_NS0_6memory12LoadWithCastILi1EEENSB_13StoreWithCastILi1EEEEEviT_T0_T2_T3_T4_T5_,@"STO_CUDA_ENTRY STV_DEFAULT"
_ZN2at6native27unrolled_elementwise_kernelINS0_13AUnaryFunctorIsssNS0_17BitwiseXorFunctorIsEEEESt5arrayIPcLm2EELi4E23TrivialOffsetCalculatorILi1EjESA_NS0_6memory12LoadWithCastILi1EEENSB_13StoreWithCastILi1EEEEEviT_T0_T2_T3_T4_T5_:
.text._ZN2at6native27unrolled_elementwise_kernelINS0_13AUnaryFunctorIsssNS0_17BitwiseXorFunctorIsEEEESt5arrayIPcLm2EELi4E23TrivialOffsetCalculatorILi1EjESA_NS0_6memory12LoadWithCastILi1EEENSB_13StoreWithCastILi1EEEEEviT_T0_T2_T3_T4_T5_:
        /* <DEDUP_REMOVED lines=29> */
.L_x_1664:
[----:B------:R0:W5:Y:S01]  /*01d0*/  LDG.E.U8 R27, [R2.64] ;  /* 0x00000024021b7981 */ /* 0x000162000c1e1100 */
[----:B------:R-:W-:Y:S05]  /*01e0*/  BRA `(.L_x_1666) ;  /* 0x00000d9000007947 */ /* 0x000fea0003800000 */
.L_x_1663:
        /* <DEDUP_REMOVED lines=8> */
.L_x_1668:
[----:B------:R0:W5:Y:S01]  /*0270*/  LDG.E.U16 R27, [R2.64] ;  /* 0x00000024021b7981 */ /* 0x000162000c1e1500 */
[----:B------:R-:W-:Y:S05]  /*0280*/  BRA `(.L_x_1666) ;  /* 0x00000cf000007947 */ /* 0x000fea0003800000 */
.L_x_1667:
[----:B------:R0:W5:Y:S01]  /*0290*/  LDG.E.U16 R27, [R2.64] ;  /* 0x00000024021b7981 */ /* 0x000162000c1e1500 */
[----:B------:R-:W-:Y:S05]  /*02a0*/  BRA `(.L_x_1666) ;  /* 0x00000cd000007947 */ /* 0x000fea0003800000 */
.L_x_1662:
        /* <DEDUP_REMOVED lines=9> */
.L_x_1670:
[----:B------:R-:W2:Y:S02]  /*0340*/  LDG.E.U16 R0, [R2.64] ;  /* 0x0000002402007981 */ /* 0x000ea4000c1e1500 */
[----:B--2---:R-:W-:-:S06]  /*0350*/  HADD2.F32 R0, -RZ, R0.H0_H0 ;  /* 0x20000000ff007230 */ /* 0x004fcc0000004100 */
[----:B------:R-:W0:Y:S02]  /*0360*/  F2I.FTZ.TRUNC.NTZ R0, R0 ;  /* 0x0000000000007305 */ /* 0x000e24000021f100 */
[----:B0-----:R-:W-:Y:S01]  /*0370*/  PRMT R27, R0, 0x7610, R27 ;  /* 0x00007610001b7816 */ /* 0x001fe2000000001b */
[----:B------:R-:W-:Y:S05]  /*0380*/  BRA `(.L_x_1666) ;  /* 0x00000bf000007947 */ /* 0x000fea0003800000 */
.L_x_1669:
        /* <DEDUP_REMOVED lines=9> */
.L_x_1672:
[----:B------:R-:W2:Y:S02]  /*0420*/  LDG.E.U16 R2, [R2.64] ;  /* 0x0000002402027981 */ /* 0x000ea4000c1e1500 */
[----:B--2---:R-:W-:-:S06]  /*0430*/  HADD2.F32 R0, -RZ, R2.H0_H0 ;  /* 0x20000002ff007230 */ /* 0x004fcc0000004100 */
[----:B------:R-:W0:Y:S02]  /*0440*/  F2I.FTZ.TRUNC.NTZ R0, R0 ;  /* 0x0000000000007305 */ /* 0x000e24000021f100 */
[----:B0-----:R-:W-:Y:S01]  /*0450*/  PRMT R27, R0, 0x7610, R27 ;  /* 0x00007610001b7816 */ /* 0x001fe2000000001b */
[----:B------:R-:W-:Y:S05]  /*0460*/  BRA `(.L_x_1666) ;  /* 0x00000b1000007947 */ /* 0x000fea0003800000 */
.L_x_1671:
[----:B------:R-:W2:Y:S02]  /*0470*/  LDG.E.64 R2, [R2.64] ;  /* 0x0000002402027981 */ /* 0x000ea4000c1e1b00 */
[----:B--2---:R0:W1:Y:S01]  /*0480*/  F2I.F64.TRUNC R27, R2 ;  /* 0x00000002001b7311 */ /* 0x004062000030d100 */
[----:B------:R-:W-:Y:S05]  /*0490*/  BRA `(.L_x_1666) ;  /* 0x00000ae000007947 */ /* 0x000fea0003800000 */
.L_x_1661:
        /* <DEDUP_REMOVED lines=12> */
.L_x_1675:
[----:B------:R-:W2:Y:S02]  /*0560*/  LDG.E.64 R2, [R2.64] ;  /* 0x0000002402027981 */ /* 0x000ea4000c1e1b00 */
[----:B--2---:R0:W1:Y:S01]  /*0570*/  F2I.F64.TRUNC R27, R2 ;  /* 0x00000002001b7311 */ /* 0x004062000030d100 */
[----:B------:R-:W-:Y:S05]  /*0580*/  BRA `(.L_x_1666) ;  /* 0x000009f000007947 */ /* 0x000fea0003800000 */
.L_x_1674:
        /* <DEDUP_REMOVED lines=28> */
.L_x_1677:
[----:B------:R-:W2:Y:S02]  /*0750*/  LDG.E.U8 R3, [R2.64] ;  /* 0x0000002402037981 */ /* 0x000ea4000c1e1100 */
[----:B--2---:R-:W-:-:S05]  /*0760*/  IMAD.SHL.U32 R0, R3, 0x2000000, RZ ;  /* 0x0200000003007824 */ /* 0x004fca00078e00ff */
[----:B------:R-:W-:-:S13]  /*0770*/  ISETP.GE.U32.AND P0, PT, R0, 0x8000000, PT ;  /* 0x080000000000780c */ /* 0x000fda0003f06070 */
[C---:B------:R-:W-:Y:S02]  /*0780*/  @P0 IMAD.SHL.U32 R4, R3.reuse, 0x200000, RZ ;  /* 0x0020000003040824 */ /* 0x040fe400078e00ff */
[C---:B------:R-:W-:Y:S02]  /*0790*/  @!P0 IMAD.SHL.U32 R0, R3.reuse, 0x100, RZ ;  /* 0x0000010003008824 */ /* 0x040fe400078e00ff */
[----:B------:R-:W-:Y:S01]  /*07a0*/  IMAD.SHL.U32 R3, R3, 0x1000000, RZ ;  /* 0x0100000003037824 */ /* 0x000fe200078e00ff */
[----:B------:R-:W-:Y:S02]  /*07b0*/  @P0 LOP3.LUT R4, R4, 0xfe00000, RZ, 0xc0, !PT ;  /* 0x0fe0000004040812 */ /* 0x000fe400078ec0ff */
        /* <DEDUP_REMOVED lines=9> */
.L_x_1676:
[----:B------:R-:W2:Y:S02]  /*0850*/  LDG.E.U16 R0, [R2.64] ;  /* 0x0000002402007981 */ /* 0x000ea4000c1e1500 */
[----:B--2---:R-:W-:-:S06]  /*0860*/  PRMT R0, RZ, 0x5410, R0 ;  /* 0x00005410ff007816 */ /* 0x004fcc0000000000 */
[----:B------:R-:W0:Y:S02]  /*0870*/  F2I.FTZ.TRUNC.NTZ R0, R0 ;  /* 0x0000000000007305 */ /* 0x000e24000021f100 */
[----:B0-----:R-:W-:Y:S01]  /*0880*/  PRMT R27, R0, 0x7610, R27 ;  /* 0x00007610001b7816 */ /* 0x001fe2000000001b */
[----:B------:R-:W-:Y:S05]  /*0890*/  BRA `(.L_x_1666) ;  /* 0x000006e000007947 */ /* 0x000fea0003800000 */
.L_x_1673:
        /* <DEDUP_REMOVED lines=10> */
.L_x_1680:
        /* <DEDUP_REMOVED lines=21> */
.L_x_1684:
[----:B------:R-:W-:Y:S05]  /*0a90*/  BSYNC B1 ;  /* 0x0000000000017941 */ /* 0x000fea0003800000 */
.L_x_1683:
[----:B------:R-:W-:Y:S01]  /*0aa0*/  LEA R3, R0, 0x3b800000, 0x17 ;  /* 0x3b80000000037811 */ /* 0x000fe200078eb8ff */
[----:B------:R-:W-:-:S05]  /*0ab0*/  IMAD.SHL.U32 R0, R2, 0x100000, RZ ;  /* 0x0010000002007824 */ /* 0x000fca00078e00ff */
[----:B------:R-:W-:Y:S02]  /*0ac0*/  LOP3.LUT R0, R3, R0, R4, 0xfe, !PT ;  /* 0x0000000003007212 */ /* 0x000fe400078efe04 */
.L_x_1682:
[----:B------:R-:W-:Y:S05]  /*0ad0*/  BSYNC B0 ;  /* 0x0000000000007941 */ /* 0x000fea0003800000 */
.L_x_1681:
[----:B------:R-:W0:Y:S02]  /*0ae0*/  F2I.FTZ.TRUNC.NTZ R0, R0 ;  /* 0x0000000000007305 */ /* 0x000e24000021f100 */
[----:B0-----:R-:W-:Y:S01]  /*0af0*/  PRMT R27, R0, 0x7610, R27 ;  /* 0x00007610001b7816 */ /* 0x001fe2000000001b */
[----:B------:R-:W-:Y:S05]  /*0b00*/  BRA `(.L_x_1666) ;  /* 0x0000047000007947 */ /* 0x000fea0003800000 */
.L_x_1679:
        /* <DEDUP_REMOVED lines=21> */
.L_x_1688:
[----:B------:R-:W-:Y:S05]  /*0c60*/  BSYNC B1 ;  /* 0x0000000000017941 */ /* 0x000fea0003800000 */
.L_x_1687:
[----:B------:R-:W-:Y:S01]  /*0c70*/  LEA R3, R0, 0x37800000, 0x17 ;  /* 0x3780000000037811 */ /* 0x000fe200078eb8ff */
[----:B------:R-:W-:-:S05]  /*0c80*/  IMAD.SHL.U32 R0, R2, 0x200000, RZ ;  /* 0x0020000002007824 */ /* 0x000fca00078e00ff */
[----:B------:R-:W-:Y:S02]  /*0c90*/  LOP3.LUT R0, R3, R0, R4, 0xfe, !PT ;  /* 0x0000000003007212 */ /* 0x000fe400078efe04 */
.L_x_1686:
[----:B------:R-:W-:Y:S05]  /*0ca0*/  BSYNC B0 ;  /* 0x0000000000007941 */ /* 0x000fea0003800000 */
.L_x_1685:
[----:B------:R-:W0:Y:S02]  /*0cb0*/  F2I.FTZ.TRUNC.NTZ R0, R0 ;  /* 0x0000000000007305 */ /* 0x000e24000021f100 */
[----:B0-----:R-:W-:Y:S01]  /*0cc0*/  PRMT R27, R0, 0x7610, R27 ;  /* 0x00007610001b7816 */ /* 0x001fe2000000001b */
[----:B------:R-:W-:Y:S05]  /*0cd0*/  BRA `(.L_x_1666) ;  /* 0x000002a000007947 */ /* 0x000fea0003800000 */
.L_x_1678:
        /* <DEDUP_REMOVED lines=14> */
.L_x_1692:
[----:B------:R-:W-:Y:S05]  /*0dc0*/  BSYNC B0 ;  /* 0x0000000000007941 */ /* 0x000fea0003800000 */
.L_x_1691:
[----:B------:R-:W0:Y:S02]  /*0dd0*/  F2I.FTZ.TRUNC.NTZ R0, R0 ;  /* 0x0000000000007305 */ /* 0x000e24000021f100 */
[----:B0-----:R-:W-:Y:S01]  /*0de0*/  PRMT R27, R0, 0x7610, R27 ;  /* 0x00007610001b7816 */ /* 0x001fe2000000001b */
[----:B------:R-:W-:Y:S05]  /*0df0*/  BRA `(.L_x_1666) ;  /* 0x0000018000007947 */ /* 0x000fea0003800000 */
.L_x_1665:
        /* <DEDUP_REMOVED lines=21> */
.L_x_1690:
[----:B------:R0:W5:Y:S01]  /*0f50*/  LDG.E.U16 R27, [R2.64] ;  /* 0x00000024021b7981 */ /* 0x000162000c1e1500 */
[----:B------:R-:W-:Y:S05]  /*0f60*/  BRA `(.L_x_1666) ;  /* 0x0000001000007947 */ /* 0x000fea0003800000 */
.L_x_1689:
[----:B------:R0:W5:Y:S02]  /*0f70*/  LDG.E.U16 R27, [R2.64] ;  /* 0x00000024021b7981 */ /* 0x000164000c1e1500 */
.L_x_1666:
[----:B------:R-:W2:Y:S02]  /*0f80*/  S2R R18, SR_TID.X ;  /* 0x0000000000127919 */ /* 0x000ea40000002100 */
[----:B--2---:R-:W-:Y:S02]  /*0f90*/  IADD3 R18, R18, 0x80, RZ ;  /* 0x0000008012127810 */ /* 0x004fe40007ffe0ff */
.L_x_1660:
[----:B-1----:R-:W-:Y:S05]  /*0fa0*/  BSYNC B6 ;  /* 0x0000000000067941 */ /* 0x002fea0003800000 */
.L_x_1659:
[----:B------:R-:W-:Y:S01]  /*0fb0*/  ISETP.GE.AND P0, PT, R18, R17, PT ;  /* 0x000000111200720c */ /* 0x000fe20003f06270 */
[----:B------:R-:W-:-:S12]  /*0fc0*/  BSSY B6, `(.L_x_1693) ;  /* 0x00000ef000067945 */ /* 0x000fd80003800000 */
[----:B------:R-:W-:Y:S05]  /*0fd0*/  @P0 BRA `(.L_x_1694) ;  /* 0x00000ed000000947 */ /* 0x000fea0003800000 */
[----:B------:R-:W-:Y:S01]  /*0fe0*/  IMAD R0, R16, 0x200, R18 ;  /* 0x0000020010007824 */ /* 0x000fe200078e0212 */
        /* <DEDUP_REMOVED lines=17> */
.L_x_1698:
[----:B------:R0:W5:Y:S01]  /*1100*/  LDG.E.U8 R19, [R2.64] ;  /* 0x0000002402137981 */ /* 0x000162000c1e1100 */
[----:B------:R-:W-:Y:S05]  /*1110*/  BRA `(.L_x_1700) ;  /* 0x00000d8000007947 */ /* 0x000fea0003800000 */
.L_x_1697:
        /* <DEDUP_REMOVED lines=8> */
.L_x_1702:
[----:B------:R0:W5:Y:S01]  /*11a0*/  LDG.E.U16 R19, [R2.64] ;  /* 0x0000002402137981 */ /* 0x000162000c1e1500 */
[----:B------:R-:W-:Y:S05]  /*11b0*/  BRA `(.L_x_1700) ;  /* 0x00000ce000007947 */ /* 0x000fea0003800000 */
.L_x_1701:
[----:B------:R0:W5:Y:S01]  /*11c0*/  LDG.E.U16 R19, [R2.64] ;  /* 0x0000002402137981 */ /* 0x000162000c1e1500 */
[----:B------:R-:W-:Y:S05]  /*11d0*/  BRA `(.L_x_1700) ;  /* 0x00000cc000007947 */ /* 0x000fea0003800000 */
.L_x_1696:
        /* <DEDUP_REMOVED lines=9> */
.L_x_1704:
[----:B------:R-:W2:Y:S02]  /*1270*/  LDG.E.U16 R0, [R2.64] ;  /* 0x0000002402007981 */ /* 0x000ea4000c1e1500 */
[----:B--2---:R-:W-:-:S06]  /*1280*/  HADD2.F32 R0, -RZ, R0.H0_H0 ;  /* 0x20000000ff007230 */ /* 0x004fcc0000004100 */
[----:B------:R-:W0:Y:S02]  /*1290*/  F2I.FTZ.TRUNC.NTZ R0, R0 ;  /* 0x0000000000007305 */ /* 0x000e24000021f100 */
[----:B0-----:R-:W-:Y:S01]  /*12a0*/  PRMT R19, R0, 0x7610, R19 ;  /* 0x0000761000137816 */ /* 0x001fe20000000013 */
[----:B------:R-:W-:Y:S05]  /*12b0*/  BRA `(.L_x_1700) ;  /* 0x00000be000007947 */ /* 0x000fea0003800000 */
.L_x_1703:
        /* <DEDUP_REMOVED lines=9> */
.L_x_1706:
[----:B------:R-:W2:Y:S02]  /*1350*/  LDG.E.U16 R2, [R2.64] ;  /* 0x0000002402027981 */ /* 0x000ea4000c1e1500 */
[----:B--2---:R-:W-:-:S06]  /*1360*/  HADD2.F32 R0, -RZ, R2.H0_H0 ;  /* 0x20000002ff007230 */ /* 0x004fcc0000004100 */
[----:B------:R-:W0:Y:S02]  /*1370*/  F2I.FTZ.TRUNC.NTZ R0, R0 ;  /* 0x0000000000007305 */ /* 0x000e24000021f100 */
[----:B0-----:R-:W-:Y:S01]  /*1380*/  PRMT R19, R0, 0x7610, R19 ;  /* 0x0000761000137816 */ /* 0x001fe20000000013 */
[----:B------:R-:W-:Y:S05]  /*1390*/  BRA `(.L_x_1700) ;  /* 0x00000b0000007947 */ /* 0x000fea0003800000 */
.L_x_1705:
[----:B------:R-:W2:Y:S02]  /*13a0*/  LDG.E.64 R2, [R2.64] ;  /* 0x0000002402027981 */ /* 0x000ea4000c1e1b00 */
[----:B--2---:R0:W1:Y:S01]  /*13b0*/  F2I.F64.TRUNC R19, R2 ;  /* 0x0000000200137311 */ /* 0x004062000030d100 */
[----:B------:R-:W-:Y:S05]  /*13c0*/  BRA `(.L_x_1700) ;  /* 0x00000ad000007947 */ /* 0x000fea0003800000 */
.L_x_1695:
        /* <DEDUP_REMOVED lines=12> */
.L_x_1709:
[----:B------:R-:W2:Y:S02]  /*1490*/  LDG.E.64 R2, [R2.64] ;  /* 0x0000002402027981 */ /* 0x000ea4000c1e1b00 */
[----:B--2---:R0:W1:Y:S01]  /*14a0*/  F2I.F64.TRUNC R19, R2 ;  /* 0x0000000200137311 */ /* 0x004062000030d100 */
[----:B------:R-:W-:Y:S05]  /*14b0*/  BRA `(.L_x_1700) ;  /* 0x000009e000007947 */ /* 0x000fea0003800000 */
.L_x_1708:
        /* <DEDUP_REMOVED lines=28> */
.L_x_1711:
        /* <DEDUP_REMOVED lines=15> */
.L_x_1710:
[----:B------:R-:W2:Y:S02]  /*1770*/  LDG.E.U16 R0, [R2.64] ;  /* 0x0000002402007981 */ /* 0x000ea4000c1e1500 */
[----:B--2---:R-:W-:-:S06]  /*1780*/  PRMT R0, RZ, 0x5410, R0 ;  /* 0x00005410ff007816 */ /* 0x004fcc0000000000 */
[----:B------:R-:W0:Y:S02]  /*1790*/  F2I.FTZ.TRUNC.NTZ R0, R0 ;  /* 0x0000000000007305 */ /* 0x000e24000021f100 */
[----:B0-----:R-:W-:Y:S01]  /*17a0*/  PRMT R19, R0, 0x7610, R19 ;  /* 0x0000761000137816 */ /* 0x001fe20000000013 */
[----:B------:R-:W-:Y:S05]  /*17b0*/  BRA `(.L_x_1700) ;  /* 0x000006e000007947 */ /* 0x000fea0003800000 */
.L_x_1707:
        /* <DEDUP_REMOVED lines=10> */
.L_x_1714:
        /* <DEDUP_REMOVED lines=21> */
.L_x_1718:
[----:B------:R-:W-:Y:S05]  /*19b0*/  BSYNC B1 ;  /* 0x0000000000017941 */ /* 0x000fea0003800000 */
.L_x_1717:
[----:B------:R-:W-:Y:S01]  /*19c0*/  LEA R3, R0, 0x3b800000, 0x17 ;  /* 0x3b80000000037811 */ /* 0x000fe200078eb8ff */
[----:B------:R-:W-:-:S05]  /*19d0*/  IMAD.SHL.U32 R0, R2, 0x100000, RZ ;  /* 0x0010000002007824 */ /* 0x000fca00078e00ff */
[----:B------:R-:W-:Y:S02]  /*19e0*/  LOP3.LUT R0, R3, R0, R4, 0xfe, !PT ;  /* 0x0000000003007212 */ /* 0x000fe400078efe04 */
.L_x_1716:
[----:B------:R-:W-:Y:S05]  /*19f0*/  BSYNC B0 ;  /* 0x0000000000007941 */ /* 0x000fea0003800000 */
.L_x_1715:
[----:B------:R-:W0:Y:S02]  /*1a00*/  F2I.FTZ.TRUNC.NTZ R0, R0 ;  /* 0x0000000000007305 */ /* 0x000e24000021f100 */
[----:B0-----:R-:W-:Y:S01]  /*1a10*/  PRMT R19, R0, 0x7610, R19 ;  /* 0x0000761000137816 */ /* 0x001fe20000000013 */
[----:B------:R-:W-:Y:S05]  /*1a20*/  BRA `(.L_x_1700) ;  /* 0x0000047000007947 */ /* 0x000fea0003800000 */
.L_x_1713:
        /* <DEDUP_REMOVED lines=21> */
.L_x_1722:
[----:B------:R-:W-:Y:S05]  /*1b80*/  BSYNC B1 ;  /* 0x0000000000017941 */ /* 0x000fea0003800000 */
.L_x_1721:
[----:B------:R-:W-:Y:S01]  /*1b90*/  LEA R3, R0, 0x37800000, 0x17 ;  /* 0x3780000000037811 */ /* 0x000fe200078eb8ff */
[----:B------:R-:W-:-:S05]  /*1ba0*/  IMAD.SHL.U32 R0, R2, 0x200000, RZ ;  /* 0x0020000002007824 */ /* 0x000fca00078e00ff */
[----:B------:R-:W-:Y:S02]  /*1bb0*/  LOP3.LUT R0, R3, R0, R4, 0xfe, !PT ;  /* 0x0000000003007212 */ /* 0x000fe400078efe04 */
.L_x_1720:
[----:B------:R-:W-:Y:S05]  /*1bc0*/  BSYNC B0 ;  /* 0x0000000000007941 */ /* 0x000fea0003800000 */
.L_x_1719:
[----:B------:R-:W0:Y:S02]  /*1bd0*/  F2I.FTZ.TRUNC.NTZ R0, R0 ;  /* 0x0000000000007305 */ /* 0x000e24000021f100 */
[----:B0-----:R-:W-:Y:S01]  /*1be0*/  PRMT R19, R0, 0x7610, R19 ;  /* 0x0000761000137816 */ /* 0x001fe20000000013 */
[----:B------:R-:W-:Y:S05]  /*1bf0*/  BRA `(.L_x_1700) ;  /* 0x000002a000007947 */ /* 0x000fea0003800000 */
.L_x_1712:
        /* <DEDUP_REMOVED lines=14> */
.L_x_1726:
[----:B------:R-:W-:Y:S05]  /*1ce0*/  BSYNC B0 ;  /* 0x0000000000007941 */ /* 0x000fea0003800000 */
.L_x_1725:
[----:B------:R-:W0:Y:S02]  /*1cf0*/  F2I.FTZ.TRUNC.NTZ R0, R0 ;  /* 0x0000000000007305 */ /* 0x000e24000021f100 */
[----:B0-----:R-:W-:Y:S01]  /*1d00*/  PRMT R19, R0, 0x7610, R19 ;  /* 0x0000761000137816 */ /* 0x001fe20000000013 */
[----:B------:R-:W-:Y:S05]  /*1d10*/  BRA `(.L_x_1700) ;  /* 0x0000018000007947 */ /* 0x000fea0003800000 */
.L_x_1699:
        /* <DEDUP_REMOVED lines=18> */
[----:B0----5:R-:W-:Y:S05]  /*1e40*/  CALL.ABS.NOINC R2 ;  /* 0x0000000002007343 */ /* 0x021fea0003c00000 */
[----:B------:R-:W-:Y:S01]  /*1e50*/  PRMT R19, RZ, 0x7610, R19 ;  /* 0x00007610ff137816 */ /* 0x000fe20000000013 */
[----:B------:R-:W-:Y:S05]  /*1e60*/  BRA `(.L_x_1700) ;  /* 0x0000003000007947 */ /* 0x000fea0003800000 */
.L_x_1724:
[----:B------:R0:W5:Y:S01]  /*1e70*/  LDG.E.U16 R19, [R2.64] ;  /* 0x0000002402137981 */ /* 0x000162000c1e1500 */
[----:B------:R-:W-:Y:S05]  /*1e80*/  BRA `(.L_x_1700) ;  /* 0x0000001000007947 */ /* 0x000fea0003800000 */
.L_x_1723:
[----:B------:R0:W5:Y:S02]  /*1e90*/  LDG.E.U16 R19, [R2.64] ;  /* 0x0000002402137981 */ /* 0x000164000c1e1500 */
.L_x_1700:
[----:B------:R-:W-:-:S03]  /*1ea0*/  IADD3 R18, R18, 0x80, RZ ;  /* 0x0000008012127810 */ /* 0x000fc60007ffe0ff */
.L_x_1694:
[----:B------:R-:W-:Y:S05]  /*1eb0*/  BSYNC B6 ;  /* 0x0000000000067941 */ /* 0x000fea0003800000 */
.L_x_1693:
[----:B------:R-:W-:Y:S01]  /*1ec0*/  ISETP.GE.AND P0, PT, R18, R17, PT ;  /* 0x000000111200720c */ /* 0x000fe20003f06270 */
[----:B------:R-:W-:Y:S01]  /*1ed0*/  BSSY B6, `(.L_x_1727) ;  /* 0x00000f1000067945 */ /* 0x000fe20003800000 */
[----:B------:R-:W-:Y:S02]  /*1ee0*/  PRMT R23, RZ, 0x7610, R23 ;  /* 0x00007610ff177816 */ /* 0x000fe40000000017 */
[----:B------:R-:W-:-:S09]  /*1ef0*/  PRMT R25, RZ, 0x7610, R25 ;  /* 0x00007610ff197816 */ /* 0x000fd20000000019 */
        /* <DEDUP_REMOVED lines=19> */
.L_x_1732:
[----:B------:R0:W5:Y:S01]  /*2030*/  LDG.E.U8 R25, [R2.64] ;  /* 0x0000002402197981 */ /* 0x000162000c1e1100 */
[----:B------:R-:W-:Y:S05]  /*2040*/  BRA `(.L_x_1734) ;  /* 0x00000d8000007947 */ /* 0x000fea0003800000 */
.L_x_1731:
        /* <DEDUP_REMOVED lines=8> */
.L_x_1736:
[----:B------:R0:W5:Y:S01]  /*20d0*/  LDG.E.U16 R25, [R2.64] ;  /* 0x0000002402197981 */ /* 0x000162000c1e1500 */
[----:B------:R-:W-:Y:S05]  /*20e0*/  BRA `(.L_x_1734) ;  /* 0x00000ce000007947 */ /* 0x000fea0003800000 */
.L_x_1735:
[----:B------:R0:W5:Y:S01]  /*20f0*/  LDG.E.U16 R25, [R2.64] ;  /* 0x0000002402197981 */ /* 0x000162000c1e1500 */
[----:B------:R-:W-:Y:S05]  /*2100*/  BRA `(.L_x_1734) ;  /* 0x00000cc000007947 */ /* 0x000fea0003800000 */
.L_x_1730:
[----:B------:R-:W-:-:S13]  /*2110*/  ISETP.GT.AND P0, PT, R0, 0x6, PT ;  /* 0x000000060000780c */ /* 0x000fda0003f04270 */
[----:B------:R-:W-:Y:S05]  /*2120*/  @P0 BRA `(.L_x_1737) ;  /* 0x000000c000000947 */ /* 0x000fea0003800000 */
[----:B------:R-:W-:-:S13]  /*2130*/  ISETP.NE.AND P0, PT, R0, 0x5, PT ;  /* 0x000000050000780c */ /* 0x000fda0003f05270 */
[----:B------:R-:W-:Y:S05]  /*2140*/  @!P0 BRA `(.L_x_1738) ;  /* 0x0000005000008947 */ /* 0x000fea0003800000 */
[----:B------:R-:W-:-:S13]  /*2150*/  ISETP.NE.AND P0, PT, R0, 0x6, PT ;  /* 0x000000060000780c */ /* 0x000fda0003f05270 */
[----:B------:R-:W-:Y:S05]  /*2160*/  @P0 BRA `(.L_x_1733) ;  /* 0x00000ae000000947 */ /* 0x000fea0003800000 */
[----:B------:R-:W2:Y:S02]  /*2170*/  LDG.E R2, [R2.64] ;  /* 0x0000002402027981 */ /* 0x000ea4000c1e1900 */
[----:B--2---:R0:W2:Y:S01]  /*2180*/  F2I.FTZ.TRUNC.NTZ R25, R2 ;  /* 0x0000000200197305 */ /* 0x0040a2000021f100 */
[----:B------:R-:W-:Y:S05]  /*2190*/  BRA `(.L_x_1734) ;  /* 0x00000c3000007947 */ /* 0x000fea0003800000 */
.L_x_1738:
[----:B------:R-:W2:Y:S02]  /*21a0*/  LDG.E.U16 R0, [R2.64] ;  /* 0x0000002402007981 */ /* 0x000ea4000c1e1500 */
[----:B--2---:R-:W-:-:S06]  /*21b0*/  HADD2.F32 R0, -RZ, R0.H0_H0 ;  /* 0x20000000ff007230 */ /* 0x004fcc0000004100 */
[----:B------:R-:W0:Y:S02]  /*21c0*/  F2I.FTZ.TRUNC.NTZ R0, R0 ;  /* 0x0000000000007305 */ /* 0x000e24000021f100 */
[----:B0-----:R-:W-:Y:S01]  /*21d0*/  PRMT R25, R0, 0x7610, R25 ;  /* 0x0000761000197816 */ /* 0x001fe20000000019 */
[----:B------:R-:W-:Y:S05]  /*21e0*/  BRA `(.L_x_1734) ;  /* 0x00000be000007947 */ /* 0x000fea0003800000 */
.L_x_1737:
[----:B------:R-:W-:-:S13]  /*21f0*/  ISETP.NE.AND P0, PT, R0, 0x7, PT ;  /* 0x000000070000780c */ /* 0x000fda0003f05270 */
[----:B------:R-:W-:Y:S05]  /*2200*/  @!P0 BRA `(.L_x_1739) ;  /* 0x000000c000008947 */ /* 0x000fea0003800000 */
[----:B------:R-:W-:-:S13]  /*2210*/  ISETP.NE.AND P0, PT, R0, 0x8, PT ;  /* 0x000000080000780c */ /* 0x000fda0003f05270 */
[----:B------:R-:W-:Y:S05]  /*2220*/  @!P0 BRA `(.L_x_1740) ;  /* 0x0000005000008947 */ /* 0x000fea0003800000 */
[----:B------:R-:W-:-:S13]  /*2230*/  ISETP.NE.AND P0, PT, R0, 0x9, PT ;  /* 0x000000090000780c */ /* 0x000fda0003f05270 */
[----:B------:R-:W-:Y:S05]  /*2240*/  @P0 BRA `(.L_x_1733) ;  /* 0x00000a0000000947 */ /* 0x000fea0003800000 */
[----:B------:R-:W2:Y:S02]  /*2250*/  LDG.E R2, [R2.64] ;  /* 0x0000002402027981 */ /* 0x000ea4000c1e1900 */
[----:B--2---:R0:W2:Y:S01]  /*2260*/  F2I.FTZ.TRUNC.NTZ R25, R2 ;  /* 0x0000000200197305 */ /* 0x0040a2000021f100 */
[----:B------:R-:W-:Y:S05]  /*2270*/  BRA `(.L_x_1734) ;  /* 0x00000b5000007947 */ /* 0x000fea0003800000 */
.L_x_1740:
[----:B------:R-:W2:Y:S02]  /*2280*/  LDG.E.U16 R2, [R2.64] ;  /* 0x0000002402027981 */ /* 0x000ea4000c1e1500 */
[----:B--2---:R-:W-:-:S06]  /*2290*/  HADD2.F32 R0, -RZ, R2.H0_H0 ;  /* 0x20000002ff007230 */ /* 0x004fcc0000004100 */
[----:B------:R-:W0:Y:S02]  /*22a0*/  F2I.FTZ.TRUNC.NTZ R0, R0 ;  /* 0x0000000000007305 */ /* 0x000e24000021f100 */
[----:B0-----:R-:W-:Y:S01]  /*22b0*/  PRMT R25, R0, 0x7610, R25 ;  /* 0x0000761000197816 */ /* 0x001fe20000000019 */
[----:B------:R-:W-:Y:S05]  /*22c0*/  BRA `(.L_x_1734) ;  /* 0x00000b0000007947 */ /* 0x000fea0003800000 */
.L_x_1739:
[----:B------:R-:W2:Y:S02]  /*22d0*/  LDG.E.64 R2, [R2.64] ;  /* 0x0000002402027981 */ /* 0x000ea4000c1e1b00 */
[----:B--2---:R0:W2:Y:S01]  /*22e0*/  F2I.F64.TRUNC R25, R2 ;  /* 0x0000000200197311 */ /* 0x0040a2000030d100 */
[----:B------:R-:W-:Y:S05]  /*22f0*/  BRA `(.L_x_1734) ;  /* 0x00000ad000007947 */ /* 0x000fea0003800000 */
.L_x_1729:
        /* <DEDUP_REMOVED lines=12> */
.L_x_1743:
[----:B------:R-:W2:Y:S02]  /*23c0*/  LDG.E.64 R2, [R2.64] ;  /* 0x0000002402027981 */ /* 0x000ea4000c1e1b00 */
[----:B--2---:R0:W2:Y:S01]  /*23d0*/  F2I.F64.TRUNC R25, R2 ;  /* 0x0000000200197311 */ /* 0x0040a2000030d100 */
[----:B------:R-:W-:Y:S05]  /*23e0*/  BRA `(.L_x_1734) ;  /* 0x000009e000007947 */ /* 0x000fea0003800000 */
.L_x_1742:
        /* <DEDUP_REMOVED lines=28> */
.L_x_1745:
        /* <DEDUP_REMOVED lines=15> */
.L_x_1744:
[----:B------:R-:W2:Y:S02]  /*26a0*/  LDG.E.U16 R0, [R2.64] ;  /* 0x0000002402007981 */ /* 0x000ea4000c1e1500 */
[----:B--2---:R-:W-:-:S06]  /*26b0*/  PRMT R0, RZ, 0x5410, R0 ;  /* 0x00005410ff007816 */ /* 0x004fcc0000000000 */
[----:B------:R-:W0:Y:S02]  /*26c0*/  F2I.FTZ.TRUNC.NTZ R0, R0 ;  /* 0x0000000000007305 */ /* 0x000e24000021f100 */
[----:B0-----:R-:W-:Y:S01]  /*26d0*/  PRMT R25, R0, 0x7610, R25 ;  /* 0x0000761000197816 */ /* 0x001fe20000000019 */
[----:B------:R-:W-:Y:S05]  /*26e0*/  BRA `(.L_x_1734) ;  /* 0x000006e000007947 */ /* 0x000fea0003800000 */
.L_x_1741:
        /* <DEDUP_REMOVED lines=10> */
.L_x_1748:
        /* <DEDUP_REMOVED lines=21> */
.L_x_1752:
[----:B------:R-:W-:Y:S05]  /*28e0*/  BSYNC B1 ;  /* 0x0000000000017941 */ /* 0x000fea0003800000 */
.L_x_1751:
[----:B------:R-:W-:Y:S01]  /*28f0*/  LEA R3, R0, 0x3b800000, 0x17 ;  /* 0x3b80000000037811 */ /* 0x000fe200078eb8ff */
[----:B------:R-:W-:-:S05]  /*2900*/  IMAD.SHL.U32 R0, R2, 0x100000, RZ ;  /* 0x0010000002007824 */ /* 0x000fca00078e00ff */
[----:B------:R-:W-:Y:S02]  /*2910*/  LOP3.LUT R0, R3, R0, R4, 0xfe, !PT ;  /* 0x0000000003007212 */ /* 0x000fe400078efe04 */
.L_x_1750:
[----:B------:R-:W-:Y:S05]  /*2920*/  BSYNC B0 ;  /* 0x0000000000007941 */ /* 0x000fea0003800000 */
.L_x_1749:
[----:B------:R-:W0:Y:S02]  /*2930*/  F2I.FTZ.TRUNC.NTZ R0, R0 ;  /* 0x0000000000007305 */ /* 0x000e24000021f100 */
[----:B0-----:R-:W-:Y:S01]  /*2940*/  PRMT R25, R0, 0x7610, R25 ;  /* 0x0000761000197816 */ /* 0x001fe20000000019 */
[----:B------:R-:W-:Y:S05]  /*2950*/  BRA `(.L_x_1734) ;  /* 0x0000047000007947 */ /* 0x000fea0003800000 */
.L_x_1747:
        /* <DEDUP_REMOVED lines=21> */
.L_x_1756:
[----:B------:R-:W-:Y:S05]  /*2ab0*/  BSYNC B1 ;  /* 0x0000000000017941 */ /* 0x000fea0003800000 */
.L_x_1755:
[----:B------:R-:W-:Y:S01]  /*2ac0*/  LEA R3, R0, 0x37800000, 0x17 ;  /* 0x3780000000037811 */ /* 0x000fe200078eb8ff */
[----:B------:R-:W-:-:S05]  /*2ad0*/  IMAD.SHL.U32 R0, R2, 0x200000, RZ ;  /* 0x0020000002007824 */ /* 0x000fca00078e00ff */
[----:B------:R-:W-:Y:S02]  /*2ae0*/  LOP3.LUT R0, R3, R0, R4, 0xfe, !PT ;  /* 0x0000000003007212 */ /* 0x000fe400078efe04 */
.L_x_1754:
[----:B------:R-:W-:Y:S05]  /*2af0*/  BSYNC B0 ;  /* 0x0000000000007941 */ /* 0x000fea0003800000 */
.L_x_1753:
[----:B------:R-:W0:Y:S02]  /*2b00*/  F2I.FTZ.TRUNC.NTZ R0, R0 ;  /* 0x0000000000007305 */ /* 0x000e24000021f100 */
[----:B0-----:R-:W-:Y:S01]  /*2b10*/  PRMT R25, R0, 0x7610, R25 ;  /* 0x0000761000197816 */ /* 0x001fe20000000019 */
[----:B------:R-:W-:Y:S05]  /*2b20*/  BRA `(.L_x_1734) ;  /* 0x000002a000007947 */ /* 0x000fea0003800000 */
.L_x_1746:
        /* <DEDUP_REMOVED lines=14> */
.L_x_1760:
[----:B------:R-:W-:Y:S05]  /*2c10*/  BSYNC B0 ;  /* 0x0000000000007941 */ /* 0x000fea0003800000 */
.L_x_1759:
[----:B------:R-:W0:Y:S02]  /*2c20*/  F2I.FTZ.TRUNC.NTZ R0, R0 ;  /* 0x0000000000007305 */ /* 0x000e24000021f100 */
[----:B0-----:R-:W-:Y:S01]  /*2c30*/  PRMT R25, R0, 0x7610, R25 ;  /* 0x0000761000197816 */ /* 0x001fe20000000019 */
[----:B------:R-:W-:Y:S05]  /*2c40*/  BRA `(.L_x_1734) ;  /* 0x0000018000007947 */ /* 0x000fea0003800000 */
.L_x_1733:
        /* <DEDUP_REMOVED lines=18> */
[----:B01---5:R-:W-:Y:S05]  /*2d70*/  CALL.ABS.NOINC R2 ;  /* 0x0000000002007343 */ /* 0x023fea0003c00000 */
[----:B------:R-:W-:Y:S01]  /*2d80*/  PRMT R25, RZ, 0x7610, R25 ;  /* 0x00007610ff197816 */ /* 0x000fe20000000019 */
[----:B------:R-:W-:Y:S05]  /*2d90*/  BRA `(.L_x_1734) ;  /* 0x0000003000007947 */ /* 0x000fea0003800000 */
.L_x_1758:
[----:B------:R0:W5:Y:S01]  /*2da0*/  LDG.E.U16 R25, [R2.64] ;  /* 0x0000002402197981 */ /* 0x000162000c1e1500 */
[----:B------:R-:W-:Y:S05]  /*2db0*/  BRA `(.L_x_1734) ;  /* 0x0000001000007947 */ /* 0x000fea0003800000 */
.L_x_1757:
[----:B------:R0:W5:Y:S02]  /*2dc0*/  LDG.E.U16 R25, [R2.64] ;  /* 0x0000002402197981 */ /* 0x000164000c1e1500 */
.L_x_1734:
[----:B------:R-:W-:-:S03]  /*2dd0*/  IADD3 R18, R18, 0x80, RZ ;  /* 0x0000008012127810 */ /* 0x000fc60007ffe0ff */
.L_x_1728:
[----:B------:R-:W-:Y:S05]  /*2de0*/  BSYNC B6 ;  /* 0x0000000000067941 */ /* 0x000fea0003800000 */
.L_x_1727:
[----:B------:R-:W3:Y:S01]  /*2df0*/  LDC.U16 R26, c[0x0][0x166] ;  /* 0x00005980ff1a7b82 */ /* 0x000ee20000000400 */
        /* <DEDUP_REMOVED lines=20> */
.L_x_1766:
[----:B------:R0:W5:Y:S01]  /*2f40*/  LDG.E.U8 R23, [R2.64] ;  /* 0x0000002402177981 */ /* 0x000162000c1e1100 */
[----:B------:R-:W-:Y:S05]  /*2f50*/  BRA `(.L_x_1762) ;  /* 0x00000d7000007947 */ /* 0x000fea0003800000 */
.L_x_1765:
        /* <DEDUP_REMOVED lines=8> */
.L_x_1769:
[----:B------:R0:W5:Y:S01]  /*2fe0*/  LDG.E.U16 R23, [R2.64] ;  /* 0x0000002402177981 */ /* 0x000162000c1e1500 */
[----:B------:R-:W-:Y:S05]  /*2ff0*/  BRA `(.L_x_1762) ;  /* 0x00000cd000007947 */ /* 0x000fea0003800000 */
.L_x_1768:
[----:B------:R0:W5:Y:S01]  /*3000*/  LDG.E.U16 R23, [R2.64] ;  /* 0x0000002402177981 */ /* 0x000162000c1e1500 */
[----:B------:R-:W-:Y:S05]  /*3010*/  BRA `(.L_x_1762) ;  /* 0x00000cb000007947 */ /* 0x000fea0003800000 */
.L_x_1764:
[----:B------:R-:W-:-:S13]  /*3020*/  ISETP.GT.AND P0, PT, R0, 0x6, PT ;  /* 0x000000060000780c */ /* 0x000fda0003f04270 */
[----:B------:R-:W-:Y:S05]  /*3030*/  @P0 BRA `(.L_x_1770) ;  /* 0x000000c000000947 */ /* 0x000fea0003800000 */
[----:B------:R-:W-:-:S13]  /*3040*/  ISETP.NE.AND P0, PT, R0, 0x5, PT ;  /* 0x000000050000780c */ /* 0x000fda0003f05270 */
[----:B------:R-:W-:Y:S05]  /*3050*/  @!P0 BRA `(.L_x_1771) ;  /* 0x0000005000008947 */ /* 0x000fea0003800000 */
[----:B------:R-:W-:-:S13]  /*3060*/  ISETP.NE.AND P0, PT, R0, 0x6, PT ;  /* 0x000000060000780c */ /* 0x000fda0003f05270 */
[----:B------:R-:W-:Y:S05]  /*3070*/  @P0 BRA `(.L_x_1767) ;  /* 0x00000ae000000947 */ /* 0x000fea0003800000 */
[----:B------:R-:W4:Y:S02]  /*3080*/  LDG.E R2, [R2.64] ;  /* 0x0000002402027981 */ /* 0x000f24000c1e1900 */
[----:B----4-:R0:W4:Y:S01]  /*3090*/  F2I.FTZ.TRUNC.NTZ R23, R2 ;  /* 0x0000000200177305 */ /* 0x010122000021f100 */
[----:B------:R-:W-:Y:S05]  /*30a0*/  BRA `(.L_x_1762) ;  /* 0x00000c2000007947 */ /* 0x000fea0003800000 */
.L_x_1771:
[----:B------:R-:W4:Y:S02]  /*30b0*/  LDG.E.U16 R0, [R2.64] ;  /* 0x0000002402007981 */ /* 0x000f24000c1e1500 */
[----:B----4-:R-:W-:-:S06]  /*30c0*/  HADD2.F32 R0, -RZ, R0.H0_H0 ;  /* 0x20000000ff007230 */ /* 0x010fcc0000004100 */
[----:B------:R-:W0:Y:S02]  /*30d0*/  F2I.FTZ.TRUNC.NTZ R0, R0 ;  /* 0x0000000000007305 */ /* 0x000e24000021f100 */
[----:B0-----:R-:W-:Y:S01]  /*30e0*/  PRMT R23, R0, 0x7610, R23 ;  /* 0x0000761000177816 */ /* 0x001fe20000000017 */
[----:B------:R-:W-:Y:S05]  /*30f0*/  BRA `(.L_x_1762) ;  /* 0x00000bd000007947 */ /* 0x000fea0003800000 */
.L_x_1770:
[----:B------:R-:W-:-:S13]  /*3100*/  ISETP.NE.AND P0, PT, R0, 0x7, PT ;  /* 0x000000070000780c */ /* 0x000fda0003f05270 */
[----:B------:R-:W-:Y:S05]  /*3110*/  @!P0 BRA `(.L_x_1772) ;  /* 0x000000c000008947 */ /* 0x000fea0003800000 */
[----:B------:R-:W-:-:S13]  /*3120*/  ISETP.NE.AND P0, PT, R0, 0x8, PT ;  /* 0x000000080000780c */ /* 0x000fda0003f05270 */
[----:B------:R-:W-:Y:S05]  /*3130*/  @!P0 BRA `(.L_x_1773) ;  /* 0x0000005000008947 */ /* 0x000fea0003800000 */
[----:B------:R-:W-:-:S13]  /*3140*/  ISETP.NE.AND P0, PT, R0, 0x9, PT ;  /* 0x000000090000780c */ /* 0x000fda0003f05270 */
[----:B------:R-:W-:Y:S05]  /*3150*/  @P0 BRA `(.L_x_1767) ;  /* 0x00000a0000000947 */ /* 0x000fea0003800000 */
[----:B------:R-:W4:Y:S02]  /*3160*/  LDG.E R2, [R2.64] ;  /* 0x0000002402027981 */ /* 0x000f24000c1e1900 */
[----:B----4-:R0:W4:Y:S01]  /*3170*/  F2I.FTZ.TRUNC.NTZ R23, R2 ;  /* 0x0000000200177305 */ /* 0x010122000021f100 */
[----:B------:R-:W-:Y:S05]  /*3180*/  BRA `(.L_x_1762) ;  /* 0x00000b4000007947 */ /* 0x000fea0003800000 */
.L_x_1773:
[----:B------:R-:W4:Y:S02]  /*3190*/  LDG.E.U16 R2, [R2.64] ;  /* 0x0000002402027981 */ /* 0x000f24000c1e1500 */
[----:B----4-:R-:W-:-:S06]  /*31a0*/  HADD2.F32 R0, -RZ, R2.H0_H0 ;  /* 0x20000002ff007230 */ /* 0x010fcc0000004100 */
[----:B------:R-:W0:Y:S02]  /*31b0*/  F2I.FTZ.TRUNC.NTZ R0, R0 ;  /* 0x0000000000007305 */ /* 0x000e24000021f100 */
[----:B0-----:R-:W-:Y:S01]  /*31c0*/  PRMT R23, R0, 0x7610, R23 ;  /* 0x0000761000177816 */ /* 0x001fe20000000017 */
[----:B------:R-:W-:Y:S05]  /*31d0*/  BRA `(.L_x_1762) ;  /* 0x00000af000007947 */ /* 0x000fea0003800000 */
.L_x_1772:
[----:B------:R-:W4:Y:S02]  /*31e0*/  LDG.E.64 R2, [R2.64] ;  /* 0x0000002402027981 */ /* 0x000f24000c1e1b00 */
[----:B----4-:R0:W4:Y:S01]  /*31f0*/  F2I.F64.TRUNC R23, R2 ;  /* 0x0000000200177311 */ /* 0x010122000030d100 */
[----:B------:R-:W-:Y:S05]  /*3200*/  BRA `(.L_x_1762) ;  /* 0x00000ac000007947 */ /* 0x000fea0003800000 */
.L_x_1763:
        /* <DEDUP_REMOVED lines=8> */
[----:B------:R-:W4:Y:S02]  /*3290*/  LDG.E.U8 R2, [R2.64] ;  /* 0x0000002402027981 */ /* 0x000f24000c1e1100 */
[----:B----4-:R-:W-:-:S04]  /*32a0*/  ISETP.NE.AND P0, PT, R2, RZ, PT ;  /* 0x000000ff0200720c */ /* 0x010fc80003f05270 */
[----:B------:R-:W-:Y:S01]  /*32b0*/  SEL R23, RZ, 0x1, !P0 ;  /* 0x00000001ff177807 */ /* 0x000fe20004000000 */
[----:B------:R-:W-:Y:S05]  /*32c0*/  BRA `(.L_x_1762) ;  /* 0x00000a0000007947 */ /* 0x000fea0003800000 */
.L_x_1776:
[----:B------:R-:W4:Y:S02]  /*32d0*/  LDG.E.64 R2, [R2.64] ;  /* 0x0000002402027981 */ /* 0x000f24000c1e1b00 */
[----:B----4-:R0:W4:Y:S01]  /*32e0*/  F2I.F64.TRUNC R23, R2 ;  /* 0x0000000200177311 */ /* 0x010122000030d100 */
[----:B------:R-:W-:Y:S05]  /*32f0*/  BRA `(.L_x_1762) ;  /* 0x000009d000007947 */ /* 0x000fea0003800000 */
.L_x_1775:
[----:B------:R-:W-:-:S13]  /*3300*/  ISETP.NE.AND P0, PT, R0, 0xf, PT ;  /* 0x0000000f0000780c */ /* 0x000fda0003f05270 */
[----:B------:R-:W-:Y:S05]  /*3310*/  @!P0 BRA `(.L_x_1777) ;  /* 0x0000029000008947 */ /* 0x000fea0003800000 */
[----:B------:R-:W-:-:S13]  /*3320*/  ISETP.NE.AND P0, PT, R0, 0x17, PT ;  /* 0x000000170000780c */ /* 0x000fda0003f05270 */
[----:B------:R-:W-:Y:S05]  /*3330*/  @!P0 BRA `(.L_x_1778) ;  /* 0x0000018000008947 */ /* 0x000fea0003800000 */
[----:B------:R-:W-:-:S13]  /*3340*/  ISETP.NE.AND P0, PT, R0, 0x18, PT ;  /* 0x000000180000780c */ /* 0x000fda0003f05270 */
[----:B------:R-:W-:Y:S05]  /*3350*/  @P0 BRA `(.L_x_1767) ;  /* 0x0000080000000947 */ /* 0x000fea0003800000 */
[----:B------:R-:W4:Y:S01]  /*3360*/  LDG.E.U8 R0, [R2.64] ;  /* 0x0000002402007981 */ /* 0x000f22000c1e1100 */
[----:B------:R-:W-:Y:S02]  /*3370*/  IMAD.MOV.U32 R8, RZ, RZ, -0x800000 ;  /* 0xff800000ff087424 */ /* 0x000fe400078e00ff */
[----:B----4-:R-:W-:-:S05]  /*3380*/  IMAD.SHL.U32 R0, R0, 0x1000000, RZ ;  /* 0x0100000000007824 */ /* 0x010fca00078e00ff */
        /* <DEDUP_REMOVED lines=19> */
.L_x_1778:
[----:B------:R-:W4:Y:S02]  /*34c0*/  LDG.E.U8 R2, [R2.64] ;  /* 0x0000002402027981 */ /* 0x000f24000c1e1100 */
[C---:B----4-:R-:W-:Y:S02]  /*34d0*/  IMAD.SHL.U32 R0, R2.reuse, 0x2000000, RZ ;  /* 0x0200000002007824 */ /* 0x050fe400078e00ff */
        /* <DEDUP_REMOVED lines=13> */
.L_x_1777:
[----:B------:R-:W4:Y:S02]  /*35b0*/  LDG.E.U16 R0, [R2.64] ;  /* 0x0000002402007981 */ /* 0x000f24000c1e1500 */
[----:B----4-:R-:W-:-:S06]  /*35c0*/  PRMT R0, RZ, 0x5410, R0 ;  /* 0x00005410ff007816 */ /* 0x010fcc0000000000 */
[----:B------:R-:W0:Y:S02]  /*35d0*/  F2I.FTZ.TRUNC.NTZ R0, R0 ;  /* 0x0000000000007305 */ /* 0x000e24000021f100 */
[----:B0-----:R-:W-:Y:S01]  /*35e0*/  PRMT R23, R0, 0x7610, R23 ;  /* 0x0000761000177816 */ /* 0x001fe20000000017 */
[----:B------:R-:W-:Y:S05]  /*35f0*/  BRA `(.L_x_1762) ;  /* 0x000006d000007947 */ /* 0x000fea0003800000 */
.L_x_1774:
        /* <DEDUP_REMOVED lines=10> */
.L_x_1781:
[----:B------:R-:W4:Y:S01]  /*36a0*/  LDG.E.U8 R2, [R2.64] ;  /* 0x0000002402027981 */ /* 0x000f22000c1e1100 */
[----:B------:R-:W-:Y:S01]  /*36b0*/  BSSY B0, `(.L_x_1782) ;  /* 0x0000018000007945 */ /* 0x000fe20003800000 */
[----:B------:R-:W-:Y:S01]  /*36c0*/  IMAD.MOV.U32 R0, RZ, RZ, RZ ;  /* 0x000000ffff007224 */ /* 0x000fe200078e00ff */
[----:B----4-:R-:W-:-:S13]  /*36d0*/  ISETP.NE.AND P0, PT, R2, RZ, PT ;  /* 0x000000ff0200720c */ /* 0x010fda0003f05270 */
        /* <DEDUP_REMOVED lines=17> */
.L_x_1785:
[----:B------:R-:W-:Y:S05]  /*37f0*/  BSYNC B1 ;  /* 0x0000000000017941 */ /* 0x000fea0003800000 */
.L_x_1784:
[----:B------:R-:W-:Y:S01]  /*3800*/  LEA R3, R0, 0x3b800000, 0x17 ;  /* 0x3b80000000037811 */ /* 0x000fe200078eb8ff */
[----:B------:R-:W-:-:S05]  /*3810*/  IMAD.SHL.U32 R0, R2, 0x100000, RZ ;  /* 0x0010000002007824 */ /* 0x000fca00078e00ff */
[----:B------:R-:W-:Y:S02]  /*3820*/  LOP3.LUT R0, R3, R0, R4, 0xfe, !PT ;  /* 0x0000000003007212 */ /* 0x000fe400078efe04 */
.L_x_1783:
[----:B------:R-:W-:Y:S05]  /*3830*/  BSYNC B0 ;  /* 0x0000000000007941 */ /* 0x000fea0003800000 */
.L_x_1782:
[----:B------:R-:W0:Y:S02]  /*3840*/  F2I.FTZ.TRUNC.NTZ R0, R0 ;  /* 0x0000000000007305 */ /* 0x000e24000021f100 */
[----:B0-----:R-:W-:Y:S01]  /*3850*/  PRMT R23, R0, 0x7610, R23 ;  /* 0x0000761000177816 */ /* 0x001fe20000000017 */
[----:B------:R-:W-:Y:S05]  /*3860*/  BRA `(.L_x_1762) ;  /* 0x0000046000007947 */ /* 0x000fea0003800000 */
.L_x_1780:
        /* <DEDUP_REMOVED lines=21> */
.L_x_1789:
[----:B------:R-:W-:Y:S05]  /*39c0*/  BSYNC B1 ;  /* 0x0000000000017941 */ /* 0x000fea0003800000 */
.L_x_1788:
[----:B------:R-:W-:Y:S01]  /*39d0*/  LEA R3, R0, 0x37800000, 0x17 ;  /* 0x3780000000037811 */ /* 0x000fe200078eb8ff */
[----:B------:R-:W-:-:S05]  /*39e0*/  IMAD.SHL.U32 R0, R2, 0x200000, RZ ;  /* 0x0020000002007824 */ /* 0x000fca00078e00ff */
[----:B------:R-:W-:Y:S02]  /*39f0*/  LOP3.LUT R0, R3, R0, R4, 0xfe, !PT ;  /* 0x0000000003007212 */ /* 0x000fe400078efe04 */
.L_x_1787:
[----:B------:R-:W-:Y:S05]  /*3a00*/  BSYNC B0 ;  /* 0x0000000000007941 */ /* 0x000fea0003800000 */
.L_x_1786:
[----:B------:R-:W0:Y:S02]  /*3a10*/  F2I.FTZ.TRUNC.NTZ R0, R0 ;  /* 0x0000000000007305 */ /* 0x000e24000021f100 */
[----:B0-----:R-:W-:Y:S01]  /*3a20*/  PRMT R23, R0, 0x7610, R23 ;  /* 0x0000761000177816 */ /* 0x001fe20000000017 */
[----:B------:R-:W-:Y:S05]  /*3a30*/  BRA `(.L_x_1762) ;  /* 0x0000029000007947 */ /* 0x000fea0003800000 */
.L_x_1779:
[----:B------:R-:W-:-:S13]  /*3a40*/  ISETP.NE.AND P0, PT, R0, 0x1c, PT ;  /* 0x0000001c0000780c */ /* 0x000fda0003f05270 */
[----:B------:R-:W-:Y:S05]  /*3a50*/  @!P0 BRA `(.L_x_1790) ;  /* 0x0000026000008947 */ /* 0x000fea0003800000 */
[----:B------:R-:W-:-:S13]  /*3a60*/  ISETP.NE.AND P0, PT, R0, 0x1d, PT ;  /* 0x0000001d0000780c */ /* 0x000fda0003f05270 */
[----:B------:R-:W-:Y:S05]  /*3a70*/  @!P0 BRA `(.L_x_1791) ;  /* 0x0000022000008947 */ /* 0x000fea0003800000 */
[----:B------:R-:W-:-:S13]  /*3a80*/  ISETP.NE.AND P0, PT, R0, 0x2c, PT ;  /* 0x0000002c0000780c */ /* 0x000fda0003f05270 */
[----:B------:R-:W-:Y:S05]  /*3a90*/  @P0 BRA `(.L_x_1767) ;  /* 0x000000c000000947 */ /* 0x000fea0003800000 */
[----:B------:R-:W4:Y:S01]  /*3aa0*/  LDG.E.U8 R2, [R2.64] ;  /* 0x0000002402027981 */ /* 0x000f22000c1e1100 */
[----:B------:R-:W-:Y:S01]  /*3ab0*/  BSSY B0, `(.L_x_1792) ;  /* 0x0000007000007945 */ /* 0x000fe20003800000 */
[----:B------:R-:W-:Y:S01]  /*3ac0*/  IMAD.MOV.U32 R0, RZ, RZ, 0x400000 ;  /* 0x00400000ff007424 */ /* 0x000fe200078e00ff */
[----:B----4-:R-:W-:-:S13]  /*3ad0*/  ISETP.NE.AND P0, PT, R2, RZ, PT ;  /* 0x000000ff0200720c */ /* 0x010fda0003f05270 */
[----:B------:R-:W-:Y:S05]  /*3ae0*/  @!P0 BRA `(.L_x_1793) ;  /* 0x0000003000008947 */ /* 0x000fea0003800000 */
[----:B------:R-:W-:-:S13]  /*3af0*/  ISETP.NE.AND P0, PT, R2, 0xff, PT ;  /* 0x000000ff0200780c */ /* 0x000fda0003f05270 */
[----:B------:R-:W-:Y:S02]  /*3b00*/  @!P0 IMAD.MOV.U32 R0, RZ, RZ, 0x7f800001 ;  /* 0x7f800001ff008424 */ /* 0x000fe400078e00ff */
[----:B------:R-:W-:Y:S02]  /*3b10*/  @P0 IMAD.SHL.U32 R0, R2, 0x800000, RZ ;  /* 0x0080000002000824 */ /* 0x000fe400078e00ff */
.L_x_1793:
[----:B------:R-:W-:Y:S05]  /*3b20*/  BSYNC B0 ;  /* 0x0000000000007941 */ /* 0x000fea0003800000 */
.L_x_1792:
[----:B------:R-:W0:Y:S02]  /*3b30*/  F2I.FTZ.TRUNC.NTZ R0, R0 ;  /* 0x0000000000007305 */ /* 0x000e24000021f100 */
[----:B0-----:R-:W-:Y:S01]  /*3b40*/  PRMT R23, R0, 0x7610, R23 ;  /* 0x0000761000177816 */ /* 0x001fe20000000017 */
[----:B------:R-:W-:Y:S05]  /*3b50*/  BRA `(.L_x_1762) ;  /* 0x0000017000007947 */ /* 0x000fea0003800000 */
.L_x_1767:
        /* <DEDUP_REMOVED lines=18> */
[----:B0123-5:R-:W-:Y:S05]  /*3c80*/  CALL.ABS.NOINC R2 ;  /* 0x0000000002007343 */ /* 0x02ffea0003c00000 */
[----:B------:R-:W-:Y:S05]  /*3c90*/  BRA `(.L_x_1762) ;  /* 0x0000003000007947 */ /* 0x000fea0003800000 */
.L_x_1791:
[----:B------:R0:W5:Y:S01]  /*3ca0*/  LDG.E.U16 R23, [R2.64] ;  /* 0x0000002402177981 */ /* 0x000162000c1e1500 */
[----:B------:R-:W-:Y:S05]  /*3cb0*/  BRA `(.L_x_1762) ;  /* 0x0000001000007947 */ /* 0x000fea0003800000 */
.L_x_1790:
[----:B------:R0:W5:Y:S02]  /*3cc0*/  LDG.E.U16 R23, [R2.64] ;  /* 0x0000002402177981 */ /* 0x000164000c1e1500 */
.L_x_1762:
[----:B------:R-:W-:Y:S05]  /*3cd0*/  BSYNC B6 ;  /* 0x0000000000067941 */ /* 0x000fea0003800000 */
.L_x_1761:
[----:B------:R-:W0:Y:S01]  /*3ce0*/  S2R R24, SR_TID.X ;  /* 0x0000000000187919 */ /* 0x000e220000002100 */
[----:B------:R-:W4:Y:S01]  /*3cf0*/  LDC.U8 R18, c[0x0][0x184] ;  /* 0x00006100ff127b82 */ /* 0x000f220000000000 */
[----:B------:R-:W-:Y:S01]  /*3d00*/  BSSY B6, `(.L_x_1794) ;  /* 0x00000f8000067945 */ /* 0x000fe20003800000 */
[-C--:B---3-5:R-:W-:Y:S02]  /*3d10*/  LOP3.LUT R27, R27, R26.reuse, RZ, 0x3c, !PT ;  /* 0x0000001a1b1b7212 */ /* 0x0a8fe400078e3cff */
[-C--:B-1----:R-:W-:Y:S02]  /*3d20*/  LOP3.LUT R19, R19, R26.reuse, RZ, 0x3c, !PT ;  /* 0x0000001a13137212 */ /* 0x082fe400078e3cff */
[-C--:B--2---:R-:W-:Y:S02]  /*3d30*/  LOP3.LUT R22, R25, R26.reuse, RZ, 0x3c, !PT ;  /* 0x0000001a19167212 */ /* 0x084fe400078e3cff */
[----:B----4-:R-:W-:-:S02]  /*3d40*/  LOP3.LUT R23, R23, R26, RZ, 0x3c, !PT ;  /* 0x0000001a17177212 */ /* 0x010fc400078e3cff */
[----:B0-----:R-:W-:-:S13]  /*3d50*/  ISETP.GE.AND P0, PT, R24, R17, PT ;  /* 0x000000111800720c */ /* 0x001fda0003f06270 */
[----:B------:R-:W-:Y:S05]  /*3d60*/  @P0 BRA `(.L_x_1795) ;  /* 0x00000f1000000947 */ /* 0x000fea0003800000 */
[----:B------:R-:W-:Y:S01]  /*3d70*/  IMAD R0, R16, 0x200, R24 ;  /* 0x0000020010007824 */ /* 0x000fe200078e0218 */
        /* <DEDUP_REMOVED lines=18> */
.L_x_1799:
[----:B------:R0:W-:Y:S01]  /*3ea0*/  STG.E.U8 [R2.64], R27 ;  /* 0x0000001b02007986 */ /* 0x0001e2000c101124 */
[----:B------:R-:W-:Y:S05]  /*3eb0*/  BRA `(.L_x_1795) ;  /* 0x00000dc000007947 */ /* 0x000fea0003800000 */
.L_x_1798:
        /* <DEDUP_REMOVED lines=10> */
.L_x_1802:
[----:B------:R-:W-:-:S05]  /*3f60*/  PRMT R5, R27, 0x9910, RZ ;  /* 0x000099101b057816 */ /* 0x000fca00000000ff */
[----:B------:R0:W-:Y:S01]  /*3f70*/  STG.E [R2.64], R5 ;  /* 0x0000000502007986 */ /* 0x0001e2000c101924 */
[----:B------:R-:W-:Y:S05]  /*3f80*/  BRA `(.L_x_1795) ;  /* 0x00000cf000007947 */ /* 0x000fea0003800000 */
.L_x_1801:
[----:B------:R0:W-:Y:S01]  /*3f90*/  STG.E.U16 [R2.64], R27 ;  /* 0x0000001b02007986 */ /* 0x0001e2000c101524 */
[----:B------:R-:W-:Y:S05]  /*3fa0*/  BRA `(.L_x_1795) ;  /* 0x00000cd000007947 */ /* 0x000fea0003800000 */
.L_x_1797:
        /* <DEDUP_REMOVED lines=9> */
.L_x_1804:
[----:B------:R-:W0:Y:S02]  /*4040*/  I2F.S16 R0, R27 ;  /* 0x0000001b00007306 */ /* 0x000e240000101400 */
[----:B0-----:R-:W-:-:S05]  /*4050*/  F2FP.PACK_AB R0, RZ, R0 ;  /* 0x00000000ff00723e */ /* 0x001fca00000000ff */
[----:B------:R0:W-:Y:S01]  /*4060*/  STG.E.U16 [R2.64], R0 ;  /* 0x0000000002007986 */ /* 0x0001e2000c101524 */
[----:B------:R-:W-:Y:S05]  /*4070*/  BRA `(.L_x_1795) ;  /* 0x00000c0000007947 */ /* 0x000fea0003800000 */
.L_x_1803:
        /* <DEDUP_REMOVED lines=10> */
.L_x_1806:
[----:B------:R-:W0:Y:S02]  /*4120*/  I2F.S16 R27, R27 ;  /* 0x0000001b001b7306 */ /* 0x000e240000101400 */
[----:B0-----:R-:W-:-:S04]  /*4130*/  F2FP.PACK_AB R5, RZ, R27 ;  /* 0x0000001bff05723e */ /* 0x001fc800000000ff */
[----:B------:R-:W-:-:S05]  /*4140*/  PRMT R5, R5, 0x5410, RZ ;  /* 0x0000541005057816 */ /* 0x000fca00000000ff */
[----:B------:R0:W-:Y:S01]  /*4150*/  STG.E [R2.64], R5 ;  /* 0x0000000502007986 */ /* 0x0001e2000c101924 */
[----:B------:R-:W-:Y:S05]  /*4160*/  BRA `(.L_x_1795) ;  /* 0x00000b1000007947 */ /* 0x000fea0003800000 */
.L_x_1805:
[----:B------:R-:W0:Y:S02]  /*4170*/  I2F.F64.S16 R4, R27 ;  /* 0x0000001b00047312 */ /* 0x000e240000101c00 */
[----:B0-----:R0:W-:Y:S01]  /*4180*/  STG.E.64 [R2.64], R4 ;  /* 0x0000000402007986 */ /* 0x0011e2000c101b24 */
[----:B------:R-:W-:Y:S05]  /*4190*/  BRA `(.L_x_1795) ;  /* 0x00000ae000007947 */ /* 0x000fea0003800000 */
.L_x_1796:
        /* <DEDUP_REMOVED lines=13> */
.L_x_1809:
[----:B------:R-:W0:Y:S01]  /*4270*/  I2F.F64.S16 R4, R27 ;  /* 0x0000001b00047312 */ /* 0x000e220000101c00 */
[----:B------:R-:W-:-:S05]  /*4280*/  CS2R R6, SRZ ;  /* 0x0000000000067805 */ /* 0x000fca000001ff00 */
[----:B0-----:R0:W-:Y:S01]  /*4290*/  STG.E.128 [R2.64], R4 ;  /* 0x0000000402007986 */ /* 0x0011e2000c101d24 */
[----:B------:R-:W-:Y:S05]  /*42a0*/  BRA `(.L_x_1795) ;  /* 0x000009d000007947 */ /* 0x000fea0003800000 */
.L_x_1808:
        /* <DEDUP_REMOVED lines=21> */
.L_x_1813:
[----:B------:R-:W-:Y:S05]  /*4400*/  BSYNC B0 ;  /* 0x0000000000007941 */ /* 0x000fea0003800000 */
.L_x_1812:
[----:B------:R-:W-:-:S05]  /*4410*/  LOP3.LUT R5, R0, R5, RZ, 0xfc, !PT ;  /* 0x0000000500057212 */ /* 0x000fca00078efcff */
[----:B------:R0:W-:Y:S01]  /*4420*/  STG.E.U8 [R2.64], R5 ;  /* 0x0000000502007986 */ /* 0x0001e2000c101124 */
[----:B------:R-:W-:Y:S05]  /*4430*/  BRA `(.L_x_1795) ;  /* 0x0000084000007947 */ /* 0x000fea0003800000 */
.L_x_1811:
        /* <DEDUP_REMOVED lines=13> */
.L_x_1815:
[----:B------:R-:W-:Y:S01]  /*4510*/  IMAD.MOV.U32 R0, RZ, RZ, 0x7f ;  /* 0x0000007fff007424 */ /* 0x000fe200078e00ff */
[----:B------:R-:W-:-:S04]  /*4520*/  ISETP.GT.U32.AND P0, PT, R4, 0x7f800000, PT ;  /* 0x7f8000000400780c */ /* 0x000fc80003f04070 */
[----:B------:R-:W-:-:S04]  /*4530*/  SEL R0, R0, 0x7c, P0 ;  /* 0x0000007c00007807 */ /* 0x000fc80000000000 */
.L_x_1816:
[----:B------:R-:W-:Y:S05]  /*4540*/  BSYNC B0 ;  /* 0x0000000000007941 */ /* 0x000fea0003800000 */
.L_x_1814:
[----:B------:R-:W-:-:S04]  /*4550*/  LOP3.LUT R4, R27, 0x80000000, RZ, 0xc0, !PT ;  /* 0x800000001b047812 */ /* 0x000fc800078ec0ff */
[----:B------:R-:W-:-:S04]  /*4560*/  SHF.R.U32.HI R5, RZ, 0x18, R4 ;  /* 0x00000018ff057819 */ /* 0x000fc80000011604 */
[----:B------:R-:W-:-:S05]  /*4570*/  LOP3.LUT R5, R0, R5, RZ, 0xfc, !PT ;  /* 0x0000000500057212 */ /* 0x000fca00078efcff */
[----:B------:R0:W-:Y:S01]  /*4580*/  STG.E.U8 [R2.64], R5 ;  /* 0x0000000502007986 */ /* 0x0001e2000c101124 */
[----:B------:R-:W-:Y:S05]  /*4590*/  BRA `(.L_x_1795) ;  /* 0x000006e000007947 */ /* 0x000fea0003800000 */
.L_x_1810:
[----:B------:R-:W0:Y:S02]  /*45a0*/  I2F.S16 R0, R27 ;  /* 0x0000001b00007306 */ /* 0x000e240000101400 */
[----:B0-----:R-:W-:-:S05]  /*45b0*/  F2FP.BF16.PACK_AB R0, RZ, R0 ;  /* 0x00000000ff00723e */ /* 0x001fca00000010ff */
[----:B------:R0:W-:Y:S01]  /*45c0*/  STG.E.U16 [R2.64], R0 ;  /* 0x0000000002007986 */ /* 0x0001e2000c101524 */
[----:B------:R-:W-:Y:S05]  /*45d0*/  BRA `(.L_x_1795) ;  /* 0x000006a000007947 */ /* 0x000fea0003800000 */
.L_x_1807:
        /* <DEDUP_REMOVED lines=10> */
.L_x_1819:
        /* <DEDUP_REMOVED lines=17> */
.L_x_1822:
[----:B------:R-:W-:-:S04]  /*4790*/  LOP3.LUT R0, R27, 0x80000000, RZ, 0xc0, !PT ;  /* 0x800000001b007812 */ /* 0x000fc800078ec0ff */
[----:B------:R-:W-:-:S04]  /*47a0*/  SHF.R.U32.HI R5, RZ, 0x18, R0 ;  /* 0x00000018ff057819 */ /* 0x000fc80000011600 */
[----:B------:R-:W-:-:S04]  /*47b0*/  LOP3.LUT R4, R4, R5, RZ, 0xfc, !PT ;  /* 0x0000000504047212 */ /* 0x000fc800078efcff */
[----:B------:R-:W-:Y:S02]  /*47c0*/  PRMT R0, R4, 0x7610, R0 ;  /* 0x0000761004007816 */ /* 0x000fe40000000000 */
.L_x_1821:
[----:B------:R-:W-:Y:S05]  /*47d0*/  BSYNC B0 ;  /* 0x0000000000007941 */ /* 0x000fea0003800000 */
.L_x_1820:
[----:B------:R0:W-:Y:S01]  /*47e0*/  STG.E.U8 [R2.64], R0 ;  /* 0x0000000002007986 */ /* 0x0001e2000c101124 */
[----:B------:R-:W-:Y:S05]  /*47f0*/  BRA `(.L_x_1795) ;  /* 0x0000048000007947 */ /* 0x000fea0003800000 */
.L_x_1818:
        /* <DEDUP_REMOVED lines=17> */
.L_x_1825:
[----:B------:R-:W-:-:S04]  /*4910*/  LOP3.LUT R0, R27, 0x80000000, RZ, 0xc0, !PT ;  /* 0x800000001b007812 */ /* 0x000fc800078ec0ff */
[----:B------:R-:W-:-:S04]  /*4920*/  SHF.R.U32.HI R5, RZ, 0x18, R0 ;  /* 0x00000018ff057819 */ /* 0x000fc80000011600 */
[----:B------:R-:W-:-:S04]  /*4930*/  LOP3.LUT R4, R4, R5, RZ, 0xfc, !PT ;  /* 0x0000000504047212 */ /* 0x000fc800078efcff */
[----:B------:R-:W-:Y:S02]  /*4940*/  PRMT R0, R4, 0x7610, R0 ;  /* 0x0000761004007816 */ /* 0x000fe40000000000 */
.L_x_1824:
[----:B------:R-:W-:Y:S05]  /*4950*/  BSYNC B0 ;  /* 0x0000000000007941 */ /* 0x000fea0003800000 */
.L_x_1823:
[----:B------:R0:W-:Y:S01]  /*4960*/  STG.E.U8 [R2.64], R0 ;  /* 0x0000000002007986 */ /* 0x0001e2000c101124 */
[----:B------:R-:W-:Y:S05]  /*4970*/  BRA `(.L_x_1795) ;  /* 0x0000030000007947 */ /* 0x000fea0003800000 */
.L_x_1817:
        /* <DEDUP_REMOVED lines=22> */
.L_x_1800:
        /* <DEDUP_REMOVED lines=20> */
.L_x_1827:
[----:B------:R-:W-:-:S04]  /*4c20*/  PRMT R4, R27, 0x9910, RZ ;  /* 0x000099101b047816 */ /* 0x000fc800000000ff */
[----:B------:R-:W-:-:S05]  /*4c30*/  SHF.R.S32.HI R5, RZ, 0x1f, R4 ;  /* 0x0000001fff057819 */ /* 0x000fca0000011404 */
[----:B------:R0:W-:Y:S01]  /*4c40*/  STG.E.64 [R2.64], R4 ;  /* 0x0000000402007986 */ /* 0x0001e2000c101b24 */
[----:B------:R-:W-:Y:S05]  /*4c50*/  BRA `(.L_x_1795) ;  /* 0x0000002000007947 */ /* 0x000fea0003800000 */
.L_x_1826:
[----:B------:R-:W-:-:S05]  /*4c60*/  PRMT R5, R27, 0x9910, RZ ;  /* 0x000099101b057816 */ /* 0x000fca00000000ff */
[----:B------:R0:W-:Y:S02]  /*4c70*/  STG.E [R2.64], R5 ;  /* 0x0000000502007986 */ /* 0x0001e4000c101924 */
.L_x_1795:
[----:B------:R-:W-:Y:S05]  /*4c80*/  BSYNC B6 ;  /* 0x0000000000067941 */ /* 0x000fea0003800000 */
.L_x_1794:
        /* <DEDUP_REMOVED lines=21> */
.L_x_1833:
[----:B------:R0:W-:Y:S01]  /*4de0*/  STG.E.U8 [R2.64], R19 ;  /* 0x0000001302007986 */ /* 0x0001e2000c101124 */
[----:B------:R-:W-:Y:S05]  /*4df0*/  BRA `(.L_x_1835) ;  /* 0x00000dc000007947 */ /* 0x000fea0003800000 */
.L_x_1832:
        /* <DEDUP_REMOVED lines=10> */
.L_x_1837:
[----:B------:R-:W-:-:S05]  /*4ea0*/  PRMT R5, R19, 0x9910, RZ ;  /* 0x0000991013057816 */ /* 0x000fca00000000ff */
[----:B------:R0:W-:Y:S01]  /*4eb0*/  STG.E [R2.64], R5 ;  /* 0x0000000502007986 */ /* 0x0001e2000c101924 */
[----:B------:R-:W-:Y:S05]  /*4ec0*/  BRA `(.L_x_1835) ;  /* 0x00000cf000007947 */ /* 0x000fea0003800000 */
.L_x_1836:
[----:B------:R0:W-:Y:S01]  /*4ed0*/  STG.E.U16 [R2.64], R19 ;  /* 0x0000001302007986 */ /* 0x0001e2000c101524 */
[----:B------:R-:W-:Y:S05]  /*4ee0*/  BRA `(.L_x_1835) ;  /* 0x00000cd000007947 */ /* 0x000fea0003800000 */
.L_x_1831:
        /* <DEDUP_REMOVED lines=9> */
.L_x_1839:
[----:B------:R-:W0:Y:S02]  /*4f80*/  I2F.S16 R0, R19 ;  /* 0x0000001300007306 */ /* 0x000e240000101400 */
[----:B0-----:R-:W-:-:S05]  /*4f90*/  F2FP.PACK_AB R0, RZ, R0 ;  /* 0x00000000ff00723e */ /* 0x001fca00000000ff */
[----:B------:R0:W-:Y:S01]  /*4fa0*/  STG.E.U16 [R2.64], R0 ;  /* 0x0000000002007986 */ /* 0x0001e2000c101524 */
[----:B------:R-:W-:Y:S05]  /*4fb0*/  BRA `(.L_x_1835) ;  /* 0x00000c0000007947 */ /* 0x000fea0003800000 */
.L_x_1838:
        /* <DEDUP_REMOVED lines=10> */
.L_x_1841:
[----:B------:R-:W0:Y:S02]  /*5060*/  I2F.S16 R19, R19 ;  /* 0x0000001300137306 */ /* 0x000e240000101400 */
[----:B0-----:R-:W-:-:S04]  /*5070*/  F2FP.PACK_AB R5, RZ, R19 ;  /* 0x00000013ff05723e */ /* 0x001fc800000000ff */
[----:B------:R-:W-:-:S05]  /*5080*/  PRMT R5, R5, 0x5410, RZ ;  /* 0x0000541005057816 */ /* 0x000fca00000000ff */
[----:B------:R0:W-:Y:S01]  /*5090*/  STG.E [R2.64], R5 ;  /* 0x0000000502007986 */ /* 0x0001e2000c101924 */
[----:B------:R-:W-:Y:S05]  /*50a0*/  BRA `(.L_x_1835) ;  /* 0x00000b1000007947 */ /* 0x000fea0003800000 */
.L_x_1840:
[----:B------:R-:W0:Y:S02]  /*50b0*/  I2F.F64.S16 R4, R19 ;  /* 0x0000001300047312 */ /* 0x000e240000101c00 */
[----:B0-----:R0:W-:Y:S01]  /*50c0*/  STG.E.64 [R2.64], R4 ;  /* 0x0000000402007986 */ /* 0x0011e2000c101b24 */
[----:B------:R-:W-:Y:S05]  /*50d0*/  BRA `(.L_x_1835) ;  /* 0x00000ae000007947 */ /* 0x000fea0003800000 */
.L_x_1830:
        /* <DEDUP_REMOVED lines=13> */
.L_x_1844:
[----:B------:R-:W0:Y:S01]  /*51b0*/  I2F.F64.S16 R4, R19 ;  /* 0x0000001300047312 */ /* 0x000e220000101c00 */
[----:B------:R-:W-:-:S05]  /*51c0*/  CS2R R6, SRZ ;  /* 0x0000000000067805 */ /* 0x000fca000001ff00 */
[----:B0-----:R0:W-:Y:S01]  /*51d0*/  STG.E.128 [R2.64], R4 ;  /* 0x0000000402007986 */ /* 0x0011e2000c101d24 */
[----:B------:R-:W-:Y:S05]  /*51e0*/  BRA `(.L_x_1835) ;  /* 0x000009d000007947 */ /* 0x000fea0003800000 */
.L_x_1843:
        /* <DEDUP_REMOVED lines=21> */
.L_x_1848:
[----:B------:R-:W-:Y:S05]  /*5340*/  BSYNC B0 ;  /* 0x0000000000007941 */ /* 0x000fea0003800000 */
.L_x_1847:
[----:B------:R-:W-:-:S05]  /*5350*/  LOP3.LUT R5, R0, R5, RZ, 0xfc, !PT ;  /* 0x0000000500057212 */ /* 0x000fca00078efcff */
[----:B------:R0:W-:Y:S01]  /*5360*/  STG.E.U8 [R2.64], R5 ;  /* 0x0000000502007986 */ /* 0x0001e2000c101124 */
[----:B------:R-:W-:Y:S05]  /*5370*/  BRA `(.L_x_1835) ;  /* 0x0000084000007947 */ /* 0x000fea0003800000 */
.L_x_1846:
        /* <DEDUP_REMOVED lines=13> */
.L_x_1850:
[----:B------:R-:W-:Y:S01]  /*5450*/  IMAD.MOV.U32 R0, RZ, RZ, 0x7f ;  /* 0x0000007fff007424 */ /* 0x000fe200078e00ff */
[----:B------:R-:W-:-:S04]  /*5460*/  ISETP.GT.U32.AND P0, PT, R4, 0x7f800000, PT ;  /* 0x7f8000000400780c */ /* 0x000fc80003f04070 */
[----:B------:R-:W-:-:S04]  /*5470*/  SEL R0, R0, 0x7c, P0 ;  /* 0x0000007c00007807 */ /* 0x000fc80000000000 */
.L_x_1851:
[----:B------:R-:W-:Y:S05]  /*5480*/  BSYNC B0 ;  /* 0x0000000000007941 */ /* 0x000fea0003800000 */
.L_x_1849:
[----:B------:R-:W-:-:S04]  /*5490*/  LOP3.LUT R4, R19, 0x80000000, RZ, 0xc0, !PT ;  /* 0x8000000013047812 */ /* 0x000fc800078ec0ff */
[----:B------:R-:W-:-:S04]  /*54a0*/  SHF.R.U32.HI R5, RZ, 0x18, R4 ;  /* 0x00000018ff057819 */ /* 0x000fc80000011604 */
[----:B------:R-:W-:-:S05]  /*54b0*/  LOP3.LUT R5, R0, R5, RZ, 0xfc, !PT ;  /* 0x0000000500057212 */ /* 0x000fca00078efcff */
[----:B------:R0:W-:Y:S01]  /*54c0*/  STG.E.U8 [R2.64], R5 ;  /* 0x0000000502007986 */ /* 0x0001e2000c101124 */
[----:B------:R-:W-:Y:S05]  /*54d0*/  BRA `(.L_x_1835) ;  /* 0x000006e000007947 */ /* 0x000fea0003800000 */
.L_x_1845:
[----:B------:R-:W0:Y:S02]  /*54e0*/  I2F.S16 R0, R19 ;  /* 0x0000001300007306 */ /* 0x000e240000101400 */
[----:B0-----:R-:W-:-:S05]  /*54f0*/  F2FP.BF16.PACK_AB R0, RZ, R0 ;  /* 0x00000000ff00723e */ /* 0x001fca00000010ff */
[----:B------:R0:W-:Y:S01]  /*5500*/  STG.E.U16 [R2.64], R0 ;  /* 0x0000000002007986 */ /* 0x0001e2000c101524 */
[----:B------:R-:W-:Y:S05]  /*5510*/  BRA `(.L_x_1835) ;  /* 0x000006a000007947 */ /* 0x000fea0003800000 */
.L_x_1842:
        /* <DEDUP_REMOVED lines=10> */
.L_x_1854:
        /* <DEDUP_REMOVED lines=17> */
.L_x_1857:
[----:B------:R-:W-:-:S04]  /*56d0*/  LOP3.LUT R0, R19, 0x80000000, RZ, 0xc0, !PT ;  /* 0x8000000013007812 */ /* 0x000fc800078ec0ff */
[----:B------:R-:W-:-:S04]  /*56e0*/  SHF.R.U32.HI R5, RZ, 0x18, R0 ;  /* 0x00000018ff057819 */ /* 0x000fc80000011600 */
[----:B------:R-:W-:-:S04]  /*56f0*/  LOP3.LUT R4, R4, R5, RZ, 0xfc, !PT ;  /* 0x0000000504047212 */ /* 0x000fc800078efcff */
[----:B------:R-:W-:Y:S02]  /*5700*/  PRMT R0, R4, 0x7610, R0 ;  /* 0x0000761004007816 */ /* 0x000fe40000000000 */
.L_x_1856:
[----:B------:R-:W-:Y:S05]  /*5710*/  BSYNC B0 ;  /* 0x0000000000007941 */ /* 0x000fea0003800000 */
.L_x_1855:
[----:B------:R0:W-:Y:S01]  /*5720*/  STG.E.U8 [R2.64], R0 ;  /* 0x0000000002007986 */ /* 0x0001e2000c101124 */
[----:B------:R-:W-:Y:S05]  /*5730*/  BRA `(.L_x_1835) ;  /* 0x0000048000007947 */ /* 0x000fea0003800000 */
.L_x_1853:
        /* <DEDUP_REMOVED lines=17> */
.L_x_1860:
[----:B------:R-:W-:-:S04]  /*5850*/  LOP3.LUT R0, R19, 0x80000000, RZ, 0xc0, !PT ;  /* 0x8000000013007812 */ /* 0x000fc800078ec0ff */
[----:B------:R-:W-:-:S04]  /*5860*/  SHF.R.U32.HI R5, RZ, 0x18, R0 ;  /* 0x00000018ff057819 */ /* 0x000fc80000011600 */
[----:B------:R-:W-:-:S04]  /*5870*/  LOP3.LUT R4, R4, R5, RZ, 0xfc, !PT ;  /* 0x0000000504047212 */ /* 0x000fc800078efcff */
[----:B------:R-:W-:Y:S02]  /*5880*/  PRMT R0, R4, 0x7610, R0 ;  /* 0x0000761004007816 */ /* 0x000fe40000000000 */
.L_x_1859:
[----:B------:R-:W-:Y:S05]  /*5890*/  BSYNC B0 ;  /* 0x0000000000007941 */ /* 0x000fea0003800000 */
.L_x_1858:
[----:B------:R0:W-:Y:S01]  /*58a0*/  STG.E.U8 [R2.64], R0 ;  /* 0x0000000002007986 */ /* 0x0001e2000c101124 */
[----:B------:R-:W-:Y:S05]  /*58b0*/  BRA `(.L_x_1835) ;  /* 0x0000030000007947 */ /* 0x000fea0003800000 */
.L_x_1852:
        /* <DEDUP_REMOVED lines=22> */
.L_x_1834:
        /* <DEDUP_REMOVED lines=20> */
.L_x_1862:
[----:B------:R-:W-:-:S04]  /*5b60*/  PRMT R4, R19, 0x9910, RZ ;  /* 0x0000991013047816 */ /* 0x000fc800000000ff */
[----:B------:R-:W-:-:S05]  /*5b70*/  SHF.R.S32.HI R5, RZ, 0x1f, R4 ;  /* 0x0000001fff057819 */ /* 0x000fca0000011404 */
[----:B------:R0:W-:Y:S01]  /*5b80*/  STG.E.64 [R2.64], R4 ;  /* 0x0000000402007986 */ /* 0x0001e2000c101b24 */
[----:B------:R-:W-:Y:S05]  /*5b90*/  BRA `(.L_x_1835) ;  /* 0x0000002000007947 */ /* 0x000fea0003800000 */
.L_x_1861:
[----:B------:R-:W-:-:S05]  /*5ba0*/  PRMT R5, R19, 0x9910, RZ ;  /* 0x0000991013057816 */ /* 0x000fca00000000ff */
[----:B------:R0:W-:Y:S02]  /*5bb0*/  STG.E [R2.64], R5 ;  /* 0x0000000502007986 */ /* 0x0001e4000c101924 */
.L_x_1835:
        /* <DEDUP_REMOVED lines=21> */
.L_x_1866:
[----:B------:R0:W-:Y:S01]  /*5d10*/  STG.E.U8 [R2.64], R22 ;  /* 0x0000001602007986 */ /* 0x0001e2000c101124 */
[----:B------:R-:W-:Y:S05]  /*5d20*/  BRA `(.L_x_1868) ;  /* 0x00000dc000007947 */ /* 0x000fea0003800000 */
.L_x_1865:
        /* <DEDUP_REMOVED lines=10> */
.L_x_1870:
[----:B------:R-:W-:-:S05]  /*5dd0*/  PRMT R5, R22, 0x9910, RZ ;  /* 0x0000991016057816 */ /* 0x000fca00000000ff */
[----:B------:R0:W-:Y:S01]  /*5de0*/  STG.E [R2.64], R5 ;  /* 0x0000000502007986 */ /* 0x0001e2000c101924 */
[----:B------:R-:W-:Y:S05]  /*5df0*/  BRA `(.L_x_1868) ;  /* 0x00000cf000007947 */ /* 0x000fea0003800000 */
.L_x_1869:
[----:B------:R0:W-:Y:S01]  /*5e00*/  STG.E.U16 [R2.64], R22 ;  /* 0x0000001602007986 */ /* 0x0001e2000c101524 */
[----:B------:R-:W-:Y:S05]  /*5e10*/  BRA `(.L_x_1868) ;  /* 0x00000cd000007947 */ /* 0x000fea0003800000 */
.L_x_1864:
        /* <DEDUP_REMOVED lines=9> */
.L_x_1872:
[----:B------:R-:W0:Y:S02]  /*5eb0*/  I2F.S16 R0, R22 ;  /* 0x0000001600007306 */ /* 0x000e240000101400 */
[----:B0-----:R-:W-:-:S05]  /*5ec0*/  F2FP.PACK_AB R0, RZ, R0 ;  /* 0x00000000ff00723e */ /* 0x001fca00000000ff */
[----:B------:R0:W-:Y:S01]  /*5ed0*/  STG.E.U16 [R2.64], R0 ;  /* 0x0000000002007986 */ /* 0x0001e2000c101524 */
[----:B------:R-:W-:Y:S05]  /*5ee0*/  BRA `(.L_x_1868) ;  /* 0x00000c0000007947 */ /* 0x000fea0003800000 */
.L_x_1871:
        /* <DEDUP_REMOVED lines=10> */
.L_x_1874:
[----:B------:R-:W0:Y:S02]  /*5f90*/  I2F.S16 R22, R22 ;  /* 0x0000001600167306 */ /* 0x000e240000101400 */
[----:B0-----:R-:W-:-:S04]  /*5fa0*/  F2FP.PACK_AB R5, RZ, R22 ;  /* 0x00000016ff05723e */ /* 0x001fc800000000ff */
[----:B------:R-:W-:-:S05]  /*5fb0*/  PRMT R5, R5, 0x5410, RZ ;  /* 0x0000541005057816 */ /* 0x000fca00000000ff */
[----:B------:R0:W-:Y:S01]  /*5fc0*/  STG.E [R2.64], R5 ;  /* 0x0000000502007986 */ /* 0x0001e2000c101924 */
[----:B------:R-:W-:Y:S05]  /*5fd0*/  BRA `(.L_x_1868) ;  /* 0x00000b1000007947 */ /* 0x000fea0003800000 */
.L_x_1873:
[----:B------:R-:W0:Y:S02]  /*5fe0*/  I2F.F64.S16 R4, R22 ;  /* 0x0000001600047312 */ /* 0x000e240000101c00 */
[----:B0-----:R0:W-:Y:S01]  /*5ff0*/  STG.E.64 [R2.64], R4 ;  /* 0x0000000402007986 */ /* 0x0011e2000c101b24 */
[----:B------:R-:W-:Y:S05]  /*6000*/  BRA `(.L_x_1868) ;  /* 0x00000ae000007947 */ /* 0x000fea0003800000 */
.L_x_1863:
        /* <DEDUP_REMOVED lines=13> */
.L_x_1877:
[----:B------:R-:W0:Y:S01]  /*60e0*/  I2F.F64.S16 R4, R22 ;  /* 0x0000001600047312 */ /* 0x000e220000101c00 */
[----:B------:R-:W-:-:S05]  /*60f0*/  CS2R R6, SRZ ;  /* 0x0000000000067805 */ /* 0x000fca000001ff00 */
[----:B0-----:R0:W-:Y:S01]  /*6100*/  STG.E.128 [R2.64], R4 ;  /* 0x0000000402007986 */ /* 0x0011e2000c101d24 */
[----:B------:R-:W-:Y:S05]  /*6110*/  BRA `(.L_x_1868) ;  /* 0x000009d000007947 */ /* 0x000fea0003800000 */
.L_x_1876:
        /* <DEDUP_REMOVED lines=21> */
.L_x_1881:
[----:B------:R-:W-:Y:S05]  /*6270*/  BSYNC B0 ;  /* 0x0000000000007941 */ /* 0x000fea0003800000 */
.L_x_1880:
[----:B------:R-:W-:-:S05]  /*6280*/  LOP3.LUT R5, R0, R5, RZ, 0xfc, !PT ;  /* 0x0000000500057212 */ /* 0x000fca00078efcff */
[----:B------:R0:W-:Y:S01]  /*6290*/  STG.E.U8 [R2.64], R5 ;  /* 0x0000000502007986 */ /* 0x0001e2000c101124 */
[----:B------:R-:W-:Y:S05]  /*62a0*/  BRA `(.L_x_1868) ;  /* 0x0000084000007947 */ /* 0x000fea0003800000 */
.L_x_1879:
        /* <DEDUP_REMOVED lines=13> */
.L_x_1883:
[----:B------:R-:W-:Y:S01]  /*6380*/  IMAD.MOV.U32 R0, RZ, RZ, 0x7f ;  /* 0x0000007fff007424 */ /* 0x000fe200078e00ff */
[----:B------:R-:W-:-:S04]  /*6390*/  ISETP.GT.U32.AND P0, PT, R4, 0x7f800000, PT ;  /* 0x7f8000000400780c */ /* 0x000fc80003f04070 */
[----:B------:R-:W-:-:S04]  /*63a0*/  SEL R0, R0, 0x7c, P0 ;  /* 0x0000007c00007807 */ /* 0x000fc80000000000 */
.L_x_1884:
[----:B------:R-:W-:Y:S05]  /*63b0*/  BSYNC B0 ;  /* 0x0000000000007941 */ /* 0x000fea0003800000 */
.L_x_1882:
[----:B------:R-:W-:-:S04]  /*63c0*/  LOP3.LUT R4, R5, 0x80000000, RZ, 0xc0, !PT ;  /* 0x8000000005047812 */ /* 0x000fc800078ec0ff */
[----:B------:R-:W-:-:S04]  /*63d0*/  SHF.R.U32.HI R5, RZ, 0x18, R4 ;  /* 0x00000018ff057819 */ /* 0x000fc80000011604 */
[----:B------:R-:W-:-:S05]  /*63e0*/  LOP3.LUT R5, R0, R5, RZ, 0xfc, !PT ;  /* 0x0000000500057212 */ /* 0x000fca00078efcff */
[----:B------:R0:W-:Y:S01]  /*63f0*/  STG.E.U8 [R2.64], R5 ;  /* 0x0000000502007986 */ /* 0x0001e2000c101124 */
[----:B------:R-:W-:Y:S05]  /*6400*/  BRA `(.L_x_1868) ;  /* 0x000006e000007947 */ /* 0x000fea0003800000 */
.L_x_1878:
[----:B------:R-:W0:Y:S02]  /*6410*/  I2F.S16 R0, R22 ;  /* 0x0000001600007306 */ /* 0x000e240000101400 */
[----:B0-----:R-:W-:-:S05]  /*6420*/  F2FP.BF16.PACK_AB R0, RZ, R0 ;  /* 0x00000000ff00723e */ /* 0x001fca00000010ff */
[----:B------:R0:W-:Y:S01]  /*6430*/  STG.E.U16 [R2.64], R0 ;  /* 0x0000000002007986 */ /* 0x0001e2000c101524 */
[----:B------:R-:W-:Y:S05]  /*6440*/  BRA `(.L_x_1868) ;  /* 0x000006a000007947 */ /* 0x000fea0003800000 */
.L_x_1875:
        /* <DEDUP_REMOVED lines=10> */
.L_x_1887:
        /* <DEDUP_REMOVED lines=17> */
.L_x_1890:
[----:B------:R-:W-:-:S04]  /*6600*/  LOP3.LUT R0, R7, 0x80000000, RZ, 0xc0, !PT ;  /* 0x8000000007007812 */ /* 0x000fc800078ec0ff */
[----:B------:R-:W-:-:S04]  /*6610*/  SHF.R.U32.HI R5, RZ, 0x18, R0 ;  /* 0x00000018ff057819 */ /* 0x000fc80000011600 */
[----:B------:R-:W-:-:S04]  /*6620*/  LOP3.LUT R4, R4, R5, RZ, 0xfc, !PT ;  /* 0x0000000504047212 */ /* 0x000fc800078efcff */
[----:B------:R-:W-:Y:S02]  /*6630*/  PRMT R0, R4, 0x7610, R0 ;  /* 0x0000761004007816 */ /* 0x000fe40000000000 */
.L_x_1889:
[----:B------:R-:W-:Y:S05]  /*6640*/  BSYNC B0 ;  /* 0x0000000000007941 */ /* 0x000fea0003800000 */
.L_x_1888:
[----:B------:R0:W-:Y:S01]  /*6650*/  STG.E.U8 [R2.64], R0 ;  /* 0x0000000002007986 */ /* 0x0001e2000c101124 */
[----:B------:R-:W-:Y:S05]  /*6660*/  BRA `(.L_x_1868) ;  /* 0x0000048000007947 */ /* 0x000fea0003800000 */
.L_x_1886:
        /* <DEDUP_REMOVED lines=17> */
.L_x_1893:
[----:B------:R-:W-:-:S04]  /*6780*/  LOP3.LUT R0, R7, 0x80000000, RZ, 0xc0, !PT ;  /* 0x8000000007007812 */ /* 0x000fc800078ec0ff */
[----:B------:R-:W-:-:S04]  /*6790*/  SHF.R.U32.HI R5, RZ, 0x18, R0 ;  /* 0x00000018ff057819 */ /* 0x000fc80000011600 */
[----:B------:R-:W-:-:S04]  /*67a0*/  LOP3.LUT R4, R4, R5, RZ, 0xfc, !PT ;  /* 0x0000000504047212 */ /* 0x000fc800078efcff */
[----:B------:R-:W-:Y:S02]  /*67b0*/  PRMT R0, R4, 0x7610, R0 ;  /* 0x0000761004007816 */ /* 0x000fe40000000000 */
.L_x_1892:
[----:B------:R-:W-:Y:S05]  /*67c0*/  BSYNC B0 ;  /* 0x0000000000007941 */ /* 0x000fea0003800000 */
.L_x_1891:
[----:B------:R0:W-:Y:S01]  /*67d0*/  STG.E.U8 [R2.64], R0 ;  /* 0x0000000002007986 */ /* 0x0001e2000c101124 */
[----:B------:R-:W-:Y:S05]  /*67e0*/  BRA `(.L_x_1868) ;  /* 0x0000030000007947 */ /* 0x000fea0003800000 */
.L_x_1885:
        /* <DEDUP_REMOVED lines=22> */
.L_x_1867:
        /* <DEDUP_REMOVED lines=20> */
.L_x_1895:
[----:B------:R-:W-:-:S04]  /*6a90*/  PRMT R4, R22, 0x9910, RZ ;  /* 0x0000991016047816 */ /* 0x000fc800000000ff */
[----:B------:R-:W-:-:S05]  /*6aa0*/  SHF.R.S32.HI R5, RZ, 0x1f, R4 ;  /* 0x0000001fff057819 */ /* 0x000fca0000011404 */
[----:B------:R0:W-:Y:S01]  /*6ab0*/  STG.E.64 [R2.64], R4 ;  /* 0x0000000402007986 */ /* 0x0001e2000c101b24 */
[----:B------:R-:W-:Y:S05]  /*6ac0*/  BRA `(.L_x_1868) ;  /* 0x0000002000007947 */ /* 0x000fea0003800000 */
.L_x_1894:
[----:B------:R-:W-:-:S05]  /*6ad0*/  PRMT R5, R22, 0x9910, RZ ;  /* 0x0000991016057816 */ /* 0x000fca00000000ff */
[----:B------:R0:W-:Y:S02]  /*6ae0*/  STG.E [R2.64], R5 ;  /* 0x0000000502007986 */ /* 0x0001e4000c101924 */
.L_x_1868:
[----:B------:R-:W-:Y:S02]  /*6af0*/  IADD3 R24, R24, 0x80, RZ ;  /* 0x0000008018187810 */ /* 0x000fe40007ffe0ff */
.L_x_1829:
[----:B------:R-:W-:Y:S05]  /*6b00*/  BSYNC B6 ;  /* 0x0000000000067941 */ /* 0x000fea0003800000 */
.L_x_1828:
        /* <DEDUP_REMOVED lines=19> */
.L_x_1899:
[----:B------:R-:W-:Y:S01]  /*6c40*/  STG.E.U8 [R2.64], R23 ;  /* 0x0000001702007986 */ /* 0x000fe2000c101124 */
[----:B------:R-:W-:Y:S05]  /*6c50*/  EXIT ;  /* 0x000000000000794d */ /* 0x000fea0003800000 */
.L_x_1898:
        /* <DEDUP_REMOVED lines=10> */
.L_x_1902:
[----:B------:R-:W-:-:S05]  /*6d00*/  PRMT R5, R23, 0x9910, RZ ;  /* 0x0000991017057816 */ /* 0x000fca00000000ff */
[----:B------:R-:W-:Y:S01]  /*6d10*/  STG.E [R2.64], R5 ;  /* 0x0000000502007986 */ /* 0x000fe2000c101924 */
[----:B------:R-:W-:Y:S05]  /*6d20*/  EXIT ;  /* 0x000000000000794d */ /* 0x000fea0003800000 */
.L_x_1901:
[----:B------:R-:W-:Y:S01]  /*6d30*/  STG.E.U16 [R2.64], R23 ;  /* 0x0000001702007986 */ /* 0x000fe2000c101524 */
[----:B------:R-:W-:Y:S05]  /*6d40*/  EXIT ;  /* 0x000000000000794d */ /* 0x000fea0003800000 */
.L_x_1897:
        /* <DEDUP_REMOVED lines=9> */
.L_x_1904:
[----:B------:R-:W0:Y:S02]  /*6de0*/  I2F.S16 R0, R23 ;  /* 0x0000001700007306 */ /* 0x000e240000101400 */
[----:B0-----:R-:W-:-:S05]  /*6df0*/  F2FP.PACK_AB R0, RZ, R0 ;  /* 0x00000000ff00723e */ /* 0x001fca00000000ff */
[----:B------:R-:W-:Y:S01]  /*6e00*/  STG.E.U16 [R2.64], R0 ;  /* 0x0000000002007986 */ /* 0x000fe2000c101524 */
[----:B------:R-:W-:Y:S05]  /*6e10*/  EXIT ;  /* 0x000000000000794d */ /* 0x000fea0003800000 */
.L_x_1903:
        /* <DEDUP_REMOVED lines=10> */
.L_x_1906:
[----:B------:R-:W0:Y:S02]  /*6ec0*/  I2F.S16 R23, R23 ;  /* 0x0000001700177306 */ /* 0x000e240000101400 */
[----:B0-----:R-:W-:-:S04]  /*6ed0*/  F2FP.PACK_AB R5, RZ, R23 ;  /* 0x00000017ff05723e */ /* 0x001fc800000000ff */
[----:B------:R-:W-:-:S05]  /*6ee0*/  PRMT R5, R5, 0x5410, RZ ;  /* 0x0000541005057816 */ /* 0x000fca00000000ff */
[----:B------:R-:W-:Y:S01]  /*6ef0*/  STG.E [R2.64], R5 ;  /* 0x0000000502007986 */ /* 0x000fe2000c101924 */
[----:B------:R-:W-:Y:S05]  /*6f00*/  EXIT ;  /* 0x000000000000794d */ /* 0x000fea0003800000 */
.L_x_1905:
[----:B------:R-:W0:Y:S02]  /*6f10*/  I2F.F64.S16 R4, R23 ;  /* 0x0000001700047312 */ /* 0x000e240000101c00 */
[----:B0-----:R-:W-:Y:S01]  /*6f20*/  STG.E.64 [R2.64], R4 ;  /* 0x0000000402007986 */ /* 0x001fe2000c101b24 */
[----:B------:R-:W-:Y:S05]  /*6f30*/  EXIT ;  /* 0x000000000000794d */ /* 0x000fea0003800000 */
.L_x_1896:
        /* <DEDUP_REMOVED lines=13> */
.L_x_1909:
[----:B------:R-:W0:Y:S01]  /*7010*/  I2F.F64.S16 R4, R23 ;  /* 0x0000001700047312 */ /* 0x000e220000101c00 */
[----:B------:R-:W-:-:S05]  /*7020*/  CS2R R6, SRZ ;  /* 0x0000000000067805 */ /* 0x000fca000001ff00 */
[----:B0-----:R-:W-:Y:S01]  /*7030*/  STG.E.128 [R2.64], R4 ;  /* 0x0000000402007986 */ /* 0x001fe2000c101d24 */
[----:B------:R-:W-:Y:S05]  /*7040*/  EXIT ;  /* 0x000000000000794d */ /* 0x000fea0003800000 */
.L_x_1908:
        /* <DEDUP_REMOVED lines=21> */
.L_x_1913:
[----:B------:R-:W-:Y:S05]  /*71a0*/  BSYNC B0 ;  /* 0x0000000000007941 */ /* 0x000fea0003800000 */
.L_x_1912:
[----:B------:R-:W-:-:S05]  /*71b0*/  LOP3.LUT R5, R0, R5, RZ, 0xfc, !PT ;  /* 0x0000000500057212 */ /* 0x000fca00078efcff */
[----:B------:R-:W-:Y:S01]  /*71c0*/  STG.E.U8 [R2.64], R5 ;  /* 0x0000000502007986 */ /* 0x000fe2000c101124 */
[----:B------:R-:W-:Y:S05]  /*71d0*/  EXIT ;  /* 0x000000000000794d */ /* 0x000fea0003800000 */
.L_x_1911:
        /* <DEDUP_REMOVED lines=13> */
.L_x_1915:
[----:B------:R-:W-:Y:S01]  /*72b0*/  IMAD.MOV.U32 R0, RZ, RZ, 0x7f ;  /* 0x0000007fff007424 */ /* 0x000fe200078e00ff */
[----:B------:R-:W-:-:S04]  /*72c0*/  ISETP.GT.U32.AND P0, PT, R4, 0x7f800000, PT ;  /* 0x7f8000000400780c */ /* 0x000fc80003f04070 */
[----:B------:R-:W-:-:S04]  /*72d0*/  SEL R0, R0, 0x7c, P0 ;  /* 0x0000007c00007807 */ /* 0x000fc80000000000 */
.L_x_1916:
[----:B------:R-:W-:Y:S05]  /*72e0*/  BSYNC B0 ;  /* 0x0000000000007941 */ /* 0x000fea0003800000 */
.L_x_1914:
[----:B------:R-:W-:-:S04]  /*72f0*/  LOP3.LUT R4, R23, 0x80000000, RZ, 0xc0, !PT ;  /* 0x8000000017047812 */ /* 0x000fc800078ec0ff */
[----:B------:R-:W-:-:S04]  /*7300*/  SHF.R.U32.HI R5, RZ, 0x18, R4 ;  /* 0x00000018ff057819 */ /* 0x000fc80000011604 */
[----:B------:R-:W-:-:S05]  /*7310*/  LOP3.LUT R5, R0, R5, RZ, 0xfc, !PT ;  /* 0x0000000500057212 */ /* 0x000fca00078efcff */
[----:B------:R-:W-:Y:S01]  /*7320*/  STG.E.U8 [R2.64], R5 ;  /* 0x0000000502007986 */ /* 0x000fe2000c101124 */
[----:B------:R-:W-:Y:S05]  /*7330*/  EXIT ;  /* 0x000000000000794d */ /* 0x000fea0003800000 */
.L_x_1910:
[----:B------:R-:W0:Y:S02]  /*7340*/  I2F.S16 R0, R23 ;  /* 0x0000001700007306 */ /* 0x000e240000101400 */
[----:B0-----:R-:W-:-:S05]  /*7350*/  F2FP.BF16.PACK_AB R0, RZ, R0 ;  /* 0x00000000ff00723e */ /* 0x001fca00000010ff */
[----:B------:R-:W-:Y:S01]  /*7360*/  STG.E.U16 [R2.64], R0 ;  /* 0x0000000002007986 */ /* 0x000fe2000c101524 */
[----:B------:R-:W-:Y:S05]  /*7370*/  EXIT ;  /* 0x000000000000794d */ /* 0x000fea0003800000 */
.L_x_1907:
        /* <DEDUP_REMOVED lines=10> */
.L_x_1919:
        /* <DEDUP_REMOVED lines=17> */
.L_x_1922:
[----:B------:R-:W-:-:S04]  /*7530*/  LOP3.LUT R0, R23, 0x80000000, RZ, 0xc0, !PT ;  /* 0x8000000017007812 */ /* 0x000fc800078ec0ff */
[----:B------:R-:W-:-:S04]  /*7540*/  SHF.R.U32.HI R5, RZ, 0x18, R0 ;  /* 0x00000018ff057819 */ /* 0x000fc80000011600 */
[----:B------:R-:W-:-:S04]  /*7550*/  LOP3.LUT R4, R4, R5, RZ, 0xfc, !PT ;  /* 0x0000000504047212 */ /* 0x000fc800078efcff */
[----:B------:R-:W-:Y:S02]  /*7560*/  PRMT R0, R4, 0x7610, R0 ;  /* 0x0000761004007816 */ /* 0x000fe40000000000 */
.L_x_1921:
[----:B------:R-:W-:Y:S05]  /*7570*/  BSYNC B0 ;  /* 0x0000000000007941 */ /* 0x000fea0003800000 */
.L_x_1920:
[----:B------:R-:W-:Y:S01]  /*7580*/  STG.E.U8 [R2.64], R0 ;  /* 0x0000000002007986 */ /* 0x000fe2000c101124 */
[----:B------:R-:W-:Y:S05]  /*7590*/  EXIT ;  /* 0x000000000000794d */ /* 0x000fea0003800000 */
.L_x_1918:
        /* <DEDUP_REMOVED lines=17> */
.L_x_1925:
[----:B------:R-:W-:-:S04]  /*76b0*/  LOP3.LUT R0, R23, 0x80000000, RZ, 0xc0, !PT ;  /* 0x8000000017007812 */ /* 0x000fc800078ec0ff */
[----:B------:R-:W-:-:S04]  /*76c0*/  SHF.R.U32.HI R5, RZ, 0x18, R0 ;  /* 0x00000018ff057819 */ /* 0x000fc80000011600 */
[----:B------:R-:W-:-:S04]  /*76d0*/  LOP3.LUT R4, R4, R5, RZ, 0xfc, !PT ;  /* 0x0000000504047212 */ /* 0x000fc800078efcff */
[----:B------:R-:W-:Y:S02]  /*76e0*/  PRMT R0, R4, 0x7610, R0 ;  /* 0x0000761004007816 */ /* 0x000fe40000000000 */
.L_x_1924:
[----:B------:R-:W-:Y:S05]  /*76f0*/  BSYNC B0 ;  /* 0x0000000000007941 */ /* 0x000fea0003800000 */
.L_x_1923:
[----:B------:R-:W-:Y:S01]  /*7700*/  STG.E.U8 [R2.64], R0 ;  /* 0x0000000002007986 */ /* 0x000fe2000c101124 */
[----:B------:R-:W-:Y:S05]  /*7710*/  EXIT ;  /* 0x000000000000794d */ /* 0x000fea0003800000 */
.L_x_1917:
        /* <DEDUP_REMOVED lines=22> */
.L_x_1900:
        /* <DEDUP_REMOVED lines=20> */
.L_x_1927:
[----:B------:R-:W-:-:S04]  /*79c0*/  PRMT R4, R23, 0x9910, RZ ;  /* 0x0000991017047816 */ /* 0x000fc800000000ff */
[----:B------:R-:W-:-:S05]  /*79d0*/  SHF.R.S32.HI R5, RZ, 0x1f, R4 ;  /* 0x0000001fff057819 */ /* 0x000fca0000011404 */
[----:B------:R-:W-:Y:S01]  /*79e0*/  STG.E.64 [R2.64], R4 ;  /* 0x0000000402007986 */ /* 0x000fe2000c101b24 */
[----:B------:R-:W-:Y:S05]  /*79f0*/  EXIT ;  /* 0x000000000000794d */ /* 0x000fea0003800000 */
.L_x_1926:
[----:B------:R-:W-:-:S05]  /*7a00*/  PRMT R5, R23, 0x9910, RZ ;  /* 0x0000991017057816 */ /* 0x000fca00000000ff */
[----:B------:R-:W-:Y:S01]  /*7a10*/  STG.E [R2.64], R5 ;  /* 0x0000000502007986 */ /* 0x000fe2000c101924 */
[----:B------:R-:W-:Y:S05]  /*7a20*/  EXIT ;  /* 0x000000000000794d */ /* 0x000fea0003800000 */
.L_x_1928:
        /* <DEDUP_REMOVED lines=13> */
.L_x_25055:


//--------------------- .text._ZN2at6native18elementwise_kernelILi128ELi4EZNS0_22gpu_kernel_impl_nocastINS0_13AUnaryFunctorIsssNS0_17BitwiseXorFunctorIsEEEEEEvRNS_18TensorIteratorBaseERKT_EUliE_EEviT1_ --------------------------
	.section	.text._ZN2at6native18elementwise_kernelILi128ELi4EZNS0_22gpu_kernel_impl_nocastINS0_13AUnaryFunctorIsssNS0_17BitwiseXorFunctorIsEEEEEEvRNS_18TensorIteratorBaseERKT_EUliE_EEviT1_,"ax",@progbits
	.sectioninfo	@"SHI_REGISTERS=12"
	.align	128
        .global         _ZN2at6native18elementwise_kernelILi128ELi4EZNS0_22gpu_kernel_impl_nocastINS0_13AUnaryFunctorIsssNS0_17BitwiseXorFunctorIsEEEEEEvRNS_18TensorIteratorBaseERKT_EUliE_EEviT1_
        .type           _ZN2at6native18elementwise_kernelILi128ELi4EZNS0_22gpu_kernel_impl_nocastINS0_13AUnaryFunctorIsssNS0_17BitwiseXorFunctorIsEEEEEEvRNS_18TensorIteratorBaseERKT_EUliE_EEviT1_,@function
        .size           _ZN2at6native18elementwise_kernelILi128ELi4EZNS0_22gpu_kernel_impl_nocastINS0_13AUnaryFunctorIsssNS0_17BitwiseXorFunctorIsEEEEEEvRNS_18TensorIteratorBaseERKT_EUliE_EEviT1_,(.L_x_25056 - _ZN2at6native18elementwise_kernelILi128ELi4EZNS0_22gpu_kernel_impl_nocastINS0_13AUnaryFunctorIsssNS0_17BitwiseXorFunctorIsEEEEEEvRNS_18TensorIteratorBaseERKT_EUliE_EEviT1_)
        .other          _ZN2at6native18elementwise_kernelILi128ELi4EZNS0_22gpu_kernel_impl_nocastINS0_13AUnaryFunctorIsssNS0_17BitwiseXorFunctorIsEEEEEEvRNS_18TensorIteratorBaseERKT_EUliE_EEviT1_,@"STO_CUDA_ENTRY STV_DEFAULT"
_ZN2at6native18elementwise_kernelILi128ELi4EZNS0_22gpu_kernel_impl_nocastINS0_13AUnaryFunctorIsssNS0_17BitwiseXorFunctorIsEEEEEEvRNS_18TensorIteratorBaseERKT_EUliE_EEviT1_:
.text._ZN2at6native18elementwise_kernelILi128ELi4EZNS0_22gpu_kernel_impl_nocastINS0_13AUnaryFunctorIsssNS0_17BitwiseXorFunctorIsEEEEEEvRNS_18TensorIteratorBaseERKT_EUliE_EEviT1_:
[----:B------:R-:W-:Y:S02]  /*0000*/  MOV R1, c[0x0][0x28] ;  /* 0x00000a0000017a02 */ /* 0x000fe40000000f00 */
[----:B------:R-:W0:Y:S01]  /*0010*/  S2R R0, SR_CTAID.X ;  /* 0x0000000000007919 */ /* 0x000e220000002500 */
[----:B------:R-:W-:Y:S01]  /*0020*/  ULDC.64 UR6, c[0x0][0x118] ;  /* 0x0000460000067ab9 */ /* 0x000fe20000000a00 */
[----:B------:R-:W-:Y:S01]  /*0030*/  BSSY B0, `(.L_x_1929) ;  /* 0x00000f1000007945 */ /* 0x000fe20003800000 */
[----:B------:R-:W-:Y:S01]  /*0040*/  ULDC.U16 UR4, c[0x0][0x372] ;  /* 0x0000dc8000047ab9 */ /* 0x000fe20000000400 */
        /* <DEDUP_REMOVED lines=231> */
.L_x_1931:
[----:B------:R-:W-:-:S04]  /*0ec0*/  IADD3 R4, P0, R3, c[0x0][0x368], RZ ;  /* 0x0000da0003047a10 */ /* 0x000fc80007f1e0ff */
[----:B------:R-:W-:-:S05]  /*0ed0*/  IADD3.X R5, RZ, c[0x0][0x36c], RZ, P0, !PT ;  /* 0x0000db00ff057a10 */ /* 0x000fca00007fe4ff */
[----:B------:R-:W2:Y:S01]  /*0ee0*/  LDG.E.U16 R4, [R4.64] ;  /* 0x0000000604047981 */ /* 0x000ea2000c1e1500 */
[----:B------:R-:W-:Y:S02]  /*0ef0*/  IADD3 R2, P0, R2, c[0x0][0x360], RZ ;  /* 0x0000d80002027a10 */ /* 0x000fe40007f1e0ff */
[----:B------:R-:W-:-:S03]  /*0f00*/  IADD3 R0, R0, 0x80, RZ ;  /* 0x0000008000007810 */ /* 0x000fc60007ffe0ff */
[----:B------:R-:W-:Y:S01]  /*0f10*/  IMAD.X R3, RZ, RZ, c[0x0][0x364], P0 ;  /* 0x0000d900ff037624 */ /* 0x000fe200000e06ff */
[----:B--2---:R-:W-:-:S05]  /*0f20*/  LOP3.LUT R7, R4, UR4, RZ, 0x3c, !PT ;  /* 0x0000000404077c12 */ /* 0x004fca000f8e3cff */
[----:B------:R0:W-:Y:S02]  /*0f30*/  STG.E.U16 [R2.64], R7 ;  /* 0x0000000702007986 */ /* 0x0001e4000c101506 */
.L_x_1930:
[----:B------:R-:W-:Y:S05]  /*0f40*/  BSYNC B0 ;  /* 0x0000000000007941 */ /* 0x000fea0003800000 */
.L_x_1929:
[----:B------:R-:W-:Y:S01]  /*0f50*/  ISETP.GE.AND P0, PT, R0, c[0x0][0x160], PT ;  /* 0x0000580000007a0c */ /* 0x000fe20003f06270 */
[----:B------:R-:W-:-:S12]  /*0f60*/  BSSY B0, `(.L_x_1932) ;  /* 0x00001da000007945 */ /* 0x000fd80003800000 */
[----:B------:R-:W-:Y:S05]  /*0f70*/  @P0 BRA `(.L_x_1933) ;  /* 0x00001d8000000947 */ /* 0x000fea0003800000 */
[----:B------:R-:W-:Y:S01]  /*0f80*/  ISETP.NE.AND P0, PT, RZ, c[0x0][0x168], PT ;  /* 0x00005a00ff007a0c */ /* 0x000fe20003f05270 */
[----:B0-----:R-:W-:-:S12]  /*0f90*/  CS2R R2, SRZ ;  /* 0x0000000000027805 */ /* 0x001fd8000001ff00 */
        /* <DEDUP_REMOVED lines=225> */
.L_x_1934:
[----:B------:R-:W-:-:S04]  /*1db0*/  IADD3 R4, P0, R3, c[0x0][0x368], RZ ;  /* 0x0000da0003047a10 */ /* 0x000fc80007f1e0ff */
[----:B------:R-:W-:-:S05]  /*1dc0*/  IADD3.X R5, RZ, c[0x0][0x36c], RZ, P0, !PT ;  /* 0x0000db00ff057a10 */ /* 0x000fca00007fe4ff */
[----:B------:R-:W2:Y:S01]  /*1dd0*/  LDG.E.U16 R4, [R4.64] ;  /* 0x0000000604047981 */ /* 0x000ea2000c1e1500 */
[----:B------:R-:W-:Y:S02]  /*1de0*/  IADD3 R2, P0, R2, c[0x0][0x360], RZ ;  /* 0x0000d80002027a10 */ /* 0x000fe40007f1e0ff */
[----:B------:R-:W-:Y:S02]  /*1df0*/  IADD3 R0, R0, 0x80, RZ ;  /* 0x0000008000007810 */ /* 0x000fe40007ffe0ff */
[----:B------:R-:W-:Y:S02]  /*1e00*/  IADD3.X R3, RZ, c[0x0][0x364], RZ, P0, !PT ;  /* 0x0000d900ff037a10 */ /* 0x000fe400007fe4ff */
[----:B------:R-:W-:Y:S02]  /*1e10*/  ISETP.GE.AND P0, PT, R0, c[0x0][0x160], PT ;  /* 0x0000580000007a0c */ /* 0x000fe40003f06270 */
[----:B--2---:R-:W-:-:S05]  /*1e20*/  LOP3.LUT R7, R4, UR4, RZ, 0x3c, !PT ;  /* 0x0000000404077c12 */ /* 0x004fca000f8e3cff */
[----:B------:R0:W-:Y:S06]  /*1e30*/  STG.E.U16 [R2.64], R7 ;  /* 0x0000000702007986 */ /* 0x0001ec000c101506 */
        /* <DEDUP_REMOVED lines=228> */
.L_x_1935:
[----:B------:R-:W-:-:S04]  /*2c80*/  IADD3 R4, P0, R3, c[0x0][0x368], RZ ;  /* 0x0000da0003047a10 */ /* 0x000fc80007f1e0ff */
[----:B------:R-:W-:-:S05]  /*2c90*/  IADD3.X R5, RZ, c[0x0][0x36c], RZ, P0, !PT ;  /* 0x0000db00ff057a10 */ /* 0x000fca00007fe4ff */
[----:B------:R-:W2:Y:S01]  /*2ca0*/  LDG.E.U16 R4, [R4.64] ;  /* 0x0000000604047981 */ /* 0x000ea2000c1e1500 */
[----:B------:R-:W-:Y:S02]  /*2cb0*/  IADD3 R2, P0, R2, c[0x0][0x360], RZ ;  /* 0x0000d80002027a10 */ /* 0x000fe40007f1e0ff */
[----:B------:R-:W-:Y:S02]  /*2cc0*/  IADD3 R0, R0, 0x80, RZ ;  /* 0x0000008000007810 */ /* 0x000fe40007ffe0ff */
[----:B------:R-:W-:Y:S02]  /*2cd0*/  IADD3.X R3, RZ, c[0x0][0x364], RZ, P0, !PT ;  /* 0x0000d900ff037a10 */ /* 0x000fe400007fe4ff */
[----:B--2---:R-:W-:-:S05]  /*2ce0*/  LOP3.LUT R7, R4, UR4, RZ, 0x3c, !PT ;  /* 0x0000000404077c12 */ /* 0x004fca000f8e3cff */
[----:B------:R0:W-:Y:S02]  /*2cf0*/  STG.E.U16 [R2.64], R7 ;  /* 0x0000000702007986 */ /* 0x0001e4000c101506 */
.L_x_1933:
[----:B------:R-:W-:Y:S05]  /*2d00*/  BSYNC B0 ;  /* 0x0000000000007941 */ /* 0x000fea0003800000 */
.L_x_1932:
[----:B------:R-:W-:-:S13]  /*2d10*/  ISETP.GE.AND P0, PT, R0, c[0x0][0x160], PT ;  /* 0x0000580000007a0c */ /* 0x000fda0003f06270 */
[----:B------:R-:W-:Y:S05]  /*2d20*/  @P0 EXIT ;  /* 0x000000000000094d */ /* 0x000fea0003800000 */
[----:B------:R-:W-:Y:S01]  /*2d30*/  ISETP.NE.AND P0, PT, RZ, c[0x0][0x168], PT ;  /* 0x00005a00ff007a0c */ /* 0x000fe20003f05270 */
[----:B0-----:R-:W-:-:S12]  /*2d40*/  CS2R R2, SRZ ;  /* 0x0000000000027805 */ /* 0x001fd8000001ff00 */
        /* <DEDUP_REMOVED lines=225> */
.L_x_1936:
[----:B------:R-:W-:-:S04]  /*3b60*/  IADD3 R4, P0, R3, c[0x0][0x368], RZ ;  /* 0x0000da0003047a10 */ /* 0x000fc80007f1e0ff */
[----:B------:R-:W-:-:S05]  /*3b70*/  IADD3.X R5, RZ, c[0x0][0x36c], RZ, P0, !PT ;  /* 0x0000db00ff057a10 */ /* 0x000fca00007fe4ff */
[----:B------:R-:W2:Y:S01]  /*3b80*/  LDG.E.U16 R4, [R4.64] ;  /* 0x0000000604047981 */ /* 0x000ea2000c1e1500 */
[----:B------:R-:W-:-:S04]  /*3b90*/  IADD3 R2, P0, R2, c[0x0][0x360], RZ ;  /* 0x0000d80002027a10 */ /* 0x000fc80007f1e0ff */
[----:B------:R-:W-:Y:S02]  /*3ba0*/  IADD3.X R3, RZ, c[0x0][0x364], RZ, P0, !PT ;  /* 0x0000d900ff037a10 */ /* 0x000fe400007fe4ff */
[----:B--2---:R-:W-:-:S05]  /*3bb0*/  LOP3.LUT R7, R4, UR4, RZ, 0x3c, !PT ;  /* 0x0000000404077c12 */ /* 0x004fca000f8e3cff */
[----:B------:R-:W-:Y:S01]  /*3bc0*/  STG.E.U16 [R2.64], R7 ;  /* 0x0000000702007986 */ /* 0x000fe2000c101506 */
[----:B------:R-:W-:Y:S05]  /*3bd0*/  EXIT ;  /* 0x000000000000794d */ /* 0x000fea0003800000 */
.L_x_1937:
        /* <DEDUP_REMOVED lines=10> */
.L_x_25056:


//--------------------- .text._ZN2at6native27unrolled_elementwise_kernelINS0_13AUnaryFunctorIsssNS0_17BitwiseXorFunctorIsEEEESt5arrayIPcLm2EELi4E23TrivialOffsetCalculatorILi1EjESA_NS0_6memory15LoadWithoutCastENSB_16StoreWithoutCastEEEviT_T0_T2_T3_T4_T5_ --------------------------
	.section	.text._ZN2at6native27unrolled_elementwise_kernelINS0_13AUnaryFunctorIsssNS0_17BitwiseXorFunctorIsEEEESt5arrayIPcLm2EELi4E23TrivialOffsetCalculatorILi1EjESA_NS0_6memory15LoadWithoutCastENSB_16StoreWithoutCastEEEviT_T0_T2_T3_T4_T5_,"ax",@progbits
	.sectioninfo	@"SHI_REGISTERS=20"
	.align	128
        .global         _ZN2at6native27unrolled_elementwise_kernelINS0_13AUnaryFunctorIsssNS0_17BitwiseXorFunctorIsEEEESt5arrayIPcLm2EELi4E23TrivialOffsetCalculatorILi1EjESA_NS0_6memory15LoadWithoutCastENSB_16StoreWithoutCastEEEviT_T0_T2_T3_T4_T5_
        .type           _ZN2at6native27unrolled_elementwise_kernelINS0_13AUnaryFunctorIsssNS0_17BitwiseXorFunctorIsEEEESt5arrayIPcLm2EELi4E23TrivialOffsetCalculatorILi1EjESA_NS0_6memory15LoadWithoutCastENSB_16StoreWithoutCastEEEviT_T0_T2_T3_T4_T5_,@function
        .size           _ZN2at6native27unrolled_elementwise_kernelINS0_13AUnaryFunctorIsssNS0_17BitwiseXorFunctorIsEEEESt5arrayIPcLm2EELi4E23TrivialOffsetCalculatorILi1EjESA_NS0_6memory15LoadWithoutCastENSB_16StoreWithoutCastEEEviT_T0_T2_T3_T4_T5_,(.L_x_25057 - _ZN2at6native27unrolled_elementwise_kernelINS0_13AUnaryFunctorIsssNS0_17BitwiseXorFunctorIsEEEESt5arrayIPcLm2EELi4E23TrivialOffsetCalculatorILi1EjESA_NS0_6memory15LoadWithoutCastENSB_16StoreWithoutCastEEEviT_T0_T2_T3_T4_T5_)
        .other          _ZN2at6native27unrolled_elementwise_kernelINS0_13AUnaryFunctorIsssNS0_17BitwiseXorFunctorIsEEEESt5arrayIPcLm2EELi4E23TrivialOffsetCalculatorILi1EjESA_NS0_6memory15LoadWithoutCastENSB_16StoreWithoutCastEEEviT_T0_T2_T3_T4_T5_,@"STO_CUDA_ENTRY STV_DEFAULT"
_ZN2at6native27unrolled_elementwise_kernelINS0_13AUnaryFunctorIsssNS0_17BitwiseXorFunctorIsEEEESt5arrayIPcLm2EELi4E23TrivialOffsetCalculatorILi1EjESA_NS0_6memory15LoadWithoutCastENSB_16StoreWithoutCastEEEviT_T0_T2_T3_T4_T5_:
.text._ZN2at6native27unrolled_elementwise_kernelINS0_13AUnaryFunctorIsssNS0_17BitwiseXorFunctorIsEEEESt5arrayIPcLm2EELi4E23TrivialOffsetCalculatorILi1EjESA_NS0_6memory15LoadWithoutCastENSB_16StoreWithoutCastEEEviT_T0_T2_T3_T4_T5_:
[----:B------:R-:W-:Y:S02]  /*0000*/  IMAD.MOV.U32 R1, RZ, RZ, c[0x0][0x28] ;  /* 0x00000a00ff017624 */ /* 0x000fe400078e00ff */
[----:B------:R-:W0:Y:S01]  /*0010*/  S2R R0, SR_CTAID.X ;  /* 0x0000000000007919 */ /* 0x000e220000002500 */
[----:B------:R-:W-:Y:S01]  /*0020*/  IMAD.MOV.U32 R3, RZ, RZ, -0x200 ;  /* 0xfffffe00ff037424 */ /* 0x000fe200078e00ff */
[----:B------:R-:W-:Y:S01]  /*0030*/  ULDC.64 UR4, c[0x0][0x118] ;  /* 0x0000460000047ab9 */ /* 0x000fe20000000a00 */
[----:B------:R-:W-:Y:S01]  /*0040*/  PRMT R12, RZ, 0x7610, R12 ;  /* 0x00007610ff0c7816 */ /* 0x000fe2000000000c */
[----:B------:R-:W1:Y:S01]  /*0050*/  S2R R15, SR_TID.X ;  /* 0x00000000000f7919 */ /* 0x000e620000002100 */
[----:B0-----:R-:W-:Y:S01]  /*0060*/  IMAD R2, R0, R3, c[0x0][0x160] ;  /* 0x0000580000027624 */ /* 0x001fe200078e0203 */
[----:B------:R-:W-:Y:S02]  /*0070*/  PRMT R3, RZ, 0x7610, R3 ;  /* 0x00007610ff037816 */ /* 0x000fe40000000003 */
[C---:B-1----:R-:W-:Y:S01]  /*0080*/  IADD3 R16, R15.reuse, 0x80, RZ ;  /* 0x000000800f107810 */ /* 0x042fe20007ffe0ff */
[----:B------:R-:W-:Y:S01]  /*0090*/  IMAD.MOV.U32 R5, RZ, RZ, R15 ;  /* 0x000000ffff057224 */ /* 0x000fe200078e000f */
[----:B------:R-:W-:-:S13]  /*00a0*/  ISETP.GE.AND P0, PT, R15, R2, PT ;  /* 0x000000020f00720c */ /* 0x000fda0003f06270 */
[----:B------:R-:W-:Y:S01]  /*00b0*/  @!P0 MOV R5, R16 ;  /* 0x0000001000058202 */ /* 0x000fe20000000f00 */
[----:B------:R-:W-:Y:S01]  /*00c0*/  @!P0 IMAD.MOV.U32 R7, RZ, RZ, 0x2 ;  /* 0x00000002ff078424 */ /* 0x000fe200078e00ff */
[----:B------:R-:W-:Y:S02]  /*00d0*/  @!P0 LEA R6, R0, R15, 0x9 ;  /* 0x0000000f00068211 */ /* 0x000fe400078e48ff */
[----:B------:R-:W-:-:S03]  /*00e0*/  ISETP.GE.AND P1, PT, R5, R2, PT ;  /* 0x000000020500720c */ /* 0x000fc60003f26270 */
[----:B------:R-:W-:-:S05]  /*00f0*/  @!P0 IMAD.WIDE.U32 R6, R6, R7, c[0x0][0x170] ;  /* 0x00005c0006068625 */ /* 0x000fca00078e0007 */
[----:B------:R0:W2:Y:S05]  /*0100*/  @!P0 LDG.E.U16 R3, [R6.64] ;  /* 0x0000000406038981 */ /* 0x0000aa000c1e1500 */
[----:B------:R-:W-:Y:S01]  /*0110*/  @!P1 IMAD R4, R0, 0x200, R5 ;  /* 0x0000020000049824 */ /* 0x000fe200078e0205 */
[----:B------:R-:W-:-:S04]  /*0120*/  @!P1 IADD3 R5, R5, 0x80, RZ ;  /* 0x0000008005059810 */ /* 0x000fc80007ffe0ff */
[----:B------:R-:W-:-:S13]  /*0130*/  ISETP.GE.AND P3, PT, R5, R2, PT ;  /* 0x000000020500720c */ /* 0x000fda0003f66270 */
[----:B------:R-:W-:Y:S01]  /*0140*/  @!P3 IMAD R10, R0, 0x200, R5 ;  /* 0x00000200000ab824 */ /* 0x000fe200078e0205 */
[----:B------:R-:W-:-:S04]  /*0150*/  @!P3 IADD3 R5, R5, 0x80, RZ ;  /* 0x000000800505b810 */ /* 0x000fc80007ffe0ff */
[----:B------:R-:W-:Y:S01]  /*0160*/  ISETP.GE.AND P2, PT, R5, R2, PT ;  /* 0x000000020500720c */ /* 0x000fe20003f46270 */
[----:B------:R-:W-:Y:S01]  /*0170*/  @!P1 IMAD.MOV.U32 R9, RZ, RZ, 0x2 ;  /* 0x00000002ff099424 */ /* 0x000fe200078e00ff */
[----:B------:R-:W-:Y:S02]  /*0180*/  @!P3 MOV R11, 0x2 ;  /* 0x00000002000bb802 */ /* 0x000fe40000000f00 */
[----:B------:R-:W-:Y:S02]  /*0190*/  PRMT R14, RZ, 0x7610, R14 ;  /* 0x00007610ff0e7816 */ /* 0x000fe4000000000e */
[----:B------:R-:W-:Y:S01]  /*01a0*/  PRMT R13, RZ, 0x7610, R13 ;  /* 0x00007610ff0d7816 */ /* 0x000fe2000000000d */
[----:B------:R-:W-:-:S05]  /*01b0*/  @!P3 IMAD.WIDE.U32 R10, R10, R11, c[0x0][0x170] ;  /* 0x00005c000a0ab625 */ /* 0x000fca00078e000b */
[----:B------:R-:W3:Y:S01]  /*01c0*/  @!P3 LDG.E.U16 R14, [R10.64] ;  /* 0x000000040a0eb981 */ /* 0x000ee2000c1e1500 */
[----:B------:R-:W-:Y:S02]  /*01d0*/  @!P2 IMAD R8, R0, 0x200, R5 ;  /* 0x000002000008a824 */ /* 0x000fe400078e0205 */
[----:B------:R-:W-:Y:S02]  /*01e0*/  @!P2 IMAD.MOV.U32 R17, RZ, RZ, 0x2 ;  /* 0x00000002ff11a424 */ /* 0x000fe400078e00ff */
[----:B------:R-:W-:-:S04]  /*01f0*/  @!P1 IMAD.WIDE.U32 R4, R4, R9, c[0x0][0x170] ;  /* 0x00005c0004049625 */ /* 0x000fc800078e0009 */
[----:B------:R-:W-:Y:S01]  /*0200*/  @!P2 IMAD.WIDE.U32 R8, R8, R17, c[0x0][0x170] ;  /* 0x00005c000808a625 */ /* 0x000fe200078e0011 */
[----:B------:R-:W4:Y:S04]  /*0210*/  @!P1 LDG.E.U16 R12, [R4.64] ;  /* 0x00000004040c9981 */ /* 0x000f28000c1e1500 */
[----:B------:R3:W5:Y:S01]  /*0220*/  @!P2 LDG.E.U16 R13, [R8.64] ;  /* 0x00000004080da981 */ /* 0x000762000c1e1500 */
[----:B0-----:R-:W-:Y:S01]  /*0230*/  @!P0 LEA R6, R0, R15, 0x9 ;  /* 0x0000000f00068211 */ /* 0x001fe200078e48ff */
[----:B------:R-:W-:Y:S01]  /*0240*/  @!P0 IMAD.MOV.U32 R7, RZ, RZ, 0x2 ;  /* 0x00000002ff078424 */ /* 0x000fe200078e00ff */
[----:B------:R-:W-:-:S03]  /*0250*/  ULDC.U16 UR6, c[0x0][0x166] ;  /* 0x0000598000067ab9 */ /* 0x000fc60000000400 */
[----:B------:R-:W-:-:S04]  /*0260*/  @!P0 IMAD.WIDE.U32 R6, R6, R7, c[0x0][0x168] ;  /* 0x00005a0006068625 */ /* 0x000fc800078e0007 */
[----:B------:R-:W-:-:S05]  /*0270*/  @!P0 IMAD.MOV.U32 R15, RZ, RZ, R16 ;  /* 0x000000ffff0f8224 */ /* 0x000fca00078e0010 */
[----:B------:R-:W-:Y:S01]  /*0280*/  ISETP.GE.AND P1, PT, R15, R2, PT ;  /* 0x000000020f00720c */ /* 0x000fe20003f26270 */
[----:B------:R-:W-:Y:S01]  /*0290*/  BSSY B0, `(.L_x_1938) ;  /* 0x0000011000007945 */ /* 0x000fe20003800000 */
[----:B--2---:R-:W-:-:S05]  /*02a0*/  LOP3.LUT R3, R3, UR6, RZ, 0x3c, !PT ;  /* 0x0000000603037c12 */ /* 0x004fca000f8e3cff */
[----:B------:R0:W-:Y:S01]  /*02b0*/  @!P0 STG.E.U16 [R6.64], R3 ;  /* 0x0000000306008986 */ /* 0x0001e2000c101504 */
[----:B---3--:R-:W-:Y:S02]  /*02c0*/  LOP3.LUT R9, R14, UR6, RZ, 0x3c, !PT ;  /* 0x000000060e097c12 */ /* 0x008fe4000f8e3cff */
[----:B----4-:R-:W-:Y:S02]  /*02d0*/  LOP3.LUT R17, R12, UR6, RZ, 0x3c, !PT ;  /* 0x000000060c117c12 */ /* 0x010fe4000f8e3cff */
[----:B-----5:R-:W-:Y:S01]  /*02e0*/  LOP3.LUT R13, R13, UR6, RZ, 0x3c, !PT ;  /* 0x000000060d0d7c12 */ /* 0x020fe2000f8e3cff */
[----:B------:R-:W-:Y:S05]  /*02f0*/  @P1 BRA `(.L_x_1939) ;  /* 0x000000a000001947 */ /* 0x000fea0003800000 */
[----:B0-----:R-:W-:Y:S01]  /*0300*/  LEA R4, R0, R15, 0x9 ;  /* 0x0000000f00047211 */ /* 0x001fe200078e48ff */
[----:B------:R-:W-:Y:S01]  /*0310*/  IMAD.MOV.U32 R7, RZ, RZ, 0x2 ;  /* 0x00000002ff077424 */ /* 0x000fe200078e00ff */
[----:B------:R-:W-:-:S03]  /*0320*/  IADD3 R15, R15, 0x80, RZ ;  /* 0x000000800f0f7810 */ /* 0x000fc60007ffe0ff */
[----:B------:R-:W-:Y:S01]  /*0330*/  IMAD.WIDE.U32 R4, R4, R7, c[0x0][0x168] ;  /* 0x00005a0004047625 */ /* 0x000fe200078e0007 */
[----:B------:R-:W-:-:S04]  /*0340*/  ISETP.GE.AND P0, PT, R15, R2, PT ;  /* 0x000000020f00720c */ /* 0x000fc80003f06270 */
[----:B------:R0:W-:Y:S09]  /*0350*/  STG.E.U16 [R4.64], R17 ;  /* 0x0000001104007986 */ /* 0x0001f2000c101504 */
[----:B------:R-:W-:Y:S01]  /*0360*/  @!P0 IMAD R6, R0, 0x200, R15 ;  /* 0x0000020000068824 */ /* 0x000fe200078e020f */
[----:B------:R-:W-:-:S03]  /*0370*/  @!P0 IADD3 R15, R15, 0x80, RZ ;  /* 0x000000800f0f8810 */ /* 0x000fc60007ffe0ff */
[----:B------:R-:W-:-:S05]  /*0380*/  @!P0 IMAD.WIDE.U32 R6, R6, R7, c[0x0][0x168] ;  /* 0x00005a0006068625 */ /* 0x000fca00078e0007 */
[----:B------:R0:W-:Y:S02]  /*0390*/  @!P0 STG.E.U16 [R6.64], R9 ;  /* 0x0000000906008986 */ /* 0x0001e4000c101504 */
.L_x_1939:
[----:B0-----:R-:W-:Y:S05]  /*03a0*/  BSYNC B0 ;  /* 0x0000000000007941 */ /* 0x001fea0003800000 */
.L_x_1938:
[----:B------:R-:W-:-:S13]  /*03b0*/  ISETP.GE.AND P0, PT, R15, R2, PT ;  /* 0x000000020f00720c */ /* 0x000fda0003f06270 */
[----:B------:R-:W-:Y:S05]  /*03c0*/  @P0 EXIT ;  /* 0x000000000000094d */ /* 0x000fea0003800000 */
[----:B------:R-:W-:Y:S01]  /*03d0*/  LEA R2, R0, R15, 0x9 ;  /* 0x0000000f00027211 */ /* 0x000fe200078e48ff */
[----:B------:R-:W-:-:S04]  /*03e0*/  IMAD.MOV.U32 R3, RZ, RZ, 0x2 ;  /* 0x00000002ff037424 */ /* 0x000fc800078e00ff */
[----:B------:R-:W-:-:S05]  /*03f0*/  IMAD.WIDE.U32 R2, R2, R3, c[0x0][0x168] ;  /* 0x00005a0002027625 */ /* 0x000fca00078e0003 */
[----:B------:R-:W-:Y:S01]  /*0400*/  STG.E.U16 [R2.64], R13 ;  /* 0x0000000d02007986 */ /* 0x000fe2000c101504 */
[----:B------:R-:W-:Y:S05]  /*0410*/  EXIT ;  /* 0x000000000000794d */ /* 0x000fea0003800000 */
.L_x_1940:
        /* <DEDUP_REMOVED lines=14> */
.L_x_25057:


//--------------------- .text._ZN2at6native29vectorized_elementwise_kernelILi2ENS0_13AUnaryFunctorIsssNS0_17BitwiseXorFunctorIsEEEESt5arrayIPcLm2EEEEviT0_T1_ --------------------------
	.section	.text._ZN2at6native29vectorized_elementwise_kernelILi2ENS0_13AUnaryFunctorIsssNS0_17BitwiseXorFunctorIsEEEESt5arrayIPcLm2EEEEviT0_T1_,"ax",@progbits
	.sectioninfo	@"SHI_REGISTERS=31"
	.align	128
        .global         _ZN2at6native29vectorized_elementwise_kernelILi2ENS0_13AUnaryFunctorIsssNS0_17BitwiseXorFunctorIsEEEESt5arrayIPcLm2EEEEviT0_T1_
        .type           _ZN2at6native29vectorized_elementwise_kernelILi2ENS0_13AUnaryFunctorIsssNS0_17BitwiseXorFunctorIsEEEESt5arrayIPcLm2EEEEviT0_T1_,@function
        .size           _ZN2at6native29vectorized_elementwise_kernelILi2ENS0_13AUnaryFunctorIsssNS0_17BitwiseXorFunctorIsEEEESt5arrayIPcLm2EEEEviT0_T1_,(.L_x_25058 - _ZN2at6native29vectorized_elementwise_kernelILi2ENS0_13AUnaryFunctorIsssNS0_17BitwiseXorFunctorIsEEEESt5arrayIPcLm2EEEEviT0_T1_)
        .other          _ZN2at6native29vectorized_elementwise_kernelILi2ENS0_13AUnaryFunctorIsssNS0_17BitwiseXorFunctorIsEEEESt5arrayIPcLm2EEEEviT0_T1_,@"STO_CUDA_ENTRY STV_DEFAULT"
_ZN2at6native29vectorized_elementwise_kernelILi2ENS0_13AUnaryFunctorIsssNS0_17BitwiseXorFunctorIsEEEESt5arrayIPcLm2EEEEviT0_T1_:
.text._ZN2at6native29vectorized_elementwise_kernelILi2ENS0_13AUnaryFunctorIsssNS0_17BitwiseXorFunctorIsEEEESt5arrayIPcLm2EEEEviT0_T1_:
[----:B------:R-:W-:Y:S02]  /*0000*/  IMAD.MOV.U32 R1, RZ, RZ, c[0x0][0x28] ;  /* 0x00000a00ff017624 */ /* 0x000fe400078e00ff */
[----:B------:R-:W0:Y:S01]  /*0010*/  S2R R0, SR_CTAID.X ;  /* 0x0000000000007919 */ /* 0x000e220000002500 */
[----:B------:R-:W-:Y:S02]  /*0020*/  ULDC.64 UR6, c[0x0][0x118] ;  /* 0x0000460000067ab9 */ /* 0x000fe40000000a00 */
[----:B------:R-:W-:Y:S01]  /*0030*/  ULDC.U16 UR4, c[0x0][0x166] ;  /* 0x0000598000047ab9 */ /* 0x000fe20000000400 */
[----:B0-----:R-:W-:-:S05]  /*0040*/  IMAD.SHL.U32 R0, R0, 0x400, RZ ;  /* 0x0000040000007824 */ /* 0x001fca00078e00ff */
[----:B------:R-:W-:-:S04]  /*0050*/  IADD3 R12, -R0, c[0x0][0x160], RZ ;  /* 0x00005800000c7a10 */ /* 0x000fc80007ffe1ff */
[----:B------:R-:W-:-:S13]  /*0060*/  ISETP.GE.U32.AND P0, PT, R12, 0x400, PT ;  /* 0x000004000c00780c */ /* 0x000fda0003f06070 */
[----:B------:R-:W-:Y:S05]  /*0070*/  @!P0 BRA `(.L_x_1941) ;  /* 0x000001f000008947 */ /* 0x000fea0003800000 */
[----:B------:R-:W0:Y:S01]  /*0080*/  S2R R15, SR_TID.X ;  /* 0x00000000000f7919 */ /* 0x000e220000002100 */
[----:B------:R-:W-:-:S04]  /*0090*/  IMAD.MOV.U32 R7, RZ, RZ, 0x2 ;  /* 0x00000002ff077424 */ /* 0x000fc800078e00ff */
[----:B------:R-:W-:-:S06]  /*00a0*/  IMAD.WIDE R2, R0, R7, c[0x0][0x170] ;  /* 0x00005c0000027625 */ /* 0x000fcc00078e0207 */
[----:B0-----:R-:W-:-:S05]  /*00b0*/  IMAD.WIDE.U32 R4, R15, 0x4, R2 ;  /* 0x000000040f047825 */ /* 0x001fca00078e0002 */
[----:B------:R-:W2:Y:S04]  /*00c0*/  LDG.E R9, [R4.64] ;  /* 0x0000000604097981 */ /* 0x000ea8000c1e1900 */
[----:B------:R-:W3:Y:S04]  /*00d0*/  LDG.E R11, [R4.64+0x200] ;  /* 0x00020006040b7981 */ /* 0x000ee8000c1e1900 */
[----:B------:R-:W4:Y:S04]  /*00e0*/  LDG.E R10, [R4.64+0x400] ;  /* 0x00040006040a7981 */ /* 0x000f28000c1e1900 */
[----:B------:R-:W5:Y:S01]  /*00f0*/  LDG.E R13, [R4.64+0x600] ;  /* 0x00060006040d7981 */ /* 0x000f62000c1e1900 */
[----:B------:R-:W-:-:S06]  /*0100*/  IMAD.WIDE.U32 R2, R0, R7, c[0x0][0x168] ;  /* 0x00005a0000027625 */ /* 0x000fcc00078e0007 */
[----:B------:R-:W-:Y:S01]  /*0110*/  IMAD.WIDE R2, R15, 0x4, R2 ;  /* 0x000000040f027825 */ /* 0x000fe200078e0202 */
[C---:B--2---:R-:W-:Y:S02]  /*0120*/  PRMT R0, R9.reuse, 0x7632, R0 ;  /* 0x0000763209007816 */ /* 0x044fe40000000000 */
[----:B------:R-:W-:Y:S02]  /*0130*/  LOP3.LUT R9, R9, UR4, RZ, 0x3c, !PT ;  /* 0x0000000409097c12 */ /* 0x000fe4000f8e3cff */
[C---:B---3--:R-:W-:Y:S02]  /*0140*/  PRMT R6, R11.reuse, 0x7632, R6 ;  /* 0x000076320b067816 */ /* 0x048fe40000000006 */
[----:B------:R-:W-:Y:S02]  /*0150*/  LOP3.LUT R11, R11, UR4, RZ, 0x3c, !PT ;  /* 0x000000040b0b7c12 */ /* 0x000fe4000f8e3cff */
[C---:B----4-:R-:W-:Y:S02]  /*0160*/  PRMT R7, R10.reuse, 0x7632, R7 ;  /* 0x000076320a077816 */ /* 0x050fe40000000007 */
[----:B------:R-:W-:-:S02]  /*0170*/  LOP3.LUT R10, R10, UR4, RZ, 0x3c, !PT ;  /* 0x000000040a0a7c12 */ /* 0x000fc4000f8e3cff */
[C---:B-----5:R-:W-:Y:S02]  /*0180*/  PRMT R8, R13.reuse, 0x7632, R8 ;  /* 0x000076320d087816 */ /* 0x060fe40000000008 */
[----:B------:R-:W-:Y:S02]  /*0190*/  LOP3.LUT R13, R13, UR4, RZ, 0x3c, !PT ;  /* 0x000000040d0d7c12 */ /* 0x000fe4000f8e3cff */
[----:B------:R-:W-:Y:S02]  /*01a0*/  LOP3.LUT R0, R0, UR4, RZ, 0x3c, !PT ;  /* 0x0000000400007c12 */ /* 0x000fe4000f8e3cff */
[----:B------:R-:W-:Y:S02]  /*01b0*/  LOP3.LUT R6, R6, UR4, RZ, 0x3c, !PT ;  /* 0x0000000406067c12 */ /* 0x000fe4000f8e3cff */
[----:B------:R-:W-:Y:S02]  /*01c0*/  LOP3.LUT R7, R7, UR4, RZ, 0x3c, !PT ;  /* 0x0000000407077c12 */ /* 0x000fe4000f8e3cff */
[----:B------:R-:W-:-:S02]  /*01d0*/  LOP3.LUT R8, R8, UR4, RZ, 0x3c, !PT ;  /* 0x0000000408087c12 */ /* 0x000fc4000f8e3cff */
[----:B------:R-:W-:Y:S02]  /*01e0*/  PRMT R9, R9, 0x5410, R0 ;  /* 0x0000541009097816 */ /* 0x000fe40000000000 */
[----:B------:R-:W-:Y:S02]  /*01f0*/  PRMT R11, R11, 0x5410, R6 ;  /* 0x000054100b0b7816 */ /* 0x000fe40000000006 */
[----:B------:R-:W-:Y:S01]  /*0200*/  PRMT R7, R10, 0x5410, R7 ;  /* 0x000054100a077816 */ /* 0x000fe20000000007 */
[----:B------:R-:W-:Y:S01]  /*0210*/  STG.E [R2.64], R9 ;  /* 0x0000000902007986 */ /* 0x000fe2000c101906 */
[----:B------:R-:W-:-:S03]  /*0220*/  PRMT R13, R13, 0x5410, R8 ;  /* 0x000054100d0d7816 */ /* 0x000fc60000000008 */
[----:B------:R-:W-:Y:S04]  /*0230*/  STG.E [R2.64+0x200], R11 ;  /* 0x0002000b02007986 */ /* 0x000fe8000c101906 */
[----:B------:R-:W-:Y:S04]  /*0240*/  STG.E [R2.64+0x400], R7 ;  /* 0x0004000702007986 */ /* 0x000fe8000c101906 */
[----:B------:R-:W-:Y:S01]  /*0250*/  STG.E [R2.64+0x600], R13 ;  /* 0x0006000d02007986 */ /* 0x000fe2000c101906 */
[----:B------:R-:W-:Y:S05]  /*0260*/  EXIT ;  /* 0x000000000000794d */ /* 0x000fea0003800000 */
.L_x_1941:
[----:B------:R-:W0:Y:S01]  /*0270*/  S2R R13, SR_TID.X ;  /* 0x00000000000d7919 */ /* 0x000e220000002100 */
[----:B------:R-:W-:-:S02]  /*0280*/  PRMT R14, RZ, 0x7610, R14 ;  /* 0x00007610ff0e7816 */ /* 0x000fc4000000000e */
[----:B------:R-:W-:Y:S02]  /*0290*/  PRMT R16, RZ, 0x7610, R16 ;  /* 0x00007610ff107816 */ /* 0x000fe40000000010 */
[----:B------:R-:W-:Y:S02]  /*02a0*/  PRMT R15, RZ, 0x7610, R15 ;  /* 0x00007610ff0f7816 */ /* 0x000fe4000000000f */
[C---:B0-----:R-:W-:Y:S01]  /*02b0*/  ISETP.GE.AND P0, PT, R13.reuse, R12, PT ;  /* 0x0000000c0d00720c */ /* 0x041fe20003f06270 */
[----:B------:R-:W-:Y:S01]  /*02c0*/  IMAD.MOV.U32 R23, RZ, RZ, R13 ;  /* 0x000000ffff177224 */ /* 0x000fe200078e000d */
[----:B------:R-:W-:-:S11]  /*02d0*/  IADD3 R22, R13, 0x80, RZ ;  /* 0x000000800d167810 */ /* 0x000fd60007ffe0ff */
[----:B------:R-:W-:Y:S02]  /*02e0*/  @!P0 IMAD.MOV.U32 R23, RZ, RZ, R22 ;  /* 0x000000ffff178224 */ /* 0x000fe400078e0016 */
[----:B------:R-:W-:Y:S02]  /*02f0*/  @!P0 IMAD.IADD R4, R0, 0x1, R13 ;  /* 0x0000000100048824 */ /* 0x000fe400078e020d */
[----:B------:R-:W-:Y:S01]  /*0300*/  @!P0 IMAD.MOV.U32 R5, RZ, RZ, 0x2 ;  /* 0x00000002ff058424 */ /* 0x000fe200078e00ff */
[----:B------:R-:W-:-:S03]  /*0310*/  ISETP.GE.AND P6, PT, R23, R12, PT ;  /* 0x0000000c1700720c */ /* 0x000fc60003fc6270 */
[----:B------:R-:W-:-:S05]  /*0320*/  @!P0 IMAD.WIDE.U32 R4, R4, R5, c[0x0][0x170] ;  /* 0x00005c0004048625 */ /* 0x000fca00078e0005 */
[----:B------:R0:W2:Y:S05]  /*0330*/  @!P0 LDG.E.U16 R16, [R4.64] ;  /* 0x0000000604108981 */ /* 0x0000aa000c1e1500 */
[----:B------:R-:W-:Y:S01]  /*0340*/  @!P6 IMAD.IADD R2, R0, 0x1, R23 ;  /* 0x000000010002e824 */ /* 0x000fe200078e0217 */
[----:B------:R-:W-:Y:S01]  /*0350*/  @!P6 IADD3 R23, R23, 0x80, RZ ;  /* 0x000000801717e810 */ /* 0x000fe20007ffe0ff */
[----:B------:R-:W-:-:S03]  /*0360*/  @!P6 IMAD.MOV.U32 R3, RZ, RZ, 0x2 ;  /* 0x00000002ff03e424 */ /* 0x000fc600078e00ff */
[----:B------:R-:W-:Y:S01]  /*0370*/  ISETP.GE.AND P5, PT, R23, R12, PT ;  /* 0x0000000c1700720c */ /* 0x000fe20003fa6270 */
[----:B------:R-:W-:-:S05]  /*0380*/  @!P6 IMAD.WIDE.U32 R2, R2, R3, c[0x0][0x170] ;  /* 0x00005c000202e625 */ /* 0x000fca00078e0003 */
[----:B------:R1:W3:Y:S07]  /*0390*/  @!P6 LDG.E.U16 R14, [R2.64] ;  /* 0x00000006020ee981 */ /* 0x0002ee000c1e1500 */
[----:B------:R-:W-:Y:S01]  /*03a0*/  @!P5 IMAD.IADD R6, R0, 0x1, R23 ;  /* 0x000000010006d824 */ /* 0x000fe200078e0217 */
[----:B------:R-:W-:Y:S01]  /*03b0*/  @!P5 IADD3 R23, R23, 0x80, RZ ;  /* 0x000000801717d810 */ /* 0x000fe20007ffe0ff */
[----:B------:R-:W-:-:S03]  /*03c0*/  @!P5 IMAD.MOV.U32 R7, RZ, RZ, 0x2 ;  /* 0x00000002ff07d424 */ /* 0x000fc600078e00ff */
[C---:B------:R-:W-:Y:S01]  /*03d0*/  ISETP.GE.AND P4, PT, R23.reuse, R12, PT ;  /* 0x0000000c1700720c */ /* 0x040fe20003f86270 */
[----:B------:R-:W-:Y:S01]  /*03e0*/  @!P5 IMAD.WIDE.U32 R6, R6, R7, c[0x0][0x170] ;  /* 0x00005c000606d625 */ /* 0x000fe200078e0007 */
[----:B------:R-:W-:Y:S02]  /*03f0*/  PRMT R17, RZ, 0x7610, R17 ;  /* 0x00007610ff117816 */ /* 0x000fe40000000011 */
[----:B------:R-:W-:Y:S02]  /*0400*/  PRMT R18, RZ, 0x7610, R18 ;  /* 0x00007610ff127816 */ /* 0x000fe40000000012 */
[----:B------:R4:W5:Y:S07]  /*0410*/  @!P5 LDG.E.U16 R15, [R6.64] ;  /* 0x00000006060fd981 */ /* 0x00096e000c1e1500 */
[----:B------:R-:W-:Y:S01]  /*0420*/  @!P4 IMAD.IADD R11, R0, 0x1, R23 ;  /* 0x00000001000bc824 */ /* 0x000fe200078e0217 */
[----:B------:R-:W-:-:S04]  /*0430*/  @!P4 IADD3 R23, R23, 0x80, RZ ;  /* 0x000000801717c810 */ /* 0x000fc80007ffe0ff */
[----:B------:R-:W-:-:S13]  /*0440*/  ISETP.GE.AND P3, PT, R23, R12, PT ;  /* 0x0000000c1700720c */ /* 0x000fda0003f66270 */
        /* <DEDUP_REMOVED lines=8> */
[----:B------:R-:W-:Y:S01]  /*04d0*/  ISETP.GE.AND P6, PT, R23, R12, PT ;  /* 0x0000000c1700720c */ /* 0x000fe20003fc6270 */
[----:B------:R-:W-:Y:S02]  /*04e0*/  @!P4 IMAD.MOV.U32 R26, RZ, RZ, 0x2 ;  /* 0x00000002ff1ac424 */ /* 0x000fe400078e00ff */
[----:B------:R-:W-:Y:S02]  /*04f0*/  @!P3 IMAD.MOV.U32 R25, RZ, RZ, 0x2 ;  /* 0x00000002ff19b424 */ /* 0x000fe400078e00ff */
[----:B------:R-:W-:Y:S02]  /*0500*/  @!P2 IMAD.MOV.U32 R28, RZ, RZ, 0x2 ;  /* 0x00000002ff1ca424 */ /* 0x000fe400078e00ff */
[----:B------:R-:W-:Y:S01]  /*0510*/  @!P1 IMAD.MOV.U32 R27, RZ, RZ, 0x2 ;  /* 0x00000002ff1b9424 */ /* 0x000fe200078e00ff */
[----:B------:R-:W-:Y:S01]  /*0520*/  PRMT R19, RZ, 0x7610, R19 ;  /* 0x00007610ff137816 */ /* 0x000fe20000000013 */
[----:B-1----:R-:W-:Y:S01]  /*0530*/  @!P4 IMAD.WIDE.U32 R2, R11, R26, c[0x0][0x170] ;  /* 0x00005c000b02c625 */ /* 0x002fe200078e001a */
[----:B------:R-:W-:-:S03]  /*0540*/  PRMT R20, RZ, 0x7610, R20 ;  /* 0x00007610ff147816 */ /* 0x000fc60000000014 */
[----:B------:R-:W-:Y:S01]  /*0550*/  @!P6 IMAD.IADD R23, R0, 0x1, R23 ;  /* 0x000000010017e824 */ /* 0x000fe200078e0217 */
[----:B------:R-:W-:Y:S01]  /*0560*/  PRMT R21, RZ, 0x7610, R21 ;  /* 0x00007610ff157816 */ /* 0x000fe20000000015 */
[----:B------:R-:W-:Y:S01]  /*0570*/  @!P6 IMAD.MOV.U32 R24, RZ, RZ, 0x2 ;  /* 0x00000002ff18e424 */ /* 0x000fe200078e00ff */
[----:B------:R-:W5:Y:S01]  /*0580*/  @!P4 LDG.E.U16 R17, [R2.64] ;  /* 0x000000060211c981 */ /* 0x000f62000c1e1500 */
[----:B0-----:R-:W-:-:S04]  /*0590*/  @!P3 IMAD.WIDE.U32 R4, R10, R25, c[0x0][0x170] ;  /* 0x00005c000a04b625 */ /* 0x001fc800078e0019 */
[----:B----4-:R-:W-:Y:S01]  /*05a0*/  @!P2 IMAD.WIDE.U32 R6, R9, R28, c[0x0][0x170] ;  /* 0x00005c000906a625 */ /* 0x010fe200078e001c */
[----:B------:R3:W4:Y:S03]  /*05b0*/  @!P3 LDG.E.U16 R18, [R4.64] ;  /* 0x000000060412b981 */ /* 0x000726000c1e1500 */
[----:B------:R-:W-:Y:S01]  /*05c0*/  @!P1 IMAD.WIDE.U32 R8, R8, R27, c[0x0][0x170] ;  /* 0x00005c0008089625 */ /* 0x000fe200078e001b */
[----:B------:R4:W4:Y:S03]  /*05d0*/  @!P2 LDG.E.U16 R19, [R6.64] ;  /* 0x000000060613a981 */ /* 0x000926000c1e1500 */
[----:B------:R-:W-:Y:S01]  /*05e0*/  @!P6 IMAD.WIDE.U32 R10, R23, R24, c[0x0][0x170] ;  /* 0x00005c00170ae625 */ /* 0x000fe200078e0018 */
[----:B------:R-:W4:Y:S04]  /*05f0*/  @!P1 LDG.E.U16 R20, [R8.64] ;  /* 0x0000000608149981 */ /* 0x000f28000c1e1500 */
[----:B------:R-:W4:Y:S01]  /*0600*/  @!P6 LDG.E.U16 R21, [R10.64] ;  /* 0x000000060a15e981 */ /* 0x000f22000c1e1500 */
[----:B------:R-:W-:-:S02]  /*0610*/  @!P0 IMAD.IADD R24, R0, 0x1, R13 ;  /* 0x0000000100188824 */ /* 0x000fc400078e020d */
[----:B------:R-:W-:Y:S02]  /*0620*/  @!P0 IMAD.MOV.U32 R25, RZ, RZ, 0x2 ;  /* 0x00000002ff198424 */ /* 0x000fe400078e00ff */
[----:B------:R-:W-:Y:S02]  /*0630*/  @!P0 IMAD.MOV.U32 R13, RZ, RZ, R22 ;  /* 0x000000ffff0d8224 */ /* 0x000fe400078e0016 */
[----:B------:R-:W-:Y:S01]  /*0640*/  @!P0 IMAD.WIDE.U32 R24, R24, R25, c[0x0][0x168] ;  /* 0x00005a0018188625 */ /* 0x000fe200078e0019 */
[----:B------:R-:W-:Y:S01]  /*0650*/  BSSY B0, `(.L_x_1942) ;  /* 0x0000036000007945 */ /* 0x000fe20003800000 */
[----:B------:R-:W-:Y:S01]  /*0660*/  BSSY B1, `(.L_x_1943) ;  /* 0x000002e000017945 */ /* 0x000fe20003800000 */
[----:B--2---:R-:W-:-:S05]  /*0670*/  LOP3.LUT R23, R16, UR4, RZ, 0x3c, !PT ;  /* 0x0000000410177c12 */ /* 0x004fca000f8e3cff */
[----:B------:R0:W-:Y:S01]  /*0680*/  @!P0 STG.E.U16 [R24.64], R23 ;  /* 0x0000001718008986 */ /* 0x0001e2000c101506 */
[----:B------:R-:W-:Y:S02]  /*0690*/  ISETP.GE.AND P0, PT, R13, R12, PT ;  /* 0x0000000c0d00720c */ /* 0x000fe40003f06270 */
[----:B---3--:R-:W-:Y:S02]  /*06a0*/  LOP3.LUT R5, R14, UR4, RZ, 0x3c, !PT ;  /* 0x000000040e057c12 */ /* 0x008fe4000f8e3cff */
[----:B-----5:R-:W-:Y:S02]  /*06b0*/  LOP3.LUT R15, R15, UR4, RZ, 0x3c, !PT ;  /* 0x000000040f0f7c12 */ /* 0x020fe4000f8e3cff */
[----:B------:R-:W-:Y:S02]  /*06c0*/  LOP3.LUT R17, R17, UR4, RZ, 0x3c, !PT ;  /* 0x0000000411117c12 */ /* 0x000fe4000f8e3cff */
[----:B----4-:R-:W-:Y:S02]  /*06d0*/  LOP3.LUT R7, R18, UR4, RZ, 0x3c, !PT ;  /* 0x0000000412077c12 */ /* 0x010fe4000f8e3cff */
[----:B------:R-:W-:-:S02]  /*06e0*/  LOP3.LUT R19, R19, UR4, RZ, 0x3c, !PT ;  /* 0x0000000413137c12 */ /* 0x000fc4000f8e3cff */
[----:B------:R-:W-:Y:S02]  /*06f0*/  LOP3.LUT R20, R20, UR4, RZ, 0x3c, !PT ;  /* 0x0000000414147c12 */ /* 0x000fe4000f8e3cff */
[----:B------:R-:W-:Y:S01]  /*0700*/  LOP3.LUT R21, R21, UR4, RZ, 0x3c, !PT ;  /* 0x0000000415157c12 */ /* 0x000fe2000f8e3cff */
[----:B------:R-:W-:Y:S05]  /*0710*/  @P0 BRA `(.L_x_1944) ;  /* 0x000000c000000947 */ /* 0x000fea0003800000 */
[----:B0-----:R-:W-:Y:S01]  /*0720*/  IMAD.IADD R2, R0, 0x1, R13 ;  /* 0x0000000100027824 */ /* 0x001fe200078e020d */
[----:B------:R-:W-:Y:S01]  /*0730*/  IADD3 R13, R13, 0x80, RZ ;  /* 0x000000800d0d7810 */ /* 0x000fe20007ffe0ff */
[----:B------:R-:W-:-:S03]  /*0740*/  IMAD.MOV.U32 R3, RZ, RZ, 0x2 ;  /* 0x00000002ff037424 */ /* 0x000fc600078e00ff */
[----:B------:R-:W-:Y:S01]  /*0750*/  ISETP.GE.AND P0, PT, R13, R12, PT ;  /* 0x0000000c0d00720c */ /* 0x000fe20003f06270 */
[----:B------:R-:W-:-:S05]  /*0760*/  IMAD.WIDE.U32 R2, R2, R3, c[0x0][0x168] ;  /* 0x00005a0002027625 */ /* 0x000fca00078e0003 */
[----:B------:R0:W-:Y:S07]  /*0770*/  STG.E.U16 [R2.64], R5 ;  /* 0x0000000502007986 */ /* 0x0001ee000c101506 */
[----:B------:R-:W-:Y:S05]  /*0780*/  @P0 BRA `(.L_x_1945) ;  /* 0x000000c000000947 */ /* 0x000fea0003800000 */
[----:B0-----:R-:W-:Y:S01]  /*0790*/  IMAD.IADD R2, R0, 0x1, R13 ;  /* 0x0000000100027824 */ /* 0x001fe200078e020d */
[----:B------:R-:W-:Y:S01]  /*07a0*/  IADD3 R13, R13, 0x80, RZ ;  /* 0x000000800d0d7810 */ /* 0x000fe20007ffe0ff */
[----:B------:R-:W-:-:S04]  /*07b0*/  IMAD.MOV.U32 R3, RZ, RZ, 0x2 ;  /* 0x00000002ff037424 */ /* 0x000fc800078e00ff */
[----:B------:R-:W-:-:S05]  /*07c0*/  IMAD.WIDE.U32 R2, R2, R3, c[0x0][0x168] ;  /* 0x00005a0002027625 */ /* 0x000fca00078e0003 */
[----:B------:R0:W-:Y:S02]  /*07d0*/  STG.E.U16 [R2.64], R15 ;  /* 0x0000000f02007986 */ /* 0x0001e4000c101506 */
.L_x_1944:
[----:B0-----:R-:W-:-:S13]  /*07e0*/  ISETP.GE.AND P0, PT, R13, R12, PT ;  /* 0x0000000c0d00720c */ /* 0x001fda0003f06270 */
[----:B------:R-:W-:Y:S05]  /*07f0*/  @P0 BRA `(.L_x_1946) ;  /* 0x000000c000000947 */ /* 0x000fea0003800000 */
[----:B------:R-:W-:Y:S01]  /*0800*/  IMAD.IADD R2, R0, 0x1, R13 ;  /* 0x0000000100027824 */ /* 0x000fe200078e020d */
[----:B------:R-:W-:Y:S01]  /*0810*/  IADD3 R13, R13, 0x80, RZ ;  /* 0x000000800d0d7810 */ /* 0x000fe20007ffe0ff */
[----:B------:R-:W-:-:S04]  /*0820*/  IMAD.MOV.U32 R3, RZ, RZ, 0x2 ;  /* 0x00000002ff037424 */ /* 0x000fc800078e00ff */
[----:B------:R-:W-:-:S05]  /*0830*/  IMAD.WIDE.U32 R2, R2, R3, c[0x0][0x168] ;  /* 0x00005a0002027625 */ /* 0x000fca00078e0003 */
[----:B------:R0:W-:Y:S02]  /*0840*/  STG.E.U16 [R2.64], R17 ;  /* 0x0000001102007986 */ /* 0x0001e4000c101506 */
.L_x_1945:
[----:B------:R-:W-:-:S13]  /*0850*/  ISETP.GE.AND P0, PT, R13, R12, PT ;  /* 0x0000000c0d00720c */ /* 0x000fda0003f06270 */
[----:B------:R-:W-:Y:S05]  /*0860*/  @P0 BRA `(.L_x_1947) ;  /* 0x000000d000000947 */ /* 0x000fea0003800000 */
[----:B0-----:R-:W-:Y:S01]  /*0870*/  IMAD.IADD R2, R0, 0x1, R13 ;  /* 0x0000000100027824 */ /* 0x001fe200078e020d */
[----:B------:R-:W-:Y:S01]  /*0880*/  IADD3 R13, R13, 0x80, RZ ;  /* 0x000000800d0d7810 */ /* 0x000fe20007ffe0ff */
[----:B------:R-:W-:-:S04]  /*0890*/  IMAD.MOV.U32 R3, RZ, RZ, 0x2 ;  /* 0x00000002ff037424 */ /* 0x000fc800078e00ff */
[----:B------:R-:W-:-:S05]  /*08a0*/  IMAD.WIDE.U32 R2, R2, R3, c[0x0][0x168] ;  /* 0x00005a0002027625 */ /* 0x000fca00078e0003 */
[----:B------:R0:W-:Y:S02]  /*08b0*/  STG.E.U16 [R2.64], R7 ;  /* 0x0000000702007986 */ /* 0x0001e4000c101506 */
.L_x_1946:
[----:B------:R-:W-:-:S13]  /*08c0*/  ISETP.GE.AND P0, PT, R13, R12, PT ;  /* 0x0000000c0d00720c */ /* 0x000fda0003f06270 */
[----:B------:R-:W-:Y:S01]  /*08d0*/  @P0 BREAK B1 ;  /* 0x0000000000010942 */ /* 0x000fe20003800000 */
[----:B------:R-:W-:Y:S05]  /*08e0*/  @P0 BRA `(.L_x_1948) ;  /* 0x000000c000000947 */ /* 0x000fea0003800000 */
[----:B0-----:R-:W-:Y:S01]  /*08f0*/  IMAD.IADD R2, R0, 0x1, R13 ;  /* 0x0000000100027824 */ /* 0x001fe200078e020d */
[----:B------:R-:W-:Y:S01]  /*0900*/  IADD3 R13, R13, 0x80, RZ ;  /* 0x000000800d0d7810 */ /* 0x000fe20007ffe0ff */
[----:B------:R-:W-:-:S04]  /*0910*/  IMAD.MOV.U32 R3, RZ, RZ, 0x2 ;  /* 0x00000002ff037424 */ /* 0x000fc800078e00ff */
[----:B------:R-:W-:-:S05]  /*0920*/  IMAD.WIDE.U32 R2, R2, R3, c[0x0][0x168] ;  /* 0x00005a0002027625 */ /* 0x000fca00078e0003 */
[----:B------:R0:W-:Y:S02]  /*0930*/  STG.E.U16 [R2.64], R19 ;  /* 0x0000001302007986 */ /* 0x0001e4000c101506 */
.L_x_1947:
[----:B------:R-:W-:Y:S05]  /*0940*/  BSYNC B1 ;  /* 0x0000000000017941 */ /* 0x000fea0003800000 */
.L_x_1943:
[----:B------:R-:W-:-:S13]  /*0950*/  ISETP.GE.AND P0, PT, R13, R12, PT ;  /* 0x0000000c0d00720c */ /* 0x000fda0003f06270 */
[----:B0-----:R-:W-:Y:S01]  /*0960*/  @!P0 IMAD.IADD R2, R0, 0x1, R13 ;  /* 0x0000000100028824 */ /* 0x001fe200078e020d */
[----:B------:R-:W-:Y:S01]  /*0970*/  @!P0 IADD3 R13, R13, 0x80, RZ ;  /* 0x000000800d0d8810 */ /* 0x000fe20007ffe0ff */
[----:B------:R-:W-:-:S04]  /*0980*/  @!P0 IMAD.MOV.U32 R3, RZ, RZ, 0x2 ;  /* 0x00000002ff038424 */ /* 0x000fc800078e00ff */
[----:B------:R-:W-:-:S05]  /*0990*/  @!P0 IMAD.WIDE.U32 R2, R2, R3, c[0x0][0x168] ;  /* 0x00005a0002028625 */ /* 0x000fca00078e0003 */
[----:B------:R0:W-:Y:S02]  /*09a0*/  @!P0 STG.E.U16 [R2.64], R20 ;  /* 0x0000001402008986 */ /* 0x0001e4000c101506 */
.L_x_1948:
[----:B------:R-:W-:Y:S05]  /*09b0*/  BSYNC B0 ;  /* 0x0000000000007941 */ /* 0x000fea0003800000 */
.L_x_1942:
[----:B------:R-:W-:Y:S01]  /*09c0*/  WARPSYNC 0xffffffff ;  /* 0xffffffff00007948 */ /* 0x000fe20003800000 */
[----:B------:R-:W-:-:S13]  /*09d0*/  ISETP.GE.AND P0, PT, R13, R12, PT ;  /* 0x0000000c0d00720c */ /* 0x000fda0003f06270 */
[----:B------:R-:W-:Y:S05]  /*09e0*/  @P0 EXIT ;  /* 0x000000000000094d */ /* 0x000fea0003800000 */
[----:B0-----:R-:W-:Y:S02]  /*09f0*/  IMAD.IADD R2, R0, 0x1, R13 ;  /* 0x0000000100027824 */ /* 0x001fe400078e020d */
[----:B------:R-:W-:-:S04]  /*0a00*/  IMAD.MOV.U32 R3, RZ, RZ, 0x2 ;  /* 0x00000002ff037424 */ /* 0x000fc800078e00ff */
[----:B------:R-:W-:-:S05]  /*0a10*/  IMAD.WIDE.U32 R2, R2, R3, c[0x0][0x168] ;  /* 0x00005a0002027625 */ /* 0x000fca00078e0003 */
[----:B------:R-:W-:Y:S01]  /*0a20*/  STG.E.U16 [R2.64], R21 ;  /* 0x0000001502007986 */ /* 0x000fe2000c101506 */
[----:B------:R-:W-:Y:S05]  /*0a30*/  EXIT ;  /* 0x000000000000794d */ /* 0x000fea0003800000 */
.L_x_1949:
        /* <DEDUP_REMOVED lines=12> */
.L_x_25058:


//--------------------- .text._ZN2at6native29vectorized_elementwise_kernelILi4ENS0_13AUnaryFunctorIsssNS0_17BitwiseXorFunctorIsEEEESt5arrayIPcLm2EEEEviT0_T1_ --------------------------
	.section	.text._ZN2at6native29vectorized_elementwise_kernelILi4ENS0_13AUnaryFunctorIsssNS0_17BitwiseXorFunctorIsEEEESt5arrayIPcLm2EEEEviT0_T1_,"ax",@progbits
	.sectioninfo	@"SHI_REGISTERS=31"
	.align	128
        .global         _ZN2at6native29vectorized_elementwise_kernelILi4ENS0_13AUnaryFunctorIsssNS0_17BitwiseXorFunctorIsEEEESt5arrayIPcLm2EEEEviT0_T1_
        .type           _ZN2at6native29vectorized_elementwise_kernelILi4ENS0_13AUnaryFunctorIsssNS0_17BitwiseXorFunctorIsEEEESt5arrayIPcLm2EEEEviT0_T1_,@function
        .size           _ZN2at6native29vectorized_elementwise_kernelILi4ENS0_13AUnaryFunctorIsssNS0_17BitwiseXorFunctorIsEEEESt5arrayIPcLm2EEEEviT0_T1_,(.L_x_25059 - _ZN2at6native29vectorized_elementwise_kernelILi4ENS0_13AUnaryFunctorIsssNS0_17BitwiseXorFunctorIsEEEESt5arrayIPcLm2EEEEviT0_T1_)
        .other          _ZN2at6native29vectorized_elementwise_kernelILi4ENS0_13AUnaryFunctorIsssNS0_17BitwiseXorFunctorIsEEEESt5arrayIPcLm2EEEEviT0_T1_,@"STO_CUDA_ENTRY STV_DEFAULT"
_ZN2at6native29vectorized_elementwise_kernelILi4ENS0_13AUnaryFunctorIsssNS0_17BitwiseXorFunctorIsEEEESt5arrayIPcLm2EEEEviT0_T1_:
.text._ZN2at6native29vectorized_elementwise_kernelILi4ENS0_13AUnaryFunctorIsssNS0_17BitwiseXorFunctorIsEEEESt5arrayIPcLm2EEEEviT0_T1_:
        /* <DEDUP_REMOVED lines=12> */
[----:B------:R-:W2:Y:S04]  /*00c0*/  LDG.E.64 R2, [R4.64] ;  /* 0x0000000604027981 */ /* 0x000ea8000c1e1b00 */
[----:B------:R-:W3:Y:S01]  /*00d0*/  LDG.E.64 R12, [R4.64+0x400] ;  /* 0x00040006040c7981 */ /* 0x000ee2000c1e1b00 */
[C---:B--2---:R-:W-:Y:S02]  /*00e0*/  PRMT R7, R3.reuse, 0x7632, R7 ;  /* 0x0000763203077816 */ /* 0x044fe40000000007 */
[----:B------:R-:W-:Y:S02]  /*00f0*/  LOP3.LUT R10, R3, UR4, RZ, 0x3c, !PT ;  /* 0x00000004030a7c12 */ /* 0x000fe4000f8e3cff */
[C---:B------:R-:W-:Y:S02]  /*0100*/  PRMT R6, R2.reuse, 0x7632, R6 ;  /* 0x0000763202067816 */ /* 0x040fe40000000006 */
[----:B------:R-:W-:Y:S01]  /*0110*/  LOP3.LUT R9, R2, UR4, RZ, 0x3c, !PT ;  /* 0x0000000402097c12 */ /* 0x000fe2000f8e3cff */
[----:B------:R-:W-:Y:S01]  /*0120*/  IMAD.WIDE.U32 R2, R0, R11, c[0x0][0x168] ;  /* 0x00005a0000027625 */ /* 0x000fe200078e000b */
[----:B---3--:R-:W-:-:S02]  /*0130*/  PRMT R8, R13, 0x7632, R8 ;  /* 0x000076320d087816 */ /* 0x008fc40000000008 */
[C---:B------:R-:W-:Y:S02]  /*0140*/  PRMT R0, R12.reuse, 0x7632, R0 ;  /* 0x000076320c007816 */ /* 0x040fe40000000000 */
[----:B------:R-:W-:Y:S01]  /*0150*/  LOP3.LUT R11, R13, UR4, RZ, 0x3c, !PT ;  /* 0x000000040d0b7c12 */ /* 0x000fe2000f8e3cff */
[----:B------:R-:W-:Y:S01]  /*0160*/  IMAD.WIDE R2, R15, 0x8, R2 ;  /* 0x000000080f027825 */ /* 0x000fe200078e0202 */
[----:B------:R-:W-:Y:S02]  /*0170*/  LOP3.LUT R7, R7, UR4, RZ, 0x3c, !PT ;  /* 0x0000000407077c12 */ /* 0x000fe4000f8e3cff */
[----:B------:R-:W-:Y:S02]  /*0180*/  LOP3.LUT R13, R12, UR4, RZ, 0x3c, !PT ;  /* 0x000000040c0d7c12 */ /* 0x000fe4000f8e3cff */
[----:B------:R-:W-:Y:S02]  /*0190*/  LOP3.LUT R6, R6, UR4, RZ, 0x3c, !PT ;  /* 0x0000000406067c12 */ /* 0x000fe4000f8e3cff */
[----:B------:R-:W-:-:S02]  /*01a0*/  LOP3.LUT R8, R8, UR4, RZ, 0x3c, !PT ;  /* 0x0000000408087c12 */ /* 0x000fc4000f8e3cff */
[----:B------:R-:W-:Y:S02]  /*01b0*/  LOP3.LUT R0, R0, UR4, RZ, 0x3c, !PT ;  /* 0x0000000400007c12 */ /* 0x000fe4000f8e3cff */
[----:B------:R-:W-:Y:S02]  /*01c0*/  PRMT R7, R10, 0x5410, R7 ;  /* 0x000054100a077816 */ /* 0x000fe40000000007 */
[----:B------:R-:W-:Y:S02]  /*01d0*/  PRMT R6, R9, 0x5410, R6 ;  /* 0x0000541009067816 */ /* 0x000fe40000000006 */
[----:B------:R-:W-:Y:S02]  /*01e0*/  PRMT R11, R11, 0x5410, R8 ;  /* 0x000054100b0b7816 */ /* 0x000fe40000000008 */
[----:B------:R-:W-:Y:S01]  /*01f0*/  PRMT R10, R13, 0x5410, R0 ;  /* 0x000054100d0a7816 */ /* 0x000fe20000000000 */
[----:B------:R-:W-:Y:S04]  /*0200*/  STG.E.64 [R2.64], R6 ;  /* 0x0000000602007986 */ /* 0x000fe8000c101b06 */
[----:B------:R-:W-:Y:S01]  /*0210*/  STG.E.64 [R2.64+0x400], R10 ;  /* 0x0004000a02007986 */ /* 0x000fe2000c101b06 */
[----:B------:R-:W-:Y:S05]  /*0220*/  EXIT ;  /* 0x000000000000794d */ /* 0x000fea0003800000 */
.L_x_1950:
        /* <DEDUP_REMOVED lines=87> */
.L_x_1953:
[----:B0-----:R-:W-:-:S13]  /*07a0*/  ISETP.GE.AND P0, PT, R13, R12, PT ;  /* 0x0000000c0d00720c */ /* 0x001fda0003f06270 */
[----:B------:R-:W-:Y:S05]  /*07b0*/  @P0 BRA `(.L_x_1955) ;  /* 0x000000c000000947 */ /* 0x000fea0003800000 */
[----:B------:R-:W-:Y:S01]  /*07c0*/  IMAD.IADD R2, R0, 0x1, R13 ;  /* 0x0000000100027824 */ /* 0x000fe200078e020d */
[----:B------:R-:W-:Y:S01]  /*07d0*/  IADD3 R13, R13, 0x80, RZ ;  /* 0x000000800d0d7810 */ /* 0x000fe20007ffe0ff */
[----:B------:R-:W-:-:S04]  /*07e0*/  IMAD.MOV.U32 R3, RZ, RZ, 0x2 ;  /* 0x00000002ff037424 */ /* 0x000fc800078e00ff */
[----:B------:R-:W-:-:S05]  /*07f0*/  IMAD.WIDE.U32 R2, R2, R3, c[0x0][0x168] ;  /* 0x00005a0002027625 */ /* 0x000fca00078e0003 */
[----:B------:R0:W-:Y:S02]  /*0800*/  STG.E.U16 [R2.64], R17 ;  /* 0x0000001102007986 */ /* 0x0001e4000c101506 */
.L_x_1954:
[----:B------:R-:W-:-:S13]  /*0810*/  ISETP.GE.AND P0, PT, R13, R12, PT ;  /* 0x0000000c0d00720c */ /* 0x000fda0003f06270 */
[----:B------:R-:W-:Y:S05]  /*0820*/  @P0 BRA `(.L_x_1956) ;  /* 0x000000d000000947 */ /* 0x000fea0003800000 */
[----:B0-----:R-:W-:Y:S01]  /*0830*/  IMAD.IADD R2, R0, 0x1, R13 ;  /* 0x0000000100027824 */ /* 0x001fe200078e020d */
[----:B------:R-:W-:Y:S01]  /*0840*/  IADD3 R13, R13, 0x80, RZ ;  /* 0x000000800d0d7810 */ /* 0x000fe20007ffe0ff */
[----:B------:R-:W-:-:S04]  /*0850*/  IMAD.MOV.U32 R3, RZ, RZ, 0x2 ;  /* 0x00000002ff037424 */ /* 0x000fc800078e00ff */
[----:B------:R-:W-:-:S05]  /*0860*/  IMAD.WIDE.U32 R2, R2, R3, c[0x0][0x168] ;  /* 0x00005a0002027625 */ /* 0x000fca00078e0003 */
[----:B------:R0:W-:Y:S02]  /*0870*/  STG.E.U16 [R2.64], R7 ;  /* 0x0000000702007986 */ /* 0x0001e4000c101506 */
.L_x_1955:
        /* <DEDUP_REMOVED lines=8> */
.L_x_1956:
[----:B------:R-:W-:Y:S05]  /*0900*/  BSYNC B1 ;  /* 0x0000000000017941 */ /* 0x000fea0003800000 */
.L_x_1952:
[----:B------:R-:W-:-:S13]  /*0910*/  ISETP.GE.AND P0, PT, R13, R12, PT ;  /* 0x0000000c0d00720c */ /* 0x000fda0003f06270 */
[----:B0-----:R-:W-:Y:S01]  /*0920*/  @!P0 IMAD.IADD R2, R0, 0x1, R13 ;  /* 0x0000000100028824 */ /* 0x001fe200078e020d */
[----:B------:R-:W-:Y:S01]  /*0930*/  @!P0 IADD3 R13, R13, 0x80, RZ ;  /* 0x000000800d0d8810 */ /* 0x000fe20007ffe0ff */
[----:B------:R-:W-:-:S04]  /*0940*/  @!P0 IMAD.MOV.U32 R3, RZ, RZ, 0x2 ;  /* 0x00000002ff038424 */ /* 0x000fc800078e00ff */
[----:B------:R-:W-:-:S05]  /*0950*/  @!P0 IMAD.WIDE.U32 R2, R2, R3, c[0x0][0x168] ;  /* 0x00005a0002028625 */ /* 0x000fca00078e0003 */
[----:B------:R0:W-:Y:S02]  /*0960*/  @!P0 STG.E.U16 [R2.64], R20 ;  /* 0x0000001402008986 */ /* 0x0001e4000c101506 */
.L_x_1957:
[----:B------:R-:W-:Y:S05]  /*0970*/  BSYNC B0 ;  /* 0x0000000000007941 */ /* 0x000fea0003800000 */
.L_x_1951:
        /* <DEDUP_REMOVED lines=8> */
.L_x_1958:
        /* <DEDUP_REMOVED lines=16> */
.L_x_25059:


//--------------------- .text._ZN2at6native29vectorized_elementwise_kernelILi8ENS0_13AUnaryFunctorIsssNS0_17BitwiseXorFunctorIsEEEESt5arrayIPcLm2EEEEviT0_T1_ --------------------------
	.section	.text._ZN2at6native29vectorized_elementwise_kernelILi8ENS0_13AUnaryFunctorIsssNS0_17BitwiseXorFunctorIsEEEESt5arrayIPcLm2EEEEviT0_T1_,"ax",@progbits
	.sectioninfo	@"SHI_REGISTERS=4"
	.align	128
        .global         _ZN2at6native29vectorized_elementwise_kernelILi8ENS0_13AUnaryFunctorIsssNS0_17BitwiseXorFunctorIsEEEESt5arrayIPcLm2EEEEviT0_T1_
        .type           _ZN2at6native29vectorized_elementwise_kernelILi8ENS0_13AUnaryFunctorIsssNS0_17BitwiseXorFunctorIsEEEESt5arrayIPcLm2EEEEviT0_T1_,@function
        .size           _ZN2at6native29vectorized_elementwise_kernelILi8ENS0_13AUnaryFunctorIsssNS0_17BitwiseXorFunctorIsEEEESt5arrayIPcLm2EEEEviT0_T1_,(.L_x_25060 - _ZN2at6native29vectorized_elementwise_kernelILi8ENS0_13AUnaryFunctorIsssNS0_17BitwiseXorFunctorIsEEEESt5arrayIPcLm2EEEEviT0_T1_)
        .other          _ZN2at6native29vectorized_elementwise_kernelILi8ENS0_13AUnaryFunctorIsssNS0_17BitwiseXorFunctorIsEEEESt5arrayIPcLm2EEEEviT0_T1_,@"STO_CUDA_ENTRY STV_DEFAULT"
_ZN2at6native29vectorized_elementwise_kernelILi8ENS0_13AUnaryFunctorIsssNS0_17BitwiseXorFunctorIsEEEESt5arrayIPcLm2EEEEviT0_T1_:
.text._ZN2at6native29vectorized_elementwise_kernelILi8ENS0_13AUnaryFunctorIsssNS0_17BitwiseXorFunctorIsEEEESt5arrayIPcLm2EEEEviT0_T1_:
[----:B------:R-:W-:Y:S02]  /*0000*/  MOV R1, c[0x0][0x28] ;  /* 0x00000a0000017a02 */ /* 0x000fe40000000f00 */
[----:B------:R-:W-:Y:S05]  /*0010*/  EXIT ;  /* 0x000000000000794d */ /* 0x000fea0003800000 */
.L_x_1959:
        /* <DEDUP_REMOVED lines=14> */
.L_x_25060:


//--------------------- .text._ZN2at6native18elementwise_kernelILi128ELi4EZNS0_15gpu_kernel_implINS0_13BinaryFunctorIsssNS0_17BitwiseXorFunctorIsEEEEEEvRNS_18TensorIteratorBaseERKT_EUliE_EEviT1_ --------------------------
	.section	.text._ZN2at6native18elementwise_kernelILi128ELi4EZNS0_15gpu_kernel_implINS0_13BinaryFunctorIsssNS0_17BitwiseXorFunctorIsEEEEEEvRNS_18TensorIteratorBaseERKT_EUliE_EEviT1_,"ax",@progbits
	.sectioninfo	@"SHI_REGISTERS=26"
	.align	128
        .global         _ZN2at6native18elementwise_kernelILi128ELi4EZNS0_15gpu_kernel_implINS0_13BinaryFunctorIsssNS0_17BitwiseXorFunctorIsEEEEEEvRNS_18TensorIteratorBaseERKT_EUliE_EEviT1_
        .type           _ZN2at6native18elementwise_kernelILi128ELi4EZNS0_15gpu_kernel_implINS0_13BinaryFunctorIsssNS0_17BitwiseXorFunctorIsEEEEEEvRNS_18TensorIteratorBaseERKT_EUliE_EEviT1_,@function
        .size           _ZN2at6native18elementwise_kernelILi128ELi4EZNS0_15gpu_kernel_implINS0_13BinaryFunctorIsssNS0_17BitwiseXorFunctorIsEEEEEEvRNS_18TensorIteratorBaseERKT_EUliE_EEviT1_,(.L_x_25061 - _ZN2at6native18elementwise_kernelILi128ELi4EZNS0_15gpu_kernel_implINS0_13BinaryFunctorIsssNS0_17BitwiseXorFunctorIsEEEEEEvRNS_18TensorIteratorBaseERKT_EUliE_EEviT1_)
        .other          _ZN2at6native18elementwise_kernelILi128ELi4EZNS0_15gpu_kernel_implINS0_13BinaryFunctorIsssNS0_17BitwiseXorFunctorIsEEEEEEvRNS_18TensorIteratorBaseERKT_EUliE_EEviT1_,@"STO_CUDA_ENTRY STV_DEFAULT"
_ZN2at6native18elementwise_kernelILi128ELi4EZNS0_15gpu_kernel_implINS0_13BinaryFunctorIsssNS0_17BitwiseXorFunctorIsEEEEEEvRNS_18TensorIteratorBaseERKT_EUliE_EEviT1_:
.text._ZN2at6native18elementwise_kernelILi128ELi4EZNS0_15gpu_kernel_implINS0_13BinaryFunctorIsssNS0_17BitwiseXorFunctorIsEEEEEEvRNS_18TensorIteratorBaseERKT_EUliE_EEviT1_:
        /* <DEDUP_REMOVED lines=263> */
.L_x_1962:
        /* <DEDUP_REMOVED lines=18> */
.L_x_1966:
[----:B------:R0:W5:Y:S01]  /*1190*/  LDG.E.U8 R23, [R2.64] ;  /* 0x0000002402177981 */ /* 0x000162000c1e1100 */
[----:B------:R-:W-:Y:S05]  /*11a0*/  BRA `(.L_x_1968) ;  /* 0x00000d8000007947 */ /* 0x000fea0003800000 */
.L_x_1965:
        /* <DEDUP_REMOVED lines=8> */
.L_x_1970:
[----:B------:R0:W5:Y:S01]  /*1230*/  LDG.E.U16 R23, [R2.64] ;  /* 0x0000002402177981 */ /* 0x000162000c1e1500 */
[----:B------:R-:W-:Y:S05]  /*1240*/  BRA `(.L_x_1968) ;  /* 0x00000ce000007947 */ /* 0x000fea0003800000 */
.L_x_1969:
[----:B------:R0:W5:Y:S01]  /*1250*/  LDG.E.U16 R23, [R2.64] ;  /* 0x0000002402177981 */ /* 0x000162000c1e1500 */
[----:B------:R-:W-:Y:S05]  /*1260*/  BRA `(.L_x_1968) ;  /* 0x00000cc000007947 */ /* 0x000fea0003800000 */
.L_x_1964:
        /* <DEDUP_REMOVED lines=9> */
.L_x_1972:
[----:B------:R-:W2:Y:S02]  /*1300*/  LDG.E.U16 R0, [R2.64] ;  /* 0x0000002402007981 */ /* 0x000ea4000c1e1500 */
[----:B--2---:R-:W-:-:S06]  /*1310*/  HADD2.F32 R0, -RZ, R0.H0_H0 ;  /* 0x20000000ff007230 */ /* 0x004fcc0000004100 */
[----:B------:R-:W0:Y:S02]  /*1320*/  F2I.FTZ.TRUNC.NTZ R0, R0 ;  /* 0x0000000000007305 */ /* 0x000e24000021f100 */
[----:B0-----:R-:W-:Y:S01]  /*1330*/  PRMT R23, R0, 0x7610, R23 ;  /* 0x0000761000177816 */ /* 0x001fe20000000017 */
[----:B------:R-:W-:Y:S05]  /*1340*/  BRA `(.L_x_1968) ;  /* 0x00000be000007947 */ /* 0x000fea0003800000 */
.L_x_1971:
        /* <DEDUP_REMOVED lines=9> */
.L_x_1974:
[----:B------:R-:W2:Y:S02]  /*13e0*/  LDG.E.U16 R2, [R2.64] ;  /* 0x0000002402027981 */ /* 0x000ea4000c1e1500 */
[----:B--2---:R-:W-:-:S06]  /*13f0*/  HADD2.F32 R0, -RZ, R2.H0_H0 ;  /* 0x20000002ff007230 */ /* 0x004fcc0000004100 */
[----:B------:R-:W0:Y:S02]  /*1400*/  F2I.FTZ.TRUNC.NTZ R0, R0 ;  /* 0x0000000000007305 */ /* 0x000e24000021f100 */
[----:B0-----:R-:W-:Y:S01]  /*1410*/  PRMT R23, R0, 0x7610, R23 ;  /* 0x0000761000177816 */ /* 0x001fe20000000017 */
[----:B------:R-:W-:Y:S05]  /*1420*/  BRA `(.L_x_1968) ;  /* 0x00000b0000007947 */ /* 0x000fea0003800000 */
.L_x_1973:
[----:B------:R-:W2:Y:S02]  /*1430*/  LDG.E.64 R2, [R2.64] ;  /* 0x0000002402027981 */ /* 0x000ea4000c1e1b00 */
[----:B--2---:R0:W1:Y:S01]  /*1440*/  F2I.F64.TRUNC R23, R2 ;  /* 0x0000000200177311 */ /* 0x004062000030d100 */
[----:B------:R-:W-:Y:S05]  /*1450*/  BRA `(.L_x_1968) ;  /* 0x00000ad000007947 */ /* 0x000fea0003800000 */
.L_x_1963:
        /* <DEDUP_REMOVED lines=12> */
.L_x_1977:
[----:B------:R-:W2:Y:S02]  /*1520*/  LDG.E.64 R2, [R2.64] ;  /* 0x0000002402027981 */ /* 0x000ea4000c1e1b00 */
[----:B--2---:R0:W1:Y:S01]  /*1530*/  F2I.F64.TRUNC R23, R2 ;  /* 0x0000000200177311 */ /* 0x004062000030d100 */
[----:B------:R-:W-:Y:S05]  /*1540*/  BRA `(.L_x_1968) ;  /* 0x000009e000007947 */ /* 0x000fea0003800000 */
.L_x_1976:
        /* <DEDUP_REMOVED lines=28> */
.L_x_1979:
        /* <DEDUP_REMOVED lines=15> */
.L_x_1978:
[----:B------:R-:W2:Y:S02]  /*1800*/  LDG.E.U16 R0, [R2.64] ;  /* 0x0000002402007981 */ /* 0x000ea4000c1e1500 */
[----:B--2---:R-:W-:-:S06]  /*1810*/  PRMT R0, RZ, 0x5410, R0 ;  /* 0x00005410ff007816 */ /* 0x004fcc0000000000 */
[----:B------:R-:W0:Y:S02]  /*1820*/  F2I.FTZ.TRUNC.NTZ R0, R0 ;  /* 0x0000000000007305 */ /* 0x000e24000021f100 */
[----:B0-----:R-:W-:Y:S01]  /*1830*/  PRMT R23, R0, 0x7610, R23 ;  /* 0x0000761000177816 */ /* 0x001fe20000000017 */
[----:B------:R-:W-:Y:S05]  /*1840*/  BRA `(.L_x_1968) ;  /* 0x000006e000007947 */ /* 0x000fea0003800000 */
.L_x_1975:
        /* <DEDUP_REMOVED lines=10> */
.L_x_1982:
        /* <DEDUP_REMOVED lines=21> */
.L_x_1986:
[----:B------:R-:W-:Y:S05]  /*1a40*/  BSYNC B1 ;  /* 0x0000000000017941 */ /* 0x000fea0003800000 */
.L_x_1985:
[----:B------:R-:W-:Y:S01]  /*1a50*/  LEA R3, R0, 0x3b800000, 0x17 ;  /* 0x3b80000000037811 */ /* 0x000fe200078eb8ff */
[----:B------:R-:W-:-:S05]  /*1a60*/  IMAD.SHL.U32 R0, R2, 0x100000, RZ ;  /* 0x0010000002007824 */ /* 0x000fca00078e00ff */
[----:B------:R-:W-:Y:S02]  /*1a70*/  LOP3.LUT R0, R3, R0, R4, 0xfe, !PT ;  /* 0x0000000003007212 */ /* 0x000fe400078efe04 */
.L_x_1984:
[----:B------:R-:W-:Y:S05]  /*1a80*/  BSYNC B0 ;  /* 0x0000000000007941 */ /* 0x000fea0003800000 */
.L_x_1983:
[----:B------:R-:W0:Y:S02]  /*1a90*/  F2I.FTZ.TRUNC.NTZ R0, R0 ;  /* 0x0000000000007305 */ /* 0x000e24000021f100 */
[----:B0-----:R-:W-:Y:S01]  /*1aa0*/  PRMT R23, R0, 0x7610, R23 ;  /* 0x0000761000177816 */ /* 0x001fe20000000017 */
[----:B------:R-:W-:Y:S05]  /*1ab0*/  BRA `(.L_x_1968) ;  /* 0x0000047000007947 */ /* 0x000fea0003800000 */
.L_x_1981:
        /* <DEDUP_REMOVED lines=21> */
.L_x_1990:
[----:B------:R-:W-:Y:S05]  /*1c10*/  BSYNC B1 ;  /* 0x0000000000017941 */ /* 0x000fea0003800000 */
.L_x_1989:
[----:B------:R-:W-:Y:S01]  /*1c20*/  LEA R3, R0, 0x37800000, 0x17 ;  /* 0x3780000000037811 */ /* 0x000fe200078eb8ff */
[----:B------:R-:W-:-:S05]  /*1c30*/  IMAD.SHL.U32 R0, R2, 0x200000, RZ ;  /* 0x0020000002007824 */ /* 0x000fca00078e00ff */
[----:B------:R-:W-:Y:S02]  /*1c40*/  LOP3.LUT R0, R3, R0, R4, 0xfe, !PT ;  /* 0x0000000003007212 */ /* 0x000fe400078efe04 */
.L_x_1988:
[----:B------:R-:W-:Y:S05]  /*1c50*/  BSYNC B0 ;  /* 0x0000000000007941 */ /* 0x000fea0003800000 */
.L_x_1987:
[----:B------:R-:W0:Y:S02]  /*1c60*/  F2I.FTZ.TRUNC.NTZ R0, R0 ;  /* 0x0000000000007305 */ /* 0x000e24000021f100 */
[----:B0-----:R-:W-:Y:S01]  /*1c70*/  PRMT R23, R0, 0x7610, R23 ;  /* 0x0000761000177816 */ /* 0x001fe20000000017 */
[----:B------:R-:W-:Y:S05]  /*1c80*/  BRA `(.L_x_1968) ;  /* 0x000002a000007947 */ /* 0x000fea0003800000 */
.L_x_1980:
        /* <DEDUP_REMOVED lines=14> */
.L_x_1994:
[----:B------:R-:W-:Y:S05]  /*1d70*/  BSYNC B0 ;  /* 0x0000000000007941 */ /* 0x000fea0003800000 */
.L_x_1993:
[----:B------:R-:W0:Y:S02]  /*1d80*/  F2I.FTZ.TRUNC.NTZ R0, R0 ;  /* 0x0000000000007305 */ /* 0x000e24000021f100 */
[----:B0-----:R-:W-:Y:S01]  /*1d90*/  PRMT R23, R0, 0x7610, R23 ;  /* 0x0000761000177816 */ /* 0x001fe20000000017 */
[----:B------:R-:W-:Y:S05]  /*1da0*/  BRA `(.L_x_1968) ;  /* 0x0000018000007947 */ /* 0x000fea0003800000 */
.L_x_1967:
        /* <DEDUP_REMOVED lines=21> */
.L_x_1992:
[----:B------:R0:W5:Y:S01]  /*1f00*/  LDG.E.U16 R23, [R2.64] ;  /* 0x0000002402177981 */ /* 0x000162000c1e1500 */
[----:B------:R-:W-:Y:S05]  /*1f10*/  BRA `(.L_x_1968) ;  /* 0x0000001000007947 */ /* 0x000fea0003800000 */
.L_x_1991:
[----:B------:R0:W5:Y:S02]  /*1f20*/  LDG.E.U16 R23, [R2.64] ;  /* 0x0000002402177981 */ /* 0x000164000c1e1500 */
.L_x_1968:
[----:B------:R-:W2:Y:S01]  /*1f30*/  LDC.U8 R4, c[0x0][0x3e3] ;  /* 0x0000f8c0ff047b82 */ /* 0x000ea20000000000 */
[----:B0-----:R-:W-:-:S05]  /*1f40*/  IADD3 R2, P1, R22, c[0x0][0x3d8], RZ ;  /* 0x0000f60016027a10 */ /* 0x001fca0007f3e0ff */
[----:B------:R-:W-:Y:S01]  /*1f50*/  IMAD.X R3, RZ, RZ, c[0x0][0x3dc], P1 ;  /* 0x0000f700ff037624 */ /* 0x000fe200008e06ff */
[----:B--2---:R-:W-:-:S04]  /*1f60*/  PRMT R0, R4, 0x9910, RZ ;  /* 0x0000991004007816 */ /* 0x004fc800000000ff */
        /* <DEDUP_REMOVED lines=12> */
.L_x_1998:
[----:B------:R0:W5:Y:S01]  /*2030*/  LDG.E.U8 R0, [R2.64] ;  /* 0x0000002402007981 */ /* 0x000162000c1e1100 */
[----:B------:R-:W-:Y:S05]  /*2040*/  BRA `(.L_x_2000) ;  /* 0x00000d7000007947 */ /* 0x000fea0003800000 */
.L_x_1997:
        /* <DEDUP_REMOVED lines=8> */
.L_x_2002:
[----:B------:R0:W5:Y:S01]  /*20d0*/  LDG.E.U16 R0, [R2.64] ;  /* 0x0000002402007981 */ /* 0x000162000c1e1500 */
[----:B------:R-:W-:Y:S05]  /*20e0*/  BRA `(.L_x_2000) ;  /* 0x00000cd000007947 */ /* 0x000fea0003800000 */
.L_x_2001:
[----:B------:R0:W5:Y:S01]  /*20f0*/  LDG.E.U16 R0, [R2.64] ;  /* 0x0000002402007981 */ /* 0x000162000c1e1500 */
[----:B------:R-:W-:Y:S05]  /*2100*/  BRA `(.L_x_2000) ;  /* 0x00000cb000007947 */ /* 0x000fea0003800000 */
.L_x_1996:
        /* <DEDUP_REMOVED lines=9> */
.L_x_2004:
[----:B------:R-:W2:Y:S02]  /*21a0*/  LDG.E.U16 R4, [R2.64] ;  /* 0x0000002402047981 */ /* 0x000ea4000c1e1500 */
[----:B--2---:R-:W-:-:S06]  /*21b0*/  HADD2.F32 R4, -RZ, R4.H0_H0 ;  /* 0x20000004ff047230 */ /* 0x004fcc0000004100 */
[----:B------:R-:W0:Y:S02]  /*21c0*/  F2I.FTZ.TRUNC.NTZ R4, R4 ;  /* 0x0000000400047305 */ /* 0x000e24000021f100 */
[----:B0-----:R-:W-:Y:S01]  /*21d0*/  PRMT R0, R4, 0x7610, R0 ;  /* 0x0000761004007816 */ /* 0x001fe20000000000 */
[----:B------:R-:W-:Y:S05]  /*21e0*/  BRA `(.L_x_2000) ;  /* 0x00000bd000007947 */ /* 0x000fea0003800000 */
.L_x_2003:
        /* <DEDUP_REMOVED lines=9> */
.L_x_2006:
[----:B------:R-:W2:Y:S02]  /*2280*/  LDG.E.U16 R2, [R2.64] ;  /* 0x0000002402027981 */ /* 0x000ea4000c1e1500 */
[----:B--2---:R-:W-:-:S06]  /*2290*/  HADD2.F32 R4, -RZ, R2.H0_H0 ;  /* 0x20000002ff047230 */ /* 0x004fcc0000004100 */
[----:B------:R-:W0:Y:S02]  /*22a0*/  F2I.FTZ.TRUNC.NTZ R4, R4 ;  /* 0x0000000400047305 */ /* 0x000e24000021f100 */
[----:B0-----:R-:W-:Y:S01]  /*22b0*/  PRMT R0, R4, 0x7610, R0 ;  /* 0x0000761004007816 */ /* 0x001fe20000000000 */
[----:B------:R-:W-:Y:S05]  /*22c0*/  BRA `(.L_x_2000) ;  /* 0x00000af000007947 */ /* 0x000fea0003800000 */
.L_x_2005:
[----:B------:R-:W2:Y:S02]  /*22d0*/  LDG.E.64 R2, [R2.64] ;  /* 0x0000002402027981 */ /* 0x000ea4000c1e1b00 */
[----:B--2---:R0:W2:Y:S01]  /*22e0*/  F2I.F64.TRUNC R0, R2 ;  /* 0x0000000200007311 */ /* 0x0040a2000030d100 */
[----:B------:R-:W-:Y:S05]  /*22f0*/  BRA `(.L_x_2000) ;  /* 0x00000ac000007947 */ /* 0x000fea0003800000 */
.L_x_1995:
        /* <DEDUP_REMOVED lines=12> */
.L_x_2009:
[----:B------:R-:W2:Y:S02]  /*23c0*/  LDG.E.64 R2, [R2.64] ;  /* 0x0000002402027981 */ /* 0x000ea4000c1e1b00 */
[----:B--2---:R0:W2:Y:S01]  /*23d0*/  F2I.F64.TRUNC R0, R2 ;  /* 0x0000000200007311 */ /* 0x0040a2000030d100 */
[----:B------:R-:W-:Y:S05]  /*23e0*/  BRA `(.L_x_2000) ;  /* 0x000009d000007947 */ /* 0x000fea0003800000 */
.L_x_2008:
        /* <DEDUP_REMOVED lines=28> */
.L_x_2011:
        /* <DEDUP_REMOVED lines=15> */
.L_x_2010:
[----:B------:R-:W2:Y:S02]  /*26a0*/  LDG.E.U16 R2, [R2.64] ;  /* 0x0000002402027981 */ /* 0x000ea4000c1e1500 */
[----:B--2---:R-:W-:-:S04]  /*26b0*/  PRMT R2, RZ, 0x5410, R2 ;  /* 0x00005410ff027816 */ /* 0x004fc80000000002 */
[----:B------:R0:W2:Y:S01]  /*26c0*/  F2I.FTZ.TRUNC.NTZ R0, R2 ;  /* 0x0000000200007305 */ /* 0x0000a2000021f100 */
[----:B------:R-:W-:Y:S05]  /*26d0*/  BRA `(.L_x_2000) ;  /* 0x000006e000007947 */ /* 0x000fea0003800000 */
.L_x_2007:
        /* <DEDUP_REMOVED lines=10> */
.L_x_2014:
        /* <DEDUP_REMOVED lines=21> */
.L_x_2018:
[----:B------:R-:W-:Y:S05]  /*28d0*/  BSYNC B1 ;  /* 0x0000000000017941 */ /* 0x000fea0003800000 */
.L_x_2017:
[----:B------:R-:W-:Y:S01]  /*28e0*/  IMAD.SHL.U32 R2, R2, 0x100000, RZ ;  /* 0x0010000002027824 */ /* 0x000fe200078e00ff */
[----:B------:R-:W-:-:S04]  /*28f0*/  LEA R3, R0, 0x3b800000, 0x17 ;  /* 0x3b80000000037811 */ /* 0x000fc800078eb8ff */
[----:B------:R-:W-:Y:S02]  /*2900*/  LOP3.LUT R4, R3, R2, R4, 0xfe, !PT ;  /* 0x0000000203047212 */ /* 0x000fe400078efe04 */
.L_x_2016:
[----:B------:R-:W-:Y:S05]  /*2910*/  BSYNC B0 ;  /* 0x0000000000007941 */ /* 0x000fea0003800000 */
.L_x_2015:
[----:B------:R-:W0:Y:S02]  /*2920*/  F2I.FTZ.TRUNC.NTZ R4, R4 ;  /* 0x0000000400047305 */ /* 0x000e24000021f100 */
[----:B0-----:R-:W-:Y:S01]  /*2930*/  PRMT R0, R4, 0x7610, R0 ;  /* 0x0000761004007816 */ /* 0x001fe20000000000 */
[----:B------:R-:W-:Y:S05]  /*2940*/  BRA `(.L_x_2000) ;  /* 0x0000047000007947 */ /* 0x000fea0003800000 */
.L_x_2013:
        /* <DEDUP_REMOVED lines=21> */
.L_x_2022:
[----:B------:R-:W-:Y:S05]  /*2aa0*/  BSYNC B1 ;  /* 0x0000000000017941 */ /* 0x000fea0003800000 */
.L_x_2021:
[----:B------:R-:W-:Y:S01]  /*2ab0*/  IMAD.SHL.U32 R2, R2, 0x200000, RZ ;  /* 0x0020000002027824 */ /* 0x000fe200078e00ff */
[----:B------:R-:W-:-:S04]  /*2ac0*/  LEA R3, R0, 0x37800000, 0x17 ;  /* 0x3780000000037811 */ /* 0x000fc800078eb8ff */
[----:B------:R-:W-:Y:S02]  /*2ad0*/  LOP3.LUT R4, R3, R2, R4, 0xfe, !PT ;  /* 0x0000000203047212 */ /* 0x000fe400078efe04 */
.L_x_2020:
[----:B------:R-:W-:Y:S05]  /*2ae0*/  BSYNC B0 ;  /* 0x0000000000007941 */ /* 0x000fea0003800000 */
.L_x_2019:
[----:B------:R-:W0:Y:S02]  /*2af0*/  F2I.FTZ.TRUNC.NTZ R4, R4 ;  /* 0x0000000400047305 */ /* 0x000e24000021f100 */
[----:B0-----:R-:W-:Y:S01]  /*2b00*/  PRMT R0, R4, 0x7610, R0 ;  /* 0x0000761004007816 */ /* 0x001fe20000000000 */
[----:B------:R-:W-:Y:S05]  /*2b10*/  BRA `(.L_x_2000) ;  /* 0x000002a000007947 */ /* 0x000fea0003800000 */
.L_x_2012:
        /* <DEDUP_REMOVED lines=14> */
.L_x_2026:
[----:B------:R-:W-:Y:S05]  /*2c00*/  BSYNC B0 ;  /* 0x0000000000007941 */ /* 0x000fea0003800000 */
.L_x_2025:
[----:B------:R-:W0:Y:S02]  /*2c10*/  F2I.FTZ.TRUNC.NTZ R4, R4 ;  /* 0x0000000400047305 */ /* 0x000e24000021f100 */
[----:B0-----:R-:W-:Y:S01]  /*2c20*/  PRMT R0, R4, 0x7610, R0 ;  /* 0x0000761004007816 */ /* 0x001fe20000000000 */
[----:B------:R-:W-:Y:S05]  /*2c30*/  BRA `(.L_x_2000) ;  /* 0x0000018000007947 */ /* 0x000fea0003800000 */
.L_x_1999:
        /* <DEDUP_REMOVED lines=21> */
.L_x_2024:
[----:B------:R0:W5:Y:S01]  /*2d90*/  LDG.E.U16 R0, [R2.64] ;  /* 0x0000002402007981 */ /* 0x000162000c1e1500 */
[----:B------:R-:W-:Y:S05]  /*2da0*/  BRA `(.L_x_2000) ;  /* 0x0000001000007947 */ /* 0x000fea0003800000 */
.L_x_2023:
[----:B------:R0:W5:Y:S02]  /*2db0*/  LDG.E.U16 R0, [R2.64] ;  /* 0x0000002402007981 */ /* 0x000164000c1e1500 */
.L_x_2000:
[----:B0-----:R-:W0:Y:S01]  /*2dc0*/  LDC.U8 R3, c[0x0][0x3e1] ;  /* 0x0000f840ff037b82 */ /* 0x001e220000000000 */
[----:B-12--5:R-:W-:Y:S02]  /*2dd0*/  LOP3.LUT R23, R0, R23, RZ, 0x3c, !PT ;  /* 0x0000001700177212 */ /* 0x026fe400078e3cff */
        /* <DEDUP_REMOVED lines=13> */
.L_x_2030:
[----:B------:R0:W-:Y:S01]  /*2eb0*/  STG.E.U8 [R16.64], R23 ;  /* 0x0000001710007986 */ /* 0x0001e2000c101124 */
[----:B------:R-:W-:Y:S05]  /*2ec0*/  BRA `(.L_x_2032) ;  /* 0x00000dc000007947 */ /* 0x000fea0003800000 */
.L_x_2029:
        /* <DEDUP_REMOVED lines=10> */
.L_x_2034:
[----:B------:R-:W-:-:S05]  /*2f70*/  PRMT R3, R23, 0x9910, RZ ;  /* 0x0000991017037816 */ /* 0x000fca00000000ff */
[----:B------:R0:W-:Y:S01]  /*2f80*/  STG.E [R16.64], R3 ;  /* 0x0000000310007986 */ /* 0x0001e2000c101924 */
[----:B------:R-:W-:Y:S05]  /*2f90*/  BRA `(.L_x_2032) ;  /* 0x00000cf000007947 */ /* 0x000fea0003800000 */
.L_x_2033:
[----:B------:R0:W-:Y:S01]  /*2fa0*/  STG.E.U16 [R16.64], R23 ;  /* 0x0000001710007986 */ /* 0x0001e2000c101524 */
[----:B------:R-:W-:Y:S05]  /*2fb0*/  BRA `(.L_x_2032) ;  /* 0x00000cd000007947 */ /* 0x000fea0003800000 */
.L_x_2028:
        /* <DEDUP_REMOVED lines=9> */
.L_x_2036:
[----:B------:R-:W0:Y:S02]  /*3050*/  I2F.S16 R0, R23 ;  /* 0x0000001700007306 */ /* 0x000e240000101400 */
[----:B0-----:R-:W-:-:S05]  /*3060*/  F2FP.PACK_AB R0, RZ, R0 ;  /* 0x00000000ff00723e */ /* 0x001fca00000000ff */
[----:B------:R0:W-:Y:S01]  /*3070*/  STG.E.U16 [R16.64], R0 ;  /* 0x0000000010007986 */ /* 0x0001e2000c101524 */
[----:B------:R-:W-:Y:S05]  /*3080*/  BRA `(.L_x_2032) ;  /* 0x00000c0000007947 */ /* 0x000fea0003800000 */
.L_x_2035:
        /* <DEDUP_REMOVED lines=10> */
.L_x_2038:
[----:B------:R-:W0:Y:S02]  /*3130*/  I2F.S16 R23, R23 ;  /* 0x0000001700177306 */ /* 0x000e240000101400 */
[----:B0-----:R-:W-:-:S04]  /*3140*/  F2FP.PACK_AB R3, RZ, R23 ;  /* 0x00000017ff03723e */ /* 0x001fc800000000ff */
[----:B------:R-:W-:-:S05]  /*3150*/  PRMT R3, R3, 0x5410, RZ ;  /* 0x0000541003037816 */ /* 0x000fca00000000ff */
[----:B------:R0:W-:Y:S01]  /*3160*/  STG.E [R16.64], R3 ;  /* 0x0000000310007986 */ /* 0x0001e2000c101924 */
[----:B------:R-:W-:Y:S05]  /*3170*/  BRA `(.L_x_2032) ;  /* 0x00000b1000007947 */ /* 0x000fea0003800000 */
.L_x_2037:
[----:B------:R-:W0:Y:S02]  /*3180*/  I2F.F64.S16 R2, R23 ;  /* 0x0000001700027312 */ /* 0x000e240000101c00 */
[----:B0-----:R0:W-:Y:S01]  /*3190*/  STG.E.64 [R16.64], R2 ;  /* 0x0000000210007986 */ /* 0x0011e2000c101b24 */
[----:B------:R-:W-:Y:S05]  /*31a0*/  BRA `(.L_x_2032) ;  /* 0x00000ae000007947 */ /* 0x000fea0003800000 */
.L_x_2027:
        /* <DEDUP_REMOVED lines=13> */
.L_x_2041:
[----:B------:R-:W0:Y:S01]  /*3280*/  I2F.F64.S16 R4, R23 ;  /* 0x0000001700047312 */ /* 0x000e220000101c00 */
[----:B------:R-:W-:-:S05]  /*3290*/  CS2R R6, SRZ ;  /* 0x0000000000067805 */ /* 0x000fca000001ff00 */
[----:B0-----:R0:W-:Y:S01]  /*32a0*/  STG.E.128 [R16.64], R4 ;  /* 0x0000000410007986 */ /* 0x0011e2000c101d24 */
[----:B------:R-:W-:Y:S05]  /*32b0*/  BRA `(.L_x_2032) ;  /* 0x000009d000007947 */ /* 0x000fea0003800000 */
.L_x_2040:
        /* <DEDUP_REMOVED lines=21> */
.L_x_2045:
[----:B------:R-:W-:Y:S05]  /*3410*/  BSYNC B0 ;  /* 0x0000000000007941 */ /* 0x000fea0003800000 */
.L_x_2044:
[----:B------:R-:W-:-:S05]  /*3420*/  LOP3.LUT R3, R0, R3, RZ, 0xfc, !PT ;  /* 0x0000000300037212 */ /* 0x000fca00078efcff */
[----:B------:R0:W-:Y:S01]  /*3430*/  STG.E.U8 [R16.64], R3 ;  /* 0x0000000310007986 */ /* 0x0001e2000c101124 */
[----:B------:R-:W-:Y:S05]  /*3440*/  BRA `(.L_x_2032) ;  /* 0x0000084000007947 */ /* 0x000fea0003800000 */
.L_x_2043:
        /* <DEDUP_REMOVED lines=13> */
.L_x_2047:
[----:B------:R-:W-:Y:S01]  /*3520*/  IMAD.MOV.U32 R0, RZ, RZ, 0x7f ;  /* 0x0000007fff007424 */ /* 0x000fe200078e00ff */
[----:B------:R-:W-:-:S04]  /*3530*/  ISETP.GT.U32.AND P0, PT, R2, 0x7f800000, PT ;  /* 0x7f8000000200780c */ /* 0x000fc80003f04070 */
[----:B------:R-:W-:-:S04]  /*3540*/  SEL R0, R0, 0x7c, P0 ;  /* 0x0000007c00007807 */ /* 0x000fc80000000000 */
.L_x_2048:
[----:B------:R-:W-:Y:S05]  /*3550*/  BSYNC B0 ;  /* 0x0000000000007941 */ /* 0x000fea0003800000 */
.L_x_2046:
[----:B------:R-:W-:-:S04]  /*3560*/  LOP3.LUT R2, R23, 0x80000000, RZ, 0xc0, !PT ;  /* 0x8000000017027812 */ /* 0x000fc800078ec0ff */
[----:B------:R-:W-:-:S04]  /*3570*/  SHF.R.U32.HI R3, RZ, 0x18, R2 ;  /* 0x00000018ff037819 */ /* 0x000fc80000011602 */
[----:B------:R-:W-:-:S05]  /*3580*/  LOP3.LUT R3, R0, R3, RZ, 0xfc, !PT ;  /* 0x0000000300037212 */ /* 0x000fca00078efcff */
[----:B------:R0:W-:Y:S01]  /*3590*/  STG.E.U8 [R16.64], R3 ;  /* 0x0000000310007986 */ /* 0x0001e2000c101124 */
[----:B------:R-:W-:Y:S05]  /*35a0*/  BRA `(.L_x_2032) ;  /* 0x000006e000007947 */ /* 0x000fea0003800000 */
.L_x_2042:
[----:B------:R-:W0:Y:S02]  /*35b0*/  I2F.S16 R0, R23 ;  /* 0x0000001700007306 */ /* 0x000e240000101400 */
[----:B0-----:R-:W-:-:S05]  /*35c0*/  F2FP.BF16.PACK_AB R0, RZ, R0 ;  /* 0x00000000ff00723e */ /* 0x001fca00000010ff */
[----:B------:R0:W-:Y:S01]  /*35d0*/  STG.E.U16 [R16.64], R0 ;  /* 0x0000000010007986 */ /* 0x0001e2000c101524 */
[----:B------:R-:W-:Y:S05]  /*35e0*/  BRA `(.L_x_2032) ;  /* 0x000006a000007947 */ /* 0x000fea0003800000 */
.L_x_2039:
        /* <DEDUP_REMOVED lines=10> */
.L_x_2051:
        /* <DEDUP_REMOVED lines=17> */
.L_x_2054:
[----:B------:R-:W-:-:S04]  /*37a0*/  LOP3.LUT R2, R23, 0x80000000, RZ, 0xc0, !PT ;  /* 0x8000000017027812 */ /* 0x000fc800078ec0ff */
[----:B------:R-:W-:-:S04]  /*37b0*/  SHF.R.U32.HI R3, RZ, 0x18, R2 ;  /* 0x00000018ff037819 */ /* 0x000fc80000011602 */
[----:B------:R-:W-:-:S04]  /*37c0*/  LOP3.LUT R0, R0, R3, RZ, 0xfc, !PT ;  /* 0x0000000300007212 */ /* 0x000fc800078efcff */
[----:B------:R-:W-:Y:S02]  /*37d0*/  PRMT R8, R0, 0x7610, R8 ;  /* 0x0000761000087816 */ /* 0x000fe40000000008 */
.L_x_2053:
[----:B------:R-:W-:Y:S05]  /*37e0*/  BSYNC B0 ;  /* 0x0000000000007941 */ /* 0x000fea0003800000 */
.L_x_2052:
[----:B------:R0:W-:Y:S01]  /*37f0*/  STG.E.U8 [R16.64], R8 ;  /* 0x0000000810007986 */ /* 0x0001e2000c101124 */
[----:B------:R-:W-:Y:S05]  /*3800*/  BRA `(.L_x_2032) ;  /* 0x0000048000007947 */ /* 0x000fea0003800000 */
.L_x_2050:
        /* <DEDUP_REMOVED lines=17> */
.L_x_2057:
[----:B------:R-:W-:-:S04]  /*3920*/  LOP3.LUT R2, R23, 0x80000000, RZ, 0xc0, !PT ;  /* 0x8000000017027812 */ /* 0x000fc800078ec0ff */
[----:B------:R-:W-:-:S04]  /*3930*/  SHF.R.U32.HI R3, RZ, 0x18, R2 ;  /* 0x00000018ff037819 */ /* 0x000fc80000011602 */
[----:B------:R-:W-:-:S04]  /*3940*/  LOP3.LUT R0, R0, R3, RZ, 0xfc, !PT ;  /* 0x0000000300007212 */ /* 0x000fc800078efcff */
[----:B------:R-:W-:Y:S02]  /*3950*/  PRMT R8, R0, 0x7610, R8 ;  /* 0x0000761000087816 */ /* 0x000fe40000000008 */
.L_x_2056:
[----:B------:R-:W-:Y:S05]  /*3960*/  BSYNC B0 ;  /* 0x0000000000007941 */ /* 0x000fea0003800000 */
.L_x_2055:
[----:B------:R0:W-:Y:S01]  /*3970*/  STG.E.U8 [R16.64], R8 ;  /* 0x0000000810007986 */ /* 0x0001e2000c101124 */
[----:B------:R-:W-:Y:S05]  /*3980*/  BRA `(.L_x_2032) ;  /* 0x0000030000007947 */ /* 0x000fea0003800000 */
.L_x_2049:
        /* <DEDUP_REMOVED lines=22> */
.L_x_2031:
        /* <DEDUP_REMOVED lines=20> */
.L_x_2059:
[----:B------:R-:W-:-:S04]  /*3c30*/  PRMT R2, R23, 0x9910, RZ ;  /* 0x0000991017027816 */ /* 0x000fc800000000ff */
[----:B------:R-:W-:-:S05]  /*3c40*/  SHF.R.S32.HI R3, RZ, 0x1f, R2 ;  /* 0x0000001fff037819 */ /* 0x000fca0000011402 */
[----:B------:R0:W-:Y:S01]  /*3c50*/  STG.E.64 [R16.64], R2 ;  /* 0x0000000210007986 */ /* 0x0001e2000c101b24 */
[----:B------:R-:W-:Y:S05]  /*3c60*/  BRA `(.L_x_2032) ;  /* 0x0000002000007947 */ /* 0x000fea0003800000 */
.L_x_2058:
[----:B------:R-:W-:-:S05]  /*3c70*/  PRMT R3, R23, 0x9910, RZ ;  /* 0x0000991017037816 */ /* 0x000fca00000000ff */
[----:B------:R0:W-:Y:S02]  /*3c80*/  STG.E [R16.64], R3 ;  /* 0x0000000310007986 */ /* 0x0001e4000c101924 */
.L_x_2032:
[----:B------:R-:W-:-:S05]  /*3c90*/  IMAD R18, R19, 0x200, R18 ;  /* 0x0000020013127824 */ /* 0x000fca00078e0212 */
[----:B0-----:R-:W-:Y:S02]  /*3ca0*/  IADD3 R23, R18, 0x80, RZ ;  /* 0x0000008012177810 */ /* 0x001fe40007ffe0ff */
.L_x_1961:
[----:B------:R-:W-:Y:S05]  /*3cb0*/  BSYNC B6 ;  /* 0x0000000000067941 */ /* 0x000fea0003800000 */
.L_x_1960:
[----:B------:R-:W-:Y:S01]  /*3cc0*/  ISETP.GE.AND P0, PT, R23, c[0x0][0x160], PT ;  /* 0x0000580017007a0c */ /* 0x000fe20003f06270 */
[----:B------:R-:W-:-:S12]  /*3cd0*/  BSSY B6, `(.L_x_2060) ;  /* 0x0000788000067945 */ /* 0x000fd80003800000 */
[----:B------:R-:W-:Y:S05]  /*3ce0*/  @P0 BRA `(.L_x_2061) ;  /* 0x0000786000000947 */ /* 0x000fea0003800000 */
[----:B------:R-:W-:Y:S01]  /*3cf0*/  ISETP.NE.AND P0, PT, RZ, c[0x0][0x168], PT ;  /* 0x00005a00ff007a0c */ /* 0x000fe20003f05270 */
[----:B------:R-:W-:Y:S02]  /*3d00*/  IMAD.MOV.U32 R18, RZ, RZ, RZ ;  /* 0x000000ffff127224 */ /* 0x000fe400078e00ff */
[----:B------:R-:W-:Y:S02]  /*3d10*/  IMAD.MOV.U32 R0, RZ, RZ, RZ ;  /* 0x000000ffff007224 */ /* 0x000fe400078e00ff */
        /* <DEDUP_REMOVED lines=252> */
.L_x_2062:
        /* <DEDUP_REMOVED lines=18> */
.L_x_2066:
[----:B------:R0:W5:Y:S01]  /*4e00*/  LDG.E.U8 R19, [R2.64] ;  /* 0x0000002402137981 */ /* 0x000162000c1e1100 */
[----:B------:R-:W-:Y:S05]  /*4e10*/  BRA `(.L_x_2068) ;  /* 0x00000d8000007947 */ /* 0x000fea0003800000 */
.L_x_2065:
        /* <DEDUP_REMOVED lines=8> */
.L_x_2070:
[----:B------:R0:W5:Y:S01]  /*4ea0*/  LDG.E.U16 R19, [R2.64] ;  /* 0x0000002402137981 */ /* 0x000162000c1e1500 */
[----:B------:R-:W-:Y:S05]  /*4eb0*/  BRA `(.L_x_2068) ;  /* 0x00000ce000007947 */ /* 0x000fea0003800000 */
.L_x_2069:
[----:B------:R0:W5:Y:S01]  /*4ec0*/  LDG.E.U16 R19, [R2.64] ;  /* 0x0000002402137981 */ /* 0x000162000c1e1500 */
[----:B------:R-:W-:Y:S05]  /*4ed0*/  BRA `(.L_x_2068) ;  /* 0x00000cc000007947 */ /* 0x000fea0003800000 */
.L_x_2064:
        /* <DEDUP_REMOVED lines=9> */
.L_x_2072:
[----:B------:R-:W2:Y:S02]  /*4f70*/  LDG.E.U16 R0, [R2.64] ;  /* 0x0000002402007981 */ /* 0x000ea4000c1e1500 */
[----:B--2---:R-:W-:-:S06]  /*4f80*/  HADD2.F32 R0, -RZ, R0.H0_H0 ;  /* 0x20000000ff007230 */ /* 0x004fcc0000004100 */
[----:B------:R-:W0:Y:S02]  /*4f90*/  F2I.FTZ.TRUNC.NTZ R0, R0 ;  /* 0x0000000000007305 */ /* 0x000e24000021f100 */
[----:B0-----:R-:W-:Y:S01]  /*4fa0*/  PRMT R19, R0, 0x7610, R19 ;  /* 0x0000761000137816 */ /* 0x001fe20000000013 */
[----:B------:R-:W-:Y:S05]  /*4fb0*/  BRA `(.L_x_2068) ;  /* 0x00000be000007947 */ /* 0x000fea0003800000 */
.L_x_2071:
        /* <DEDUP_REMOVED lines=9> */
.L_x_2074:
[----:B------:R-:W2:Y:S02]  /*5050*/  LDG.E.U16 R2, [R2.64] ;  /* 0x0000002402027981 */ /* 0x000ea4000c1e1500 */
[----:B--2---:R-:W-:-:S06]  /*5060*/  HADD2.F32 R0, -RZ, R2.H0_H0 ;  /* 0x20000002ff007230 */ /* 0x004fcc0000004100 */
[----:B------:R-:W0:Y:S02]  /*5070*/  F2I.FTZ.TRUNC.NTZ R0, R0 ;  /* 0x0000000000007305 */ /* 0x000e24000021f100 */
[----:B0-----:R-:W-:Y:S01]  /*5080*/  PRMT R19, R0, 0x7610, R19 ;  /* 0x0000761000137816 */ /* 0x001fe20000000013 */
[----:B------:R-:W-:Y:S05]  /*5090*/  BRA `(.L_x_2068) ;  /* 0x00000b0000007947 */ /* 0x000fea0003800000 */
.L_x_2073:
[----:B------:R-:W2:Y:S02]  /*50a0*/  LDG.E.64 R2, [R2.64] ;  /* 0x0000002402027981 */ /* 0x000ea4000c1e1b00 */
[----:B--2---:R0:W1:Y:S01]  /*50b0*/  F2I.F64.TRUNC R19, R2 ;  /* 0x0000000200137311 */ /* 0x004062000030d100 */
[----:B------:R-:W-:Y:S05]  /*50c0*/  BRA `(.L_x_2068) ;  /* 0x00000ad000007947 */ /* 0x000fea0003800000 */
.L_x_2063:
        /* <DEDUP_REMOVED lines=12> */
.L_x_2077:
[----:B------:R-:W2:Y:S02]  /*5190*/  LDG.E.64 R2, [R2.64] ;  /* 0x0000002402027981 */ /* 0x000ea4000c1e1b00 */
[----:B--2---:R0:W1:Y:S01]  /*51a0*/  F2I.F64.TRUNC R19, R2 ;  /* 0x0000000200137311 */ /* 0x004062000030d100 */
[----:B------:R-:W-:Y:S05]  /*51b0*/  BRA `(.L_x_2068) ;  /* 0x000009e000007947 */ /* 0x000fea0003800000 */
.L_x_2076:
        /* <DEDUP_REMOVED lines=28> */
.L_x_2079:
        /* <DEDUP_REMOVED lines=15> */
.L_x_2078:
[----:B------:R-:W2:Y:S02]  /*5470*/  LDG.E.U16 R0, [R2.64] ;  /* 0x0000002402007981 */ /* 0x000ea4000c1e1500 */
[----:B--2---:R-:W-:-:S06]  /*5480*/  PRMT R0, RZ, 0x5410, R0 ;  /* 0x00005410ff007816 */ /* 0x004fcc0000000000 */
[----:B------:R-:W0:Y:S02]  /*5490*/  F2I.FTZ.TRUNC.NTZ R0, R0 ;  /* 0x0000000000007305 */ /* 0x000e24000021f100 */
[----:B0-----:R-:W-:Y:S01]  /*54a0*/  PRMT R19, R0, 0x7610, R19 ;  /* 0x0000761000137816 */ /* 0x001fe20000000013 */
[----:B------:R-:W-:Y:S05]  /*54b0*/  BRA `(.L_x_2068) ;  /* 0x000006e000007947 */ /* 0x000fea0003800000 */
.L_x_2075:
        /* <DEDUP_REMOVED lines=10> */
.L_x_2082:
        /* <DEDUP_REMOVED lines=21> */
.L_x_2086:
[----:B------:R-:W-:Y:S05]  /*56b0*/  BSYNC B1 ;  /* 0x0000000000017941 */ /* 0x000fea0003800000 */
.L_x_2085:
[----:B------:R-:W-:Y:S01]  /*56c0*/  LEA R3, R0, 0x3b800000, 0x17 ;  /* 0x3b80000000037811 */ /* 0x000fe200078eb8ff */
[----:B------:R-:W-:-:S05]  /*56d0*/  IMAD.SHL.U32 R0, R2, 0x100000, RZ ;  /* 0x0010000002007824 */ /* 0x000fca00078e00ff */
[----:B------:R-:W-:Y:S02]  /*56e0*/  LOP3.LUT R0, R3, R0, R4, 0xfe, !PT ;  /* 0x0000000003007212 */ /* 0x000fe400078efe04 */
.L_x_2084:
[----:B------:R-:W-:Y:S05]  /*56f0*/  BSYNC B0 ;  /* 0x0000000000007941 */ /* 0x000fea0003800000 */
.L_x_2083:
[----:B------:R-:W0:Y:S02]  /*5700*/  F2I.FTZ.TRUNC.NTZ R0, R0 ;  /* 0x0000000000007305 */ /* 0x000e24000021f100 */
[----:B0-----:R-:W-:Y:S01]  /*5710*/  PRMT R19, R0, 0x7610, R19 ;  /* 0x0000761000137816 */ /* 0x001fe20000000013 */
[----:B------:R-:W-:Y:S05]  /*5720*/  BRA `(.L_x_2068) ;  /* 0x0000047000007947 */ /* 0x000fea0003800000 */
.L_x_2081:
        /* <DEDUP_REMOVED lines=21> */
.L_x_2090:
[----:B------:R-:W-:Y:S05]  /*5880*/  BSYNC B1 ;  /* 0x0000000000017941 */ /* 0x000fea0003800000 */
.L_x_2089:
[----:B------:R-:W-:Y:S01]  /*5890*/  LEA R3, R0, 0x37800000, 0x17 ;  /* 0x3780000000037811 */ /* 0x000fe200078eb8ff */
[----:B------:R-:W-:-:S05]  /*58a0*/  IMAD.SHL.U32 R0, R2, 0x200000, RZ ;  /* 0x0020000002007824 */ /* 0x000fca00078e00ff */
[----:B------:R-:W-:Y:S02]  /*58b0*/  LOP3.LUT R0, R3, R0, R4, 0xfe, !PT ;  /* 0x0000000003007212 */ /* 0x000fe400078efe04 */
.L_x_2088:
[----:B------:R-:W-:Y:S05]  /*58c0*/  BSYNC B0 ;  /* 0x0000000000007941 */ /* 0x000fea0003800000 */
.L_x_2087:
[----:B------:R-:W0:Y:S02]  /*58d0*/  F2I.FTZ.TRUNC.NTZ R0, R0 ;  /* 0x0000000000007305 */ /* 0x000e24000021f100 */
[----:B0-----:R-:W-:Y:S01]  /*58e0*/  PRMT R19, R0, 0x7610, R19 ;  /* 0x0000761000137816 */ /* 0x001fe20000000013 */
[----:B------:R-:W-:Y:S05]  /*58f0*/  BRA `(.L_x_2068) ;  /* 0x000002a000007947 */ /* 0x000fea0003800000 */
.L_x_2080:
        /* <DEDUP_REMOVED lines=14> */
.L_x_2094:
[----:B------:R-:W-:Y:S05]  /*59e0*/  BSYNC B0 ;  /* 0x0000000000007941 */ /* 0x000fea0003800000 */
.L_x_2093:
[----:B------:R-:W0:Y:S02]  /*59f0*/  F2I.FTZ.TRUNC.NTZ R0, R0 ;  /* 0x0000000000007305 */ /* 0x000e24000021f100 */
[----:B0-----:R-:W-:Y:S01]  /*5a00*/  PRMT R19, R0, 0x7610, R19 ;  /* 0x0000761000137816 */ /* 0x001fe20000000013 */
[----:B------:R-:W-:Y:S05]  /*5a10*/  BRA `(.L_x_2068) ;  /* 0x0000018000007947 */ /* 0x000fea0003800000 */
.L_x_2067:
        /* <DEDUP_REMOVED lines=21> */
.L_x_2092:
[----:B------:R0:W5:Y:S01]  /*5b70*/  LDG.E.U16 R19, [R2.64] ;  /* 0x0000002402137981 */ /* 0x000162000c1e1500 */
[----:B------:R-:W-:Y:S05]  /*5b80*/  BRA `(.L_x_2068) ;  /* 0x0000001000007947 */ /* 0x000fea0003800000 */
.L_x_2091:
[----:B------:R0:W5:Y:S02]  /*5b90*/  LDG.E.U16 R19, [R2.64] ;  /* 0x0000002402137981 */ /* 0x000164000c1e1500 */
.L_x_2068:
        /* <DEDUP_REMOVED lines=16> */
.L_x_2098:
[----:B------:R0:W5:Y:S01]  /*5ca0*/  LDG.E.U8 R0, [R2.64] ;  /* 0x0000002402007981 */ /* 0x000162000c1e1100 */
[----:B------:R-:W-:Y:S05]  /*5cb0*/  BRA `(.L_x_2100) ;  /* 0x00000d7000007947 */ /* 0x000fea0003800000 */
.L_x_2097:
        /* <DEDUP_REMOVED lines=8> */
.L_x_2102:
[----:B------:R0:W5:Y:S01]  /*5d40*/  LDG.E.U16 R0, [R2.64] ;  /* 0x0000002402007981 */ /* 0x000162000c1e1500 */
[----:B------:R-:W-:Y:S05]  /*5d50*/  BRA `(.L_x_2100) ;  /* 0x00000cd000007947 */ /* 0x000fea0003800000 */
.L_x_2101:
[----:B------:R0:W5:Y:S01]  /*5d60*/  LDG.E.U16 R0, [R2.64] ;  /* 0x0000002402007981 */ /* 0x000162000c1e1500 */
[----:B------:R-:W-:Y:S05]  /*5d70*/  BRA `(.L_x_2100) ;  /* 0x00000cb000007947 */ /* 0x000fea0003800000 */
.L_x_2096:
        /* <DEDUP_REMOVED lines=9> */
.L_x_2104:
[----:B------:R-:W2:Y:S02]  /*5e10*/  LDG.E.U16 R4, [R2.64] ;  /* 0x0000002402047981 */ /* 0x000ea4000c1e1500 */
[----:B--2---:R-:W-:-:S06]  /*5e20*/  HADD2.F32 R4, -RZ, R4.H0_H0 ;  /* 0x20000004ff047230 */ /* 0x004fcc0000004100 */
[----:B------:R-:W0:Y:S02]  /*5e30*/  F2I.FTZ.TRUNC.NTZ R4, R4 ;  /* 0x0000000400047305 */ /* 0x000e24000021f100 */
[----:B0-----:R-:W-:Y:S01]  /*5e40*/  PRMT R0, R4, 0x7610, R0 ;  /* 0x0000761004007816 */ /* 0x001fe20000000000 */
[----:B------:R-:W-:Y:S05]  /*5e50*/  BRA `(.L_x_2100) ;  /* 0x00000bd000007947 */ /* 0x000fea0003800000 */
.L_x_2103:
        /* <DEDUP_REMOVED lines=9> */
.L_x_2106:
[----:B------:R-:W2:Y:S02]  /*5ef0*/  LDG.E.U16 R2, [R2.64] ;  /* 0x0000002402027981 */ /* 0x000ea4000c1e1500 */
[----:B--2---:R-:W-:-:S06]  /*5f00*/  HADD2.F32 R4, -RZ, R2.H0_H0 ;  /* 0x20000002ff047230 */ /* 0x004fcc0000004100 */
[----:B------:R-:W0:Y:S02]  /*5f10*/  F2I.FTZ.TRUNC.NTZ R4, R4 ;  /* 0x0000000400047305 */ /* 0x000e24000021f100 */
[----:B0-----:R-:W-:Y:S01]  /*5f20*/  PRMT R0, R4, 0x7610, R0 ;  /* 0x0000761004007816 */ /* 0x001fe20000000000 */
[----:B------:R-:W-:Y:S05]  /*5f30*/  BRA `(.L_x_2100) ;  /* 0x00000af000007947 */ /* 0x000fea0003800000 */
.L_x_2105:
[----:B------:R-:W2:Y:S02]  /*5f40*/  LDG.E.64 R2, [R2.64] ;  /* 0x0000002402027981 */ /* 0x000ea4000c1e1b00 */
[----:B--2---:R0:W2:Y:S01]  /*5f50*/  F2I.F64.TRUNC R0, R2 ;  /* 0x0000000200007311 */ /* 0x0040a2000030d100 */
[----:B------:R-:W-:Y:S05]  /*5f60*/  BRA `(.L_x_2100) ;  /* 0x00000ac000007947 */ /* 0x000fea0003800000 */
.L_x_2095:
        /* <DEDUP_REMOVED lines=12> */
.L_x_2109:
[----:B------:R-:W2:Y:S02]  /*6030*/  LDG.E.64 R2, [R2.64] ;  /* 0x0000002402027981 */ /* 0x000ea4000c1e1b00 */
[----:B--2---:R0:W2:Y:S01]  /*6040*/  F2I.F64.TRUNC R0, R2 ;  /* 0x0000000200007311 */ /* 0x0040a2000030d100 */
[----:B------:R-:W-:Y:S05]  /*6050*/  BRA `(.L_x_2100) ;  /* 0x000009d000007947 */ /* 0x000fea0003800000 */
.L_x_2108:
        /* <DEDUP_REMOVED lines=28> */
.L_x_2111:
        /* <DEDUP_REMOVED lines=15> */
.L_x_2110:
[----:B------:R-:W2:Y:S02]  /*6310*/  LDG.E.U16 R2, [R2.64] ;  /* 0x0000002402027981 */ /* 0x000ea4000c1e1500 */
[----:B--2---:R-:W-:-:S04]  /*6320*/  PRMT R2, RZ, 0x5410, R2 ;  /* 0x00005410ff027816 */ /* 0x004fc80000000002 */
[----:B------:R0:W2:Y:S01]  /*6330*/  F2I.FTZ.TRUNC.NTZ R0, R2 ;  /* 0x0000000200007305 */ /* 0x0000a2000021f100 */
[----:B------:R-:W-:Y:S05]  /*6340*/  BRA `(.L_x_2100) ;  /* 0x000006e000007947 */ /* 0x000fea0003800000 */
.L_x_2107:
        /* <DEDUP_REMOVED lines=10> */
.L_x_2114:
        /* <DEDUP_REMOVED lines=21> */
.L_x_2118:
[----:B------:R-:W-:Y:S05]  /*6540*/  BSYNC B1 ;  /* 0x0000000000017941 */ /* 0x000fea0003800000 */
.L_x_2117:
[----:B------:R-:W-:Y:S01]  /*6550*/  IMAD.SHL.U32 R2, R2, 0x100000, RZ ;  /* 0x0010000002027824 */ /* 0x000fe200078e00ff */
[----:B------:R-:W-:-:S04]  /*6560*/  LEA R3, R0, 0x3b800000, 0x17 ;  /* 0x3b80000000037811 */ /* 0x000fc800078eb8ff */
[----:B------:R-:W-:Y:S02]  /*6570*/  LOP3.LUT R4, R3, R2, R4, 0xfe, !PT ;  /* 0x0000000203047212 */ /* 0x000fe400078efe04 */
.L_x_2116:
[----:B------:R-:W-:Y:S05]  /*6580*/  BSYNC B0 ;  /* 0x0000000000007941 */ /* 0x000fea0003800000 */
.L_x_2115:
[----:B------:R-:W0:Y:S02]  /*6590*/  F2I.FTZ.TRUNC.NTZ R4, R4 ;  /* 0x0000000400047305 */ /* 0x000e24000021f100 */
[----:B0-----:R-:W-:Y:S01]  /*65a0*/  PRMT R0, R4, 0x7610, R0 ;  /* 0x0000761004007816 */ /* 0x001fe20000000000 */
[----:B------:R-:W-:Y:S05]  /*65b0*/  BRA `(.L_x_2100) ;  /* 0x0000047000007947 */ /* 0x000fea0003800000 */
.L_x_2113:
        /* <DEDUP_REMOVED lines=21> */
.L_x_2122:
[----:B------:R-:W-:Y:S05]  /*6710*/  BSYNC B1 ;  /* 0x0000000000017941 */ /* 0x000fea0003800000 */
.L_x_2121:
[----:B------:R-:W-:Y:S01]  /*6720*/  IMAD.SHL.U32 R2, R2, 0x200000, RZ ;  /* 0x0020000002027824 */ /* 0x000fe200078e00ff */
[----:B------:R-:W-:-:S04]  /*6730*/  LEA R3, R0, 0x37800000, 0x17 ;  /* 0x3780000000037811 */ /* 0x000fc800078eb8ff */
[----:B------:R-:W-:Y:S02]  /*6740*/  LOP3.LUT R4, R3, R2, R4, 0xfe, !PT ;  /* 0x0000000203047212 */ /* 0x000fe400078efe04 */
.L_x_2120:
[----:B------:R-:W-:Y:S05]  /*6750*/  BSYNC B0 ;  /* 0x0000000000007941 */ /* 0x000fea0003800000 */
.L_x_2119:
[----:B------:R-:W0:Y:S02]  /*6760*/  F2I.FTZ.TRUNC.NTZ R4, R4 ;  /* 0x0000000400047305 */ /* 0x000e24000021f100 */
[----:B0-----:R-:W-:Y:S01]  /*6770*/  PRMT R0, R4, 0x7610, R0 ;  /* 0x0000761004007816 */ /* 0x001fe20000000000 */
[----:B------:R-:W-:Y:S05]  /*6780*/  BRA `(.L_x_2100) ;  /* 0x000002a000007947 */ /* 0x000fea0003800000 */
.L_x_2112:
        /* <DEDUP_REMOVED lines=14> */
.L_x_2126:
[----:B------:R-:W-:Y:S05]  /*6870*/  BSYNC B0 ;  /* 0x0000000000007941 */ /* 0x000fea0003800000 */
.L_x_2125:
[----:B------:R-:W0:Y:S02]  /*6880*/  F2I.FTZ.TRUNC.NTZ R4, R4 ;  /* 0x0000000400047305 */ /* 0x000e24000021f100 */
[----:B0-----:R-:W-:Y:S01]  /*6890*/  PRMT R0, R4, 0x7610, R0 ;  /* 0x0000761004007816 */ /* 0x001fe20000000000 */
[----:B------:R-:W-:Y:S05]  /*68a0*/  BRA `(.L_x_2100) ;  /* 0x0000018000007947 */ /* 0x000fea0003800000 */
.L_x_2099:
        /* <DEDUP_REMOVED lines=21> */
.L_x_2124:
[----:B------:R0:W5:Y:S01]  /*6a00*/  LDG.E.U16 R0, [R2.64] ;  /* 0x0000002402007981 */ /* 0x000162000c1e1500 */
[----:B------:R-:W-:Y:S05]  /*6a10*/  BRA `(.L_x_2100) ;  /* 0x0000001000007947 */ /* 0x000fea0003800000 */
.L_x_2123:
[----:B------:R0:W5:Y:S02]  /*6a20*/  LDG.E.U16 R0, [R2.64] ;  /* 0x0000002402007981 */ /* 0x000164000c1e1500 */
.L_x_2100:
        /* <DEDUP_REMOVED lines=15> */
.L_x_2130:
[----:B------:R0:W-:Y:S01]  /*6b20*/  STG.E.U8 [R16.64], R19 ;  /* 0x0000001310007986 */ /* 0x0001e2000c101124 */
[----:B------:R-:W-:Y:S05]  /*6b30*/  BRA `(.L_x_2132) ;  /* 0x00000dc000007947 */ /* 0x000fea0003800000 */
.L_x_2129:
        /* <DEDUP_REMOVED lines=10> */
.L_x_2134:
[----:B------:R-:W-:-:S05]  /*6be0*/  PRMT R3, R19, 0x9910, RZ ;  /* 0x0000991013037816 */ /* 0x000fca00000000ff */
[----:B------:R0:W-:Y:S01]  /*6bf0*/  STG.E [R16.64], R3 ;  /* 0x0000000310007986 */ /* 0x0001e2000c101924 */
[----:B------:R-:W-:Y:S05]  /*6c00*/  BRA `(.L_x_2132) ;  /* 0x00000cf000007947 */ /* 0x000fea0003800000 */
.L_x_2133:
[----:B------:R0:W-:Y:S01]  /*6c10*/  STG.E.U16 [R16.64], R19 ;  /* 0x0000001310007986 */ /* 0x0001e2000c101524 */
[----:B------:R-:W-:Y:S05]  /*6c20*/  BRA `(.L_x_2132) ;  /* 0x00000cd000007947 */ /* 0x000fea0003800000 */
.L_x_2128:
        /* <DEDUP_REMOVED lines=9> */
.L_x_2136:
[----:B------:R-:W0:Y:S02]  /*6cc0*/  I2F.S16 R0, R19 ;  /* 0x0000001300007306 */ /* 0x000e240000101400 */
[----:B0-----:R-:W-:-:S05]  /*6cd0*/  F2FP.PACK_AB R0, RZ, R0 ;  /* 0x00000000ff00723e */ /* 0x001fca00000000ff */
[----:B------:R0:W-:Y:S01]  /*6ce0*/  STG.E.U16 [R16.64], R0 ;  /* 0x0000000010007986 */ /* 0x0001e2000c101524 */
[----:B------:R-:W-:Y:S05]  /*6cf0*/  BRA `(.L_x_2132) ;  /* 0x00000c0000007947 */ /* 0x000fea0003800000 */
.L_x_2135:
        /* <DEDUP_REMOVED lines=10> */
.L_x_2138:
[----:B------:R-:W0:Y:S02]  /*6da0*/  I2F.S16 R19, R19 ;  /* 0x0000001300137306 */ /* 0x000e240000101400 */
[----:B0-----:R-:W-:-:S04]  /*6db0*/  F2FP.PACK_AB R3, RZ, R19 ;  /* 0x00000013ff03723e */ /* 0x001fc800000000ff */
[----:B------:R-:W-:-:S05]  /*6dc0*/  PRMT R3, R3, 0x5410, RZ ;  /* 0x0000541003037816 */ /* 0x000fca00000000ff */
[----:B------:R0:W-:Y:S01]  /*6dd0*/  STG.E [R16.64], R3 ;  /* 0x0000000310007986 */ /* 0x0001e2000c101924 */
[----:B------:R-:W-:Y:S05]  /*6de0*/  BRA `(.L_x_2132) ;  /* 0x00000b1000007947 */ /* 0x000fea0003800000 */
.L_x_2137:
[----:B------:R-:W0:Y:S02]  /*6df0*/  I2F.F64.S16 R2, R19 ;  /* 0x0000001300027312 */ /* 0x000e240000101c00 */
[----:B0-----:R0:W-:Y:S01]  /*6e00*/  STG.E.64 [R16.64], R2 ;  /* 0x0000000210007986 */ /* 0x0011e2000c101b24 */
[----:B------:R-:W-:Y:S05]  /*6e10*/  BRA `(.L_x_2132) ;  /* 0x00000ae000007947 */ /* 0x000fea0003800000 */
.L_x_2127:
        /* <DEDUP_REMOVED lines=13> */
.L_x_2141:
[----:B------:R-:W0:Y:S01]  /*6ef0*/  I2F.F64.S16 R4, R19 ;  /* 0x0000001300047312 */ /* 0x000e220000101c00 */
[----:B------:R-:W-:-:S05]  /*6f00*/  CS2R R6, SRZ ;  /* 0x0000000000067805 */ /* 0x000fca000001ff00 */
[----:B0-----:R0:W-:Y:S01]  /*6f10*/  STG.E.128 [R16.64], R4 ;  /* 0x0000000410007986 */ /* 0x0011e2000c101d24 */
[----:B------:R-:W-:Y:S05]  /*6f20*/  BRA `(.L_x_2132) ;  /* 0x000009d000007947 */ /* 0x000fea0003800000 */
.L_x_2140:
        /* <DEDUP_REMOVED lines=21> */
.L_x_2145:
[----:B------:R-:W-:Y:S05]  /*7080*/  BSYNC B0 ;  /* 0x0000000000007941 */ /* 0x000fea0003800000 */
.L_x_2144:
[----:B------:R-:W-:-:S05]  /*7090*/  LOP3.LUT R3, R0, R3, RZ, 0xfc, !PT ;  /* 0x0000000300037212 */ /* 0x000fca00078efcff */
[----:B------:R0:W-:Y:S01]  /*70a0*/  STG.E.U8 [R16.64], R3 ;  /* 0x0000000310007986 */ /* 0x0001e2000c101124 */
[----:B------:R-:W-:Y:S05]  /*70b0*/  BRA `(.L_x_2132) ;  /* 0x0000084000007947 */ /* 0x000fea0003800000 */
.L_x_2143:
        /* <DEDUP_REMOVED lines=13> */
.L_x_2147:
[----:B------:R-:W-:Y:S01]  /*7190*/  IMAD.MOV.U32 R0, RZ, RZ, 0x7f ;  /* 0x0000007fff007424 */ /* 0x000fe200078e00ff */
[----:B------:R-:W-:-:S04]  /*71a0*/  ISETP.GT.U32.AND P0, PT, R2, 0x7f800000, PT ;  /* 0x7f8000000200780c */ /* 0x000fc80003f04070 */
[----:B------:R-:W-:-:S04]  /*71b0*/  SEL R0, R0, 0x7c, P0 ;  /* 0x0000007c00007807 */ /* 0x000fc80000000000 */
.L_x_2148:
[----:B------:R-:W-:Y:S05]  /*71c0*/  BSYNC B0 ;  /* 0x0000000000007941 */ /* 0x000fea0003800000 */
.L_x_2146:
[----:B------:R-:W-:-:S04]  /*71d0*/  LOP3.LUT R2, R19, 0x80000000, RZ, 0xc0, !PT ;  /* 0x8000000013027812 */ /* 0x000fc800078ec0ff */
[----:B------:R-:W-:-:S04]  /*71e0*/  SHF.R.U32.HI R3, RZ, 0x18, R2 ;  /* 0x00000018ff037819 */ /* 0x000fc80000011602 */
[----:B------:R-:W-:-:S05]  /*71f0*/  LOP3.LUT R3, R0, R3, RZ, 0xfc, !PT ;  /* 0x0000000300037212 */ /* 0x000fca00078efcff */
[----:B------:R0:W-:Y:S01]  /*7200*/  STG.E.U8 [R16.64], R3 ;  /* 0x0000000310007986 */ /* 0x0001e2000c101124 */
[----:B------:R-:W-:Y:S05]  /*7210*/  BRA `(.L_x_2132) ;  /* 0x000006e000007947 */ /* 0x000fea0003800000 */
.L_x_2142:
[----:B------:R-:W0:Y:S02]  /*7220*/  I2F.S16 R0, R19 ;  /* 0x0000001300007306 */ /* 0x000e240000101400 */
[----:B0-----:R-:W-:-:S05]  /*7230*/  F2FP.BF16.PACK_AB R0, RZ, R0 ;  /* 0x00000000ff00723e */ /* 0x001fca00000010ff */
[----:B------:R0:W-:Y:S01]  /*7240*/  STG.E.U16 [R16.64], R0 ;  /* 0x0000000010007986 */ /* 0x0001e2000c101524 */
[----:B------:R-:W-:Y:S05]  /*7250*/  BRA `(.L_x_2132) ;  /* 0x000006a000007947 */ /* 0x000fea0003800000 */
.L_x_2139:
        /* <DEDUP_REMOVED lines=10> */
.L_x_2151:
        /* <DEDUP_REMOVED lines=17> */
.L_x_2154:
[----:B------:R-:W-:-:S04]  /*7410*/  LOP3.LUT R2, R19, 0x80000000, RZ, 0xc0, !PT ;  /* 0x8000000013027812 */ /* 0x000fc800078ec0ff */
[----:B------:R-:W-:-:S04]  /*7420*/  SHF.R.U32.HI R3, RZ, 0x18, R2 ;  /* 0x00000018ff037819 */ /* 0x000fc80000011602 */
[----:B------:R-:W-:-:S04]  /*7430*/  LOP3.LUT R0, R0, R3, RZ, 0xfc, !PT ;  /* 0x0000000300007212 */ /* 0x000fc800078efcff */
[----:B------:R-:W-:Y:S02]  /*7440*/  PRMT R8, R0, 0x7610, R8 ;  /* 0x0000761000087816 */ /* 0x000fe40000000008 */
.L_x_2153:
[----:B------:R-:W-:Y:S05]  /*7450*/  BSYNC B0 ;  /* 0x0000000000007941 */ /* 0x000fea0003800000 */
.L_x_2152:
[----:B------:R0:W-:Y:S01]  /*7460*/  STG.E.U8 [R16.64], R8 ;  /* 0x0000000810007986 */ /* 0x0001e2000c101124 */
[----:B------:R-:W-:Y:S05]  /*7470*/  BRA `(.L_x_2132) ;  /* 0x0000048000007947 */ /* 0x000fea0003800000 */
.L_x_2150:
        /* <DEDUP_REMOVED lines=17> */
.L_x_2157:
[----:B------:R-:W-:-:S04]  /*7590*/  LOP3.LUT R2, R19, 0x80000000, RZ, 0xc0, !PT ;  /* 0x8000000013027812 */ /* 0x000fc800078ec0ff */
[----:B------:R-:W-:-:S04]  /*75a0*/  SHF.R.U32.HI R3, RZ, 0x18, R2 ;  /* 0x00000018ff037819 */ /* 0x000fc80000011602 */
[----:B------:R-:W-:-:S04]  /*75b0*/  LOP3.LUT R0, R0, R3, RZ, 0xfc, !PT ;  /* 0x0000000300007212 */ /* 0x000fc800078efcff */
[----:B------:R-:W-:Y:S02]  /*75c0*/  PRMT R8, R0, 0x7610, R8 ;  /* 0x0000761000087816 */ /* 0x000fe40000000008 */
.L_x_2156:
[----:B------:R-:W-:Y:S05]  /*75d0*/  BSYNC B0 ;  /* 0x0000000000007941 */ /* 0x000fea0003800000 */
.L_x_2155:
[----:B------:R0:W-:Y:S01]  /*75e0*/  STG.E.U8 [R16.64], R8 ;  /* 0x0000000810007986 */ /* 0x0001e2000c101124 */
[----:B------:R-:W-:Y:S05]  /*75f0*/  BRA `(.L_x_2132) ;  /* 0x0000030000007947 */ /* 0x000fea0003800000 */
.L_x_2149:
        /* <DEDUP_REMOVED lines=22> */
.L_x_2131:
        /* <DEDUP_REMOVED lines=20> */
.L_x_2159:
[----:B------:R-:W-:-:S04]  /*78a0*/  PRMT R2, R19, 0x9910, RZ ;  /* 0x0000991013027816 */ /* 0x000fc800000000ff */
[----:B------:R-:W-:-:S05]  /*78b0*/  SHF.R.S32.HI R3, RZ, 0x1f, R2 ;  /* 0x0000001fff037819 */ /* 0x000fca0000011402 */
[----:B------:R0:W-:Y:S01]  /*78c0*/  STG.E.64 [R16.64], R2 ;  /* 0x0000000210007986 */ /* 0x0001e2000c101b24 */
[----:B------:R-:W-:Y:S05]  /*78d0*/  BRA `(.L_x_2132) ;  /* 0x0000002000007947 */ /* 0x000fea0003800000 */
.L_x_2158:
[----:B------:R-:W-:-:S05]  /*78e0*/  PRMT R3, R19, 0x9910, RZ ;  /* 0x0000991013037816 */ /* 0x000fca00000000ff */
[----:B------:R0:W-:Y:S02]  /*78f0*/  STG.E [R16.64], R3 ;  /* 0x0000000310007986 */ /* 0x0001e4000c101924 */
.L_x_2132:
        /* <DEDUP_REMOVED lines=258> */
.L_x_2160:
        /* <DEDUP_REMOVED lines=18> */
.L_x_2164:
[----:B------:R0:W5:Y:S01]  /*8a40*/  LDG.E.U8 R19, [R2.64] ;  /* 0x0000002402137981 */ /* 0x000162000c1e1100 */
[----:B------:R-:W-:Y:S05]  /*8a50*/  BRA `(.L_x_2166) ;  /* 0x00000d8000007947 */ /* 0x000fea0003800000 */
.L_x_2163:
        /* <DEDUP_REMOVED lines=8> */
.L_x_2168:
[----:B------:R0:W5:Y:S01]  /*8ae0*/  LDG.E.U16 R19, [R2.64] ;  /* 0x0000002402137981 */ /* 0x000162000c1e1500 */
[----:B------:R-:W-:Y:S05]  /*8af0*/  BRA `(.L_x_2166) ;  /* 0x00000ce000007947 */ /* 0x000fea0003800000 */
.L_x_2167:
[----:B------:R0:W5:Y:S01]  /*8b00*/  LDG.E.U16 R19, [R2.64] ;  /* 0x0000002402137981 */ /* 0x000162000c1e1500 */
[----:B------:R-:W-:Y:S05]  /*8b10*/  BRA `(.L_x_2166) ;  /* 0x00000cc000007947 */ /* 0x000fea0003800000 */
.L_x_2162:
        /* <DEDUP_REMOVED lines=9> */
.L_x_2170:
[----:B------:R-:W2:Y:S02]  /*8bb0*/  LDG.E.U16 R0, [R2.64] ;  /* 0x0000002402007981 */ /* 0x000ea4000c1e1500 */
[----:B--2---:R-:W-:-:S06]  /*8bc0*/  HADD2.F32 R0, -RZ, R0.H0_H0 ;  /* 0x20000000ff007230 */ /* 0x004fcc0000004100 */
[----:B------:R-:W0:Y:S02]  /*8bd0*/  F2I.FTZ.TRUNC.NTZ R0, R0 ;  /* 0x0000000000007305 */ /* 0x000e24000021f100 */
[----:B0-----:R-:W-:Y:S01]  /*8be0*/  PRMT R19, R0, 0x7610, R19 ;  /* 0x0000761000137816 */ /* 0x001fe20000000013 */
[----:B------:R-:W-:Y:S05]  /*8bf0*/  BRA `(.L_x_2166) ;  /* 0x00000be000007947 */ /* 0x000fea0003800000 */
.L_x_2169:
        /* <DEDUP_REMOVED lines=9> */
.L_x_2172:
[----:B------:R-:W2:Y:S02]  /*8c90*/  LDG.E.U16 R2, [R2.64] ;  /* 0x0000002402027981 */ /* 0x000ea4000c1e1500 */
[----:B--2---:R-:W-:-:S06]  /*8ca0*/  HADD2.F32 R0, -RZ, R2.H0_H0 ;  /* 0x20000002ff007230 */ /* 0x004fcc0000004100 */
[----:B------:R-:W0:Y:S02]  /*8cb0*/  F2I.FTZ.TRUNC.NTZ R0, R0 ;  /* 0x0000000000007305 */ /* 0x000e24000021f100 */
[----:B0-----:R-:W-:Y:S01]  /*8cc0*/  PRMT R19, R0, 0x7610, R19 ;  /* 0x0000761000137816 */ /* 0x001fe20000000013 */
[----:B------:R-:W-:Y:S05]  /*8cd0*/  BRA `(.L_x_2166) ;  /* 0x00000b0000007947 */ /* 0x000fea0003800000 */
.L_x_2171:
[----:B------:R-:W2:Y:S02]  /*8ce0*/  LDG.E.64 R2, [R2.64] ;  /* 0x0000002402027981 */ /* 0x000ea4000c1e1b00 */
[----:B--2---:R0:W1:Y:S01]  /*8cf0*/  F2I.F64.TRUNC R19, R2 ;  /* 0x0000000200137311 */ /* 0x004062000030d100 */
[----:B------:R-:W-:Y:S05]  /*8d00*/  BRA `(.L_x_2166) ;  /* 0x00000ad000007947 */ /* 0x000fea0003800000 */
.L_x_2161:
        /* <DEDUP_REMOVED lines=12> */
.L_x_2175:
[----:B------:R-:W2:Y:S02]  /*8dd0*/  LDG.E.64 R2, [R2.64] ;  /* 0x0000002402027981 */ /* 0x000ea4000c1e1b00 */
[----:B--2---:R0:W1:Y:S01]  /*8de0*/  F2I.F64.TRUNC R19, R2 ;  /* 0x0000000200137311 */ /* 0x004062000030d100 */
[----:B------:R-:W-:Y:S05]  /*8df0*/  BRA `(.L_x_2166) ;  /* 0x000009e000007947 */ /* 0x000fea0003800000 */
.L_x_2174:
        /* <DEDUP_REMOVED lines=28> */
.L_x_2177:
        /* <DEDUP_REMOVED lines=15> */
.L_x_2176:
[----:B------:R-:W2:Y:S02]  /*90b0*/  LDG.E.U16 R0, [R2.64] ;  /* 0x0000002402007981 */ /* 0x000ea4000c1e1500 */
[----:B--2---:R-:W-:-:S06]  /*90c0*/  PRMT R0, RZ, 0x5410, R0 ;  /* 0x00005410ff007816 */ /* 0x004fcc0000000000 */
[----:B------:R-:W0:Y:S02]  /*90d0*/  F2I.FTZ.TRUNC.NTZ R0, R0 ;  /* 0x0000000000007305 */ /* 0x000e24000021f100 */
[----:B0-----:R-:W-:Y:S01]  /*90e0*/  PRMT R19, R0, 0x7610, R19 ;  /* 0x0000761000137816 */ /* 0x001fe20000000013 */
[----:B------:R-:W-:Y:S05]  /*90f0*/  BRA `(.L_x_2166) ;  /* 0x000006e000007947 */ /* 0x000fea0003800000 */
.L_x_2173:
        /* <DEDUP_REMOVED lines=10> */
.L_x_2180:
        /* <DEDUP_REMOVED lines=21> */
.L_x_2184:
[----:B------:R-:W-:Y:S05]  /*92f0*/  BSYNC B1 ;  /* 0x0000000000017941 */ /* 0x000fea0003800000 */
.L_x_2183:
[----:B------:R-:W-:Y:S01]  /*9300*/  LEA R3, R0, 0x3b800000, 0x17 ;  /* 0x3b80000000037811 */ /* 0x000fe200078eb8ff */
[----:B------:R-:W-:-:S05]  /*9310*/  IMAD.SHL.U32 R0, R2, 0x100000, RZ ;  /* 0x0010000002007824 */ /* 0x000fca00078e00ff */
[----:B------:R-:W-:Y:S02]  /*9320*/  LOP3.LUT R0, R3, R0, R4, 0xfe, !PT ;  /* 0x0000000003007212 */ /* 0x000fe400078efe04 */
.L_x_2182:
[----:B------:R-:W-:Y:S05]  /*9330*/  BSYNC B0 ;  /* 0x0000000000007941 */ /* 0x000fea0003800000 */
.L_x_2181:
[----:B------:R-:W0:Y:S02]  /*9340*/  F2I.FTZ.TRUNC.NTZ R0, R0 ;  /* 0x0000000000007305 */ /* 0x000e24000021f100 */
[----:B0-----:R-:W-:Y:S01]  /*9350*/  PRMT R19, R0, 0x7610, R19 ;  /* 0x0000761000137816 */ /* 0x001fe20000000013 */
[----:B------:R-:W-:Y:S05]  /*9360*/  BRA `(.L_x_2166) ;  /* 0x0000047000007947 */ /* 0x000fea0003800000 */
.L_x_2179:
        /* <DEDUP_REMOVED lines=21> */
.L_x_2188:
[----:B------:R-:W-:Y:S05]  /*94c0*/  BSYNC B1 ;  /* 0x0000000000017941 */ /* 0x000fea0003800000 */
.L_x_2187:
[----:B------:R-:W-:Y:S01]  /*94d0*/  LEA R3, R0, 0x37800000, 0x17 ;  /* 0x3780000000037811 */ /* 0x000fe200078eb8ff */
[----:B------:R-:W-:-:S05]  /*94e0*/  IMAD.SHL.U32 R0, R2, 0x200000, RZ ;  /* 0x0020000002007824 */ /* 0x000fca00078e00ff */
[----:B------:R-:W-:Y:S02]  /*94f0*/  LOP3.LUT R0, R3, R0, R4, 0xfe, !PT ;  /* 0x0000000003007212 */ /* 0x000fe400078efe04 */
.L_x_2186:
[----:B------:R-:W-:Y:S05]  /*9500*/  BSYNC B0 ;  /* 0x0000000000007941 */ /* 0x000fea0003800000 */
.L_x_2185:
[----:B------:R-:W0:Y:S02]  /*9510*/  F2I.FTZ.TRUNC.NTZ R0, R0 ;  /* 0x0000000000007305 */ /* 0x000e24000021f100 */
[----:B0-----:R-:W-:Y:S01]  /*9520*/  PRMT R19, R0, 0x7610, R19 ;  /* 0x0000761000137816 */ /* 0x001fe20000000013 */
[----:B------:R-:W-:Y:S05]  /*9530*/  BRA `(.L_x_2166) ;  /* 0x000002a000007947 */ /* 0x000fea0003800000 */
.L_x_2178:
        /* <DEDUP_REMOVED lines=14> */
.L_x_2192:
[----:B------:R-:W-:Y:S05]  /*9620*/  BSYNC B0 ;  /* 0x0000000000007941 */ /* 0x000fea0003800000 */
.L_x_2191:
[----:B------:R-:W0:Y:S02]  /*9630*/  F2I.FTZ.TRUNC.NTZ R0, R0 ;  /* 0x0000000000007305 */ /* 0x000e24000021f100 */
[----:B0-----:R-:W-:Y:S01]  /*9640*/  PRMT R19, R0, 0x7610, R19 ;  /* 0x0000761000137816 */ /* 0x001fe20000000013 */
[----:B------:R-:W-:Y:S05]  /*9650*/  BRA `(.L_x_2166) ;  /* 0x0000018000007947 */ /* 0x000fea0003800000 */
.L_x_2165:
        /* <DEDUP_REMOVED lines=21> */
.L_x_2190:
[----:B------:R0:W5:Y:S01]  /*97b0*/  LDG.E.U16 R19, [R2.64] ;  /* 0x0000002402137981 */ /* 0x000162000c1e1500 */
[----:B------:R-:W-:Y:S05]  /*97c0*/  BRA `(.L_x_2166) ;  /* 0x0000001000007947 */ /* 0x000fea0003800000 */
.L_x_2189:
[----:B------:R0:W5:Y:S02]  /*97d0*/  LDG.E.U16 R19, [R2.64] ;  /* 0x0000002402137981 */ /* 0x000164000c1e1500 */
.L_x_2166:
        /* <DEDUP_REMOVED lines=16> */
.L_x_2196:
[----:B------:R0:W5:Y:S01]  /*98e0*/  LDG.E.U8 R0, [R2.64] ;  /* 0x0000002402007981 */ /* 0x000162000c1e1100 */
[----:B------:R-:W-:Y:S05]  /*98f0*/  BRA `(.L_x_2198) ;  /* 0x00000d7000007947 */ /* 0x000fea0003800000 */
.L_x_2195:
        /* <DEDUP_REMOVED lines=8> */
.L_x_2200:
[----:B------:R0:W5:Y:S01]  /*9980*/  LDG.E.U16 R0, [R2.64] ;  /* 0x0000002402007981 */ /* 0x000162000c1e1500 */
[----:B------:R-:W-:Y:S05]  /*9990*/  BRA `(.L_x_2198) ;  /* 0x00000cd000007947 */ /* 0x000fea0003800000 */
.L_x_2199:
[----:B------:R0:W5:Y:S01]  /*99a0*/  LDG.E.U16 R0, [R2.64] ;  /* 0x0000002402007981 */ /* 0x000162000c1e1500 */
[----:B------:R-:W-:Y:S05]  /*99b0*/  BRA `(.L_x_2198) ;  /* 0x00000cb000007947 */ /* 0x000fea0003800000 */
.L_x_2194:
        /* <DEDUP_REMOVED lines=9> */
.L_x_2202:
[----:B------:R-:W2:Y:S02]  /*9a50*/  LDG.E.U16 R4, [R2.64] ;  /* 0x0000002402047981 */ /* 0x000ea4000c1e1500 */
[----:B--2---:R-:W-:-:S06]  /*9a60*/  HADD2.F32 R4, -RZ, R4.H0_H0 ;  /* 0x20000004ff047230 */ /* 0x004fcc0000004100 */
[----:B------:R-:W0:Y:S02]  /*9a70*/  F2I.FTZ.TRUNC.NTZ R4, R4 ;  /* 0x0000000400047305 */ /* 0x000e24000021f100 */
[----:B0-----:R-:W-:Y:S01]  /*9a80*/  PRMT R0, R4, 0x7610, R0 ;  /* 0x0000761004007816 */ /* 0x001fe20000000000 */
[----:B------:R-:W-:Y:S05]  /*9a90*/  BRA `(.L_x_2198) ;  /* 0x00000bd000007947 */ /* 0x000fea0003800000 */
.L_x_2201:
        /* <DEDUP_REMOVED lines=9> */
.L_x_2204:
[----:B------:R-:W2:Y:S02]  /*9b30*/  LDG.E.U16 R2, [R2.64] ;  /* 0x0000002402027981 */ /* 0x000ea4000c1e1500 */
[----:B--2---:R-:W-:-:S06]  /*9b40*/  HADD2.F32 R4, -RZ, R2.H0_H0 ;  /* 0x20000002ff047230 */ /* 0x004fcc0000004100 */
[----:B------:R-:W0:Y:S02]  /*9b50*/  F2I.FTZ.TRUNC.NTZ R4, R4 ;  /* 0x0000000400047305 */ /* 0x000e24000021f100 */
[----:B0-----:R-:W-:Y:S01]  /*9b60*/  PRMT R0, R4, 0x7610, R0 ;  /* 0x0000761004007816 */ /* 0x001fe20000000000 */
[----:B------:R-:W-:Y:S05]  /*9b70*/  BRA `(.L_x_2198) ;  /* 0x00000af000007947 */ /* 0x000fea0003800000 */
.L_x_2203:
[----:B------:R-:W2:Y:S02]  /*9b80*/  LDG.E.64 R2, [R2.64] ;  /* 0x0000002402027981 */ /* 0x000ea4000c1e1b00 */
[----:B--2---:R0:W2:Y:S01]  /*9b90*/  F2I.F64.TRUNC R0, R2 ;  /* 0x0000000200007311 */ /* 0x0040a2000030d100 */
[----:B------:R-:W-:Y:S05]  /*9ba0*/  BRA `(.L_x_2198) ;  /* 0x00000ac000007947 */ /* 0x000fea0003800000 */
.L_x_2193:
        /* <DEDUP_REMOVED lines=12> */
.L_x_2207:
[----:B------:R-:W2:Y:S02]  /*9c70*/  LDG.E.64 R2, [R2.64] ;  /* 0x0000002402027981 */ /* 0x000ea4000c1e1b00 */
[----:B--2---:R0:W2:Y:S01]  /*9c80*/  F2I.F64.TRUNC R0, R2 ;  /* 0x0000000200007311 */ /* 0x0040a2000030d100 */
[----:B------:R-:W-:Y:S05]  /*9c90*/  BRA `(.L_x_2198) ;  /* 0x000009d000007947 */ /* 0x000fea0003800000 */
.L_x_2206:
        /* <DEDUP_REMOVED lines=28> */
.L_x_2209:
        /* <DEDUP_REMOVED lines=15> */
.L_x_2208:
[----:B------:R-:W2:Y:S02]  /*9f50*/  LDG.E.U16 R2, [R2.64] ;  /* 0x0000002402027981 */ /* 0x000ea4000c1e1500 */
[----:B--2---:R-:W-:-:S04]  /*9f60*/  PRMT R2, RZ, 0x5410, R2 ;  /* 0x00005410ff027816 */ /* 0x004fc80000000002 */
[----:B------:R0:W2:Y:S01]  /*9f70*/  F2I.FTZ.TRUNC.NTZ R0, R2 ;  /* 0x0000000200007305 */ /* 0x0000a2000021f100 */
[----:B------:R-:W-:Y:S05]  /*9f80*/  BRA `(.L_x_2198) ;  /* 0x000006e000007947 */ /* 0x000fea0003800000 */
.L_x_2205:
        /* <DEDUP_REMOVED lines=10> */
.L_x_2212:
        /* <DEDUP_REMOVED lines=21> */
.L_x_2216:
[----:B------:R-:W-:Y:S05]  /*a180*/  BSYNC B1 ;  /* 0x0000000000017941 */ /* 0x000fea0003800000 */
.L_x_2215:
[----:B------:R-:W-:Y:S01]  /*a190*/  IMAD.SHL.U32 R2, R2, 0x100000, RZ ;  /* 0x0010000002027824 */ /* 0x000fe200078e00ff */
[----:B------:R-:W-:-:S04]  /*a1a0*/  LEA R3, R0, 0x3b800000, 0x17 ;  /* 0x3b80000000037811 */ /* 0x000fc800078eb8ff */
[----:B------:R-:W-:Y:S02]  /*a1b0*/  LOP3.LUT R4, R3, R2, R4, 0xfe, !PT ;  /* 0x0000000203047212 */ /* 0x000fe400078efe04 */
.L_x_2214:
[----:B------:R-:W-:Y:S05]  /*a1c0*/  BSYNC B0 ;  /* 0x0000000000007941 */ /* 0x000fea0003800000 */
.L_x_2213:
[----:B------:R-:W0:Y:S02]  /*a1d0*/  F2I.FTZ.TRUNC.NTZ R4, R4 ;  /* 0x0000000400047305 */ /* 0x000e24000021f100 */
[----:B0-----:R-:W-:Y:S01]  /*a1e0*/  PRMT R0, R4, 0x7610, R0 ;  /* 0x0000761004007816 */ /* 0x001fe20000000000 */
[----:B------:R-:W-:Y:S05]  /*a1f0*/  BRA `(.L_x_2198) ;  /* 0x0000047000007947 */ /* 0x000fea0003800000 */
.L_x_2211:
        /* <DEDUP_REMOVED lines=21> */
.L_x_2220:
[----:B------:R-:W-:Y:S05]  /*a350*/  BSYNC B1 ;  /* 0x0000000000017941 */ /* 0x000fea0003800000 */
.L_x_2219:
[----:B------:R-:W-:Y:S01]  /*a360*/  IMAD.SHL.U32 R2, R2, 0x200000, RZ ;  /* 0x0020000002027824 */ /* 0x000fe200078e00ff */
[----:B------:R-:W-:-:S04]  /*a370*/  LEA R3, R0, 0x37800000, 0x17 ;  /* 0x3780000000037811 */ /* 0x000fc800078eb8ff */
[----:B------:R-:W-:Y:S02]  /*a380*/  LOP3.LUT R4, R3, R2, R4, 0xfe, !PT ;  /* 0x0000000203047212 */ /* 0x000fe400078efe04 */
.L_x_2218:
[----:B------:R-:W-:Y:S05]  /*a390*/  BSYNC B0 ;  /* 0x0000000000007941 */ /* 0x000fea0003800000 */
.L_x_2217:
[----:B------:R-:W0:Y:S02]  /*a3a0*/  F2I.FTZ.TRUNC.NTZ R4, R4 ;  /* 0x0000000400047305 */ /* 0x000e24000021f100 */
[----:B0-----:R-:W-:Y:S01]  /*a3b0*/  PRMT R0, R4, 0x7610, R0 ;  /* 0x0000761004007816 */ /* 0x001fe20000000000 */
[----:B------:R-:W-:Y:S05]  /*a3c0*/  BRA `(.L_x_2198) ;  /* 0x000002a000007947 */ /* 0x000fea0003800000 */
.L_x_2210:
        /* <DEDUP_REMOVED lines=14> */
.L_x_2224:
[----:B------:R-:W-:Y:S05]  /*a4b0*/  BSYNC B0 ;  /* 0x0000000000007941 */ /* 0x000fea0003800000 */
.L_x_2223:
[----:B------:R-:W0:Y:S02]  /*a4c0*/  F2I.FTZ.TRUNC.NTZ R4, R4 ;  /* 0x0000000400047305 */ /* 0x000e24000021f100 */
[----:B0-----:R-:W-:Y:S01]  /*a4d0*/  PRMT R0, R4, 0x7610, R0 ;  /* 0x0000761004007816 */ /* 0x001fe20000000000 */
[----:B------:R-:W-:Y:S05]  /*a4e0*/  BRA `(.L_x_2198) ;  /* 0x0000018000007947 */ /* 0x000fea0003800000 */
.L_x_2197:
        /* <DEDUP_REMOVED lines=21> */
.L_x_2222:
[----:B------:R0:W5:Y:S01]  /*a640*/  LDG.E.U16 R0, [R2.64] ;  /* 0x0000002402007981 */ /* 0x000162000c1e1500 */
[----:B------:R-:W-:Y:S05]  /*a650*/  BRA `(.L_x_2198) ;  /* 0x0000001000007947 */ /* 0x000fea0003800000 */
.L_x_2221:
[----:B------:R0:W5:Y:S02]  /*a660*/  LDG.E.U16 R0, [R2.64] ;  /* 0x0000002402007981 */ /* 0x000164000c1e1500 */
.L_x_2198:
        /* <DEDUP_REMOVED lines=15> */
.L_x_2228:
[----:B------:R0:W-:Y:S01]  /*a760*/  STG.E.U8 [R16.64], R19 ;  /* 0x0000001310007986 */ /* 0x0001e2000c101124 */
[----:B------:R-:W-:Y:S05]  /*a770*/  BRA `(.L_x_2230) ;  /* 0x00000dc000007947 */ /* 0x000fea0003800000 */
.L_x_2227:
        /* <DEDUP_REMOVED lines=10> */
.L_x_2232:
[----:B------:R-:W-:-:S05]  /*a820*/  PRMT R3, R19, 0x9910, RZ ;  /* 0x0000991013037816 */ /* 0x000fca00000000ff */
[----:B------:R0:W-:Y:S01]  /*a830*/  STG.E [R16.64], R3 ;  /* 0x0000000310007986 */ /* 0x0001e2000c101924 */
[----:B------:R-:W-:Y:S05]  /*a840*/  BRA `(.L_x_2230) ;  /* 0x00000cf000007947 */ /* 0x000fea0003800000 */
.L_x_2231:
[----:B------:R0:W-:Y:S01]  /*a850*/  STG.E.U16 [R16.64], R19 ;  /* 0x0000001310007986 */ /* 0x0001e2000c101524 */
[----:B------:R-:W-:Y:S05]  /*a860*/  BRA `(.L_x_2230) ;  /* 0x00000cd000007947 */ /* 0x000fea0003800000 */
.L_x_2226:
        /* <DEDUP_REMOVED lines=9> */
.L_x_2234:
[----:B------:R-:W0:Y:S02]  /*a900*/  I2F.S16 R0, R19 ;  /* 0x0000001300007306 */ /* 0x000e240000101400 */
[----:B0-----:R-:W-:-:S05]  /*a910*/  F2FP.PACK_AB R0, RZ, R0 ;  /* 0x00000000ff00723e */ /* 0x001fca00000000ff */
[----:B------:R0:W-:Y:S01]  /*a920*/  STG.E.U16 [R16.64], R0 ;  /* 0x0000000010007986 */ /* 0x0001e2000c101524 */
[----:B------:R-:W-:Y:S05]  /*a930*/  BRA `(.L_x_2230) ;  /* 0x00000c0000007947 */ /* 0x000fea0003800000 */
.L_x_2233:
        /* <DEDUP_REMOVED lines=10> */
.L_x_2236:
[----:B------:R-:W0:Y:S02]  /*a9e0*/  I2F.S16 R19, R19 ;  /* 0x0000001300137306 */ /* 0x000e240000101400 */
[----:B0-----:R-:W-:-:S04]  /*a9f0*/  F2FP.PACK_AB R3, RZ, R19 ;  /* 0x00000013ff03723e */ /* 0x001fc800000000ff */
[----:B------:R-:W-:-:S05]  /*aa00*/  PRMT R3, R3, 0x5410, RZ ;  /* 0x0000541003037816 */ /* 0x000fca00000000ff */
[----:B------:R0:W-:Y:S01]  /*aa10*/  STG.E [R16.64], R3 ;  /* 0x0000000310007986 */ /* 0x0001e2000c101924 */
[----:B------:R-:W-:Y:S05]  /*aa20*/  BRA `(.L_x_2230) ;  /* 0x00000b1000007947 */ /* 0x000fea0003800000 */
.L_x_2235:
[----:B------:R-:W0:Y:S02]  /*aa30*/  I2F.F64.S16 R2, R19 ;  /* 0x0000001300027312 */ /* 0x000e240000101c00 */
[----:B0-----:R0:W-:Y:S01]  /*aa40*/  STG.E.64 [R16.64], R2 ;  /* 0x0000000210007986 */ /* 0x0011e2000c101b24 */
[----:B------:R-:W-:Y:S05]  /*aa50*/  BRA `(.L_x_2230) ;  /* 0x00000ae000007947 */ /* 0x000fea0003800000 */
.L_x_2225:
        /* <DEDUP_REMOVED lines=13> */
.L_x_2239:
[----:B------:R-:W0:Y:S01]  /*ab30*/  I2F.F64.S16 R4, R19 ;  /* 0x0000001300047312 */ /* 0x000e220000101c00 */
[----:B------:R-:W-:-:S05]  /*ab40*/  CS2R R6, SRZ ;  /* 0x0000000000067805 */ /* 0x000fca000001ff00 */
[----:B0-----:R0:W-:Y:S01]  /*ab50*/  STG.E.128 [R16.64], R4 ;  /* 0x0000000410007986 */ /* 0x0011e2000c101d24 */
[----:B------:R-:W-:Y:S05]  /*ab60*/  BRA `(.L_x_2230) ;  /* 0x000009d000007947 */ /* 0x000fea0003800000 */
.L_x_2238:
        /* <DEDUP_REMOVED lines=21> */
.L_x_2243:
[----:B------:R-:W-:Y:S05]  /*acc0*/  BSYNC B0 ;  /* 0x0000000000007941 */ /* 0x000fea0003800000 */
.L_x_2242:
[----:B------:R-:W-:-:S05]  /*acd0*/  LOP3.LUT R3, R0, R3, RZ, 0xfc, !PT ;  /* 0x0000000300037212 */ /* 0x000fca00078efcff */
[----:B------:R0:W-:Y:S01]  /*ace0*/  STG.E.U8 [R16.64], R3 ;  /* 0x0000000310007986 */ /* 0x0001e2000c101124 */
[----:B------:R-:W-:Y:S05]  /*acf0*/  BRA `(.L_x_2230) ;  /* 0x0000084000007947 */ /* 0x000fea0003800000 */
.L_x_2241:
        /* <DEDUP_REMOVED lines=13> */
.L_x_2245:
[----:B------:R-:W-:Y:S01]  /*add0*/  IMAD.MOV.U32 R0, RZ, RZ, 0x7f ;  /* 0x0000007fff007424 */ /* 0x000fe200078e00ff */
[----:B------:R-:W-:-:S04]  /*ade0*/  ISETP.GT.U32.AND P0, PT, R2, 0x7f800000, PT ;  /* 0x7f8000000200780c */ /* 0x000fc80003f04070 */
[----:B------:R-:W-:-:S04]  /*adf0*/  SEL R0, R0, 0x7c, P0 ;  /* 0x0000007c00007807 */ /* 0x000fc80000000000 */
.L_x_2246:
[----:B------:R-:W-:Y:S05]  /*ae00*/  BSYNC B0 ;  /* 0x0000000000007941 */ /* 0x000fea0003800000 */
.L_x_2244:
[----:B------:R-:W-:-:S04]  /*ae10*/  LOP3.LUT R2, R19, 0x80000000, RZ, 0xc0, !PT ;  /* 0x8000000013027812 */ /* 0x000fc800078ec0ff */
[----:B------:R-:W-:-:S04]  /*ae20*/  SHF.R.U32.HI R3, RZ, 0x18, R2 ;  /* 0x00000018ff037819 */ /* 0x000fc80000011602 */
[----:B------:R-:W-:-:S05]  /*ae30*/  LOP3.LUT R3, R0, R3, RZ, 0xfc, !PT ;  /* 0x0000000300037212 */ /* 0x000fca00078efcff */
[----:B------:R0:W-:Y:S01]  /*ae40*/  STG.E.U8 [R16.64], R3 ;  /* 0x0000000310007986 */ /* 0x0001e2000c101124 */
[----:B------:R-:W-:Y:S05]  /*ae50*/  BRA `(.L_x_2230) ;  /* 0x000006e000007947 */ /* 0x000fea0003800000 */
.L_x_2240:
[----:B------:R-:W0:Y:S02]  /*ae60*/  I2F.S16 R0, R19 ;  /* 0x0000001300007306 */ /* 0x000e240000101400 */
[----:B0-----:R-:W-:-:S05]  /*ae70*/  F2FP.BF16.PACK_AB R0, RZ, R0 ;  /* 0x00000000ff00723e */ /* 0x001fca00000010ff */
[----:B------:R0:W-:Y:S01]  /*ae80*/  STG.E.U16 [R16.64], R0 ;  /* 0x0000000010007986 */ /* 0x0001e2000c101524 */
[----:B------:R-:W-:Y:S05]  /*ae90*/  BRA `(.L_x_2230) ;  /* 0x000006a000007947 */ /* 0x000fea0003800000 */
.L_x_2237:
        /* <DEDUP_REMOVED lines=10> */
.L_x_2249:
        /* <DEDUP_REMOVED lines=17> */
.L_x_2252:
[----:B------:R-:W-:-:S04]  /*b050*/  LOP3.LUT R2, R19, 0x80000000, RZ, 0xc0, !PT ;  /* 0x8000000013027812 */ /* 0x000fc800078ec0ff */
[----:B------:R-:W-:-:S04]  /*b060*/  SHF.R.U32.HI R3, RZ, 0x18, R2 ;  /* 0x00000018ff037819 */ /* 0x000fc80000011602 */
[----:B------:R-:W-:-:S04]  /*b070*/  LOP3.LUT R0, R0, R3, RZ, 0xfc, !PT ;  /* 0x0000000300007212 */ /* 0x000fc800078efcff */
[----:B------:R-:W-:Y:S02]  /*b080*/  PRMT R8, R0, 0x7610, R8 ;  /* 0x0000761000087816 */ /* 0x000fe40000000008 */
.L_x_2251:
[----:B------:R-:W-:Y:S05]  /*b090*/  BSYNC B0 ;  /* 0x0000000000007941 */ /* 0x000fea0003800000 */
.L_x_2250:
[----:B------:R0:W-:Y:S01]  /*b0a0*/  STG.E.U8 [R16.64], R8 ;  /* 0x0000000810007986 */ /* 0x0001e2000c101124 */
[----:B------:R-:W-:Y:S05]  /*b0b0*/  BRA `(.L_x_2230) ;  /* 0x0000048000007947 */ /* 0x000fea0003800000 */
.L_x_2248:
        /* <DEDUP_REMOVED lines=17> */
.L_x_2255:
[----:B------:R-:W-:-:S04]  /*b1d0*/  LOP3.LUT R2, R19, 0x80000000, RZ, 0xc0, !PT ;  /* 0x8000000013027812 */ /* 0x000fc800078ec0ff */
[----:B------:R-:W-:-:S04]  /*b1e0*/  SHF.R.U32.HI R3, RZ, 0x18, R2 ;  /* 0x00000018ff037819 */ /* 0x000fc80000011602 */
[----:B------:R-:W-:-:S04]  /*b1f0*/  LOP3.LUT R0, R0, R3, RZ, 0xfc, !PT ;  /* 0x0000000300007212 */ /* 0x000fc800078efcff */
[----:B------:R-:W-:Y:S02]  /*b200*/  PRMT R8, R0, 0x7610, R8 ;  /* 0x0000761000087816 */ /* 0x000fe40000000008 */
.L_x_2254:
[----:B------:R-:W-:Y:S05]  /*b210*/  BSYNC B0 ;  /* 0x0000000000007941 */ /* 0x000fea0003800000 */
.L_x_2253:
[----:B------:R0:W-:Y:S01]  /*b220*/  STG.E.U8 [R16.64], R8 ;  /* 0x0000000810007986 */ /* 0x0001e2000c101124 */
[----:B------:R-:W-:Y:S05]  /*b230*/  BRA `(.L_x_2230) ;  /* 0x0000030000007947 */ /* 0x000fea0003800000 */
.L_x_2247:
        /* <DEDUP_REMOVED lines=22> */
.L_x_2229:
        /* <DEDUP_REMOVED lines=20> */
.L_x_2257:
[----:B------:R-:W-:-:S04]  /*b4e0*/  PRMT R2, R19, 0x9910, RZ ;  /* 0x0000991013027816 */ /* 0x000fc800000000ff */
[----:B------:R-:W-:-:S05]  /*b4f0*/  SHF.R.S32.HI R3, RZ, 0x1f, R2 ;  /* 0x0000001fff037819 */ /* 0x000fca0000011402 */
[----:B------:R0:W-:Y:S01]  /*b500*/  STG.E.64 [R16.64], R2 ;  /* 0x0000000210007986 */ /* 0x0001e2000c101b24 */
[----:B------:R-:W-:Y:S05]  /*b510*/  BRA `(.L_x_2230) ;  /* 0x0000002000007947 */ /* 0x000fea0003800000 */
.L_x_2256:
[----:B------:R-:W-:-:S05]  /*b520*/  PRMT R3, R19, 0x9910, RZ ;  /* 0x0000991013037816 */ /* 0x000fca00000000ff */
[----:B------:R0:W-:Y:S02]  /*b530*/  STG.E [R16.64], R3 ;  /* 0x0000000310007986 */ /* 0x0001e4000c101924 */
.L_x_2230:
[----:B------:R-:W-:Y:S02]  /*b540*/  IADD3 R23, R23, 0x80, RZ ;  /* 0x0000008017177810 */ /* 0x000fe40007ffe0ff */
.L_x_2061:
[----:B------:R-:W-:Y:S05]  /*b550*/  BSYNC B6 ;  /* 0x0000000000067941 */ /* 0x000fea0003800000 */
.L_x_2060:
        /* <DEDUP_REMOVED lines=257> */
.L_x_2258:
        /* <DEDUP_REMOVED lines=18> */
.L_x_2262:
[----:B------:R0:W5:Y:S01]  /*c690*/  LDG.E.U8 R19, [R2.64] ;  /* 0x0000002402137981 */ /* 0x000162000c1e1100 */
[----:B------:R-:W-:Y:S05]  /*c6a0*/  BRA `(.L_x_2264) ;  /* 0x00000d8000007947 */ /* 0x000fea0003800000 */
.L_x_2261:
        /* <DEDUP_REMOVED lines=8> */
.L_x_2266:
[----:B------:R0:W5:Y:S01]  /*c730*/  LDG.E.U16 R19, [R2.64] ;  /* 0x0000002402137981 */ /* 0x000162000c1e1500 */
[----:B------:R-:W-:Y:S05]  /*c740*/  BRA `(.L_x_2264) ;  /* 0x00000ce000007947 */ /* 0x000fea0003800000 */
.L_x_2265:
[----:B------:R0:W5:Y:S01]  /*c750*/  LDG.E.U16 R19, [R2.64] ;  /* 0x0000002402137981 */ /* 0x000162000c1e1500 */
[----:B------:R-:W-:Y:S05]  /*c760*/  BRA `(.L_x_2264) ;  /* 0x00000cc000007947 */ /* 0x000fea0003800000 */
.L_x_2260:
        /* <DEDUP_REMOVED lines=9> */
.L_x_2268:
[----:B------:R-:W2:Y:S02]  /*c800*/  LDG.E.U16 R0, [R2.64] ;  /* 0x0000002402007981 */ /* 0x000ea4000c1e1500 */
[----:B--2---:R-:W-:-:S06]  /*c810*/  HADD2.F32 R0, -RZ, R0.H0_H0 ;  /* 0x20000000ff007230 */ /* 0x004fcc0000004100 */
[----:B------:R-:W0:Y:S02]  /*c820*/  F2I.FTZ.TRUNC.NTZ R0, R0 ;  /* 0x0000000000007305 */ /* 0x000e24000021f100 */
[----:B0-----:R-:W-:Y:S01]  /*c830*/  PRMT R19, R0, 0x7610, R19 ;  /* 0x0000761000137816 */ /* 0x001fe20000000013 */
[----:B------:R-:W-:Y:S05]  /*c840*/  BRA `(.L_x_2264) ;  /* 0x00000be000007947 */ /* 0x000fea0003800000 */
.L_x_2267:
        /* <DEDUP_REMOVED lines=9> */
.L_x_2270:
[----:B------:R-:W2:Y:S02]  /*c8e0*/  LDG.E.U16 R2, [R2.64] ;  /* 0x0000002402027981 */ /* 0x000ea4000c1e1500 */
[----:B--2---:R-:W-:-:S06]  /*c8f0*/  HADD2.F32 R0, -RZ, R2.H0_H0 ;  /* 0x20000002ff007230 */ /* 0x004fcc0000004100 */
[----:B------:R-:W0:Y:S02]  /*c900*/  F2I.FTZ.TRUNC.NTZ R0, R0 ;  /* 0x0000000000007305 */ /* 0x000e24000021f100 */
[----:B0-----:R-:W-:Y:S01]  /*c910*/  PRMT R19, R0, 0x7610, R19 ;  /* 0x0000761000137816 */ /* 0x001fe20000000013 */
[----:B------:R-:W-:Y:S05]  /*c920*/  BRA `(.L_x_2264) ;  /* 0x00000b0000007947 */ /* 0x000fea0003800000 */
.L_x_2269:
[----:B------:R-:W2:Y:S02]  /*c930*/  LDG.E.64 R2, [R2.64] ;  /* 0x0000002402027981 */ /* 0x000ea4000c1e1b00 */
[----:B--2---:R0:W1:Y:S01]  /*c940*/  F2I.F64.TRUNC R19, R2 ;  /* 0x0000000200137311 */ /* 0x004062000030d100 */
[----:B------:R-:W-:Y:S05]  /*c950*/  BRA `(.L_x_2264) ;  /* 0x00000ad000007947 */ /* 0x000fea0003800000 */
.L_x_2259:
        /* <DEDUP_REMOVED lines=12> */
.L_x_2273:
[----:B------:R-:W2:Y:S02]  /*ca20*/  LDG.E.64 R2, [R2.64] ;  /* 0x0000002402027981 */ /* 0x000ea4000c1e1b00 */
[----:B--2---:R0:W1:Y:S01]  /*ca30*/  F2I.F64.TRUNC R19, R2 ;  /* 0x0000000200137311 */ /* 0x004062000030d100 */
[----:B------:R-:W-:Y:S05]  /*ca40*/  BRA `(.L_x_2264) ;  /* 0x000009e000007947 */ /* 0x000fea0003800000 */
.L_x_2272:
        /* <DEDUP_REMOVED lines=28> */
.L_x_2275:
        /* <DEDUP_REMOVED lines=15> */
.L_x_2274:
[----:B------:R-:W2:Y:S02]  /*cd00*/  LDG.E.U16 R0, [R2.64] ;  /* 0x0000002402007981 */ /* 0x000ea4000c1e1500 */
[----:B--2---:R-:W-:-:S06]  /*cd10*/  PRMT R0, RZ, 0x5410, R0 ;  /* 0x00005410ff007816 */ /* 0x004fcc0000000000 */
[----:B------:R-:W0:Y:S02]  /*cd20*/  F2I.FTZ.TRUNC.NTZ R0, R0 ;  /* 0x0000000000007305 */ /* 0x000e24000021f100 */
[----:B0-----:R-:W-:Y:S01]  /*cd30*/  PRMT R19, R0, 0x7610, R19 ;  /* 0x0000761000137816 */ /* 0x001fe20000000013 */
[----:B------:R-:W-:Y:S05]  /*cd40*/  BRA `(.L_x_2264) ;  /* 0x000006e000007947 */ /* 0x000fea0003800000 */
.L_x_2271:
        /* <DEDUP_REMOVED lines=10> */
.L_x_2278:
        /* <DEDUP_REMOVED lines=21> */
.L_x_2282:
[----:B------:R-:W-:Y:S05]  /*cf40*/  BSYNC B1 ;  /* 0x0000000000017941 */ /* 0x000fea0003800000 */
.L_x_2281:
[----:B------:R-:W-:Y:S01]  /*cf50*/  LEA R3, R0, 0x3b800000, 0x17 ;  /* 0x3b80000000037811 */ /* 0x000fe200078eb8ff */
[----:B------:R-:W-:-:S05]  /*cf60*/  IMAD.SHL.U32 R0, R2, 0x100000, RZ ;  /* 0x0010000002007824 */ /* 0x000fca00078e00ff */
[----:B------:R-:W-:Y:S02]  /*cf70*/  LOP3.LUT R0, R3, R0, R4, 0xfe, !PT ;  /* 0x0000000003007212 */ /* 0x000fe400078efe04 */
.L_x_2280:
[----:B------:R-:W-:Y:S05]  /*cf80*/  BSYNC B0 ;  /* 0x0000000000007941 */ /* 0x000fea0003800000 */
.L_x_2279:
[----:B------:R-:W0:Y:S02]  /*cf90*/  F2I.FTZ.TRUNC.NTZ R0, R0 ;  /* 0x0000000000007305 */ /* 0x000e24000021f100 */
[----:B0-----:R-:W-:Y:S01]  /*cfa0*/  PRMT R19, R0, 0x7610, R19 ;  /* 0x0000761000137816 */ /* 0x001fe20000000013 */
[----:B------:R-:W-:Y:S05]  /*cfb0*/  BRA `(.L_x_2264) ;  /* 0x0000047000007947 */ /* 0x000fea0003800000 */
.L_x_2277:
        /* <DEDUP_REMOVED lines=21> */
.L_x_2286:
[----:B------:R-:W-:Y:S05]  /*d110*/  BSYNC B1 ;  /* 0x0000000000017941 */ /* 0x000fea0003800000 */
.L_x_2285:
[----:B------:R-:W-:Y:S01]  /*d120*/  LEA R3, R0, 0x37800000, 0x17 ;  /* 0x3780000000037811 */ /* 0x000fe200078eb8ff */
[----:B------:R-:W-:-:S05]  /*d130*/  IMAD.SHL.U32 R0, R2, 0x200000, RZ ;  /* 0x0020000002007824 */ /* 0x000fca00078e00ff */
[----:B------:R-:W-:Y:S02]  /*d140*/  LOP3.LUT R0, R3, R0, R4, 0xfe, !PT ;  /* 0x0000000003007212 */ /* 0x000fe400078efe04 */
.L_x_2284:
[----:B------:R-:W-:Y:S05]  /*d150*/  BSYNC B0 ;  /* 0x0000000000007941 */ /* 0x000fea0003800000 */
.L_x_2283:
[----:B------:R-:W0:Y:S02]  /*d160*/  F2I.FTZ.TRUNC.NTZ R0, R0 ;  /* 0x0000000000007305 */ /* 0x000e24000021f100 */
[----:B0-----:R-:W-:Y:S01]  /*d170*/  PRMT R19, R0, 0x7610, R19 ;  /* 0x0000761000137816 */ /* 0x001fe20000000013 */
[----:B------:R-:W-:Y:S05]  /*d180*/  BRA `(.L_x_2264) ;  /* 0x000002a000007947 */ /* 0x000fea0003800000 */
.L_x_2276:
        /* <DEDUP_REMOVED lines=14> */
.L_x_2290:
[----:B------:R-:W-:Y:S05]  /*d270*/  BSYNC B0 ;  /* 0x0000000000007941 */ /* 0x000fea0003800000 */
.L_x_2289:
[----:B------:R-:W0:Y:S02]  /*d280*/  F2I.FTZ.TRUNC.NTZ R0, R0 ;  /* 0x0000000000007305 */ /* 0x000e24000021f100 */
[----:B0-----:R-:W-:Y:S01]  /*d290*/  PRMT R19, R0, 0x7610, R19 ;  /* 0x0000761000137816 */ /* 0x001fe20000000013 */
[----:B------:R-:W-:Y:S05]  /*d2a0*/  BRA `(.L_x_2264) ;  /* 0x0000018000007947 */ /* 0x000fea0003800000 */
.L_x_2263:
        /* <DEDUP_REMOVED lines=21> */
.L_x_2288:
[----:B------:R0:W5:Y:S01]  /*d400*/  LDG.E.U16 R19, [R2.64] ;  /* 0x0000002402137981 */ /* 0x000162000c1e1500 */
[----:B------:R-:W-:Y:S05]  /*d410*/  BRA `(.L_x_2264) ;  /* 0x0000001000007947 */ /* 0x000fea0003800000 */
.L_x_2287:
[----:B------:R0:W5:Y:S02]  /*d420*/  LDG.E.U16 R19, [R2.64] ;  /* 0x0000002402137981 */ /* 0x000164000c1e1500 */
.L_x_2264:
        /* <DEDUP_REMOVED lines=16> */
.L_x_2294:
[----:B------:R0:W5:Y:S01]  /*d530*/  LDG.E.U8 R0, [R2.64] ;  /* 0x0000002402007981 */ /* 0x000162000c1e1100 */
[----:B------:R-:W-:Y:S05]  /*d540*/  BRA `(.L_x_2296) ;  /* 0x00000d7000007947 */ /* 0x000fea0003800000 */
.L_x_2293:
        /* <DEDUP_REMOVED lines=8> */
.L_x_2298:
[----:B------:R0:W5:Y:S01]  /*d5d0*/  LDG.E.U16 R0, [R2.64] ;  /* 0x0000002402007981 */ /* 0x000162000c1e1500 */
[----:B------:R-:W-:Y:S05]  /*d5e0*/  BRA `(.L_x_2296) ;  /* 0x00000cd000007947 */ /* 0x000fea0003800000 */
.L_x_2297:
[----:B------:R0:W5:Y:S01]  /*d5f0*/  LDG.E.U16 R0, [R2.64] ;  /* 0x0000002402007981 */ /* 0x000162000c1e1500 */
[----:B------:R-:W-:Y:S05]  /*d600*/  BRA `(.L_x_2296) ;  /* 0x00000cb000007947 */ /* 0x000fea0003800000 */
.L_x_2292:
        /* <DEDUP_REMOVED lines=9> */
.L_x_2300:
[----:B------:R-:W2:Y:S02]  /*d6a0*/  LDG.E.U16 R4, [R2.64] ;  /* 0x0000002402047981 */ /* 0x000ea4000c1e1500 */
[----:B--2---:R-:W-:-:S06]  /*d6b0*/  HADD2.F32 R4, -RZ, R4.H0_H0 ;  /* 0x20000004ff047230 */ /* 0x004fcc0000004100 */
[----:B------:R-:W0:Y:S02]  /*d6c0*/  F2I.FTZ.TRUNC.NTZ R4, R4 ;  /* 0x0000000400047305 */ /* 0x000e24000021f100 */
[----:B0-----:R-:W-:Y:S01]  /*d6d0*/  PRMT R0, R4, 0x7610, R0 ;  /* 0x0000761004007816 */ /* 0x001fe20000000000 */
[----:B------:R-:W-:Y:S05]  /*d6e0*/  BRA `(.L_x_2296) ;  /* 0x00000bd000007947 */ /* 0x000fea0003800000 */
.L_x_2299:
        /* <DEDUP_REMOVED lines=9> */
.L_x_2302:
[----:B------:R-:W2:Y:S02]  /*d780*/  LDG.E.U16 R2, [R2.64] ;  /* 0x0000002402027981 */ /* 0x000ea4000c1e1500 */
[----:B--2---:R-:W-:-:S06]  /*d790*/  HADD2.F32 R4, -RZ, R2.H0_H0 ;  /* 0x20000002ff047230 */ /* 0x004fcc0000004100 */
[----:B------:R-:W0:Y:S02]  /*d7a0*/  F2I.FTZ.TRUNC.NTZ R4, R4 ;  /* 0x0000000400047305 */ /* 0x000e24000021f100 */
[----:B0-----:R-:W-:Y:S01]  /*d7b0*/  PRMT R0, R4, 0x7610, R0 ;  /* 0x0000761004007816 */ /* 0x001fe20000000000 */
[----:B------:R-:W-:Y:S05]  /*d7c0*/  BRA `(.L_x_2296) ;  /* 0x00000af000007947 */ /* 0x000fea0003800000 */
.L_x_2301:
[----:B------:R-:W2:Y:S02]  /*d7d0*/  LDG.E.64 R2, [R2.64] ;  /* 0x0000002402027981 */ /* 0x000ea4000c1e1b00 */
[----:B--2---:R0:W2:Y:S01]  /*d7e0*/  F2I.F64.TRUNC R0, R2 ;  /* 0x0000000200007311 */ /* 0x0040a2000030d100 */
[----:B------:R-:W-:Y:S05]  /*d7f0*/  BRA `(.L_x_2296) ;  /* 0x00000ac000007947 */ /* 0x000fea0003800000 */
.L_x_2291:
        /* <DEDUP_REMOVED lines=12> */
.L_x_2305:
[----:B------:R-:W2:Y:S02]  /*d8c0*/  LDG.E.64 R2, [R2.64] ;  /* 0x0000002402027981 */ /* 0x000ea4000c1e1b00 */
[----:B--2---:R0:W2:Y:S01]  /*d8d0*/  F2I.F64.TRUNC R0, R2 ;  /* 0x0000000200007311 */ /* 0x0040a2000030d100 */
[----:B------:R-:W-:Y:S05]  /*d8e0*/  BRA `(.L_x_2296) ;  /* 0x000009d000007947 */ /* 0x000fea0003800000 */
.L_x_2304:
        /* <DEDUP_REMOVED lines=28> */
.L_x_2307:
        /* <DEDUP_REMOVED lines=15> */
.L_x_2306:
[----:B------:R-:W2:Y:S02]  /*dba0*/  LDG.E.U16 R2, [R2.64] ;  /* 0x0000002402027981 */ /* 0x000ea4000c1e1500 */
[----:B--2---:R-:W-:-:S04]  /*dbb0*/  PRMT R2, RZ, 0x5410, R2 ;  /* 0x00005410ff027816 */ /* 0x004fc80000000002 */
[----:B------:R0:W2:Y:S01]  /*dbc0*/  F2I.FTZ.TRUNC.NTZ R0, R2 ;  /* 0x0000000200007305 */ /* 0x0000a2000021f100 */
[----:B------:R-:W-:Y:S05]  /*dbd0*/  BRA `(.L_x_2296) ;  /* 0x000006e000007947 */ /* 0x000fea0003800000 */
.L_x_2303:
        /* <DEDUP_REMOVED lines=10> */
.L_x_2310:
        /* <DEDUP_REMOVED lines=21> */
.L_x_2314:
[----:B------:R-:W-:Y:S05]  /*ddd0*/  BSYNC B1 ;  /* 0x0000000000017941 */ /* 0x000fea0003800000 */
.L_x_2313:
[----:B------:R-:W-:Y:S01]  /*dde0*/  IMAD.SHL.U32 R2, R2, 0x100000, RZ ;  /* 0x0010000002027824 */ /* 0x000fe200078e00ff */
[----:B------:R-:W-:-:S04]  /*ddf0*/  LEA R3, R0, 0x3b800000, 0x17 ;  /* 0x3b80000000037811 */ /* 0x000fc800078eb8ff */
[----:B------:R-:W-:Y:S02]  /*de00*/  LOP3.LUT R4, R3, R2, R4, 0xfe, !PT ;  /* 0x0000000203047212 */ /* 0x000fe400078efe04 */
.L_x_2312:
[----:B------:R-:W-:Y:S05]  /*de10*/  BSYNC B0 ;  /* 0x0000000000007941 */ /* 0x000fea0003800000 */
.L_x_2311:
[----:B------:R-:W0:Y:S02]  /*de20*/  F2I.FTZ.TRUNC.NTZ R4, R4 ;  /* 0x0000000400047305 */ /* 0x000e24000021f100 */
[----:B0-----:R-:W-:Y:S01]  /*de30*/  PRMT R0, R4, 0x7610, R0 ;  /* 0x0000761004007816 */ /* 0x001fe20000000000 */
[----:B------:R-:W-:Y:S05]  /*de40*/  BRA `(.L_x_2296) ;  /* 0x0000047000007947 */ /* 0x000fea0003800000 */
.L_x_2309:
        /* <DEDUP_REMOVED lines=21> */
.L_x_2318:
[----:B------:R-:W-:Y:S05]  /*dfa0*/  BSYNC B1 ;  /* 0x0000000000017941 */ /* 0x000fea0003800000 */
.L_x_2317:
[----:B------:R-:W-:Y:S01]  /*dfb0*/  IMAD.SHL.U32 R2, R2, 0x200000, RZ ;  /* 0x0020000002027824 */ /* 0x000fe200078e00ff */
[----:B------:R-:W-:-:S04]  /*dfc0*/  LEA R3, R0, 0x37800000, 0x17 ;  /* 0x3780000000037811 */ /* 0x000fc800078eb8ff */
[----:B------:R-:W-:Y:S02]  /*dfd0*/  LOP3.LUT R4, R3, R2, R4, 0xfe, !PT ;  /* 0x0000000203047212 */ /* 0x000fe400078efe04 */
.L_x_2316:
[----:B------:R-:W-:Y:S05]  /*dfe0*/  BSYNC B0 ;  /* 0x0000000000007941 */ /* 0x000fea0003800000 */
.L_x_2315:
[----:B------:R-:W0:Y:S02]  /*dff0*/  F2I.FTZ.TRUNC.NTZ R4, R4 ;  /* 0x0000000400047305 */ /* 0x000e24000021f100 */
[----:B0-----:R-:W-:Y:S01]  /*e000*/  PRMT R0, R4, 0x7610, R0 ;  /* 0x0000761004007816 */ /* 0x001fe20000000000 */
[----:B------:R-:W-:Y:S05]  /*e010*/  BRA `(.L_x_2296) ;  /* 0x000002a000007947 */ /* 0x000fea0003800000 */
.L_x_2308:
        /* <DEDUP_REMOVED lines=14> */
.L_x_2322:
[----:B------:R-:W-:Y:S05]  /*e100*/  BSYNC B0 ;  /* 0x0000000000007941 */ /* 0x000fea0003800000 */
.L_x_2321:
[----:B------:R-:W0:Y:S02]  /*e110*/  F2I.FTZ.TRUNC.NTZ R4, R4 ;  /* 0x0000000400047305 */ /* 0x000e24000021f100 */
[----:B0-----:R-:W-:Y:S01]  /*e120*/  PRMT R0, R4, 0x7610, R0 ;  /* 0x0000761004007816 */ /* 0x001fe20000000000 */
[----:B------:R-:W-:Y:S05]  /*e130*/  BRA `(.L_x_2296) ;  /* 0x0000018000007947 */ /* 0x000fea0003800000 */
.L_x_2295:
        /* <DEDUP_REMOVED lines=21> */
.L_x_2320:
[----:B------:R0:W5:Y:S01]  /*e290*/  LDG.E.U16 R0, [R2.64] ;  /* 0x0000002402007981 */ /* 0x000162000c1e1500 */
[----:B------:R-:W-:Y:S05]  /*e2a0*/  BRA `(.L_x_2296) ;  /* 0x0000001000007947 */ /* 0x000fea0003800000 */
.L_x_2319:
[----:B------:R0:W5:Y:S02]  /*e2b0*/  LDG.E.U16 R0, [R2.64] ;  /* 0x0000002402007981 */ /* 0x000164000c1e1500 */
.L_x_2296:
        /* <DEDUP_REMOVED lines=15> */
.L_x_2326:
[----:B------:R-:W-:Y:S01]  /*e3b0*/  STG.E.U8 [R16.64], R19 ;  /* 0x0000001310007986 */ /* 0x000fe2000c101124 */
[----:B------:R-:W-:Y:S05]  /*e3c0*/  EXIT ;  /* 0x000000000000794d */ /* 0x000fea0003800000 */
.L_x_2325:
        /* <DEDUP_REMOVED lines=10> */
.L_x_2329:
[----:B------:R-:W-:-:S05]  /*e470*/  PRMT R3, R19, 0x9910, RZ ;  /* 0x0000991013037816 */ /* 0x000fca00000000ff */
[----:B------:R-:W-:Y:S01]  /*e480*/  STG.E [R16.64], R3 ;  /* 0x0000000310007986 */ /* 0x000fe2000c101924 */
[----:B------:R-:W-:Y:S05]  /*e490*/  EXIT ;  /* 0x000000000000794d */ /* 0x000fea0003800000 */
.L_x_2328:
[----:B------:R-:W-:Y:S01]  /*e4a0*/  STG.E.U16 [R16.64], R19 ;  /* 0x0000001310007986 */ /* 0x000fe2000c101524 */
[----:B------:R-:W-:Y:S05]  /*e4b0*/  EXIT ;  /* 0x000000000000794d */ /* 0x000fea0003800000 */
.L_x_2324:
        /* <DEDUP_REMOVED lines=9> */
.L_x_2331:
[----:B------:R-:W0:Y:S02]  /*e550*/  I2F.S16 R0, R19 ;  /* 0x0000001300007306 */ /* 0x000e240000101400 */
[----:B0-----:R-:W-:-:S05]  /*e560*/  F2FP.PACK_AB R0, RZ, R0 ;  /* 0x00000000ff00723e */ /* 0x001fca00000000ff */
[----:B------:R-:W-:Y:S01]  /*e570*/  STG.E.U16 [R16.64], R0 ;  /* 0x0000000010007986 */ /* 0x000fe2000c101524 */
[----:B------:R-:W-:Y:S05]  /*e580*/  EXIT ;  /* 0x000000000000794d */ /* 0x000fea0003800000 */
.L_x_2330:
        /* <DEDUP_REMOVED lines=10> */
.L_x_2333:
[----:B------:R-:W0:Y:S02]  /*e630*/  I2F.S16 R19, R19 ;  /* 0x0000001300137306 */ /* 0x000e240000101400 */
[----:B0-----:R-:W-:-:S04]  /*e640*/  F2FP.PACK_AB R3, RZ, R19 ;  /* 0x00000013ff03723e */ /* 0x001fc800000000ff */
[----:B------:R-:W-:-:S05]  /*e650*/  PRMT R3, R3, 0x5410, RZ ;  /* 0x0000541003037816 */ /* 0x000fca00000000ff */
[----:B------:R-:W-:Y:S01]  /*e660*/  STG.E [R16.64], R3 ;  /* 0x0000000310007986 */ /* 0x000fe2000c101924 */
[----:B------:R-:W-:Y:S05]  /*e670*/  EXIT ;  /* 0x000000000000794d */ /* 0x000fea0003800000 */
.L_x_2332:
[----:B------:R-:W0:Y:S02]  /*e680*/  I2F.F64.S16 R2, R19 ;  /* 0x0000001300027312 */ /* 0x000e240000101c00 */
[----:B0-----:R-:W-:Y:S01]  /*e690*/  STG.E.64 [R16.64], R2 ;  /* 0x0000000210007986 */ /* 0x001fe2000c101b24 */
[----:B------:R-:W-:Y:S05]  /*e6a0*/  EXIT ;  /* 0x000000000000794d */ /* 0x000fea0003800000 */
.L_x_2323:
        /* <DEDUP_REMOVED lines=13> */
.L_x_2336:
[----:B------:R-:W0:Y:S01]  /*e780*/  I2F.F64.S16 R4, R19 ;  /* 0x0000001300047312 */ /* 0x000e220000101c00 */
[----:B------:R-:W-:-:S05]  /*e790*/  CS2R R6, SRZ ;  /* 0x0000000000067805 */ /* 0x000fca000001ff00 */
[----:B0-----:R-:W-:Y:S01]  /*e7a0*/  STG.E.128 [R16.64], R4 ;  /* 0x0000000410007986 */ /* 0x001fe2000c101d24 */
[----:B------:R-:W-:Y:S05]  /*e7b0*/  EXIT ;  /* 0x000000000000794d */ /* 0x000fea0003800000 */
.L_x_2335:
        /* <DEDUP_REMOVED lines=21> */
.L_x_2340:
[----:B------:R-:W-:Y:S05]  /*e910*/  BSYNC B0 ;  /* 0x0000000000007941 */ /* 0x000fea0003800000 */
.L_x_2339:
[----:B------:R-:W-:-:S05]  /*e920*/  LOP3.LUT R3, R0, R3, RZ, 0xfc, !PT ;  /* 0x0000000300037212 */ /* 0x000fca00078efcff */
[----:B------:R-:W-:Y:S01]  /*e930*/  STG.E.U8 [R16.64], R3 ;  /* 0x0000000310007986 */ /* 0x000fe2000c101124 */
[----:B------:R-:W-:Y:S05]  /*e940*/  EXIT ;  /* 0x000000000000794d */ /* 0x000fea0003800000 */
.L_x_2338:
        /* <DEDUP_REMOVED lines=13> */
.L_x_2342:
[----:B------:R-:W-:Y:S01]  /*ea20*/  IMAD.MOV.U32 R0, RZ, RZ, 0x7f ;  /* 0x0000007fff007424 */ /* 0x000fe200078e00ff */
[----:B------:R-:W-:-:S04]  /*ea30*/  ISETP.GT.U32.AND P0, PT, R2, 0x7f800000, PT ;  /* 0x7f8000000200780c */ /* 0x000fc80003f04070 */
[----:B------:R-:W-:-:S04]  /*ea40*/  SEL R0, R0, 0x7c, P0 ;  /* 0x0000007c00007807 */ /* 0x000fc80000000000 */
.L_x_2343:
[----:B------:R-:W-:Y:S05]  /*ea50*/  BSYNC B0 ;  /* 0x0000000000007941 */ /* 0x000fea0003800000 */
.L_x_2341:
[----:B------:R-:W-:-:S04]  /*ea60*/  LOP3.LUT R2, R19, 0x80000000, RZ, 0xc0, !PT ;  /* 0x8000000013027812 */ /* 0x000fc800078ec0ff */
[----:B------:R-:W-:-:S04]  /*ea70*/  SHF.R.U32.HI R3, RZ, 0x18, R2 ;  /* 0x00000018ff037819 */ /* 0x000fc80000011602 */
[----:B------:R-:W-:-:S05]  /*ea80*/  LOP3.LUT R3, R0, R3, RZ, 0xfc, !PT ;  /* 0x0000000300037212 */ /* 0x000fca00078efcff */
[----:B------:R-:W-:Y:S01]  /*ea90*/  STG.E.U8 [R16.64], R3 ;  /* 0x0000000310007986 */ /* 0x000fe2000c101124 */
[----:B------:R-:W-:Y:S05]  /*eaa0*/  EXIT ;  /* 0x000000000000794d */ /* 0x000fea0003800000 */
.L_x_2337:
[----:B------:R-:W0:Y:S02]  /*eab0*/  I2F.S16 R0, R19 ;  /* 0x0000001300007306 */ /* 0x000e240000101400 */
[----:B0-----:R-:W-:-:S05]  /*eac0*/  F2FP.BF16.PACK_AB R0, RZ, R0 ;  /* 0x00000000ff00723e */ /* 0x001fca00000010ff */
[----:B------:R-:W-:Y:S01]  /*ead0*/  STG.E.U16 [R16.64], R0 ;  /* 0x0000000010007986 */ /* 0x000fe2000c101524 */
[----:B------:R-:W-:Y:S05]  /*eae0*/  EXIT ;  /* 0x000000000000794d */ /* 0x000fea0003800000 */
.L_x_2334:
        /* <DEDUP_REMOVED lines=10> */
.L_x_2346:
        /* <DEDUP_REMOVED lines=17> */
.L_x_2349:
[----:B------:R-:W-:-:S04]  /*eca0*/  LOP3.LUT R2, R19, 0x80000000, RZ, 0xc0, !PT ;  /* 0x8000000013027812 */ /* 0x000fc800078ec0ff */
[----:B------:R-:W-:-:S04]  /*ecb0*/  SHF.R.U32.HI R3, RZ, 0x18, R2 ;  /* 0x00000018ff037819 */ /* 0x000fc80000011602 */
[----:B------:R-:W-:-:S04]  /*ecc0*/  LOP3.LUT R0, R0, R3, RZ, 0xfc, !PT ;  /* 0x0000000300007212 */ /* 0x000fc800078efcff */
[----:B------:R-:W-:Y:S02]  /*ecd0*/  PRMT R8, R0, 0x7610, R8 ;  /* 0x0000761000087816 */ /* 0x000fe40000000008 */
.L_x_2348:
[----:B------:R-:W-:Y:S05]  /*ece0*/  BSYNC B0 ;  /* 0x0000000000007941 */ /* 0x000fea0003800000 */
.L_x_2347:
[----:B------:R-:W-:Y:S01]  /*ecf0*/  STG.E.U8 [R16.64], R8 ;  /* 0x0000000810007986 */ /* 0x000fe2000c101124 */
[----:B------:R-:W-:Y:S05]  /*ed00*/  EXIT ;  /* 0x000000000000794d */ /* 0x000fea0003800000 */
.L_x_2345:
        /* <DEDUP_REMOVED lines=17> */
.L_x_2352:
[----:B------:R-:W-:-:S04]  /*ee20*/  LOP3.LUT R2, R19, 0x80000000, RZ, 0xc0, !PT ;  /* 0x8000000013027812 */ /* 0x000fc800078ec0ff */
[----:B------:R-:W-:-:S04]  /*ee30*/  SHF.R.U32.HI R3, RZ, 0x18, R2 ;  /* 0x00000018ff037819 */ /* 0x000fc80000011602 */
[----:B------:R-:W-:-:S04]  /*ee40*/  LOP3.LUT R0, R0, R3, RZ, 0xfc, !PT ;  /* 0x0000000300007212 */ /* 0x000fc800078efcff */
[----:B------:R-:W-:Y:S02]  /*ee50*/  PRMT R8, R0, 0x7610, R8 ;  /* 0x0000761000087816 */ /* 0x000fe40000000008 */
.L_x_2351:
[----:B------:R-:W-:Y:S05]  /*ee60*/  BSYNC B0 ;  /* 0x0000000000007941 */ /* 0x000fea0003800000 */
.L_x_2350:
[----:B------:R-:W-:Y:S01]  /*ee70*/  STG.E.U8 [R16.64], R8 ;  /* 0x0000000810007986 */ /* 0x000fe2000c101124 */
[----:B------:R-:W-:Y:S05]  /*ee80*/  EXIT ;  /* 0x000000000000794d */ /* 0x000fea0003800000 */
.L_x_2344:
        /* <DEDUP_REMOVED lines=22> */
.L_x_2327:
        /* <DEDUP_REMOVED lines=20> */
.L_x_2354:
[----:B------:R-:W-:-:S04]  /*f130*/  PRMT R2, R19, 0x9910, RZ ;  /* 0x0000991013027816 */ /* 0x000fc800000000ff */
[----:B------:R-:W-:-:S05]  /*f140*/  SHF.R.S32.HI R3, RZ, 0x1f, R2 ;  /* 0x0000001fff037819 */ /* 0x000fca0000011402 */
[----:B------:R-:W-:Y:S01]  /*f150*/  STG.E.64 [R16.64], R2 ;  /* 0x0000000210007986 */ /* 0x000fe2000c101b24 */
[----:B------:R-:W-:Y:S05]  /*f160*/  EXIT ;  /* 0x000000000000794d */ /* 0x000fea0003800000 */
.L_x_2353:
[----:B------:R-:W-:-:S05]  /*f170*/  PRMT R3, R19, 0x9910, RZ ;  /* 0x0000991013037816 */ /* 0x000fca00000000ff */
[----:B------:R-:W-:Y:S01]  /*f180*/  STG.E [R16.64], R3 ;  /* 0x0000000310007986 */ /* 0x000fe2000c101924 */
[----:B------:R-:W-:Y:S05]  /*f190*/  EXIT ;  /* 0x000000000000794d */ /* 0x000fea0003800000 */
.L_x_2355:
        /* <DEDUP_REMOVED lines=14> */
.L_x_25061:


//--------------------- .text._ZN2at6native27unrolled_elementwise_kernelINS0_13BinaryFunctorIsssNS0_17BitwiseXorFunctorIsEEEESt5arrayIPcLm3EELi4E23TrivialOffsetCalculatorILi2EjES9_ILi1EjENS0_6memory12LoadWithCastILi2EEENSC_13StoreWithCastILi1EEEEEviT_T0_T2_T3_T4_T5_ --------------------------
	.section	.text._ZN2at6native27unrolled_elementwise_kernelINS0_13BinaryFunctorIsssNS0_17BitwiseXorFunctorIsEEEESt5arrayIPcLm3EELi4E23TrivialOffsetCalculatorILi2EjES9_ILi1EjENS0_6memory12LoadWithCastILi2EEENSC_13StoreWithCastILi1EEEEEviT_T0_T2_T3_T4_T5_,"ax",@progbits
	.sectioninfo	@"SHI_REGISTERS=32"
	.align	128
        .global         _ZN2at6native27unrolled_elementwise_kernelINS0_13BinaryFunctorIsssNS0_17BitwiseXorFunctorIsEEEESt5arrayIPcLm3EELi4E23TrivialOffsetCalculatorILi2EjES9_ILi1EjENS0_6memory12LoadWithCastILi2EEENSC_13StoreWithCastILi1EEEEEviT_T0_T2_T3_T4_T5_
        .type           _ZN2at6native27unrolled_elementwise_kernelINS0_13BinaryFunctorIsssNS0_17BitwiseXorFunctorIsEEEESt5arrayIPcLm3EELi4E23TrivialOffsetCalculatorILi2EjES9_ILi1EjENS0_6memory12LoadWithCastILi2EEENSC_13StoreWithCastILi1EEEEEviT_T0_T2_T3_T4_T5_,@function
        .size           _ZN2at6native27unrolled_elementwise_kernelINS0_13BinaryFunctorIsssNS0_17BitwiseXorFunctorIsEEEESt5arrayIPcLm3EELi4E23TrivialOffsetCalculatorILi2EjES9_ILi1EjENS0_6memory12LoadWithCastILi2EEENSC_13StoreWithCastILi1EEEEEviT_T0_T2_T3_T4_T5_,(.L_x_25062 - _ZN2at6native27unrolled_elementwise_kernelINS0_13BinaryFunctorIsssNS0_17BitwiseXorFunctorIsEEEESt5arrayIPcLm3EELi4E23TrivialOffsetCalculatorILi2EjES9_ILi1EjENS0_6memory12LoadWithCastILi2EEENSC_13StoreWithCastILi1EEEEEviT_T0_T2_T3_T4_T5_)
        .other          _ZN2at6native27unrolled_elementwise_kernelINS0_13BinaryFunctorIsssNS0_17BitwiseXorFunctorIsEEEESt5arrayIPcLm3EELi4E23TrivialOffsetCalculatorILi2EjES9_ILi1EjENS0_6memory12LoadWithCastILi2EEENSC_13StoreWithCastILi1EEEEEviT_T0_T2_T3_T4_T5_,@"STO_CUDA_ENTRY STV_DEFAULT"
_ZN2at6native27unrolled_elementwise_kernelINS0_13BinaryFunctorIsssNS0_17BitwiseXorFunctorIsEEEESt5arrayIPcLm3EELi4E23TrivialOffsetCalculatorILi2EjES9_ILi1EjENS0_6memory12LoadWithCastILi2EEENSC_13StoreWithCastILi1EEEEEviT_T0_T2_T3_T4_T5_:
.text._ZN2at6native27unrolled_elementwise_kernelINS0_13BinaryFunctorIsssNS0_17BitwiseXorFunctorIsEEEESt5arrayIPcLm3EELi4E23TrivialOffsetCalculatorILi2EjES9_ILi1EjENS0_6memory12LoadWithCastILi2EEENSC_13StoreWithCastILi1EEEEEviT_T0_T2_T3_T4_T5_:
        /* <DEDUP_REMOVED lines=31> */
.L_x_2361:
[----:B------:R0:W5:Y:S01]  /*01f0*/  LDG.E.U8 R25, [R4.64] ;  /* 0x0000002404197981 */ /* 0x000162000c1e1100 */
[----:B------:R-:W-:Y:S05]  /*0200*/  BRA `(.L_x_2363) ;  /* 0x00000d9000007947 */ /* 0x000fea0003800000 */
.L_x_2360:
        /* <DEDUP_REMOVED lines=8> */
.L_x_2365:
[----:B------:R0:W5:Y:S01]  /*0290*/  LDG.E.U16 R25, [R4.64] ;  /* 0x0000002404197981 */ /* 0x000162000c1e1500 */
[----:B------:R-:W-:Y:S05]  /*02a0*/  BRA `(.L_x_2363) ;  /* 0x00000cf000007947 */ /* 0x000fea0003800000 */
.L_x_2364:
[----:B------:R0:W5:Y:S01]  /*02b0*/  LDG.E.U16 R25, [R4.64] ;  /* 0x0000002404197981 */ /* 0x000162000c1e1500 */
[----:B------:R-:W-:Y:S05]  /*02c0*/  BRA `(.L_x_2363) ;  /* 0x00000cd000007947 */ /* 0x000fea0003800000 */
.L_x_2359:
        /* <DEDUP_REMOVED lines=9> */
.L_x_2367:
[----:B------:R-:W2:Y:S02]  /*0360*/  LDG.E.U16 R0, [R4.64] ;  /* 0x0000002404007981 */ /* 0x000ea4000c1e1500 */
[----:B--2---:R-:W-:-:S06]  /*0370*/  HADD2.F32 R0, -RZ, R0.H0_H0 ;  /* 0x20000000ff007230 */ /* 0x004fcc0000004100 */
[----:B------:R-:W0:Y:S02]  /*0380*/  F2I.FTZ.TRUNC.NTZ R0, R0 ;  /* 0x0000000000007305 */ /* 0x000e24000021f100 */
[----:B0-----:R-:W-:Y:S01]  /*0390*/  PRMT R25, R0, 0x7610, R25 ;  /* 0x0000761000197816 */ /* 0x001fe20000000019 */
[----:B------:R-:W-:Y:S05]  /*03a0*/  BRA `(.L_x_2363) ;  /* 0x00000bf000007947 */ /* 0x000fea0003800000 */
.L_x_2366:
        /* <DEDUP_REMOVED lines=9> */
.L_x_2369:
[----:B------:R-:W2:Y:S02]  /*0440*/  LDG.E.U16 R4, [R4.64] ;  /* 0x0000002404047981 */ /* 0x000ea4000c1e1500 */
[----:B--2---:R-:W-:-:S06]  /*0450*/  HADD2.F32 R0, -RZ, R4.H0_H0 ;  /* 0x20000004ff007230 */ /* 0x004fcc0000004100 */
[----:B------:R-:W0:Y:S02]  /*0460*/  F2I.FTZ.TRUNC.NTZ R0, R0 ;  /* 0x0000000000007305 */ /* 0x000e24000021f100 */
[----:B0-----:R-:W-:Y:S01]  /*0470*/  PRMT R25, R0, 0x7610, R25 ;  /* 0x0000761000197816 */ /* 0x001fe20000000019 */
[----:B------:R-:W-:Y:S05]  /*0480*/  BRA `(.L_x_2363) ;  /* 0x00000b1000007947 */ /* 0x000fea0003800000 */
.L_x_2368:
[----:B------:R-:W2:Y:S02]  /*0490*/  LDG.E.64 R4, [R4.64] ;  /* 0x0000002404047981 */ /* 0x000ea4000c1e1b00 */
[----:B--2---:R0:W1:Y:S01]  /*04a0*/  F2I.F64.TRUNC R25, R4 ;  /* 0x0000000400197311 */ /* 0x004062000030d100 */
[----:B------:R-:W-:Y:S05]  /*04b0*/  BRA `(.L_x_2363) ;  /* 0x00000ae000007947 */ /* 0x000fea0003800000 */
.L_x_2358:
        /* <DEDUP_REMOVED lines=12> */
.L_x_2372:
[----:B------:R-:W2:Y:S02]  /*0580*/  LDG.E.64 R4, [R4.64] ;  /* 0x0000002404047981 */ /* 0x000ea4000c1e1b00 */
[----:B--2---:R0:W1:Y:S01]  /*0590*/  F2I.F64.TRUNC R25, R4 ;  /* 0x0000000400197311 */ /* 0x004062000030d100 */
[----:B------:R-:W-:Y:S05]  /*05a0*/  BRA `(.L_x_2363) ;  /* 0x000009f000007947 */ /* 0x000fea0003800000 */
.L_x_2371:
        /* <DEDUP_REMOVED lines=28> */
.L_x_2374:
        /* <DEDUP_REMOVED lines=12> */
[----:B------:R-:W-:-:S06]  /*0830*/  LOP3.LUT R0, R3, 0x80000000, R0, 0xf8, !PT ;  /* 0x8000000003007812 */ /* 0x000fcc00078ef800 */
[----:B------:R-:W0:Y:S02]  /*0840*/  F2I.FTZ.TRUNC.NTZ R0, R0 ;  /* 0x0000000000007305 */ /* 0x000e24000021f100 */
[----:B0-----:R-:W-:Y:S01]  /*0850*/  PRMT R25, R0, 0x7610, R25 ;  /* 0x0000761000197816 */ /* 0x001fe20000000019 */
[----:B------:R-:W-:Y:S05]  /*0860*/  BRA `(.L_x_2363) ;  /* 0x0000073000007947 */ /* 0x000fea0003800000 */
.L_x_2373:
[----:B------:R-:W2:Y:S02]  /*0870*/  LDG.E.U16 R0, [R4.64] ;  /* 0x0000002404007981 */ /* 0x000ea4000c1e1500 */
[----:B--2---:R-:W-:-:S06]  /*0880*/  PRMT R0, RZ, 0x5410, R0 ;  /* 0x00005410ff007816 */ /* 0x004fcc0000000000 */
[----:B------:R-:W0:Y:S02]  /*0890*/  F2I.FTZ.TRUNC.NTZ R0, R0 ;  /* 0x0000000000007305 */ /* 0x000e24000021f100 */
[----:B0-----:R-:W-:Y:S01]  /*08a0*/  PRMT R25, R0, 0x7610, R25 ;  /* 0x0000761000197816 */ /* 0x001fe20000000019 */
[----:B------:R-:W-:Y:S05]  /*08b0*/  BRA `(.L_x_2363) ;  /* 0x000006e000007947 */ /* 0x000fea0003800000 */
.L_x_2370:
        /* <DEDUP_REMOVED lines=10> */
.L_x_2377:
        /* <DEDUP_REMOVED lines=21> */
.L_x_2381:
[----:B------:R-:W-:Y:S05]  /*0ab0*/  BSYNC B1 ;  /* 0x0000000000017941 */ /* 0x000fea0003800000 */
.L_x_2380:
[----:B------:R-:W-:Y:S01]  /*0ac0*/  LEA R5, R0, 0x3b800000, 0x17 ;  /* 0x3b80000000057811 */ /* 0x000fe200078eb8ff */
[----:B------:R-:W-:-:S05]  /*0ad0*/  IMAD.SHL.U32 R0, R3, 0x100000, RZ ;  /* 0x0010000003007824 */ /* 0x000fca00078e00ff */
[----:B------:R-:W-:Y:S02]  /*0ae0*/  LOP3.LUT R0, R5, R0, R6, 0xfe, !PT ;  /* 0x0000000005007212 */ /* 0x000fe400078efe06 */
.L_x_2379:
[----:B------:R-:W-:Y:S05]  /*0af0*/  BSYNC B0 ;  /* 0x0000000000007941 */ /* 0x000fea0003800000 */
.L_x_2378:
[----:B------:R-:W0:Y:S02]  /*0b00*/  F2I.FTZ.TRUNC.NTZ R0, R0 ;  /* 0x0000000000007305 */ /* 0x000e24000021f100 */
[----:B0-----:R-:W-:Y:S01]  /*0b10*/  PRMT R25, R0, 0x7610, R25 ;  /* 0x0000761000197816 */ /* 0x001fe20000000019 */
[----:B------:R-:W-:Y:S05]  /*0b20*/  BRA `(.L_x_2363) ;  /* 0x0000047000007947 */ /* 0x000fea0003800000 */
.L_x_2376:
        /* <DEDUP_REMOVED lines=21> */
.L_x_2385:
[----:B------:R-:W-:Y:S05]  /*0c80*/  BSYNC B1 ;  /* 0x0000000000017941 */ /* 0x000fea0003800000 */
.L_x_2384:
[----:B------:R-:W-:Y:S01]  /*0c90*/  LEA R5, R0, 0x37800000, 0x17 ;  /* 0x3780000000057811 */ /* 0x000fe200078eb8ff */
[----:B------:R-:W-:-:S05]  /*0ca0*/  IMAD.SHL.U32 R0, R3, 0x200000, RZ ;  /* 0x0020000003007824 */ /* 0x000fca00078e00ff */
[----:B------:R-:W-:Y:S02]  /*0cb0*/  LOP3.LUT R0, R5, R0, R6, 0xfe, !PT ;  /* 0x0000000005007212 */ /* 0x000fe400078efe06 */
.L_x_2383:
[----:B------:R-:W-:Y:S05]  /*0cc0*/  BSYNC B0 ;  /* 0x0000000000007941 */ /* 0x000fea0003800000 */
.L_x_2382:
[----:B------:R-:W0:Y:S02]  /*0cd0*/  F2I.FTZ.TRUNC.NTZ R0, R0 ;  /* 0x0000000000007305 */ /* 0x000e24000021f100 */
[----:B0-----:R-:W-:Y:S01]  /*0ce0*/  PRMT R25, R0, 0x7610, R25 ;  /* 0x0000761000197816 */ /* 0x001fe20000000019 */
[----:B------:R-:W-:Y:S05]  /*0cf0*/  BRA `(.L_x_2363) ;  /* 0x000002a000007947 */ /* 0x000fea0003800000 */
.L_x_2375:
        /* <DEDUP_REMOVED lines=14> */
.L_x_2389:
[----:B------:R-:W-:Y:S05]  /*0de0*/  BSYNC B0 ;  /* 0x0000000000007941 */ /* 0x000fea0003800000 */
.L_x_2388:
[----:B------:R-:W0:Y:S02]  /*0df0*/  F2I.FTZ.TRUNC.NTZ R0, R0 ;  /* 0x0000000000007305 */ /* 0x000e24000021f100 */
[----:B0-----:R-:W-:Y:S01]  /*0e00*/  PRMT R25, R0, 0x7610, R25 ;  /* 0x0000761000197816 */ /* 0x001fe20000000019 */
[----:B------:R-:W-:Y:S05]  /*0e10*/  BRA `(.L_x_2363) ;  /* 0x0000018000007947 */ /* 0x000fea0003800000 */
.L_x_2362:
        /* <DEDUP_REMOVED lines=21> */
.L_x_2387:
[----:B------:R0:W5:Y:S01]  /*0f70*/  LDG.E.U16 R25, [R4.64] ;  /* 0x0000002404197981 */ /* 0x000162000c1e1500 */
[----:B------:R-:W-:Y:S05]  /*0f80*/  BRA `(.L_x_2363) ;  /* 0x0000001000007947 */ /* 0x000fea0003800000 */
.L_x_2386:
[----:B------:R0:W5:Y:S02]  /*0f90*/  LDG.E.U16 R25, [R4.64] ;  /* 0x0000002404197981 */ /* 0x000164000c1e1500 */
.L_x_2363:
[----:B------:R-:W-:Y:S01]  /*0fa0*/  PRMT R0, R23, 0x9910, RZ ;  /* 0x0000991017007816 */ /* 0x000fe200000000ff */
[----:B0-----:R-:W-:-:S03]  /*0fb0*/  IMAD R4, R17, c[0x0][0x18c], RZ ;  /* 0x0000630011047a24 */ /* 0x001fc600078e02ff */
        /* <DEDUP_REMOVED lines=14> */
.L_x_2393:
[----:B------:R0:W5:Y:S01]  /*10a0*/  LDG.E.U8 R28, [R4.64] ;  /* 0x00000024041c7981 */ /* 0x000162000c1e1100 */
[----:B------:R-:W-:Y:S05]  /*10b0*/  BRA `(.L_x_2395) ;  /* 0x00000d8000007947 */ /* 0x000fea0003800000 */
.L_x_2392:
        /* <DEDUP_REMOVED lines=8> */
.L_x_2397:
[----:B------:R0:W5:Y:S01]  /*1140*/  LDG.E.U16 R28, [R4.64] ;  /* 0x00000024041c7981 */ /* 0x000162000c1e1500 */
[----:B------:R-:W-:Y:S05]  /*1150*/  BRA `(.L_x_2395) ;  /* 0x00000ce000007947 */ /* 0x000fea0003800000 */
.L_x_2396:
[----:B------:R0:W5:Y:S01]  /*1160*/  LDG.E.U16 R28, [R4.64] ;  /* 0x00000024041c7981 */ /* 0x000162000c1e1500 */
[----:B------:R-:W-:Y:S05]  /*1170*/  BRA `(.L_x_2395) ;  /* 0x00000cc000007947 */ /* 0x000fea0003800000 */
.L_x_2391:
        /* <DEDUP_REMOVED lines=9> */
.L_x_2399:
[----:B------:R-:W2:Y:S02]  /*1210*/  LDG.E.U16 R0, [R4.64] ;  /* 0x0000002404007981 */ /* 0x000ea4000c1e1500 */
[----:B--2---:R-:W-:-:S06]  /*1220*/  HADD2.F32 R0, -RZ, R0.H0_H0 ;  /* 0x20000000ff007230 */ /* 0x004fcc0000004100 */
[----:B------:R-:W0:Y:S02]  /*1230*/  F2I.FTZ.TRUNC.NTZ R0, R0 ;  /* 0x0000000000007305 */ /* 0x000e24000021f100 */
[----:B0-----:R-:W-:Y:S01]  /*1240*/  PRMT R28, R0, 0x7610, R28 ;  /* 0x00007610001c7816 */ /* 0x001fe2000000001c */
[----:B------:R-:W-:Y:S05]  /*1250*/  BRA `(.L_x_2395) ;  /* 0x00000be000007947 */ /* 0x000fea0003800000 */
.L_x_2398:
        /* <DEDUP_REMOVED lines=9> */
.L_x_2401:
[----:B------:R-:W2:Y:S02]  /*12f0*/  LDG.E.U16 R4, [R4.64] ;  /* 0x0000002404047981 */ /* 0x000ea4000c1e1500 */
[----:B--2---:R-:W-:-:S06]  /*1300*/  HADD2.F32 R0, -RZ, R4.H0_H0 ;  /* 0x20000004ff007230 */ /* 0x004fcc0000004100 */
[----:B------:R-:W0:Y:S02]  /*1310*/  F2I.FTZ.TRUNC.NTZ R0, R0 ;  /* 0x0000000000007305 */ /* 0x000e24000021f100 */
[----:B0-----:R-:W-:Y:S01]  /*1320*/  PRMT R28, R0, 0x7610, R28 ;  /* 0x00007610001c7816 */ /* 0x001fe2000000001c */
[----:B------:R-:W-:Y:S05]  /*1330*/  BRA `(.L_x_2395) ;  /* 0x00000b0000007947 */ /* 0x000fea0003800000 */
.L_x_2400:
[----:B------:R-:W2:Y:S02]  /*1340*/  LDG.E.64 R4, [R4.64] ;  /* 0x0000002404047981 */ /* 0x000ea4000c1e1b00 */
[----:B--2---:R0:W2:Y:S01]  /*1350*/  F2I.F64.TRUNC R28, R4 ;  /* 0x00000004001c7311 */ /* 0x0040a2000030d100 */
[----:B------:R-:W-:Y:S05]  /*1360*/  BRA `(.L_x_2395) ;  /* 0x00000ad000007947 */ /* 0x000fea0003800000 */
.L_x_2390:
        /* <DEDUP_REMOVED lines=12> */
.L_x_2404:
[----:B------:R-:W2:Y:S02]  /*1430*/  LDG.E.64 R4, [R4.64] ;  /* 0x0000002404047981 */ /* 0x000ea4000c1e1b00 */
[----:B--2---:R0:W2:Y:S01]  /*1440*/  F2I.F64.TRUNC R28, R4 ;  /* 0x00000004001c7311 */ /* 0x0040a2000030d100 */
[----:B------:R-:W-:Y:S05]  /*1450*/  BRA `(.L_x_2395) ;  /* 0x000009e000007947 */ /* 0x000fea0003800000 */
.L_x_2403:
        /* <DEDUP_REMOVED lines=28> */
.L_x_2406:
        /* <DEDUP_REMOVED lines=15> */
.L_x_2405:
[----:B------:R-:W2:Y:S02]  /*1710*/  LDG.E.U16 R0, [R4.64] ;  /* 0x0000002404007981 */ /* 0x000ea4000c1e1500 */
[----:B--2---:R-:W-:-:S06]  /*1720*/  PRMT R0, RZ, 0x5410, R0 ;  /* 0x00005410ff007816 */ /* 0x004fcc0000000000 */
[----:B------:R-:W0:Y:S02]  /*1730*/  F2I.FTZ.TRUNC.NTZ R0, R0 ;  /* 0x0000000000007305 */ /* 0x000e24000021f100 */
[----:B0-----:R-:W-:Y:S01]  /*1740*/  PRMT R28, R0, 0x7610, R28 ;  /* 0x00007610001c7816 */ /* 0x001fe2000000001c */
[----:B------:R-:W-:Y:S05]  /*1750*/  BRA `(.L_x_2395) ;  /* 0x000006e000007947 */ /* 0x000fea0003800000 */
.L_x_2402:
        /* <DEDUP_REMOVED lines=10> */
.L_x_2409:
        /* <DEDUP_REMOVED lines=21> */
.L_x_2413:
[----:B------:R-:W-:Y:S05]  /*1950*/  BSYNC B1 ;  /* 0x0000000000017941 */ /* 0x000fea0003800000 */
.L_x_2412:
[----:B------:R-:W-:Y:S01]  /*1960*/  LEA R5, R0, 0x3b800000, 0x17 ;  /* 0x3b80000000057811 */ /* 0x000fe200078eb8ff */
[----:B------:R-:W-:-:S05]  /*1970*/  IMAD.SHL.U32 R0, R3, 0x100000, RZ ;  /* 0x0010000003007824 */ /* 0x000fca00078e00ff */
[----:B------:R-:W-:Y:S02]  /*1980*/  LOP3.LUT R0, R5, R0, R6, 0xfe, !PT ;  /* 0x0000000005007212 */ /* 0x000fe400078efe06 */
.L_x_2411:
[----:B------:R-:W-:Y:S05]  /*1990*/  BSYNC B0 ;  /* 0x0000000000007941 */ /* 0x000fea0003800000 */
.L_x_2410:
[----:B------:R-:W0:Y:S02]  /*19a0*/  F2I.FTZ.TRUNC.NTZ R0, R0 ;  /* 0x0000000000007305 */ /* 0x000e24000021f100 */
[----:B0-----:R-:W-:Y:S01]  /*19b0*/  PRMT R28, R0, 0x7610, R28 ;  /* 0x00007610001c7816 */ /* 0x001fe2000000001c */
[----:B------:R-:W-:Y:S05]  /*19c0*/  BRA `(.L_x_2395) ;  /* 0x0000047000007947 */ /* 0x000fea0003800000 */
.L_x_2408:
        /* <DEDUP_REMOVED lines=21> */
.L_x_2417:
[----:B------:R-:W-:Y:S05]  /*1b20*/  BSYNC B1 ;  /* 0x0000000000017941 */ /* 0x000fea0003800000 */
.L_x_2416:
[----:B------:R-:W-:Y:S01]  /*1b30*/  LEA R5, R0, 0x37800000, 0x17 ;  /* 0x3780000000057811 */ /* 0x000fe200078eb8ff */
[----:B------:R-:W-:-:S05]  /*1b40*/  IMAD.SHL.U32 R0, R3, 0x200000, RZ ;  /* 0x0020000003007824 */ /* 0x000fca00078e00ff */
[----:B------:R-:W-:Y:S02]  /*1b50*/  LOP3.LUT R0, R5, R0, R6, 0xfe, !PT ;  /* 0x0000000005007212 */ /* 0x000fe400078efe06 */
.L_x_2415:
[----:B------:R-:W-:Y:S05]  /*1b60*/  BSYNC B0 ;  /* 0x0000000000007941 */ /* 0x000fea0003800000 */
.L_x_2414:
[----:B------:R-:W0:Y:S02]  /*1b70*/  F2I.FTZ.TRUNC.NTZ R0, R0 ;  /* 0x0000000000007305 */ /* 0x000e24000021f100 */
[----:B0-----:R-:W-:Y:S01]  /*1b80*/  PRMT R28, R0, 0x7610, R28 ;  /* 0x00007610001c7816 */ /* 0x001fe2000000001c */
[----:B------:R-:W-:Y:S05]  /*1b90*/  BRA `(.L_x_2395) ;  /* 0x000002a000007947 */ /* 0x000fea0003800000 */
.L_x_2407:
        /* <DEDUP_REMOVED lines=14> */
.L_x_2421:
[----:B------:R-:W-:Y:S05]  /*1c80*/  BSYNC B0 ;  /* 0x0000000000007941 */ /* 0x000fea0003800000 */
.L_x_2420:
[----:B------:R-:W0:Y:S02]  /*1c90*/  F2I.FTZ.TRUNC.NTZ R0, R0 ;  /* 0x0000000000007305 */ /* 0x000e24000021f100 */
[----:B0-----:R-:W-:Y:S01]  /*1ca0*/  PRMT R28, R0, 0x7610, R28 ;  /* 0x00007610001c7816 */ /* 0x001fe2000000001c */
[----:B------:R-:W-:Y:S05]  /*1cb0*/  BRA `(.L_x_2395) ;  /* 0x0000018000007947 */ /* 0x000fea0003800000 */
.L_x_2394:
        /* <DEDUP_REMOVED lines=21> */
.L_x_2419:
[----:B------:R0:W5:Y:S01]  /*1e10*/  LDG.E.U16 R28, [R4.64] ;  /* 0x00000024041c7981 */ /* 0x000162000c1e1500 */
[----:B------:R-:W-:Y:S05]  /*1e20*/  BRA `(.L_x_2395) ;  /* 0x0000001000007947 */ /* 0x000fea0003800000 */
.L_x_2418:
[----:B------:R0:W5:Y:S02]  /*1e30*/  LDG.E.U16 R28, [R4.64] ;  /* 0x00000024041c7981 */ /* 0x000164000c1e1500 */
.L_x_2395:
[----:B------:R-:W3:Y:S02]  /*1e40*/  S2R R18, SR_TID.X ;  /* 0x0000000000127919 */ /* 0x000ee40000002100 */
[----:B---3--:R-:W-:Y:S02]  /*1e50*/  IADD3 R18, R18, 0x80, RZ ;  /* 0x0000008012127810 */ /* 0x008fe40007ffe0ff */
.L_x_2357:
[----:B-1-3--:R-:W-:Y:S05]  /*1e60*/  BSYNC B6 ;  /* 0x0000000000067941 */ /* 0x00afea0003800000 */
.L_x_2356:
        /* <DEDUP_REMOVED lines=21> */
.L_x_2427:
[----:B------:R0:W5:Y:S01]  /*1fc0*/  LDG.E.U8 R22, [R4.64] ;  /* 0x0000002404167981 */ /* 0x000162000c1e1100 */
[----:B------:R-:W-:Y:S05]  /*1fd0*/  BRA `(.L_x_2429) ;  /* 0x00000d8000007947 */ /* 0x000fea0003800000 */
.L_x_2426:
        /* <DEDUP_REMOVED lines=8> */
.L_x_2431:
[----:B------:R0:W5:Y:S01]  /*2060*/  LDG.E.U16 R22, [R4.64] ;  /* 0x0000002404167981 */ /* 0x000162000c1e1500 */
[----:B------:R-:W-:Y:S05]  /*2070*/  BRA `(.L_x_2429) ;  /* 0x00000ce000007947 */ /* 0x000fea0003800000 */
.L_x_2430:
[----:B------:R0:W5:Y:S01]  /*2080*/  LDG.E.U16 R22, [R4.64] ;  /* 0x0000002404167981 */ /* 0x000162000c1e1500 */
[----:B------:R-:W-:Y:S05]  /*2090*/  BRA `(.L_x_2429) ;  /* 0x00000cc000007947 */ /* 0x000fea0003800000 */
.L_x_2425:
[----:B------:R-:W-:-:S13]  /*20a0*/  ISETP.GT.AND P0, PT, R0, 0x6, PT ;  /* 0x000000060000780c */ /* 0x000fda0003f04270 */
[----:B------:R-:W-:Y:S05]  /*20b0*/  @P0 BRA `(.L_x_2432) ;  /* 0x000000c000000947 */ /* 0x000fea0003800000 */
[----:B------:R-:W-:-:S13]  /*20c0*/  ISETP.NE.AND P0, PT, R0, 0x5, PT ;  /* 0x000000050000780c */ /* 0x000fda0003f05270 */
[----:B------:R-:W-:Y:S05]  /*20d0*/  @!P0 BRA `(.L_x_2433) ;  /* 0x0000005000008947 */ /* 0x000fea0003800000 */
[----:B------:R-:W-:-:S13]  /*20e0*/  ISETP.NE.AND P0, PT, R0, 0x6, PT ;  /* 0x000000060000780c */ /* 0x000fda0003f05270 */
[----:B------:R-:W-:Y:S05]  /*20f0*/  @P0 BRA `(.L_x_2428) ;  /* 0x00000ae000000947 */ /* 0x000fea0003800000 */
[----:B------:R-:W3:Y:S02]  /*2100*/  LDG.E R4, [R4.64] ;  /* 0x0000002404047981 */ /* 0x000ee4000c1e1900 */
[----:B---3--:R0:W1:Y:S01]  /*2110*/  F2I.FTZ.TRUNC.NTZ R22, R4 ;  /* 0x0000000400167305 */ /* 0x008062000021f100 */
[----:B------:R-:W-:Y:S05]  /*2120*/  BRA `(.L_x_2429) ;  /* 0x00000c3000007947 */ /* 0x000fea0003800000 */
.L_x_2433:
[----:B------:R-:W3:Y:S02]  /*2130*/  LDG.E.U16 R0, [R4.64] ;  /* 0x0000002404007981 */ /* 0x000ee4000c1e1500 */
[----:B---3--:R-:W-:-:S06]  /*2140*/  HADD2.F32 R0, -RZ, R0.H0_H0 ;  /* 0x20000000ff007230 */ /* 0x008fcc0000004100 */
[----:B------:R-:W0:Y:S02]  /*2150*/  F2I.FTZ.TRUNC.NTZ R0, R0 ;  /* 0x0000000000007305 */ /* 0x000e24000021f100 */
[----:B0-----:R-:W-:Y:S01]  /*2160*/  PRMT R22, R0, 0x7610, R22 ;  /* 0x0000761000167816 */ /* 0x001fe20000000016 */
[----:B------:R-:W-:Y:S05]  /*2170*/  BRA `(.L_x_2429) ;  /* 0x00000be000007947 */ /* 0x000fea0003800000 */
.L_x_2432:
[----:B------:R-:W-:-:S13]  /*2180*/  ISETP.NE.AND P0, PT, R0, 0x7, PT ;  /* 0x000000070000780c */ /* 0x000fda0003f05270 */
[----:B------:R-:W-:Y:S05]  /*2190*/  @!P0 BRA `(.L_x_2434) ;  /* 0x000000c000008947 */ /* 0x000fea0003800000 */
[----:B------:R-:W-:-:S13]  /*21a0*/  ISETP.NE.AND P0, PT, R0, 0x8, PT ;  /* 0x000000080000780c */ /* 0x000fda0003f05270 */
[----:B------:R-:W-:Y:S05]  /*21b0*/  @!P0 BRA `(.L_x_2435) ;  /* 0x0000005000008947 */ /* 0x000fea0003800000 */
[----:B------:R-:W-:-:S13]  /*21c0*/  ISETP.NE.AND P0, PT, R0, 0x9, PT ;  /* 0x000000090000780c */ /* 0x000fda0003f05270 */
[----:B------:R-:W-:Y:S05]  /*21d0*/  @P0 BRA `(.L_x_2428) ;  /* 0x00000a0000000947 */ /* 0x000fea0003800000 */
[----:B------:R-:W3:Y:S02]  /*21e0*/  LDG.E R4, [R4.64] ;  /* 0x0000002404047981 */ /* 0x000ee4000c1e1900 */
[----:B---3--:R0:W1:Y:S01]  /*21f0*/  F2I.FTZ.TRUNC.NTZ R22, R4 ;  /* 0x0000000400167305 */ /* 0x008062000021f100 */
[----:B------:R-:W-:Y:S05]  /*2200*/  BRA `(.L_x_2429) ;  /* 0x00000b5000007947 */ /* 0x000fea0003800000 */
.L_x_2435:
[----:B------:R-:W3:Y:S02]  /*2210*/  LDG.E.U16 R4, [R4.64] ;  /* 0x0000002404047981 */ /* 0x000ee4000c1e1500 */
[----:B---3--:R-:W-:-:S06]  /*2220*/  HADD2.F32 R0, -RZ, R4.H0_H0 ;  /* 0x20000004ff007230 */ /* 0x008fcc0000004100 */
[----:B------:R-:W0:Y:S02]  /*2230*/  F2I.FTZ.TRUNC.NTZ R0, R0 ;  /* 0x0000000000007305 */ /* 0x000e24000021f100 */
[----:B0-----:R-:W-:Y:S01]  /*2240*/  PRMT R22, R0, 0x7610, R22 ;  /* 0x0000761000167816 */ /* 0x001fe20000000016 */
[----:B------:R-:W-:Y:S05]  /*2250*/  BRA `(.L_x_2429) ;  /* 0x00000b0000007947 */ /* 0x000fea0003800000 */
.L_x_2434:
[----:B------:R-:W3:Y:S02]  /*2260*/  LDG.E.64 R4, [R4.64] ;  /* 0x0000002404047981 */ /* 0x000ee4000c1e1b00 */
[----:B---3--:R0:W1:Y:S01]  /*2270*/  F2I.F64.TRUNC R22, R4 ;  /* 0x0000000400167311 */ /* 0x008062000030d100 */
[----:B------:R-:W-:Y:S05]  /*2280*/  BRA `(.L_x_2429) ;  /* 0x00000ad000007947 */ /* 0x000fea0003800000 */
.L_x_2424:
        /* <DEDUP_REMOVED lines=8> */
[----:B------:R-:W3:Y:S02]  /*2310*/  LDG.E.U8 R4, [R4.64] ;  /* 0x0000002404047981 */ /* 0x000ee4000c1e1100 */
[----:B---3--:R-:W-:-:S04]  /*2320*/  ISETP.NE.AND P0, PT, R4, RZ, PT ;  /* 0x000000ff0400720c */ /* 0x008fc80003f05270 */
[----:B------:R-:W-:Y:S01]  /*2330*/  SEL R22, RZ, 0x1, !P0 ;  /* 0x00000001ff167807 */ /* 0x000fe20004000000 */
[----:B------:R-:W-:Y:S05]  /*2340*/  BRA `(.L_x_2429) ;  /* 0x00000a1000007947 */ /* 0x000fea0003800000 */
.L_x_2438:
[----:B------:R-:W3:Y:S02]  /*2350*/  LDG.E.64 R4, [R4.64] ;  /* 0x0000002404047981 */ /* 0x000ee4000c1e1b00 */
[----:B---3--:R0:W1:Y:S01]  /*2360*/  F2I.F64.TRUNC R22, R4 ;  /* 0x0000000400167311 */ /* 0x008062000030d100 */
[----:B------:R-:W-:Y:S05]  /*2370*/  BRA `(.L_x_2429) ;  /* 0x000009e000007947 */ /* 0x000fea0003800000 */
.L_x_2437:
[----:B------:R-:W-:-:S13]  /*2380*/  ISETP.NE.AND P0, PT, R0, 0xf, PT ;  /* 0x0000000f0000780c */ /* 0x000fda0003f05270 */
[----:B------:R-:W-:Y:S05]  /*2390*/  @!P0 BRA `(.L_x_2439) ;  /* 0x0000029000008947 */ /* 0x000fea0003800000 */
[----:B------:R-:W-:-:S13]  /*23a0*/  ISETP.NE.AND P0, PT, R0, 0x17, PT ;  /* 0x000000170000780c */ /* 0x000fda0003f05270 */
[----:B------:R-:W-:Y:S05]  /*23b0*/  @!P0 BRA `(.L_x_2440) ;  /* 0x0000018000008947 */ /* 0x000fea0003800000 */
[----:B------:R-:W-:-:S13]  /*23c0*/  ISETP.NE.AND P0, PT, R0, 0x18, PT ;  /* 0x000000180000780c */ /* 0x000fda0003f05270 */
[----:B------:R-:W-:Y:S05]  /*23d0*/  @P0 BRA `(.L_x_2428) ;  /* 0x0000080000000947 */ /* 0x000fea0003800000 */
[----:B------:R-:W3:Y:S01]  /*23e0*/  LDG.E.U8 R0, [R4.64] ;  /* 0x0000002404007981 */ /* 0x000ee2000c1e1100 */
[----:B------:R-:W-:Y:S02]  /*23f0*/  IMAD.MOV.U32 R9, RZ, RZ, -0x800000 ;  /* 0xff800000ff097424 */ /* 0x000fe400078e00ff */
[----:B---3--:R-:W-:-:S05]  /*2400*/  IMAD.SHL.U32 R0, R0, 0x1000000, RZ ;  /* 0x0100000000007824 */ /* 0x008fca00078e00ff */
        /* <DEDUP_REMOVED lines=19> */
.L_x_2440:
[----:B------:R-:W3:Y:S02]  /*2540*/  LDG.E.U8 R4, [R4.64] ;  /* 0x0000002404047981 */ /* 0x000ee4000c1e1100 */
[----:B---3--:R-:W-:-:S05]  /*2550*/  IMAD.SHL.U32 R0, R4, 0x2000000, RZ ;  /* 0x0200000004007824 */ /* 0x008fca00078e00ff */
        /* <DEDUP_REMOVED lines=13> */
.L_x_2439:
[----:B------:R-:W3:Y:S02]  /*2630*/  LDG.E.U16 R0, [R4.64] ;  /* 0x0000002404007981 */ /* 0x000ee4000c1e1500 */
[----:B---3--:R-:W-:-:S06]  /*2640*/  PRMT R0, RZ, 0x5410, R0 ;  /* 0x00005410ff007816 */ /* 0x008fcc0000000000 */
[----:B------:R-:W0:Y:S02]  /*2650*/  F2I.FTZ.TRUNC.NTZ R0, R0 ;  /* 0x0000000000007305 */ /* 0x000e24000021f100 */
[----:B0-----:R-:W-:Y:S01]  /*2660*/  PRMT R22, R0, 0x7610, R22 ;  /* 0x0000761000167816 */ /* 0x001fe20000000016 */
[----:B------:R-:W-:Y:S05]  /*2670*/  BRA `(.L_x_2429) ;  /* 0x000006e000007947 */ /* 0x000fea0003800000 */
.L_x_2436:
        /* <DEDUP_REMOVED lines=10> */
.L_x_2443:
[----:B------:R-:W3:Y:S01]  /*2720*/  LDG.E.U8 R3, [R4.64] ;  /* 0x0000002404037981 */ /* 0x000ee2000c1e1100 */
[----:B------:R-:W-:Y:S01]  /*2730*/  BSSY B0, `(.L_x_2444) ;  /* 0x0000018000007945 */ /* 0x000fe20003800000 */
[----:B------:R-:W-:Y:S01]  /*2740*/  IMAD.MOV.U32 R0, RZ, RZ, RZ ;  /* 0x000000ffff007224 */ /* 0x000fe200078e00ff */
[----:B---3--:R-:W-:-:S13]  /*2750*/  ISETP.NE.AND P0, PT, R3, RZ, PT ;  /* 0x000000ff0300720c */ /* 0x008fda0003f05270 */
        /* <DEDUP_REMOVED lines=17> */
.L_x_2447:
[----:B------:R-:W-:Y:S05]  /*2870*/  BSYNC B1 ;  /* 0x0000000000017941 */ /* 0x000fea0003800000 */
.L_x_2446:
[----:B------:R-:W-:Y:S01]  /*2880*/  LEA R5, R0, 0x3b800000, 0x17 ;  /* 0x3b80000000057811 */ /* 0x000fe200078eb8ff */
[----:B------:R-:W-:-:S05]  /*2890*/  IMAD.SHL.U32 R0, R3, 0x100000, RZ ;  /* 0x0010000003007824 */ /* 0x000fca00078e00ff */
[----:B------:R-:W-:Y:S02]  /*28a0*/  LOP3.LUT R0, R5, R0, R6, 0xfe, !PT ;  /* 0x0000000005007212 */ /* 0x000fe400078efe06 */
.L_x_2445:
[----:B------:R-:W-:Y:S05]  /*28b0*/  BSYNC B0 ;  /* 0x0000000000007941 */ /* 0x000fea0003800000 */
.L_x_2444:
[----:B------:R-:W0:Y:S02]  /*28c0*/  F2I.FTZ.TRUNC.NTZ R0, R0 ;  /* 0x0000000000007305 */ /* 0x000e24000021f100 */
[----:B0-----:R-:W-:Y:S01]  /*28d0*/  PRMT R22, R0, 0x7610, R22 ;  /* 0x0000761000167816 */ /* 0x001fe20000000016 */
[----:B------:R-:W-:Y:S05]  /*28e0*/  BRA `(.L_x_2429) ;  /* 0x0000047000007947 */ /* 0x000fea0003800000 */
.L_x_2442:
        /* <DEDUP_REMOVED lines=21> */
.L_x_2451:
[----:B------:R-:W-:Y:S05]  /*2a40*/  BSYNC B1 ;  /* 0x0000000000017941 */ /* 0x000fea0003800000 */
.L_x_2450:
[----:B------:R-:W-:Y:S01]  /*2a50*/  LEA R5, R0, 0x37800000, 0x17 ;  /* 0x3780000000057811 */ /* 0x000fe200078eb8ff */
[----:B------:R-:W-:-:S05]  /*2a60*/  IMAD.SHL.U32 R0, R3, 0x200000, RZ ;  /* 0x0020000003007824 */ /* 0x000fca00078e00ff */
[----:B------:R-:W-:Y:S02]  /*2a70*/  LOP3.LUT R0, R5, R0, R6, 0xfe, !PT ;  /* 0x0000000005007212 */ /* 0x000fe400078efe06 */
.L_x_2449:
[----:B------:R-:W-:Y:S05]  /*2a80*/  BSYNC B0 ;  /* 0x0000000000007941 */ /* 0x000fea0003800000 */
.L_x_2448:
[----:B------:R-:W0:Y:S02]  /*2a90*/  F2I.FTZ.TRUNC.NTZ R0, R0 ;  /* 0x0000000000007305 */ /* 0x000e24000021f100 */
[----:B0-----:R-:W-:Y:S01]  /*2aa0*/  PRMT R22, R0, 0x7610, R22 ;  /* 0x0000761000167816 */ /* 0x001fe20000000016 */
[----:B------:R-:W-:Y:S05]  /*2ab0*/  BRA `(.L_x_2429) ;  /* 0x000002a000007947 */ /* 0x000fea0003800000 */
.L_x_2441:
[----:B------:R-:W-:-:S13]  /*2ac0*/  ISETP.NE.AND P0, PT, R0, 0x1c, PT ;  /* 0x0000001c0000780c */ /* 0x000fda0003f05270 */
[----:B------:R-:W-:Y:S05]  /*2ad0*/  @!P0 BRA `(.L_x_2452) ;  /* 0x0000027000008947 */ /* 0x000fea0003800000 */
[----:B------:R-:W-:-:S13]  /*2ae0*/  ISETP.NE.AND P0, PT, R0, 0x1d, PT ;  /* 0x0000001d0000780c */ /* 0x000fda0003f05270 */
[----:B------:R-:W-:Y:S05]  /*2af0*/  @!P0 BRA `(.L_x_2453) ;  /* 0x0000023000008947 */ /* 0x000fea0003800000 */
[----:B------:R-:W-:-:S13]  /*2b00*/  ISETP.NE.AND P0, PT, R0, 0x2c, PT ;  /* 0x0000002c0000780c */ /* 0x000fda0003f05270 */
[----:B------:R-:W-:Y:S05]  /*2b10*/  @P0 BRA `(.L_x_2428) ;  /* 0x000000c000000947 */ /* 0x000fea0003800000 */
[----:B------:R-:W3:Y:S01]  /*2b20*/  LDG.E.U8 R4, [R4.64] ;  /* 0x0000002404047981 */ /* 0x000ee2000c1e1100 */
[----:B------:R-:W-:Y:S01]  /*2b30*/  BSSY B0, `(.L_x_2454) ;  /* 0x0000007000007945 */ /* 0x000fe20003800000 */
[----:B------:R-:W-:Y:S01]  /*2b40*/  IMAD.MOV.U32 R0, RZ, RZ, 0x400000 ;  /* 0x00400000ff007424 */ /* 0x000fe200078e00ff */
[----:B---3--:R-:W-:-:S13]  /*2b50*/  ISETP.NE.AND P0, PT, R4, RZ, PT ;  /* 0x000000ff0400720c */ /* 0x008fda0003f05270 */
[----:B------:R-:W-:Y:S05]  /*2b60*/  @!P0 BRA `(.L_x_2455) ;  /* 0x0000003000008947 */ /* 0x000fea0003800000 */
[----:B------:R-:W-:-:S13]  /*2b70*/  ISETP.NE.AND P0, PT, R4, 0xff, PT ;  /* 0x000000ff0400780c */ /* 0x000fda0003f05270 */
[----:B------:R-:W-:Y:S02]  /*2b80*/  @!P0 IMAD.MOV.U32 R0, RZ, RZ, 0x7f800001 ;  /* 0x7f800001ff008424 */ /* 0x000fe400078e00ff */
[----:B------:R-:W-:Y:S02]  /*2b90*/  @P0 IMAD.SHL.U32 R0, R4, 0x800000, RZ ;  /* 0x0080000004000824 */ /* 0x000fe400078e00ff */
.L_x_2455:
[----:B------:R-:W-:Y:S05]  /*2ba0*/  BSYNC B0 ;  /* 0x0000000000007941 */ /* 0x000fea0003800000 */
.L_x_2454:
[----:B------:R-:W0:Y:S02]  /*2bb0*/  F2I.FTZ.TRUNC.NTZ R0, R0 ;  /* 0x0000000000007305 */ /* 0x000e24000021f100 */
[----:B0-----:R-:W-:Y:S01]  /*2bc0*/  PRMT R22, R0, 0x7610, R22 ;  /* 0x0000761000167816 */ /* 0x001fe20000000016 */
[----:B------:R-:W-:Y:S05]  /*2bd0*/  BRA `(.L_x_2429) ;  /* 0x0000018000007947 */ /* 0x000fea0003800000 */
.L_x_2428:
        /* <DEDUP_REMOVED lines=18> */
[----:B0-2--5:R-:W-:Y:S05]  /*2d00*/  CALL.ABS.NOINC R14 ;  /* 0x000000000e007343 */ /* 0x025fea0003c00000 */
[----:B------:R-:W-:Y:S01]  /*2d10*/  PRMT R22, RZ, 0x7610, R22 ;  /* 0x00007610ff167816 */ /* 0x000fe20000000016 */
[----:B------:R-:W-:Y:S05]  /*2d20*/  BRA `(.L_x_2429) ;  /* 0x0000003000007947 */ /* 0x000fea0003800000 */
.L_x_2453:
[----:B------:R0:W5:Y:S01]  /*2d30*/  LDG.E.U16 R22, [R4.64] ;  /* 0x0000002404167981 */ /* 0x000162000c1e1500 */
[----:B------:R-:W-:Y:S05]  /*2d40*/  BRA `(.L_x_2429) ;  /* 0x0000001000007947 */ /* 0x000fea0003800000 */
.L_x_2452:
[----:B------:R0:W5:Y:S02]  /*2d50*/  LDG.E.U16 R22, [R4.64] ;  /* 0x0000002404167981 */ /* 0x000164000c1e1500 */
.L_x_2429:
        /* <DEDUP_REMOVED lines=16> */
.L_x_2459:
[----:B------:R0:W5:Y:S01]  /*2e60*/  LDG.E.U8 R27, [R4.64] ;  /* 0x00000024041b7981 */ /* 0x000162000c1e1100 */
[----:B------:R-:W-:Y:S05]  /*2e70*/  BRA `(.L_x_2461) ;  /* 0x00000d8000007947 */ /* 0x000fea0003800000 */
.L_x_2458:
        /* <DEDUP_REMOVED lines=8> */
.L_x_2463:
[----:B------:R0:W5:Y:S01]  /*2f00*/  LDG.E.U16 R27, [R4.64] ;  /* 0x00000024041b7981 */ /* 0x000162000c1e1500 */
[----:B------:R-:W-:Y:S05]  /*2f10*/  BRA `(.L_x_2461) ;  /* 0x00000ce000007947 */ /* 0x000fea0003800000 */
.L_x_2462:
[----:B------:R0:W5:Y:S01]  /*2f20*/  LDG.E.U16 R27, [R4.64] ;  /* 0x00000024041b7981 */ /* 0x000162000c1e1500 */
[----:B------:R-:W-:Y:S05]  /*2f30*/  BRA `(.L_x_2461) ;  /* 0x00000cc000007947 */ /* 0x000fea0003800000 */
.L_x_2457:
[----:B------:R-:W-:-:S13]  /*2f40*/  ISETP.GT.AND P0, PT, R0, 0x6, PT ;  /* 0x000000060000780c */ /* 0x000fda0003f04270 */
[----:B------:R-:W-:Y:S05]  /*2f50*/  @P0 BRA `(.L_x_2464) ;  /* 0x000000c000000947 */ /* 0x000fea0003800000 */
[----:B------:R-:W-:-:S13]  /*2f60*/  ISETP.NE.AND P0, PT, R0, 0x5, PT ;  /* 0x000000050000780c */ /* 0x000fda0003f05270 */
[----:B------:R-:W-:Y:S05]  /*2f70*/  @!P0 BRA `(.L_x_2465) ;  /* 0x0000005000008947 */ /* 0x000fea0003800000 */
[----:B------:R-:W-:-:S13]  /*2f80*/  ISETP.NE.AND P0, PT, R0, 0x6, PT ;  /* 0x000000060000780c */ /* 0x000fda0003f05270 */
[----:B------:R-:W-:Y:S05]  /*2f90*/  @P0 BRA `(.L_x_2460) ;  /* 0x00000ae000000947 */ /* 0x000fea0003800000 */
[----:B------:R-:W3:Y:S02]  /*2fa0*/  LDG.E R4, [R4.64] ;  /* 0x0000002404047981 */ /* 0x000ee4000c1e1900 */
[----:B---3--:R0:W3:Y:S01]  /*2fb0*/  F2I.FTZ.TRUNC.NTZ R27, R4 ;  /* 0x00000004001b7305 */ /* 0x0080e2000021f100 */
[----:B------:R-:W-:Y:S05]  /*2fc0*/  BRA `(.L_x_2461) ;  /* 0x00000c3000007947 */ /* 0x000fea0003800000 */
.L_x_2465:
[----:B------:R-:W3:Y:S02]  /*2fd0*/  LDG.E.U16 R0, [R4.64] ;  /* 0x0000002404007981 */ /* 0x000ee4000c1e1500 */
[----:B---3--:R-:W-:-:S06]  /*2fe0*/  HADD2.F32 R0, -RZ, R0.H0_H0 ;  /* 0x20000000ff007230 */ /* 0x008fcc0000004100 */
[----:B------:R-:W0:Y:S02]  /*2ff0*/  F2I.FTZ.TRUNC.NTZ R0, R0 ;  /* 0x0000000000007305 */ /* 0x000e24000021f100 */
[----:B0-----:R-:W-:Y:S01]  /*3000*/  PRMT R27, R0, 0x7610, R27 ;  /* 0x00007610001b7816 */ /* 0x001fe2000000001b */
[----:B------:R-:W-:Y:S05]  /*3010*/  BRA `(.L_x_2461) ;  /* 0x00000be000007947 */ /* 0x000fea0003800000 */
.L_x_2464:
[----:B------:R-:W-:-:S13]  /*3020*/  ISETP.NE.AND P0, PT, R0, 0x7, PT ;  /* 0x000000070000780c */ /* 0x000fda0003f05270 */
[----:B------:R-:W-:Y:S05]  /*3030*/  @!P0 BRA `(.L_x_2466) ;  /* 0x000000c000008947 */ /* 0x000fea0003800000 */
[----:B------:R-:W-:-:S13]  /*3040*/  ISETP.NE.AND P0, PT, R0, 0x8, PT ;  /* 0x000000080000780c */ /* 0x000fda0003f05270 */
[----:B------:R-:W-:Y:S05]  /*3050*/  @!P0 BRA `(.L_x_2467) ;  /* 0x0000005000008947 */ /* 0x000fea0003800000 */
[----:B------:R-:W-:-:S13]  /*3060*/  ISETP.NE.AND P0, PT, R0, 0x9, PT ;  /* 0x000000090000780c */ /* 0x000fda0003f05270 */
[----:B------:R-:W-:Y:S05]  /*3070*/  @P0 BRA `(.L_x_2460) ;  /* 0x00000a0000000947 */ /* 0x000fea0003800000 */
[----:B------:R-:W3:Y:S02]  /*3080*/  LDG.E R4, [R4.64] ;  /* 0x0000002404047981 */ /* 0x000ee4000c1e1900 */
[----:B---3--:R0:W3:Y:S01]  /*3090*/  F2I.FTZ.TRUNC.NTZ R27, R4 ;  /* 0x00000004001b7305 */ /* 0x0080e2000021f100 */
[----:B------:R-:W-:Y:S05]  /*30a0*/  BRA `(.L_x_2461) ;  /* 0x00000b5000007947 */ /* 0x000fea0003800000 */
.L_x_2467:
[----:B------:R-:W3:Y:S02]  /*30b0*/  LDG.E.U16 R4, [R4.64] ;  /* 0x0000002404047981 */ /* 0x000ee4000c1e1500 */
[----:B---3--:R-:W-:-:S06]  /*30c0*/  HADD2.F32 R0, -RZ, R4.H0_H0 ;  /* 0x20000004ff007230 */ /* 0x008fcc0000004100 */
[----:B------:R-:W0:Y:S02]  /*30d0*/  F2I.FTZ.TRUNC.NTZ R0, R0 ;  /* 0x0000000000007305 */ /* 0x000e24000021f100 */
[----:B0-----:R-:W-:Y:S01]  /*30e0*/  PRMT R27, R0, 0x7610, R27 ;  /* 0x00007610001b7816 */ /* 0x001fe2000000001b */
[----:B------:R-:W-:Y:S05]  /*30f0*/  BRA `(.L_x_2461) ;  /* 0x00000b0000007947 */ /* 0x000fea0003800000 */
.L_x_2466:
[----:B------:R-:W3:Y:S02]  /*3100*/  LDG.E.64 R4, [R4.64] ;  /* 0x0000002404047981 */ /* 0x000ee4000c1e1b00 */
[----:B---3--:R0:W3:Y:S01]  /*3110*/  F2I.F64.TRUNC R27, R4 ;  /* 0x00000004001b7311 */ /* 0x0080e2000030d100 */
[----:B------:R-:W-:Y:S05]  /*3120*/  BRA `(.L_x_2461) ;  /* 0x00000ad000007947 */ /* 0x000fea0003800000 */
.L_x_2456:
        /* <DEDUP_REMOVED lines=12> */
.L_x_2470:
[----:B------:R-:W3:Y:S02]  /*31f0*/  LDG.E.64 R4, [R4.64] ;  /* 0x0000002404047981 */ /* 0x000ee4000c1e1b00 */
[----:B---3--:R0:W3:Y:S01]  /*3200*/  F2I.F64.TRUNC R27, R4 ;  /* 0x00000004001b7311 */ /* 0x0080e2000030d100 */
[----:B------:R-:W-:Y:S05]  /*3210*/  BRA `(.L_x_2461) ;  /* 0x000009e000007947 */ /* 0x000fea0003800000 */
.L_x_2469:
        /* <DEDUP_REMOVED lines=28> */
.L_x_2472:
        /* <DEDUP_REMOVED lines=15> */
.L_x_2471:
[----:B------:R-:W3:Y:S02]  /*34d0*/  LDG.E.U16 R0, [R4.64] ;  /* 0x0000002404007981 */ /* 0x000ee4000c1e1500 */
[----:B---3--:R-:W-:-:S06]  /*34e0*/  PRMT R0, RZ, 0x5410, R0 ;  /* 0x00005410ff007816 */ /* 0x008fcc0000000000 */
[----:B------:R-:W0:Y:S02]  /*34f0*/  F2I.FTZ.TRUNC.NTZ R0, R0 ;  /* 0x0000000000007305 */ /* 0x000e24000021f100 */
[----:B0-----:R-:W-:Y:S01]  /*3500*/  PRMT R27, R0, 0x7610, R27 ;  /* 0x00007610001b7816 */ /* 0x001fe2000000001b */
[----:B------:R-:W-:Y:S05]  /*3510*/  BRA `(.L_x_2461) ;  /* 0x000006e000007947 */ /* 0x000fea0003800000 */
.L_x_2468:
        /* <DEDUP_REMOVED lines=10> */
.L_x_2475:
        /* <DEDUP_REMOVED lines=21> */
.L_x_2479:
[----:B------:R-:W-:Y:S05]  /*3710*/  BSYNC B1 ;  /* 0x0000000000017941 */ /* 0x000fea0003800000 */
.L_x_2478:
[----:B------:R-:W-:Y:S01]  /*3720*/  LEA R5, R0, 0x3b800000, 0x17 ;  /* 0x3b80000000057811 */ /* 0x000fe200078eb8ff */
[----:B------:R-:W-:-:S05]  /*3730*/  IMAD.SHL.U32 R0, R3, 0x100000, RZ ;  /* 0x0010000003007824 */ /* 0x000fca00078e00ff */
[----:B------:R-:W-:Y:S02]  /*3740*/  LOP3.LUT R0, R5, R0, R6, 0xfe, !PT ;  /* 0x0000000005007212 */ /* 0x000fe400078efe06 */
.L_x_2477:
[----:B------:R-:W-:Y:S05]  /*3750*/  BSYNC B0 ;  /* 0x0000000000007941 */ /* 0x000fea0003800000 */
.L_x_2476:
[----:B------:R-:W0:Y:S02]  /*3760*/  F2I.FTZ.TRUNC.NTZ R0, R0 ;  /* 0x0000000000007305 */ /* 0x000e24000021f100 */
[----:B0-----:R-:W-:Y:S01]  /*3770*/  PRMT R27, R0, 0x7610, R27 ;  /* 0x00007610001b7816 */ /* 0x001fe2000000001b */
[----:B------:R-:W-:Y:S05]  /*3780*/  BRA `(.L_x_2461) ;  /* 0x0000047000007947 */ /* 0x000fea0003800000 */
.L_x_2474:
        /* <DEDUP_REMOVED lines=21> */
.L_x_2483:
[----:B------:R-:W-:Y:S05]  /*38e0*/  BSYNC B1 ;  /* 0x0000000000017941 */ /* 0x000fea0003800000 */
.L_x_2482:
[----:B------:R-:W-:Y:S01]  /*38f0*/  LEA R5, R0, 0x37800000, 0x17 ;  /* 0x3780000000057811 */ /* 0x000fe200078eb8ff */
[----:B------:R-:W-:-:S05]  /*3900*/  IMAD.SHL.U32 R0, R3, 0x200000, RZ ;  /* 0x0020000003007824 */ /* 0x000fca00078e00ff */
[----:B------:R-:W-:Y:S02]  /*3910*/  LOP3.LUT R0, R5, R0, R6, 0xfe, !PT ;  /* 0x0000000005007212 */ /* 0x000fe400078efe06 */
.L_x_2481:
[----:B------:R-:W-:Y:S05]  /*3920*/  BSYNC B0 ;  /* 0x0000000000007941 */ /* 0x000fea0003800000 */
.L_x_2480:
[----:B------:R-:W0:Y:S02]  /*3930*/  F2I.FTZ.TRUNC.NTZ R0, R0 ;  /* 0x0000000000007305 */ /* 0x000e24000021f100 */
[----:B0-----:R-:W-:Y:S01]  /*3940*/  PRMT R27, R0, 0x7610, R27 ;  /* 0x00007610001b7816 */ /* 0x001fe2000000001b */
[----:B------:R-:W-:Y:S05]  /*3950*/  BRA `(.L_x_2461) ;  /* 0x000002a000007947 */ /* 0x000fea0003800000 */
.L_x_2473:
        /* <DEDUP_REMOVED lines=14> */
.L_x_2487:
[----:B------:R-:W-:Y:S05]  /*3a40*/  BSYNC B0 ;  /* 0x0000000000007941 */ /* 0x000fea0003800000 */
.L_x_2486:
[----:B------:R-:W0:Y:S02]  /*3a50*/  F2I.FTZ.TRUNC.NTZ R0, R0 ;  /* 0x0000000000007305 */ /* 0x000e24000021f100 */
[----:B0-----:R-:W-:Y:S01]  /*3a60*/  PRMT R27, R0, 0x7610, R27 ;  /* 0x00007610001b7816 */ /* 0x001fe2000000001b */
[----:B------:R-:W-:Y:S05]  /*3a70*/  BRA `(.L_x_2461) ;  /* 0x0000018000007947 */ /* 0x000fea0003800000 */
.L_x_2460:
        /* <DEDUP_REMOVED lines=18> */
[----:B012--5:R-:W-:Y:S05]  /*3ba0*/  CALL.ABS.NOINC R14 ;  /* 0x000000000e007343 */ /* 0x027fea0003c00000 */
[----:B------:R-:W-:Y:S01]  /*3bb0*/  PRMT R27, RZ, 0x7610, R27 ;  /* 0x00007610ff1b7816 */ /* 0x000fe2000000001b */
[----:B------:R-:W-:Y:S05]  /*3bc0*/  BRA `(.L_x_2461) ;  /* 0x0000003000007947 */ /* 0x000fea0003800000 */
.L_x_2485:
[----:B------:R0:W5:Y:S01]  /*3bd0*/  LDG.E.U16 R27, [R4.64] ;  /* 0x00000024041b7981 */ /* 0x000162000c1e1500 */
[----:B------:R-:W-:Y:S05]  /*3be0*/  BRA `(.L_x_2461) ;  /* 0x0000001000007947 */ /* 0x000fea0003800000 */
.L_x_2484:
[----:B------:R0:W5:Y:S02]  /*3bf0*/  LDG.E.U16 R27, [R4.64] ;  /* 0x00000024041b7981 */ /* 0x000164000c1e1500 */
.L_x_2461:
[----:B------:R-:W-:-:S03]  /*3c00*/  IADD3 R18, R18, 0x80, RZ ;  /* 0x0000008012127810 */ /* 0x000fc60007ffe0ff */
.L_x_2423:
[----:B------:R-:W-:Y:S05]  /*3c10*/  BSYNC B6 ;  /* 0x0000000000067941 */ /* 0x000fea0003800000 */
.L_x_2422:
[----:B------:R-:W-:Y:S01]  /*3c20*/  ISETP.GE.AND P0, PT, R18, R16, PT ;  /* 0x000000101200720c */ /* 0x000fe20003f06270 */
[----:B------:R-:W-:Y:S01]  /*3c30*/  BSSY B6, `(.L_x_2488) ;  /* 0x00001db000067945 */ /* 0x000fe20003800000 */
[----:B------:R-:W-:Y:S02]  /*3c40*/  PRMT R17, RZ, 0x7610, R17 ;  /* 0x00007610ff117816 */ /* 0x000fe40000000011 */
        /* <DEDUP_REMOVED lines=20> */
.L_x_2493:
[----:B------:R0:W5:Y:S01]  /*3d90*/  LDG.E.U8 R26, [R4.64] ;  /* 0x00000024041a7981 */ /* 0x000162000c1e1100 */
[----:B------:R-:W-:Y:S05]  /*3da0*/  BRA `(.L_x_2495) ;  /* 0x00000d8000007947 */ /* 0x000fea0003800000 */
.L_x_2492:
        /* <DEDUP_REMOVED lines=8> */
.L_x_2497:
[----:B------:R0:W5:Y:S01]  /*3e30*/  LDG.E.U16 R26, [R4.64] ;  /* 0x00000024041a7981 */ /* 0x000162000c1e1500 */
[----:B------:R-:W-:Y:S05]  /*3e40*/  BRA `(.L_x_2495) ;  /* 0x00000ce000007947 */ /* 0x000fea0003800000 */
.L_x_2496:
[----:B------:R0:W5:Y:S01]  /*3e50*/  LDG.E.U16 R26, [R4.64] ;  /* 0x00000024041a7981 */ /* 0x000162000c1e1500 */
[----:B------:R-:W-:Y:S05]  /*3e60*/  BRA `(.L_x_2495) ;  /* 0x00000cc000007947 */ /* 0x000fea0003800000 */
.L_x_2491:
        /* <DEDUP_REMOVED lines=9> */
.L_x_2499:
[----:B------:R-:W4:Y:S02]  /*3f00*/  LDG.E.U16 R0, [R4.64] ;  /* 0x0000002404007981 */ /* 0x000f24000c1e1500 */
[----:B----4-:R-:W-:-:S06]  /*3f10*/  HADD2.F32 R0, -RZ, R0.H0_H0 ;  /* 0x20000000ff007230 */ /* 0x010fcc0000004100 */
[----:B------:R-:W0:Y:S02]  /*3f20*/  F2I.FTZ.TRUNC.NTZ R0, R0 ;  /* 0x0000000000007305 */ /* 0x000e24000021f100 */
[----:B0-----:R-:W-:Y:S01]  /*3f30*/  PRMT R26, R0, 0x7610, R26 ;  /* 0x00007610001a7816 */ /* 0x001fe2000000001a */
[----:B------:R-:W-:Y:S05]  /*3f40*/  BRA `(.L_x_2495) ;  /* 0x00000be000007947 */ /* 0x000fea0003800000 */
.L_x_2498:
        /* <DEDUP_REMOVED lines=9> */
.L_x_2501:
[----:B------:R-:W4:Y:S02]  /*3fe0*/  LDG.E.U16 R4, [R4.64] ;  /* 0x0000002404047981 */ /* 0x000f24000c1e1500 */
[----:B----4-:R-:W-:-:S06]  /*3ff0*/  HADD2.F32 R0, -RZ, R4.H0_H0 ;  /* 0x20000004ff007230 */ /* 0x010fcc0000004100 */
[----:B------:R-:W0:Y:S02]  /*4000*/  F2I.FTZ.TRUNC.NTZ R0, R0 ;  /* 0x0000000000007305 */ /* 0x000e24000021f100 */
[----:B0-----:R-:W-:Y:S01]  /*4010*/  PRMT R26, R0, 0x7610, R26 ;  /* 0x00007610001a7816 */ /* 0x001fe2000000001a */
[----:B------:R-:W-:Y:S05]  /*4020*/  BRA `(.L_x_2495) ;  /* 0x00000b0000007947 */ /* 0x000fea0003800000 */
.L_x_2500:
[----:B------:R-:W4:Y:S02]  /*4030*/  LDG.E.64 R4, [R4.64] ;  /* 0x0000002404047981 */ /* 0x000f24000c1e1b00 */
[----:B----4-:R0:W4:Y:S01]  /*4040*/  F2I.F64.TRUNC R26, R4 ;  /* 0x00000004001a7311 */ /* 0x010122000030d100 */
[----:B------:R-:W-:Y:S05]  /*4050*/  BRA `(.L_x_2495) ;  /* 0x00000ad000007947 */ /* 0x000fea0003800000 */
.L_x_2490:
        /* <DEDUP_REMOVED lines=12> */
.L_x_2504:
[----:B------:R-:W4:Y:S02]  /*4120*/  LDG.E.64 R4, [R4.64] ;  /* 0x0000002404047981 */ /* 0x000f24000c1e1b00 */
[----:B----4-:R0:W4:Y:S01]  /*4130*/  F2I.F64.TRUNC R26, R4 ;  /* 0x00000004001a7311 */ /* 0x010122000030d100 */
[----:B------:R-:W-:Y:S05]  /*4140*/  BRA `(.L_x_2495) ;  /* 0x000009e000007947 */ /* 0x000fea0003800000 */
.L_x_2503:
        /* <DEDUP_REMOVED lines=28> */
.L_x_2506:
[----:B------:R-:W4:Y:S02]  /*4310*/  LDG.E.U8 R4, [R4.64] ;  /* 0x0000002404047981 */ /* 0x000f24000c1e1100 */
[----:B----4-:R-:W-:-:S05]  /*4320*/  IMAD.SHL.U32 R0, R4, 0x2000000, RZ ;  /* 0x0200000004007824 */ /* 0x010fca00078e00ff */
        /* <DEDUP_REMOVED lines=13> */
.L_x_2505:
[----:B------:R-:W4:Y:S02]  /*4400*/  LDG.E.U16 R0, [R4.64] ;  /* 0x0000002404007981 */ /* 0x000f24000c1e1500 */
[----:B----4-:R-:W-:-:S06]  /*4410*/  PRMT R0, RZ, 0x5410, R0 ;  /* 0x00005410ff007816 */ /* 0x010fcc0000000000 */
[----:B------:R-:W0:Y:S02]  /*4420*/  F2I.FTZ.TRUNC.NTZ R0, R0 ;  /* 0x0000000000007305 */ /* 0x000e24000021f100 */
[----:B0-----:R-:W-:Y:S01]  /*4430*/  PRMT R26, R0, 0x7610, R26 ;  /* 0x00007610001a7816 */ /* 0x001fe2000000001a */
[----:B------:R-:W-:Y:S05]  /*4440*/  BRA `(.L_x_2495) ;  /* 0x000006e000007947 */ /* 0x000fea0003800000 */
.L_x_2502:
        /* <DEDUP_REMOVED lines=10> */
.L_x_2509:
        /* <DEDUP_REMOVED lines=21> */
.L_x_2513:
[----:B------:R-:W-:Y:S05]  /*4640*/  BSYNC B1 ;  /* 0x0000000000017941 */ /* 0x000fea0003800000 */
.L_x_2512:
[----:B------:R-:W-:Y:S01]  /*4650*/  LEA R5, R0, 0x3b800000, 0x17 ;  /* 0x3b80000000057811 */ /* 0x000fe200078eb8ff */
[----:B------:R-:W-:-:S05]  /*4660*/  IMAD.SHL.U32 R0, R3, 0x100000, RZ ;  /* 0x0010000003007824 */ /* 0x000fca00078e00ff */
[----:B------:R-:W-:Y:S02]  /*4670*/  LOP3.LUT R0, R5, R0, R6, 0xfe, !PT ;  /* 0x0000000005007212 */ /* 0x000fe400078efe06 */
.L_x_2511:
[----:B------:R-:W-:Y:S05]  /*4680*/  BSYNC B0 ;  /* 0x0000000000007941 */ /* 0x000fea0003800000 */
.L_x_2510:
[----:B------:R-:W0:Y:S02]  /*4690*/  F2I.FTZ.TRUNC.NTZ R0, R0 ;  /* 0x0000000000007305 */ /* 0x000e24000021f100 */
[----:B0-----:R-:W-:Y:S01]  /*46a0*/  PRMT R26, R0, 0x7610, R26 ;  /* 0x00007610001a7816 */ /* 0x001fe2000000001a */
[----:B------:R-:W-:Y:S05]  /*46b0*/  BRA `(.L_x_2495) ;  /* 0x0000047000007947 */ /* 0x000fea0003800000 */
.L_x_2508:
        /* <DEDUP_REMOVED lines=21> */
.L_x_2517:
[----:B------:R-:W-:Y:S05]  /*4810*/  BSYNC B1 ;  /* 0x0000000000017941 */ /* 0x000fea0003800000 */
.L_x_2516:
[----:B------:R-:W-:Y:S01]  /*4820*/  LEA R5, R0, 0x37800000, 0x17 ;  /* 0x3780000000057811 */ /* 0x000fe200078eb8ff */
[----:B------:R-:W-:-:S05]  /*4830*/  IMAD.SHL.U32 R0, R3, 0x200000, RZ ;  /* 0x0020000003007824 */ /* 0x000fca00078e00ff */
[----:B------:R-:W-:Y:S02]  /*4840*/  LOP3.LUT R0, R5, R0, R6, 0xfe, !PT ;  /* 0x0000000005007212 */ /* 0x000fe400078efe06 */
.L_x_2515:
[----:B------:R-:W-:Y:S05]  /*4850*/  BSYNC B0 ;  /* 0x0000000000007941 */ /* 0x000fea0003800000 */
.L_x_2514:
[----:B------:R-:W0:Y:S02]  /*4860*/  F2I.FTZ.TRUNC.NTZ R0, R0 ;  /* 0x0000000000007305 */ /* 0x000e24000021f100 */
[----:B0-----:R-:W-:Y:S01]  /*4870*/  PRMT R26, R0, 0x7610, R26 ;  /* 0x00007610001a7816 */ /* 0x001fe2000000001a */
[----:B------:R-:W-:Y:S05]  /*4880*/  BRA `(.L_x_2495) ;  /* 0x000002a000007947 */ /* 0x000fea0003800000 */
.L_x_2507:
        /* <DEDUP_REMOVED lines=14> */
.L_x_2521:
[----:B------:R-:W-:Y:S05]  /*4970*/  BSYNC B0 ;  /* 0x0000000000007941 */ /* 0x000fea0003800000 */
.L_x_2520:
[----:B------:R-:W0:Y:S02]  /*4980*/  F2I.FTZ.TRUNC.NTZ R0, R0 ;  /* 0x0000000000007305 */ /* 0x000e24000021f100 */
[----:B0-----:R-:W-:Y:S01]  /*4990*/  PRMT R26, R0, 0x7610, R26 ;  /* 0x00007610001a7816 */ /* 0x001fe2000000001a */
[----:B------:R-:W-:Y:S05]  /*49a0*/  BRA `(.L_x_2495) ;  /* 0x0000018000007947 */ /* 0x000fea0003800000 */
.L_x_2494:
        /* <DEDUP_REMOVED lines=19> */
[----:B------:R-:W-:Y:S01]  /*4ae0*/  PRMT R26, RZ, 0x7610, R26 ;  /* 0x00007610ff1a7816 */ /* 0x000fe2000000001a */
[----:B------:R-:W-:Y:S05]  /*4af0*/  BRA `(.L_x_2495) ;  /* 0x0000003000007947 */ /* 0x000fea0003800000 */
.L_x_2519:
[----:B------:R0:W5:Y:S01]  /*4b00*/  LDG.E.U16 R26, [R4.64] ;  /* 0x00000024041a7981 */ /* 0x000162000c1e1500 */
[----:B------:R-:W-:Y:S05]  /*4b10*/  BRA `(.L_x_2495) ;  /* 0x0000001000007947 */ /* 0x000fea0003800000 */
.L_x_2518:
[----:B------:R0:W5:Y:S02]  /*4b20*/  LDG.E.U16 R26, [R4.64] ;  /* 0x00000024041a7981 */ /* 0x000164000c1e1500 */
.L_x_2495:
        /* <DEDUP_REMOVED lines=16> */
.L_x_2525:
[----:B------:R0:W5:Y:S01]  /*4c30*/  LDG.E.U8 R19, [R4.64] ;  /* 0x0000002404137981 */ /* 0x000162000c1e1100 */
[----:B------:R-:W-:Y:S05]  /*4c40*/  BRA `(.L_x_2527) ;  /* 0x00000d8000007947 */ /* 0x000fea0003800000 */
.L_x_2524:
        /* <DEDUP_REMOVED lines=8> */
.L_x_2529:
[----:B------:R0:W5:Y:S01]  /*4cd0*/  LDG.E.U16 R19, [R4.64] ;  /* 0x0000002404137981 */ /* 0x000162000c1e1500 */
[----:B------:R-:W-:Y:S05]  /*4ce0*/  BRA `(.L_x_2527) ;  /* 0x00000ce000007947 */ /* 0x000fea0003800000 */
.L_x_2528:
[----:B------:R0:W5:Y:S01]  /*4cf0*/  LDG.E.U16 R19, [R4.64] ;  /* 0x0000002404137981 */ /* 0x000162000c1e1500 */
[----:B------:R-:W-:Y:S05]  /*4d00*/  BRA `(.L_x_2527) ;  /* 0x00000cc000007947 */ /* 0x000fea0003800000 */
.L_x_2523:
[----:B------:R-:W-:-:S13]  /*4d10*/  ISETP.GT.AND P0, PT, R0, 0x6, PT ;  /* 0x000000060000780c */ /* 0x000fda0003f04270 */
[----:B------:R-:W-:Y:S05]  /*4d20*/  @P0 BRA `(.L_x_2530) ;  /* 0x000000c000000947 */ /* 0x000fea0003800000 */
[----:B------:R-:W-:-:S13]  /*4d30*/  ISETP.NE.AND P0, PT, R0, 0x5, PT ;  /* 0x000000050000780c */ /* 0x000fda0003f05270 */
[----:B------:R-:W-:Y:S05]  /*4d40*/  @!P0 BRA `(.L_x_2531) ;  /* 0x0000005000008947 */ /* 0x000fea0003800000 */
[----:B------:R-:W-:-:S13]  /*4d50*/  ISETP.NE.AND P0, PT, R0, 0x6, PT ;  /* 0x000000060000780c */ /* 0x000fda0003f05270 */
[----:B------:R-:W-:Y:S05]  /*4d60*/  @P0 BRA `(.L_x_2526) ;  /* 0x00000ae000000947 */ /* 0x000fea0003800000 */
[----:B----4-:R-:W4:Y:S02]  /*4d70*/  LDG.E R4, [R4.64] ;  /* 0x0000002404047981 */ /* 0x010f24000c1e1900 */
[----:B----4-:R0:W4:Y:S01]  /*4d80*/  F2I.FTZ.TRUNC.NTZ R19, R4 ;  /* 0x0000000400137305 */ /* 0x010122000021f100 */
[----:B------:R-:W-:Y:S05]  /*4d90*/  BRA `(.L_x_2527) ;  /* 0x00000c3000007947 */ /* 0x000fea0003800000 */
.L_x_2531:
[----:B----4-:R-:W4:Y:S02]  /*4da0*/  LDG.E.U16 R0, [R4.64] ;  /* 0x0000002404007981 */ /* 0x010f24000c1e1500 */
[----:B----4-:R-:W-:-:S06]  /*4db0*/  HADD2.F32 R0, -RZ, R0.H0_H0 ;  /* 0x20000000ff007230 */ /* 0x010fcc0000004100 */
[----:B------:R-:W0:Y:S02]  /*4dc0*/  F2I.FTZ.TRUNC.NTZ R0, R0 ;  /* 0x0000000000007305 */ /* 0x000e24000021f100 */
[----:B0-----:R-:W-:Y:S01]  /*4dd0*/  PRMT R19, R0, 0x7610, R19 ;  /* 0x0000761000137816 */ /* 0x001fe20000000013 */
[----:B------:R-:W-:Y:S05]  /*4de0*/  BRA `(.L_x_2527) ;  /* 0x00000be000007947 */ /* 0x000fea0003800000 */
.L_x_2530:
[----:B------:R-:W-:-:S13]  /*4df0*/  ISETP.NE.AND P0, PT, R0, 0x7, PT ;  /* 0x000000070000780c */ /* 0x000fda0003f05270 */
[----:B------:R-:W-:Y:S05]  /*4e00*/  @!P0 BRA `(.L_x_2532) ;  /* 0x000000c000008947 */ /* 0x000fea0003800000 */
[----:B------:R-:W-:-:S13]  /*4e10*/  ISETP.NE.AND P0, PT, R0, 0x8, PT ;  /* 0x000000080000780c */ /* 0x000fda0003f05270 */
[----:B------:R-:W-:Y:S05]  /*4e20*/  @!P0 BRA `(.L_x_2533) ;  /* 0x0000005000008947 */ /* 0x000fea0003800000 */
[----:B------:R-:W-:-:S13]  /*4e30*/  ISETP.NE.AND P0, PT, R0, 0x9, PT ;  /* 0x000000090000780c */ /* 0x000fda0003f05270 */
[----:B------:R-:W-:Y:S05]  /*4e40*/  @P0 BRA `(.L_x_2526) ;  /* 0x00000a0000000947 */ /* 0x000fea0003800000 */
[----:B----4-:R-:W4:Y:S02]  /*4e50*/  LDG.E R4, [R4.64] ;  /* 0x0000002404047981 */ /* 0x010f24000c1e1900 */
[----:B----4-:R0:W4:Y:S01]  /*4e60*/  F2I.FTZ.TRUNC.NTZ R19, R4 ;  /* 0x0000000400137305 */ /* 0x010122000021f100 */
[----:B------:R-:W-:Y:S05]  /*4e70*/  BRA `(.L_x_2527) ;  /* 0x00000b5000007947 */ /* 0x000fea0003800000 */
.L_x_2533:
[----:B----4-:R-:W4:Y:S02]  /*4e80*/  LDG.E.U16 R4, [R4.64] ;  /* 0x0000002404047981 */ /* 0x010f24000c1e1500 */
[----:B----4-:R-:W-:-:S06]  /*4e90*/  HADD2.F32 R0, -RZ, R4.H0_H0 ;  /* 0x20000004ff007230 */ /* 0x010fcc0000004100 */
[----:B------:R-:W0:Y:S02]  /*4ea0*/  F2I.FTZ.TRUNC.NTZ R0, R0 ;  /* 0x0000000000007305 */ /* 0x000e24000021f100 */
[----:B0-----:R-:W-:Y:S01]  /*4eb0*/  PRMT R19, R0, 0x7610, R19 ;  /* 0x0000761000137816 */ /* 0x001fe20000000013 */
[----:B------:R-:W-:Y:S05]  /*4ec0*/  BRA `(.L_x_2527) ;  /* 0x00000b0000007947 */ /* 0x000fea0003800000 */
.L_x_2532:
[----:B----4-:R-:W4:Y:S02]  /*4ed0*/  LDG.E.64 R4, [R4.64] ;  /* 0x0000002404047981 */ /* 0x010f24000c1e1b00 */
[----:B----4-:R0:W4:Y:S01]  /*4ee0*/  F2I.F64.TRUNC R19, R4 ;  /* 0x0000000400137311 */ /* 0x010122000030d100 */
[----:B------:R-:W-:Y:S05]  /*4ef0*/  BRA `(.L_x_2527) ;  /* 0x00000ad000007947 */ /* 0x000fea0003800000 */
.L_x_2522:
        /* <DEDUP_REMOVED lines=8> */
[----:B----4-:R-:W4:Y:S02]  /*4f80*/  LDG.E.U8 R4, [R4.64] ;  /* 0x0000002404047981 */ /* 0x010f24000c1e1100 */
[----:B----4-:R-:W-:-:S04]  /*4f90*/  ISETP.NE.AND P0, PT, R4, RZ, PT ;  /* 0x000000ff0400720c */ /* 0x010fc80003f05270 */
[----:B------:R-:W-:Y:S01]  /*4fa0*/  SEL R19, RZ, 0x1, !P0 ;  /* 0x00000001ff137807 */ /* 0x000fe20004000000 */
[----:B------:R-:W-:Y:S05]  /*4fb0*/  BRA `(.L_x_2527) ;  /* 0x00000a1000007947 */ /* 0x000fea0003800000 */
.L_x_2536:
[----:B----4-:R-:W4:Y:S02]  /*4fc0*/  LDG.E.64 R4, [R4.64] ;  /* 0x0000002404047981 */ /* 0x010f24000c1e1b00 */
[----:B----4-:R0:W4:Y:S01]  /*4fd0*/  F2I.F64.TRUNC R19, R4 ;  /* 0x0000000400137311 */ /* 0x010122000030d100 */
[----:B------:R-:W-:Y:S05]  /*4fe0*/  BRA `(.L_x_2527) ;  /* 0x000009e000007947 */ /* 0x000fea0003800000 */
.L_x_2535:
[----:B------:R-:W-:-:S13]  /*4ff0*/  ISETP.NE.AND P0, PT, R0, 0xf, PT ;  /* 0x0000000f0000780c */ /* 0x000fda0003f05270 */
[----:B------:R-:W-:Y:S05]  /*5000*/  @!P0 BRA `(.L_x_2537) ;  /* 0x0000029000008947 */ /* 0x000fea0003800000 */
[----:B------:R-:W-:-:S13]  /*5010*/  ISETP.NE.AND P0, PT, R0, 0x17, PT ;  /* 0x000000170000780c */ /* 0x000fda0003f05270 */
[----:B------:R-:W-:Y:S05]  /*5020*/  @!P0 BRA `(.L_x_2538) ;  /* 0x0000018000008947 */ /* 0x000fea0003800000 */
[----:B------:R-:W-:-:S13]  /*5030*/  ISETP.NE.AND P0, PT, R0, 0x18, PT ;  /* 0x000000180000780c */ /* 0x000fda0003f05270 */
[----:B------:R-:W-:Y:S05]  /*5040*/  @P0 BRA `(.L_x_2526) ;  /* 0x0000080000000947 */ /* 0x000fea0003800000 */
[----:B----4-:R-:W4:Y:S01]  /*5050*/  LDG.E.U8 R0, [R4.64] ;  /* 0x0000002404007981 */ /* 0x010f22000c1e1100 */
        /* <DEDUP_REMOVED lines=21> */
.L_x_2538:
[----:B----4-:R-:W4:Y:S02]  /*51b0*/  LDG.E.U8 R4, [R4.64] ;  /* 0x0000002404047981 */ /* 0x010f24000c1e1100 */
        /* <DEDUP_REMOVED lines=14> */
.L_x_2537:
[----:B----4-:R-:W4:Y:S02]  /*52a0*/  LDG.E.U16 R0, [R4.64] ;  /* 0x0000002404007981 */ /* 0x010f24000c1e1500 */
[----:B----4-:R-:W-:-:S06]  /*52b0*/  PRMT R0, RZ, 0x5410, R0 ;  /* 0x00005410ff007816 */ /* 0x010fcc0000000000 */
[----:B------:R-:W0:Y:S02]  /*52c0*/  F2I.FTZ.TRUNC.NTZ R0, R0 ;  /* 0x0000000000007305 */ /* 0x000e24000021f100 */
[----:B0-----:R-:W-:Y:S01]  /*52d0*/  PRMT R19, R0, 0x7610, R19 ;  /* 0x0000761000137816 */ /* 0x001fe20000000013 */
[----:B------:R-:W-:Y:S05]  /*52e0*/  BRA `(.L_x_2527) ;  /* 0x000006e000007947 */ /* 0x000fea0003800000 */
.L_x_2534:
        /* <DEDUP_REMOVED lines=10> */
.L_x_2541:
[----:B----4-:R-:W4:Y:S01]  /*5390*/  LDG.E.U8 R3, [R4.64] ;  /* 0x0000002404037981 */ /* 0x010f22000c1e1100 */
        /* <DEDUP_REMOVED lines=20> */
.L_x_2545:
[----:B------:R-:W-:Y:S05]  /*54e0*/  BSYNC B1 ;  /* 0x0000000000017941 */ /* 0x000fea0003800000 */
.L_x_2544:
[----:B------:R-:W-:Y:S01]  /*54f0*/  LEA R5, R0, 0x3b800000, 0x17 ;  /* 0x3b80000000057811 */ /* 0x000fe200078eb8ff */
[----:B------:R-:W-:-:S05]  /*5500*/  IMAD.SHL.U32 R0, R3, 0x100000, RZ ;  /* 0x0010000003007824 */ /* 0x000fca00078e00ff */
[----:B------:R-:W-:Y:S02]  /*5510*/  LOP3.LUT R0, R5, R0, R6, 0xfe, !PT ;  /* 0x0000000005007212 */ /* 0x000fe400078efe06 */
.L_x_2543:
[----:B------:R-:W-:Y:S05]  /*5520*/  BSYNC B0 ;  /* 0x0000000000007941 */ /* 0x000fea0003800000 */
.L_x_2542:
[----:B------:R-:W0:Y:S02]  /*5530*/  F2I.FTZ.TRUNC.NTZ R0, R0 ;  /* 0x0000000000007305 */ /* 0x000e24000021f100 */
[----:B0-----:R-:W-:Y:S01]  /*5540*/  PRMT R19, R0, 0x7610, R19 ;  /* 0x0000761000137816 */ /* 0x001fe20000000013 */
[----:B------:R-:W-:Y:S05]  /*5550*/  BRA `(.L_x_2527) ;  /* 0x0000047000007947 */ /* 0x000fea0003800000 */
.L_x_2540:
        /* <DEDUP_REMOVED lines=21> */
.L_x_2549:
[----:B------:R-:W-:Y:S05]  /*56b0*/  BSYNC B1 ;  /* 0x0000000000017941 */ /* 0x000fea0003800000 */
.L_x_2548:
[----:B------:R-:W-:Y:S01]  /*56c0*/  LEA R5, R0, 0x37800000, 0x17 ;  /* 0x3780000000057811 */ /* 0x000fe200078eb8ff */
[----:B------:R-:W-:-:S05]  /*56d0*/  IMAD.SHL.U32 R0, R3, 0x200000, RZ ;  /* 0x0020000003007824 */ /* 0x000fca00078e00ff */
[----:B------:R-:W-:Y:S02]  /*56e0*/  LOP3.LUT R0, R5, R0, R6, 0xfe, !PT ;  /* 0x0000000005007212 */ /* 0x000fe400078efe06 */
.L_x_2547:
[----:B------:R-:W-:Y:S05]  /*56f0*/  BSYNC B0 ;  /* 0x0000000000007941 */ /* 0x000fea0003800000 */
.L_x_2546:
[----:B------:R-:W0:Y:S02]  /*5700*/  F2I.FTZ.TRUNC.NTZ R0, R0 ;  /* 0x0000000000007305 */ /* 0x000e24000021f100 */
[----:B0-----:R-:W-:Y:S01]  /*5710*/  PRMT R19, R0, 0x7610, R19 ;  /* 0x0000761000137816 */ /* 0x001fe20000000013 */
[----:B------:R-:W-:Y:S05]  /*5720*/  BRA `(.L_x_2527) ;  /* 0x000002a000007947 */ /* 0x000fea0003800000 */
.L_x_2539:
[----:B------:R-:W-:-:S13]  /*5730*/  ISETP.NE.AND P0, PT, R0, 0x1c, PT ;  /* 0x0000001c0000780c */ /* 0x000fda0003f05270 */
[----:B------:R-:W-:Y:S05]  /*5740*/  @!P0 BRA `(.L_x_2550) ;  /* 0x0000027000008947 */ /* 0x000fea0003800000 */
[----:B------:R-:W-:-:S13]  /*5750*/  ISETP.NE.AND P0, PT, R0, 0x1d, PT ;  /* 0x0000001d0000780c */ /* 0x000fda0003f05270 */
[----:B------:R-:W-:Y:S05]  /*5760*/  @!P0 BRA `(.L_x_2551) ;  /* 0x0000023000008947 */ /* 0x000fea0003800000 */
[----:B------:R-:W-:-:S13]  /*5770*/  ISETP.NE.AND P0, PT, R0, 0x2c, PT ;  /* 0x0000002c0000780c */ /* 0x000fda0003f05270 */
[----:B------:R-:W-:Y:S05]  /*5780*/  @P0 BRA `(.L_x_2526) ;  /* 0x000000c000000947 */ /* 0x000fea0003800000 */
[----:B----4-:R-:W4:Y:S01]  /*5790*/  LDG.E.U8 R4, [R4.64] ;  /* 0x0000002404047981 */ /* 0x010f22000c1e1100 */
[----:B------:R-:W-:Y:S01]  /*57a0*/  BSSY B0, `(.L_x_2552) ;  /* 0x0000007000007945 */ /* 0x000fe20003800000 */
[----:B------:R-:W-:Y:S01]  /*57b0*/  IMAD.MOV.U32 R0, RZ, RZ, 0x400000 ;  /* 0x00400000ff007424 */ /* 0x000fe200078e00ff */
[----:B----4-:R-:W-:-:S13]  /*57c0*/  ISETP.NE.AND P0, PT, R4, RZ, PT ;  /* 0x000000ff0400720c */ /* 0x010fda0003f05270 */
[----:B------:R-:W-:Y:S05]  /*57d0*/  @!P0 BRA `(.L_x_2553) ;  /* 0x0000003000008947 */ /* 0x000fea0003800000 */
[----:B------:R-:W-:-:S13]  /*57e0*/  ISETP.NE.AND P0, PT, R4, 0xff, PT ;  /* 0x000000ff0400780c */ /* 0x000fda0003f05270 */
[----:B------:R-:W-:Y:S02]  /*57f0*/  @!P0 IMAD.MOV.U32 R0, RZ, RZ, 0x7f800001 ;  /* 0x7f800001ff008424 */ /* 0x000fe400078e00ff */
[----:B------:R-:W-:Y:S02]  /*5800*/  @P0 IMAD.SHL.U32 R0, R4, 0x800000, RZ ;  /* 0x0080000004000824 */ /* 0x000fe400078e00ff */
.L_x_2553:
[----:B------:R-:W-:Y:S05]  /*5810*/  BSYNC B0 ;  /* 0x0000000000007941 */ /* 0x000fea0003800000 */
.L_x_2552:
[----:B------:R-:W0:Y:S02]  /*5820*/  F2I.FTZ.TRUNC.NTZ R0, R0 ;  /* 0x0000000000007305 */ /* 0x000e24000021f100 */
[----:B0-----:R-:W-:Y:S01]  /*5830*/  PRMT R19, R0, 0x7610, R19 ;  /* 0x0000761000137816 */ /* 0x001fe20000000013 */
[----:B------:R-:W-:Y:S05]  /*5840*/  BRA `(.L_x_2527) ;  /* 0x0000018000007947 */ /* 0x000fea0003800000 */
.L_x_2526:
        /* <DEDUP_REMOVED lines=18> */
[----:B012345:R-:W-:Y:S05]  /*5970*/  CALL.ABS.NOINC R14 ;  /* 0x000000000e007343 */ /* 0x03ffea0003c00000 */
[----:B------:R-:W-:Y:S01]  /*5980*/  PRMT R19, RZ, 0x7610, R19 ;  /* 0x00007610ff137816 */ /* 0x000fe20000000013 */
[----:B------:R-:W-:Y:S05]  /*5990*/  BRA `(.L_x_2527) ;  /* 0x0000003000007947 */ /* 0x000fea0003800000 */
.L_x_2551:
[----:B------:R0:W5:Y:S01]  /*59a0*/  LDG.E.U16 R19, [R4.64] ;  /* 0x0000002404137981 */ /* 0x000162000c1e1500 */
[----:B------:R-:W-:Y:S05]  /*59b0*/  BRA `(.L_x_2527) ;  /* 0x0000001000007947 */ /* 0x000fea0003800000 */
.L_x_2550:
[----:B------:R0:W5:Y:S02]  /*59c0*/  LDG.E.U16 R19, [R4.64] ;  /* 0x0000002404137981 */ /* 0x000164000c1e1500 */
.L_x_2527:
[----:B------:R-:W-:-:S03]  /*59d0*/  IADD3 R18, R18, 0x80, RZ ;  /* 0x0000008012127810 */ /* 0x000fc60007ffe0ff */
.L_x_2489:
[----:B------:R-:W-:Y:S05]  /*59e0*/  BSYNC B6 ;  /* 0x0000000000067941 */ /* 0x000fea0003800000 */
.L_x_2488:
        /* <DEDUP_REMOVED lines=21> */
.L_x_2559:
[----:B------:R0:W5:Y:S01]  /*5b40*/  LDG.E.U8 R24, [R4.64] ;  /* 0x0000002404187981 */ /* 0x000162000c1e1100 */
[----:B------:R-:W-:Y:S05]  /*5b50*/  BRA `(.L_x_2561) ;  /* 0x00000d8000007947 */ /* 0x000fea0003800000 */
.L_x_2558:
        /* <DEDUP_REMOVED lines=8> */
.L_x_2563:
[----:B------:R0:W5:Y:S01]  /*5be0*/  LDG.E.U16 R24, [R4.64] ;  /* 0x0000002404187981 */ /* 0x000162000c1e1500 */
[----:B------:R-:W-:Y:S05]  /*5bf0*/  BRA `(.L_x_2561) ;  /* 0x00000ce000007947 */ /* 0x000fea0003800000 */
.L_x_2562:
[----:B------:R0:W5:Y:S01]  /*5c00*/  LDG.E.U16 R24, [R4.64] ;  /* 0x0000002404187981 */ /* 0x000162000c1e1500 */
[----:B------:R-:W-:Y:S05]  /*5c10*/  BRA `(.L_x_2561) ;  /* 0x00000cc000007947 */ /* 0x000fea0003800000 */
.L_x_2557:
        /* <DEDUP_REMOVED lines=9> */
.L_x_2565:
[----:B----4-:R-:W4:Y:S02]  /*5cb0*/  LDG.E.U16 R0, [R4.64] ;  /* 0x0000002404007981 */ /* 0x010f24000c1e1500 */
[----:B----4-:R-:W-:-:S06]  /*5cc0*/  HADD2.F32 R0, -RZ, R0.H0_H0 ;  /* 0x20000000ff007230 */ /* 0x010fcc0000004100 */
[----:B------:R-:W0:Y:S02]  /*5cd0*/  F2I.FTZ.TRUNC.NTZ R0, R0 ;  /* 0x0000000000007305 */ /* 0x000e24000021f100 */
[----:B0-----:R-:W-:Y:S01]  /*5ce0*/  PRMT R24, R0, 0x7610, R24 ;  /* 0x0000761000187816 */ /* 0x001fe20000000018 */
[----:B------:R-:W-:Y:S05]  /*5cf0*/  BRA `(.L_x_2561) ;  /* 0x00000be000007947 */ /* 0x000fea0003800000 */
.L_x_2564:
        /* <DEDUP_REMOVED lines=9> */
.L_x_2567:
[----:B----4-:R-:W4:Y:S02]  /*5d90*/  LDG.E.U16 R4, [R4.64] ;  /* 0x0000002404047981 */ /* 0x010f24000c1e1500 */
[----:B----4-:R-:W-:-:S06]  /*5da0*/  HADD2.F32 R0, -RZ, R4.H0_H0 ;  /* 0x20000004ff007230 */ /* 0x010fcc0000004100 */
[----:B------:R-:W0:Y:S02]  /*5db0*/  F2I.FTZ.TRUNC.NTZ R0, R0 ;  /* 0x0000000000007305 */ /* 0x000e24000021f100 */
[----:B0-----:R-:W-:Y:S01]  /*5dc0*/  PRMT R24, R0, 0x7610, R24 ;  /* 0x0000761000187816 */ /* 0x001fe20000000018 */
[----:B------:R-:W-:Y:S05]  /*5dd0*/  BRA `(.L_x_2561) ;  /* 0x00000b0000007947 */ /* 0x000fea0003800000 */
.L_x_2566:
[----:B----4-:R-:W4:Y:S02]  /*5de0*/  LDG.E.64 R4, [R4.64] ;  /* 0x0000002404047981 */ /* 0x010f24000c1e1b00 */
[----:B----4-:R0:W4:Y:S01]  /*5df0*/  F2I.F64.TRUNC R24, R4 ;  /* 0x0000000400187311 */ /* 0x010122000030d100 */
[----:B------:R-:W-:Y:S05]  /*5e00*/  BRA `(.L_x_2561) ;  /* 0x00000ad000007947 */ /* 0x000fea0003800000 */
.L_x_2556:
        /* <DEDUP_REMOVED lines=12> */
.L_x_2570:
[----:B----4-:R-:W4:Y:S02]  /*5ed0*/  LDG.E.64 R4, [R4.64] ;  /* 0x0000002404047981 */ /* 0x010f24000c1e1b00 */
[----:B----4-:R0:W4:Y:S01]  /*5ee0*/  F2I.F64.TRUNC R24, R4 ;  /* 0x0000000400187311 */ /* 0x010122000030d100 */
[----:B------:R-:W-:Y:S05]  /*5ef0*/  BRA `(.L_x_2561) ;  /* 0x000009e000007947 */ /* 0x000fea0003800000 */
.L_x_2569:
        /* <DEDUP_REMOVED lines=28> */
.L_x_2572:
        /* <DEDUP_REMOVED lines=15> */
.L_x_2571:
[----:B----4-:R-:W4:Y:S02]  /*61b0*/  LDG.E.U16 R0, [R4.64] ;  /* 0x0000002404007981 */ /* 0x010f24000c1e1500 */
[----:B----4-:R-:W-:-:S06]  /*61c0*/  PRMT R0, RZ, 0x5410, R0 ;  /* 0x00005410ff007816 */ /* 0x010fcc0000000000 */
[----:B------:R-:W0:Y:S02]  /*61d0*/  F2I.FTZ.TRUNC.NTZ R0, R0 ;  /* 0x0000000000007305 */ /* 0x000e24000021f100 */
[----:B0-----:R-:W-:Y:S01]  /*61e0*/  PRMT R24, R0, 0x7610, R24 ;  /* 0x0000761000187816 */ /* 0x001fe20000000018 */
[----:B------:R-:W-:Y:S05]  /*61f0*/  BRA `(.L_x_2561) ;  /* 0x000006e000007947 */ /* 0x000fea0003800000 */
.L_x_2568:
        /* <DEDUP_REMOVED lines=10> */
.L_x_2575:
        /* <DEDUP_REMOVED lines=21> */
.L_x_2579:
[----:B------:R-:W-:Y:S05]  /*63f0*/  BSYNC B1 ;  /* 0x0000000000017941 */ /* 0x000fea0003800000 */
.L_x_2578:
[----:B------:R-:W-:Y:S01]  /*6400*/  LEA R5, R0, 0x3b800000, 0x17 ;  /* 0x3b80000000057811 */ /* 0x000fe200078eb8ff */
[----:B------:R-:W-:-:S05]  /*6410*/  IMAD.SHL.U32 R0, R3, 0x100000, RZ ;  /* 0x0010000003007824 */ /* 0x000fca00078e00ff */
[----:B------:R-:W-:Y:S02]  /*6420*/  LOP3.LUT R0, R5, R0, R6, 0xfe, !PT ;  /* 0x0000000005007212 */ /* 0x000fe400078efe06 */
.L_x_2577:
[----:B------:R-:W-:Y:S05]  /*6430*/  BSYNC B0 ;  /* 0x0000000000007941 */ /* 0x000fea0003800000 */
.L_x_2576:
[----:B------:R-:W0:Y:S02]  /*6440*/  F2I.FTZ.TRUNC.NTZ R0, R0 ;  /* 0x0000000000007305 */ /* 0x000e24000021f100 */
[----:B0-----:R-:W-:Y:S01]  /*6450*/  PRMT R24, R0, 0x7610, R24 ;  /* 0x0000761000187816 */ /* 0x001fe20000000018 */
[----:B------:R-:W-:Y:S05]  /*6460*/  BRA `(.L_x_2561) ;  /* 0x0000047000007947 */ /* 0x000fea0003800000 */
.L_x_2574:
        /* <DEDUP_REMOVED lines=21> */
.L_x_2583:
[----:B------:R-:W-:Y:S05]  /*65c0*/  BSYNC B1 ;  /* 0x0000000000017941 */ /* 0x000fea0003800000 */
.L_x_2582:
[----:B------:R-:W-:Y:S01]  /*65d0*/  LEA R5, R0, 0x37800000, 0x17 ;  /* 0x3780000000057811 */ /* 0x000fe200078eb8ff */
[----:B------:R-:W-:-:S05]  /*65e0*/  IMAD.SHL.U32 R0, R3, 0x200000, RZ ;  /* 0x0020000003007824 */ /* 0x000fca00078e00ff */
[----:B------:R-:W-:Y:S02]  /*65f0*/  LOP3.LUT R0, R5, R0, R6, 0xfe, !PT ;  /* 0x0000000005007212 */ /* 0x000fe400078efe06 */
.L_x_2581:
[----:B------:R-:W-:Y:S05]  /*6600*/  BSYNC B0 ;  /* 0x0000000000007941 */ /* 0x000fea0003800000 */
.L_x_2580:
[----:B------:R-:W0:Y:S02]  /*6610*/  F2I.FTZ.TRUNC.NTZ R0, R0 ;  /* 0x0000000000007305 */ /* 0x000e24000021f100 */
[----:B0-----:R-:W-:Y:S01]  /*6620*/  PRMT R24, R0, 0x7610, R24 ;  /* 0x0000761000187816 */ /* 0x001fe20000000018 */
[----:B------:R-:W-:Y:S05]  /*6630*/  BRA `(.L_x_2561) ;  /* 0x000002a000007947 */ /* 0x000fea0003800000 */
.L_x_2573:
        /* <DEDUP_REMOVED lines=14> */
.L_x_2587:
[----:B------:R-:W-:Y:S05]  /*6720*/  BSYNC B0 ;  /* 0x0000000000007941 */ /* 0x000fea0003800000 */
.L_x_2586:
[----:B------:R-:W0:Y:S02]  /*6730*/  F2I.FTZ.TRUNC.NTZ R0, R0 ;  /* 0x0000000000007305 */ /* 0x000e24000021f100 */
[----:B0-----:R-:W-:Y:S01]  /*6740*/  PRMT R24, R0, 0x7610, R24 ;  /* 0x0000761000187816 */ /* 0x001fe20000000018 */
[----:B------:R-:W-:Y:S05]  /*6750*/  BRA `(.L_x_2561) ;  /* 0x0000018000007947 */ /* 0x000fea0003800000 */
.L_x_2560:
        /* <DEDUP_REMOVED lines=21> */
.L_x_2585:
[----:B------:R0:W5:Y:S01]  /*68b0*/  LDG.E.U16 R24, [R4.64] ;  /* 0x0000002404187981 */ /* 0x000162000c1e1500 */
[----:B------:R-:W-:Y:S05]  /*68c0*/  BRA `(.L_x_2561) ;  /* 0x0000001000007947 */ /* 0x000fea0003800000 */
.L_x_2584:
[----:B------:R0:W5:Y:S02]  /*68d0*/  LDG.E.U16 R24, [R4.64] ;  /* 0x0000002404187981 */ /* 0x000164000c1e1500 */
.L_x_2561:
        /* <DEDUP_REMOVED lines=16> */
.L_x_2591:
[----:B------:R0:W5:Y:S01]  /*69e0*/  LDG.E.U8 R17, [R4.64] ;  /* 0x0000002404117981 */ /* 0x000162000c1e1100 */
[----:B------:R-:W-:Y:S05]  /*69f0*/  BRA `(.L_x_2555) ;  /* 0x00000d7000007947 */ /* 0x000fea0003800000 */
.L_x_2590:
        /* <DEDUP_REMOVED lines=8> */
.L_x_2594:
[----:B------:R0:W5:Y:S01]  /*6a80*/  LDG.E.U16 R17, [R4.64] ;  /* 0x0000002404117981 */ /* 0x000162000c1e1500 */
[----:B------:R-:W-:Y:S05]  /*6a90*/  BRA `(.L_x_2555) ;  /* 0x00000cd000007947 */ /* 0x000fea0003800000 */
.L_x_2593:
[----:B------:R0:W5:Y:S01]  /*6aa0*/  LDG.E.U16 R17, [R4.64] ;  /* 0x0000002404117981 */ /* 0x000162000c1e1500 */
[----:B------:R-:W-:Y:S05]  /*6ab0*/  BRA `(.L_x_2555) ;  /* 0x00000cb000007947 */ /* 0x000fea0003800000 */
.L_x_2589:
        /* <DEDUP_REMOVED lines=9> */
.L_x_2596:
[----:B----4-:R-:W4:Y:S02]  /*6b50*/  LDG.E.U16 R0, [R4.64] ;  /* 0x0000002404007981 */ /* 0x010f24000c1e1500 */
[----:B----4-:R-:W-:-:S06]  /*6b60*/  HADD2.F32 R0, -RZ, R0.H0_H0 ;  /* 0x20000000ff007230 */ /* 0x010fcc0000004100 */
[----:B------:R-:W0:Y:S02]  /*6b70*/  F2I.FTZ.TRUNC.NTZ R0, R0 ;  /* 0x0000000000007305 */ /* 0x000e24000021f100 */
[----:B0-----:R-:W-:Y:S01]  /*6b80*/  PRMT R17, R0, 0x7610, R17 ;  /* 0x0000761000117816 */ /* 0x001fe20000000011 */
[----:B------:R-:W-:Y:S05]  /*6b90*/  BRA `(.L_x_2555) ;  /* 0x00000bd000007947 */ /* 0x000fea0003800000 */
.L_x_2595:
        /* <DEDUP_REMOVED lines=9> */
.L_x_2598:
[----:B----4-:R-:W4:Y:S02]  /*6c30*/  LDG.E.U16 R4, [R4.64] ;  /* 0x0000002404047981 */ /* 0x010f24000c1e1500 */
[----:B----4-:R-:W-:-:S06]  /*6c40*/  HADD2.F32 R0, -RZ, R4.H0_H0 ;  /* 0x20000004ff007230 */ /* 0x010fcc0000004100 */
[----:B------:R-:W0:Y:S02]  /*6c50*/  F2I.FTZ.TRUNC.NTZ R0, R0 ;  /* 0x0000000000007305 */ /* 0x000e24000021f100 */
[----:B0-----:R-:W-:Y:S01]  /*6c60*/  PRMT R17, R0, 0x7610, R17 ;  /* 0x0000761000117816 */ /* 0x001fe20000000011 */
[----:B------:R-:W-:Y:S05]  /*6c70*/  BRA `(.L_x_2555) ;  /* 0x00000af000007947 */ /* 0x000fea0003800000 */
.L_x_2597:
[----:B----4-:R-:W4:Y:S02]  /*6c80*/  LDG.E.64 R4, [R4.64] ;  /* 0x0000002404047981 */ /* 0x010f24000c1e1b00 */
[----:B----4-:R0:W4:Y:S01]  /*6c90*/  F2I.F64.TRUNC R17, R4 ;  /* 0x0000000400117311 */ /* 0x010122000030d100 */
[----:B------:R-:W-:Y:S05]  /*6ca0*/  BRA `(.L_x_2555) ;  /* 0x00000ac000007947 */ /* 0x000fea0003800000 */
.L_x_2588:
        /* <DEDUP_REMOVED lines=12> */
.L_x_2601:
[----:B----4-:R-:W4:Y:S02]  /*6d70*/  LDG.E.64 R4, [R4.64] ;  /* 0x0000002404047981 */ /* 0x010f24000c1e1b00 */
[----:B----4-:R0:W4:Y:S01]  /*6d80*/  F2I.F64.TRUNC R17, R4 ;  /* 0x0000000400117311 */ /* 0x010122000030d100 */
[----:B------:R-:W-:Y:S05]  /*6d90*/  BRA `(.L_x_2555) ;  /* 0x000009d000007947 */ /* 0x000fea0003800000 */
.L_x_2600:
        /* <DEDUP_REMOVED lines=28> */
.L_x_2603:
        /* <DEDUP_REMOVED lines=15> */
.L_x_2602:
[----:B----4-:R-:W4:Y:S02]  /*7050*/  LDG.E.U16 R0, [R4.64] ;  /* 0x0000002404007981 */ /* 0x010f24000c1e1500 */
[----:B----4-:R-:W-:-:S06]  /*7060*/  PRMT R0, RZ, 0x5410, R0 ;  /* 0x00005410ff007816 */ /* 0x010fcc0000000000 */
[----:B------:R-:W0:Y:S02]  /*7070*/  F2I.FTZ.TRUNC.NTZ R0, R0 ;  /* 0x0000000000007305 */ /* 0x000e24000021f100 */
[----:B0-----:R-:W-:Y:S01]  /*7080*/  PRMT R17, R0, 0x7610, R17 ;  /* 0x0000761000117816 */ /* 0x001fe20000000011 */
[----:B------:R-:W-:Y:S05]  /*7090*/  BRA `(.L_x_2555) ;  /* 0x000006d000007947 */ /* 0x000fea0003800000 */
.L_x_2599:
        /* <DEDUP_REMOVED lines=10> */
.L_x_2606:
        /* <DEDUP_REMOVED lines=21> */
.L_x_2610:
[----:B------:R-:W-:Y:S05]  /*7290*/  BSYNC B1 ;  /* 0x0000000000017941 */ /* 0x000fea0003800000 */
.L_x_2609:
[----:B------:R-:W-:Y:S01]  /*72a0*/  LEA R5, R0, 0x3b800000, 0x17 ;  /* 0x3b80000000057811 */ /* 0x000fe200078eb8ff */
[----:B------:R-:W-:-:S05]  /*72b0*/  IMAD.SHL.U32 R0, R3, 0x100000, RZ ;  /* 0x0010000003007824 */ /* 0x000fca00078e00ff */
[----:B------:R-:W-:Y:S02]  /*72c0*/  LOP3.LUT R0, R5, R0, R6, 0xfe, !PT ;  /* 0x0000000005007212 */ /* 0x000fe400078efe06 */
.L_x_2608:
[----:B------:R-:W-:Y:S05]  /*72d0*/  BSYNC B0 ;  /* 0x0000000000007941 */ /* 0x000fea0003800000 */
.L_x_2607:
[----:B------:R-:W0:Y:S02]  /*72e0*/  F2I.FTZ.TRUNC.NTZ R0, R0 ;  /* 0x0000000000007305 */ /* 0x000e24000021f100 */
[----:B0-----:R-:W-:Y:S01]  /*72f0*/  PRMT R17, R0, 0x7610, R17 ;  /* 0x0000761000117816 */ /* 0x001fe20000000011 */
[----:B------:R-:W-:Y:S05]  /*7300*/  BRA `(.L_x_2555) ;  /* 0x0000046000007947 */ /* 0x000fea0003800000 */
.L_x_2605:
        /* <DEDUP_REMOVED lines=21> */
.L_x_2614:
[----:B------:R-:W-:Y:S05]  /*7460*/  BSYNC B1 ;  /* 0x0000000000017941 */ /* 0x000fea0003800000 */
.L_x_2613:
[----:B------:R-:W-:Y:S01]  /*7470*/  LEA R5, R0, 0x37800000, 0x17 ;  /* 0x3780000000057811 */ /* 0x000fe200078eb8ff */
[----:B------:R-:W-:-:S05]  /*7480*/  IMAD.SHL.U32 R0, R3, 0x200000, RZ ;  /* 0x0020000003007824 */ /* 0x000fca00078e00ff */
[----:B------:R-:W-:Y:S02]  /*7490*/  LOP3.LUT R0, R5, R0, R6, 0xfe, !PT ;  /* 0x0000000005007212 */ /* 0x000fe400078efe06 */
.L_x_2612:
[----:B------:R-:W-:Y:S05]  /*74a0*/  BSYNC B0 ;  /* 0x0000000000007941 */ /* 0x000fea0003800000 */
.L_x_2611:
[----:B------:R-:W0:Y:S02]  /*74b0*/  F2I.FTZ.TRUNC.NTZ R0, R0 ;  /* 0x0000000000007305 */ /* 0x000e24000021f100 */
[----:B0-----:R-:W-:Y:S01]  /*74c0*/  PRMT R17, R0, 0x7610, R17 ;  /* 0x0000761000117816 */ /* 0x001fe20000000011 */
[----:B------:R-:W-:Y:S05]  /*74d0*/  BRA `(.L_x_2555) ;  /* 0x0000029000007947 */ /* 0x000fea0003800000 */
.L_x_2604:
        /* <DEDUP_REMOVED lines=14> */
.L_x_2618:
[----:B------:R-:W-:Y:S05]  /*75c0*/  BSYNC B0 ;  /* 0x0000000000007941 */ /* 0x000fea0003800000 */
.L_x_2617:
[----:B------:R-:W0:Y:S02]  /*75d0*/  F2I.FTZ.TRUNC.NTZ R0, R0 ;  /* 0x0000000000007305 */ /* 0x000e24000021f100 */
[----:B0-----:R-:W-:Y:S01]  /*75e0*/  PRMT R17, R0, 0x7610, R17 ;  /* 0x0000761000117816 */ /* 0x001fe20000000011 */
[----:B------:R-:W-:Y:S05]  /*75f0*/  BRA `(.L_x_2555) ;  /* 0x0000017000007947 */ /* 0x000fea0003800000 */
.L_x_2592:
        /* <DEDUP_REMOVED lines=19> */
[----:B------:R-:W-:Y:S05]  /*7730*/  BRA `(.L_x_2555) ;  /* 0x0000003000007947 */ /* 0x000fea0003800000 */
.L_x_2616:
[----:B------:R0:W5:Y:S01]  /*7740*/  LDG.E.U16 R17, [R4.64] ;  /* 0x0000002404117981 */ /* 0x000162000c1e1500 */
[----:B------:R-:W-:Y:S05]  /*7750*/  BRA `(.L_x_2555) ;  /* 0x0000001000007947 */ /* 0x000fea0003800000 */
.L_x_2615:
[----:B------:R0:W5:Y:S02]  /*7760*/  LDG.E.U16 R17, [R4.64] ;  /* 0x0000002404117981 */ /* 0x000164000c1e1500 */
.L_x_2555:
[----:B------:R-:W-:Y:S05]  /*7770*/  BSYNC B6 ;  /* 0x0000000000067941 */ /* 0x000fea0003800000 */
.L_x_2554:
[----:B------:R-:W0:Y:S01]  /*7780*/  S2R R23, SR_TID.X ;  /* 0x0000000000177919 */ /* 0x000e220000002100 */
[----:B------:R-:W4:Y:S01]  /*7790*/  LDC.U8 R18, c[0x0][0x190] ;  /* 0x00006400ff127b82 */ /* 0x000f220000000000 */
[----:B------:R-:W-:Y:S01]  /*77a0*/  BSSY B6, `(.L_x_2619) ;  /* 0x00000f8000067945 */ /* 0x000fe20003800000 */
[----:B--2--5:R-:W-:Y:S02]  /*77b0*/  LOP3.LUT R25, R28, R25, RZ, 0x3c, !PT ;  /* 0x000000191c197212 */ /* 0x024fe400078e3cff */
[----:B-1-3--:R-:W-:Y:S02]  /*77c0*/  LOP3.LUT R22, R27, R22, RZ, 0x3c, !PT ;  /* 0x000000161b167212 */ /* 0x00afe400078e3cff */
[----:B----4-:R-:W-:Y:S02]  /*77d0*/  LOP3.LUT R19, R19, R26, RZ, 0x3c, !PT ;  /* 0x0000001a13137212 */ /* 0x010fe400078e3cff */
[----:B------:R-:W-:-:S02]  /*77e0*/  LOP3.LUT R17, R17, R24, RZ, 0x3c, !PT ;  /* 0x0000001811117212 */ /* 0x000fc400078e3cff */
        /* <DEDUP_REMOVED lines=21> */
.L_x_2624:
[----:B------:R0:W-:Y:S01]  /*7940*/  STG.E.U8 [R8.64], R25 ;  /* 0x0000001908007986 */ /* 0x0001e2000c101124 */
[----:B------:R-:W-:Y:S05]  /*7950*/  BRA `(.L_x_2620) ;  /* 0x00000dc000007947 */ /* 0x000fea0003800000 */
.L_x_2623:
        /* <DEDUP_REMOVED lines=10> */
.L_x_2627:
[----:B------:R-:W-:-:S05]  /*7a00*/  PRMT R3, R25, 0x9910, RZ ;  /* 0x0000991019037816 */ /* 0x000fca00000000ff */
[----:B------:R0:W-:Y:S01]  /*7a10*/  STG.E [R8.64], R3 ;  /* 0x0000000308007986 */ /* 0x0001e2000c101924 */
[----:B------:R-:W-:Y:S05]  /*7a20*/  BRA `(.L_x_2620) ;  /* 0x00000cf000007947 */ /* 0x000fea0003800000 */
.L_x_2626:
[----:B------:R0:W-:Y:S01]  /*7a30*/  STG.E.U16 [R8.64], R25 ;  /* 0x0000001908007986 */ /* 0x0001e2000c101524 */
[----:B------:R-:W-:Y:S05]  /*7a40*/  BRA `(.L_x_2620) ;  /* 0x00000cd000007947 */ /* 0x000fea0003800000 */
.L_x_2622:
        /* <DEDUP_REMOVED lines=9> */
.L_x_2629:
[----:B------:R-:W0:Y:S02]  /*7ae0*/  I2F.S16 R0, R25 ;  /* 0x0000001900007306 */ /* 0x000e240000101400 */
[----:B0-----:R-:W-:-:S05]  /*7af0*/  F2FP.PACK_AB R0, RZ, R0 ;  /* 0x00000000ff00723e */ /* 0x001fca00000000ff */
[----:B------:R0:W-:Y:S01]  /*7b00*/  STG.E.U16 [R8.64], R0 ;  /* 0x0000000008007986 */ /* 0x0001e2000c101524 */
[----:B------:R-:W-:Y:S05]  /*7b10*/  BRA `(.L_x_2620) ;  /* 0x00000c0000007947 */ /* 0x000fea0003800000 */
.L_x_2628:
        /* <DEDUP_REMOVED lines=10> */
.L_x_2631:
[----:B------:R-:W0:Y:S02]  /*7bc0*/  I2F.S16 R25, R25 ;  /* 0x0000001900197306 */ /* 0x000e240000101400 */
[----:B0-----:R-:W-:-:S04]  /*7bd0*/  F2FP.PACK_AB R3, RZ, R25 ;  /* 0x00000019ff03723e */ /* 0x001fc800000000ff */
[----:B------:R-:W-:-:S05]  /*7be0*/  PRMT R3, R3, 0x5410, RZ ;  /* 0x0000541003037816 */ /* 0x000fca00000000ff */
[----:B------:R0:W-:Y:S01]  /*7bf0*/  STG.E [R8.64], R3 ;  /* 0x0000000308007986 */ /* 0x0001e2000c101924 */
[----:B------:R-:W-:Y:S05]  /*7c00*/  BRA `(.L_x_2620) ;  /* 0x00000b1000007947 */ /* 0x000fea0003800000 */
.L_x_2630:
[----:B------:R-:W0:Y:S02]  /*7c10*/  I2F.F64.S16 R4, R25 ;  /* 0x0000001900047312 */ /* 0x000e240000101c00 */
[----:B0-----:R0:W-:Y:S01]  /*7c20*/  STG.E.64 [R8.64], R4 ;  /* 0x0000000408007986 */ /* 0x0011e2000c101b24 */
[----:B------:R-:W-:Y:S05]  /*7c30*/  BRA `(.L_x_2620) ;  /* 0x00000ae000007947 */ /* 0x000fea0003800000 */
.L_x_2621:
        /* <DEDUP_REMOVED lines=13> */
.L_x_2634:
[----:B------:R-:W0:Y:S01]  /*7d10*/  I2F.F64.S16 R4, R25 ;  /* 0x0000001900047312 */ /* 0x000e220000101c00 */
[----:B------:R-:W-:-:S05]  /*7d20*/  CS2R R6, SRZ ;  /* 0x0000000000067805 */ /* 0x000fca000001ff00 */
[----:B0-----:R0:W-:Y:S01]  /*7d30*/  STG.E.128 [R8.64], R4 ;  /* 0x0000000408007986 */ /* 0x0011e2000c101d24 */
[----:B------:R-:W-:Y:S05]  /*7d40*/  BRA `(.L_x_2620) ;  /* 0x000009d000007947 */ /* 0x000fea0003800000 */
.L_x_2633:
        /* <DEDUP_REMOVED lines=21> */
.L_x_2638:
[----:B------:R-:W-:Y:S05]  /*7ea0*/  BSYNC B0 ;  /* 0x0000000000007941 */ /* 0x000fea0003800000 */
.L_x_2637:
[----:B------:R-:W-:-:S05]  /*7eb0*/  LOP3.LUT R5, R0, R5, RZ, 0xfc, !PT ;  /* 0x0000000500057212 */ /* 0x000fca00078efcff */
[----:B------:R0:W-:Y:S01]  /*7ec0*/  STG.E.U8 [R8.64], R5 ;  /* 0x0000000508007986 */ /* 0x0001e2000c101124 */
[----:B------:R-:W-:Y:S05]  /*7ed0*/  BRA `(.L_x_2620) ;  /* 0x0000084000007947 */ /* 0x000fea0003800000 */
.L_x_2636:
        /* <DEDUP_REMOVED lines=13> */
.L_x_2640:
[----:B------:R-:W-:Y:S01]  /*7fb0*/  IMAD.MOV.U32 R0, RZ, RZ, 0x7f ;  /* 0x0000007fff007424 */ /* 0x000fe200078e00ff */
[----:B------:R-:W-:-:S04]  /*7fc0*/  ISETP.GT.U32.AND P0, PT, R3, 0x7f800000, PT ;  /* 0x7f8000000300780c */ /* 0x000fc80003f04070 */
[----:B------:R-:W-:-:S04]  /*7fd0*/  SEL R0, R0, 0x7c, P0 ;  /* 0x0000007c00007807 */ /* 0x000fc80000000000 */
.L_x_2641:
[----:B------:R-:W-:Y:S05]  /*7fe0*/  BSYNC B0 ;  /* 0x0000000000007941 */ /* 0x000fea0003800000 */
.L_x_2639:
[----:B------:R-:W-:-:S04]  /*7ff0*/  LOP3.LUT R3, R25, 0x80000000, RZ, 0xc0, !PT ;  /* 0x8000000019037812 */ /* 0x000fc800078ec0ff */
[----:B------:R-:W-:-:S04]  /*8000*/  SHF.R.U32.HI R3, RZ, 0x18, R3 ;  /* 0x00000018ff037819 */ /* 0x000fc80000011603 */
[----:B------:R-:W-:-:S05]  /*8010*/  LOP3.LUT R3, R0, R3, RZ, 0xfc, !PT ;  /* 0x0000000300037212 */ /* 0x000fca00078efcff */
[----:B------:R0:W-:Y:S01]  /*8020*/  STG.E.U8 [R8.64], R3 ;  /* 0x0000000308007986 */ /* 0x0001e2000c101124 */
[----:B------:R-:W-:Y:S05]  /*8030*/  BRA `(.L_x_2620) ;  /* 0x000006e000007947 */ /* 0x000fea0003800000 */
.L_x_2635:
[----:B------:R-:W0:Y:S02]  /*8040*/  I2F.S16 R0, R25 ;  /* 0x0000001900007306 */ /* 0x000e240000101400 */
[----:B0-----:R-:W-:-:S05]  /*8050*/  F2FP.BF16.PACK_AB R0, RZ, R0 ;  /* 0x00000000ff00723e */ /* 0x001fca00000010ff */
[----:B------:R0:W-:Y:S01]  /*8060*/  STG.E.U16 [R8.64], R0 ;  /* 0x0000000008007986 */ /* 0x0001e2000c101524 */
[----:B------:R-:W-:Y:S05]  /*8070*/  BRA `(.L_x_2620) ;  /* 0x000006a000007947 */ /* 0x000fea0003800000 */
.L_x_2632:
        /* <DEDUP_REMOVED lines=10> */
.L_x_2644:
        /* <DEDUP_REMOVED lines=17> */
.L_x_2647:
[----:B------:R-:W-:-:S04]  /*8230*/  LOP3.LUT R3, R25, 0x80000000, RZ, 0xc0, !PT ;  /* 0x8000000019037812 */ /* 0x000fc800078ec0ff */
[----:B------:R-:W-:-:S04]  /*8240*/  SHF.R.U32.HI R3, RZ, 0x18, R3 ;  /* 0x00000018ff037819 */ /* 0x000fc80000011603 */
[----:B------:R-:W-:-:S04]  /*8250*/  LOP3.LUT R0, R0, R3, RZ, 0xfc, !PT ;  /* 0x0000000300007212 */ /* 0x000fc800078efcff */
[----:B------:R-:W-:Y:S02]  /*8260*/  PRMT R4, R0, 0x7610, R4 ;  /* 0x0000761000047816 */ /* 0x000fe40000000004 */
.L_x_2646:
[----:B------:R-:W-:Y:S05]  /*8270*/  BSYNC B0 ;  /* 0x0000000000007941 */ /* 0x000fea0003800000 */
.L_x_2645:
[----:B------:R0:W-:Y:S01]  /*8280*/  STG.E.U8 [R8.64], R4 ;  /* 0x0000000408007986 */ /* 0x0001e2000c101124 */
[----:B------:R-:W-:Y:S05]  /*8290*/  BRA `(.L_x_2620) ;  /* 0x0000048000007947 */ /* 0x000fea0003800000 */
.L_x_2643:
        /* <DEDUP_REMOVED lines=17> */
.L_x_2650:
[----:B------:R-:W-:-:S04]  /*83b0*/  LOP3.LUT R3, R25, 0x80000000, RZ, 0xc0, !PT ;  /* 0x8000000019037812 */ /* 0x000fc800078ec0ff */
[----:B------:R-:W-:-:S04]  /*83c0*/  SHF.R.U32.HI R3, RZ, 0x18, R3 ;  /* 0x00000018ff037819 */ /* 0x000fc80000011603 */
[----:B------:R-:W-:-:S04]  /*83d0*/  LOP3.LUT R0, R0, R3, RZ, 0xfc, !PT ;  /* 0x0000000300007212 */ /* 0x000fc800078efcff */
[----:B------:R-:W-:Y:S02]  /*83e0*/  PRMT R4, R0, 0x7610, R4 ;  /* 0x0000761000047816 */ /* 0x000fe40000000004 */
.L_x_2649:
[----:B------:R-:W-:Y:S05]  /*83f0*/  BSYNC B0 ;  /* 0x0000000000007941 */ /* 0x000fea0003800000 */
.L_x_2648:
[----:B------:R0:W-:Y:S01]  /*8400*/  STG.E.U8 [R8.64], R4 ;  /* 0x0000000408007986 */ /* 0x0001e2000c101124 */
[----:B------:R-:W-:Y:S05]  /*8410*/  BRA `(.L_x_2620) ;  /* 0x0000030000007947 */ /* 0x000fea0003800000 */
.L_x_2642:
        /* <DEDUP_REMOVED lines=22> */
.L_x_2625:
        /* <DEDUP_REMOVED lines=20> */
.L_x_2652:
[----:B------:R-:W-:-:S04]  /*86c0*/  PRMT R4, R25, 0x9910, RZ ;  /* 0x0000991019047816 */ /* 0x000fc800000000ff */
[----:B------:R-:W-:-:S05]  /*86d0*/  SHF.R.S32.HI R5, RZ, 0x1f, R4 ;  /* 0x0000001fff057819 */ /* 0x000fca0000011404 */
[----:B------:R0:W-:Y:S01]  /*86e0*/  STG.E.64 [R8.64], R4 ;  /* 0x0000000408007986 */ /* 0x0001e2000c101b24 */
[----:B------:R-:W-:Y:S05]  /*86f0*/  BRA `(.L_x_2620) ;  /* 0x0000002000007947 */ /* 0x000fea0003800000 */
.L_x_2651:
[----:B------:R-:W-:-:S05]  /*8700*/  PRMT R3, R25, 0x9910, RZ ;  /* 0x0000991019037816 */ /* 0x000fca00000000ff */
[----:B------:R0:W-:Y:S02]  /*8710*/  STG.E [R8.64], R3 ;  /* 0x0000000308007986 */ /* 0x0001e4000c101924 */
.L_x_2620:
[----:B------:R-:W-:Y:S05]  /*8720*/  BSYNC B6 ;  /* 0x0000000000067941 */ /* 0x000fea0003800000 */
.L_x_2619:
        /* <DEDUP_REMOVED lines=21> */
.L_x_2658:
[----:B------:R0:W-:Y:S01]  /*8880*/  STG.E.U8 [R8.64], R22 ;  /* 0x0000001608007986 */ /* 0x0001e2000c101124 */
[----:B------:R-:W-:Y:S05]  /*8890*/  BRA `(.L_x_2660) ;  /* 0x00000dc000007947 */ /* 0x000fea0003800000 */
.L_x_2657:
        /* <DEDUP_REMOVED lines=10> */
.L_x_2662:
[----:B------:R-:W-:-:S05]  /*8940*/  PRMT R3, R22, 0x9910, RZ ;  /* 0x0000991016037816 */ /* 0x000fca00000000ff */
[----:B------:R0:W-:Y:S01]  /*8950*/  STG.E [R8.64], R3 ;  /* 0x0000000308007986 */ /* 0x0001e2000c101924 */
[----:B------:R-:W-:Y:S05]  /*8960*/  BRA `(.L_x_2660) ;  /* 0x00000cf000007947 */ /* 0x000fea0003800000 */
.L_x_2661:
[----:B------:R0:W-:Y:S01]  /*8970*/  STG.E.U16 [R8.64], R22 ;  /* 0x0000001608007986 */ /* 0x0001e2000c101524 */
[----:B------:R-:W-:Y:S05]  /*8980*/  BRA `(.L_x_2660) ;  /* 0x00000cd000007947 */ /* 0x000fea0003800000 */
.L_x_2656:
        /* <DEDUP_REMOVED lines=9> */
.L_x_2664:
[----:B------:R-:W0:Y:S02]  /*8a20*/  I2F.S16 R0, R22 ;  /* 0x0000001600007306 */ /* 0x000e240000101400 */
[----:B0-----:R-:W-:-:S05]  /*8a30*/  F2FP.PACK_AB R0, RZ, R0 ;  /* 0x00000000ff00723e */ /* 0x001fca00000000ff */
[----:B------:R0:W-:Y:S01]  /*8a40*/  STG.E.U16 [R8.64], R0 ;  /* 0x0000000008007986 */ /* 0x0001e2000c101524 */
[----:B------:R-:W-:Y:S05]  /*8a50*/  BRA `(.L_x_2660) ;  /* 0x00000c0000007947 */ /* 0x000fea0003800000 */
.L_x_2663:
        /* <DEDUP_REMOVED lines=10> */
.L_x_2666:
[----:B------:R-:W0:Y:S02]  /*8b00*/  I2F.S16 R22, R22 ;  /* 0x0000001600167306 */ /* 0x000e240000101400 */
[----:B0-----:R-:W-:-:S04]  /*8b10*/  F2FP.PACK_AB R3, RZ, R22 ;  /* 0x00000016ff03723e */ /* 0x001fc800000000ff */
[----:B------:R-:W-:-:S05]  /*8b20*/  PRMT R3, R3, 0x5410, RZ ;  /* 0x0000541003037816 */ /* 0x000fca00000000ff */
[----:B------:R0:W-:Y:S01]  /*8b30*/  STG.E [R8.64], R3 ;  /* 0x0000000308007986 */ /* 0x0001e2000c101924 */
[----:B------:R-:W-:Y:S05]  /*8b40*/  BRA `(.L_x_2660) ;  /* 0x00000b1000007947 */ /* 0x000fea0003800000 */
.L_x_2665:
[----:B------:R-:W0:Y:S02]  /*8b50*/  I2F.F64.S16 R4, R22 ;  /* 0x0000001600047312 */ /* 0x000e240000101c00 */
[----:B0-----:R0:W-:Y:S01]  /*8b60*/  STG.E.64 [R8.64], R4 ;  /* 0x0000000408007986 */ /* 0x0011e2000c101b24 */
[----:B------:R-:W-:Y:S05]  /*8b70*/  BRA `(.L_x_2660) ;  /* 0x00000ae000007947 */ /* 0x000fea0003800000 */
.L_x_2655:
        /* <DEDUP_REMOVED lines=13> */
.L_x_2669:
[----:B------:R-:W0:Y:S01]  /*8c50*/  I2F.F64.S16 R4, R22 ;  /* 0x0000001600047312 */ /* 0x000e220000101c00 */
[----:B------:R-:W-:-:S05]  /*8c60*/  CS2R R6, SRZ ;  /* 0x0000000000067805 */ /* 0x000fca000001ff00 */
[----:B0-----:R0:W-:Y:S01]  /*8c70*/  STG.E.128 [R8.64], R4 ;  /* 0x0000000408007986 */ /* 0x0011e2000c101d24 */
[----:B------:R-:W-:Y:S05]  /*8c80*/  BRA `(.L_x_2660) ;  /* 0x000009d000007947 */ /* 0x000fea0003800000 */
.L_x_2668:
        /* <DEDUP_REMOVED lines=21> */
.L_x_2673:
[----:B------:R-:W-:Y:S05]  /*8de0*/  BSYNC B0 ;  /* 0x0000000000007941 */ /* 0x000fea0003800000 */
.L_x_2672:
[----:B------:R-:W-:-:S05]  /*8df0*/  LOP3.LUT R5, R0, R5, RZ, 0xfc, !PT ;  /* 0x0000000500057212 */ /* 0x000fca00078efcff */
[----:B------:R0:W-:Y:S01]  /*8e00*/  STG.E.U8 [R8.64], R5 ;  /* 0x0000000508007986 */ /* 0x0001e2000c101124 */
[----:B------:R-:W-:Y:S05]  /*8e10*/  BRA `(.L_x_2660) ;  /* 0x0000084000007947 */ /* 0x000fea0003800000 */
.L_x_2671:
        /* <DEDUP_REMOVED lines=13> */
.L_x_2675:
[----:B------:R-:W-:Y:S01]  /*8ef0*/  IMAD.MOV.U32 R0, RZ, RZ, 0x7f ;  /* 0x0000007fff007424 */ /* 0x000fe200078e00ff */
[----:B------:R-:W-:-:S04]  /*8f00*/  ISETP.GT.U32.AND P0, PT, R3, 0x7f800000, PT ;  /* 0x7f8000000300780c */ /* 0x000fc80003f04070 */
[----:B------:R-:W-:-:S04]  /*8f10*/  SEL R0, R0, 0x7c, P0 ;  /* 0x0000007c00007807 */ /* 0x000fc80000000000 */
.L_x_2676:
[----:B------:R-:W-:Y:S05]  /*8f20*/  BSYNC B0 ;  /* 0x0000000000007941 */ /* 0x000fea0003800000 */
.L_x_2674:
[----:B------:R-:W-:-:S04]  /*8f30*/  LOP3.LUT R3, R5, 0x80000000, RZ, 0xc0, !PT ;  /* 0x8000000005037812 */ /* 0x000fc800078ec0ff */
[----:B------:R-:W-:-:S04]  /*8f40*/  SHF.R.U32.HI R3, RZ, 0x18, R3 ;  /* 0x00000018ff037819 */ /* 0x000fc80000011603 */
[----:B------:R-:W-:-:S05]  /*8f50*/  LOP3.LUT R3, R0, R3, RZ, 0xfc, !PT ;  /* 0x0000000300037212 */ /* 0x000fca00078efcff */
[----:B------:R0:W-:Y:S01]  /*8f60*/  STG.E.U8 [R8.64], R3 ;  /* 0x0000000308007986 */ /* 0x0001e2000c101124 */
[----:B------:R-:W-:Y:S05]  /*8f70*/  BRA `(.L_x_2660) ;  /* 0x000006e000007947 */ /* 0x000fea0003800000 */
.L_x_2670:
[----:B------:R-:W0:Y:S02]  /*8f80*/  I2F.S16 R0, R22 ;  /* 0x0000001600007306 */ /* 0x000e240000101400 */
[----:B0-----:R-:W-:-:S05]  /*8f90*/  F2FP.BF16.PACK_AB R0, RZ, R0 ;  /* 0x00000000ff00723e */ /* 0x001fca00000010ff */
[----:B------:R0:W-:Y:S01]  /*8fa0*/  STG.E.U16 [R8.64], R0 ;  /* 0x0000000008007986 */ /* 0x0001e2000c101524 */
[----:B------:R-:W-:Y:S05]  /*8fb0*/  BRA `(.L_x_2660) ;  /* 0x000006a000007947 */ /* 0x000fea0003800000 */
.L_x_2667:
        /* <DEDUP_REMOVED lines=10> */
.L_x_2679:
        /* <DEDUP_REMOVED lines=17> */
.L_x_2682:
[----:B------:R-:W-:-:S04]  /*9170*/  LOP3.LUT R3, R5, 0x80000000, RZ, 0xc0, !PT ;  /* 0x8000000005037812 */ /* 0x000fc800078ec0ff */
[----:B------:R-:W-:-:S04]  /*9180*/  SHF.R.U32.HI R3, RZ, 0x18, R3 ;  /* 0x00000018ff037819 */ /* 0x000fc80000011603 */
[----:B------:R-:W-:-:S04]  /*9190*/  LOP3.LUT R0, R0, R3, RZ, 0xfc, !PT ;  /* 0x0000000300007212 */ /* 0x000fc800078efcff */
[----:B------:R-:W-:Y:S02]  /*91a0*/  PRMT R4, R0, 0x7610, R4 ;  /* 0x0000761000047816 */ /* 0x000fe40000000004 */
.L_x_2681:
[----:B------:R-:W-:Y:S05]  /*91b0*/  BSYNC B0 ;  /* 0x0000000000007941 */ /* 0x000fea0003800000 */
.L_x_2680:
[----:B------:R0:W-:Y:S01]  /*91c0*/  STG.E.U8 [R8.64], R4 ;  /* 0x0000000408007986 */ /* 0x0001e2000c101124 */
[----:B------:R-:W-:Y:S05]  /*91d0*/  BRA `(.L_x_2660) ;  /* 0x0000048000007947 */ /* 0x000fea0003800000 */
.L_x_2678:
        /* <DEDUP_REMOVED lines=17> */
.L_x_2685:
[----:B------:R-:W-:-:S04]  /*92f0*/  LOP3.LUT R3, R5, 0x80000000, RZ, 0xc0, !PT ;  /* 0x8000000005037812 */ /* 0x000fc800078ec0ff */
[----:B------:R-:W-:-:S04]  /*9300*/  SHF.R.U32.HI R3, RZ, 0x18, R3 ;  /* 0x00000018ff037819 */ /* 0x000fc80000011603 */
[----:B------:R-:W-:-:S04]  /*9310*/  LOP3.LUT R0, R0, R3, RZ, 0xfc, !PT ;  /* 0x0000000300007212 */ /* 0x000fc800078efcff */
[----:B------:R-:W-:Y:S02]  /*9320*/  PRMT R4, R0, 0x7610, R4 ;  /* 0x0000761000047816 */ /* 0x000fe40000000004 */
.L_x_2684:
[----:B------:R-:W-:Y:S05]  /*9330*/  BSYNC B0 ;  /* 0x0000000000007941 */ /* 0x000fea0003800000 */
.L_x_2683:
[----:B------:R0:W-:Y:S01]  /*9340*/  STG.E.U8 [R8.64], R4 ;  /* 0x0000000408007986 */ /* 0x0001e2000c101124 */
[----:B------:R-:W-:Y:S05]  /*9350*/  BRA `(.L_x_2660) ;  /* 0x0000030000007947 */ /* 0x000fea0003800000 */
.L_x_2677:
        /* <DEDUP_REMOVED lines=22> */
.L_x_2659:
        /* <DEDUP_REMOVED lines=20> */
.L_x_2687:
[----:B------:R-:W-:-:S04]  /*9600*/  PRMT R4, R22, 0x9910, RZ ;  /* 0x0000991016047816 */ /* 0x000fc800000000ff */
[----:B------:R-:W-:-:S05]  /*9610*/  SHF.R.S32.HI R5, RZ, 0x1f, R4 ;  /* 0x0000001fff057819 */ /* 0x000fca0000011404 */
[----:B------:R0:W-:Y:S01]  /*9620*/  STG.E.64 [R8.64], R4 ;  /* 0x0000000408007986 */ /* 0x0001e2000c101b24 */
[----:B------:R-:W-:Y:S05]  /*9630*/  BRA `(.L_x_2660) ;  /* 0x0000002000007947 */ /* 0x000fea0003800000 */
.L_x_2686:
[----:B------:R-:W-:-:S05]  /*9640*/  PRMT R3, R22, 0x9910, RZ ;  /* 0x0000991016037816 */ /* 0x000fca00000000ff */
[----:B------:R0:W-:Y:S02]  /*9650*/  STG.E [R8.64], R3 ;  /* 0x0000000308007986 */ /* 0x0001e4000c101924 */
.L_x_2660:
        /* <DEDUP_REMOVED lines=21> */
.L_x_2691:
[----:B------:R0:W-:Y:S01]  /*97b0*/  STG.E.U8 [R8.64], R19 ;  /* 0x0000001308007986 */ /* 0x0001e2000c101124 */
[----:B------:R-:W-:Y:S05]  /*97c0*/  BRA `(.L_x_2693) ;  /* 0x00000dc000007947 */ /* 0x000fea0003800000 */
.L_x_2690:
        /* <DEDUP_REMOVED lines=10> */
.L_x_2695:
[----:B------:R-:W-:-:S05]  /*9870*/  PRMT R3, R19, 0x9910, RZ ;  /* 0x0000991013037816 */ /* 0x000fca00000000ff */
[----:B------:R0:W-:Y:S01]  /*9880*/  STG.E [R8.64], R3 ;  /* 0x0000000308007986 */ /* 0x0001e2000c101924 */
[----:B------:R-:W-:Y:S05]  /*9890*/  BRA `(.L_x_2693) ;  /* 0x00000cf000007947 */ /* 0x000fea0003800000 */
.L_x_2694:
[----:B------:R0:W-:Y:S01]  /*98a0*/  STG.E.U16 [R8.64], R19 ;  /* 0x0000001308007986 */ /* 0x0001e2000c101524 */
[----:B------:R-:W-:Y:S05]  /*98b0*/  BRA `(.L_x_2693) ;  /* 0x00000cd000007947 */ /* 0x000fea0003800000 */
.L_x_2689:
        /* <DEDUP_REMOVED lines=9> */
.L_x_2697:
[----:B------:R-:W0:Y:S02]  /*9950*/  I2F.S16 R0, R19 ;  /* 0x0000001300007306 */ /* 0x000e240000101400 */
[----:B0-----:R-:W-:-:S05]  /*9960*/  F2FP.PACK_AB R0, RZ, R0 ;  /* 0x00000000ff00723e */ /* 0x001fca00000000ff */
[----:B------:R0:W-:Y:S01]  /*9970*/  STG.E.U16 [R8.64], R0 ;  /* 0x0000000008007986 */ /* 0x0001e2000c101524 */
[----:B------:R-:W-:Y:S05]  /*9980*/  BRA `(.L_x_2693) ;  /* 0x00000c0000007947 */ /* 0x000fea0003800000 */
.L_x_2696:
        /* <DEDUP_REMOVED lines=10> */
.L_x_2699:
[----:B------:R-:W0:Y:S02]  /*9a30*/  I2F.S16 R19, R19 ;  /* 0x0000001300137306 */ /* 0x000e240000101400 */
[----:B0-----:R-:W-:-:S04]  /*9a40*/  F2FP.PACK_AB R3, RZ, R19 ;  /* 0x00000013ff03723e */ /* 0x001fc800000000ff */
[----:B------:R-:W-:-:S05]  /*9a50*/  PRMT R3, R3, 0x5410, RZ ;  /* 0x0000541003037816 */ /* 0x000fca00000000ff */
[----:B------:R0:W-:Y:S01]  /*9a60*/  STG.E [R8.64], R3 ;  /* 0x0000000308007986 */ /* 0x0001e2000c101924 */
[----:B------:R-:W-:Y:S05]  /*9a70*/  BRA `(.L_x_2693) ;  /* 0x00000b1000007947 */ /* 0x000fea0003800000 */
.L_x_2698:
[----:B------:R-:W0:Y:S02]  /*9a80*/  I2F.F64.S16 R4, R19 ;  /* 0x0000001300047312 */ /* 0x000e240000101c00 */
[----:B0-----:R0:W-:Y:S01]  /*9a90*/  STG.E.64 [R8.64], R4 ;  /* 0x0000000408007986 */ /* 0x0011e2000c101b24 */
[----:B------:R-:W-:Y:S05]  /*9aa0*/  BRA `(.L_x_2693) ;  /* 0x00000ae000007947 */ /* 0x000fea0003800000 */
.L_x_2688:
        /* <DEDUP_REMOVED lines=13> */
.L_x_2702:
[----:B------:R-:W0:Y:S01]  /*9b80*/  I2F.F64.S16 R4, R19 ;  /* 0x0000001300047312 */ /* 0x000e220000101c00 */
[----:B------:R-:W-:-:S05]  /*9b90*/  CS2R R6, SRZ ;  /* 0x0000000000067805 */ /* 0x000fca000001ff00 */
[----:B0-----:R0:W-:Y:S01]  /*9ba0*/  STG.E.128 [R8.64], R4 ;  /* 0x0000000408007986 */ /* 0x0011e2000c101d24 */
[----:B------:R-:W-:Y:S05]  /*9bb0*/  BRA `(.L_x_2693) ;  /* 0x000009d000007947 */ /* 0x000fea0003800000 */
.L_x_2701:
        /* <DEDUP_REMOVED lines=21> */
.L_x_2706:
[----:B------:R-:W-:Y:S05]  /*9d10*/  BSYNC B0 ;  /* 0x0000000000007941 */ /* 0x000fea0003800000 */
.L_x_2705:
[----:B------:R-:W-:-:S05]  /*9d20*/  LOP3.LUT R5, R0, R5, RZ, 0xfc, !PT ;  /* 0x0000000500057212 */ /* 0x000fca00078efcff */
[----:B------:R0:W-:Y:S01]  /*9d30*/  STG.E.U8 [R8.64], R5 ;  /* 0x0000000508007986 */ /* 0x0001e2000c101124 */
[----:B------:R-:W-:Y:S05]  /*9d40*/  BRA `(.L_x_2693) ;  /* 0x0000084000007947 */ /* 0x000fea0003800000 */
.L_x_2704:
        /* <DEDUP_REMOVED lines=13> */
.L_x_2708:
[----:B------:R-:W-:Y:S01]  /*9e20*/  IMAD.MOV.U32 R0, RZ, RZ, 0x7f ;  /* 0x0000007fff007424 */ /* 0x000fe200078e00ff */
[----:B------:R-:W-:-:S04]  /*9e30*/  ISETP.GT.U32.AND P0, PT, R3, 0x7f800000, PT ;  /* 0x7f8000000300780c */ /* 0x000fc80003f04070 */
[----:B------:R-:W-:-:S04]  /*9e40*/  SEL R0, R0, 0x7c, P0 ;  /* 0x0000007c00007807 */ /* 0x000fc80000000000 */
.L_x_2709:
[----:B------:R-:W-:Y:S05]  /*9e50*/  BSYNC B0 ;  /* 0x0000000000007941 */ /* 0x000fea0003800000 */
.L_x_2707:
[----:B------:R-:W-:-:S04]  /*9e60*/  LOP3.LUT R3, R19, 0x80000000, RZ, 0xc0, !PT ;  /* 0x8000000013037812 */ /* 0x000fc800078ec0ff */
[----:B------:R-:W-:-:S04]  /*9e70*/  SHF.R.U32.HI R3, RZ, 0x18, R3 ;  /* 0x00000018ff037819 */ /* 0x000fc80000011603 */
[----:B------:R-:W-:-:S05]  /*9e80*/  LOP3.LUT R3, R0, R3, RZ, 0xfc, !PT ;  /* 0x0000000300037212 */ /* 0x000fca00078efcff */
[----:B------:R0:W-:Y:S01]  /*9e90*/  STG.E.U8 [R8.64], R3 ;  /* 0x0000000308007986 */ /* 0x0001e2000c101124 */
[----:B------:R-:W-:Y:S05]  /*9ea0*/  BRA `(.L_x_2693) ;  /* 0x000006e000007947 */ /* 0x000fea0003800000 */
.L_x_2703:
[----:B------:R-:W0:Y:S02]  /*9eb0*/  I2F.S16 R0, R19 ;  /* 0x0000001300007306 */ /* 0x000e240000101400 */
[----:B0-----:R-:W-:-:S05]  /*9ec0*/  F2FP.BF16.PACK_AB R0, RZ, R0 ;  /* 0x00000000ff00723e */ /* 0x001fca00000010ff */
[----:B------:R0:W-:Y:S01]  /*9ed0*/  STG.E.U16 [R8.64], R0 ;  /* 0x0000000008007986 */ /* 0x0001e2000c101524 */
[----:B------:R-:W-:Y:S05]  /*9ee0*/  BRA `(.L_x_2693) ;  /* 0x000006a000007947 */ /* 0x000fea0003800000 */
.L_x_2700:
        /* <DEDUP_REMOVED lines=10> */
.L_x_2712:
        /* <DEDUP_REMOVED lines=17> */
.L_x_2715:
[----:B------:R-:W-:-:S04]  /*a0a0*/  LOP3.LUT R3, R19, 0x80000000, RZ, 0xc0, !PT ;  /* 0x8000000013037812 */ /* 0x000fc800078ec0ff */
[----:B------:R-:W-:-:S04]  /*a0b0*/  SHF.R.U32.HI R3, RZ, 0x18, R3 ;  /* 0x00000018ff037819 */ /* 0x000fc80000011603 */
[----:B------:R-:W-:-:S04]  /*a0c0*/  LOP3.LUT R0, R0, R3, RZ, 0xfc, !PT ;  /* 0x0000000300007212 */ /* 0x000fc800078efcff */
[----:B------:R-:W-:Y:S02]  /*a0d0*/  PRMT R4, R0, 0x7610, R4 ;  /* 0x0000761000047816 */ /* 0x000fe40000000004 */
.L_x_2714:
[----:B------:R-:W-:Y:S05]  /*a0e0*/  BSYNC B0 ;  /* 0x0000000000007941 */ /* 0x000fea0003800000 */
.L_x_2713:
[----:B------:R0:W-:Y:S01]  /*a0f0*/  STG.E.U8 [R8.64], R4 ;  /* 0x0000000408007986 */ /* 0x0001e2000c101124 */
[----:B------:R-:W-:Y:S05]  /*a100*/  BRA `(.L_x_2693) ;  /* 0x0000048000007947 */ /* 0x000fea0003800000 */
.L_x_2711:
        /* <DEDUP_REMOVED lines=17> */
.L_x_2718:
[----:B------:R-:W-:-:S04]  /*a220*/  LOP3.LUT R3, R19, 0x80000000, RZ, 0xc0, !PT ;  /* 0x8000000013037812 */ /* 0x000fc800078ec0ff */
[----:B------:R-:W-:-:S04]  /*a230*/  SHF.R.U32.HI R3, RZ, 0x18, R3 ;  /* 0x00000018ff037819 */ /* 0x000fc80000011603 */
[----:B------:R-:W-:-:S04]  /*a240*/  LOP3.LUT R0, R0, R3, RZ, 0xfc, !PT ;  /* 0x0000000300007212 */ /* 0x000fc800078efcff */
[----:B------:R-:W-:Y:S02]  /*a250*/  PRMT R4, R0, 0x7610, R4 ;  /* 0x0000761000047816 */ /* 0x000fe40000000004 */
.L_x_2717:
[----:B------:R-:W-:Y:S05]  /*a260*/  BSYNC B0 ;  /* 0x0000000000007941 */ /* 0x000fea0003800000 */
.L_x_2716:
[----:B------:R0:W-:Y:S01]  /*a270*/  STG.E.U8 [R8.64], R4 ;  /* 0x0000000408007986 */ /* 0x0001e2000c101124 */
[----:B------:R-:W-:Y:S05]  /*a280*/  BRA `(.L_x_2693) ;  /* 0x0000030000007947 */ /* 0x000fea0003800000 */
.L_x_2710:
        /* <DEDUP_REMOVED lines=22> */
.L_x_2692:
        /* <DEDUP_REMOVED lines=20> */
.L_x_2720:
[----:B------:R-:W-:-:S04]  /*a530*/  PRMT R4, R19, 0x9910, RZ ;  /* 0x0000991013047816 */ /* 0x000fc800000000ff */
[----:B------:R-:W-:-:S05]  /*a540*/  SHF.R.S32.HI R5, RZ, 0x1f, R4 ;  /* 0x0000001fff057819 */ /* 0x000fca0000011404 */
[----:B------:R0:W-:Y:S01]  /*a550*/  STG.E.64 [R8.64], R4 ;  /* 0x0000000408007986 */ /* 0x0001e2000c101b24 */
[----:B------:R-:W-:Y:S05]  /*a560*/  BRA `(.L_x_2693) ;  /* 0x0000002000007947 */ /* 0x000fea0003800000 */
.L_x_2719:
[----:B------:R-:W-:-:S05]  /*a570*/  PRMT R3, R19, 0x9910, RZ ;  /* 0x0000991013037816 */ /* 0x000fca00000000ff */
[----:B------:R0:W-:Y:S02]  /*a580*/  STG.E [R8.64], R3 ;  /* 0x0000000308007986 */ /* 0x0001e4000c101924 */
.L_x_2693:
[----:B------:R-:W-:Y:S02]  /*a590*/  IADD3 R23, R23, 0x80, RZ ;  /* 0x0000008017177810 */ /* 0x000fe40007ffe0ff */
.L_x_2654:
[----:B------:R-:W-:Y:S05]  /*a5a0*/  BSYNC B6 ;  /* 0x0000000000067941 */ /* 0x000fea0003800000 */
.L_x_2653:
        /* <DEDUP_REMOVED lines=19> */
.L_x_2724:
[----:B------:R-:W-:Y:S01]  /*a6e0*/  STG.E.U8 [R2.64], R17 ;  /* 0x0000001102007986 */ /* 0x000fe2000c101124 */
[----:B------:R-:W-:Y:S05]  /*a6f0*/  EXIT ;  /* 0x000000000000794d */ /* 0x000fea0003800000 */
.L_x_2723:
        /* <DEDUP_REMOVED lines=10> */
.L_x_2727:
[----:B------:R-:W-:-:S05]  /*a7a0*/  PRMT R5, R17, 0x9910, RZ ;  /* 0x0000991011057816 */ /* 0x000fca00000000ff */
[----:B------:R-:W-:Y:S01]  /*a7b0*/  STG.E [R2.64], R5 ;  /* 0x0000000502007986 */ /* 0x000fe2000c101924 */
[----:B------:R-:W-:Y:S05]  /*a7c0*/  EXIT ;  /* 0x000000000000794d */ /* 0x000fea0003800000 */
.L_x_2726:
[----:B------:R-:W-:Y:S01]  /*a7d0*/  STG.E.U16 [R2.64], R17 ;  /* 0x0000001102007986 */ /* 0x000fe2000c101524 */
[----:B------:R-:W-:Y:S05]  /*a7e0*/  EXIT ;  /* 0x000000000000794d */ /* 0x000fea0003800000 */
.L_x_2722:
        /* <DEDUP_REMOVED lines=9> */
.L_x_2729:
[----:B------:R-:W0:Y:S02]  /*a880*/  I2F.S16 R0, R17 ;  /* 0x0000001100007306 */ /* 0x000e240000101400 */
[----:B0-----:R-:W-:-:S05]  /*a890*/  F2FP.PACK_AB R0, RZ, R0 ;  /* 0x00000000ff00723e */ /* 0x001fca00000000ff */
[----:B------:R-:W-:Y:S01]  /*a8a0*/  STG.E.U16 [R2.64], R0 ;  /* 0x0000000002007986 */ /* 0x000fe2000c101524 */
[----:B------:R-:W-:Y:S05]  /*a8b0*/  EXIT ;  /* 0x000000000000794d */ /* 0x000fea0003800000 */
.L_x_2728:
        /* <DEDUP_REMOVED lines=10> */
.L_x_2731:
[----:B------:R-:W0:Y:S02]  /*a960*/  I2F.S16 R17, R17 ;  /* 0x0000001100117306 */ /* 0x000e240000101400 */
[----:B0-----:R-:W-:-:S04]  /*a970*/  F2FP.PACK_AB R5, RZ, R17 ;  /* 0x00000011ff05723e */ /* 0x001fc800000000ff */
[----:B------:R-:W-:-:S05]  /*a980*/  PRMT R5, R5, 0x5410, RZ ;  /* 0x0000541005057816 */ /* 0x000fca00000000ff */
[----:B------:R-:W-:Y:S01]  /*a990*/  STG.E [R2.64], R5 ;  /* 0x0000000502007986 */ /* 0x000fe2000c101924 */
[----:B------:R-:W-:Y:S05]  /*a9a0*/  EXIT ;  /* 0x000000000000794d */ /* 0x000fea0003800000 */
.L_x_2730:
[----:B------:R-:W0:Y:S02]  /*a9b0*/  I2F.F64.S16 R4, R17 ;  /* 0x0000001100047312 */ /* 0x000e240000101c00 */
[----:B0-----:R-:W-:Y:S01]  /*a9c0*/  STG.E.64 [R2.64], R4 ;  /* 0x0000000402007986 */ /* 0x001fe2000c101b24 */
[----:B------:R-:W-:Y:S05]  /*a9d0*/  EXIT ;  /* 0x000000000000794d */ /* 0x000fea0003800000 */
.L_x_2721:
        /* <DEDUP_REMOVED lines=13> */
.L_x_2734:
[----:B------:R-:W0:Y:S01]  /*aab0*/  I2F.F64.S16 R4, R17 ;  /* 0x0000001100047312 */ /* 0x000e220000101c00 */
[----:B------:R-:W-:-:S05]  /*aac0*/  CS2R R6, SRZ ;  /* 0x0000000000067805 */ /* 0x000fca000001ff00 */
[----:B0-----:R-:W-:Y:S01]  /*aad0*/  STG.E.128 [R2.64], R4 ;  /* 0x0000000402007986 */ /* 0x001fe2000c101d24 */
[----:B------:R-:W-:Y:S05]  /*aae0*/  EXIT ;  /* 0x000000000000794d */ /* 0x000fea0003800000 */
.L_x_2733:
        /* <DEDUP_REMOVED lines=21> */
.L_x_2738:
[----:B------:R-:W-:Y:S05]  /*ac40*/  BSYNC B0 ;  /* 0x0000000000007941 */ /* 0x000fea0003800000 */
.L_x_2737:
[----:B------:R-:W-:-:S05]  /*ac50*/  LOP3.LUT R5, R0, R5, RZ, 0xfc, !PT ;  /* 0x0000000500057212 */ /* 0x000fca00078efcff */
[----:B------:R-:W-:Y:S01]  /*ac60*/  STG.E.U8 [R2.64], R5 ;  /* 0x0000000502007986 */ /* 0x000fe2000c101124 */
[----:B------:R-:W-:Y:S05]  /*ac70*/  EXIT ;  /* 0x000000000000794d */ /* 0x000fea0003800000 */
.L_x_2736:
        /* <DEDUP_REMOVED lines=13> */
.L_x_2740:
[----:B------:R-:W-:Y:S01]  /*ad50*/  IMAD.MOV.U32 R0, RZ, RZ, 0x7f ;  /* 0x0000007fff007424 */ /* 0x000fe200078e00ff */
[----:B------:R-:W-:-:S04]  /*ad60*/  ISETP.GT.U32.AND P0, PT, R4, 0x7f800000, PT ;  /* 0x7f8000000400780c */ /* 0x000fc80003f04070 */
[----:B------:R-:W-:-:S04]  /*ad70*/  SEL R0, R0, 0x7c, P0 ;  /* 0x0000007c00007807 */ /* 0x000fc80000000000 */
.L_x_2741:
[----:B------:R-:W-:Y:S05]  /*ad80*/  BSYNC B0 ;  /* 0x0000000000007941 */ /* 0x000fea0003800000 */
.L_x_2739:
[----:B------:R-:W-:-:S04]  /*ad90*/  LOP3.LUT R4, R17, 0x80000000, RZ, 0xc0, !PT ;  /* 0x8000000011047812 */ /* 0x000fc800078ec0ff */
[----:B------:R-:W-:-:S04]  /*ada0*/  SHF.R.U32.HI R5, RZ, 0x18, R4 ;  /* 0x00000018ff057819 */ /* 0x000fc80000011604 */
[----:B------:R-:W-:-:S05]  /*adb0*/  LOP3.LUT R5, R0, R5, RZ, 0xfc, !PT ;  /* 0x0000000500057212 */ /* 0x000fca00078efcff */
[----:B------:R-:W-:Y:S01]  /*adc0*/  STG.E.U8 [R2.64], R5 ;  /* 0x0000000502007986 */ /* 0x000fe2000c101124 */
[----:B------:R-:W-:Y:S05]  /*add0*/  EXIT ;  /* 0x000000000000794d */ /* 0x000fea0003800000 */
.L_x_2735:
[----:B------:R-:W0:Y:S02]  /*ade0*/  I2F.S16 R0, R17 ;  /* 0x0000001100007306 */ /* 0x000e240000101400 */
[----:B0-----:R-:W-:-:S05]  /*adf0*/  F2FP.BF16.PACK_AB R0, RZ, R0 ;  /* 0x00000000ff00723e */ /* 0x001fca00000010ff */
[----:B------:R-:W-:Y:S01]  /*ae00*/  STG.E.U16 [R2.64], R0 ;  /* 0x0000000002007986 */ /* 0x000fe2000c101524 */
[----:B------:R-:W-:Y:S05]  /*ae10*/  EXIT ;  /* 0x000000000000794d */ /* 0x000fea0003800000 */
.L_x_2732:
        /* <DEDUP_REMOVED lines=10> */
.L_x_2744:
        /* <DEDUP_REMOVED lines=17> */
.L_x_2747:
[----:B------:R-:W-:-:S04]  /*afd0*/  LOP3.LUT R0, R17, 0x80000000, RZ, 0xc0, !PT ;  /* 0x8000000011007812 */ /* 0x000fc800078ec0ff */
[----:B------:R-:W-:-:S04]  /*afe0*/  SHF.R.U32.HI R5, RZ, 0x18, R0 ;  /* 0x00000018ff057819 */ /* 0x000fc80000011600 */
[----:B------:R-:W-:-:S04]  /*aff0*/  LOP3.LUT R4, R4, R5, RZ, 0xfc, !PT ;  /* 0x0000000504047212 */ /* 0x000fc800078efcff */
[----:B------:R-:W-:Y:S02]  /*b000*/  PRMT R0, R4, 0x7610, R0 ;  /* 0x0000761004007816 */ /* 0x000fe40000000000 */
.L_x_2746:
[----:B------:R-:W-:Y:S05]  /*b010*/  BSYNC B0 ;  /* 0x0000000000007941 */ /* 0x000fea0003800000 */
.L_x_2745:
[----:B------:R-:W-:Y:S01]  /*b020*/  STG.E.U8 [R2.64], R0 ;  /* 0x0000000002007986 */ /* 0x000fe2000c101124 */
[----:B------:R-:W-:Y:S05]  /*b030*/  EXIT ;  /* 0x000000000000794d */ /* 0x000fea0003800000 */
.L_x_2743:
        /* <DEDUP_REMOVED lines=17> */
.L_x_2750:
[----:B------:R-:W-:-:S04]  /*b150*/  LOP3.LUT R0, R17, 0x80000000, RZ, 0xc0, !PT ;  /* 0x8000000011007812 */ /* 0x000fc800078ec0ff */
[----:B------:R-:W-:-:S04]  /*b160*/  SHF.R.U32.HI R5, RZ, 0x18, R0 ;  /* 0x00000018ff057819 */ /* 0x000fc80000011600 */
[----:B------:R-:W-:-:S04]  /*b170*/  LOP3.LUT R4, R4, R5, RZ, 0xfc, !PT ;  /* 0x0000000504047212 */ /* 0x000fc800078efcff */
[----:B------:R-:W-:Y:S02]  /*b180*/  PRMT R0, R4, 0x7610, R0 ;  /* 0x0000761004007816 */ /* 0x000fe40000000000 */
.L_x_2749:
[----:B------:R-:W-:Y:S05]  /*b190*/  BSYNC B0 ;  /* 0x0000000000007941 */ /* 0x000fea0003800000 */
.L_x_2748:
[----:B------:R-:W-:Y:S01]  /*b1a0*/  STG.E.U8 [R2.64], R0 ;  /* 0x0000000002007986 */ /* 0x000fe2000c101124 */
[----:B------:R-:W-:Y:S05]  /*b1b0*/  EXIT ;  /* 0x000000000000794d */ /* 0x000fea0003800000 */
.L_x_2742:
        /* <DEDUP_REMOVED lines=22> */
.L_x_2725:
        /* <DEDUP_REMOVED lines=20> */
.L_x_2752:
[----:B------:R-:W-:-:S04]  /*b460*/  PRMT R4, R17, 0x9910, RZ ;  /* 0x0000991011047816 */ /* 0x000fc800000000ff */
[----:B------:R-:W-:-:S05]  /*b470*/  SHF.R.S32.HI R5, RZ, 0x1f, R4 ;  /* 0x0000001fff057819 */ /* 0x000fca0000011404 */
[----:B------:R-:W-:Y:S01]  /*b480*/  STG.E.64 [R2.64], R4 ;  /* 0x0000000402007986 */ /* 0x000fe2000c101b24 */
[----:B------:R-:W-:Y:S05]  /*b490*/  EXIT ;  /* 0x000000000000794d */ /* 0x000fea0003800000 */
.L_x_2751:
[----:B------:R-:W-:-:S05]  /*b4a0*/  PRMT R5, R17, 0x9910, RZ ;  /* 0x0000991011057816 */ /* 0x000fca00000000ff */
[----:B------:R-:W-:Y:S01]  /*b4b0*/  STG.E [R2.64], R5 ;  /* 0x0000000502007986 */ /* 0x000fe2000c101924 */
[----:B------:R-:W-:Y:S05]  /*b4c0*/  EXIT ;  /* 0x000000000000794d */ /* 0x000fea0003800000 */
.L_x_2753:
        /* <DEDUP_REMOVED lines=11> */
.L_x_25062:


//--------------------- .text._ZN2at6native18elementwise_kernelILi128ELi4EZNS0_22gpu_kernel_impl_nocastINS0_13BinaryFunctorIsssNS0_17BitwiseXorFunctorIsEEEEEEvRNS_18TensorIteratorBaseERKT_EUliE_EEviT1_ --------------------------
	.section	.text._ZN2at6native18elementwise_kernelILi128ELi4EZNS0_22gpu_kernel_impl_nocastINS0_13BinaryFunctorIsssNS0_17BitwiseXorFunctorIsEEEEEEvRNS_18TensorIteratorBaseERKT_EUliE_EEviT1_,"ax",@progbits
	.sectioninfo	@"SHI_REGISTERS=12"
	.align	128
        .global         _ZN2at6native18elementwise_kernelILi128ELi4EZNS0_22gpu_kernel_impl_nocastINS0_13BinaryFunctorIsssNS0_17BitwiseXorFunctorIsEEEEEEvRNS_18TensorIteratorBaseERKT_EUliE_EEviT1_
        .type           _ZN2at6native18elementwise_kernelILi128ELi4EZNS0_22gpu_kernel_impl_nocastINS0_13BinaryFunctorIsssNS0_17BitwiseXorFunctorIsEEEEEEvRNS_18TensorIteratorBaseERKT_EUliE_EEviT1_,@function
        .size           _ZN2at6native18elementwise_kernelILi128ELi4EZNS0_22gpu_kernel_impl_nocastINS0_13BinaryFunctorIsssNS0_17BitwiseXorFunctorIsEEEEEEvRNS_18TensorIteratorBaseERKT_EUliE_EEviT1_,(.L_x_25063 - _ZN2at6native18elementwise_kernelILi128ELi4EZNS0_22gpu_kernel_impl_nocastINS0_13BinaryFunctorIsssNS0_17BitwiseXorFunctorIsEEEEEEvRNS_18TensorIteratorBaseERKT_EUliE_EEviT1_)
        .other          _ZN2at6native18elementwise_kernelILi128ELi4EZNS0_22gpu_kernel_impl_nocastINS0_13BinaryFunctorIsssNS0_17BitwiseXorFunctorIsEEEEEEvRNS_18TensorIteratorBaseERKT_EUliE_EEviT1_,@"STO_CUDA_ENTRY STV_DEFAULT"
_ZN2at6native18elementwise_kernelILi128ELi4EZNS0_22gpu_kernel_impl_nocastINS0_13BinaryFunctorIsssNS0_17BitwiseXorFunctorIsEEEEEEvRNS_18TensorIteratorBaseERKT_EUliE_EEviT1_:
.text._ZN2at6native18elementwise_kernelILi128ELi4EZNS0_22gpu_kernel_impl_nocastINS0_13BinaryFunctorIsssNS0_17BitwiseXorFunctorIsEEEEEEvRNS_18TensorIteratorBaseERKT_EUliE_EEviT1_:
        /* <DEDUP_REMOVED lines=260> */
[----:B------:R-:W-:-:S03]  /*1040*/  @P0 IMAD R4, R9, c[0x0][0x3c0], R4 ;  /* 0x0000f00009040a24 */ /* 0x000fc600078e0204 */
.L_x_2756:
[----:B------:R-:W-:Y:S02]  /*1050*/  IADD3 R6, P0, R3, c[0x0][0x3d0], RZ ;  /* 0x0000f40003067a10 */ /* 0x000fe40007f1e0ff */
[----:B------:R-:W-:Y:S02]  /*1060*/  IADD3 R4, P1, R4, c[0x0][0x3d8], RZ ;  /* 0x0000f60004047a10 */ /* 0x000fe40007f3e0ff */
[----:B------:R-:W-:Y:S02]  /*1070*/  IADD3.X R7, RZ, c[0x0][0x3d4], RZ, P0, !PT ;  /* 0x0000f500ff077a10 */ /* 0x000fe400007fe4ff */
[----:B------:R-:W-:-:S04]  /*1080*/  IADD3.X R5, RZ, c[0x0][0x3dc], RZ, P1, !PT ;  /* 0x0000f700ff057a10 */ /* 0x000fc80000ffe4ff */
[----:B------:R-:W2:Y:S04]  /*1090*/  LDG.E.U16 R7, [R6.64] ;  /* 0x0000000406077981 */ /* 0x000ea8000c1e1500 */
[----:B------:R-:W2:Y:S01]  /*10a0*/  LDG.E.U16 R4, [R4.64] ;  /* 0x0000000404047981 */ /* 0x000ea2000c1e1500 */
[----:B------:R-:W-:-:S04]  /*10b0*/  IADD3 R2, P0, R2, c[0x0][0x3c8], RZ ;  /* 0x0000f20002027a10 */ /* 0x000fc80007f1e0ff */
[----:B------:R-:W-:Y:S02]  /*10c0*/  IADD3.X R3, RZ, c[0x0][0x3cc], RZ, P0, !PT ;  /* 0x0000f300ff037a10 */ /* 0x000fe400007fe4ff */
[----:B------:R-:W-:Y:S02]  /*10d0*/  IADD3 R0, R0, 0x80, RZ ;  /* 0x0000008000007810 */ /* 0x000fe40007ffe0ff */
[----:B--2---:R-:W-:-:S05]  /*10e0*/  LOP3.LUT R9, R4, R7, RZ, 0x3c, !PT ;  /* 0x0000000704097212 */ /* 0x004fca00078e3cff */
[----:B------:R0:W-:Y:S02]  /*10f0*/  STG.E.U16 [R2.64], R9 ;  /* 0x0000000902007986 */ /* 0x0001e4000c101504 */
.L_x_2755:
[----:B------:R-:W-:Y:S05]  /*1100*/  BSYNC B0 ;  /* 0x0000000000007941 */ /* 0x000fea0003800000 */
.L_x_2754:
        /* <DEDUP_REMOVED lines=256> */
.L_x_2759:
        /* <DEDUP_REMOVED lines=8> */
[----:B------:R-:W-:-:S04]  /*2190*/  IADD3 R0, R0, 0x80, RZ ;  /* 0x0000008000007810 */ /* 0x000fc80007ffe0ff */
[----:B------:R-:W-:Y:S02]  /*21a0*/  ISETP.GE.AND P0, PT, R0, c[0x0][0x160], PT ;  /* 0x0000580000007a0c */ /* 0x000fe40003f06270 */
[----:B--2---:R-:W-:-:S05]  /*21b0*/  LOP3.LUT R9, R4, R7, RZ, 0x3c, !PT ;  /* 0x0000000704097212 */ /* 0x004fca00078e3cff */
[----:B------:R0:W-:Y:S06]  /*21c0*/  STG.E.U16 [R2.64], R9 ;  /* 0x0000000902007986 */ /* 0x0001ec000c101504 */
        /* <DEDUP_REMOVED lines=254> */
.L_x_2760:
        /* <DEDUP_REMOVED lines=11> */
.L_x_2758:
[----:B------:R-:W-:Y:S05]  /*3260*/  BSYNC B0 ;  /* 0x0000000000007941 */ /* 0x000fea0003800000 */
.L_x_2757:
        /* <DEDUP_REMOVED lines=254> */
[----:B------:R-:W-:-:S03]  /*4250*/  @P0 IMAD R4, R9, c[0x0][0x3c0], R4 ;  /* 0x0000f00009040a24 */ /* 0x000fc600078e0204 */
.L_x_2761:
        /* <DEDUP_REMOVED lines=8> */
[----:B--2---:R-:W-:-:S05]  /*42e0*/  LOP3.LUT R9, R4, R7, RZ, 0x3c, !PT ;  /* 0x0000000704097212 */ /* 0x004fca00078e3cff */
[----:B------:R-:W-:Y:S01]  /*42f0*/  STG.E.U16 [R2.64], R9 ;  /* 0x0000000902007986 */ /* 0x000fe2000c101504 */
[----:B------:R-:W-:Y:S05]  /*4300*/  EXIT ;  /* 0x000000000000794d */ /* 0x000fea0003800000 */
.L_x_2762:
        /* <DEDUP_REMOVED lines=15> */
.L_x_25063:


//--------------------- .text._ZN2at6native27unrolled_elementwise_kernelINS0_13BinaryFunctorIsssNS0_17BitwiseXorFunctorIsEEEESt5arrayIPcLm3EELi4E23TrivialOffsetCalculatorILi2EjES9_ILi1EjENS0_6memory15LoadWithoutCastENSC_16StoreWithoutCastEEEviT_T0_T2_T3_T4_T5_ --------------------------
	.section	.text._ZN2at6native27unrolled_elementwise_kernelINS0_13BinaryFunctorIsssNS0_17BitwiseXorFunctorIsEEEESt5arrayIPcLm3EELi4E23TrivialOffsetCalculatorILi2EjES9_ILi1EjENS0_6memory15LoadWithoutCastENSC_16StoreWithoutCastEEEviT_T0_T2_T3_T4_T5_,"ax",@progbits
	.sectioninfo	@"SHI_REGISTERS=26"
	.align	128
        .global         _ZN2at6native27unrolled_elementwise_kernelINS0_13BinaryFunctorIsssNS0_17BitwiseXorFunctorIsEEEESt5arrayIPcLm3EELi4E23TrivialOffsetCalculatorILi2EjES9_ILi1EjENS0_6memory15LoadWithoutCastENSC_16StoreWithoutCastEEEviT_T0_T2_T3_T4_T5_
        .type           _ZN2at6native27unrolled_elementwise_kernelINS0_13BinaryFunctorIsssNS0_17BitwiseXorFunctorIsEEEESt5arrayIPcLm3EELi4E23TrivialOffsetCalculatorILi2EjES9_ILi1EjENS0_6memory15LoadWithoutCastENSC_16StoreWithoutCastEEEviT_T0_T2_T3_T4_T5_,@function
        .size           _ZN2at6native27unrolled_elementwise_kernelINS0_13BinaryFunctorIsssNS0_17BitwiseXorFunctorIsEEEESt5arrayIPcLm3EELi4E23TrivialOffsetCalculatorILi2EjES9_ILi1EjENS0_6memory15LoadWithoutCastENSC_16StoreWithoutCastEEEviT_T0_T2_T3_T4_T5_,(.L_x_25064 - _ZN2at6native27unrolled_elementwise_kernelINS0_13BinaryFunctorIsssNS0_17BitwiseXorFunctorIsEEEESt5arrayIPcLm3EELi4E23TrivialOffsetCalculatorILi2EjES9_ILi1EjENS0_6memory15LoadWithoutCastENSC_16StoreWithoutCastEEEviT_T0_T2_T3_T4_T5_)
        .other          _ZN2at6native27unrolled_elementwise_kernelINS0_13BinaryFunctorIsssNS0_17BitwiseXorFunctorIsEEEESt5arrayIPcLm3EELi4E23TrivialOffsetCalculatorILi2EjES9_ILi1EjENS0_6memory15LoadWithoutCastENSC_16StoreWithoutCastEEEviT_T0_T2_T3_T4_T5_,@"STO_CUDA_ENTRY STV_DEFAULT"
_ZN2at6native27unrolled_elementwise_kernelINS0_13BinaryFunctorIsssNS0_17BitwiseXorFunctorIsEEEESt5arrayIPcLm3EELi4E23TrivialOffsetCalculatorILi2EjES9_ILi1EjENS0_6memory15LoadWithoutCastENSC_16StoreWithoutCastEEEviT_T0_T2_T3_T4_T5_:
.text._ZN2at6native27unrolled_elementwise_kernelINS0_13BinaryFunctorIsssNS0_17BitwiseXorFunctorIsEEEESt5arrayIPcLm3EELi4E23TrivialOffsetCalculatorILi2EjES9_ILi1EjENS0_6memory15LoadWithoutCastENSC_16StoreWithoutCastEEEviT_T0_T2_T3_T4_T5_:
[----:B------:R-:W-:Y:S02]  /*0000*/  IMAD.MOV.U32 R1, RZ, RZ, c[0x0][0x28] ;  /* 0x00000a00ff017624 */ /* 0x000fe400078e00ff */
[----:B------:R-:W0:Y:S01]  /*0010*/  S2R R0, SR_CTAID.X ;  /* 0x0000000000007919 */ /* 0x000e220000002500 */
[----:B------:R-:W-:Y:S01]  /*0020*/  IMAD.MOV.U32 R3, RZ, RZ, -0x200 ;  /* 0xfffffe00ff037424 */ /* 0x000fe200078e00ff */
[----:B------:R-:W-:Y:S01]  /*0030*/  PRMT R4, RZ, 0x7610, R4 ;  /* 0x00007610ff047816 */ /* 0x000fe20000000004 */
[----:B------:R-:W-:Y:S01]  /*0040*/  ULDC.64 UR4, c[0x0][0x118] ;  /* 0x0000460000047ab9 */ /* 0x000fe20000000a00 */
[----:B------:R-:W1:Y:S01]  /*0050*/  S2R R5, SR_TID.X ;  /* 0x0000000000057919 */ /* 0x000e620000002100 */
[----:B0-----:R-:W-:Y:S01]  /*0060*/  IMAD R2, R0, R3, c[0x0][0x160] ;  /* 0x0000580000027624 */ /* 0x001fe200078e0203 */
[----:B------:R-:W-:Y:S01]  /*0070*/  PRMT R3, RZ, 0x7610, R3 ;  /* 0x00007610ff037816 */ /* 0x000fe20000000003 */
[----:B-1----:R-:W-:-:S03]  /*0080*/  IMAD.MOV.U32 R23, RZ, RZ, R5 ;  /* 0x000000ffff177224 */ /* 0x002fc600078e0005 */
[----:B------:R-:W-:-:S13]  /*0090*/  ISETP.GE.AND P0, PT, R5, R2, PT ;  /* 0x000000020500720c */ /* 0x000fda0003f06270 */
[----:B------:R-:W-:Y:S01]  /*00a0*/  @!P0 IMAD R18, R0, 0x200, R23 ;  /* 0x0000020000128824 */ /* 0x000fe200078e0217 */
[----:B------:R-:W-:Y:S01]  /*00b0*/  @!P0 IADD3 R23, R23, 0x80, RZ ;  /* 0x0000008017178810 */ /* 0x000fe20007ffe0ff */
[----:B------:R-:W-:-:S03]  /*00c0*/  @!P0 IMAD.MOV.U32 R19, RZ, RZ, 0x2 ;  /* 0x00000002ff138424 */ /* 0x000fc600078e00ff */
[----:B------:R-:W-:Y:S01]  /*00d0*/  ISETP.GE.AND P1, PT, R23, R2, PT ;  /* 0x000000021700720c */ /* 0x000fe20003f26270 */
[----:B------:R-:W-:-:S04]  /*00e0*/  @!P0 IMAD.WIDE.U32 R10, R18, R19, c[0x0][0x170] ;  /* 0x00005c00120a8625 */ /* 0x000fc800078e0013 */
[----:B------:R-:W-:Y:S01]  /*00f0*/  @!P0 IMAD.WIDE.U32 R18, R18, R19, c[0x0][0x178] ;  /* 0x00005e0012128625 */ /* 0x000fe200078e0013 */
[----:B------:R0:W2:Y:S04]  /*0100*/  @!P0 LDG.E.U16 R4, [R10.64] ;  /* 0x000000040a048981 */ /* 0x0000a8000c1e1500 */
[----:B------:R1:W2:Y:S03]  /*0110*/  @!P0 LDG.E.U16 R3, [R18.64] ;  /* 0x0000000412038981 */ /* 0x0002a6000c1e1500 */
[----:B------:R-:W-:Y:S02]  /*0120*/  @!P1 LEA R14, R0, R23, 0x9 ;  /* 0x00000017000e9211 */ /* 0x000fe400078e48ff */
[----:B------:R-:W-:-:S04]  /*0130*/  @!P1 IADD3 R23, R23, 0x80, RZ ;  /* 0x0000008017179810 */ /* 0x000fc80007ffe0ff */
[----:B------:R-:W-:Y:S01]  /*0140*/  ISETP.GE.AND P2, PT, R23, R2, PT ;  /* 0x000000021700720c */ /* 0x000fe20003f46270 */
[----:B------:R-:W-:Y:S01]  /*0150*/  @!P1 IMAD.MOV.U32 R15, RZ, RZ, 0x2 ;  /* 0x00000002ff0f9424 */ /* 0x000fe200078e00ff */
[----:B------:R-:W-:Y:S02]  /*0160*/  PRMT R7, RZ, 0x7610, R7 ;  /* 0x00007610ff077816 */ /* 0x000fe40000000007 */
[----:B------:R-:W-:Y:S01]  /*0170*/  PRMT R8, RZ, 0x7610, R8 ;  /* 0x00007610ff087816 */ /* 0x000fe20000000008 */
[----:B------:R-:W-:Y:S01]  /*0180*/  @!P1 IMAD.WIDE.U32 R12, R14, R15, c[0x0][0x170] ;  /* 0x00005c000e0c9625 */ /* 0x000fe200078e000f */
[----:B------:R-:W-:Y:S02]  /*0190*/  PRMT R6, RZ, 0x7610, R6 ;  /* 0x00007610ff067816 */ /* 0x000fe40000000006 */
[----:B------:R-:W-:-:S05]  /*01a0*/  PRMT R9, RZ, 0x7610, R9 ;  /* 0x00007610ff097816 */ /* 0x000fca0000000009 */
[----:B------:R-:W-:Y:S01]  /*01b0*/  @!P2 MOV R21, 0x2 ;  /* 0x000000020015a802 */ /* 0x000fe20000000f00 */
[----:B------:R-:W-:Y:S01]  /*01c0*/  @!P2 IMAD R20, R0, 0x200, R23 ;  /* 0x000002000014a824 */ /* 0x000fe200078e0217 */
[----:B------:R3:W4:Y:S01]  /*01d0*/  @!P1 LDG.E.U16 R7, [R12.64] ;  /* 0x000000040c079981 */ /* 0x000722000c1e1500 */
[----:B------:R-:W-:-:S04]  /*01e0*/  @!P1 IMAD.WIDE.U32 R14, R14, R15, c[0x0][0x178] ;  /* 0x00005e000e0e9625 */ /* 0x000fc800078e000f */
[CC--:B------:R-:W-:Y:S01]  /*01f0*/  @!P2 IMAD.WIDE.U32 R16, R20.reuse, R21.reuse, c[0x0][0x170] ;  /* 0x00005c001410a625 */ /* 0x0c0fe200078e0015 */
[----:B------:R0:W4:Y:S03]  /*0200*/  @!P1 LDG.E.U16 R8, [R14.64] ;  /* 0x000000040e089981 */ /* 0x000126000c1e1500 */
[----:B------:R-:W-:Y:S01]  /*0210*/  @!P2 IMAD.WIDE.U32 R20, R20, R21, c[0x0][0x178] ;  /* 0x00005e001414a625 */ /* 0x000fe200078e0015 */
[----:B------:R4:W4:Y:S04]  /*0220*/  @!P2 LDG.E.U16 R6, [R16.64] ;  /* 0x000000041006a981 */ /* 0x000928000c1e1500 */
[----:B------:R-:W4:Y:S01]  /*0230*/  @!P2 LDG.E.U16 R9, [R20.64] ;  /* 0x000000041409a981 */ /* 0x000f22000c1e1500 */
[----:B------:R-:W-:-:S04]  /*0240*/  @!P2 IADD3 R23, R23, 0x80, RZ ;  /* 0x000000801717a810 */ /* 0x000fc80007ffe0ff */
[----:B------:R-:W-:Y:S02]  /*0250*/  ISETP.GE.AND P1, PT, R23, R2, PT ;  /* 0x000000021700720c */ /* 0x000fe40003f26270 */
[----:B0-----:R-:W-:Y:S01]  /*0260*/  IADD3 R14, R5, 0x80, RZ ;  /* 0x00000080050e7810 */ /* 0x001fe20007ffe0ff */
[--C-:B------:R-:W-:Y:S02]  /*0270*/  IMAD.MOV.U32 R15, RZ, RZ, R5.reuse ;  /* 0x000000ffff0f7224 */ /* 0x100fe400078e0005 */
[----:B------:R-:W-:Y:S01]  /*0280*/  @!P0 IMAD R5, R0, 0x200, R5 ;  /* 0x0000020000058824 */ /* 0x000fe200078e0205 */
[----:B------:R-:W-:Y:S01]  /*0290*/  @!P0 MOV R15, R14 ;  /* 0x0000000e000f8202 */ /* 0x000fe20000000f00 */
[----:B------:R-:W-:Y:S01]  /*02a0*/  @!P0 IMAD.MOV.U32 R14, RZ, RZ, 0x2 ;  /* 0x00000002ff0e8424 */ /* 0x000fe200078e00ff */
[----:B------:R-:W-:-:S05]  /*02b0*/  PRMT R11, RZ, 0x7610, R11 ;  /* 0x00007610ff0b7816 */ /* 0x000fca000000000b */
[----:B------:R-:W-:Y:S02]  /*02c0*/  @!P1 IMAD R22, R0, 0x200, R23 ;  /* 0x0000020000169824 */ /* 0x000fe400078e0217 */
[----:B------:R-:W-:Y:S01]  /*02d0*/  @!P1 IMAD.MOV.U32 R23, RZ, RZ, 0x2 ;  /* 0x00000002ff179424 */ /* 0x000fe200078e00ff */
[----:B------:R-:W-:-:S03]  /*02e0*/  PRMT R10, RZ, 0x7610, R10 ;  /* 0x00007610ff0a7816 */ /* 0x000fc6000000000a */
[----:B-1----:R-:W-:-:S04]  /*02f0*/  @!P1 IMAD.WIDE.U32 R18, R22, R23, c[0x0][0x170] ;  /* 0x00005c0016129625 */ /* 0x002fc800078e0017 */
[----:B---3--:R-:W-:Y:S01]  /*0300*/  @!P1 IMAD.WIDE.U32 R12, R22, R23, c[0x0][0x178] ;  /* 0x00005e00160c9625 */ /* 0x008fe200078e0017 */
[----:B------:R0:W5:Y:S04]  /*0310*/  @!P1 LDG.E.U16 R11, [R18.64] ;  /* 0x00000004120b9981 */ /* 0x000168000c1e1500 */
[----:B------:R0:W5:Y:S01]  /*0320*/  @!P1 LDG.E.U16 R10, [R12.64] ;  /* 0x000000040c0a9981 */ /* 0x000162000c1e1500 */
[----:B------:R-:W-:Y:S01]  /*0330*/  ISETP.GE.AND P1, PT, R15, R2, PT ;  /* 0x000000020f00720c */ /* 0x000fe20003f26270 */
[----:B------:R-:W-:Y:S01]  /*0340*/  BSSY B0, `(.L_x_2763) ;  /* 0x0000011000007945 */ /* 0x000fe20003800000 */
[----:B--2---:R-:W-:Y:S01]  /*0350*/  LOP3.LUT R3, R3, R4, RZ, 0x3c, !PT ;  /* 0x0000000403037212 */ /* 0x004fe200078e3cff */
[----:B------:R-:W-:-:S05]  /*0360*/  @!P0 IMAD.WIDE.U32 R4, R5, R14, c[0x0][0x168] ;  /* 0x00005a0005048625 */ /* 0x000fca00078e000e */
[----:B------:R0:W-:Y:S01]  /*0370*/  @!P0 STG.E.U16 [R4.64], R3 ;  /* 0x0000000304008986 */ /* 0x0001e2000c101504 */
[----:B----4-:R-:W-:Y:S02]  /*0380*/  LOP3.LUT R17, R8, R7, RZ, 0x3c, !PT ;  /* 0x0000000708117212 */ /* 0x010fe400078e3cff */
[----:B------:R-:W-:Y:S02]  /*0390*/  LOP3.LUT R9, R9, R6, RZ, 0x3c, !PT ;  /* 0x0000000609097212 */ /* 0x000fe400078e3cff */
        /* <DEDUP_REMOVED lines=11> */
.L_x_2764:
[----:B0-----:R-:W-:Y:S05]  /*0450*/  BSYNC B0 ;  /* 0x0000000000007941 */ /* 0x001fea0003800000 */
.L_x_2763:
[----:B------:R-:W-:-:S13]  /*0460*/  ISETP.GE.AND P0, PT, R15, R2, PT ;  /* 0x000000020f00720c */ /* 0x000fda0003f06270 */
[----:B------:R-:W-:Y:S05]  /*0470*/  @P0 EXIT ;  /* 0x000000000000094d */ /* 0x000fea0003800000 */
[----:B------:R-:W-:Y:S01]  /*0480*/  LEA R2, R0, R15, 0x9 ;  /* 0x0000000f00027211 */ /* 0x000fe200078e48ff */
[----:B------:R-:W-:Y:S01]  /*0490*/  IMAD.MOV.U32 R3, RZ, RZ, 0x2 ;  /* 0x00000002ff037424 */ /* 0x000fe200078e00ff */
[----:B-----5:R-:W-:-:S03]  /*04a0*/  LOP3.LUT R11, R10, R11, RZ, 0x3c, !PT ;  /* 0x0000000b0a0b7212 */ /* 0x020fc600078e3cff */
[----:B------:R-:W-:-:S05]  /*04b0*/  IMAD.WIDE.U32 R2, R2, R3, c[0x0][0x168] ;  /* 0x00005a0002027625 */ /* 0x000fca00078e0003 */
[----:B------:R-:W-:Y:S01]  /*04c0*/  STG.E.U16 [R2.64], R11 ;  /* 0x0000000b02007986 */ /* 0x000fe2000c101504 */
[----:B------:R-:W-:Y:S05]  /*04d0*/  EXIT ;  /* 0x000000000000794d */ /* 0x000fea0003800000 */
.L_x_2765:
        /* <DEDUP_REMOVED lines=10> */
.L_x_25064:


//--------------------- .text._ZN2at6native29vectorized_elementwise_kernelILi2ENS0_13BinaryFunctorIsssNS0_17BitwiseXorFunctorIsEEEESt5arrayIPcLm3EEEEviT0_T1_ --------------------------
	.section	.text._ZN2at6native29vectorized_elementwise_kernelILi2ENS0_13BinaryFunctorIsssNS0_17BitwiseXorFunctorIsEEEESt5arrayIPcLm3EEEEviT0_T1_,"ax",@progbits
	.sectioninfo	@"SHI_REGISTERS=32"
	.align	128
        .global         _ZN2at6native29vectorized_elementwise_kernelILi2ENS0_13BinaryFunctorIsssNS0_17BitwiseXorFunctorIsEEEESt5arrayIPcLm3EEEEviT0_T1_
        .type           _ZN2at6native29vectorized_elementwise_kernelILi2ENS0_13BinaryFunctorIsssNS0_17BitwiseXorFunctorIsEEEESt5arrayIPcLm3EEEEviT0_T1_,@function
        .size           _ZN2at6native29vectorized_elementwise_kernelILi2ENS0_13BinaryFunctorIsssNS0_17BitwiseXorFunctorIsEEEESt5arrayIPcLm3EEEEviT0_T1_,(.L_x_25065 - _ZN2at6native29vectorized_elementwise_kernelILi2ENS0_13BinaryFunctorIsssNS0_17BitwiseXorFunctorIsEEEESt5arrayIPcLm3EEEEviT0_T1_)
        .other          _ZN2at6native29vectorized_elementwise_kernelILi2ENS0_13BinaryFunctorIsssNS0_17BitwiseXorFunctorIsEEEESt5arrayIPcLm3EEEEviT0_T1_,@"STO_CUDA_ENTRY STV_DEFAULT"
_ZN2at6native29vectorized_elementwise_kernelILi2ENS0_13BinaryFunctorIsssNS0_17BitwiseXorFunctorIsEEEESt5arrayIPcLm3EEEEviT0_T1_:
.text._ZN2at6native29vectorized_elementwise_kernelILi2ENS0_13BinaryFunctorIsssNS0_17BitwiseXorFunctorIsEEEESt5arrayIPcLm3EEEEviT0_T1_:
        /* <DEDUP_REMOVED lines=8> */
[----:B------:R-:W-:-:S04]  /*0080*/  IMAD.MOV.U32 R19, RZ, RZ, 0x2 ;  /* 0x00000002ff137424 */ /* 0x000fc800078e00ff */
[----:B------:R-:W-:-:S04]  /*0090*/  IMAD.WIDE R4, R0, R19, c[0x0][0x170] ;  /* 0x00005c0000047625 */ /* 0x000fc800078e0213 */
[----:B------:R-:W-:-:S04]  /*00a0*/  IMAD.WIDE R8, R0, R19, c[0x0][0x178] ;  /* 0x00005e0000087625 */ /* 0x000fc800078e0213 */
[----:B0-----:R-:W-:-:S04]  /*00b0*/  IMAD.WIDE.U32 R6, R2, 0x4, R4 ;  /* 0x0000000402067825 */ /* 0x001fc800078e0004 */
[----:B------:R-:W-:Y:S01]  /*00c0*/  IMAD.WIDE.U32 R8, R2, 0x4, R8 ;  /* 0x0000000402087825 */ /* 0x000fe200078e0008 */
[----:B------:R-:W2:Y:S04]  /*00d0*/  LDG.E R13, [R6.64+0x200] ;  /* 0x00020004060d7981 */ /* 0x000ea8000c1e1900 */
[----:B------:R-:W3:Y:S04]  /*00e0*/  LDG.E R16, [R8.64+0x200] ;  /* 0x0002000408107981 */ /* 0x000ee8000c1e1900 */
[----:B------:R-:W4:Y:S04]  /*00f0*/  LDG.E R11, [R6.64] ;  /* 0x00000004060b7981 */ /* 0x000f28000c1e1900 */
[----:B------:R-:W5:Y:S04]  /*0100*/  LDG.E R12, [R8.64] ;  /* 0x00000004080c7981 */ /* 0x000f68000c1e1900 */
[----:B------:R-:W5:Y:S04]  /*0110*/  LDG.E R14, [R6.64+0x400] ;  /* 0x00040004060e7981 */ /* 0x000f68000c1e1900 */
[----:B------:R-:W5:Y:S04]  /*0120*/  LDG.E R17, [R8.64+0x400] ;  /* 0x0004000408117981 */ /* 0x000f68000c1e1900 */
[----:B------:R0:W5:Y:S04]  /*0130*/  LDG.E R15, [R6.64+0x600] ;  /* 0x00060004060f7981 */ /* 0x000168000c1e1900 */
[----:B------:R-:W5:Y:S01]  /*0140*/  LDG.E R18, [R8.64+0x600] ;  /* 0x0006000408127981 */ /* 0x000f62000c1e1900 */
[----:B--2---:R-:W-:-:S02]  /*0150*/  PRMT R4, R13, 0x7632, R4 ;  /* 0x000076320d047816 */ /* 0x004fc40000000004 */
[----:B---3--:R-:W-:Y:S02]  /*0160*/  PRMT R5, R16, 0x7632, R5 ;  /* 0x0000763210057816 */ /* 0x008fe40000000005 */
[----:B----4-:R-:W-:Y:S02]  /*0170*/  PRMT R3, R11, 0x7632, R3 ;  /* 0x000076320b037816 */ /* 0x010fe40000000003 */
[C---:B-----5:R-:W-:Y:S02]  /*0180*/  PRMT R10, R12.reuse, 0x7632, R10 ;  /* 0x000076320c0a7816 */ /* 0x060fe4000000000a */
[----:B------:R-:W-:Y:S02]  /*0190*/  LOP3.LUT R11, R12, R11, RZ, 0x3c, !PT ;  /* 0x0000000b0c0b7212 */ /* 0x000fe400078e3cff */
[----:B------:R-:W-:Y:S01]  /*01a0*/  LOP3.LUT R12, R5, R4, RZ, 0x3c, !PT ;  /* 0x00000004050c7212 */ /* 0x000fe200078e3cff */
[----:B------:R-:W-:Y:S01]  /*01b0*/  IMAD.WIDE.U32 R4, R0, R19, c[0x0][0x168] ;  /* 0x00005a0000047625 */ /* 0x000fe200078e0013 */
[----:B------:R-:W-:-:S02]  /*01c0*/  LOP3.LUT R10, R10, R3, RZ, 0x3c, !PT ;  /* 0x000000030a0a7212 */ /* 0x000fc400078e3cff */
[----:B------:R-:W-:Y:S02]  /*01d0*/  PRMT R0, R14, 0x7632, R0 ;  /* 0x000076320e007816 */ /* 0x000fe40000000000 */
[----:B0-----:R-:W-:Y:S02]  /*01e0*/  PRMT R7, R17, 0x7632, R7 ;  /* 0x0000763211077816 */ /* 0x001fe40000000007 */
[----:B------:R-:W-:Y:S02]  /*01f0*/  PRMT R3, R15, 0x7632, R3 ;  /* 0x000076320f037816 */ /* 0x000fe40000000003 */
[----:B------:R-:W-:Y:S02]  /*0200*/  PRMT R6, R18, 0x7632, R6 ;  /* 0x0000763212067816 */ /* 0x000fe40000000006 */
[----:B------:R-:W-:Y:S02]  /*0210*/  LOP3.LUT R13, R16, R13, RZ, 0x3c, !PT ;  /* 0x0000000d100d7212 */ /* 0x000fe400078e3cff */
[----:B------:R-:W-:-:S02]  /*0220*/  LOP3.LUT R9, R17, R14, RZ, 0x3c, !PT ;  /* 0x0000000e11097212 */ /* 0x000fc400078e3cff */
[----:B------:R-:W-:Y:S02]  /*0230*/  LOP3.LUT R0, R7, R0, RZ, 0x3c, !PT ;  /* 0x0000000007007212 */ /* 0x000fe400078e3cff */
[----:B------:R-:W-:Y:S02]  /*0240*/  LOP3.LUT R8, R18, R15, RZ, 0x3c, !PT ;  /* 0x0000000f12087212 */ /* 0x000fe400078e3cff */
[----:B------:R-:W-:Y:S01]  /*0250*/  LOP3.LUT R3, R6, R3, RZ, 0x3c, !PT ;  /* 0x0000000306037212 */ /* 0x000fe200078e3cff */
[----:B------:R-:W-:Y:S01]  /*0260*/  IMAD.WIDE R4, R2, 0x4, R4 ;  /* 0x0000000402047825 */ /* 0x000fe200078e0204 */
[----:B------:R-:W-:Y:S02]  /*0270*/  PRMT R11, R11, 0x5410, R10 ;  /* 0x000054100b0b7816 */ /* 0x000fe4000000000a */
[----:B------:R-:W-:Y:S02]  /*0280*/  PRMT R13, R13, 0x5410, R12 ;  /* 0x000054100d0d7816 */ /* 0x000fe4000000000c */
[----:B------:R-:W-:-:S02]  /*0290*/  PRMT R9, R9, 0x5410, R0 ;  /* 0x0000541009097816 */ /* 0x000fc40000000000 */
[----:B------:R-:W-:Y:S01]  /*02a0*/  PRMT R3, R8, 0x5410, R3 ;  /* 0x0000541008037816 */ /* 0x000fe20000000003 */
[----:B------:R-:W-:Y:S04]  /*02b0*/  STG.E [R4.64], R11 ;  /* 0x0000000b04007986 */ /* 0x000fe8000c101904 */
[----:B------:R-:W-:Y:S04]  /*02c0*/  STG.E [R4.64+0x200], R13 ;  /* 0x0002000d04007986 */ /* 0x000fe8000c101904 */
[----:B------:R-:W-:Y:S04]  /*02d0*/  STG.E [R4.64+0x400], R9 ;  /* 0x0004000904007986 */ /* 0x000fe8000c101904 */
[----:B------:R-:W-:Y:S01]  /*02e0*/  STG.E [R4.64+0x600], R3 ;  /* 0x0006000304007986 */ /* 0x000fe2000c101904 */
[----:B------:R-:W-:Y:S05]  /*02f0*/  EXIT ;  /* 0x000000000000794d */ /* 0x000fea0003800000 */
.L_x_2766:
[----:B------:R-:W0:Y:S01]  /*0300*/  S2R R13, SR_TID.X ;  /* 0x00000000000d7919 */ /* 0x000e220000002100 */
[----:B------:R-:W-:-:S02]  /*0310*/  PRMT R19, RZ, 0x7610, R19 ;  /* 0x00007610ff137816 */ /* 0x000fc40000000013 */
[----:B------:R-:W-:Y:S02]  /*0320*/  PRMT R18, RZ, 0x7610, R18 ;  /* 0x00007610ff127816 */ /* 0x000fe40000000012 */
[----:B------:R-:W-:Y:S02]  /*0330*/  PRMT R20, RZ, 0x7610, R20 ;  /* 0x00007610ff147816 */ /* 0x000fe40000000014 */
[----:B------:R-:W-:Y:S02]  /*0340*/  PRMT R21, RZ, 0x7610, R21 ;  /* 0x00007610ff157816 */ /* 0x000fe40000000015 */
[----:B0-----:R-:W-:Y:S01]  /*0350*/  ISETP.GE.AND P0, PT, R13, R12, PT ;  /* 0x0000000c0d00720c */ /* 0x001fe20003f06270 */
[----:B------:R-:W-:-:S12]  /*0360*/  IMAD.MOV.U32 R23, RZ, RZ, R13 ;  /* 0x000000ffff177224 */ /* 0x000fd800078e000d */
[----:B------:R-:W-:Y:S01]  /*0370*/  @!P0 IMAD.IADD R4, R0, 0x1, R23 ;  /* 0x0000000100048824 */ /* 0x000fe200078e0217 */
[----:B------:R-:W-:Y:S01]  /*0380*/  @!P0 IADD3 R23, R23, 0x80, RZ ;  /* 0x0000008017178810 */ /* 0x000fe20007ffe0ff */
[----:B------:R-:W-:-:S03]  /*0390*/  @!P0 IMAD.MOV.U32 R5, RZ, RZ, 0x2 ;  /* 0x00000002ff058424 */ /* 0x000fc600078e00ff */
[----:B------:R-:W-:Y:S01]  /*03a0*/  ISETP.GE.AND P5, PT, R23, R12, PT ;  /* 0x0000000c1700720c */ /* 0x000fe20003fa6270 */
[----:B------:R-:W-:-:S04]  /*03b0*/  @!P0 IMAD.WIDE.U32 R2, R4, R5, c[0x0][0x170] ;  /* 0x00005c0004028625 */ /* 0x000fc800078e0005 */
[----:B------:R-:W-:Y:S01]  /*03c0*/  @!P0 IMAD.WIDE.U32 R4, R4, R5, c[0x0][0x178] ;  /* 0x00005e0004048625 */ /* 0x000fe200078e0005 */
[----:B------:R0:W2:Y:S01]  /*03d0*/  @!P0 LDG.E.U16 R20, [R2.64] ;  /* 0x0000000402148981 */ /* 0x0000a2000c1e1500 */
[----:B------:R-:W-:-:S03]  /*03e0*/  PRMT R16, RZ, 0x7610, R16 ;  /* 0x00007610ff107816 */ /* 0x000fc60000000010 */
[----:B------:R1:W2:Y:S03]  /*03f0*/  @!P0 LDG.E.U16 R21, [R4.64] ;  /* 0x0000000404158981 */ /* 0x0002a6000c1e1500 */
[----:B------:R-:W-:Y:S01]  /*0400*/  @!P5 IMAD.IADD R24, R0, 0x1, R23 ;  /* 0x000000010018d824 */ /* 0x000fe200078e0217 */
[----:B------:R-:W-:Y:S01]  /*0410*/  @!P5 IADD3 R23, R23, 0x80, RZ ;  /* 0x000000801717d810 */ /* 0x000fe20007ffe0ff */
[----:B------:R-:W-:-:S03]  /*0420*/  @!P5 IMAD.MOV.U32 R25, RZ, RZ, 0x2 ;  /* 0x00000002ff19d424 */ /* 0x000fc600078e00ff */
[----:B------:R-:W-:Y:S01]  /*0430*/  ISETP.GE.AND P1, PT, R23, R12, PT ;  /* 0x0000000c1700720c */ /* 0x000fe20003f26270 */
[----:B------:R-:W-:-:S04]  /*0440*/  @!P5 IMAD.WIDE.U32 R6, R24, R25, c[0x0][0x170] ;  /* 0x00005c001806d625 */ /* 0x000fc800078e0019 */
[----:B------:R-:W-:Y:S01]  /*0450*/  @!P5 IMAD.WIDE.U32 R24, R24, R25, c[0x0][0x178] ;  /* 0x00005e001818d625 */ /* 0x000fe200078e0019 */
[----:B------:R3:W4:Y:S04]  /*0460*/  @!P5 LDG.E.U16 R19, [R6.64] ;  /* 0x000000040613d981 */ /* 0x000728000c1e1500 */
[----:B------:R5:W4:Y:S03]  /*0470*/  @!P5 LDG.E.U16 R18, [R24.64] ;  /* 0x000000041812d981 */ /* 0x000b26000c1e1500 */
        /* <DEDUP_REMOVED lines=10> */
[----:B------:R-:W-:-:S10]  /*0520*/  @!P2 IMAD.MOV.U32 R11, RZ, RZ, 0x2 ;  /* 0x00000002ff0ba424 */ /* 0x000fd400078e00ff */
[----:B------:R-:W-:Y:S01]  /*0530*/  @!P4 IMAD.IADD R26, R0, 0x1, R23 ;  /* 0x00000001001ac824 */ /* 0x000fe200078e0217 */
[----:B------:R-:W-:-:S04]  /*0540*/  @!P4 IADD3 R23, R23, 0x80, RZ ;  /* 0x000000801717c810 */ /* 0x000fc80007ffe0ff */
[----:B------:R-:W-:Y:S01]  /*0550*/  ISETP.GE.AND P5, PT, R23, R12, PT ;  /* 0x0000000c1700720c */ /* 0x000fe20003fa6270 */
[----:B0-----:R-:W-:-:S04]  /*0560*/  @!P1 IMAD.WIDE.U32 R2, R9, R22, c[0x0][0x170] ;  /* 0x00005c0009029625 */ /* 0x001fc800078e0016 */
[----:B-1----:R-:W-:-:S04]  /*0570*/  @!P1 IMAD.WIDE.U32 R4, R9, R22, c[0x0][0x178] ;  /* 0x00005e0009049625 */ /* 0x002fc800078e0016 */
[----:B---3--:R-:W-:-:S04]  /*0580*/  @!P2 IMAD.WIDE.U32 R6, R8, R11, c[0x0][0x170] ;  /* 0x00005c000806a625 */ /* 0x008fc800078e000b */
[----:B------:R-:W-:Y:S01]  /*0590*/  @!P2 IMAD.WIDE.U32 R8, R8, R11, c[0x0][0x178] ;  /* 0x00005e000808a625 */ /* 0x000fe200078e000b */
[----:B------:R-:W-:Y:S02]  /*05a0*/  PRMT R14, RZ, 0x7610, R14 ;  /* 0x00007610ff0e7816 */ /* 0x000fe4000000000e */
[----:B------:R-:W-:Y:S02]  /*05b0*/  PRMT R17, RZ, 0x7610, R17 ;  /* 0x00007610ff117816 */ /* 0x000fe40000000011 */
[----:B------:R0:W3:Y:S04]  /*05c0*/  @!P2 LDG.E.U16 R16, [R8.64] ;  /* 0x000000040810a981 */ /* 0x0000e8000c1e1500 */
[----:B------:R1:W3:Y:S04]  /*05d0*/  @!P1 LDG.E.U16 R14, [R2.64] ;  /* 0x00000004020e9981 */ /* 0x0002e8000c1e1500 */
[----:B------:R1:W3:Y:S01]  /*05e0*/  @!P1 LDG.E.U16 R17, [R4.64] ;  /* 0x0000000404119981 */ /* 0x0002e2000c1e1500 */
[----:B0-----:R-:W-:Y:S01]  /*05f0*/  @!P5 IMAD.IADD R8, R0, 0x1, R23 ;  /* 0x000000010008d824 */ /* 0x001fe200078e0217 */
[----:B------:R-:W-:Y:S01]  /*0600*/  @!P5 IADD3 R23, R23, 0x80, RZ ;  /* 0x000000801717d810 */ /* 0x000fe20007ffe0ff */
[----:B------:R-:W-:-:S03]  /*0610*/  @!P3 IMAD.MOV.U32 R11, RZ, RZ, 0x2 ;  /* 0x00000002ff0bb424 */ /* 0x000fc600078e00ff */
[----:B------:R-:W-:Y:S01]  /*0620*/  ISETP.GE.AND P1, PT, R23, R12, PT ;  /* 0x0000000c1700720c */ /* 0x000fe20003f26270 */
[----:B-1----:R-:W-:Y:S01]  /*0630*/  @!P4 IMAD.MOV.U32 R5, RZ, RZ, 0x2 ;  /* 0x00000002ff05c424 */ /* 0x002fe200078e00ff */
[----:B------:R-:W-:Y:S01]  /*0640*/  PRMT R22, RZ, 0x7610, R22 ;  /* 0x00007610ff167816 */ /* 0x000fe20000000016 */
[----:B-----5:R-:W-:Y:S01]  /*0650*/  @!P3 IMAD.WIDE.U32 R24, R10, R11, c[0x0][0x170] ;  /* 0x00005c000a18b625 */ /* 0x020fe200078e000b */
[----:B------:R-:W-:-:S03]  /*0660*/  PRMT R28, RZ, 0x7610, R28 ;  /* 0x00007610ff1c7816 */ /* 0x000fc6000000001c */
[----:B------:R-:W-:Y:S01]  /*0670*/  @!P4 IMAD.WIDE.U32 R2, R26, R5, c[0x0][0x170] ;  /* 0x00005c001a02c625 */ /* 0x000fe200078e0005 */
[----:B------:R-:W-:Y:S01]  /*0680*/  PRMT R27, RZ, 0x7610, R27 ;  /* 0x00007610ff1b7816 */ /* 0x000fe2000000001b */
[----:B------:R0:W5:Y:S01]  /*0690*/  @!P3 LDG.E.U16 R22, [R24.64] ;  /* 0x000000041816b981 */ /* 0x000162000c1e1500 */
[----:B------:R-:W-:Y:S01]  /*06a0*/  PRMT R15, RZ, 0x7610, R15 ;  /* 0x00007610ff0f7816 */ /* 0x000fe2000000000f */
[----:B------:R-:W-:Y:S02]  /*06b0*/  @!P3 IMAD.WIDE.U32 R10, R10, R11, c[0x0][0x178] ;  /* 0x00005e000a0ab625 */ /* 0x000fe400078e000b */
[----:B------:R1:W5:Y:S02]  /*06c0*/  @!P4 LDG.E.U16 R28, [R2.64] ;  /* 0x00000004021cc981 */ /* 0x000364000c1e1500 */
[----:B------:R-:W-:Y:S02]  /*06d0*/  @!P5 IMAD.MOV.U32 R9, RZ, RZ, 0x2 ;  /* 0x00000002ff09d424 */ /* 0x000fe400078e00ff */
[----:B------:R1:W5:Y:S01]  /*06e0*/  @!P3 LDG.E.U16 R27, [R10.64] ;  /* 0x000000040a1bb981 */ /* 0x000362000c1e1500 */
[----:B0-----:R-:W-:Y:S01]  /*06f0*/  @!P1 IMAD.IADD R25, R0, 0x1, R23 ;  /* 0x0000000100199824 */ /* 0x001fe200078e0217 */
[----:B------:R-:W-:-:S02]  /*0700*/  PRMT R29, RZ, 0x7610, R29 ;  /* 0x00007610ff1d7816 */ /* 0x000fc4000000001d */
[----:B------:R0:W5:Y:S01]  /*0710*/  @!P2 LDG.E.U16 R15, [R6.64] ;  /* 0x00000004060fa981 */ /* 0x000162000c1e1500 */
[----:B-1----:R-:W-:Y:S01]  /*0720*/  @!P1 IMAD.MOV.U32 R2, RZ, RZ, 0x2 ;  /* 0x00000002ff029424 */ /* 0x002fe200078e00ff */
[----:B------:R-:W-:Y:S01]  /*0730*/  PRMT R23, RZ, 0x7610, R23 ;  /* 0x00007610ff177816 */ /* 0x000fe20000000017 */
[----:B------:R-:W-:Y:S01]  /*0740*/  @!P4 IMAD.WIDE.U32 R4, R26, R5, c[0x0][0x178] ;  /* 0x00005e001a04c625 */ /* 0x000fe200078e0005 */
[----:B------:R-:W-:-:S03]  /*0750*/  PRMT R26, RZ, 0x7610, R26 ;  /* 0x00007610ff1a7816 */ /* 0x000fc6000000001a */
[CC--:B------:R-:W-:Y:S01]  /*0760*/  @!P1 IMAD.WIDE.U32 R10, R25.reuse, R2.reuse, c[0x0][0x170] ;  /* 0x00005c00190a9625 */ /* 0x0c0fe200078e0002 */
[----:B------:R-:W-:Y:S01]  /*0770*/  PRMT R24, RZ, 0x7610, R24 ;  /* 0x00007610ff187816 */ /* 0x000fe20000000018 */
[----:B------:R1:W5:Y:S02]  /*0780*/  @!P4 LDG.E.U16 R29, [R4.64] ;  /* 0x00000004041dc981 */ /* 0x000364000c1e1500 */
[----:B------:R-:W-:Y:S01]  /*0790*/  @!P1 IMAD.WIDE.U32 R2, R25, R2, c[0x0][0x178] ;  /* 0x00005e0019029625 */ /* 0x000fe200078e0002 */
[----:B------:R-:W-:Y:S02]  /*07a0*/  PRMT R25, RZ, 0x7610, R25 ;  /* 0x00007610ff197816 */ /* 0x000fe40000000019 */
[----:B------:R-:W5:Y:S01]  /*07b0*/  @!P1 LDG.E.U16 R24, [R10.64] ;  /* 0x000000040a189981 */ /* 0x000f62000c1e1500 */
[----:B0-----:R-:W-:-:S03]  /*07c0*/  @!P5 IMAD.WIDE.U32 R6, R8, R9, c[0x0][0x170] ;  /* 0x00005c000806d625 */ /* 0x001fc600078e0009 */
[----:B------:R-:W5:Y:S01]  /*07d0*/  @!P1 LDG.E.U16 R25, [R2.64] ;  /* 0x0000000402199981 */ /* 0x000f62000c1e1500 */
[----:B------:R-:W-:-:S03]  /*07e0*/  @!P5 IMAD.WIDE.U32 R8, R8, R9, c[0x0][0x178] ;  /* 0x00005e000808d625 */ /* 0x000fc600078e0009 */
[----:B------:R0:W5:Y:S04]  /*07f0*/  @!P5 LDG.E.U16 R26, [R6.64] ;  /* 0x00000004061ad981 */ /* 0x000168000c1e1500 */
[----:B------:R-:W5:Y:S01]  /*0800*/  @!P5 LDG.E.U16 R23, [R8.64] ;  /* 0x000000040817d981 */ /* 0x000f62000c1e1500 */
[----:B-1----:R-:W-:Y:S02]  /*0810*/  @!P0 IMAD.IADD R4, R0, 0x1, R13 ;  /* 0x0000000100048824 */ /* 0x002fe400078e020d */
[----:B------:R-:W-:Y:S01]  /*0820*/  @!P0 IMAD.MOV.U32 R5, RZ, RZ, 0x2 ;  /* 0x00000002ff058424 */ /* 0x000fe200078e00ff */
[----:B0-----:R-:W-:-:S03]  /*0830*/  IADD3 R6, R13, 0x80, RZ ;  /* 0x000000800d067810 */ /* 0x001fc60007ffe0ff */
[----:B------:R-:W-:-:S04]  /*0840*/  @!P0 IMAD.WIDE.U32 R4, R4, R5, c[0x0][0x168] ;  /* 0x00005a0004048625 */ /* 0x000fc800078e0005 */
[----:B------:R-:W-:Y:S01]  /*0850*/  @!P0 IMAD.MOV.U32 R13, RZ, RZ, R6 ;  /* 0x000000ffff0d8224 */ /* 0x000fe200078e0006 */
[----:B------:R-:W-:Y:S01]  /*0860*/  BSSY B0, `(.L_x_2767) ;  /* 0x0000036000007945 */ /* 0x000fe20003800000 */
[----:B------:R-:W-:Y:S01]  /*0870*/  BSSY B1, `(.L_x_2768) ;  /* 0x000002e000017945 */ /* 0x000fe20003800000 */
[----:B--2---:R-:W-:-:S05]  /*0880*/  LOP3.LUT R21, R21, R20, RZ, 0x3c, !PT ;  /* 0x0000001415157212 */ /* 0x004fca00078e3cff */
[----:B------:R0:W-:Y:S01]  /*0890*/  @!P0 STG.E.U16 [R4.64], R21 ;  /* 0x0000001504008986 */ /* 0x0001e2000c101504 */
[----:B------:R-:W-:Y:S02]  /*08a0*/  ISETP.GE.AND P0, PT, R13, R12, PT ;  /* 0x0000000c0d00720c */ /* 0x000fe40003f06270 */
[----:B----4-:R-:W-:Y:S02]  /*08b0*/  LOP3.LUT R19, R18, R19, RZ, 0x3c, !PT ;  /* 0x0000001312137212 */ /* 0x010fe400078e3cff */
[----:B---3--:R-:W-:Y:S02]  /*08c0*/  LOP3.LUT R17, R17, R14, RZ, 0x3c, !PT ;  /* 0x0000000e11117212 */ /* 0x008fe400078e3cff */
[----:B-----5:R-:W-:Y:S02]  /*08d0*/  LOP3.LUT R22, R27, R22, RZ, 0x3c, !PT ;  /* 0x000000161b167212 */ /* 0x020fe400078e3cff */
[----:B------:R-:W-:Y:S02]  /*08e0*/  LOP3.LUT R15, R16, R15, RZ, 0x3c, !PT ;  /* 0x0000000f100f7212 */ /* 0x000fe400078e3cff */
[----:B------:R-:W-:-:S02]  /*08f0*/  LOP3.LUT R28, R29, R28, RZ, 0x3c, !PT ;  /* 0x0000001c1d1c7212 */ /* 0x000fc400078e3cff */
[----:B------:R-:W-:Y:S02]  /*0900*/  LOP3.LUT R24, R25, R24, RZ, 0x3c, !PT ;  /* 0x0000001819187212 */ /* 0x000fe400078e3cff */
[----:B------:R-:W-:Y:S01]  /*0910*/  LOP3.LUT R23, R23, R26, RZ, 0x3c, !PT ;  /* 0x0000001a17177212 */ /* 0x000fe200078e3cff */
        /* <DEDUP_REMOVED lines=13> */
.L_x_2769:
[----:B0-----:R-:W-:-:S13]  /*09f0*/  ISETP.GE.AND P0, PT, R13, R12, PT ;  /* 0x0000000c0d00720c */ /* 0x001fda0003f06270 */
[----:B------:R-:W-:Y:S05]  /*0a00*/  @P0 BRA `(.L_x_2771) ;  /* 0x000000c000000947 */ /* 0x000fea0003800000 */
[----:B------:R-:W-:Y:S01]  /*0a10*/  IMAD.IADD R2, R0, 0x1, R13 ;  /* 0x0000000100027824 */ /* 0x000fe200078e020d */
[----:B------:R-:W-:Y:S01]  /*0a20*/  IADD3 R13, R13, 0x80, RZ ;  /* 0x000000800d0d7810 */ /* 0x000fe20007ffe0ff */
[----:B------:R-:W-:-:S04]  /*0a30*/  IMAD.MOV.U32 R3, RZ, RZ, 0x2 ;  /* 0x00000002ff037424 */ /* 0x000fc800078e00ff */
[----:B------:R-:W-:-:S05]  /*0a40*/  IMAD.WIDE.U32 R2, R2, R3, c[0x0][0x168] ;  /* 0x00005a0002027625 */ /* 0x000fca00078e0003 */
[----:B------:R0:W-:Y:S02]  /*0a50*/  STG.E.U16 [R2.64], R15 ;  /* 0x0000000f02007986 */ /* 0x0001e4000c101504 */
.L_x_2770:
[----:B------:R-:W-:-:S13]  /*0a60*/  ISETP.GE.AND P0, PT, R13, R12, PT ;  /* 0x0000000c0d00720c */ /* 0x000fda0003f06270 */
[----:B------:R-:W-:Y:S05]  /*0a70*/  @P0 BRA `(.L_x_2772) ;  /* 0x000000d000000947 */ /* 0x000fea0003800000 */
[----:B0-----:R-:W-:Y:S01]  /*0a80*/  IMAD.IADD R2, R0, 0x1, R13 ;  /* 0x0000000100027824 */ /* 0x001fe200078e020d */
[----:B------:R-:W-:Y:S01]  /*0a90*/  IADD3 R13, R13, 0x80, RZ ;  /* 0x000000800d0d7810 */ /* 0x000fe20007ffe0ff */
[----:B------:R-:W-:-:S04]  /*0aa0*/  IMAD.MOV.U32 R3, RZ, RZ, 0x2 ;  /* 0x00000002ff037424 */ /* 0x000fc800078e00ff */
[----:B------:R-:W-:-:S05]  /*0ab0*/  IMAD.WIDE.U32 R2, R2, R3, c[0x0][0x168] ;  /* 0x00005a0002027625 */ /* 0x000fca00078e0003 */
[----:B------:R0:W-:Y:S02]  /*0ac0*/  STG.E.U16 [R2.64], R22 ;  /* 0x0000001602007986 */ /* 0x0001e4000c101504 */
.L_x_2771:
        /* <DEDUP_REMOVED lines=8> */
.L_x_2772:
[----:B------:R-:W-:Y:S05]  /*0b50*/  BSYNC B1 ;  /* 0x0000000000017941 */ /* 0x000fea0003800000 */
.L_x_2768:
[----:B------:R-:W-:-:S13]  /*0b60*/  ISETP.GE.AND P0, PT, R13, R12, PT ;  /* 0x0000000c0d00720c */ /* 0x000fda0003f06270 */
[----:B0-----:R-:W-:Y:S01]  /*0b70*/  @!P0 IMAD.IADD R2, R0, 0x1, R13 ;  /* 0x0000000100028824 */ /* 0x001fe200078e020d */
[----:B------:R-:W-:Y:S01]  /*0b80*/  @!P0 IADD3 R13, R13, 0x80, RZ ;  /* 0x000000800d0d8810 */ /* 0x000fe20007ffe0ff */
[----:B------:R-:W-:-:S04]  /*0b90*/  @!P0 IMAD.MOV.U32 R3, RZ, RZ, 0x2 ;  /* 0x00000002ff038424 */ /* 0x000fc800078e00ff */
[----:B------:R-:W-:-:S05]  /*0ba0*/  @!P0 IMAD.WIDE.U32 R2, R2, R3, c[0x0][0x168] ;  /* 0x00005a0002028625 */ /* 0x000fca00078e0003 */
[----:B------:R0:W-:Y:S02]  /*0bb0*/  @!P0 STG.E.U16 [R2.64], R23 ;  /* 0x0000001702008986 */ /* 0x0001e4000c101504 */
.L_x_2773:
[----:B------:R-:W-:Y:S05]  /*0bc0*/  BSYNC B0 ;  /* 0x0000000000007941 */ /* 0x000fea0003800000 */
.L_x_2767:
        /* <DEDUP_REMOVED lines=8> */
.L_x_2774:
        /* <DEDUP_REMOVED lines=11> */
.L_x_25065:


//--------------------- .text._ZN2at6native29vectorized_elementwise_kernelILi4ENS0_13BinaryFunctorIsssNS0_17BitwiseXorFunctorIsEEEESt5arrayIPcLm3EEEEviT0_T1_ --------------------------
	.section	.text._ZN2at6native29vectorized_elementwise_kernelILi4ENS0_13BinaryFunctorIsssNS0_17BitwiseXorFunctorIsEEEESt5arrayIPcLm3EEEEviT0_T1_,"ax",@progbits
	.sectioninfo	@"SHI_REGISTERS=32"
	.align	128
        .global         _ZN2at6native29vectorized_elementwise_kernelILi4ENS0_13BinaryFunctorIsssNS0_17BitwiseXorFunctorIsEEEESt5arrayIPcLm3EEEEviT0_T1_
        .type           _ZN2at6native29vectorized_elementwise_kernelILi4ENS0_13BinaryFunctorIsssNS0_17BitwiseXorFunctorIsEEEESt5arrayIPcLm3EEEEviT0_T1_,@function
        .size           _ZN2at6native29vectorized_elementwise_kernelILi4ENS0_13BinaryFunctorIsssNS0_17BitwiseXorFunctorIsEEEESt5arrayIPcLm3EEEEviT0_T1_,(.L_x_25066 - _ZN2at6native29vectorized_elementwise_kernelILi4ENS0_13BinaryFunctorIsssNS0_17BitwiseXorFunctorIsEEEESt5arrayIPcLm3EEEEviT0_T1_)
        .other          _ZN2at6native29vectorized_elementwise_kernelILi4ENS0_13BinaryFunctorIsssNS0_17BitwiseXorFunctorIsEEEESt5arrayIPcLm3EEEEviT0_T1_,@"STO_CUDA_ENTRY STV_DEFAULT"
_ZN2at6native29vectorized_elementwise_kernelILi4ENS0_13BinaryFunctorIsssNS0_17BitwiseXorFunctorIsEEEESt5arrayIPcLm3EEEEviT0_T1_:
.text._ZN2at6native29vectorized_elementwise_kernelILi4ENS0_13BinaryFunctorIsssNS0_17BitwiseXorFunctorIsEEEESt5arrayIPcLm3EEEEviT0_T1_:
        /* <DEDUP_REMOVED lines=13> */
[----:B------:R-:W2:Y:S04]  /*00d0*/  LDG.E.64 R18, [R10.64] ;  /* 0x000000040a127981 */ /* 0x000ea8000c1e1b00 */
[----:B------:R-:W3:Y:S04]  /*00e0*/  LDG.E.64 R20, [R12.64] ;  /* 0x000000040c147981 */ /* 0x000ee8000c1e1b00 */
[----:B------:R-:W4:Y:S04]  /*00f0*/  LDG.E.64 R2, [R10.64+0x400] ;  /* 0x000400040a027981 */ /* 0x000f28000c1e1b00 */
[----:B------:R-:W5:Y:S01]  /*0100*/  LDG.E.64 R4, [R12.64+0x400] ;  /* 0x000400040c047981 */ /* 0x000f62000c1e1b00 */
[----:B--2---:R-:W-:-:S02]  /*0110*/  PRMT R8, R19, 0x7632, R8 ;  /* 0x0000763213087816 */ /* 0x004fc40000000008 */
[----:B------:R-:W-:Y:S02]  /*0120*/  PRMT R7, R18, 0x7632, R7 ;  /* 0x0000763212077816 */ /* 0x000fe40000000007 */
[----:B---3--:R-:W-:Y:S02]  /*0130*/  PRMT R9, R21, 0x7632, R9 ;  /* 0x0000763215097816 */ /* 0x008fe40000000009 */
[----:B------:R-:W-:Y:S02]  /*0140*/  PRMT R14, R20, 0x7632, R14 ;  /* 0x00007632140e7816 */ /* 0x000fe4000000000e */
[----:B------:R-:W-:Y:S01]  /*0150*/  LOP3.LUT R15, R9, R8, RZ, 0x3c, !PT ;  /* 0x00000008090f7212 */ /* 0x000fe200078e3cff */
[----:B------:R-:W-:Y:S01]  /*0160*/  IMAD.WIDE.U32 R8, R0, R23, c[0x0][0x168] ;  /* 0x00005a0000087625 */ /* 0x000fe200078e0017 */
[----:B------:R-:W-:Y:S02]  /*0170*/  LOP3.LUT R14, R14, R7, RZ, 0x3c, !PT ;  /* 0x000000070e0e7212 */ /* 0x000fe400078e3cff */
[----:B----4-:R-:W-:-:S02]  /*0180*/  PRMT R7, R3, 0x7632, R7 ;  /* 0x0000763203077816 */ /* 0x010fc40000000007 */
[----:B------:R-:W-:Y:S01]  /*0190*/  PRMT R0, R2, 0x7632, R0 ;  /* 0x0000763202007816 */ /* 0x000fe20000000000 */
[----:B------:R-:W-:Y:S01]  /*01a0*/  IMAD.WIDE R8, R6, 0x8, R8 ;  /* 0x0000000806087825 */ /* 0x000fe200078e0208 */
[C---:B-----5:R-:W-:Y:S02]  /*01b0*/  PRMT R10, R5.reuse, 0x7632, R10 ;  /* 0x00007632050a7816 */ /* 0x060fe4000000000a */
[----:B------:R-:W-:Y:S02]  /*01c0*/  PRMT R11, R4, 0x7632, R11 ;  /* 0x00007632040b7816 */ /* 0x000fe4000000000b */
[----:B------:R-:W-:Y:S02]  /*01d0*/  LOP3.LUT R12, R5, R3, RZ, 0x3c, !PT ;  /* 0x00000003050c7212 */ /* 0x000fe400078e3cff */
[----:B------:R-:W-:Y:S02]  /*01e0*/  LOP3.LUT R16, R21, R19, RZ, 0x3c, !PT ;  /* 0x0000001315107212 */ /* 0x000fe400078e3cff */
[----:B------:R-:W-:-:S02]  /*01f0*/  LOP3.LUT R17, R20, R18, RZ, 0x3c, !PT ;  /* 0x0000001214117212 */ /* 0x000fc400078e3cff */
[----:B------:R-:W-:Y:S02]  /*0200*/  LOP3.LUT R3, R4, R2, RZ, 0x3c, !PT ;  /* 0x0000000204037212 */ /* 0x000fe400078e3cff */
[----:B------:R-:W-:Y:S02]  /*0210*/  LOP3.LUT R7, R10, R7, RZ, 0x3c, !PT ;  /* 0x000000070a077212 */ /* 0x000fe400078e3cff */
[----:B------:R-:W-:Y:S02]  /*0220*/  LOP3.LUT R0, R11, R0, RZ, 0x3c, !PT ;  /* 0x000000000b007212 */ /* 0x000fe400078e3cff */
[----:B------:R-:W-:Y:S02]  /*0230*/  PRMT R15, R16, 0x5410, R15 ;  /* 0x00005410100f7816 */ /* 0x000fe4000000000f */
[----:B------:R-:W-:Y:S02]  /*0240*/  PRMT R14, R17, 0x5410, R14 ;  /* 0x00005410110e7816 */ /* 0x000fe4000000000e */
[----:B------:R-:W-:-:S02]  /*0250*/  PRMT R7, R12, 0x5410, R7 ;  /* 0x000054100c077816 */ /* 0x000fc40000000007 */
[----:B------:R-:W-:Y:S01]  /*0260*/  PRMT R6, R3, 0x5410, R0 ;  /* 0x0000541003067816 */ /* 0x000fe20000000000 */
[----:B------:R-:W-:Y:S04]  /*0270*/  STG.E.64 [R8.64], R14 ;  /* 0x0000000e08007986 */ /* 0x000fe8000c101b04 */
[----:B------:R-:W-:Y:S01]  /*0280*/  STG.E.64 [R8.64+0x400], R6 ;  /* 0x0004000608007986 */ /* 0x000fe2000c101b04 */
[----:B------:R-:W-:Y:S05]  /*0290*/  EXIT ;  /* 0x000000000000794d */ /* 0x000fea0003800000 */
.L_x_2775:
[----:B------:R-:W0:Y:S01]  /*02a0*/  S2R R13, SR_TID.X ;  /* 0x00000000000d7919 */ /* 0x000e220000002100 */
[----:B------:R-:W-:Y:S02]  /*02b0*/  PRMT R19, RZ, 0x7610, R19 ;  /* 0x00007610ff137816 */ /* 0x000fe40000000013 */
[----:B------:R-:W-:Y:S02]  /*02c0*/  PRMT R18, RZ, 0x7610, R18 ;  /* 0x00007610ff127816 */ /* 0x000fe40000000012 */
[----:B------:R-:W-:-:S02]  /*02d0*/  PRMT R20, RZ, 0x7610, R20 ;  /* 0x00007610ff147816 */ /* 0x000fc40000000014 */
        /* <DEDUP_REMOVED lines=107> */
.L_x_2778:
[----:B0-----:R-:W-:-:S13]  /*0990*/  ISETP.GE.AND P0, PT, R13, R12, PT ;  /* 0x0000000c0d00720c */ /* 0x001fda0003f06270 */
[----:B------:R-:W-:Y:S05]  /*09a0*/  @P0 BRA `(.L_x_2780) ;  /* 0x000000c000000947 */ /* 0x000fea0003800000 */
[----:B------:R-:W-:Y:S01]  /*09b0*/  IMAD.IADD R2, R0, 0x1, R13 ;  /* 0x0000000100027824 */ /* 0x000fe200078e020d */
[----:B------:R-:W-:Y:S01]  /*09c0*/  IADD3 R13, R13, 0x80, RZ ;  /* 0x000000800d0d7810 */ /* 0x000fe20007ffe0ff */
[----:B------:R-:W-:-:S04]  /*09d0*/  IMAD.MOV.U32 R3, RZ, RZ, 0x2 ;  /* 0x00000002ff037424 */ /* 0x000fc800078e00ff */
[----:B------:R-:W-:-:S05]  /*09e0*/  IMAD.WIDE.U32 R2, R2, R3, c[0x0][0x168] ;  /* 0x00005a0002027625 */ /* 0x000fca00078e0003 */
[----:B------:R0:W-:Y:S02]  /*09f0*/  STG.E.U16 [R2.64], R15 ;  /* 0x0000000f02007986 */ /* 0x0001e4000c101504 */
.L_x_2779:
[----:B------:R-:W-:-:S13]  /*0a00*/  ISETP.GE.AND P0, PT, R13, R12, PT ;  /* 0x0000000c0d00720c */ /* 0x000fda0003f06270 */
[----:B------:R-:W-:Y:S05]  /*0a10*/  @P0 BRA `(.L_x_2781) ;  /* 0x000000d000000947 */ /* 0x000fea0003800000 */
[----:B0-----:R-:W-:Y:S01]  /*0a20*/  IMAD.IADD R2, R0, 0x1, R13 ;  /* 0x0000000100027824 */ /* 0x001fe200078e020d */
[----:B------:R-:W-:Y:S01]  /*0a30*/  IADD3 R13, R13, 0x80, RZ ;  /* 0x000000800d0d7810 */ /* 0x000fe20007ffe0ff */
[----:B------:R-:W-:-:S04]  /*0a40*/  IMAD.MOV.U32 R3, RZ, RZ, 0x2 ;  /* 0x00000002ff037424 */ /* 0x000fc800078e00ff */
[----:B------:R-:W-:-:S05]  /*0a50*/  IMAD.WIDE.U32 R2, R2, R3, c[0x0][0x168] ;  /* 0x00005a0002027625 */ /* 0x000fca00078e0003 */
[----:B------:R0:W-:Y:S02]  /*0a60*/  STG.E.U16 [R2.64], R22 ;  /* 0x0000001602007986 */ /* 0x0001e4000c101504 */
.L_x_2780:
        /* <DEDUP_REMOVED lines=8> */
.L_x_2781:
[----:B------:R-:W-:Y:S05]  /*0af0*/  BSYNC B1 ;  /* 0x0000000000017941 */ /* 0x000fea0003800000 */
.L_x_2777:
[----:B------:R-:W-:-:S13]  /*0b00*/  ISETP.GE.AND P0, PT, R13, R12, PT ;  /* 0x0000000c0d00720c */ /* 0x000fda0003f06270 */
[----:B0-----:R-:W-:Y:S01]  /*0b10*/  @!P0 IMAD.IADD R2, R0, 0x1, R13 ;  /* 0x0000000100028824 */ /* 0x001fe200078e020d */
[----:B------:R-:W-:Y:S01]  /*0b20*/  @!P0 IADD3 R13, R13, 0x80, RZ ;  /* 0x000000800d0d8810 */ /* 0x000fe20007ffe0ff */
[----:B------:R-:W-:-:S04]  /*0b30*/  @!P0 IMAD.MOV.U32 R3, RZ, RZ, 0x2 ;  /* 0x00000002ff038424 */ /* 0x000fc800078e00ff */
[----:B------:R-:W-:-:S05]  /*0b40*/  @!P0 IMAD.WIDE.U32 R2, R2, R3, c[0x0][0x168] ;  /* 0x00005a0002028625 */ /* 0x000fca00078e0003 */
[----:B------:R0:W-:Y:S02]  /*0b50*/  @!P0 STG.E.U16 [R2.64], R23 ;  /* 0x0000001702008986 */ /* 0x0001e4000c101504 */
.L_x_2782:
[----:B------:R-:W-:Y:S05]  /*0b60*/  BSYNC B0 ;  /* 0x0000000000007941 */ /* 0x000fea0003800000 */
.L_x_2776:
        /* <DEDUP_REMOVED lines=8> */
.L_x_2783:
        /* <DEDUP_REMOVED lines=9> */
.L_x_25066:


//--------------------- .text._ZN2at6native29vectorized_elementwise_kernelILi8ENS0_13BinaryFunctorIsssNS0_17BitwiseXorFunctorIsEEEESt5arrayIPcLm3EEEEviT0_T1_ --------------------------
	.section	.text._ZN2at6native29vectorized_elementwise_kernelILi8ENS0_13BinaryFunctorIsssNS0_17BitwiseXorFunctorIsEEEESt5arrayIPcLm3EEEEviT0_T1_,"ax",@progbits
	.sectioninfo	@"SHI_REGISTERS=4"
	.align	128
        .global         _ZN2at6native29vectorized_elementwise_kernelILi8ENS0_13BinaryFunctorIsssNS0_17BitwiseXorFunctorIsEEEESt5arrayIPcLm3EEEEviT0_T1_
        .type           _ZN2at6native29vectorized_elementwise_kernelILi8ENS0_13BinaryFunctorIsssNS0_17BitwiseXorFunctorIsEEEESt5arrayIPcLm3EEEEviT0_T1_,@function
        .size           _ZN2at6native29vectorized_elementwise_kernelILi8ENS0_13BinaryFunctorIsssNS0_17BitwiseXorFunctorIsEEEESt5arrayIPcLm3EEEEviT0_T1_,(.L_x_25067 - _ZN2at6native29vectorized_elementwise_kernelILi8ENS0_13BinaryFunctorIsssNS0_17BitwiseXorFunctorIsEEEESt5arrayIPcLm3EEEEviT0_T1_)
        .other          _ZN2at6native29vectorized_elementwise_kernelILi8ENS0_13BinaryFunctorIsssNS0_17BitwiseXorFunctorIsEEEESt5arrayIPcLm3EEEEviT0_T1_,@"STO_CUDA_ENTRY STV_DEFAULT"
_ZN2at6native29vectorized_elementwise_kernelILi8ENS0_13BinaryFunctorIsssNS0_17BitwiseXorFunctorIsEEEESt5arrayIPcLm3EEEEviT0_T1_:
.text._ZN2at6native29vectorized_elementwise_kernelILi8ENS0_13BinaryFunctorIsssNS0_17BitwiseXorFunctorIsEEEESt5arrayIPcLm3EEEEviT0_T1_:
[----:B------:R-:W-:Y:S02]  /*0000*/  MOV R1, c[0x0][0x28] ;  /* 0x00000a0000017a02 */ /* 0x000fe40000000f00 */
[----:B------:R-:W-:Y:S05]  /*0010*/  EXIT ;  /* 0x000000000000794d */ /* 0x000fea0003800000 */
.L_x_2784:
        /* <DEDUP_REMOVED lines=14> */
.L_x_25067:


//--------------------- .text._ZN2at6native18elementwise_kernelILi128ELi4EZNS0_15gpu_kernel_implINS0_13AUnaryFunctorIlllNS0_17BitwiseXorFunctorIlEEEEEEvRNS_18TensorIteratorBaseERKT_EUliE_EEviT1_ --------------------------
	.section	.text._ZN2at6native18elementwise_kernelILi128ELi4EZNS0_15gpu_kernel_implINS0_13AUnaryFunctorIlllNS0_17BitwiseXorFunctorIlEEEEEEvRNS_18TensorIteratorBaseERKT_EUliE_EEviT1_,"ax",@progbits
	.sectioninfo	@"SHI_REGISTERS=26"
	.align	128
        .global         _ZN2at6native18elementwise_kernelILi128ELi4EZNS0_15gpu_kernel_implINS0_13AUnaryFunctorIlllNS0_17BitwiseXorFunctorIlEEEEEEvRNS_18TensorIteratorBaseERKT_EUliE_EEviT1_
        .type           _ZN2at6native18elementwise_kernelILi128ELi4EZNS0_15gpu_kernel_implINS0_13AUnaryFunctorIlllNS0_17BitwiseXorFunctorIlEEEEEEvRNS_18TensorIteratorBaseERKT_EUliE_EEviT1_,@function
        .size           _ZN2at6native18elementwise_kernelILi128ELi4EZNS0_15gpu_kernel_implINS0_13AUnaryFunctorIlllNS0_17BitwiseXorFunctorIlEEEEEEvRNS_18TensorIteratorBaseERKT_EUliE_EEviT1_,(.L_x_25068 - _ZN2at6native18elementwise_kernelILi128ELi4EZNS0_15gpu_kernel_implINS0_13AUnaryFunctorIlllNS0_17BitwiseXorFunctorIlEEEEEEvRNS_18TensorIteratorBaseERKT_EUliE_EEviT1_)
        .other          _ZN2at6native18elementwise_kernelILi128ELi4EZNS0_15gpu_kernel_implINS0_13AUnaryFunctorIlllNS0_17BitwiseXorFunctorIlEEEEEEvRNS_18TensorIteratorBaseERKT_EUliE_EEviT1_,@"STO_CUDA_ENTRY STV_DEFAULT"
_ZN2at6native18elementwise_kernelILi128ELi4EZNS0_15gpu_kernel_implINS0_13AUnaryFunctorIlllNS0_17BitwiseXorFunctorIlEEEEEEvRNS_18TensorIteratorBaseERKT_EUliE_EEviT1_:
.text._ZN2at6native18elementwise_kernelILi128ELi4EZNS0_15gpu_kernel_implINS0_13AUnaryFunctorIlllNS0_17BitwiseXorFunctorIlEEEEEEvRNS_18TensorIteratorBaseERKT_EUliE_EEviT1_:
        /* <DEDUP_REMOVED lines=237> */
.L_x_2787:
        /* <DEDUP_REMOVED lines=16> */
[----:B------:R-:W2:Y:S02]  /*0fd0*/  LDG.E.S8 R2, [R4.64] ;  /* 0x0000002404027981 */ /* 0x000ea4000c1e1300 */
[----:B--2---:R-:W-:Y:S01]  /*0fe0*/  SHF.R.S32.HI R3, RZ, 0x1f, R2 ;  /* 0x0000001fff037819 */ /* 0x004fe20000011402 */
[----:B------:R-:W-:Y:S05]  /*0ff0*/  BRA `(.L_x_2793) ;  /* 0x00000d8000007947 */ /* 0x000fea0003800000 */
.L_x_2791:
[----:B------:R0:W5:Y:S01]  /*1000*/  LDG.E.U8 R2, [R4.64] ;  /* 0x0000002404027981 */ /* 0x000162000c1e1100 */
[----:B------:R-:W-:Y:S01]  /*1010*/  IMAD.MOV.U32 R3, RZ, RZ, RZ ;  /* 0x000000ffff037224 */ /* 0x000fe200078e00ff */
[----:B------:R-:W-:Y:S05]  /*1020*/  BRA `(.L_x_2793) ;  /* 0x00000d5000007947 */ /* 0x000fea0003800000 */
.L_x_2790:
[----:B------:R-:W-:-:S13]  /*1030*/  ISETP.NE.AND P0, PT, R2, 0x2, PT ;  /* 0x000000020200780c */ /* 0x000fda0003f05270 */
[----:B------:R-:W-:Y:S05]  /*1040*/  @!P0 BRA `(.L_x_2794) ;  /* 0x0000009000008947 */ /* 0x000fea0003800000 */
[----:B------:R-:W-:-:S13]  /*1050*/  ISETP.NE.AND P0, PT, R2, 0x3, PT ;  /* 0x000000030200780c */ /* 0x000fda0003f05270 */
[----:B------:R-:W-:Y:S05]  /*1060*/  @!P0 BRA `(.L_x_2795) ;  /* 0x0000004000008947 */ /* 0x000fea0003800000 */
[----:B------:R-:W-:-:S13]  /*1070*/  ISETP.NE.AND P0, PT, R2, 0x4, PT ;  /* 0x000000040200780c */ /* 0x000fda0003f05270 */
[----:B------:R-:W-:Y:S05]  /*1080*/  @P0 BRA `(.L_x_2792) ;  /* 0x00000b6000000947 */ /* 0x000fea0003800000 */
[----:B------:R0:W5:Y:S01]  /*1090*/  LDG.E.64 R2, [R4.64] ;  /* 0x0000002404027981 */ /* 0x000162000c1e1b00 */
[----:B------:R-:W-:Y:S05]  /*10a0*/  BRA `(.L_x_2793) ;  /* 0x00000cd000007947 */ /* 0x000fea0003800000 */
.L_x_2795:
[----:B------:R-:W2:Y:S02]  /*10b0*/  LDG.E R2, [R4.64] ;  /* 0x0000002404027981 */ /* 0x000ea4000c1e1900 */
[----:B--2---:R-:W-:Y:S01]  /*10c0*/  SHF.R.S32.HI R3, RZ, 0x1f, R2 ;  /* 0x0000001fff037819 */ /* 0x004fe20000011402 */
[----:B------:R-:W-:Y:S05]  /*10d0*/  BRA `(.L_x_2793) ;  /* 0x00000ca000007947 */ /* 0x000fea0003800000 */
.L_x_2794:
[----:B------:R-:W2:Y:S02]  /*10e0*/  LDG.E.S16 R2, [R4.64] ;  /* 0x0000002404027981 */ /* 0x000ea4000c1e1700 */
[----:B--2---:R-:W-:Y:S01]  /*10f0*/  SHF.R.S32.HI R3, RZ, 0x1f, R2 ;  /* 0x0000001fff037819 */ /* 0x004fe20000011402 */
[----:B------:R-:W-:Y:S05]  /*1100*/  BRA `(.L_x_2793) ;  /* 0x00000c7000007947 */ /* 0x000fea0003800000 */
.L_x_2789:
[----:B------:R-:W-:-:S13]  /*1110*/  ISETP.GT.AND P0, PT, R2, 0x6, PT ;  /* 0x000000060200780c */ /* 0x000fda0003f04270 */
[----:B------:R-:W-:Y:S05]  /*1120*/  @P0 BRA `(.L_x_2796) ;  /* 0x000000b000000947 */ /* 0x000fea0003800000 */
[----:B------:R-:W-:-:S13]  /*1130*/  ISETP.NE.AND P0, PT, R2, 0x5, PT ;  /* 0x000000050200780c */ /* 0x000fda0003f05270 */
[----:B------:R-:W-:Y:S05]  /*1140*/  @!P0 BRA `(.L_x_2797) ;  /* 0x0000005000008947 */ /* 0x000fea0003800000 */
[----:B------:R-:W-:-:S13]  /*1150*/  ISETP.NE.AND P0, PT, R2, 0x6, PT ;  /* 0x000000060200780c */ /* 0x000fda0003f05270 */
[----:B------:R-:W-:Y:S05]  /*1160*/  @P0 BRA `(.L_x_2792) ;  /* 0x00000a8000000947 */ /* 0x000fea0003800000 */
[----:B------:R-:W2:Y:S02]  /*1170*/  LDG.E R2, [R4.64] ;  /* 0x0000002404027981 */ /* 0x000ea4000c1e1900 */
[----:B--2---:R-:W0:Y:S01]  /*1180*/  F2I.S64.TRUNC R2, R2 ;  /* 0x0000000200027311 */ /* 0x004e22000020d900 */
[----:B------:R-:W-:Y:S05]  /*1190*/  BRA `(.L_x_2793) ;  /* 0x00000be000007947 */ /* 0x000fea0003800000 */
.L_x_2797:
[----:B------:R-:W2:Y:S02]  /*11a0*/  LDG.E.U16 R4, [R4.64] ;  /* 0x0000002404047981 */ /* 0x000ea4000c1e1500 */
[----:B--2---:R-:W-:-:S06]  /*11b0*/  HADD2.F32 R2, -RZ, R4.H0_H0 ;  /* 0x20000004ff027230 */ /* 0x004fcc0000004100 */
[----:B------:R-:W0:Y:S01]  /*11c0*/  F2I.S64.TRUNC R2, R2 ;  /* 0x0000000200027311 */ /* 0x000e22000020d900 */
[----:B------:R-:W-:Y:S05]  /*11d0*/  BRA `(.L_x_2793) ;  /* 0x00000ba000007947 */ /* 0x000fea0003800000 */
.L_x_2796:
[----:B------:R-:W-:-:S13]  /*11e0*/  ISETP.NE.AND P0, PT, R2, 0x7, PT ;  /* 0x000000070200780c */ /* 0x000fda0003f05270 */
[----:B------:R-:W-:Y:S05]  /*11f0*/  @!P0 BRA `(.L_x_2798) ;  /* 0x000000b000008947 */ /* 0x000fea0003800000 */
[----:B------:R-:W-:-:S13]  /*1200*/  ISETP.NE.AND P0, PT, R2, 0x8, PT ;  /* 0x000000080200780c */ /* 0x000fda0003f05270 */
[----:B------:R-:W-:Y:S05]  /*1210*/  @!P0 BRA `(.L_x_2799) ;  /* 0x0000005000008947 */ /* 0x000fea0003800000 */
[----:B------:R-:W-:-:S13]  /*1220*/  ISETP.NE.AND P0, PT, R2, 0x9, PT ;  /* 0x000000090200780c */ /* 0x000fda0003f05270 */
[----:B------:R-:W-:Y:S05]  /*1230*/  @P0 BRA `(.L_x_2792) ;  /* 0x000009b000000947 */ /* 0x000fea0003800000 */
[----:B------:R-:W2:Y:S02]  /*1240*/  LDG.E R2, [R4.64] ;  /* 0x0000002404027981 */ /* 0x000ea4000c1e1900 */
[----:B--2---:R-:W0:Y:S01]  /*1250*/  F2I.S64.TRUNC R2, R2 ;  /* 0x0000000200027311 */ /* 0x004e22000020d900 */
[----:B------:R-:W-:Y:S05]  /*1260*/  BRA `(.L_x_2793) ;  /* 0x00000b1000007947 */ /* 0x000fea0003800000 */
.L_x_2799:
[----:B------:R-:W2:Y:S02]  /*1270*/  LDG.E.U16 R4, [R4.64] ;  /* 0x0000002404047981 */ /* 0x000ea4000c1e1500 */
[----:B--2---:R-:W-:-:S06]  /*1280*/  HADD2.F32 R2, -RZ, R4.H0_H0 ;  /* 0x20000004ff027230 */ /* 0x004fcc0000004100 */
[----:B------:R-:W0:Y:S01]  /*1290*/  F2I.S64.TRUNC R2, R2 ;  /* 0x0000000200027311 */ /* 0x000e22000020d900 */
[----:B------:R-:W-:Y:S05]  /*12a0*/  BRA `(.L_x_2793) ;  /* 0x00000ad000007947 */ /* 0x000fea0003800000 */
.L_x_2798:
[----:B------:R-:W2:Y:S02]  /*12b0*/  LDG.E.64 R2, [R4.64] ;  /* 0x0000002404027981 */ /* 0x000ea4000c1e1b00 */
[----:B--2---:R-:W0:Y:S01]  /*12c0*/  F2I.S64.F64.TRUNC R2, R2 ;  /* 0x0000000200027311 */ /* 0x004e22000030d900 */
[----:B------:R-:W-:Y:S05]  /*12d0*/  BRA `(.L_x_2793) ;  /* 0x00000aa000007947 */ /* 0x000fea0003800000 */
.L_x_2788:
        /* <DEDUP_REMOVED lines=8> */
[----:B------:R-:W2:Y:S01]  /*1360*/  LDG.E.U8 R4, [R4.64] ;  /* 0x0000002404047981 */ /* 0x000ea2000c1e1100 */
[----:B------:R-:W-:Y:S01]  /*1370*/  IMAD.MOV.U32 R3, RZ, RZ, RZ ;  /* 0x000000ffff037224 */ /* 0x000fe200078e00ff */
[----:B--2---:R-:W-:-:S04]  /*1380*/  ISETP.NE.AND P0, PT, R4, RZ, PT ;  /* 0x000000ff0400720c */ /* 0x004fc80003f05270 */
[----:B------:R-:W-:Y:S01]  /*1390*/  SEL R2, RZ, 0x1, !P0 ;  /* 0x00000001ff027807 */ /* 0x000fe20004000000 */
[----:B------:R-:W-:Y:S05]  /*13a0*/  BRA `(.L_x_2793) ;  /* 0x000009d000007947 */ /* 0x000fea0003800000 */
.L_x_2802:
[----:B------:R-:W2:Y:S02]  /*13b0*/  LDG.E.64 R2, [R4.64] ;  /* 0x0000002404027981 */ /* 0x000ea4000c1e1b00 */
[----:B--2---:R-:W0:Y:S01]  /*13c0*/  F2I.S64.F64.TRUNC R2, R2 ;  /* 0x0000000200027311 */ /* 0x004e22000030d900 */
[----:B------:R-:W-:Y:S05]  /*13d0*/  BRA `(.L_x_2793) ;  /* 0x000009a000007947 */ /* 0x000fea0003800000 */
.L_x_2801:
        /* <DEDUP_REMOVED lines=11> */
[----:B------:R-:W-:-:S04]  /*1490*/  IADD3 R6, R2, 0x1000000, RZ ;  /* 0x0100000002067810 */ /* 0x000fc80007ffe0ff */
[----:B------:R-:W-:Y:S02]  /*14a0*/  SHF.R.S32.HI R6, RZ, 0x8, R6 ;  /* 0x00000008ff067819 */ /* 0x000fe40000011406 */
[----:B0-----:R-:W-:-:S04]  /*14b0*/  IADD3 R3, -R3, 0x1f, RZ ;  /* 0x0000001f03037810 */ /* 0x001fc80007ffe1ff */
[C---:B------:R-:W-:Y:S02]  /*14c0*/  ISETP.GT.U32.AND P0, PT, R3.reuse, 0x4, PT ;  /* 0x000000040300780c */ /* 0x040fe40003f04070 */
[----:B------:R-:W-:-:S04]  /*14d0*/  IADD3 R3, R3, -0x4, RZ ;  /* 0xfffffffc03037810 */ /* 0x000fc80007ffe0ff */
[----:B------:R-:W-:-:S04]  /*14e0*/  SEL R3, R3, RZ, P0 ;  /* 0x000000ff03037207 */ /* 0x000fc80000000000 */
[C---:B------:R-:W-:Y:S01]  /*14f0*/  SHF.L.U32 R4, R2.reuse, R3, RZ ;  /* 0x0000000302047219 */ /* 0x040fe200000006ff */
[----:B------:R-:W-:Y:S01]  /*1500*/  IMAD R7, R3, R8, 0x3c000000 ;  /* 0x3c00000003077424 */ /* 0x000fe200078e0208 */
[----:B------:R-:W-:-:S04]  /*1510*/  IADD3 R3, R2, -0x1, RZ ;  /* 0xffffffff02037810 */ /* 0x000fc80007ffe0ff */
[----:B------:R-:W-:Y:S02]  /*1520*/  LEA.HI R7, R4, R7, RZ, 0x1c ;  /* 0x0000000704077211 */ /* 0x000fe400078fe0ff */
[----:B------:R-:W-:Y:S02]  /*1530*/  SHF.R.S32.HI R3, RZ, 0x1f, R3 ;  /* 0x0000001fff037819 */ /* 0x000fe40000011403 */
[----:B------:R-:W-:-:S04]  /*1540*/  LOP3.LUT R6, R7, 0x7f800000, R6, 0xf8, !PT ;  /* 0x7f80000007067812 */ /* 0x000fc800078ef806 */
[----:B------:R-:W-:-:S04]  /*1550*/  LOP3.LUT R3, R6, R3, RZ, 0x30, !PT ;  /* 0x0000000306037212 */ /* 0x000fc800078e30ff */
[----:B------:R-:W-:-:S06]  /*1560*/  LOP3.LUT R3, R3, 0x80000000, R0, 0xf8, !PT ;  /* 0x8000000003037812 */ /* 0x000fcc00078ef800 */
[----:B------:R-:W0:Y:S01]  /*1570*/  F2I.S64.TRUNC R2, R3 ;  /* 0x0000000300027311 */ /* 0x000e22000020d900 */
[----:B------:R-:W-:Y:S05]  /*1580*/  BRA `(.L_x_2793) ;  /* 0x000007f000007947 */ /* 0x000fea0003800000 */
.L_x_2804:
[----:B------:R-:W2:Y:S02]  /*1590*/  LDG.E.U8 R3, [R4.64] ;  /* 0x0000002404037981 */ /* 0x000ea4000c1e1100 */
[----:B--2---:R-:W-:-:S05]  /*15a0*/  IMAD.SHL.U32 R0, R3, 0x2000000, RZ ;  /* 0x0200000003007824 */ /* 0x004fca00078e00ff */
[----:B------:R-:W-:-:S13]  /*15b0*/  ISETP.GE.U32.AND P0, PT, R0, 0x8000000, PT ;  /* 0x080000000000780c */ /* 0x000fda0003f06070 */
[C---:B------:R-:W-:Y:S02]  /*15c0*/  @!P0 IMAD.SHL.U32 R0, R3.reuse, 0x100, RZ ;  /* 0x0000010003008824 */ /* 0x040fe400078e00ff */
[C---:B------:R-:W-:Y:S02]  /*15d0*/  @P0 IMAD.SHL.U32 R2, R3.reuse, 0x200000, RZ ;  /* 0x0020000003020824 */ /* 0x040fe400078e00ff */
[----:B------:R-:W-:Y:S01]  /*15e0*/  IMAD.SHL.U32 R3, R3, 0x1000000, RZ ;  /* 0x0100000003037824 */ /* 0x000fe200078e00ff */
[----:B------:R-:W-:Y:S02]  /*15f0*/  @!P0 LOP3.LUT R0, R0, 0x7f00, RZ, 0xc0, !PT ;  /* 0x00007f0000008812 */ /* 0x000fe400078ec0ff */
[----:B------:R-:W-:Y:S02]  /*1600*/  @P0 LOP3.LUT R2, R2, 0x70000000, RZ, 0xfc, !PT ;  /* 0x7000000002020812 */ /* 0x000fe400078efcff */
[----:B------:R-:W-:-:S03]  /*1610*/  @!P0 LOP3.LUT R0, R0, 0x3f000000, RZ, 0xfc, !PT ;  /* 0x3f00000000008812 */ /* 0x000fc600078efcff */
[----:B------:R-:W-:Y:S02]  /*1620*/  @P0 FMUL.FTZ R2, R2, 1.9259299443872358531e-34 ;  /* 0x0780000002020820 */ /* 0x000fe40000410000 */
[----:B------:R-:W-:-:S05]  /*1630*/  @!P0 FADD.FTZ R2, R0, -0.5 ;  /* 0xbf00000000028421 */ /* 0x000fca0000010000 */
[----:B------:R-:W-:-:S06]  /*1640*/  LOP3.LUT R2, R2, 0x80000000, R3, 0xf8, !PT ;  /* 0x8000000002027812 */ /* 0x000fcc00078ef803 */
[----:B------:R-:W0:Y:S01]  /*1650*/  F2I.S64.TRUNC R2, R2 ;  /* 0x0000000200027311 */ /* 0x000e22000020d900 */
[----:B------:R-:W-:Y:S05]  /*1660*/  BRA `(.L_x_2793) ;  /* 0x0000071000007947 */ /* 0x000fea0003800000 */
.L_x_2803:
[----:B------:R-:W2:Y:S02]  /*1670*/  LDG.E.U16 R2, [R4.64] ;  /* 0x0000002404027981 */ /* 0x000ea4000c1e1500 */
[----:B--2---:R-:W-:-:S06]  /*1680*/  PRMT R2, RZ, 0x5410, R2 ;  /* 0x00005410ff027816 */ /* 0x004fcc0000000002 */
[----:B------:R-:W0:Y:S01]  /*1690*/  F2I.S64.TRUNC R2, R2 ;  /* 0x0000000200027311 */ /* 0x000e22000020d900 */
[----:B------:R-:W-:Y:S05]  /*16a0*/  BRA `(.L_x_2793) ;  /* 0x000006d000007947 */ /* 0x000fea0003800000 */
.L_x_2800:
        /* <DEDUP_REMOVED lines=9> */
[----:B------:R-:W-:Y:S01]  /*1740*/  IMAD.MOV.U32 R3, RZ, RZ, RZ ;  /* 0x000000ffff037224 */ /* 0x000fe200078e00ff */
[----:B------:R-:W-:Y:S05]  /*1750*/  BRA `(.L_x_2793) ;  /* 0x0000062000007947 */ /* 0x000fea0003800000 */
.L_x_2807:
        /* <DEDUP_REMOVED lines=21> */
.L_x_2811:
[----:B------:R-:W-:Y:S05]  /*18b0*/  BSYNC B1 ;  /* 0x0000000000017941 */ /* 0x000fea0003800000 */
.L_x_2810:
[----:B------:R-:W-:Y:S01]  /*18c0*/  IMAD.SHL.U32 R2, R2, 0x100000, RZ ;  /* 0x0010000002027824 */ /* 0x000fe200078e00ff */
[----:B------:R-:W-:-:S04]  /*18d0*/  LEA R3, R0, 0x3b800000, 0x17 ;  /* 0x3b80000000037811 */ /* 0x000fc800078eb8ff */
[----:B------:R-:W-:Y:S02]  /*18e0*/  LOP3.LUT R2, R3, R2, R4, 0xfe, !PT ;  /* 0x0000000203027212 */ /* 0x000fe400078efe04 */
.L_x_2809:
[----:B------:R-:W-:Y:S05]  /*18f0*/  BSYNC B0 ;  /* 0x0000000000007941 */ /* 0x000fea0003800000 */
.L_x_2808:
[----:B------:R-:W0:Y:S01]  /*1900*/  F2I.S64.TRUNC R2, R2 ;  /* 0x0000000200027311 */ /* 0x000e22000020d900 */
[----:B------:R-:W-:Y:S05]  /*1910*/  BRA `(.L_x_2793) ;  /* 0x0000046000007947 */ /* 0x000fea0003800000 */
.L_x_2806:
        /* <DEDUP_REMOVED lines=21> */
.L_x_2815:
[----:B------:R-:W-:Y:S05]  /*1a70*/  BSYNC B1 ;  /* 0x0000000000017941 */ /* 0x000fea0003800000 */
.L_x_2814:
[----:B------:R-:W-:Y:S01]  /*1a80*/  IMAD.SHL.U32 R2, R2, 0x200000, RZ ;  /* 0x0020000002027824 */ /* 0x000fe200078e00ff */
[----:B------:R-:W-:-:S04]  /*1a90*/  LEA R3, R0, 0x37800000, 0x17 ;  /* 0x3780000000037811 */ /* 0x000fc800078eb8ff */
[----:B------:R-:W-:Y:S02]  /*1aa0*/  LOP3.LUT R2, R3, R2, R4, 0xfe, !PT ;  /* 0x0000000203027212 */ /* 0x000fe400078efe04 */
.L_x_2813:
[----:B------:R-:W-:Y:S05]  /*1ab0*/  BSYNC B0 ;  /* 0x0000000000007941 */ /* 0x000fea0003800000 */
.L_x_2812:
[----:B------:R-:W0:Y:S01]  /*1ac0*/  F2I.S64.TRUNC R2, R2 ;  /* 0x0000000200027311 */ /* 0x000e22000020d900 */
[----:B------:R-:W-:Y:S05]  /*1ad0*/  BRA `(.L_x_2793) ;  /* 0x000002a000007947 */ /* 0x000fea0003800000 */
.L_x_2805:
        /* <DEDUP_REMOVED lines=14> */
.L_x_2819:
[----:B------:R-:W-:Y:S05]  /*1bc0*/  BSYNC B0 ;  /* 0x0000000000007941 */ /* 0x000fea0003800000 */
.L_x_2818:
[----:B------:R-:W0:Y:S01]  /*1bd0*/  F2I.S64.TRUNC R2, R2 ;  /* 0x0000000200027311 */ /* 0x000e22000020d900 */
[----:B------:R-:W-:Y:S05]  /*1be0*/  BRA `(.L_x_2793) ;  /* 0x0000019000007947 */ /* 0x000fea0003800000 */
.L_x_2792:
        /* <DEDUP_REMOVED lines=19> */
[----:B------:R-:W-:Y:S01]  /*1d20*/  CS2R R2, SRZ ;  /* 0x0000000000027805 */ /* 0x000fe2000001ff00 */
[----:B------:R-:W-:Y:S05]  /*1d30*/  BRA `(.L_x_2793) ;  /* 0x0000004000007947 */ /* 0x000fea0003800000 */
.L_x_2817:
[----:B------:R0:W5:Y:S01]  /*1d40*/  LDG.E.64 R2, [R4.64] ;  /* 0x0000002404027981 */ /* 0x000162000c1e1b00 */
[----:B------:R-:W-:Y:S05]  /*1d50*/  BRA `(.L_x_2793) ;  /* 0x0000002000007947 */ /* 0x000fea0003800000 */
.L_x_2816:
[----:B------:R0:W5:Y:S01]  /*1d60*/  LDG.E R2, [R4.64] ;  /* 0x0000002404027981 */ /* 0x000162000c1e1900 */
[----:B------:R-:W-:-:S03]  /*1d70*/  IMAD.MOV.U32 R3, RZ, RZ, RZ ;  /* 0x000000ffff037224 */ /* 0x000fc600078e00ff */
.L_x_2793:
[----:B0-----:R-:W0:Y:S01]  /*1d80*/  LDC.U8 R4, c[0x0][0x380] ;  /* 0x0000e000ff047b82 */ /* 0x001e220000000000 */
[----:B-----5:R-:W-:Y:S02]  /*1d90*/  LOP3.LUT R5, R2, c[0x0][0x378], RZ, 0x3c, !PT ;  /* 0x0000de0002057a12 */ /* 0x020fe400078e3cff */
[----:B------:R-:W-:-:S03]  /*1da0*/  LOP3.LUT R3, R3, c[0x0][0x37c], RZ, 0x3c, !PT ;  /* 0x0000df0003037a12 */ /* 0x000fc600078e3cff */
[----:B------:R-:W-:Y:S01]  /*1db0*/  IMAD.MOV.U32 R2, RZ, RZ, R5 ;  /* 0x000000ffff027224 */ /* 0x000fe200078e0005 */
        /* <DEDUP_REMOVED lines=13> */
.L_x_2823:
[----:B------:R0:W-:Y:S01]  /*1e90*/  STG.E.U8 [R16.64], R5 ;  /* 0x0000000510007986 */ /* 0x0001e2000c101124 */
[----:B------:R-:W-:Y:S05]  /*1ea0*/  BRA `(.L_x_2825) ;  /* 0x00000d7000007947 */ /* 0x000fea0003800000 */
.L_x_2822:
[----:B------:R-:W-:-:S13]  /*1eb0*/  ISETP.NE.AND P0, PT, R0, 0x2, PT ;  /* 0x000000020000780c */ /* 0x000fda0003f05270 */
[----:B------:R-:W-:Y:S05]  /*1ec0*/  @!P0 BRA `(.L_x_2826) ;  /* 0x0000008000008947 */ /* 0x000fea0003800000 */
[----:B------:R-:W-:-:S13]  /*1ed0*/  ISETP.NE.AND P0, PT, R0, 0x3, PT ;  /* 0x000000030000780c */ /* 0x000fda0003f05270 */
[----:B------:R-:W-:Y:S05]  /*1ee0*/  @!P0 BRA `(.L_x_2827) ;  /* 0x0000004000008947 */ /* 0x000fea0003800000 */
[----:B------:R-:W-:-:S13]  /*1ef0*/  ISETP.NE.AND P0, PT, R0, 0x4, PT ;  /* 0x000000040000780c */ /* 0x000fda0003f05270 */
[----:B------:R-:W-:Y:S05]  /*1f00*/  @P0 BRA `(.L_x_2824) ;  /* 0x00000ba000000947 */ /* 0x000fea0003800000 */
[----:B------:R0:W-:Y:S01]  /*1f10*/  STG.E.64 [R16.64], R2 ;  /* 0x0000000210007986 */ /* 0x0001e2000c101b24 */
[----:B------:R-:W-:Y:S05]  /*1f20*/  BRA `(.L_x_2825) ;  /* 0x00000cf000007947 */ /* 0x000fea0003800000 */
.L_x_2827:
[----:B------:R0:W-:Y:S01]  /*1f30*/  STG.E [R16.64], R5 ;  /* 0x0000000510007986 */ /* 0x0001e2000c101924 */
[----:B------:R-:W-:Y:S05]  /*1f40*/  BRA `(.L_x_2825) ;  /* 0x00000cd000007947 */ /* 0x000fea0003800000 */
.L_x_2826:
[----:B------:R0:W-:Y:S01]  /*1f50*/  STG.E.U16 [R16.64], R5 ;  /* 0x0000000510007986 */ /* 0x0001e2000c101524 */
[----:B------:R-:W-:Y:S05]  /*1f60*/  BRA `(.L_x_2825) ;  /* 0x00000cb000007947 */ /* 0x000fea0003800000 */
.L_x_2821:
[----:B------:R-:W-:-:S13]  /*1f70*/  ISETP.GT.AND P0, PT, R0, 0x6, PT ;  /* 0x000000060000780c */ /* 0x000fda0003f04270 */
[----:B------:R-:W-:Y:S05]  /*1f80*/  @P0 BRA `(.L_x_2828) ;  /* 0x000000b000000947 */ /* 0x000fea0003800000 */
[----:B------:R-:W-:-:S13]  /*1f90*/  ISETP.NE.AND P0, PT, R0, 0x5, PT ;  /* 0x000000050000780c */ /* 0x000fda0003f05270 */
[----:B------:R-:W-:Y:S05]  /*1fa0*/  @!P0 BRA `(.L_x_2829) ;  /* 0x0000005000008947 */ /* 0x000fea0003800000 */
[----:B------:R-:W-:-:S13]  /*1fb0*/  ISETP.NE.AND P0, PT, R0, 0x6, PT ;  /* 0x000000060000780c */ /* 0x000fda0003f05270 */
[----:B------:R-:W-:Y:S05]  /*1fc0*/  @P0 BRA `(.L_x_2824) ;  /* 0x00000ae000000947 */ /* 0x000fea0003800000 */
[----:B------:R-:W0:Y:S02]  /*1fd0*/  I2F.S64 R3, R2 ;  /* 0x0000000200037312 */ /* 0x000e240000301400 */
[----:B0-----:R0:W-:Y:S01]  /*1fe0*/  STG.E [R16.64], R3 ;  /* 0x0000000310007986 */ /* 0x0011e2000c101924 */
[----:B------:R-:W-:Y:S05]  /*1ff0*/  BRA `(.L_x_2825) ;  /* 0x00000c2000007947 */ /* 0x000fea0003800000 */
.L_x_2829:
[----:B------:R-:W0:Y:S02]  /*2000*/  I2F.S64 R0, R2 ;  /* 0x0000000200007312 */ /* 0x000e240000301400 */
[----:B0-----:R-:W-:-:S05]  /*2010*/  F2FP.PACK_AB R0, RZ, R0 ;  /* 0x00000000ff00723e */ /* 0x001fca00000000ff */
[----:B------:R0:W-:Y:S01]  /*2020*/  STG.E.U16 [R16.64], R0 ;  /* 0x0000000010007986 */ /* 0x0001e2000c101524 */
[----:B------:R-:W-:Y:S05]  /*2030*/  BRA `(.L_x_2825) ;  /* 0x00000be000007947 */ /* 0x000fea0003800000 */
.L_x_2828:
[----:B------:R-:W-:-:S13]  /*2040*/  ISETP.NE.AND P0, PT, R0, 0x7, PT ;  /* 0x000000070000780c */ /* 0x000fda0003f05270 */
[----:B------:R-:W-:Y:S05]  /*2050*/  @!P0 BRA `(.L_x_2830) ;  /* 0x000000d000008947 */ /* 0x000fea0003800000 */
[----:B------:R-:W-:-:S13]  /*2060*/  ISETP.NE.AND P0, PT, R0, 0x8, PT ;  /* 0x000000080000780c */ /* 0x000fda0003f05270 */
[----:B------:R-:W-:Y:S05]  /*2070*/  @!P0 BRA `(.L_x_2831) ;  /* 0x0000006000008947 */ /* 0x000fea0003800000 */
[----:B------:R-:W-:-:S13]  /*2080*/  ISETP.NE.AND P0, PT, R0, 0x9, PT ;  /* 0x000000090000780c */ /* 0x000fda0003f05270 */
[----:B------:R-:W-:Y:S05]  /*2090*/  @P0 BRA `(.L_x_2824) ;  /* 0x00000a1000000947 */ /* 0x000fea0003800000 */
[----:B------:R-:W0:Y:S01]  /*20a0*/  I2F.S64 R4, R2 ;  /* 0x0000000200047312 */ /* 0x000e220000301400 */
[----:B------:R-:W-:-:S05]  /*20b0*/  IMAD.MOV.U32 R5, RZ, RZ, RZ ;  /* 0x000000ffff057224 */ /* 0x000fca00078e00ff */
[----:B0-----:R0:W-:Y:S01]  /*20c0*/  STG.E.64 [R16.64], R4 ;  /* 0x0000000410007986 */ /* 0x0011e2000c101b24 */
[----:B------:R-:W-:Y:S05]  /*20d0*/  BRA `(.L_x_2825) ;  /* 0x00000b4000007947 */ /* 0x000fea0003800000 */
.L_x_2831:
[----:B------:R-:W0:Y:S02]  /*20e0*/  I2F.S64 R2, R2 ;  /* 0x0000000200027312 */ /* 0x000e240000301400 */
[----:B0-----:R-:W-:-:S04]  /*20f0*/  F2FP.PACK_AB R3, RZ, R2 ;  /* 0x00000002ff03723e */ /* 0x001fc800000000ff */
[----:B------:R-:W-:-:S05]  /*2100*/  PRMT R3, R3, 0x5410, RZ ;  /* 0x0000541003037816 */ /* 0x000fca00000000ff */
[----:B------:R0:W-:Y:S01]  /*2110*/  STG.E [R16.64], R3 ;  /* 0x0000000310007986 */ /* 0x0001e2000c101924 */
[----:B------:R-:W-:Y:S05]  /*2120*/  BRA `(.L_x_2825) ;  /* 0x00000af000007947 */ /* 0x000fea0003800000 */
.L_x_2830:
[----:B------:R-:W0:Y:S02]  /*2130*/  I2F.F64.S64 R2, R2 ;  /* 0x0000000200027312 */ /* 0x000e240000301c00 */
[----:B0-----:R0:W-:Y:S01]  /*2140*/  STG.E.64 [R16.64], R2 ;  /* 0x0000000210007986 */ /* 0x0011e2000c101b24 */
[----:B------:R-:W-:Y:S05]  /*2150*/  BRA `(.L_x_2825) ;  /* 0x00000ac000007947 */ /* 0x000fea0003800000 */
.L_x_2820:
        /* <DEDUP_REMOVED lines=8> */
[----:B------:R-:W-:-:S04]  /*21e0*/  ISETP.NE.U32.AND P0, PT, R5, RZ, PT ;  /* 0x000000ff0500720c */ /* 0x000fc80003f05070 */
[----:B------:R-:W-:-:S04]  /*21f0*/  ISETP.NE.AND.EX P0, PT, R3, RZ, PT, P0 ;  /* 0x000000ff0300720c */ /* 0x000fc80003f05300 */
[----:B------:R-:W-:-:S05]  /*2200*/  SEL R3, RZ, 0x1, !P0 ;  /* 0x00000001ff037807 */ /* 0x000fca0004000000 */
[----:B------:R0:W-:Y:S01]  /*2210*/  STG.E.U8 [R16.64], R3 ;  /* 0x0000000310007986 */ /* 0x0001e2000c101124 */
[----:B------:R-:W-:Y:S05]  /*2220*/  BRA `(.L_x_2825) ;  /* 0x000009f000007947 */ /* 0x000fea0003800000 */
.L_x_2834:
[----:B------:R-:W0:Y:S01]  /*2230*/  I2F.F64.S64 R4, R2 ;  /* 0x0000000200047312 */ /* 0x000e220000301c00 */
[----:B------:R-:W-:-:S05]  /*2240*/  CS2R R6, SRZ ;  /* 0x0000000000067805 */ /* 0x000fca000001ff00 */
[----:B0-----:R0:W-:Y:S01]  /*2250*/  STG.E.128 [R16.64], R4 ;  /* 0x0000000410007986 */ /* 0x0011e2000c101d24 */
[----:B------:R-:W-:Y:S05]  /*2260*/  BRA `(.L_x_2825) ;  /* 0x000009b000007947 */ /* 0x000fea0003800000 */
.L_x_2833:
[----:B------:R-:W-:-:S13]  /*2270*/  ISETP.NE.AND P0, PT, R0, 0xf, PT ;  /* 0x0000000f0000780c */ /* 0x000fda0003f05270 */
[----:B------:R-:W-:Y:S05]  /*2280*/  @!P0 BRA `(.L_x_2835) ;  /* 0x000002d000008947 */ /* 0x000fea0003800000 */
[----:B------:R-:W-:-:S13]  /*2290*/  ISETP.NE.AND P0, PT, R0, 0x17, PT ;  /* 0x000000170000780c */ /* 0x000fda0003f05270 */
[----:B------:R-:W-:Y:S05]  /*22a0*/  @!P0 BRA `(.L_x_2836) ;  /* 0x0000015000008947 */ /* 0x000fea0003800000 */
[----:B------:R-:W-:-:S13]  /*22b0*/  ISETP.NE.AND P0, PT, R0, 0x18, PT ;  /* 0x000000180000780c */ /* 0x000fda0003f05270 */
[----:B------:R-:W-:Y:S05]  /*22c0*/  @P0 BRA `(.L_x_2824) ;  /* 0x000007e000000947 */ /* 0x000fea0003800000 */
[----:B------:R-:W0:Y:S01]  /*22d0*/  I2F.S64 R3, R2 ;  /* 0x0000000200037312 */ /* 0x000e220000301400 */
        /* <DEDUP_REMOVED lines=14> */
.L_x_2838:
[----:B------:R-:W-:Y:S05]  /*23c0*/  BSYNC B0 ;  /* 0x0000000000007941 */ /* 0x000fea0003800000 */
.L_x_2837:
[----:B------:R-:W-:-:S05]  /*23d0*/  LOP3.LUT R5, R0, R5, RZ, 0xfc, !PT ;  /* 0x0000000500057212 */ /* 0x000fca00078efcff */
[----:B------:R0:W-:Y:S01]  /*23e0*/  STG.E.U8 [R16.64], R5 ;  /* 0x0000000510007986 */ /* 0x0001e2000c101124 */
[----:B------:R-:W-:Y:S05]  /*23f0*/  BRA `(.L_x_2825) ;  /* 0x0000082000007947 */ /* 0x000fea0003800000 */
.L_x_2836:
[----:B------:R-:W0:Y:S01]  /*2400*/  I2F.S64 R3, R2 ;  /* 0x0000000200037312 */ /* 0x000e220000301400 */
        /* <DEDUP_REMOVED lines=12> */
.L_x_2840:
[----:B------:R-:W-:Y:S01]  /*24d0*/  IMAD.MOV.U32 R0, RZ, RZ, 0x7f ;  /* 0x0000007fff007424 */ /* 0x000fe200078e00ff */
[----:B------:R-:W-:-:S04]  /*24e0*/  ISETP.GT.U32.AND P0, PT, R4, 0x7f800000, PT ;  /* 0x7f8000000400780c */ /* 0x000fc80003f04070 */
[----:B------:R-:W-:-:S04]  /*24f0*/  SEL R0, R0, 0x7c, P0 ;  /* 0x0000007c00007807 */ /* 0x000fc80000000000 */
.L_x_2841:
[----:B------:R-:W-:Y:S05]  /*2500*/  BSYNC B0 ;  /* 0x0000000000007941 */ /* 0x000fea0003800000 */
.L_x_2839:
[----:B------:R-:W-:-:S04]  /*2510*/  LOP3.LUT R2, R3, 0x80000000, RZ, 0xc0, !PT ;  /* 0x8000000003027812 */ /* 0x000fc800078ec0ff */
[----:B------:R-:W-:-:S04]  /*2520*/  SHF.R.U32.HI R3, RZ, 0x18, R2 ;  /* 0x00000018ff037819 */ /* 0x000fc80000011602 */
[----:B------:R-:W-:-:S05]  /*2530*/  LOP3.LUT R3, R0, R3, RZ, 0xfc, !PT ;  /* 0x0000000300037212 */ /* 0x000fca00078efcff */
[----:B------:R0:W-:Y:S01]  /*2540*/  STG.E.U8 [R16.64], R3 ;  /* 0x0000000310007986 */ /* 0x0001e2000c101124 */
[----:B------:R-:W-:Y:S05]  /*2550*/  BRA `(.L_x_2825) ;  /* 0x000006c000007947 */ /* 0x000fea0003800000 */
.L_x_2835:
[----:B------:R-:W0:Y:S02]  /*2560*/  I2F.S64 R0, R2 ;  /* 0x0000000200007312 */ /* 0x000e240000301400 */
[----:B0-----:R-:W-:-:S05]  /*2570*/  F2FP.BF16.PACK_AB R0, RZ, R0 ;  /* 0x00000000ff00723e */ /* 0x001fca00000010ff */
[----:B------:R0:W-:Y:S01]  /*2580*/  STG.E.U16 [R16.64], R0 ;  /* 0x0000000010007986 */ /* 0x0001e2000c101524 */
[----:B------:R-:W-:Y:S05]  /*2590*/  BRA `(.L_x_2825) ;  /* 0x0000068000007947 */ /* 0x000fea0003800000 */
.L_x_2832:
        /* <DEDUP_REMOVED lines=10> */
.L_x_2844:
[----:B------:R-:W0:Y:S01]  /*2640*/  I2F.S64 R3, R2 ;  /* 0x0000000200037312 */ /* 0x000e220000301400 */
        /* <DEDUP_REMOVED lines=16> */
.L_x_2847:
[----:B------:R-:W-:-:S04]  /*2750*/  LOP3.LUT R2, R3, 0x80000000, RZ, 0xc0, !PT ;  /* 0x8000000003027812 */ /* 0x000fc800078ec0ff */
[----:B------:R-:W-:-:S04]  /*2760*/  SHF.R.U32.HI R3, RZ, 0x18, R2 ;  /* 0x00000018ff037819 */ /* 0x000fc80000011602 */
[----:B------:R-:W-:-:S04]  /*2770*/  LOP3.LUT R0, R0, R3, RZ, 0xfc, !PT ;  /* 0x0000000300007212 */ /* 0x000fc800078efcff */
[----:B------:R-:W-:Y:S02]  /*2780*/  PRMT R8, R0, 0x7610, R8 ;  /* 0x0000761000087816 */ /* 0x000fe40000000008 */
.L_x_2846:
[----:B------:R-:W-:Y:S05]  /*2790*/  BSYNC B0 ;  /* 0x0000000000007941 */ /* 0x000fea0003800000 */
.L_x_2845:
[----:B------:R0:W-:Y:S01]  /*27a0*/  STG.E.U8 [R16.64], R8 ;  /* 0x0000000810007986 */ /* 0x0001e2000c101124 */
[----:B------:R-:W-:Y:S05]  /*27b0*/  BRA `(.L_x_2825) ;  /* 0x0000046000007947 */ /* 0x000fea0003800000 */
.L_x_2843:
        /* <DEDUP_REMOVED lines=17> */
.L_x_2850:
[----:B------:R-:W-:-:S04]  /*28d0*/  LOP3.LUT R2, R3, 0x80000000, RZ, 0xc0, !PT ;  /* 0x8000000003027812 */ /* 0x000fc800078ec0ff */
[----:B------:R-:W-:-:S04]  /*28e0*/  SHF.R.U32.HI R3, RZ, 0x18, R2 ;  /* 0x00000018ff037819 */ /* 0x000fc80000011602 */
[----:B------:R-:W-:-:S04]  /*28f0*/  LOP3.LUT R0, R0, R3, RZ, 0xfc, !PT ;  /* 0x0000000300007212 */ /* 0x000fc800078efcff */
[----:B------:R-:W-:Y:S02]  /*2900*/  PRMT R8, R0, 0x7610, R8 ;  /* 0x0000761000087816 */ /* 0x000fe40000000008 */
.L_x_2849:
[----:B------:R-:W-:Y:S05]  /*2910*/  BSYNC B0 ;  /* 0x0000000000007941 */ /* 0x000fea0003800000 */
.L_x_2848:
[----:B------:R0:W-:Y:S01]  /*2920*/  STG.E.U8 [R16.64], R8 ;  /* 0x0000000810007986 */ /* 0x0001e2000c101124 */
[----:B------:R-:W-:Y:S05]  /*2930*/  BRA `(.L_x_2825) ;  /* 0x000002e000007947 */ /* 0x000fea0003800000 */
.L_x_2842:
[----:B------:R-:W-:-:S13]  /*2940*/  ISETP.NE.AND P0, PT, R0, 0x1c, PT ;  /* 0x0000001c0000780c */ /* 0x000fda0003f05270 */
[----:B------:R-:W-:Y:S05]  /*2950*/  @!P0 BRA `(.L_x_2851) ;  /* 0x000002b000008947 */ /* 0x000fea0003800000 */
[----:B------:R-:W-:-:S13]  /*2960*/  ISETP.NE.AND P0, PT, R0, 0x1d, PT ;  /* 0x0000001d0000780c */ /* 0x000fda0003f05270 */
[----:B------:R-:W-:Y:S05]  /*2970*/  @!P0 BRA `(.L_x_2852) ;  /* 0x0000027000008947 */ /* 0x000fea0003800000 */
[----:B------:R-:W-:-:S13]  /*2980*/  ISETP.NE.AND P0, PT, R0, 0x2c, PT ;  /* 0x0000002c0000780c */ /* 0x000fda0003f05270 */
[----:B------:R-:W-:Y:S05]  /*2990*/  @P0 BRA `(.L_x_2824) ;  /* 0x0000011000000947 */ /* 0x000fea0003800000 */
[----:B------:R-:W0:Y:S01]  /*29a0*/  I2F.S64 R2, R2 ;  /* 0x0000000200027312 */ /* 0x000e220000301400 */
        /* <DEDUP_REMOVED lines=16> */
.L_x_2824:
        /* <DEDUP_REMOVED lines=20> */
.L_x_2852:
[----:B------:R0:W-:Y:S01]  /*2bf0*/  STG.E.64 [R16.64], R2 ;  /* 0x0000000210007986 */ /* 0x0001e2000c101b24 */
[----:B------:R-:W-:Y:S05]  /*2c00*/  BRA `(.L_x_2825) ;  /* 0x0000001000007947 */ /* 0x000fea0003800000 */
.L_x_2851:
[----:B------:R0:W-:Y:S02]  /*2c10*/  STG.E [R16.64], R5 ;  /* 0x0000000510007986 */ /* 0x0001e4000c101924 */
.L_x_2825:
[----:B------:R-:W-:-:S05]  /*2c20*/  IMAD R18, R18, 0x200, R23 ;  /* 0x0000020012127824 */ /* 0x000fca00078e0217 */
[----:B------:R-:W-:Y:S02]  /*2c30*/  IADD3 R19, R18, 0x80, RZ ;  /* 0x0000008012137810 */ /* 0x000fe40007ffe0ff */
.L_x_2786:
[----:B------:R-:W-:Y:S05]  /*2c40*/  BSYNC B6 ;  /* 0x0000000000067941 */ /* 0x000fea0003800000 */
.L_x_2785:
        /* <DEDUP_REMOVED lines=231> */
.L_x_2855:
        /* <DEDUP_REMOVED lines=19> */
.L_x_2859:
[----:B------:R0:W5:Y:S01]  /*3bf0*/  LDG.E.U8 R2, [R4.64] ;  /* 0x0000002404027981 */ /* 0x000162000c1e1100 */
[----:B------:R-:W-:Y:S01]  /*3c00*/  IMAD.MOV.U32 R3, RZ, RZ, RZ ;  /* 0x000000ffff037224 */ /* 0x000fe200078e00ff */
[----:B------:R-:W-:Y:S05]  /*3c10*/  BRA `(.L_x_2861) ;  /* 0x00000d5000007947 */ /* 0x000fea0003800000 */
.L_x_2858:
        /* <DEDUP_REMOVED lines=8> */
.L_x_2863:
[----:B------:R-:W2:Y:S02]  /*3ca0*/  LDG.E R2, [R4.64] ;  /* 0x0000002404027981 */ /* 0x000ea4000c1e1900 */
[----:B--2---:R-:W-:Y:S01]  /*3cb0*/  SHF.R.S32.HI R3, RZ, 0x1f, R2 ;  /* 0x0000001fff037819 */ /* 0x004fe20000011402 */
[----:B------:R-:W-:Y:S05]  /*3cc0*/  BRA `(.L_x_2861) ;  /* 0x00000ca000007947 */ /* 0x000fea0003800000 */
.L_x_2862:
[----:B------:R-:W2:Y:S02]  /*3cd0*/  LDG.E.S16 R2, [R4.64] ;  /* 0x0000002404027981 */ /* 0x000ea4000c1e1700 */
[----:B--2---:R-:W-:Y:S01]  /*3ce0*/  SHF.R.S32.HI R3, RZ, 0x1f, R2 ;  /* 0x0000001fff037819 */ /* 0x004fe20000011402 */
[----:B------:R-:W-:Y:S05]  /*3cf0*/  BRA `(.L_x_2861) ;  /* 0x00000c7000007947 */ /* 0x000fea0003800000 */
.L_x_2857:
        /* <DEDUP_REMOVED lines=9> */
.L_x_2865:
[----:B------:R-:W2:Y:S02]  /*3d90*/  LDG.E.U16 R4, [R4.64] ;  /* 0x0000002404047981 */ /* 0x000ea4000c1e1500 */
[----:B--2---:R-:W-:-:S06]  /*3da0*/  HADD2.F32 R2, -RZ, R4.H0_H0 ;  /* 0x20000004ff027230 */ /* 0x004fcc0000004100 */
[----:B------:R-:W0:Y:S01]  /*3db0*/  F2I.S64.TRUNC R2, R2 ;  /* 0x0000000200027311 */ /* 0x000e22000020d900 */
[----:B------:R-:W-:Y:S05]  /*3dc0*/  BRA `(.L_x_2861) ;  /* 0x00000ba000007947 */ /* 0x000fea0003800000 */
.L_x_2864:
        /* <DEDUP_REMOVED lines=9> */
.L_x_2867:
[----:B------:R-:W2:Y:S02]  /*3e60*/  LDG.E.U16 R4, [R4.64] ;  /* 0x0000002404047981 */ /* 0x000ea4000c1e1500 */
[----:B--2---:R-:W-:-:S06]  /*3e70*/  HADD2.F32 R2, -RZ, R4.H0_H0 ;  /* 0x20000004ff027230 */ /* 0x004fcc0000004100 */
[----:B------:R-:W0:Y:S01]  /*3e80*/  F2I.S64.TRUNC R2, R2 ;  /* 0x0000000200027311 */ /* 0x000e22000020d900 */
[----:B------:R-:W-:Y:S05]  /*3e90*/  BRA `(.L_x_2861) ;  /* 0x00000ad000007947 */ /* 0x000fea0003800000 */
.L_x_2866:
[----:B------:R-:W2:Y:S02]  /*3ea0*/  LDG.E.64 R2, [R4.64] ;  /* 0x0000002404027981 */ /* 0x000ea4000c1e1b00 */
[----:B--2---:R-:W0:Y:S01]  /*3eb0*/  F2I.S64.F64.TRUNC R2, R2 ;  /* 0x0000000200027311 */ /* 0x004e22000030d900 */
[----:B------:R-:W-:Y:S05]  /*3ec0*/  BRA `(.L_x_2861) ;  /* 0x00000aa000007947 */ /* 0x000fea0003800000 */
.L_x_2856:
        /* <DEDUP_REMOVED lines=13> */
.L_x_2870:
[----:B------:R-:W2:Y:S02]  /*3fa0*/  LDG.E.64 R2, [R4.64] ;  /* 0x0000002404027981 */ /* 0x000ea4000c1e1b00 */
[----:B--2---:R-:W0:Y:S01]  /*3fb0*/  F2I.S64.F64.TRUNC R2, R2 ;  /* 0x0000000200027311 */ /* 0x004e22000030d900 */
[----:B------:R-:W-:Y:S05]  /*3fc0*/  BRA `(.L_x_2861) ;  /* 0x000009a000007947 */ /* 0x000fea0003800000 */
.L_x_2869:
        /* <DEDUP_REMOVED lines=27> */
.L_x_2872:
        /* <DEDUP_REMOVED lines=14> */
.L_x_2871:
[----:B------:R-:W2:Y:S02]  /*4260*/  LDG.E.U16 R2, [R4.64] ;  /* 0x0000002404027981 */ /* 0x000ea4000c1e1500 */
[----:B--2---:R-:W-:-:S06]  /*4270*/  PRMT R2, RZ, 0x5410, R2 ;  /* 0x00005410ff027816 */ /* 0x004fcc0000000002 */
[----:B------:R-:W0:Y:S01]  /*4280*/  F2I.S64.TRUNC R2, R2 ;  /* 0x0000000200027311 */ /* 0x000e22000020d900 */
[----:B------:R-:W-:Y:S05]  /*4290*/  BRA `(.L_x_2861) ;  /* 0x000006d000007947 */ /* 0x000fea0003800000 */
.L_x_2868:
        /* <DEDUP_REMOVED lines=11> */
.L_x_2875:
        /* <DEDUP_REMOVED lines=21> */
.L_x_2879:
[----:B------:R-:W-:Y:S05]  /*44a0*/  BSYNC B1 ;  /* 0x0000000000017941 */ /* 0x000fea0003800000 */
.L_x_2878:
[----:B------:R-:W-:Y:S01]  /*44b0*/  IMAD.SHL.U32 R2, R2, 0x100000, RZ ;  /* 0x0010000002027824 */ /* 0x000fe200078e00ff */
[----:B------:R-:W-:-:S04]  /*44c0*/  LEA R3, R0, 0x3b800000, 0x17 ;  /* 0x3b80000000037811 */ /* 0x000fc800078eb8ff */
[----:B------:R-:W-:Y:S02]  /*44d0*/  LOP3.LUT R2, R3, R2, R4, 0xfe, !PT ;  /* 0x0000000203027212 */ /* 0x000fe400078efe04 */
.L_x_2877:
[----:B------:R-:W-:Y:S05]  /*44e0*/  BSYNC B0 ;  /* 0x0000000000007941 */ /* 0x000fea0003800000 */
.L_x_2876:
[----:B------:R-:W0:Y:S01]  /*44f0*/  F2I.S64.TRUNC R2, R2 ;  /* 0x0000000200027311 */ /* 0x000e22000020d900 */
[----:B------:R-:W-:Y:S05]  /*4500*/  BRA `(.L_x_2861) ;  /* 0x0000046000007947 */ /* 0x000fea0003800000 */
.L_x_2874:
        /* <DEDUP_REMOVED lines=21> */
.L_x_2883:
[----:B------:R-:W-:Y:S05]  /*4660*/  BSYNC B1 ;  /* 0x0000000000017941 */ /* 0x000fea0003800000 */
.L_x_2882:
[----:B------:R-:W-:Y:S01]  /*4670*/  IMAD.SHL.U32 R2, R2, 0x200000, RZ ;  /* 0x0020000002027824 */ /* 0x000fe200078e00ff */
[----:B------:R-:W-:-:S04]  /*4680*/  LEA R3, R0, 0x37800000, 0x17 ;  /* 0x3780000000037811 */ /* 0x000fc800078eb8ff */
[----:B------:R-:W-:Y:S02]  /*4690*/  LOP3.LUT R2, R3, R2, R4, 0xfe, !PT ;  /* 0x0000000203027212 */ /* 0x000fe400078efe04 */
.L_x_2881:
[----:B------:R-:W-:Y:S05]  /*46a0*/  BSYNC B0 ;  /* 0x0000000000007941 */ /* 0x000fea0003800000 */
.L_x_2880:
[----:B------:R-:W0:Y:S01]  /*46b0*/  F2I.S64.TRUNC R2, R2 ;  /* 0x0000000200027311 */ /* 0x000e22000020d900 */
[----:B------:R-:W-:Y:S05]  /*46c0*/  BRA `(.L_x_2861) ;  /* 0x000002a000007947 */ /* 0x000fea0003800000 */
.L_x_2873:
        /* <DEDUP_REMOVED lines=14> */
.L_x_2887:
[----:B------:R-:W-:Y:S05]  /*47b0*/  BSYNC B0 ;  /* 0x0000000000007941 */ /* 0x000fea0003800000 */
.L_x_2886:
[----:B------:R-:W0:Y:S01]  /*47c0*/  F2I.S64.TRUNC R2, R2 ;  /* 0x0000000200027311 */ /* 0x000e22000020d900 */
[----:B------:R-:W-:Y:S05]  /*47d0*/  BRA `(.L_x_2861) ;  /* 0x0000019000007947 */ /* 0x000fea0003800000 */
.L_x_2860:
        /* <DEDUP_REMOVED lines=21> */
.L_x_2885:
[----:B------:R0:W5:Y:S01]  /*4930*/  LDG.E.64 R2, [R4.64] ;  /* 0x0000002404027981 */ /* 0x000162000c1e1b00 */
[----:B------:R-:W-:Y:S05]  /*4940*/  BRA `(.L_x_2861) ;  /* 0x0000002000007947 */ /* 0x000fea0003800000 */
.L_x_2884:
[----:B------:R0:W5:Y:S01]  /*4950*/  LDG.E R2, [R4.64] ;  /* 0x0000002404027981 */ /* 0x000162000c1e1900 */
[----:B------:R-:W-:-:S03]  /*4960*/  IMAD.MOV.U32 R3, RZ, RZ, RZ ;  /* 0x000000ffff037224 */ /* 0x000fc600078e00ff */
.L_x_2861:
        /* <DEDUP_REMOVED lines=17> */
.L_x_2891:
[----:B------:R0:W-:Y:S01]  /*4a80*/  STG.E.U8 [R16.64], R5 ;  /* 0x0000000510007986 */ /* 0x0001e2000c101124 */
[----:B------:R-:W-:Y:S05]  /*4a90*/  BRA `(.L_x_2893) ;  /* 0x00000d7000007947 */ /* 0x000fea0003800000 */
.L_x_2890:
        /* <DEDUP_REMOVED lines=8> */
.L_x_2895:
[----:B------:R0:W-:Y:S01]  /*4b20*/  STG.E [R16.64], R5 ;  /* 0x0000000510007986 */ /* 0x0001e2000c101924 */
[----:B------:R-:W-:Y:S05]  /*4b30*/  BRA `(.L_x_2893) ;  /* 0x00000cd000007947 */ /* 0x000fea0003800000 */
.L_x_2894:
[----:B------:R0:W-:Y:S01]  /*4b40*/  STG.E.U16 [R16.64], R5 ;  /* 0x0000000510007986 */ /* 0x0001e2000c101524 */
[----:B------:R-:W-:Y:S05]  /*4b50*/  BRA `(.L_x_2893) ;  /* 0x00000cb000007947 */ /* 0x000fea0003800000 */
.L_x_2889:
        /* <DEDUP_REMOVED lines=9> */
.L_x_2897:
[----:B------:R-:W0:Y:S02]  /*4bf0*/  I2F.S64 R0, R2 ;  /* 0x0000000200007312 */ /* 0x000e240000301400 */
[----:B0-----:R-:W-:-:S05]  /*4c00*/  F2FP.PACK_AB R0, RZ, R0 ;  /* 0x00000000ff00723e */ /* 0x001fca00000000ff */
[----:B------:R0:W-:Y:S01]  /*4c10*/  STG.E.U16 [R16.64], R0 ;  /* 0x0000000010007986 */ /* 0x0001e2000c101524 */
[----:B------:R-:W-:Y:S05]  /*4c20*/  BRA `(.L_x_2893) ;  /* 0x00000be000007947 */ /* 0x000fea0003800000 */
.L_x_2896:
        /* <DEDUP_REMOVED lines=10> */
.L_x_2899:
[----:B------:R-:W0:Y:S02]  /*4cd0*/  I2F.S64 R2, R2 ;  /* 0x0000000200027312 */ /* 0x000e240000301400 */
[----:B0-----:R-:W-:-:S04]  /*4ce0*/  F2FP.PACK_AB R3, RZ, R2 ;  /* 0x00000002ff03723e */ /* 0x001fc800000000ff */
[----:B------:R-:W-:-:S05]  /*4cf0*/  PRMT R3, R3, 0x5410, RZ ;  /* 0x0000541003037816 */ /* 0x000fca00000000ff */
[----:B------:R0:W-:Y:S01]  /*4d00*/  STG.E [R16.64], R3 ;  /* 0x0000000310007986 */ /* 0x0001e2000c101924 */
[----:B------:R-:W-:Y:S05]  /*4d10*/  BRA `(.L_x_2893) ;  /* 0x00000af000007947 */ /* 0x000fea0003800000 */
.L_x_2898:
[----:B------:R-:W0:Y:S02]  /*4d20*/  I2F.F64.S64 R2, R2 ;  /* 0x0000000200027312 */ /* 0x000e240000301c00 */
[----:B0-----:R0:W-:Y:S01]  /*4d30*/  STG.E.64 [R16.64], R2 ;  /* 0x0000000210007986 */ /* 0x0011e2000c101b24 */
[----:B------:R-:W-:Y:S05]  /*4d40*/  BRA `(.L_x_2893) ;  /* 0x00000ac000007947 */ /* 0x000fea0003800000 */
.L_x_2888:
        /* <DEDUP_REMOVED lines=13> */
.L_x_2902:
[----:B------:R-:W0:Y:S01]  /*4e20*/  I2F.F64.S64 R4, R2 ;  /* 0x0000000200047312 */ /* 0x000e220000301c00 */
[----:B------:R-:W-:-:S05]  /*4e30*/  CS2R R6, SRZ ;  /* 0x0000000000067805 */ /* 0x000fca000001ff00 */
[----:B0-----:R0:W-:Y:S01]  /*4e40*/  STG.E.128 [R16.64], R4 ;  /* 0x0000000410007986 */ /* 0x0011e2000c101d24 */
[----:B------:R-:W-:Y:S05]  /*4e50*/  BRA `(.L_x_2893) ;  /* 0x000009b000007947 */ /* 0x000fea0003800000 */
.L_x_2901:
        /* <DEDUP_REMOVED lines=21> */
.L_x_2906:
[----:B------:R-:W-:Y:S05]  /*4fb0*/  BSYNC B0 ;  /* 0x0000000000007941 */ /* 0x000fea0003800000 */
.L_x_2905:
[----:B------:R-:W-:-:S05]  /*4fc0*/  LOP3.LUT R5, R0, R5, RZ, 0xfc, !PT ;  /* 0x0000000500057212 */ /* 0x000fca00078efcff */
[----:B------:R0:W-:Y:S01]  /*4fd0*/  STG.E.U8 [R16.64], R5 ;  /* 0x0000000510007986 */ /* 0x0001e2000c101124 */
[----:B------:R-:W-:Y:S05]  /*4fe0*/  BRA `(.L_x_2893) ;  /* 0x0000082000007947 */ /* 0x000fea0003800000 */
.L_x_2904:
        /* <DEDUP_REMOVED lines=13> */
.L_x_2908:
[----:B------:R-:W-:Y:S01]  /*50c0*/  IMAD.MOV.U32 R0, RZ, RZ, 0x7f ;  /* 0x0000007fff007424 */ /* 0x000fe200078e00ff */
[----:B------:R-:W-:-:S04]  /*50d0*/  ISETP.GT.U32.AND P0, PT, R4, 0x7f800000, PT ;  /* 0x7f8000000400780c */ /* 0x000fc80003f04070 */
[----:B------:R-:W-:-:S04]  /*50e0*/  SEL R0, R0, 0x7c, P0 ;  /* 0x0000007c00007807 */ /* 0x000fc80000000000 */
.L_x_2909:
[----:B------:R-:W-:Y:S05]  /*50f0*/  BSYNC B0 ;  /* 0x0000000000007941 */ /* 0x000fea0003800000 */
.L_x_2907:
[----:B------:R-:W-:-:S04]  /*5100*/  LOP3.LUT R2, R3, 0x80000000, RZ, 0xc0, !PT ;  /* 0x8000000003027812 */ /* 0x000fc800078ec0ff */
[----:B------:R-:W-:-:S04]  /*5110*/  SHF.R.U32.HI R3, RZ, 0x18, R2 ;  /* 0x00000018ff037819 */ /* 0x000fc80000011602 */
[----:B------:R-:W-:-:S05]  /*5120*/  LOP3.LUT R3, R0, R3, RZ, 0xfc, !PT ;  /* 0x0000000300037212 */ /* 0x000fca00078efcff */
[----:B------:R0:W-:Y:S01]  /*5130*/  STG.E.U8 [R16.64], R3 ;  /* 0x0000000310007986 */ /* 0x0001e2000c101124 */
[----:B------:R-:W-:Y:S05]  /*5140*/  BRA `(.L_x_2893) ;  /* 0x000006c000007947 */ /* 0x000fea0003800000 */
.L_x_2903:
[----:B------:R-:W0:Y:S02]  /*5150*/  I2F.S64 R0, R2 ;  /* 0x0000000200007312 */ /* 0x000e240000301400 */
[----:B0-----:R-:W-:-:S05]  /*5160*/  F2FP.BF16.PACK_AB R0, RZ, R0 ;  /* 0x00000000ff00723e */ /* 0x001fca00000010ff */
[----:B------:R0:W-:Y:S01]  /*5170*/  STG.E.U16 [R16.64], R0 ;  /* 0x0000000010007986 */ /* 0x0001e2000c101524 */
[----:B------:R-:W-:Y:S05]  /*5180*/  BRA `(.L_x_2893) ;  /* 0x0000068000007947 */ /* 0x000fea0003800000 */
.L_x_2900:
        /* <DEDUP_REMOVED lines=10> */
.L_x_2912:
        /* <DEDUP_REMOVED lines=17> */
.L_x_2915:
[----:B------:R-:W-:-:S04]  /*5340*/  LOP3.LUT R2, R3, 0x80000000, RZ, 0xc0, !PT ;  /* 0x8000000003027812 */ /* 0x000fc800078ec0ff */
[----:B------:R-:W-:-:S04]  /*5350*/  SHF.R.U32.HI R3, RZ, 0x18, R2 ;  /* 0x00000018ff037819 */ /* 0x000fc80000011602 */
[----:B------:R-:W-:-:S04]  /*5360*/  LOP3.LUT R0, R0, R3, RZ, 0xfc, !PT ;  /* 0x0000000300007212 */ /* 0x000fc800078efcff */
[----:B------:R-:W-:Y:S02]  /*5370*/  PRMT R8, R0, 0x7610, R8 ;  /* 0x0000761000087816 */ /* 0x000fe40000000008 */
.L_x_2914:
[----:B------:R-:W-:Y:S05]  /*5380*/  BSYNC B0 ;  /* 0x0000000000007941 */ /* 0x000fea0003800000 */
.L_x_2913:
[----:B------:R0:W-:Y:S01]  /*5390*/  STG.E.U8 [R16.64], R8 ;  /* 0x0000000810007986 */ /* 0x0001e2000c101124 */
[----:B------:R-:W-:Y:S05]  /*53a0*/  BRA `(.L_x_2893) ;  /* 0x0000046000007947 */ /* 0x000fea0003800000 */
.L_x_2911:
        /* <DEDUP_REMOVED lines=17> */
.L_x_2918:
[----:B------:R-:W-:-:S04]  /*54c0*/  LOP3.LUT R2, R3, 0x80000000, RZ, 0xc0, !PT ;  /* 0x8000000003027812 */ /* 0x000fc800078ec0ff */
[----:B------:R-:W-:-:S04]  /*54d0*/  SHF.R.U32.HI R3, RZ, 0x18, R2 ;  /* 0x00000018ff037819 */ /* 0x000fc80000011602 */
[----:B------:R-:W-:-:S04]  /*54e0*/  LOP3.LUT R0, R0, R3, RZ, 0xfc, !PT ;  /* 0x0000000300007212 */ /* 0x000fc800078efcff */
[----:B------:R-:W-:Y:S02]  /*54f0*/  PRMT R8, R0, 0x7610, R8 ;  /* 0x0000761000087816 */ /* 0x000fe40000000008 */
.L_x_2917:
[----:B------:R-:W-:Y:S05]  /*5500*/  BSYNC B0 ;  /* 0x0000000000007941 */ /* 0x000fea0003800000 */
.L_x_2916:
[----:B------:R0:W-:Y:S01]  /*5510*/  STG.E.U8 [R16.64], R8 ;  /* 0x0000000810007986 */ /* 0x0001e2000c101124 */
[----:B------:R-:W-:Y:S05]  /*5520*/  BRA `(.L_x_2893) ;  /* 0x000002e000007947 */ /* 0x000fea0003800000 */
.L_x_2910:
        /* <DEDUP_REMOVED lines=23> */
.L_x_2892:
        /* <DEDUP_REMOVED lines=20> */
.L_x_2920:
[----:B------:R0:W-:Y:S01]  /*57e0*/  STG.E.64 [R16.64], R2 ;  /* 0x0000000210007986 */ /* 0x0001e2000c101b24 */
[----:B------:R-:W-:Y:S05]  /*57f0*/  BRA `(.L_x_2893) ;  /* 0x0000001000007947 */ /* 0x000fea0003800000 */
.L_x_2919:
[----:B------:R0:W-:Y:S02]  /*5800*/  STG.E [R16.64], R5 ;  /* 0x0000000510007986 */ /* 0x0001e4000c101924 */
.L_x_2893:
        /* <DEDUP_REMOVED lines=231> */
.L_x_2921:
        /* <DEDUP_REMOVED lines=19> */
.L_x_2925:
[----:B------:R0:W5:Y:S01]  /*67b0*/  LDG.E.U8 R2, [R4.64] ;  /* 0x0000002404027981 */ /* 0x000162000c1e1100 */
[----:B------:R-:W-:Y:S01]  /*67c0*/  IMAD.MOV.U32 R3, RZ, RZ, RZ ;  /* 0x000000ffff037224 */ /* 0x000fe200078e00ff */
[----:B------:R-:W-:Y:S05]  /*67d0*/  BRA `(.L_x_2927) ;  /* 0x00000d5000007947 */ /* 0x000fea0003800000 */
.L_x_2924:
        /* <DEDUP_REMOVED lines=8> */
.L_x_2929:
[----:B------:R-:W2:Y:S02]  /*6860*/  LDG.E R2, [R4.64] ;  /* 0x0000002404027981 */ /* 0x000ea4000c1e1900 */
[----:B--2---:R-:W-:Y:S01]  /*6870*/  SHF.R.S32.HI R3, RZ, 0x1f, R2 ;  /* 0x0000001fff037819 */ /* 0x004fe20000011402 */
[----:B------:R-:W-:Y:S05]  /*6880*/  BRA `(.L_x_2927) ;  /* 0x00000ca000007947 */ /* 0x000fea0003800000 */
.L_x_2928:
[----:B------:R-:W2:Y:S02]  /*6890*/  LDG.E.S16 R2, [R4.64] ;  /* 0x0000002404027981 */ /* 0x000ea4000c1e1700 */
[----:B--2---:R-:W-:Y:S01]  /*68a0*/  SHF.R.S32.HI R3, RZ, 0x1f, R2 ;  /* 0x0000001fff037819 */ /* 0x004fe20000011402 */
[----:B------:R-:W-:Y:S05]  /*68b0*/  BRA `(.L_x_2927) ;  /* 0x00000c7000007947 */ /* 0x000fea0003800000 */
.L_x_2923:
        /* <DEDUP_REMOVED lines=9> */
.L_x_2931:
[----:B------:R-:W2:Y:S02]  /*6950*/  LDG.E.U16 R4, [R4.64] ;  /* 0x0000002404047981 */ /* 0x000ea4000c1e1500 */
[----:B--2---:R-:W-:-:S06]  /*6960*/  HADD2.F32 R2, -RZ, R4.H0_H0 ;  /* 0x20000004ff027230 */ /* 0x004fcc0000004100 */
[----:B------:R-:W0:Y:S01]  /*6970*/  F2I.S64.TRUNC R2, R2 ;  /* 0x0000000200027311 */ /* 0x000e22000020d900 */
[----:B------:R-:W-:Y:S05]  /*6980*/  BRA `(.L_x_2927) ;  /* 0x00000ba000007947 */ /* 0x000fea0003800000 */
.L_x_2930:
        /* <DEDUP_REMOVED lines=9> */
.L_x_2933:
[----:B------:R-:W2:Y:S02]  /*6a20*/  LDG.E.U16 R4, [R4.64] ;  /* 0x0000002404047981 */ /* 0x000ea4000c1e1500 */
[----:B--2---:R-:W-:-:S06]  /*6a30*/  HADD2.F32 R2, -RZ, R4.H0_H0 ;  /* 0x20000004ff027230 */ /* 0x004fcc0000004100 */
[----:B------:R-:W0:Y:S01]  /*6a40*/  F2I.S64.TRUNC R2, R2 ;  /* 0x0000000200027311 */ /* 0x000e22000020d900 */
[----:B------:R-:W-:Y:S05]  /*6a50*/  BRA `(.L_x_2927) ;  /* 0x00000ad000007947 */ /* 0x000fea0003800000 */
.L_x_2932:
[----:B------:R-:W2:Y:S02]  /*6a60*/  LDG.E.64 R2, [R4.64] ;  /* 0x0000002404027981 */ /* 0x000ea4000c1e1b00 */
[----:B--2---:R-:W0:Y:S01]  /*6a70*/  F2I.S64.F64.TRUNC R2, R2 ;  /* 0x0000000200027311 */ /* 0x004e22000030d900 */
[----:B------:R-:W-:Y:S05]  /*6a80*/  BRA `(.L_x_2927) ;  /* 0x00000aa000007947 */ /* 0x000fea0003800000 */
.L_x_2922:
        /* <DEDUP_REMOVED lines=13> */
.L_x_2936:
[----:B------:R-:W2:Y:S02]  /*6b60*/  LDG.E.64 R2, [R4.64] ;  /* 0x0000002404027981 */ /* 0x000ea4000c1e1b00 */
[----:B--2---:R-:W0:Y:S01]  /*6b70*/  F2I.S64.F64.TRUNC R2, R2 ;  /* 0x0000000200027311 */ /* 0x004e22000030d900 */
[----:B------:R-:W-:Y:S05]  /*6b80*/  BRA `(.L_x_2927) ;  /* 0x000009a000007947 */ /* 0x000fea0003800000 */
.L_x_2935:
        /* <DEDUP_REMOVED lines=27> */
.L_x_2938:
        /* <DEDUP_REMOVED lines=14> */
.L_x_2937:
[----:B------:R-:W2:Y:S02]  /*6e20*/  LDG.E.U16 R2, [R4.64] ;  /* 0x0000002404027981 */ /* 0x000ea4000c1e1500 */
[----:B--2---:R-:W-:-:S06]  /*6e30*/  PRMT R2, RZ, 0x5410, R2 ;  /* 0x00005410ff027816 */ /* 0x004fcc0000000002 */
[----:B------:R-:W0:Y:S01]  /*6e40*/  F2I.S64.TRUNC R2, R2 ;  /* 0x0000000200027311 */ /* 0x000e22000020d900 */
[----:B------:R-:W-:Y:S05]  /*6e50*/  BRA `(.L_x_2927) ;  /* 0x000006d000007947 */ /* 0x000fea0003800000 */
.L_x_2934:
        /* <DEDUP_REMOVED lines=11> */
.L_x_2941:
        /* <DEDUP_REMOVED lines=21> */
.L_x_2945:
[----:B------:R-:W-:Y:S05]  /*7060*/  BSYNC B1 ;  /* 0x0000000000017941 */ /* 0x000fea0003800000 */
.L_x_2944:
[----:B------:R-:W-:Y:S01]  /*7070*/  IMAD.SHL.U32 R2, R2, 0x100000, RZ ;  /* 0x0010000002027824 */ /* 0x000fe200078e00ff */
[----:B------:R-:W-:-:S04]  /*7080*/  LEA R3, R0, 0x3b800000, 0x17 ;  /* 0x3b80000000037811 */ /* 0x000fc800078eb8ff */
[----:B------:R-:W-:Y:S02]  /*7090*/  LOP3.LUT R2, R3, R2, R4, 0xfe, !PT ;  /* 0x0000000203027212 */ /* 0x000fe400078efe04 */
.L_x_2943:
[----:B------:R-:W-:Y:S05]  /*70a0*/  BSYNC B0 ;  /* 0x0000000000007941 */ /* 0x000fea0003800000 */
.L_x_2942:
[----:B------:R-:W0:Y:S01]  /*70b0*/  F2I.S64.TRUNC R2, R2 ;  /* 0x0000000200027311 */ /* 0x000e22000020d900 */
[----:B------:R-:W-:Y:S05]  /*70c0*/  BRA `(.L_x_2927) ;  /* 0x0000046000007947 */ /* 0x000fea0003800000 */
.L_x_2940:
        /* <DEDUP_REMOVED lines=21> */
.L_x_2949:
[----:B------:R-:W-:Y:S05]  /*7220*/  BSYNC B1 ;  /* 0x0000000000017941 */ /* 0x000fea0003800000 */
.L_x_2948:
[----:B------:R-:W-:Y:S01]  /*7230*/  IMAD.SHL.U32 R2, R2, 0x200000, RZ ;  /* 0x0020000002027824 */ /* 0x000fe200078e00ff */
[----:B------:R-:W-:-:S04]  /*7240*/  LEA R3, R0, 0x37800000, 0x17 ;  /* 0x3780000000037811 */ /* 0x000fc800078eb8ff */
[----:B------:R-:W-:Y:S02]  /*7250*/  LOP3.LUT R2, R3, R2, R4, 0xfe, !PT ;  /* 0x0000000203027212 */ /* 0x000fe400078efe04 */
.L_x_2947:
[----:B------:R-:W-:Y:S05]  /*7260*/  BSYNC B0 ;  /* 0x0000000000007941 */ /* 0x000fea0003800000 */
.L_x_2946:
[----:B------:R-:W0:Y:S01]  /*7270*/  F2I.S64.TRUNC R2, R2 ;  /* 0x0000000200027311 */ /* 0x000e22000020d900 */
[----:B------:R-:W-:Y:S05]  /*7280*/  BRA `(.L_x_2927) ;  /* 0x000002a000007947 */ /* 0x000fea0003800000 */
.L_x_2939:
        /* <DEDUP_REMOVED lines=14> */
.L_x_2953:
[----:B------:R-:W-:Y:S05]  /*7370*/  BSYNC B0 ;  /* 0x0000000000007941 */ /* 0x000fea0003800000 */
.L_x_2952:
[----:B------:R-:W0:Y:S01]  /*7380*/  F2I.S64.TRUNC R2, R2 ;  /* 0x0000000200027311 */ /* 0x000e22000020d900 */
[----:B------:R-:W-:Y:S05]  /*7390*/  BRA `(.L_x_2927) ;  /* 0x0000019000007947 */ /* 0x000fea0003800000 */
.L_x_2926:
        /* <DEDUP_REMOVED lines=21> */
.L_x_2951:
[----:B------:R0:W5:Y:S01]  /*74f0*/  LDG.E.64 R2, [R4.64] ;  /* 0x0000002404027981 */ /* 0x000162000c1e1b00 */
[----:B------:R-:W-:Y:S05]  /*7500*/  BRA `(.L_x_2927) ;  /* 0x0000002000007947 */ /* 0x000fea0003800000 */
.L_x_2950:
[----:B------:R0:W5:Y:S01]  /*7510*/  LDG.E R2, [R4.64] ;  /* 0x0000002404027981 */ /* 0x000162000c1e1900 */
[----:B------:R-:W-:-:S03]  /*7520*/  IMAD.MOV.U32 R3, RZ, RZ, RZ ;  /* 0x000000ffff037224 */ /* 0x000fc600078e00ff */
.L_x_2927:
        /* <DEDUP_REMOVED lines=17> */
.L_x_2957:
[----:B------:R0:W-:Y:S01]  /*7640*/  STG.E.U8 [R16.64], R5 ;  /* 0x0000000510007986 */ /* 0x0001e2000c101124 */
[----:B------:R-:W-:Y:S05]  /*7650*/  BRA `(.L_x_2959) ;  /* 0x00000d7000007947 */ /* 0x000fea0003800000 */
.L_x_2956:
        /* <DEDUP_REMOVED lines=8> */
.L_x_2961:
[----:B------:R0:W-:Y:S01]  /*76e0*/  STG.E [R16.64], R5 ;  /* 0x0000000510007986 */ /* 0x0001e2000c101924 */
[----:B------:R-:W-:Y:S05]  /*76f0*/  BRA `(.L_x_2959) ;  /* 0x00000cd000007947 */ /* 0x000fea0003800000 */
.L_x_2960:
[----:B------:R0:W-:Y:S01]  /*7700*/  STG.E.U16 [R16.64], R5 ;  /* 0x0000000510007986 */ /* 0x0001e2000c101524 */
[----:B------:R-:W-:Y:S05]  /*7710*/  BRA `(.L_x_2959) ;  /* 0x00000cb000007947 */ /* 0x000fea0003800000 */
.L_x_2955:
        /* <DEDUP_REMOVED lines=9> */
.L_x_2963:
[----:B------:R-:W0:Y:S02]  /*77b0*/  I2F.S64 R0, R2 ;  /* 0x0000000200007312 */ /* 0x000e240000301400 */
[----:B0-----:R-:W-:-:S05]  /*77c0*/  F2FP.PACK_AB R0, RZ, R0 ;  /* 0x00000000ff00723e */ /* 0x001fca00000000ff */
[----:B------:R0:W-:Y:S01]  /*77d0*/  STG.E.U16 [R16.64], R0 ;  /* 0x0000000010007986 */ /* 0x0001e2000c101524 */
[----:B------:R-:W-:Y:S05]  /*77e0*/  BRA `(.L_x_2959) ;  /* 0x00000be000007947 */ /* 0x000fea0003800000 */
.L_x_2962:
        /* <DEDUP_REMOVED lines=10> */
.L_x_2965:
[----:B------:R-:W0:Y:S02]  /*7890*/  I2F.S64 R2, R2 ;  /* 0x0000000200027312 */ /* 0x000e240000301400 */
[----:B0-----:R-:W-:-:S04]  /*78a0*/  F2FP.PACK_AB R3, RZ, R2 ;  /* 0x00000002ff03723e */ /* 0x001fc800000000ff */
[----:B------:R-:W-:-:S05]  /*78b0*/  PRMT R3, R3, 0x5410, RZ ;  /* 0x0000541003037816 */ /* 0x000fca00000000ff */
[----:B------:R0:W-:Y:S01]  /*78c0*/  STG.E [R16.64], R3 ;  /* 0x0000000310007986 */ /* 0x0001e2000c101924 */
[----:B------:R-:W-:Y:S05]  /*78d0*/  BRA `(.L_x_2959) ;  /* 0x00000af000007947 */ /* 0x000fea0003800000 */
.L_x_2964:
[----:B------:R-:W0:Y:S02]  /*78e0*/  I2F.F64.S64 R2, R2 ;  /* 0x0000000200027312 */ /* 0x000e240000301c00 */
[----:B0-----:R0:W-:Y:S01]  /*78f0*/  STG.E.64 [R16.64], R2 ;  /* 0x0000000210007986 */ /* 0x0011e2000c101b24 */
[----:B------:R-:W-:Y:S05]  /*7900*/  BRA `(.L_x_2959) ;  /* 0x00000ac000007947 */ /* 0x000fea0003800000 */
.L_x_2954:
        /* <DEDUP_REMOVED lines=13> */
.L_x_2968:
[----:B------:R-:W0:Y:S01]  /*79e0*/  I2F.F64.S64 R4, R2 ;  /* 0x0000000200047312 */ /* 0x000e220000301c00 */
[----:B------:R-:W-:-:S05]  /*79f0*/  CS2R R6, SRZ ;  /* 0x0000000000067805 */ /* 0x000fca000001ff00 */
[----:B0-----:R0:W-:Y:S01]  /*7a00*/  STG.E.128 [R16.64], R4 ;  /* 0x0000000410007986 */ /* 0x0011e2000c101d24 */
[----:B------:R-:W-:Y:S05]  /*7a10*/  BRA `(.L_x_2959) ;  /* 0x000009b000007947 */ /* 0x000fea0003800000 */
.L_x_2967:
        /* <DEDUP_REMOVED lines=21> */
.L_x_2972:
[----:B------:R-:W-:Y:S05]  /*7b70*/  BSYNC B0 ;  /* 0x0000000000007941 */ /* 0x000fea0003800000 */
.L_x_2971:
[----:B------:R-:W-:-:S05]  /*7b80*/  LOP3.LUT R5, R0, R5, RZ, 0xfc, !PT ;  /* 0x0000000500057212 */ /* 0x000fca00078efcff */
[----:B------:R0:W-:Y:S01]  /*7b90*/  STG.E.U8 [R16.64], R5 ;  /* 0x0000000510007986 */ /* 0x0001e2000c101124 */
[----:B------:R-:W-:Y:S05]  /*7ba0*/  BRA `(.L_x_2959) ;  /* 0x0000082000007947 */ /* 0x000fea0003800000 */
.L_x_2970:
        /* <DEDUP_REMOVED lines=13> */
.L_x_2974:
[----:B------:R-:W-:Y:S01]  /*7c80*/  IMAD.MOV.U32 R0, RZ, RZ, 0x7f ;  /* 0x0000007fff007424 */ /* 0x000fe200078e00ff */
[----:B------:R-:W-:-:S04]  /*7c90*/  ISETP.GT.U32.AND P0, PT, R4, 0x7f800000, PT ;  /* 0x7f8000000400780c */ /* 0x000fc80003f04070 */
[----:B------:R-:W-:-:S04]  /*7ca0*/  SEL R0, R0, 0x7c, P0 ;  /* 0x0000007c00007807 */ /* 0x000fc80000000000 */
.L_x_2975:
[----:B------:R-:W-:Y:S05]  /*7cb0*/  BSYNC B0 ;  /* 0x0000000000007941 */ /* 0x000fea0003800000 */
.L_x_2973:
[----:B------:R-:W-:-:S04]  /*7cc0*/  LOP3.LUT R2, R3, 0x80000000, RZ, 0xc0, !PT ;  /* 0x8000000003027812 */ /* 0x000fc800078ec0ff */
[----:B------:R-:W-:-:S04]  /*7cd0*/  SHF.R.U32.HI R3, RZ, 0x18, R2 ;  /* 0x00000018ff037819 */ /* 0x000fc80000011602 */
[----:B------:R-:W-:-:S05]  /*7ce0*/  LOP3.LUT R3, R0, R3, RZ, 0xfc, !PT ;  /* 0x0000000300037212 */ /* 0x000fca00078efcff */
[----:B------:R0:W-:Y:S01]  /*7cf0*/  STG.E.U8 [R16.64], R3 ;  /* 0x0000000310007986 */ /* 0x0001e2000c101124 */
[----:B------:R-:W-:Y:S05]  /*7d00*/  BRA `(.L_x_2959) ;  /* 0x000006c000007947 */ /* 0x000fea0003800000 */
.L_x_2969:
[----:B------:R-:W0:Y:S02]  /*7d10*/  I2F.S64 R0, R2 ;  /* 0x0000000200007312 */ /* 0x000e240000301400 */
[----:B0-----:R-:W-:-:S05]  /*7d20*/  F2FP.BF16.PACK_AB R0, RZ, R0 ;  /* 0x00000000ff00723e */ /* 0x001fca00000010ff */
[----:B------:R0:W-:Y:S01]  /*7d30*/  STG.E.U16 [R16.64], R0 ;  /* 0x0000000010007986 */ /* 0x0001e2000c101524 */
[----:B------:R-:W-:Y:S05]  /*7d40*/  BRA `(.L_x_2959) ;  /* 0x0000068000007947 */ /* 0x000fea0003800000 */
.L_x_2966:
        /* <DEDUP_REMOVED lines=10> */
.L_x_2978:
        /* <DEDUP_REMOVED lines=17> */
.L_x_2981:
[----:B------:R-:W-:-:S04]  /*7f00*/  LOP3.LUT R2, R3, 0x80000000, RZ, 0xc0, !PT ;  /* 0x8000000003027812 */ /* 0x000fc800078ec0ff */
[----:B------:R-:W-:-:S04]  /*7f10*/  SHF.R.U32.HI R3, RZ, 0x18, R2 ;  /* 0x00000018ff037819 */ /* 0x000fc80000011602 */
[----:B------:R-:W-:-:S04]  /*7f20*/  LOP3.LUT R0, R0, R3, RZ, 0xfc, !PT ;  /* 0x0000000300007212 */ /* 0x000fc800078efcff */
[----:B------:R-:W-:Y:S02]  /*7f30*/  PRMT R8, R0, 0x7610, R8 ;  /* 0x0000761000087816 */ /* 0x000fe40000000008 */
.L_x_2980:
[----:B------:R-:W-:Y:S05]  /*7f40*/  BSYNC B0 ;  /* 0x0000000000007941 */ /* 0x000fea0003800000 */
.L_x_2979:
[----:B------:R0:W-:Y:S01]  /*7f50*/  STG.E.U8 [R16.64], R8 ;  /* 0x0000000810007986 */ /* 0x0001e2000c101124 */
[----:B------:R-:W-:Y:S05]  /*7f60*/  BRA `(.L_x_2959) ;  /* 0x0000046000007947 */ /* 0x000fea0003800000 */
.L_x_2977:
        /* <DEDUP_REMOVED lines=17> */
.L_x_2984:
[----:B------:R-:W-:-:S04]  /*8080*/  LOP3.LUT R2, R3, 0x80000000, RZ, 0xc0, !PT ;  /* 0x8000000003027812 */ /* 0x000fc800078ec0ff */
[----:B------:R-:W-:-:S04]  /*8090*/  SHF.R.U32.HI R3, RZ, 0x18, R2 ;  /* 0x00000018ff037819 */ /* 0x000fc80000011602 */
[----:B------:R-:W-:-:S04]  /*80a0*/  LOP3.LUT R0, R0, R3, RZ, 0xfc, !PT ;  /* 0x0000000300007212 */ /* 0x000fc800078efcff */
[----:B------:R-:W-:Y:S02]  /*80b0*/  PRMT R8, R0, 0x7610, R8 ;  /* 0x0000761000087816 */ /* 0x000fe40000000008 */
.L_x_2983:
[----:B------:R-:W-:Y:S05]  /*80c0*/  BSYNC B0 ;  /* 0x0000000000007941 */ /* 0x000fea0003800000 */
.L_x_2982:
[----:B------:R0:W-:Y:S01]  /*80d0*/  STG.E.U8 [R16.64], R8 ;  /* 0x0000000810007986 */ /* 0x0001e2000c101124 */
[----:B------:R-:W-:Y:S05]  /*80e0*/  BRA `(.L_x_2959) ;  /* 0x000002e000007947 */ /* 0x000fea0003800000 */
.L_x_2976:
        /* <DEDUP_REMOVED lines=23> */
.L_x_2958:
        /* <DEDUP_REMOVED lines=20> */
.L_x_2986:
[----:B------:R0:W-:Y:S01]  /*83a0*/  STG.E.64 [R16.64], R2 ;  /* 0x0000000210007986 */ /* 0x0001e2000c101b24 */
[----:B------:R-:W-:Y:S05]  /*83b0*/  BRA `(.L_x_2959) ;  /* 0x0000001000007947 */ /* 0x000fea0003800000 */
.L_x_2985:
[----:B------:R0:W-:Y:S02]  /*83c0*/  STG.E [R16.64], R5 ;  /* 0x0000000510007986 */ /* 0x0001e4000c101924 */
.L_x_2959:
[----:B------:R-:W-:Y:S02]  /*83d0*/  IADD3 R19, R19, 0x80, RZ ;  /* 0x0000008013137810 */ /* 0x000fe40007ffe0ff */
.L_x_2854:
[----:B------:R-:W-:Y:S05]  /*83e0*/  BSYNC B6 ;  /* 0x0000000000067941 */ /* 0x000fea0003800000 */
.L_x_2853:
        /* <DEDUP_REMOVED lines=230> */
.L_x_2987:
        /* <DEDUP_REMOVED lines=19> */
.L_x_2991:
[----:B------:R0:W5:Y:S01]  /*9380*/  LDG.E.U8 R2, [R4.64] ;  /* 0x0000002404027981 */ /* 0x000162000c1e1100 */
[----:B------:R-:W-:Y:S01]  /*9390*/  IMAD.MOV.U32 R3, RZ, RZ, RZ ;  /* 0x000000ffff037224 */ /* 0x000fe200078e00ff */
[----:B------:R-:W-:Y:S05]  /*93a0*/  BRA `(.L_x_2993) ;  /* 0x00000d5000007947 */ /* 0x000fea0003800000 */
.L_x_2990:
        /* <DEDUP_REMOVED lines=8> */
.L_x_2995:
[----:B------:R-:W2:Y:S02]  /*9430*/  LDG.E R2, [R4.64] ;  /* 0x0000002404027981 */ /* 0x000ea4000c1e1900 */
[----:B--2---:R-:W-:Y:S01]  /*9440*/  SHF.R.S32.HI R3, RZ, 0x1f, R2 ;  /* 0x0000001fff037819 */ /* 0x004fe20000011402 */
[----:B------:R-:W-:Y:S05]  /*9450*/  BRA `(.L_x_2993) ;  /* 0x00000ca000007947 */ /* 0x000fea0003800000 */
.L_x_2994:
[----:B------:R-:W2:Y:S02]  /*9460*/  LDG.E.S16 R2, [R4.64] ;  /* 0x0000002404027981 */ /* 0x000ea4000c1e1700 */
[----:B--2---:R-:W-:Y:S01]  /*9470*/  SHF.R.S32.HI R3, RZ, 0x1f, R2 ;  /* 0x0000001fff037819 */ /* 0x004fe20000011402 */
[----:B------:R-:W-:Y:S05]  /*9480*/  BRA `(.L_x_2993) ;  /* 0x00000c7000007947 */ /* 0x000fea0003800000 */
.L_x_2989:
        /* <DEDUP_REMOVED lines=9> */
.L_x_2997:
[----:B------:R-:W2:Y:S02]  /*9520*/  LDG.E.U16 R4, [R4.64] ;  /* 0x0000002404047981 */ /* 0x000ea4000c1e1500 */
[----:B--2---:R-:W-:-:S06]  /*9530*/  HADD2.F32 R2, -RZ, R4.H0_H0 ;  /* 0x20000004ff027230 */ /* 0x004fcc0000004100 */
[----:B------:R-:W0:Y:S01]  /*9540*/  F2I.S64.TRUNC R2, R2 ;  /* 0x0000000200027311 */ /* 0x000e22000020d900 */
[----:B------:R-:W-:Y:S05]  /*9550*/  BRA `(.L_x_2993) ;  /* 0x00000ba000007947 */ /* 0x000fea0003800000 */
.L_x_2996:
        /* <DEDUP_REMOVED lines=9> */
.L_x_2999:
[----:B------:R-:W2:Y:S02]  /*95f0*/  LDG.E.U16 R4, [R4.64] ;  /* 0x0000002404047981 */ /* 0x000ea4000c1e1500 */
[----:B--2---:R-:W-:-:S06]  /*9600*/  HADD2.F32 R2, -RZ, R4.H0_H0 ;  /* 0x20000004ff027230 */ /* 0x004fcc0000004100 */
[----:B------:R-:W0:Y:S01]  /*9610*/  F2I.S64.TRUNC R2, R2 ;  /* 0x0000000200027311 */ /* 0x000e22000020d900 */
[----:B------:R-:W-:Y:S05]  /*9620*/  BRA `(.L_x_2993) ;  /* 0x00000ad000007947 */ /* 0x000fea0003800000 */
.L_x_2998:
[----:B------:R-:W2:Y:S02]  /*9630*/  LDG.E.64 R2, [R4.64] ;  /* 0x0000002404027981 */ /* 0x000ea4000c1e1b00 */
[----:B--2---:R-:W0:Y:S01]  /*9640*/  F2I.S64.F64.TRUNC R2, R2 ;  /* 0x0000000200027311 */ /* 0x004e22000030d900 */
[----:B------:R-:W-:Y:S05]  /*9650*/  BRA `(.L_x_2993) ;  /* 0x00000aa000007947 */ /* 0x000fea0003800000 */
.L_x_2988:
        /* <DEDUP_REMOVED lines=13> */
.L_x_3002:
[----:B------:R-:W2:Y:S02]  /*9730*/  LDG.E.64 R2, [R4.64] ;  /* 0x0000002404027981 */ /* 0x000ea4000c1e1b00 */
[----:B--2---:R-:W0:Y:S01]  /*9740*/  F2I.S64.F64.TRUNC R2, R2 ;  /* 0x0000000200027311 */ /* 0x004e22000030d900 */
[----:B------:R-:W-:Y:S05]  /*9750*/  BRA `(.L_x_2993) ;  /* 0x000009a000007947 */ /* 0x000fea0003800000 */
.L_x_3001:
        /* <DEDUP_REMOVED lines=27> */
.L_x_3004:
        /* <DEDUP_REMOVED lines=14> */
.L_x_3003:
[----:B------:R-:W2:Y:S02]  /*99f0*/  LDG.E.U16 R2, [R4.64] ;  /* 0x0000002404027981 */ /* 0x000ea4000c1e1500 */
[----:B--2---:R-:W-:-:S06]  /*9a00*/  PRMT R2, RZ, 0x5410, R2 ;  /* 0x00005410ff027816 */ /* 0x004fcc0000000002 */
[----:B------:R-:W0:Y:S01]  /*9a10*/  F2I.S64.TRUNC R2, R2 ;  /* 0x0000000200027311 */ /* 0x000e22000020d900 */
[----:B------:R-:W-:Y:S05]  /*9a20*/  BRA `(.L_x_2993) ;  /* 0x000006d000007947 */ /* 0x000fea0003800000 */
.L_x_3000:
        /* <DEDUP_REMOVED lines=11> */
.L_x_3007:
        /* <DEDUP_REMOVED lines=21> */
.L_x_3011:
[----:B------:R-:W-:Y:S05]  /*9c30*/  BSYNC B1 ;  /* 0x0000000000017941 */ /* 0x000fea0003800000 */
.L_x_3010:
[----:B------:R-:W-:Y:S01]  /*9c40*/  IMAD.SHL.U32 R2, R2, 0x100000, RZ ;  /* 0x0010000002027824 */ /* 0x000fe200078e00ff */
[----:B------:R-:W-:-:S04]  /*9c50*/  LEA R3, R0, 0x3b800000, 0x17 ;  /* 0x3b80000000037811 */ /* 0x000fc800078eb8ff */
[----:B------:R-:W-:Y:S02]  /*9c60*/  LOP3.LUT R2, R3, R2, R4, 0xfe, !PT ;  /* 0x0000000203027212 */ /* 0x000fe400078efe04 */
.L_x_3009:
[----:B------:R-:W-:Y:S05]  /*9c70*/  BSYNC B0 ;  /* 0x0000000000007941 */ /* 0x000fea0003800000 */
.L_x_3008:
[----:B------:R-:W0:Y:S01]  /*9c80*/  F2I.S64.TRUNC R2, R2 ;  /* 0x0000000200027311 */ /* 0x000e22000020d900 */
[----:B------:R-:W-:Y:S05]  /*9c90*/  BRA `(.L_x_2993) ;  /* 0x0000046000007947 */ /* 0x000fea0003800000 */
.L_x_3006:
        /* <DEDUP_REMOVED lines=21> */
.L_x_3015:
[----:B------:R-:W-:Y:S05]  /*9df0*/  BSYNC B1 ;  /* 0x0000000000017941 */ /* 0x000fea0003800000 */
.L_x_3014:
[----:B------:R-:W-:Y:S01]  /*9e00*/  IMAD.SHL.U32 R2, R2, 0x200000, RZ ;  /* 0x0020000002027824 */ /* 0x000fe200078e00ff */
[----:B------:R-:W-:-:S04]  /*9e10*/  LEA R3, R0, 0x37800000, 0x17 ;  /* 0x3780000000037811 */ /* 0x000fc800078eb8ff */
[----:B------:R-:W-:Y:S02]  /*9e20*/  LOP3.LUT R2, R3, R2, R4, 0xfe, !PT ;  /* 0x0000000203027212 */ /* 0x000fe400078efe04 */
.L_x_3013:
[----:B------:R-:W-:Y:S05]  /*9e30*/  BSYNC B0 ;  /* 0x0000000000007941 */ /* 0x000fea0003800000 */
.L_x_3012:
[----:B------:R-:W0:Y:S01]  /*9e40*/  F2I.S64.TRUNC R2, R2 ;  /* 0x0000000200027311 */ /* 0x000e22000020d900 */
[----:B------:R-:W-:Y:S05]  /*9e50*/  BRA `(.L_x_2993) ;  /* 0x000002a000007947 */ /* 0x000fea0003800000 */
.L_x_3005:
        /* <DEDUP_REMOVED lines=14> */
.L_x_3019:
[----:B------:R-:W-:Y:S05]  /*9f40*/  BSYNC B0 ;  /* 0x0000000000007941 */ /* 0x000fea0003800000 */
.L_x_3018:
[----:B------:R-:W0:Y:S01]  /*9f50*/  F2I.S64.TRUNC R2, R2 ;  /* 0x0000000200027311 */ /* 0x000e22000020d900 */
[----:B------:R-:W-:Y:S05]  /*9f60*/  BRA `(.L_x_2993) ;  /* 0x0000019000007947 */ /* 0x000fea0003800000 */
.L_x_2992:
        /* <DEDUP_REMOVED lines=21> */
.L_x_3017:
[----:B------:R0:W5:Y:S01]  /*a0c0*/  LDG.E.64 R2, [R4.64] ;  /* 0x0000002404027981 */ /* 0x000162000c1e1b00 */
[----:B------:R-:W-:Y:S05]  /*a0d0*/  BRA `(.L_x_2993) ;  /* 0x0000002000007947 */ /* 0x000fea0003800000 */
.L_x_3016:
[----:B------:R0:W5:Y:S01]  /*a0e0*/  LDG.E R2, [R4.64] ;  /* 0x0000002404027981 */ /* 0x000162000c1e1900 */
[----:B------:R-:W-:-:S03]  /*a0f0*/  IMAD.MOV.U32 R3, RZ, RZ, RZ ;  /* 0x000000ffff037224 */ /* 0x000fc600078e00ff */
.L_x_2993:
        /* <DEDUP_REMOVED lines=17> */
.L_x_3023:
[----:B------:R-:W-:Y:S01]  /*a210*/  STG.E.U8 [R16.64], R5 ;  /* 0x0000000510007986 */ /* 0x000fe2000c101124 */
[----:B------:R-:W-:Y:S05]  /*a220*/  EXIT ;  /* 0x000000000000794d */ /* 0x000fea0003800000 */
.L_x_3022:
[----:B------:R-:W-:-:S13]  /*a230*/  ISETP.NE.AND P0, PT, R0, 0x2, PT ;  /* 0x000000020000780c */ /* 0x000fda0003f05270 */
[----:B------:R-:W-:Y:S05]  /*a240*/  @!P0 BRA `(.L_x_3025) ;  /* 0x0000008000008947 */ /* 0x000fea0003800000 */
[----:B------:R-:W-:-:S13]  /*a250*/  ISETP.NE.AND P0, PT, R0, 0x3, PT ;  /* 0x000000030000780c */ /* 0x000fda0003f05270 */
[----:B------:R-:W-:Y:S05]  /*a260*/  @!P0 BRA `(.L_x_3026) ;  /* 0x0000004000008947 */ /* 0x000fea0003800000 */
[----:B------:R-:W-:-:S13]  /*a270*/  ISETP.NE.AND P0, PT, R0, 0x4, PT ;  /* 0x000000040000780c */ /* 0x000fda0003f05270 */
[----:B------:R-:W-:Y:S05]  /*a280*/  @P0 BRA `(.L_x_3024) ;  /* 0x00000ba000000947 */ /* 0x000fea0003800000 */
[----:B------:R-:W-:Y:S01]  /*a290*/  STG.E.64 [R16.64], R2 ;  /* 0x0000000210007986 */ /* 0x000fe2000c101b24 */
[----:B------:R-:W-:Y:S05]  /*a2a0*/  EXIT ;  /* 0x000000000000794d */ /* 0x000fea0003800000 */
.L_x_3026:
[----:B------:R-:W-:Y:S01]  /*a2b0*/  STG.E [R16.64], R5 ;  /* 0x0000000510007986 */ /* 0x000fe2000c101924 */
[----:B------:R-:W-:Y:S05]  /*a2c0*/  EXIT ;  /* 0x000000000000794d */ /* 0x000fea0003800000 */
.L_x_3025:
[----:B------:R-:W-:Y:S01]  /*a2d0*/  STG.E.U16 [R16.64], R5 ;  /* 0x0000000510007986 */ /* 0x000fe2000c101524 */
[----:B------:R-:W-:Y:S05]  /*a2e0*/  EXIT ;  /* 0x000000000000794d */ /* 0x000fea0003800000 */
.L_x_3021:
[----:B------:R-:W-:-:S13]  /*a2f0*/  ISETP.GT.AND P0, PT, R0, 0x6, PT ;  /* 0x000000060000780c */ /* 0x000fda0003f04270 */
[----:B------:R-:W-:Y:S05]  /*a300*/  @P0 BRA `(.L_x_3027) ;  /* 0x000000b000000947 */ /* 0x000fea0003800000 */
[----:B------:R-:W-:-:S13]  /*a310*/  ISETP.NE.AND P0, PT, R0, 0x5, PT ;  /* 0x000000050000780c */ /* 0x000fda0003f05270 */
[----:B------:R-:W-:Y:S05]  /*a320*/  @!P0 BRA `(.L_x_3028) ;  /* 0x0000005000008947 */ /* 0x000fea0003800000 */
[----:B------:R-:W-:-:S13]  /*a330*/  ISETP.NE.AND P0, PT, R0, 0x6, PT ;  /* 0x000000060000780c */ /* 0x000fda0003f05270 */
[----:B------:R-:W-:Y:S05]  /*a340*/  @P0 BRA `(.L_x_3024) ;  /* 0x00000ae000000947 */ /* 0x000fea0003800000 */
[----:B------:R-:W0:Y:S02]  /*a350*/  I2F.S64 R3, R2 ;  /* 0x0000000200037312 */ /* 0x000e240000301400 */
[----:B0-----:R-:W-:Y:S01]  /*a360*/  STG.E [R16.64], R3 ;  /* 0x0000000310007986 */ /* 0x001fe2000c101924 */
[----:B------:R-:W-:Y:S05]  /*a370*/  EXIT ;  /* 0x000000000000794d */ /* 0x000fea0003800000 */
.L_x_3028:
[----:B------:R-:W0:Y:S02]  /*a380*/  I2F.S64 R0, R2 ;  /* 0x0000000200007312 */ /* 0x000e240000301400 */
[----:B0-----:R-:W-:-:S05]  /*a390*/  F2FP.PACK_AB R0, RZ, R0 ;  /* 0x00000000ff00723e */ /* 0x001fca00000000ff */
[----:B------:R-:W-:Y:S01]  /*a3a0*/  STG.E.U16 [R16.64], R0 ;  /* 0x0000000010007986 */ /* 0x000fe2000c101524 */
[----:B------:R-:W-:Y:S05]  /*a3b0*/  EXIT ;  /* 0x000000000000794d */ /* 0x000fea0003800000 */
.L_x_3027:
        /* <DEDUP_REMOVED lines=8> */
[----:B0-----:R-:W-:Y:S01]  /*a440*/  STG.E.64 [R16.64], R4 ;  /* 0x0000000410007986 */ /* 0x001fe2000c101b24 */
[----:B------:R-:W-:Y:S05]  /*a450*/  EXIT ;  /* 0x000000000000794d */ /* 0x000fea0003800000 */
.L_x_3030:
[----:B------:R-:W0:Y:S02]  /*a460*/  I2F.S64 R2, R2 ;  /* 0x0000000200027312 */ /* 0x000e240000301400 */
[----:B0-----:R-:W-:-:S04]  /*a470*/  F2FP.PACK_AB R3, RZ, R2 ;  /* 0x00000002ff03723e */ /* 0x001fc800000000ff */
[----:B------:R-:W-:-:S05]  /*a480*/  PRMT R3, R3, 0x5410, RZ ;  /* 0x0000541003037816 */ /* 0x000fca00000000ff */
[----:B------:R-:W-:Y:S01]  /*a490*/  STG.E [R16.64], R3 ;  /* 0x0000000310007986 */ /* 0x000fe2000c101924 */
[----:B------:R-:W-:Y:S05]  /*a4a0*/  EXIT ;  /* 0x000000000000794d */ /* 0x000fea0003800000 */
.L_x_3029:
[----:B------:R-:W0:Y:S02]  /*a4b0*/  I2F.F64.S64 R2, R2 ;  /* 0x0000000200027312 */ /* 0x000e240000301c00 */
[----:B0-----:R-:W-:Y:S01]  /*a4c0*/  STG.E.64 [R16.64], R2 ;  /* 0x0000000210007986 */ /* 0x001fe2000c101b24 */
[----:B------:R-:W-:Y:S05]  /*a4d0*/  EXIT ;  /* 0x000000000000794d */ /* 0x000fea0003800000 */
.L_x_3020:
        /* <DEDUP_REMOVED lines=11> */
[----:B------:R-:W-:Y:S01]  /*a590*/  STG.E.U8 [R16.64], R3 ;  /* 0x0000000310007986 */ /* 0x000fe2000c101124 */
[----:B------:R-:W-:Y:S05]  /*a5a0*/  EXIT ;  /* 0x000000000000794d */ /* 0x000fea0003800000 */
.L_x_3033:
[----:B------:R-:W0:Y:S01]  /*a5b0*/  I2F.F64.S64 R4, R2 ;  /* 0x0000000200047312 */ /* 0x000e220000301c00 */
[----:B------:R-:W-:-:S05]  /*a5c0*/  CS2R R6, SRZ ;  /* 0x0000000000067805 */ /* 0x000fca000001ff00 */
[----:B0-----:R-:W-:Y:S01]  /*a5d0*/  STG.E.128 [R16.64], R4 ;  /* 0x0000000410007986 */ /* 0x001fe2000c101d24 */
[----:B------:R-:W-:Y:S05]  /*a5e0*/  EXIT ;  /* 0x000000000000794d */ /* 0x000fea0003800000 */
.L_x_3032:
        /* <DEDUP_REMOVED lines=21> */
.L_x_3037:
[----:B------:R-:W-:Y:S05]  /*a740*/  BSYNC B0 ;  /* 0x0000000000007941 */ /* 0x000fea0003800000 */
.L_x_3036:
[----:B------:R-:W-:-:S05]  /*a750*/  LOP3.LUT R5, R0, R5, RZ, 0xfc, !PT ;  /* 0x0000000500057212 */ /* 0x000fca00078efcff */
[----:B------:R-:W-:Y:S01]  /*a760*/  STG.E.U8 [R16.64], R5 ;  /* 0x0000000510007986 */ /* 0x000fe2000c101124 */
[----:B------:R-:W-:Y:S05]  /*a770*/  EXIT ;  /* 0x000000000000794d */ /* 0x000fea0003800000 */
.L_x_3035:
        /* <DEDUP_REMOVED lines=13> */
.L_x_3039:
[----:B------:R-:W-:Y:S01]  /*a850*/  IMAD.MOV.U32 R0, RZ, RZ, 0x7f ;  /* 0x0000007fff007424 */ /* 0x000fe200078e00ff */
[----:B------:R-:W-:-:S04]  /*a860*/  ISETP.GT.U32.AND P0, PT, R4, 0x7f800000, PT ;  /* 0x7f8000000400780c */ /* 0x000fc80003f04070 */
[----:B------:R-:W-:-:S04]  /*a870*/  SEL R0, R0, 0x7c, P0 ;  /* 0x0000007c00007807 */ /* 0x000fc80000000000 */
.L_x_3040:
[----:B------:R-:W-:Y:S05]  /*a880*/  BSYNC B0 ;  /* 0x0000000000007941 */ /* 0x000fea0003800000 */
.L_x_3038:
[----:B------:R-:W-:-:S04]  /*a890*/  LOP3.LUT R2, R3, 0x80000000, RZ, 0xc0, !PT ;  /* 0x8000000003027812 */ /* 0x000fc800078ec0ff */
[----:B------:R-:W-:-:S04]  /*a8a0*/  SHF.R.U32.HI R3, RZ, 0x18, R2 ;  /* 0x00000018ff037819 */ /* 0x000fc80000011602 */
[----:B------:R-:W-:-:S05]  /*a8b0*/  LOP3.LUT R3, R0, R3, RZ, 0xfc, !PT ;  /* 0x0000000300037212 */ /* 0x000fca00078efcff */
[----:B------:R-:W-:Y:S01]  /*a8c0*/  STG.E.U8 [R16.64], R3 ;  /* 0x0000000310007986 */ /* 0x000fe2000c101124 */
[----:B------:R-:W-:Y:S05]  /*a8d0*/  EXIT ;  /* 0x000000000000794d */ /* 0x000fea0003800000 */
.L_x_3034:
[----:B------:R-:W0:Y:S02]  /*a8e0*/  I2F.S64 R0, R2 ;  /* 0x0000000200007312 */ /* 0x000e240000301400 */
[----:B0-----:R-:W-:-:S05]  /*a8f0*/  F2FP.BF16.PACK_AB R0, RZ, R0 ;  /* 0x00000000ff00723e */ /* 0x001fca00000010ff */
[----:B------:R-:W-:Y:S01]  /*a900*/  STG.E.U16 [R16.64], R0 ;  /* 0x0000000010007986 */ /* 0x000fe2000c101524 */
[----:B------:R-:W-:Y:S05]  /*a910*/  EXIT ;  /* 0x000000000000794d */ /* 0x000fea0003800000 */
.L_x_3031:
        /* <DEDUP_REMOVED lines=10> */
.L_x_3043:
        /* <DEDUP_REMOVED lines=17> */
.L_x_3046:
[----:B------:R-:W-:-:S04]  /*aad0*/  LOP3.LUT R2, R3, 0x80000000, RZ, 0xc0, !PT ;  /* 0x8000000003027812 */ /* 0x000fc800078ec0ff */
[----:B------:R-:W-:-:S04]  /*aae0*/  SHF.R.U32.HI R3, RZ, 0x18, R2 ;  /* 0x00000018ff037819 */ /* 0x000fc80000011602 */
[----:B------:R-:W-:-:S04]  /*aaf0*/  LOP3.LUT R0, R0, R3, RZ, 0xfc, !PT ;  /* 0x0000000300007212 */ /* 0x000fc800078efcff */
[----:B------:R-:W-:Y:S02]  /*ab00*/  PRMT R8, R0, 0x7610, R8 ;  /* 0x0000761000087816 */ /* 0x000fe40000000008 */
.L_x_3045:
[----:B------:R-:W-:Y:S05]  /*ab10*/  BSYNC B0 ;  /* 0x0000000000007941 */ /* 0x000fea0003800000 */
.L_x_3044:
[----:B------:R-:W-:Y:S01]  /*ab20*/  STG.E.U8 [R16.64], R8 ;  /* 0x0000000810007986 */ /* 0x000fe2000c101124 */
[----:B------:R-:W-:Y:S05]  /*ab30*/  EXIT ;  /* 0x000000000000794d */ /* 0x000fea0003800000 */
.L_x_3042:
        /* <DEDUP_REMOVED lines=17> */
.L_x_3049:
[----:B------:R-:W-:-:S04]  /*ac50*/  LOP3.LUT R2, R3, 0x80000000, RZ, 0xc0, !PT ;  /* 0x8000000003027812 */ /* 0x000fc800078ec0ff */
[----:B------:R-:W-:-:S04]  /*ac60*/  SHF.R.U32.HI R3, RZ, 0x18, R2 ;  /* 0x00000018ff037819 */ /* 0x000fc80000011602 */
[----:B------:R-:W-:-:S04]  /*ac70*/  LOP3.LUT R0, R0, R3, RZ, 0xfc, !PT ;  /* 0x0000000300007212 */ /* 0x000fc800078efcff */
[----:B------:R-:W-:Y:S02]  /*ac80*/  PRMT R8, R0, 0x7610, R8 ;  /* 0x0000761000087816 */ /* 0x000fe40000000008 */
.L_x_3048:
[----:B------:R-:W-:Y:S05]  /*ac90*/  BSYNC B0 ;  /* 0x0000000000007941 */ /* 0x000fea0003800000 */
.L_x_3047:
[----:B------:R-:W-:Y:S01]  /*aca0*/  STG.E.U8 [R16.64], R8 ;  /* 0x0000000810007986 */ /* 0x000fe2000c101124 */
[----:B------:R-:W-:Y:S05]  /*acb0*/  EXIT ;  /* 0x000000000000794d */ /* 0x000fea0003800000 */
.L_x_3041:
        /* <DEDUP_REMOVED lines=21> */
[----:B------:R-:W-:Y:S01]  /*ae10*/  STG.E.U8 [R16.64], R3 ;  /* 0x0000000310007986 */ /* 0x000fe2000c101124 */
[----:B------:R-:W-:Y:S05]  /*ae20*/  EXIT ;  /* 0x000000000000794d */ /* 0x000fea0003800000 */
.L_x_3024:
        /* <DEDUP_REMOVED lines=20> */
.L_x_3051:
[----:B------:R-:W-:Y:S01]  /*af70*/  STG.E.64 [R16.64], R2 ;  /* 0x0000000210007986 */ /* 0x000fe2000c101b24 */
[----:B------:R-:W-:Y:S05]  /*af80*/  EXIT ;  /* 0x000000000000794d */ /* 0x000fea0003800000 */
.L_x_3050:
[----:B------:R-:W-:Y:S01]  /*af90*/  STG.E [R16.64], R5 ;  /* 0x0000000510007986 */ /* 0x000fe2000c101924 */
[----:B------:R-:W-:Y:S05]  /*afa0*/  EXIT ;  /* 0x000000000000794d */ /* 0x000fea0003800000 */
.L_x_3052:
        /* <DEDUP_REMOVED lines=13> */
.L_x_25068:


//--------------------- .text._ZN2at6native27unrolled_elementwise_kernelINS0_13AUnaryFunctorIlllNS0_17BitwiseXorFunctorIlEEEESt5arrayIPcLm2EELi4E23TrivialOffsetCalculatorILi1EjESA_NS0_6memory12LoadWithCastILi1EEENSB_13StoreWithCastILi1EEEEEviT_T0_T2_T3_T4_T5_ --------------------------
	.section	.text._ZN2at6native27unrolled_elementwise_kernelINS0_13AUnaryFunctorIlllNS0_17BitwiseXorFunctorIlEEEESt5arrayIPcLm2EELi4E23TrivialOffsetCalculatorILi1EjESA_NS0_6memory12LoadWithCastILi1EEENSB_13StoreWithCastILi1EEEEEviT_T0_T2_T3_T4_T5_,"ax",@progbits
	.sectioninfo	@"SHI_REGISTERS=32"
	.align	128
        .global         _ZN2at6native27unrolled_elementwise_kernelINS0_13AUnaryFunctorIlllNS0_17BitwiseXorFunctorIlEEEESt5arrayIPcLm2EELi4E23TrivialOffsetCalculatorILi1EjESA_NS0_6memory12LoadWithCastILi1EEENSB_13StoreWithCastILi1EEEEEviT_T0_T2_T3_T4_T5_
        .type           _ZN2at6native27unrolled_elementwise_kernelINS0_13AUnaryFunctorIlllNS0_17BitwiseXorFunctorIlEEEESt5arrayIPcLm2EELi4E23TrivialOffsetCalculatorILi1EjESA_NS0_6memory12LoadWithCastILi1EEENSB_13StoreWithCastILi1EEEEEviT_T0_T2_T3_T4_T5_,@function
        .size           _ZN2at6native27unrolled_elementwise_kernelINS0_13AUnaryFunctorIlllNS0_17BitwiseXorFunctorIlEEEESt5arrayIPcLm2EELi4E23TrivialOffsetCalculatorILi1EjESA_NS0_6memory12LoadWithCastILi1EEENSB_13StoreWithCastILi1EEEEEviT_T0_T2_T3_T4_T5_,(.L_x_25069 - _ZN2at6native27unrolled_elementwise_kernelINS0_13AUnaryFunctorIlllNS0_17BitwiseXorFunctorIlEEEESt5arrayIPcLm2EELi4E23TrivialOffsetCalculatorILi1EjESA_NS0_6memory12LoadWithCastILi1EEENSB_13StoreWithCastILi1EEEEEviT_T0_T2_T3_T4_T5_)
        .other          _ZN2at6native27unrolled_elementwise_kernelINS0_13AUnaryFunctorIlllNS0_17BitwiseXorFunctorIlEEEESt5arrayIPcLm2EELi4E23TrivialOffsetCalculatorILi1EjESA_NS0_6memory12LoadWithCastILi1EEENSB_13StoreWithCastILi1EEEEEviT_T0_T2_T3_T4_T5_,@"STO_CUDA_ENTRY STV_DEFAULT"
_ZN2at6native27unrolled_elementwise_kernelINS0_13AUnaryFunctorIlllNS0_17BitwiseXorFunctorIlEEEESt5arrayIPcLm2EELi4E23TrivialOffsetCalculatorILi1EjESA_NS0_6memory12LoadWithCastILi1EEENSB_13StoreWithCastILi1EEEEEviT_T0_T2_T3_T4_T5_:
.text._ZN2at6native27unrolled_elementwise_kernelINS0_13AUnaryFunctorIlllNS0_17BitwiseXorFunctorIlEEEESt5arrayIPcLm2EELi4E23TrivialOffsetCalculatorILi1EjESA_NS0_6memory12LoadWithCastILi1EEENSB_13StoreWithCastILi1EEEEEviT_T0_T2_T3_T4_T5_:
[----:B------:R-:W-:Y:S02]  /*0000*/  IMAD.MOV.U32 R1, RZ, RZ, c[0x0][0x28] ;  /* 0x00000a00ff017624 */ /* 0x000fe400078e00ff */
[----:B------:R-:W0:Y:S01]  /*0010*/  S2R R29, SR_CTAID.X ;  /* 0x00000000001d7919 */ /* 0x000e220000002500 */
[----:B------:R-:W-:Y:S01]  /*0020*/  IMAD.MOV.U32 R28, RZ, RZ, -0x200 ;  /* 0xfffffe00ff1c7424 */ /* 0x000fe200078e00ff */
[----:B------:R-:W1:Y:S01]  /*0030*/  LDC.U8 R27, c[0x0][0x18c] ;  /* 0x00006300ff1b7b82 */ /* 0x000e620000000000 */
[----:B------:R-:W-:Y:S01]  /*0040*/  ULDC.64 UR36, c[0x0][0x118] ;  /* 0x0000460000247ab9 */ /* 0x000fe20000000a00 */
[----:B------:R-:W2:Y:S01]  /*0050*/  S2R R26, SR_TID.X ;  /* 0x00000000001a7919 */ /* 0x000ea20000002100 */
[----:B------:R-:W-:Y:S01]  /*0060*/  BSSY B6, `(.L_x_3053) ;  /* 0x00000f3000067945 */ /* 0x000fe20003800000 */
[----:B------:R-:W-:Y:S01]  /*0070*/  CS2R R22, SRZ ;  /* 0x0000000000167805 */ /* 0x000fe2000001ff00 */
[----:B------:R-:W-:Y:S01]  /*0080*/  CS2R R18, SRZ ;  /* 0x0000000000127805 */ /* 0x000fe2000001ff00 */
        /* <DEDUP_REMOVED lines=21> */
.L_x_3058:
[----:B------:R0:W5:Y:S01]  /*01e0*/  LDG.E.U8 R18, [R2.64] ;  /* 0x0000002402127981 */ /* 0x000162000c1e1100 */
[----:B------:R-:W-:Y:S01]  /*01f0*/  IMAD.MOV.U32 R19, RZ, RZ, RZ ;  /* 0x000000ffff137224 */ /* 0x000fe200078e00ff */
[----:B------:R-:W-:Y:S05]  /*0200*/  BRA `(.L_x_3060) ;  /* 0x00000d6000007947 */ /* 0x000fea0003800000 */
.L_x_3057:
        /* <DEDUP_REMOVED lines=8> */
.L_x_3062:
[----:B------:R-:W2:Y:S02]  /*0290*/  LDG.E R18, [R2.64] ;  /* 0x0000002402127981 */ /* 0x000ea4000c1e1900 */
[----:B--2---:R-:W-:Y:S01]  /*02a0*/  SHF.R.S32.HI R19, RZ, 0x1f, R18 ;  /* 0x0000001fff137819 */ /* 0x004fe20000011412 */
[----:B------:R-:W-:Y:S05]  /*02b0*/  BRA `(.L_x_3060) ;  /* 0x00000cb000007947 */ /* 0x000fea0003800000 */
.L_x_3061:
[----:B------:R-:W2:Y:S02]  /*02c0*/  LDG.E.S16 R18, [R2.64] ;  /* 0x0000002402127981 */ /* 0x000ea4000c1e1700 */
[----:B--2---:R-:W-:Y:S01]  /*02d0*/  SHF.R.S32.HI R19, RZ, 0x1f, R18 ;  /* 0x0000001fff137819 */ /* 0x004fe20000011412 */
[----:B------:R-:W-:Y:S05]  /*02e0*/  BRA `(.L_x_3060) ;  /* 0x00000c8000007947 */ /* 0x000fea0003800000 */
.L_x_3056:
[----:B------:R-:W-:-:S13]  /*02f0*/  ISETP.GT.AND P0, PT, R0, 0x6, PT ;  /* 0x000000060000780c */ /* 0x000fda0003f04270 */
[----:B------:R-:W-:Y:S05]  /*0300*/  @P0 BRA `(.L_x_3063) ;  /* 0x000000b000000947 */ /* 0x000fea0003800000 */
[----:B------:R-:W-:-:S13]  /*0310*/  ISETP.NE.AND P0, PT, R0, 0x5, PT ;  /* 0x000000050000780c */ /* 0x000fda0003f05270 */
[----:B------:R-:W-:Y:S05]  /*0320*/  @!P0 BRA `(.L_x_3064) ;  /* 0x0000005000008947 */ /* 0x000fea0003800000 */
[----:B------:R-:W-:-:S13]  /*0330*/  ISETP.NE.AND P0, PT, R0, 0x6, PT ;  /* 0x000000060000780c */ /* 0x000fda0003f05270 */
[----:B------:R-:W-:Y:S05]  /*0340*/  @P0 BRA `(.L_x_3059) ;  /* 0x00000a9000000947 */ /* 0x000fea0003800000 */
[----:B------:R-:W2:Y:S02]  /*0350*/  LDG.E R2, [R2.64] ;  /* 0x0000002402027981 */ /* 0x000ea4000c1e1900 */
[----:B--2---:R0:W1:Y:S01]  /*0360*/  F2I.S64.TRUNC R18, R2 ;  /* 0x0000000200127311 */ /* 0x004062000020d900 */
[----:B------:R-:W-:Y:S05]  /*0370*/  BRA `(.L_x_3060) ;  /* 0x00000bf000007947 */ /* 0x000fea0003800000 */
.L_x_3064:
[----:B------:R-:W2:Y:S02]  /*0380*/  LDG.E.U16 R2, [R2.64] ;  /* 0x0000002402027981 */ /* 0x000ea4000c1e1500 */
[----:B--2---:R-:W-:-:S06]  /*0390*/  HADD2.F32 R18, -RZ, R2.H0_H0 ;  /* 0x20000002ff127230 */ /* 0x004fcc0000004100 */
[----:B------:R-:W0:Y:S01]  /*03a0*/  F2I.S64.TRUNC R18, R18 ;  /* 0x0000001200127311 */ /* 0x000e22000020d900 */
[----:B------:R-:W-:Y:S05]  /*03b0*/  BRA `(.L_x_3060) ;  /* 0x00000bb000007947 */ /* 0x000fea0003800000 */
.L_x_3063:
[----:B------:R-:W-:-:S13]  /*03c0*/  ISETP.NE.AND P0, PT, R0, 0x7, PT ;  /* 0x000000070000780c */ /* 0x000fda0003f05270 */
[----:B------:R-:W-:Y:S05]  /*03d0*/  @!P0 BRA `(.L_x_3065) ;  /* 0x000000b000008947 */ /* 0x000fea0003800000 */
[----:B------:R-:W-:-:S13]  /*03e0*/  ISETP.NE.AND P0, PT, R0, 0x8, PT ;  /* 0x000000080000780c */ /* 0x000fda0003f05270 */
[----:B------:R-:W-:Y:S05]  /*03f0*/  @!P0 BRA `(.L_x_3066) ;  /* 0x0000005000008947 */ /* 0x000fea0003800000 */
[----:B------:R-:W-:-:S13]  /*0400*/  ISETP.NE.AND P0, PT, R0, 0x9, PT ;  /* 0x000000090000780c */ /* 0x000fda0003f05270 */
[----:B------:R-:W-:Y:S05]  /*0410*/  @P0 BRA `(.L_x_3059) ;  /* 0x000009c000000947 */ /* 0x000fea0003800000 */
[----:B------:R-:W2:Y:S02]  /*0420*/  LDG.E R2, [R2.64] ;  /* 0x0000002402027981 */ /* 0x000ea4000c1e1900 */
[----:B--2---:R0:W1:Y:S01]  /*0430*/  F2I.S64.TRUNC R18, R2 ;  /* 0x0000000200127311 */ /* 0x004062000020d900 */
[----:B------:R-:W-:Y:S05]  /*0440*/  BRA `(.L_x_3060) ;  /* 0x00000b2000007947 */ /* 0x000fea0003800000 */
.L_x_3066:
[----:B------:R-:W2:Y:S02]  /*0450*/  LDG.E.U16 R2, [R2.64] ;  /* 0x0000002402027981 */ /* 0x000ea4000c1e1500 */
[----:B--2---:R-:W-:-:S06]  /*0460*/  HADD2.F32 R18, -RZ, R2.H0_H0 ;  /* 0x20000002ff127230 */ /* 0x004fcc0000004100 */
[----:B------:R-:W0:Y:S01]  /*0470*/  F2I.S64.TRUNC R18, R18 ;  /* 0x0000001200127311 */ /* 0x000e22000020d900 */
[----:B------:R-:W-:Y:S05]  /*0480*/  BRA `(.L_x_3060) ;  /* 0x00000ae000007947 */ /* 0x000fea0003800000 */
.L_x_3065:
[----:B------:R-:W2:Y:S02]  /*0490*/  LDG.E.64 R2, [R2.64] ;  /* 0x0000002402027981 */ /* 0x000ea4000c1e1b00 */
[----:B--2---:R0:W1:Y:S01]  /*04a0*/  F2I.S64.F64.TRUNC R18, R2 ;  /* 0x0000000200127311 */ /* 0x004062000030d900 */
[----:B------:R-:W-:Y:S05]  /*04b0*/  BRA `(.L_x_3060) ;  /* 0x00000ab000007947 */ /* 0x000fea0003800000 */
.L_x_3055:
        /* <DEDUP_REMOVED lines=13> */
.L_x_3069:
[----:B------:R-:W2:Y:S02]  /*0590*/  LDG.E.64 R2, [R2.64] ;  /* 0x0000002402027981 */ /* 0x000ea4000c1e1b00 */
[----:B--2---:R0:W1:Y:S01]  /*05a0*/  F2I.S64.F64.TRUNC R18, R2 ;  /* 0x0000000200127311 */ /* 0x004062000030d900 */
[----:B------:R-:W-:Y:S05]  /*05b0*/  BRA `(.L_x_3060) ;  /* 0x000009b000007947 */ /* 0x000fea0003800000 */
.L_x_3068:
        /* <DEDUP_REMOVED lines=25> */
[----:B------:R0:W1:Y:S01]  /*0750*/  F2I.S64.TRUNC R18, R5 ;  /* 0x0000000500127311 */ /* 0x000062000020d900 */
[----:B------:R-:W-:Y:S05]  /*0760*/  BRA `(.L_x_3060) ;  /* 0x0000080000007947 */ /* 0x000fea0003800000 */
.L_x_3071:
        /* <DEDUP_REMOVED lines=12> */
[----:B------:R-:W-:-:S04]  /*0830*/  LOP3.LUT R3, R4, 0x80000000, R3, 0xf8, !PT ;  /* 0x8000000004037812 */ /* 0x000fc800078ef803 */
[----:B------:R0:W1:Y:S01]  /*0840*/  F2I.S64.TRUNC R18, R3 ;  /* 0x0000000300127311 */ /* 0x000062000020d900 */
[----:B------:R-:W-:Y:S05]  /*0850*/  BRA `(.L_x_3060) ;  /* 0x0000071000007947 */ /* 0x000fea0003800000 */
.L_x_3070:
[----:B------:R-:W2:Y:S02]  /*0860*/  LDG.E.U16 R18, [R2.64] ;  /* 0x0000002402127981 */ /* 0x000ea4000c1e1500 */
[----:B--2---:R-:W-:-:S06]  /*0870*/  PRMT R18, RZ, 0x5410, R18 ;  /* 0x00005410ff127816 */ /* 0x004fcc0000000012 */
[----:B------:R-:W0:Y:S01]  /*0880*/  F2I.S64.TRUNC R18, R18 ;  /* 0x0000001200127311 */ /* 0x000e22000020d900 */
[----:B------:R-:W-:Y:S05]  /*0890*/  BRA `(.L_x_3060) ;  /* 0x000006d000007947 */ /* 0x000fea0003800000 */
.L_x_3067:
        /* <DEDUP_REMOVED lines=11> */
.L_x_3074:
        /* <DEDUP_REMOVED lines=21> */
.L_x_3078:
[----:B------:R-:W-:Y:S05]  /*0aa0*/  BSYNC B1 ;  /* 0x0000000000017941 */ /* 0x000fea0003800000 */
.L_x_3077:
[----:B------:R-:W-:Y:S01]  /*0ab0*/  IMAD.SHL.U32 R2, R2, 0x100000, RZ ;  /* 0x0010000002027824 */ /* 0x000fe200078e00ff */
[----:B------:R-:W-:-:S04]  /*0ac0*/  LEA R3, R0, 0x3b800000, 0x17 ;  /* 0x3b80000000037811 */ /* 0x000fc800078eb8ff */
[----:B------:R-:W-:Y:S02]  /*0ad0*/  LOP3.LUT R18, R3, R2, R18, 0xfe, !PT ;  /* 0x0000000203127212 */ /* 0x000fe400078efe12 */
.L_x_3076:
[----:B------:R-:W-:Y:S05]  /*0ae0*/  BSYNC B0 ;  /* 0x0000000000007941 */ /* 0x000fea0003800000 */
.L_x_3075:
[----:B------:R-:W0:Y:S01]  /*0af0*/  F2I.S64.TRUNC R18, R18 ;  /* 0x0000001200127311 */ /* 0x000e22000020d900 */
[----:B------:R-:W-:Y:S05]  /*0b00*/  BRA `(.L_x_3060) ;  /* 0x0000046000007947 */ /* 0x000fea0003800000 */
.L_x_3073:
        /* <DEDUP_REMOVED lines=21> */
.L_x_3082:
[----:B------:R-:W-:Y:S05]  /*0c60*/  BSYNC B1 ;  /* 0x0000000000017941 */ /* 0x000fea0003800000 */
.L_x_3081:
[----:B------:R-:W-:Y:S01]  /*0c70*/  IMAD.SHL.U32 R2, R2, 0x200000, RZ ;  /* 0x0020000002027824 */ /* 0x000fe200078e00ff */
[----:B------:R-:W-:-:S04]  /*0c80*/  LEA R3, R0, 0x37800000, 0x17 ;  /* 0x3780000000037811 */ /* 0x000fc800078eb8ff */
[----:B------:R-:W-:Y:S02]  /*0c90*/  LOP3.LUT R18, R3, R2, R18, 0xfe, !PT ;  /* 0x0000000203127212 */ /* 0x000fe400078efe12 */
.L_x_3080:
[----:B------:R-:W-:Y:S05]  /*0ca0*/  BSYNC B0 ;  /* 0x0000000000007941 */ /* 0x000fea0003800000 */
.L_x_3079:
[----:B------:R-:W0:Y:S01]  /*0cb0*/  F2I.S64.TRUNC R18, R18 ;  /* 0x0000001200127311 */ /* 0x000e22000020d900 */
[----:B------:R-:W-:Y:S05]  /*0cc0*/  BRA `(.L_x_3060) ;  /* 0x000002a000007947 */ /* 0x000fea0003800000 */
.L_x_3072:
        /* <DEDUP_REMOVED lines=14> */
.L_x_3086:
[----:B------:R-:W-:Y:S05]  /*0db0*/  BSYNC B0 ;  /* 0x0000000000007941 */ /* 0x000fea0003800000 */
.L_x_3085:
[----:B------:R-:W0:Y:S01]  /*0dc0*/  F2I.S64.TRUNC R18, R18 ;  /* 0x0000001200127311 */ /* 0x000e22000020d900 */
[----:B------:R-:W-:Y:S05]  /*0dd0*/  BRA `(.L_x_3060) ;  /* 0x0000019000007947 */ /* 0x000fea0003800000 */
.L_x_3059:
        /* <DEDUP_REMOVED lines=21> */
.L_x_3084:
[----:B------:R0:W5:Y:S01]  /*0f30*/  LDG.E.64 R18, [R2.64] ;  /* 0x0000002402127981 */ /* 0x000162000c1e1b00 */
[----:B------:R-:W-:Y:S05]  /*0f40*/  BRA `(.L_x_3060) ;  /* 0x0000002000007947 */ /* 0x000fea0003800000 */
.L_x_3083:
[----:B------:R0:W5:Y:S01]  /*0f50*/  LDG.E R18, [R2.64] ;  /* 0x0000002402127981 */ /* 0x000162000c1e1900 */
[----:B------:R-:W-:-:S03]  /*0f60*/  IMAD.MOV.U32 R19, RZ, RZ, RZ ;  /* 0x000000ffff137224 */ /* 0x000fc600078e00ff */
.L_x_3060:
[----:B------:R-:W2:Y:S02]  /*0f70*/  S2R R26, SR_TID.X ;  /* 0x00000000001a7919 */ /* 0x000ea40000002100 */
[----:B--2---:R-:W-:Y:S02]  /*0f80*/  IADD3 R26, R26, 0x80, RZ ;  /* 0x000000801a1a7810 */ /* 0x004fe40007ffe0ff */
.L_x_3054:
[----:B-1----:R-:W-:Y:S05]  /*0f90*/  BSYNC B6 ;  /* 0x0000000000067941 */ /* 0x002fea0003800000 */
.L_x_3053:
        /* <DEDUP_REMOVED lines=22> */
.L_x_3092:
[----:B------:R0:W5:Y:S01]  /*1100*/  LDG.E.U8 R22, [R2.64] ;  /* 0x0000002402167981 */ /* 0x000162000c1e1100 */
[----:B------:R-:W-:Y:S01]  /*1110*/  IMAD.MOV.U32 R23, RZ, RZ, RZ ;  /* 0x000000ffff177224 */ /* 0x000fe200078e00ff */
[----:B------:R-:W-:Y:S05]  /*1120*/  BRA `(.L_x_3094) ;  /* 0x00000d5000007947 */ /* 0x000fea0003800000 */
.L_x_3091:
        /* <DEDUP_REMOVED lines=8> */
.L_x_3096:
[----:B------:R-:W2:Y:S02]  /*11b0*/  LDG.E R22, [R2.64] ;  /* 0x0000002402167981 */ /* 0x000ea4000c1e1900 */
[----:B--2---:R-:W-:Y:S01]  /*11c0*/  SHF.R.S32.HI R23, RZ, 0x1f, R22 ;  /* 0x0000001fff177819 */ /* 0x004fe20000011416 */
[----:B------:R-:W-:Y:S05]  /*11d0*/  BRA `(.L_x_3094) ;  /* 0x00000ca000007947 */ /* 0x000fea0003800000 */
.L_x_3095:
[----:B------:R-:W2:Y:S02]  /*11e0*/  LDG.E.S16 R22, [R2.64] ;  /* 0x0000002402167981 */ /* 0x000ea4000c1e1700 */
[----:B--2---:R-:W-:Y:S01]  /*11f0*/  SHF.R.S32.HI R23, RZ, 0x1f, R22 ;  /* 0x0000001fff177819 */ /* 0x004fe20000011416 */
[----:B------:R-:W-:Y:S05]  /*1200*/  BRA `(.L_x_3094) ;  /* 0x00000c7000007947 */ /* 0x000fea0003800000 */
.L_x_3090:
        /* <DEDUP_REMOVED lines=9> */
.L_x_3098:
[----:B------:R-:W2:Y:S02]  /*12a0*/  LDG.E.U16 R2, [R2.64] ;  /* 0x0000002402027981 */ /* 0x000ea4000c1e1500 */
[----:B--2---:R-:W-:-:S06]  /*12b0*/  HADD2.F32 R22, -RZ, R2.H0_H0 ;  /* 0x20000002ff167230 */ /* 0x004fcc0000004100 */
[----:B------:R-:W0:Y:S01]  /*12c0*/  F2I.S64.TRUNC R22, R22 ;  /* 0x0000001600167311 */ /* 0x000e22000020d900 */
[----:B------:R-:W-:Y:S05]  /*12d0*/  BRA `(.L_x_3094) ;  /* 0x00000ba000007947 */ /* 0x000fea0003800000 */
.L_x_3097:
        /* <DEDUP_REMOVED lines=9> */
.L_x_3100:
[----:B------:R-:W2:Y:S02]  /*1370*/  LDG.E.U16 R2, [R2.64] ;  /* 0x0000002402027981 */ /* 0x000ea4000c1e1500 */
[----:B--2---:R-:W-:-:S06]  /*1380*/  HADD2.F32 R22, -RZ, R2.H0_H0 ;  /* 0x20000002ff167230 */ /* 0x004fcc0000004100 */
[----:B------:R-:W0:Y:S01]  /*1390*/  F2I.S64.TRUNC R22, R22 ;  /* 0x0000001600167311 */ /* 0x000e22000020d900 */
[----:B------:R-:W-:Y:S05]  /*13a0*/  BRA `(.L_x_3094) ;  /* 0x00000ad000007947 */ /* 0x000fea0003800000 */
.L_x_3099:
[----:B------:R-:W2:Y:S02]  /*13b0*/  LDG.E.64 R2, [R2.64] ;  /* 0x0000002402027981 */ /* 0x000ea4000c1e1b00 */
[----:B--2---:R0:W1:Y:S01]  /*13c0*/  F2I.S64.F64.TRUNC R22, R2 ;  /* 0x0000000200167311 */ /* 0x004062000030d900 */
[----:B------:R-:W-:Y:S05]  /*13d0*/  BRA `(.L_x_3094) ;  /* 0x00000aa000007947 */ /* 0x000fea0003800000 */
.L_x_3089:
        /* <DEDUP_REMOVED lines=13> */
.L_x_3103:
[----:B------:R-:W2:Y:S02]  /*14b0*/  LDG.E.64 R2, [R2.64] ;  /* 0x0000002402027981 */ /* 0x000ea4000c1e1b00 */
[----:B--2---:R0:W1:Y:S01]  /*14c0*/  F2I.S64.F64.TRUNC R22, R2 ;  /* 0x0000000200167311 */ /* 0x004062000030d900 */
[----:B------:R-:W-:Y:S05]  /*14d0*/  BRA `(.L_x_3094) ;  /* 0x000009a000007947 */ /* 0x000fea0003800000 */
.L_x_3102:
        /* <DEDUP_REMOVED lines=27> */
.L_x_3105:
        /* <DEDUP_REMOVED lines=14> */
.L_x_3104:
[----:B------:R-:W2:Y:S02]  /*1770*/  LDG.E.U16 R22, [R2.64] ;  /* 0x0000002402167981 */ /* 0x000ea4000c1e1500 */
[----:B--2---:R-:W-:-:S06]  /*1780*/  PRMT R22, RZ, 0x5410, R22 ;  /* 0x00005410ff167816 */ /* 0x004fcc0000000016 */
[----:B------:R-:W0:Y:S01]  /*1790*/  F2I.S64.TRUNC R22, R22 ;  /* 0x0000001600167311 */ /* 0x000e22000020d900 */
[----:B------:R-:W-:Y:S05]  /*17a0*/  BRA `(.L_x_3094) ;  /* 0x000006d000007947 */ /* 0x000fea0003800000 */
.L_x_3101:
        /* <DEDUP_REMOVED lines=11> */
.L_x_3108:
        /* <DEDUP_REMOVED lines=21> */
.L_x_3112:
[----:B------:R-:W-:Y:S05]  /*19b0*/  BSYNC B1 ;  /* 0x0000000000017941 */ /* 0x000fea0003800000 */
.L_x_3111:
[----:B------:R-:W-:Y:S01]  /*19c0*/  IMAD.SHL.U32 R2, R2, 0x100000, RZ ;  /* 0x0010000002027824 */ /* 0x000fe200078e00ff */
[----:B------:R-:W-:-:S04]  /*19d0*/  LEA R3, R0, 0x3b800000, 0x17 ;  /* 0x3b80000000037811 */ /* 0x000fc800078eb8ff */
[----:B------:R-:W-:Y:S02]  /*19e0*/  LOP3.LUT R22, R3, R2, R22, 0xfe, !PT ;  /* 0x0000000203167212 */ /* 0x000fe400078efe16 */
.L_x_3110:
[----:B------:R-:W-:Y:S05]  /*19f0*/  BSYNC B0 ;  /* 0x0000000000007941 */ /* 0x000fea0003800000 */
.L_x_3109:
[----:B------:R-:W0:Y:S01]  /*1a00*/  F2I.S64.TRUNC R22, R22 ;  /* 0x0000001600167311 */ /* 0x000e22000020d900 */
[----:B------:R-:W-:Y:S05]  /*1a10*/  BRA `(.L_x_3094) ;  /* 0x0000046000007947 */ /* 0x000fea0003800000 */
.L_x_3107:
        /* <DEDUP_REMOVED lines=21> */
.L_x_3116:
[----:B------:R-:W-:Y:S05]  /*1b70*/  BSYNC B1 ;  /* 0x0000000000017941 */ /* 0x000fea0003800000 */
.L_x_3115:
[----:B------:R-:W-:Y:S01]  /*1b80*/  IMAD.SHL.U32 R2, R2, 0x200000, RZ ;  /* 0x0020000002027824 */ /* 0x000fe200078e00ff */
[----:B------:R-:W-:-:S04]  /*1b90*/  LEA R3, R0, 0x37800000, 0x17 ;  /* 0x3780000000037811 */ /* 0x000fc800078eb8ff */
[----:B------:R-:W-:Y:S02]  /*1ba0*/  LOP3.LUT R22, R3, R2, R22, 0xfe, !PT ;  /* 0x0000000203167212 */ /* 0x000fe400078efe16 */
.L_x_3114:
[----:B------:R-:W-:Y:S05]  /*1bb0*/  BSYNC B0 ;  /* 0x0000000000007941 */ /* 0x000fea0003800000 */
.L_x_3113:
[----:B------:R-:W0:Y:S01]  /*1bc0*/  F2I.S64.TRUNC R22, R22 ;  /* 0x0000001600167311 */ /* 0x000e22000020d900 */
[----:B------:R-:W-:Y:S05]  /*1bd0*/  BRA `(.L_x_3094) ;  /* 0x000002a000007947 */ /* 0x000fea0003800000 */
.L_x_3106:
        /* <DEDUP_REMOVED lines=14> */
.L_x_3120:
[----:B------:R-:W-:Y:S05]  /*1cc0*/  BSYNC B0 ;  /* 0x0000000000007941 */ /* 0x000fea0003800000 */
.L_x_3119:
[----:B------:R-:W0:Y:S01]  /*1cd0*/  F2I.S64.TRUNC R22, R22 ;  /* 0x0000001600167311 */ /* 0x000e22000020d900 */
[----:B------:R-:W-:Y:S05]  /*1ce0*/  BRA `(.L_x_3094) ;  /* 0x0000019000007947 */ /* 0x000fea0003800000 */
.L_x_3093:
        /* <DEDUP_REMOVED lines=19> */
[----:B------:R-:W-:Y:S01]  /*1e20*/  CS2R R22, SRZ ;  /* 0x0000000000167805 */ /* 0x000fe2000001ff00 */
[----:B------:R-:W-:Y:S05]  /*1e30*/  BRA `(.L_x_3094) ;  /* 0x0000004000007947 */ /* 0x000fea0003800000 */
.L_x_3118:
[----:B------:R0:W5:Y:S01]  /*1e40*/  LDG.E.64 R22, [R2.64] ;  /* 0x0000002402167981 */ /* 0x000162000c1e1b00 */
[----:B------:R-:W-:Y:S05]  /*1e50*/  BRA `(.L_x_3094) ;  /* 0x0000002000007947 */ /* 0x000fea0003800000 */
.L_x_3117:
[----:B------:R0:W5:Y:S01]  /*1e60*/  LDG.E R22, [R2.64] ;  /* 0x0000002402167981 */ /* 0x000162000c1e1900 */
[----:B------:R-:W-:-:S03]  /*1e70*/  IMAD.MOV.U32 R23, RZ, RZ, RZ ;  /* 0x000000ffff177224 */ /* 0x000fc600078e00ff */
.L_x_3094:
[----:B------:R-:W-:-:S04]  /*1e80*/  IADD3 R26, R26, 0x80, RZ ;  /* 0x000000801a1a7810 */ /* 0x000fc80007ffe0ff */
.L_x_3088:
[----:B------:R-:W-:Y:S05]  /*1e90*/  BSYNC B6 ;  /* 0x0000000000067941 */ /* 0x000fea0003800000 */
.L_x_3087:
[----:B------:R-:W-:Y:S01]  /*1ea0*/  ISETP.GE.AND P0, PT, R26, R28, PT ;  /* 0x0000001c1a00720c */ /* 0x000fe20003f06270 */
[----:B------:R-:W-:Y:S01]  /*1eb0*/  BSSY B6, `(.L_x_3121) ;  /* 0x00000f0000067945 */ /* 0x000fe20003800000 */
[----:B------:R-:W-:Y:S01]  /*1ec0*/  CS2R R24, SRZ ;  /* 0x0000000000187805 */ /* 0x000fe2000001ff00 */
[----:B------:R-:W-:-:S10]  /*1ed0*/  CS2R R16, SRZ ;  /* 0x0000000000107805 */ /* 0x000fd4000001ff00 */
        /* <DEDUP_REMOVED lines=20> */
.L_x_3126:
[----:B------:R0:W5:Y:S01]  /*2020*/  LDG.E.U8 R16, [R2.64] ;  /* 0x0000002402107981 */ /* 0x000162000c1e1100 */
[----:B------:R-:W-:Y:S01]  /*2030*/  IMAD.MOV.U32 R17, RZ, RZ, RZ ;  /* 0x000000ffff117224 */ /* 0x000fe200078e00ff */
[----:B------:R-:W-:Y:S05]  /*2040*/  BRA `(.L_x_3128) ;  /* 0x00000d5000007947 */ /* 0x000fea0003800000 */
.L_x_3125:
        /* <DEDUP_REMOVED lines=8> */
.L_x_3130:
[----:B------:R-:W2:Y:S02]  /*20d0*/  LDG.E R16, [R2.64] ;  /* 0x0000002402107981 */ /* 0x000ea4000c1e1900 */
[----:B--2---:R-:W-:Y:S01]  /*20e0*/  SHF.R.S32.HI R17, RZ, 0x1f, R16 ;  /* 0x0000001fff117819 */ /* 0x004fe20000011410 */
[----:B------:R-:W-:Y:S05]  /*20f0*/  BRA `(.L_x_3128) ;  /* 0x00000ca000007947 */ /* 0x000fea0003800000 */
.L_x_3129:
[----:B------:R-:W2:Y:S02]  /*2100*/  LDG.E.S16 R16, [R2.64] ;  /* 0x0000002402107981 */ /* 0x000ea4000c1e1700 */
[----:B--2---:R-:W-:Y:S01]  /*2110*/  SHF.R.S32.HI R17, RZ, 0x1f, R16 ;  /* 0x0000001fff117819 */ /* 0x004fe20000011410 */
[----:B------:R-:W-:Y:S05]  /*2120*/  BRA `(.L_x_3128) ;  /* 0x00000c7000007947 */ /* 0x000fea0003800000 */
.L_x_3124:
[----:B------:R-:W-:-:S13]  /*2130*/  ISETP.GT.AND P0, PT, R0, 0x6, PT ;  /* 0x000000060000780c */ /* 0x000fda0003f04270 */
[----:B------:R-:W-:Y:S05]  /*2140*/  @P0 BRA `(.L_x_3131) ;  /* 0x000000b000000947 */ /* 0x000fea0003800000 */
[----:B------:R-:W-:-:S13]  /*2150*/  ISETP.NE.AND P0, PT, R0, 0x5, PT ;  /* 0x000000050000780c */ /* 0x000fda0003f05270 */
[----:B------:R-:W-:Y:S05]  /*2160*/  @!P0 BRA `(.L_x_3132) ;  /* 0x0000005000008947 */ /* 0x000fea0003800000 */
[----:B------:R-:W-:-:S13]  /*2170*/  ISETP.NE.AND P0, PT, R0, 0x6, PT ;  /* 0x000000060000780c */ /* 0x000fda0003f05270 */
[----:B------:R-:W-:Y:S05]  /*2180*/  @P0 BRA `(.L_x_3127) ;  /* 0x00000a8000000947 */ /* 0x000fea0003800000 */
[----:B------:R-:W2:Y:S02]  /*2190*/  LDG.E R2, [R2.64] ;  /* 0x0000002402027981 */ /* 0x000ea4000c1e1900 */
[----:B--2---:R0:W2:Y:S01]  /*21a0*/  F2I.S64.TRUNC R16, R2 ;  /* 0x0000000200107311 */ /* 0x0040a2000020d900 */
[----:B------:R-:W-:Y:S05]  /*21b0*/  BRA `(.L_x_3128) ;  /* 0x00000be000007947 */ /* 0x000fea0003800000 */
.L_x_3132:
[----:B------:R-:W2:Y:S02]  /*21c0*/  LDG.E.U16 R2, [R2.64] ;  /* 0x0000002402027981 */ /* 0x000ea4000c1e1500 */
[----:B--2---:R-:W-:-:S06]  /*21d0*/  HADD2.F32 R16, -RZ, R2.H0_H0 ;  /* 0x20000002ff107230 */ /* 0x004fcc0000004100 */
[----:B------:R-:W0:Y:S01]  /*21e0*/  F2I.S64.TRUNC R16, R16 ;  /* 0x0000001000107311 */ /* 0x000e22000020d900 */
[----:B------:R-:W-:Y:S05]  /*21f0*/  BRA `(.L_x_3128) ;  /* 0x00000ba000007947 */ /* 0x000fea0003800000 */
.L_x_3131:
[----:B------:R-:W-:-:S13]  /*2200*/  ISETP.NE.AND P0, PT, R0, 0x7, PT ;  /* 0x000000070000780c */ /* 0x000fda0003f05270 */
[----:B------:R-:W-:Y:S05]  /*2210*/  @!P0 BRA `(.L_x_3133) ;  /* 0x000000b000008947 */ /* 0x000fea0003800000 */
[----:B------:R-:W-:-:S13]  /*2220*/  ISETP.NE.AND P0, PT, R0, 0x8, PT ;  /* 0x000000080000780c */ /* 0x000fda0003f05270 */
[----:B------:R-:W-:Y:S05]  /*2230*/  @!P0 BRA `(.L_x_3134) ;  /* 0x0000005000008947 */ /* 0x000fea0003800000 */
[----:B------:R-:W-:-:S13]  /*2240*/  ISETP.NE.AND P0, PT, R0, 0x9, PT ;  /* 0x000000090000780c */ /* 0x000fda0003f05270 */
[----:B------:R-:W-:Y:S05]  /*2250*/  @P0 BRA `(.L_x_3127) ;  /* 0x000009b000000947 */ /* 0x000fea0003800000 */
[----:B------:R-:W2:Y:S02]  /*2260*/  LDG.E R2, [R2.64] ;  /* 0x0000002402027981 */ /* 0x000ea4000c1e1900 */
[----:B--2---:R0:W2:Y:S01]  /*2270*/  F2I.S64.TRUNC R16, R2 ;  /* 0x0000000200107311 */ /* 0x0040a2000020d900 */
[----:B------:R-:W-:Y:S05]  /*2280*/  BRA `(.L_x_3128) ;  /* 0x00000b1000007947 */ /* 0x000fea0003800000 */
.L_x_3134:
[----:B------:R-:W2:Y:S02]  /*2290*/  LDG.E.U16 R2, [R2.64] ;  /* 0x0000002402027981 */ /* 0x000ea4000c1e1500 */
[----:B--2---:R-:W-:-:S06]  /*22a0*/  HADD2.F32 R16, -RZ, R2.H0_H0 ;  /* 0x20000002ff107230 */ /* 0x004fcc0000004100 */
[----:B------:R-:W0:Y:S01]  /*22b0*/  F2I.S64.TRUNC R16, R16 ;  /* 0x0000001000107311 */ /* 0x000e22000020d900 */
[----:B------:R-:W-:Y:S05]  /*22c0*/  BRA `(.L_x_3128) ;  /* 0x00000ad000007947 */ /* 0x000fea0003800000 */
.L_x_3133:
[----:B------:R-:W2:Y:S02]  /*22d0*/  LDG.E.64 R2, [R2.64] ;  /* 0x0000002402027981 */ /* 0x000ea4000c1e1b00 */
[----:B--2---:R0:W2:Y:S01]  /*22e0*/  F2I.S64.F64.TRUNC R16, R2 ;  /* 0x0000000200107311 */ /* 0x0040a2000030d900 */
[----:B------:R-:W-:Y:S05]  /*22f0*/  BRA `(.L_x_3128) ;  /* 0x00000aa000007947 */ /* 0x000fea0003800000 */
.L_x_3123:
        /* <DEDUP_REMOVED lines=13> */
.L_x_3137:
[----:B------:R-:W2:Y:S02]  /*23d0*/  LDG.E.64 R2, [R2.64] ;  /* 0x0000002402027981 */ /* 0x000ea4000c1e1b00 */
[----:B--2---:R0:W2:Y:S01]  /*23e0*/  F2I.S64.F64.TRUNC R16, R2 ;  /* 0x0000000200107311 */ /* 0x0040a2000030d900 */
[----:B------:R-:W-:Y:S05]  /*23f0*/  BRA `(.L_x_3128) ;  /* 0x000009a000007947 */ /* 0x000fea0003800000 */
.L_x_3136:
        /* <DEDUP_REMOVED lines=25> */
[----:B------:R0:W2:Y:S01]  /*2590*/  F2I.S64.TRUNC R16, R5 ;  /* 0x0000000500107311 */ /* 0x0000a2000020d900 */
[----:B------:R-:W-:Y:S05]  /*25a0*/  BRA `(.L_x_3128) ;  /* 0x000007f000007947 */ /* 0x000fea0003800000 */
.L_x_3139:
        /* <DEDUP_REMOVED lines=12> */
[----:B------:R0:W2:Y:S01]  /*2670*/  F2I.S64.TRUNC R16, R4 ;  /* 0x0000000400107311 */ /* 0x0000a2000020d900 */
[----:B------:R-:W-:Y:S05]  /*2680*/  BRA `(.L_x_3128) ;  /* 0x0000071000007947 */ /* 0x000fea0003800000 */
.L_x_3138:
[----:B------:R-:W2:Y:S02]  /*2690*/  LDG.E.U16 R16, [R2.64] ;  /* 0x0000002402107981 */ /* 0x000ea4000c1e1500 */
[----:B--2---:R-:W-:-:S06]  /*26a0*/  PRMT R16, RZ, 0x5410, R16 ;  /* 0x00005410ff107816 */ /* 0x004fcc0000000010 */
[----:B------:R-:W0:Y:S01]  /*26b0*/  F2I.S64.TRUNC R16, R16 ;  /* 0x0000001000107311 */ /* 0x000e22000020d900 */
[----:B------:R-:W-:Y:S05]  /*26c0*/  BRA `(.L_x_3128) ;  /* 0x000006d000007947 */ /* 0x000fea0003800000 */
.L_x_3135:
        /* <DEDUP_REMOVED lines=11> */
.L_x_3142:
        /* <DEDUP_REMOVED lines=21> */
.L_x_3146:
[----:B------:R-:W-:Y:S05]  /*28d0*/  BSYNC B1 ;  /* 0x0000000000017941 */ /* 0x000fea0003800000 */
.L_x_3145:
[----:B------:R-:W-:Y:S01]  /*28e0*/  IMAD.SHL.U32 R2, R2, 0x100000, RZ ;  /* 0x0010000002027824 */ /* 0x000fe200078e00ff */
[----:B------:R-:W-:-:S04]  /*28f0*/  LEA R3, R0, 0x3b800000, 0x17 ;  /* 0x3b80000000037811 */ /* 0x000fc800078eb8ff */
[----:B------:R-:W-:Y:S02]  /*2900*/  LOP3.LUT R16, R3, R2, R16, 0xfe, !PT ;  /* 0x0000000203107212 */ /* 0x000fe400078efe10 */
.L_x_3144:
[----:B------:R-:W-:Y:S05]  /*2910*/  BSYNC B0 ;  /* 0x0000000000007941 */ /* 0x000fea0003800000 */
.L_x_3143:
[----:B------:R-:W0:Y:S01]  /*2920*/  F2I.S64.TRUNC R16, R16 ;  /* 0x0000001000107311 */ /* 0x000e22000020d900 */
[----:B------:R-:W-:Y:S05]  /*2930*/  BRA `(.L_x_3128) ;  /* 0x0000046000007947 */ /* 0x000fea0003800000 */
.L_x_3141:
        /* <DEDUP_REMOVED lines=21> */
.L_x_3150:
[----:B------:R-:W-:Y:S05]  /*2a90*/  BSYNC B1 ;  /* 0x0000000000017941 */ /* 0x000fea0003800000 */
.L_x_3149:
[----:B------:R-:W-:Y:S01]  /*2aa0*/  IMAD.SHL.U32 R2, R2, 0x200000, RZ ;  /* 0x0020000002027824 */ /* 0x000fe200078e00ff */
[----:B------:R-:W-:-:S04]  /*2ab0*/  LEA R3, R0, 0x37800000, 0x17 ;  /* 0x3780000000037811 */ /* 0x000fc800078eb8ff */
[----:B------:R-:W-:Y:S02]  /*2ac0*/  LOP3.LUT R16, R3, R2, R16, 0xfe, !PT ;  /* 0x0000000203107212 */ /* 0x000fe400078efe10 */
.L_x_3148:
[----:B------:R-:W-:Y:S05]  /*2ad0*/  BSYNC B0 ;  /* 0x0000000000007941 */ /* 0x000fea0003800000 */
.L_x_3147:
[----:B------:R-:W0:Y:S01]  /*2ae0*/  F2I.S64.TRUNC R16, R16 ;  /* 0x0000001000107311 */ /* 0x000e22000020d900 */
[----:B------:R-:W-:Y:S05]  /*2af0*/  BRA `(.L_x_3128) ;  /* 0x000002a000007947 */ /* 0x000fea0003800000 */
.L_x_3140:
        /* <DEDUP_REMOVED lines=14> */
.L_x_3154:
[----:B------:R-:W-:Y:S05]  /*2be0*/  BSYNC B0 ;  /* 0x0000000000007941 */ /* 0x000fea0003800000 */
.L_x_3153:
[----:B------:R-:W0:Y:S01]  /*2bf0*/  F2I.S64.TRUNC R16, R16 ;  /* 0x0000001000107311 */ /* 0x000e22000020d900 */
[----:B------:R-:W-:Y:S05]  /*2c00*/  BRA `(.L_x_3128) ;  /* 0x0000019000007947 */ /* 0x000fea0003800000 */
.L_x_3127:
        /* <DEDUP_REMOVED lines=19> */
[----:B------:R-:W-:Y:S01]  /*2d40*/  CS2R R16, SRZ ;  /* 0x0000000000107805 */ /* 0x000fe2000001ff00 */
[----:B------:R-:W-:Y:S05]  /*2d50*/  BRA `(.L_x_3128) ;  /* 0x0000004000007947 */ /* 0x000fea0003800000 */
.L_x_3152:
[----:B------:R0:W5:Y:S01]  /*2d60*/  LDG.E.64 R16, [R2.64] ;  /* 0x0000002402107981 */ /* 0x000162000c1e1b00 */
[----:B------:R-:W-:Y:S05]  /*2d70*/  BRA `(.L_x_3128) ;  /* 0x0000002000007947 */ /* 0x000fea0003800000 */
.L_x_3151:
[----:B------:R0:W5:Y:S01]  /*2d80*/  LDG.E R16, [R2.64] ;  /* 0x0000002402107981 */ /* 0x000162000c1e1900 */
[----:B------:R-:W-:-:S03]  /*2d90*/  IMAD.MOV.U32 R17, RZ, RZ, RZ ;  /* 0x000000ffff117224 */ /* 0x000fc600078e00ff */
.L_x_3128:
[----:B------:R-:W-:-:S04]  /*2da0*/  IADD3 R26, R26, 0x80, RZ ;  /* 0x000000801a1a7810 */ /* 0x000fc80007ffe0ff */
.L_x_3122:
[----:B------:R-:W-:Y:S05]  /*2db0*/  BSYNC B6 ;  /* 0x0000000000067941 */ /* 0x000fea0003800000 */
.L_x_3121:
        /* <DEDUP_REMOVED lines=18> */
[----:B------:R-:W3:Y:S02]  /*2ee0*/  LDG.E.S8 R24, [R2.64] ;  /* 0x0000002402187981 */ /* 0x000ee4000c1e1300 */
[----:B---3--:R-:W-:Y:S01]  /*2ef0*/  SHF.R.S32.HI R25, RZ, 0x1f, R24 ;  /* 0x0000001fff197819 */ /* 0x008fe20000011418 */
[----:B------:R-:W-:Y:S05]  /*2f00*/  BRA `(.L_x_3156) ;  /* 0x00000d7000007947 */ /* 0x000fea0003800000 */
.L_x_3160:
[----:B------:R0:W5:Y:S01]  /*2f10*/  LDG.E.U8 R24, [R2.64] ;  /* 0x0000002402187981 */ /* 0x000162000c1e1100 */
[----:B------:R-:W-:Y:S01]  /*2f20*/  IMAD.MOV.U32 R25, RZ, RZ, RZ ;  /* 0x000000ffff197224 */ /* 0x000fe200078e00ff */
[----:B------:R-:W-:Y:S05]  /*2f30*/  BRA `(.L_x_3156) ;  /* 0x00000d4000007947 */ /* 0x000fea0003800000 */
.L_x_3159:
        /* <DEDUP_REMOVED lines=8> */
.L_x_3163:
[----:B------:R-:W3:Y:S02]  /*2fc0*/  LDG.E R24, [R2.64] ;  /* 0x0000002402187981 */ /* 0x000ee4000c1e1900 */
[----:B---3--:R-:W-:Y:S01]  /*2fd0*/  SHF.R.S32.HI R25, RZ, 0x1f, R24 ;  /* 0x0000001fff197819 */ /* 0x008fe20000011418 */
[----:B------:R-:W-:Y:S05]  /*2fe0*/  BRA `(.L_x_3156) ;  /* 0x00000c9000007947 */ /* 0x000fea0003800000 */
.L_x_3162:
[----:B------:R-:W3:Y:S02]  /*2ff0*/  LDG.E.S16 R24, [R2.64] ;  /* 0x0000002402187981 */ /* 0x000ee4000c1e1700 */
[----:B---3--:R-:W-:Y:S01]  /*3000*/  SHF.R.S32.HI R25, RZ, 0x1f, R24 ;  /* 0x0000001fff197819 */ /* 0x008fe20000011418 */
[----:B------:R-:W-:Y:S05]  /*3010*/  BRA `(.L_x_3156) ;  /* 0x00000c6000007947 */ /* 0x000fea0003800000 */
.L_x_3158:
[----:B------:R-:W-:-:S13]  /*3020*/  ISETP.GT.AND P0, PT, R0, 0x6, PT ;  /* 0x000000060000780c */ /* 0x000fda0003f04270 */
[----:B------:R-:W-:Y:S05]  /*3030*/  @P0 BRA `(.L_x_3164) ;  /* 0x000000b000000947 */ /* 0x000fea0003800000 */
[----:B------:R-:W-:-:S13]  /*3040*/  ISETP.NE.AND P0, PT, R0, 0x5, PT ;  /* 0x000000050000780c */ /* 0x000fda0003f05270 */
[----:B------:R-:W-:Y:S05]  /*3050*/  @!P0 BRA `(.L_x_3165) ;  /* 0x0000005000008947 */ /* 0x000fea0003800000 */
[----:B------:R-:W-:-:S13]  /*3060*/  ISETP.NE.AND P0, PT, R0, 0x6, PT ;  /* 0x000000060000780c */ /* 0x000fda0003f05270 */
[----:B------:R-:W-:Y:S05]  /*3070*/  @P0 BRA `(.L_x_3161) ;  /* 0x00000a8000000947 */ /* 0x000fea0003800000 */
[----:B------:R-:W3:Y:S02]  /*3080*/  LDG.E R2, [R2.64] ;  /* 0x0000002402027981 */ /* 0x000ee4000c1e1900 */
[----:B---3--:R0:W3:Y:S01]  /*3090*/  F2I.S64.TRUNC R24, R2 ;  /* 0x0000000200187311 */ /* 0x0080e2000020d900 */
[----:B------:R-:W-:Y:S05]  /*30a0*/  BRA `(.L_x_3156) ;  /* 0x00000bd000007947 */ /* 0x000fea0003800000 */
.L_x_3165:
[----:B------:R-:W3:Y:S02]  /*30b0*/  LDG.E.U16 R2, [R2.64] ;  /* 0x0000002402027981 */ /* 0x000ee4000c1e1500 */
[----:B---3--:R-:W-:-:S06]  /*30c0*/  HADD2.F32 R24, -RZ, R2.H0_H0 ;  /* 0x20000002ff187230 */ /* 0x008fcc0000004100 */
[----:B------:R-:W0:Y:S01]  /*30d0*/  F2I.S64.TRUNC R24, R24 ;  /* 0x0000001800187311 */ /* 0x000e22000020d900 */
[----:B------:R-:W-:Y:S05]  /*30e0*/  BRA `(.L_x_3156) ;  /* 0x00000b9000007947 */ /* 0x000fea0003800000 */
.L_x_3164:
[----:B------:R-:W-:-:S13]  /*30f0*/  ISETP.NE.AND P0, PT, R0, 0x7, PT ;  /* 0x000000070000780c */ /* 0x000fda0003f05270 */
[----:B------:R-:W-:Y:S05]  /*3100*/  @!P0 BRA `(.L_x_3166) ;  /* 0x000000b000008947 */ /* 0x000fea0003800000 */
[----:B------:R-:W-:-:S13]  /*3110*/  ISETP.NE.AND P0, PT, R0, 0x8, PT ;  /* 0x000000080000780c */ /* 0x000fda0003f05270 */
[----:B------:R-:W-:Y:S05]  /*3120*/  @!P0 BRA `(.L_x_3167) ;  /* 0x0000005000008947 */ /* 0x000fea0003800000 */
[----:B------:R-:W-:-:S13]  /*3130*/  ISETP.NE.AND P0, PT, R0, 0x9, PT ;  /* 0x000000090000780c */ /* 0x000fda0003f05270 */
[----:B------:R-:W-:Y:S05]  /*3140*/  @P0 BRA `(.L_x_3161) ;  /* 0x000009b000000947 */ /* 0x000fea0003800000 */
[----:B------:R-:W3:Y:S02]  /*3150*/  LDG.E R2, [R2.64] ;  /* 0x0000002402027981 */ /* 0x000ee4000c1e1900 */
[----:B---3--:R0:W3:Y:S01]  /*3160*/  F2I.S64.TRUNC R24, R2 ;  /* 0x0000000200187311 */ /* 0x0080e2000020d900 */
[----:B------:R-:W-:Y:S05]  /*3170*/  BRA `(.L_x_3156) ;  /* 0x00000b0000007947 */ /* 0x000fea0003800000 */
.L_x_3167:
[----:B------:R-:W3:Y:S02]  /*3180*/  LDG.E.U16 R2, [R2.64] ;  /* 0x0000002402027981 */ /* 0x000ee4000c1e1500 */
[----:B---3--:R-:W-:-:S06]  /*3190*/  HADD2.F32 R24, -RZ, R2.H0_H0 ;  /* 0x20000002ff187230 */ /* 0x008fcc0000004100 */
[----:B------:R-:W0:Y:S01]  /*31a0*/  F2I.S64.TRUNC R24, R24 ;  /* 0x0000001800187311 */ /* 0x000e22000020d900 */
[----:B------:R-:W-:Y:S05]  /*31b0*/  BRA `(.L_x_3156) ;  /* 0x00000ac000007947 */ /* 0x000fea0003800000 */
.L_x_3166:
[----:B------:R-:W3:Y:S02]  /*31c0*/  LDG.E.64 R2, [R2.64] ;  /* 0x0000002402027981 */ /* 0x000ee4000c1e1b00 */
[----:B---3--:R0:W3:Y:S01]  /*31d0*/  F2I.S64.F64.TRUNC R24, R2 ;  /* 0x0000000200187311 */ /* 0x0080e2000030d900 */
[----:B------:R-:W-:Y:S05]  /*31e0*/  BRA `(.L_x_3156) ;  /* 0x00000a9000007947 */ /* 0x000fea0003800000 */
.L_x_3157:
        /* <DEDUP_REMOVED lines=8> */
[----:B------:R-:W3:Y:S01]  /*3270*/  LDG.E.U8 R2, [R2.64] ;  /* 0x0000002402027981 */ /* 0x000ee2000c1e1100 */
[----:B------:R-:W-:Y:S01]  /*3280*/  IMAD.MOV.U32 R25, RZ, RZ, RZ ;  /* 0x000000ffff197224 */ /* 0x000fe200078e00ff */
[----:B---3--:R-:W-:-:S04]  /*3290*/  ISETP.NE.AND P0, PT, R2, RZ, PT ;  /* 0x000000ff0200720c */ /* 0x008fc80003f05270 */
[----:B------:R-:W-:Y:S01]  /*32a0*/  SEL R24, RZ, 0x1, !P0 ;  /* 0x00000001ff187807 */ /* 0x000fe20004000000 */
[----:B------:R-:W-:Y:S05]  /*32b0*/  BRA `(.L_x_3156) ;  /* 0x000009c000007947 */ /* 0x000fea0003800000 */
.L_x_3170:
[----:B------:R-:W3:Y:S02]  /*32c0*/  LDG.E.64 R2, [R2.64] ;  /* 0x0000002402027981 */ /* 0x000ee4000c1e1b00 */
[----:B---3--:R0:W3:Y:S01]  /*32d0*/  F2I.S64.F64.TRUNC R24, R2 ;  /* 0x0000000200187311 */ /* 0x0080e2000030d900 */
[----:B------:R-:W-:Y:S05]  /*32e0*/  BRA `(.L_x_3156) ;  /* 0x0000099000007947 */ /* 0x000fea0003800000 */
.L_x_3169:
        /* <DEDUP_REMOVED lines=25> */
[----:B------:R0:W3:Y:S01]  /*3480*/  F2I.S64.TRUNC R24, R5 ;  /* 0x0000000500187311 */ /* 0x0000e2000020d900 */
[----:B------:R-:W-:Y:S05]  /*3490*/  BRA `(.L_x_3156) ;  /* 0x000007e000007947 */ /* 0x000fea0003800000 */
.L_x_3172:
[----:B------:R-:W3:Y:S02]  /*34a0*/  LDG.E.U8 R2, [R2.64] ;  /* 0x0000002402027981 */ /* 0x000ee4000c1e1100 */
[C---:B---3--:R-:W-:Y:S02]  /*34b0*/  IMAD.SHL.U32 R0, R2.reuse, 0x2000000, RZ ;  /* 0x0200000002007824 */ /* 0x048fe400078e00ff */
        /* <DEDUP_REMOVED lines=10> */
[----:B------:R0:W3:Y:S01]  /*3560*/  F2I.S64.TRUNC R24, R4 ;  /* 0x0000000400187311 */ /* 0x0000e2000020d900 */
[----:B------:R-:W-:Y:S05]  /*3570*/  BRA `(.L_x_3156) ;  /* 0x0000070000007947 */ /* 0x000fea0003800000 */
.L_x_3171:
[----:B------:R-:W3:Y:S02]  /*3580*/  LDG.E.U16 R24, [R2.64] ;  /* 0x0000002402187981 */ /* 0x000ee4000c1e1500 */
[----:B---3--:R-:W-:-:S06]  /*3590*/  PRMT R24, RZ, 0x5410, R24 ;  /* 0x00005410ff187816 */ /* 0x008fcc0000000018 */
[----:B------:R-:W0:Y:S01]  /*35a0*/  F2I.S64.TRUNC R24, R24 ;  /* 0x0000001800187311 */ /* 0x000e22000020d900 */
[----:B------:R-:W-:Y:S05]  /*35b0*/  BRA `(.L_x_3156) ;  /* 0x000006c000007947 */ /* 0x000fea0003800000 */
.L_x_3168:
        /* <DEDUP_REMOVED lines=11> */
.L_x_3175:
        /* <DEDUP_REMOVED lines=21> */
.L_x_3179:
[----:B------:R-:W-:Y:S05]  /*37c0*/  BSYNC B1 ;  /* 0x0000000000017941 */ /* 0x000fea0003800000 */
.L_x_3178:
[----:B------:R-:W-:Y:S01]  /*37d0*/  IMAD.SHL.U32 R2, R2, 0x100000, RZ ;  /* 0x0010000002027824 */ /* 0x000fe200078e00ff */
[----:B------:R-:W-:-:S04]  /*37e0*/  LEA R3, R0, 0x3b800000, 0x17 ;  /* 0x3b80000000037811 */ /* 0x000fc800078eb8ff */
[----:B------:R-:W-:Y:S02]  /*37f0*/  LOP3.LUT R24, R3, R2, R24, 0xfe, !PT ;  /* 0x0000000203187212 */ /* 0x000fe400078efe18 */
.L_x_3177:
[----:B------:R-:W-:Y:S05]  /*3800*/  BSYNC B0 ;  /* 0x0000000000007941 */ /* 0x000fea0003800000 */
.L_x_3176:
[----:B------:R-:W0:Y:S01]  /*3810*/  F2I.S64.TRUNC R24, R24 ;  /* 0x0000001800187311 */ /* 0x000e22000020d900 */
[----:B------:R-:W-:Y:S05]  /*3820*/  BRA `(.L_x_3156) ;  /* 0x0000045000007947 */ /* 0x000fea0003800000 */
.L_x_3174:
        /* <DEDUP_REMOVED lines=21> */
.L_x_3183:
[----:B------:R-:W-:Y:S05]  /*3980*/  BSYNC B1 ;  /* 0x0000000000017941 */ /* 0x000fea0003800000 */
.L_x_3182:
[----:B------:R-:W-:Y:S01]  /*3990*/  IMAD.SHL.U32 R2, R2, 0x200000, RZ ;  /* 0x0020000002027824 */ /* 0x000fe200078e00ff */
[----:B------:R-:W-:-:S04]  /*39a0*/  LEA R3, R0, 0x37800000, 0x17 ;  /* 0x3780000000037811 */ /* 0x000fc800078eb8ff */
[----:B------:R-:W-:Y:S02]  /*39b0*/  LOP3.LUT R24, R3, R2, R24, 0xfe, !PT ;  /* 0x0000000203187212 */ /* 0x000fe400078efe18 */
.L_x_3181:
[----:B------:R-:W-:Y:S05]  /*39c0*/  BSYNC B0 ;  /* 0x0000000000007941 */ /* 0x000fea0003800000 */
.L_x_3180:
[----:B------:R-:W0:Y:S01]  /*39d0*/  F2I.S64.TRUNC R24, R24 ;  /* 0x0000001800187311 */ /* 0x000e22000020d900 */
[----:B------:R-:W-:Y:S05]  /*39e0*/  BRA `(.L_x_3156) ;  /* 0x0000029000007947 */ /* 0x000fea0003800000 */
.L_x_3173:
        /* <DEDUP_REMOVED lines=14> */
.L_x_3187:
[----:B------:R-:W-:Y:S05]  /*3ad0*/  BSYNC B0 ;  /* 0x0000000000007941 */ /* 0x000fea0003800000 */
.L_x_3186:
[----:B------:R-:W0:Y:S01]  /*3ae0*/  F2I.S64.TRUNC R24, R24 ;  /* 0x0000001800187311 */ /* 0x000e22000020d900 */
[----:B------:R-:W-:Y:S05]  /*3af0*/  BRA `(.L_x_3156) ;  /* 0x0000018000007947 */ /* 0x000fea0003800000 */
.L_x_3161:
        /* <DEDUP_REMOVED lines=19> */
[----:B------:R-:W-:Y:S05]  /*3c30*/  BRA `(.L_x_3156) ;  /* 0x0000004000007947 */ /* 0x000fea0003800000 */
.L_x_3185:
[----:B------:R0:W5:Y:S01]  /*3c40*/  LDG.E.64 R24, [R2.64] ;  /* 0x0000002402187981 */ /* 0x000162000c1e1b00 */
[----:B------:R-:W-:Y:S05]  /*3c50*/  BRA `(.L_x_3156) ;  /* 0x0000002000007947 */ /* 0x000fea0003800000 */
.L_x_3184:
[----:B------:R0:W5:Y:S01]  /*3c60*/  LDG.E R24, [R2.64] ;  /* 0x0000002402187981 */ /* 0x000162000c1e1900 */
[----:B------:R-:W-:-:S03]  /*3c70*/  IMAD.MOV.U32 R25, RZ, RZ, RZ ;  /* 0x000000ffff197224 */ /* 0x000fc600078e00ff */
.L_x_3156:
[----:B------:R-:W-:Y:S05]  /*3c80*/  BSYNC B6 ;  /* 0x0000000000067941 */ /* 0x000fea0003800000 */
.L_x_3155:
[----:B0-----:R-:W0:Y:S01]  /*3c90*/  S2R R2, SR_TID.X ;  /* 0x0000000000027919 */ /* 0x001e220000002100 */
[----:B------:R-:W4:Y:S01]  /*3ca0*/  LDC.U8 R6, c[0x0][0x194] ;  /* 0x00006500ff067b82 */ /* 0x000f220000000000 */
[----:B------:R-:W-:Y:S01]  /*3cb0*/  BSSY B6, `(.L_x_3188) ;  /* 0x000010d000067945 */ /* 0x000fe20003800000 */
[----:B-1---5:R-:W-:Y:S02]  /*3cc0*/  LOP3.LUT R26, R22, c[0x0][0x170], RZ, 0x3c, !PT ;  /* 0x00005c00161a7a12 */ /* 0x022fe400078e3cff */
[----:B------:R-:W-:Y:S02]  /*3cd0*/  LOP3.LUT R27, R23, c[0x0][0x174], RZ, 0x3c, !PT ;  /* 0x00005d00171b7a12 */ /* 0x000fe400078e3cff */
[----:B--2---:R-:W-:Y:S02]  /*3ce0*/  LOP3.LUT R22, R16, c[0x0][0x170], RZ, 0x3c, !PT ;  /* 0x00005c0010167a12 */ /* 0x004fe400078e3cff */
[----:B------:R-:W-:-:S02]  /*3cf0*/  LOP3.LUT R23, R17, c[0x0][0x174], RZ, 0x3c, !PT ;  /* 0x00005d0011177a12 */ /* 0x000fc400078e3cff */
[----:B---3--:R-:W-:Y:S02]  /*3d00*/  LOP3.LUT R16, R24, c[0x0][0x170], RZ, 0x3c, !PT ;  /* 0x00005c0018107a12 */ /* 0x008fe400078e3cff */
[----:B------:R-:W-:Y:S02]  /*3d10*/  LOP3.LUT R17, R25, c[0x0][0x174], RZ, 0x3c, !PT ;  /* 0x00005d0019117a12 */ /* 0x000fe400078e3cff */
[----:B0-----:R-:W-:-:S13]  /*3d20*/  ISETP.GE.AND P0, PT, R2, R28, PT ;  /* 0x0000001c0200720c */ /* 0x001fda0003f06270 */
[----:B------:R-:W-:Y:S05]  /*3d30*/  @P0 BRA `(.L_x_3189) ;  /* 0x0000104000000947 */ /* 0x000fea0003800000 */
[----:B----4-:R-:W-:Y:S01]  /*3d40*/  IMAD R0, R29, 0x200, R2 ;  /* 0x000002001d007824 */ /* 0x010fe200078e0202 */
[----:B------:R-:W-:Y:S02]  /*3d50*/  PRMT R3, R6, 0x9910, RZ ;  /* 0x0000991006037816 */ /* 0x000fe400000000ff */
[----:B------:R-:W-:Y:S01]  /*3d60*/  LOP3.LUT R5, R19, c[0x0][0x174], RZ, 0x3c, !PT ;  /* 0x00005d0013057a12 */ /* 0x000fe200078e3cff */
[----:B------:R-:W-:Y:S02]  /*3d70*/  IMAD R8, R0, c[0x0][0x198], RZ ;  /* 0x0000660000087a24 */ /* 0x000fe400078e02ff */
[----:B------:R-:W-:Y:S01]  /*3d80*/  IMAD.MOV.U32 R0, RZ, RZ, R3 ;  /* 0x000000ffff007224 */ /* 0x000fe200078e0003 */
[----:B------:R-:W-:Y:S02]  /*3d90*/  LOP3.LUT R3, R18, c[0x0][0x170], RZ, 0x3c, !PT ;  /* 0x00005c0012037a12 */ /* 0x000fe400078e3cff */
[----:B------:R-:W-:Y:S02]  /*3da0*/  IADD3 R8, P1, R8, c[0x0][0x178], RZ ;  /* 0x00005e0008087a10 */ /* 0x000fe40007f3e0ff */
[----:B------:R-:W-:Y:S01]  /*3db0*/  ISETP.GT.AND P0, PT, R0, 0x9, PT ;  /* 0x000000090000780c */ /* 0x000fe20003f04270 */
[----:B------:R-:W-:Y:S01]  /*3dc0*/  IMAD.MOV.U32 R4, RZ, RZ, R3 ;  /* 0x000000ffff047224 */ /* 0x000fe200078e0003 */
[----:B------:R-:W-:Y:S01]  /*3dd0*/  IADD3 R18, R2, 0x80, RZ ;  /* 0x0000008002127810 */ /* 0x000fe20007ffe0ff */
        /* <DEDUP_REMOVED lines=11> */
[----:B------:R-:W-:Y:S01]  /*3e90*/  IMAD.MOV.U32 R2, RZ, RZ, R18 ;  /* 0x000000ffff027224 */ /* 0x000fe200078e0012 */
[----:B------:R-:W-:Y:S05]  /*3ea0*/  BRA `(.L_x_3189) ;  /* 0x00000ed000007947 */ /* 0x000fea0003800000 */
.L_x_3193:
[----:B------:R0:W-:Y:S01]  /*3eb0*/  STG.E.U8 [R8.64], R3 ;  /* 0x0000000308007986 */ /* 0x0001e2000c101124 */
[----:B------:R-:W-:Y:S01]  /*3ec0*/  IMAD.MOV.U32 R2, RZ, RZ, R18 ;  /* 0x000000ffff027224 */ /* 0x000fe200078e0012 */
[----:B------:R-:W-:Y:S05]  /*3ed0*/  BRA `(.L_x_3189) ;  /* 0x00000ea000007947 */ /* 0x000fea0003800000 */
.L_x_3192:
[----:B------:R-:W-:-:S13]  /*3ee0*/  ISETP.NE.AND P0, PT, R0, 0x2, PT ;  /* 0x000000020000780c */ /* 0x000fda0003f05270 */
[----:B------:R-:W-:Y:S05]  /*3ef0*/  @!P0 BRA `(.L_x_3195) ;  /* 0x000000a000008947 */ /* 0x000fea0003800000 */
[----:B------:R-:W-:-:S13]  /*3f00*/  ISETP.NE.AND P0, PT, R0, 0x3, PT ;  /* 0x000000030000780c */ /* 0x000fda0003f05270 */
[----:B------:R-:W-:Y:S05]  /*3f10*/  @!P0 BRA `(.L_x_3196) ;  /* 0x0000005000008947 */ /* 0x000fea0003800000 */
[----:B------:R-:W-:-:S13]  /*3f20*/  ISETP.NE.AND P0, PT, R0, 0x4, PT ;  /* 0x000000040000780c */ /* 0x000fda0003f05270 */
[----:B------:R-:W-:Y:S05]  /*3f30*/  @P0 BRA `(.L_x_3194) ;  /* 0x00000ca000000947 */ /* 0x000fea0003800000 */
[----:B------:R0:W-:Y:S01]  /*3f40*/  STG.E.64 [R8.64], R4 ;  /* 0x0000000408007986 */ /* 0x0001e2000c101b24 */
[----:B------:R-:W-:Y:S01]  /*3f50*/  IMAD.MOV.U32 R2, RZ, RZ, R18 ;  /* 0x000000ffff027224 */ /* 0x000fe200078e0012 */
[----:B------:R-:W-:Y:S05]  /*3f60*/  BRA `(.L_x_3189) ;  /* 0x00000e1000007947 */ /* 0x000fea0003800000 */
.L_x_3196:
[----:B------:R0:W-:Y:S01]  /*3f70*/  STG.E [R8.64], R3 ;  /* 0x0000000308007986 */ /* 0x0001e2000c101924 */
[----:B------:R-:W-:Y:S01]  /*3f80*/  IMAD.MOV.U32 R2, RZ, RZ, R18 ;  /* 0x000000ffff027224 */ /* 0x000fe200078e0012 */
[----:B------:R-:W-:Y:S05]  /*3f90*/  BRA `(.L_x_3189) ;  /* 0x00000de000007947 */ /* 0x000fea0003800000 */
.L_x_3195:
[----:B------:R0:W-:Y:S01]  /*3fa0*/  STG.E.U16 [R8.64], R3 ;  /* 0x0000000308007986 */ /* 0x0001e2000c101524 */
[----:B------:R-:W-:Y:S01]  /*3fb0*/  IMAD.MOV.U32 R2, RZ, RZ, R18 ;  /* 0x000000ffff027224 */ /* 0x000fe200078e0012 */
[----:B------:R-:W-:Y:S05]  /*3fc0*/  BRA `(.L_x_3189) ;  /* 0x00000db000007947 */ /* 0x000fea0003800000 */
.L_x_3191:
[----:B------:R-:W-:-:S13]  /*3fd0*/  ISETP.GT.AND P0, PT, R0, 0x6, PT ;  /* 0x000000060000780c */ /* 0x000fda0003f04270 */
[----:B------:R-:W-:Y:S05]  /*3fe0*/  @P0 BRA `(.L_x_3197) ;  /* 0x000000d000000947 */ /* 0x000fea0003800000 */
[----:B------:R-:W-:-:S13]  /*3ff0*/  ISETP.NE.AND P0, PT, R0, 0x5, PT ;  /* 0x000000050000780c */ /* 0x000fda0003f05270 */
[----:B------:R-:W-:Y:S05]  /*4000*/  @!P0 BRA `(.L_x_3198) ;  /* 0x0000006000008947 */ /* 0x000fea0003800000 */
[----:B------:R-:W-:-:S13]  /*4010*/  ISETP.NE.AND P0, PT, R0, 0x6, PT ;  /* 0x000000060000780c */ /* 0x000fda0003f05270 */
[----:B------:R-:W-:Y:S05]  /*4020*/  @P0 BRA `(.L_x_3194) ;  /* 0x00000bb000000947 */ /* 0x000fea0003800000 */
[----:B------:R-:W0:Y:S01]  /*4030*/  I2F.S64 R5, R4 ;  /* 0x0000000400057312 */ /* 0x000e220000301400 */
[----:B------:R-:W-:Y:S01]  /*4040*/  IMAD.MOV.U32 R2, RZ, RZ, R18 ;  /* 0x000000ffff027224 */ /* 0x000fe200078e0012 */
[----:B0-----:R0:W-:Y:S01]  /*4050*/  STG.E [R8.64], R5 ;  /* 0x0000000508007986 */ /* 0x0011e2000c101924 */
[----:B------:R-:W-:Y:S05]  /*4060*/  BRA `(.L_x_3189) ;  /* 0x00000d1000007947 */ /* 0x000fea0003800000 */
.L_x_3198:
[----:B------:R-:W0:Y:S01]  /*4070*/  I2F.S64 R0, R4 ;  /* 0x0000000400007312 */ /* 0x000e220000301400 */
[----:B------:R-:W-:Y:S01]  /*4080*/  IMAD.MOV.U32 R2, RZ, RZ, R18 ;  /* 0x000000ffff027224 */ /* 0x000fe200078e0012 */
[----:B0-----:R-:W-:-:S05]  /*4090*/  F2FP.PACK_AB R0, RZ, R0 ;  /* 0x00000000ff00723e */ /* 0x001fca00000000ff */
[----:B------:R0:W-:Y:S01]  /*40a0*/  STG.E.U16 [R8.64], R0 ;  /* 0x0000000008007986 */ /* 0x0001e2000c101524 */
[----:B------:R-:W-:Y:S05]  /*40b0*/  BRA `(.L_x_3189) ;  /* 0x00000cc000007947 */ /* 0x000fea0003800000 */
.L_x_3197:
[----:B------:R-:W-:-:S13]  /*40c0*/  ISETP.NE.AND P0, PT, R0, 0x7, PT ;  /* 0x000000070000780c */ /* 0x000fda0003f05270 */
[----:B------:R-:W-:Y:S05]  /*40d0*/  @!P0 BRA `(.L_x_3199) ;  /* 0x000000f000008947 */ /* 0x000fea0003800000 */
[----:B------:R-:W-:-:S13]  /*40e0*/  ISETP.NE.AND P0, PT, R0, 0x8, PT ;  /* 0x000000080000780c */ /* 0x000fda0003f05270 */
[----:B------:R-:W-:Y:S05]  /*40f0*/  @!P0 BRA `(.L_x_3200) ;  /* 0x0000007000008947 */ /* 0x000fea0003800000 */
[----:B------:R-:W-:-:S13]  /*4100*/  ISETP.NE.AND P0, PT, R0, 0x9, PT ;  /* 0x000000090000780c */ /* 0x000fda0003f05270 */
[----:B------:R-:W-:Y:S05]  /*4110*/  @P0 BRA `(.L_x_3194) ;  /* 0x00000ac000000947 */ /* 0x000fea0003800000 */
[----:B------:R-:W0:Y:S01]  /*4120*/  I2F.S64 R6, R4 ;  /* 0x0000000400067312 */ /* 0x000e220000301400 */
[----:B------:R-:W-:Y:S02]  /*4130*/  IMAD.MOV.U32 R7, RZ, RZ, RZ ;  /* 0x000000ffff077224 */ /* 0x000fe400078e00ff */
[----:B------:R-:W-:-:S03]  /*4140*/  IMAD.MOV.U32 R2, RZ, RZ, R18 ;  /* 0x000000ffff027224 */ /* 0x000fc600078e0012 */
[----:B0-----:R0:W-:Y:S01]  /*4150*/  STG.E.64 [R8.64], R6 ;  /* 0x0000000608007986 */ /* 0x0011e2000c101b24 */
[----:B------:R-:W-:Y:S05]  /*4160*/  BRA `(.L_x_3189) ;  /* 0x00000c1000007947 */ /* 0x000fea0003800000 */
.L_x_3200:
[----:B------:R-:W0:Y:S01]  /*4170*/  I2F.S64 R4, R4 ;  /* 0x0000000400047312 */ /* 0x000e220000301400 */
[----:B------:R-:W-:Y:S01]  /*4180*/  IMAD.MOV.U32 R2, RZ, RZ, R18 ;  /* 0x000000ffff027224 */ /* 0x000fe200078e0012 */
[----:B0-----:R-:W-:-:S04]  /*4190*/  F2FP.PACK_AB R3, RZ, R4 ;  /* 0x00000004ff03723e */ /* 0x001fc800000000ff */
[----:B------:R-:W-:-:S05]  /*41a0*/  PRMT R3, R3, 0x5410, RZ ;  /* 0x0000541003037816 */ /* 0x000fca00000000ff */
[----:B------:R0:W-:Y:S01]  /*41b0*/  STG.E [R8.64], R3 ;  /* 0x0000000308007986 */ /* 0x0001e2000c101924 */
[----:B------:R-:W-:Y:S05]  /*41c0*/  BRA `(.L_x_3189) ;  /* 0x00000bb000007947 */ /* 0x000fea0003800000 */
.L_x_3199:
[----:B------:R-:W0:Y:S01]  /*41d0*/  I2F.F64.S64 R4, R4 ;  /* 0x0000000400047312 */ /* 0x000e220000301c00 */
[----:B------:R-:W-:Y:S01]  /*41e0*/  IMAD.MOV.U32 R2, RZ, RZ, R18 ;  /* 0x000000ffff027224 */ /* 0x000fe200078e0012 */
[----:B0-----:R0:W-:Y:S01]  /*41f0*/  STG.E.64 [R8.64], R4 ;  /* 0x0000000408007986 */ /* 0x0011e2000c101b24 */
[----:B------:R-:W-:Y:S05]  /*4200*/  BRA `(.L_x_3189) ;  /* 0x00000b7000007947 */ /* 0x000fea0003800000 */
.L_x_3190:
        /* <DEDUP_REMOVED lines=8> */
[----:B------:R-:W-:Y:S01]  /*4290*/  ISETP.NE.U32.AND P0, PT, R3, RZ, PT ;  /* 0x000000ff0300720c */ /* 0x000fe20003f05070 */
[----:B------:R-:W-:-:S03]  /*42a0*/  IMAD.MOV.U32 R2, RZ, RZ, R18 ;  /* 0x000000ffff027224 */ /* 0x000fc600078e0012 */
[----:B------:R-:W-:-:S04]  /*42b0*/  ISETP.NE.AND.EX P0, PT, R5, RZ, PT, P0 ;  /* 0x000000ff0500720c */ /* 0x000fc80003f05300 */
[----:B------:R-:W-:-:S05]  /*42c0*/  SEL R3, RZ, 0x1, !P0 ;  /* 0x00000001ff037807 */ /* 0x000fca0004000000 */
[----:B------:R0:W-:Y:S01]  /*42d0*/  STG.E.U8 [R8.64], R3 ;  /* 0x0000000308007986 */ /* 0x0001e2000c101124 */
[----:B------:R-:W-:Y:S05]  /*42e0*/  BRA `(.L_x_3189) ;  /* 0x00000a9000007947 */ /* 0x000fea0003800000 */
.L_x_3203:
[----:B------:R-:W0:Y:S01]  /*42f0*/  I2F.F64.S64 R4, R4 ;  /* 0x0000000400047312 */ /* 0x000e220000301c00 */
[----:B------:R-:W-:Y:S01]  /*4300*/  CS2R R6, SRZ ;  /* 0x0000000000067805 */ /* 0x000fe2000001ff00 */
[----:B------:R-:W-:-:S04]  /*4310*/  IMAD.MOV.U32 R2, RZ, RZ, R18 ;  /* 0x000000ffff027224 */ /* 0x000fc800078e0012 */
[----:B0-----:R0:W-:Y:S01]  /*4320*/  STG.E.128 [R8.64], R4 ;  /* 0x0000000408007986 */ /* 0x0011e2000c101d24 */
[----:B------:R-:W-:Y:S05]  /*4330*/  BRA `(.L_x_3189) ;  /* 0x00000a4000007947 */ /* 0x000fea0003800000 */
.L_x_3202:
        /* <DEDUP_REMOVED lines=21> */
.L_x_3207:
[----:B------:R-:W-:Y:S05]  /*4490*/  BSYNC B0 ;  /* 0x0000000000007941 */ /* 0x000fea0003800000 */
.L_x_3206:
[----:B------:R-:W-:Y:S01]  /*44a0*/  LOP3.LUT R3, R0, R3, RZ, 0xfc, !PT ;  /* 0x0000000300037212 */ /* 0x000fe200078efcff */
[----:B------:R-:W-:-:S04]  /*44b0*/  IMAD.MOV.U32 R2, RZ, RZ, R18 ;  /* 0x000000ffff027224 */ /* 0x000fc800078e0012 */
[----:B------:R0:W-:Y:S01]  /*44c0*/  STG.E.U8 [R8.64], R3 ;  /* 0x0000000308007986 */ /* 0x0001e2000c101124 */
[----:B------:R-:W-:Y:S05]  /*44d0*/  BRA `(.L_x_3189) ;  /* 0x000008a000007947 */ /* 0x000fea0003800000 */
.L_x_3205:
        /* <DEDUP_REMOVED lines=13> */
.L_x_3209:
[----:B------:R-:W-:Y:S01]  /*45b0*/  IMAD.MOV.U32 R0, RZ, RZ, 0x7f ;  /* 0x0000007fff007424 */ /* 0x000fe200078e00ff */
[----:B------:R-:W-:-:S04]  /*45c0*/  ISETP.GT.U32.AND P0, PT, R2, 0x7f800000, PT ;  /* 0x7f8000000200780c */ /* 0x000fc80003f04070 */
[----:B------:R-:W-:-:S04]  /*45d0*/  SEL R0, R0, 0x7c, P0 ;  /* 0x0000007c00007807 */ /* 0x000fc80000000000 */
.L_x_3210:
[----:B------:R-:W-:Y:S05]  /*45e0*/  BSYNC B0 ;  /* 0x0000000000007941 */ /* 0x000fea0003800000 */
.L_x_3208:
[----:B------:R-:W-:-:S04]  /*45f0*/  LOP3.LUT R2, R5, 0x80000000, RZ, 0xc0, !PT ;  /* 0x8000000005027812 */ /* 0x000fc800078ec0ff */
[----:B------:R-:W-:Y:S01]  /*4600*/  SHF.R.U32.HI R3, RZ, 0x18, R2 ;  /* 0x00000018ff037819 */ /* 0x000fe20000011602 */
[----:B------:R-:W-:-:S03]  /*4610*/  IMAD.MOV.U32 R2, RZ, RZ, R18 ;  /* 0x000000ffff027224 */ /* 0x000fc600078e0012 */
[----:B------:R-:W-:-:S05]  /*4620*/  LOP3.LUT R3, R0, R3, RZ, 0xfc, !PT ;  /* 0x0000000300037212 */ /* 0x000fca00078efcff */
[----:B------:R0:W-:Y:S01]  /*4630*/  STG.E.U8 [R8.64], R3 ;  /* 0x0000000308007986 */ /* 0x0001e2000c101124 */
[----:B------:R-:W-:Y:S05]  /*4640*/  BRA `(.L_x_3189) ;  /* 0x0000073000007947 */ /* 0x000fea0003800000 */
.L_x_3204:
[----:B------:R-:W0:Y:S01]  /*4650*/  I2F.S64 R0, R4 ;  /* 0x0000000400007312 */ /* 0x000e220000301400 */
[----:B------:R-:W-:Y:S01]  /*4660*/  IMAD.MOV.U32 R2, RZ, RZ, R18 ;  /* 0x000000ffff027224 */ /* 0x000fe200078e0012 */
[----:B0-----:R-:W-:-:S05]  /*4670*/  F2FP.BF16.PACK_AB R0, RZ, R0 ;  /* 0x00000000ff00723e */ /* 0x001fca00000010ff */
[----:B------:R0:W-:Y:S01]  /*4680*/  STG.E.U16 [R8.64], R0 ;  /* 0x0000000008007986 */ /* 0x0001e2000c101524 */
[----:B------:R-:W-:Y:S05]  /*4690*/  BRA `(.L_x_3189) ;  /* 0x000006e000007947 */ /* 0x000fea0003800000 */
.L_x_3201:
        /* <DEDUP_REMOVED lines=9> */
[----:B------:R-:W-:Y:S01]  /*4730*/  IMAD.MOV.U32 R2, RZ, RZ, R18 ;  /* 0x000000ffff027224 */ /* 0x000fe200078e0012 */
[----:B------:R-:W-:Y:S05]  /*4740*/  BRA `(.L_x_3189) ;  /* 0x0000063000007947 */ /* 0x000fea0003800000 */
.L_x_3213:
        /* <DEDUP_REMOVED lines=17> */
.L_x_3216:
[----:B------:R-:W-:-:S04]  /*4860*/  LOP3.LUT R0, R5, 0x80000000, RZ, 0xc0, !PT ;  /* 0x8000000005007812 */ /* 0x000fc800078ec0ff */
[----:B------:R-:W-:-:S04]  /*4870*/  SHF.R.U32.HI R3, RZ, 0x18, R0 ;  /* 0x00000018ff037819 */ /* 0x000fc80000011600 */
[----:B------:R-:W-:-:S04]  /*4880*/  LOP3.LUT R2, R2, R3, RZ, 0xfc, !PT ;  /* 0x0000000302027212 */ /* 0x000fc800078efcff */
[----:B------:R-:W-:Y:S02]  /*4890*/  PRMT R0, R2, 0x7610, R0 ;  /* 0x0000761002007816 */ /* 0x000fe40000000000 */
.L_x_3215:
[----:B------:R-:W-:Y:S05]  /*48a0*/  BSYNC B0 ;  /* 0x0000000000007941 */ /* 0x000fea0003800000 */
.L_x_3214:
[----:B------:R0:W-:Y:S01]  /*48b0*/  STG.E.U8 [R8.64], R0 ;  /* 0x0000000008007986 */ /* 0x0001e2000c101124 */
[----:B------:R-:W-:Y:S01]  /*48c0*/  IMAD.MOV.U32 R2, RZ, RZ, R18 ;  /* 0x000000ffff027224 */ /* 0x000fe200078e0012 */
[----:B------:R-:W-:Y:S05]  /*48d0*/  BRA `(.L_x_3189) ;  /* 0x000004a000007947 */ /* 0x000fea0003800000 */
.L_x_3212:
        /* <DEDUP_REMOVED lines=17> */
.L_x_3219:
[----:B------:R-:W-:-:S04]  /*49f0*/  LOP3.LUT R0, R5, 0x80000000, RZ, 0xc0, !PT ;  /* 0x8000000005007812 */ /* 0x000fc800078ec0ff */
[----:B------:R-:W-:-:S04]  /*4a00*/  SHF.R.U32.HI R3, RZ, 0x18, R0 ;  /* 0x00000018ff037819 */ /* 0x000fc80000011600 */
[----:B------:R-:W-:-:S04]  /*4a10*/  LOP3.LUT R2, R2, R3, RZ, 0xfc, !PT ;  /* 0x0000000302027212 */ /* 0x000fc800078efcff */
[----:B------:R-:W-:Y:S02]  /*4a20*/  PRMT R0, R2, 0x7610, R0 ;  /* 0x0000761002007816 */ /* 0x000fe40000000000 */
.L_x_3218:
[----:B------:R-:W-:Y:S05]  /*4a30*/  BSYNC B0 ;  /* 0x0000000000007941 */ /* 0x000fea0003800000 */
.L_x_3217:
[----:B------:R0:W-:Y:S01]  /*4a40*/  STG.E.U8 [R8.64], R0 ;  /* 0x0000000008007986 */ /* 0x0001e2000c101124 */
[----:B------:R-:W-:Y:S01]  /*4a50*/  IMAD.MOV.U32 R2, RZ, RZ, R18 ;  /* 0x000000ffff027224 */ /* 0x000fe200078e0012 */
[----:B------:R-:W-:Y:S05]  /*4a60*/  BRA `(.L_x_3189) ;  /* 0x0000031000007947 */ /* 0x000fea0003800000 */
.L_x_3211:
        /* <DEDUP_REMOVED lines=18> */
[----:B------:R-:W-:Y:S02]  /*4b90*/  @!P0 IMAD.MOV R0, RZ, RZ, R2 ;  /* 0x000000ffff008224 */ /* 0x000fe400078e0202 */
[----:B------:R-:W-:Y:S02]  /*4ba0*/  IMAD.MOV.U32 R2, RZ, RZ, R18 ;  /* 0x000000ffff027224 */ /* 0x000fe400078e0012 */
[----:B------:R-:W-:-:S05]  /*4bb0*/  @P2 IMAD.MOV.U32 R3, RZ, RZ, R0 ;  /* 0x000000ffff032224 */ /* 0x000fca00078e0000 */
[----:B------:R0:W-:Y:S01]  /*4bc0*/  STG.E.U8 [R8.64], R3 ;  /* 0x0000000308007986 */ /* 0x0001e2000c101124 */
[----:B------:R-:W-:Y:S05]  /*4bd0*/  BRA `(.L_x_3189) ;  /* 0x000001a000007947 */ /* 0x000fea0003800000 */
.L_x_3194:
        /* <DEDUP_REMOVED lines=19> */
[----:B------:R-:W-:Y:S01]  /*4d10*/  IMAD.MOV.U32 R2, RZ, RZ, R18 ;  /* 0x000000ffff027224 */ /* 0x000fe200078e0012 */
[----:B------:R-:W-:Y:S05]  /*4d20*/  BRA `(.L_x_3189) ;  /* 0x0000005000007947 */ /* 0x000fea0003800000 */
.L_x_3221:
[----:B------:R0:W-:Y:S01]  /*4d30*/  STG.E.64 [R8.64], R4 ;  /* 0x0000000408007986 */ /* 0x0001e2000c101b24 */
[----:B------:R-:W-:Y:S01]  /*4d40*/  IMAD.MOV.U32 R2, RZ, RZ, R18 ;  /* 0x000000ffff027224 */ /* 0x000fe200078e0012 */
[----:B------:R-:W-:Y:S05]  /*4d50*/  BRA `(.L_x_3189) ;  /* 0x0000002000007947 */ /* 0x000fea0003800000 */
.L_x_3220:
[----:B------:R0:W-:Y:S01]  /*4d60*/  STG.E [R8.64], R3 ;  /* 0x0000000308007986 */ /* 0x0001e2000c101924 */
[----:B------:R-:W-:-:S03]  /*4d70*/  IMAD.MOV.U32 R2, RZ, RZ, R18 ;  /* 0x000000ffff027224 */ /* 0x000fc600078e0012 */
.L_x_3189:
[----:B----4-:R-:W-:Y:S05]  /*4d80*/  BSYNC B6 ;  /* 0x0000000000067941 */ /* 0x010fea0003800000 */
.L_x_3188:
[----:B------:R-:W-:Y:S01]  /*4d90*/  ISETP.GE.AND P0, PT, R2, R28, PT ;  /* 0x0000001c0200720c */ /* 0x000fe20003f06270 */
[----:B------:R-:W-:-:S12]  /*4da0*/  BSSY B6, `(.L_x_3222) ;  /* 0x00001db000067945 */ /* 0x000fd80003800000 */
[----:B------:R-:W-:Y:S05]  /*4db0*/  @P0 BRA `(.L_x_3223) ;  /* 0x00001d9000000947 */ /* 0x000fea0003800000 */
[----:B------:R-:W1:Y:S01]  /*4dc0*/  LDC.U8 R24, c[0x0][0x194] ;  /* 0x00006500ff187b82 */ /* 0x000e620000000000 */
[----:B0-----:R-:W-:-:S04]  /*4dd0*/  IMAD R0, R29, 0x200, R2 ;  /* 0x000002001d007824 */ /* 0x001fc800078e0202 */
[----:B------:R-:W-:-:S05]  /*4de0*/  IMAD R8, R0, c[0x0][0x198], RZ ;  /* 0x0000660000087a24 */ /* 0x000fca00078e02ff */
[----:B------:R-:W-:-:S05]  /*4df0*/  IADD3 R8, P0, R8, c[0x0][0x178], RZ ;  /* 0x00005e0008087a10 */ /* 0x000fca0007f1e0ff */
[----:B------:R-:W-:Y:S01]  /*4e00*/  IMAD.X R9, RZ, RZ, c[0x0][0x17c], P0 ;  /* 0x00005f00ff097624 */ /* 0x000fe200000e06ff */
[----:B-1----:R-:W-:-:S05]  /*4e10*/  PRMT R3, R24, 0x9910, RZ ;  /* 0x0000991018037816 */ /* 0x002fca00000000ff */
[----:B------:R-:W-:-:S05]  /*4e20*/  IMAD.MOV.U32 R0, RZ, RZ, R3 ;  /* 0x000000ffff007224 */ /* 0x000fca00078e0003 */
        /* <DEDUP_REMOVED lines=12> */
.L_x_3227:
[----:B------:R0:W-:Y:S01]  /*4ef0*/  STG.E.U8 [R8.64], R26 ;  /* 0x0000001a08007986 */ /* 0x0001e2000c101124 */
[----:B------:R-:W-:Y:S05]  /*4f00*/  BRA `(.L_x_3229) ;  /* 0x00000d6000007947 */ /* 0x000fea0003800000 */
.L_x_3226:
        /* <DEDUP_REMOVED lines=8> */
.L_x_3231:
[----:B------:R0:W-:Y:S01]  /*4f90*/  STG.E [R8.64], R26 ;  /* 0x0000001a08007986 */ /* 0x0001e2000c101924 */
[----:B------:R-:W-:Y:S05]  /*4fa0*/  BRA `(.L_x_3229) ;  /* 0x00000cc000007947 */ /* 0x000fea0003800000 */
.L_x_3230:
[----:B------:R0:W-:Y:S01]  /*4fb0*/  STG.E.U16 [R8.64], R26 ;  /* 0x0000001a08007986 */ /* 0x0001e2000c101524 */
[----:B------:R-:W-:Y:S05]  /*4fc0*/  BRA `(.L_x_3229) ;  /* 0x00000ca000007947 */ /* 0x000fea0003800000 */
.L_x_3225:
        /* <DEDUP_REMOVED lines=9> */
.L_x_3233:
[----:B------:R-:W0:Y:S02]  /*5060*/  I2F.S64 R0, R26 ;  /* 0x0000001a00007312 */ /* 0x000e240000301400 */
[----:B0-----:R-:W-:-:S05]  /*5070*/  F2FP.PACK_AB R0, RZ, R0 ;  /* 0x00000000ff00723e */ /* 0x001fca00000000ff */
[----:B------:R0:W-:Y:S01]  /*5080*/  STG.E.U16 [R8.64], R0 ;  /* 0x0000000008007986 */ /* 0x0001e2000c101524 */
[----:B------:R-:W-:Y:S05]  /*5090*/  BRA `(.L_x_3229) ;  /* 0x00000bd000007947 */ /* 0x000fea0003800000 */
.L_x_3232:
        /* <DEDUP_REMOVED lines=10> */
.L_x_3235:
[----:B------:R-:W0:Y:S02]  /*5140*/  I2F.S64 R26, R26 ;  /* 0x0000001a001a7312 */ /* 0x000e240000301400 */
[----:B0-----:R-:W-:-:S04]  /*5150*/  F2FP.PACK_AB R3, RZ, R26 ;  /* 0x0000001aff03723e */ /* 0x001fc800000000ff */
[----:B------:R-:W-:-:S05]  /*5160*/  PRMT R3, R3, 0x5410, RZ ;  /* 0x0000541003037816 */ /* 0x000fca00000000ff */
[----:B------:R0:W-:Y:S01]  /*5170*/  STG.E [R8.64], R3 ;  /* 0x0000000308007986 */ /* 0x0001e2000c101924 */
[----:B------:R-:W-:Y:S05]  /*5180*/  BRA `(.L_x_3229) ;  /* 0x00000ae000007947 */ /* 0x000fea0003800000 */
.L_x_3234:
[----:B------:R-:W0:Y:S02]  /*5190*/  I2F.F64.S64 R26, R26 ;  /* 0x0000001a001a7312 */ /* 0x000e240000301c00 */
[----:B0-----:R0:W-:Y:S01]  /*51a0*/  STG.E.64 [R8.64], R26 ;  /* 0x0000001a08007986 */ /* 0x0011e2000c101b24 */
[----:B------:R-:W-:Y:S05]  /*51b0*/  BRA `(.L_x_3229) ;  /* 0x00000ab000007947 */ /* 0x000fea0003800000 */
.L_x_3224:
        /* <DEDUP_REMOVED lines=13> */
.L_x_3238:
[----:B------:R-:W0:Y:S01]  /*5290*/  I2F.F64.S64 R4, R26 ;  /* 0x0000001a00047312 */ /* 0x000e220000301c00 */
[----:B------:R-:W-:-:S05]  /*52a0*/  CS2R R6, SRZ ;  /* 0x0000000000067805 */ /* 0x000fca000001ff00 */
[----:B0-----:R0:W-:Y:S01]  /*52b0*/  STG.E.128 [R8.64], R4 ;  /* 0x0000000408007986 */ /* 0x0011e2000c101d24 */
[----:B------:R-:W-:Y:S05]  /*52c0*/  BRA `(.L_x_3229) ;  /* 0x000009a000007947 */ /* 0x000fea0003800000 */
.L_x_3237:
        /* <DEDUP_REMOVED lines=21> */
.L_x_3242:
[----:B------:R-:W-:Y:S05]  /*5420*/  BSYNC B0 ;  /* 0x0000000000007941 */ /* 0x000fea0003800000 */
.L_x_3241:
[----:B------:R-:W-:-:S05]  /*5430*/  LOP3.LUT R5, R0, R5, RZ, 0xfc, !PT ;  /* 0x0000000500057212 */ /* 0x000fca00078efcff */
[----:B------:R0:W-:Y:S01]  /*5440*/  STG.E.U8 [R8.64], R5 ;  /* 0x0000000508007986 */ /* 0x0001e2000c101124 */
[----:B------:R-:W-:Y:S05]  /*5450*/  BRA `(.L_x_3229) ;  /* 0x0000081000007947 */ /* 0x000fea0003800000 */
.L_x_3240:
        /* <DEDUP_REMOVED lines=13> */
.L_x_3244:
[----:B------:R-:W-:Y:S01]  /*5530*/  IMAD.MOV.U32 R0, RZ, RZ, 0x7f ;  /* 0x0000007fff007424 */ /* 0x000fe200078e00ff */
[----:B------:R-:W-:-:S04]  /*5540*/  ISETP.GT.U32.AND P0, PT, R3, 0x7f800000, PT ;  /* 0x7f8000000300780c */ /* 0x000fc80003f04070 */
[----:B------:R-:W-:-:S04]  /*5550*/  SEL R0, R0, 0x7c, P0 ;  /* 0x0000007c00007807 */ /* 0x000fc80000000000 */
.L_x_3245:
[----:B------:R-:W-:Y:S05]  /*5560*/  BSYNC B0 ;  /* 0x0000000000007941 */ /* 0x000fea0003800000 */
.L_x_3243:
[----:B------:R-:W-:-:S04]  /*5570*/  LOP3.LUT R3, R27, 0x80000000, RZ, 0xc0, !PT ;  /* 0x800000001b037812 */ /* 0x000fc800078ec0ff */
[----:B------:R-:W-:-:S04]  /*5580*/  SHF.R.U32.HI R3, RZ, 0x18, R3 ;  /* 0x00000018ff037819 */ /* 0x000fc80000011603 */
[----:B------:R-:W-:-:S05]  /*5590*/  LOP3.LUT R3, R0, R3, RZ, 0xfc, !PT ;  /* 0x0000000300037212 */ /* 0x000fca00078efcff */
[----:B------:R0:W-:Y:S01]  /*55a0*/  STG.E.U8 [R8.64], R3 ;  /* 0x0000000308007986 */ /* 0x0001e2000c101124 */
[----:B------:R-:W-:Y:S05]  /*55b0*/  BRA `(.L_x_3229) ;  /* 0x000006b000007947 */ /* 0x000fea0003800000 */
.L_x_3239:
[----:B------:R-:W0:Y:S02]  /*55c0*/  I2F.S64 R0, R26 ;  /* 0x0000001a00007312 */ /* 0x000e240000301400 */
[----:B0-----:R-:W-:-:S05]  /*55d0*/  F2FP.BF16.PACK_AB R0, RZ, R0 ;  /* 0x00000000ff00723e */ /* 0x001fca00000010ff */
[----:B------:R0:W-:Y:S01]  /*55e0*/  STG.E.U16 [R8.64], R0 ;  /* 0x0000000008007986 */ /* 0x0001e2000c101524 */
[----:B------:R-:W-:Y:S05]  /*55f0*/  BRA `(.L_x_3229) ;  /* 0x0000067000007947 */ /* 0x000fea0003800000 */
.L_x_3236:
        /* <DEDUP_REMOVED lines=10> */
.L_x_3248:
        /* <DEDUP_REMOVED lines=17> */
.L_x_3251:
[----:B------:R-:W-:-:S04]  /*57b0*/  LOP3.LUT R3, R27, 0x80000000, RZ, 0xc0, !PT ;  /* 0x800000001b037812 */ /* 0x000fc800078ec0ff */
[----:B------:R-:W-:-:S04]  /*57c0*/  SHF.R.U32.HI R3, RZ, 0x18, R3 ;  /* 0x00000018ff037819 */ /* 0x000fc80000011603 */
[----:B------:R-:W-:-:S04]  /*57d0*/  LOP3.LUT R0, R0, R3, RZ, 0xfc, !PT ;  /* 0x0000000300007212 */ /* 0x000fc800078efcff */
[----:B------:R-:W-:Y:S02]  /*57e0*/  PRMT R4, R0, 0x7610, R4 ;  /* 0x0000761000047816 */ /* 0x000fe40000000004 */
.L_x_3250:
[----:B------:R-:W-:Y:S05]  /*57f0*/  BSYNC B0 ;  /* 0x0000000000007941 */ /* 0x000fea0003800000 */
.L_x_3249:
[----:B------:R0:W-:Y:S01]  /*5800*/  STG.E.U8 [R8.64], R4 ;  /* 0x0000000408007986 */ /* 0x0001e2000c101124 */
[----:B------:R-:W-:Y:S05]  /*5810*/  BRA `(.L_x_3229) ;  /* 0x0000045000007947 */ /* 0x000fea0003800000 */
.L_x_3247:
        /* <DEDUP_REMOVED lines=17> */
.L_x_3254:
[----:B------:R-:W-:-:S04]  /*5930*/  LOP3.LUT R3, R27, 0x80000000, RZ, 0xc0, !PT ;  /* 0x800000001b037812 */ /* 0x000fc800078ec0ff */
[----:B------:R-:W-:-:S04]  /*5940*/  SHF.R.U32.HI R3, RZ, 0x18, R3 ;  /* 0x00000018ff037819 */ /* 0x000fc80000011603 */
[----:B------:R-:W-:-:S04]  /*5950*/  LOP3.LUT R0, R0, R3, RZ, 0xfc, !PT ;  /* 0x0000000300007212 */ /* 0x000fc800078efcff */
[----:B------:R-:W-:Y:S02]  /*5960*/  PRMT R4, R0, 0x7610, R4 ;  /* 0x0000761000047816 */ /* 0x000fe40000000004 */
.L_x_3253:
[----:B------:R-:W-:Y:S05]  /*5970*/  BSYNC B0 ;  /* 0x0000000000007941 */ /* 0x000fea0003800000 */
.L_x_3252:
[----:B------:R0:W-:Y:S01]  /*5980*/  STG.E.U8 [R8.64], R4 ;  /* 0x0000000408007986 */ /* 0x0001e2000c101124 */
[----:B------:R-:W-:Y:S05]  /*5990*/  BRA `(.L_x_3229) ;  /* 0x000002d000007947 */ /* 0x000fea0003800000 */
.L_x_3246:
        /* <DEDUP_REMOVED lines=22> */
.L_x_3228:
        /* <DEDUP_REMOVED lines=20> */
.L_x_3256:
[----:B------:R0:W-:Y:S01]  /*5c40*/  STG.E.64 [R8.64], R26 ;  /* 0x0000001a08007986 */ /* 0x0001e2000c101b24 */
[----:B------:R-:W-:Y:S05]  /*5c50*/  BRA `(.L_x_3229) ;  /* 0x0000001000007947 */ /* 0x000fea0003800000 */
.L_x_3255:
[----:B------:R0:W-:Y:S02]  /*5c60*/  STG.E [R8.64], R26 ;  /* 0x0000001a08007986 */ /* 0x0001e4000c101924 */
.L_x_3229:
        /* <DEDUP_REMOVED lines=21> */
.L_x_3260:
[----:B------:R0:W-:Y:S01]  /*5dc0*/  STG.E.U8 [R8.64], R22 ;  /* 0x0000001608007986 */ /* 0x0001e2000c101124 */
[----:B------:R-:W-:Y:S05]  /*5dd0*/  BRA `(.L_x_3262) ;  /* 0x00000d6000007947 */ /* 0x000fea0003800000 */
.L_x_3259:
        /* <DEDUP_REMOVED lines=8> */
.L_x_3264:
[----:B------:R0:W-:Y:S01]  /*5e60*/  STG.E [R8.64], R22 ;  /* 0x0000001608007986 */ /* 0x0001e2000c101924 */
[----:B------:R-:W-:Y:S05]  /*5e70*/  BRA `(.L_x_3262) ;  /* 0x00000cc000007947 */ /* 0x000fea0003800000 */
.L_x_3263:
[----:B------:R0:W-:Y:S01]  /*5e80*/  STG.E.U16 [R8.64], R22 ;  /* 0x0000001608007986 */ /* 0x0001e2000c101524 */
[----:B------:R-:W-:Y:S05]  /*5e90*/  BRA `(.L_x_3262) ;  /* 0x00000ca000007947 */ /* 0x000fea0003800000 */
.L_x_3258:
        /* <DEDUP_REMOVED lines=9> */
.L_x_3266:
[----:B------:R-:W0:Y:S02]  /*5f30*/  I2F.S64 R0, R22 ;  /* 0x0000001600007312 */ /* 0x000e240000301400 */
[----:B0-----:R-:W-:-:S05]  /*5f40*/  F2FP.PACK_AB R0, RZ, R0 ;  /* 0x00000000ff00723e */ /* 0x001fca00000000ff */
[----:B------:R0:W-:Y:S01]  /*5f50*/  STG.E.U16 [R8.64], R0 ;  /* 0x0000000008007986 */ /* 0x0001e2000c101524 */
[----:B------:R-:W-:Y:S05]  /*5f60*/  BRA `(.L_x_3262) ;  /* 0x00000bd000007947 */ /* 0x000fea0003800000 */
.L_x_3265:
        /* <DEDUP_REMOVED lines=10> */
.L_x_3268:
[----:B------:R-:W0:Y:S02]  /*6010*/  I2F.S64 R22, R22 ;  /* 0x0000001600167312 */ /* 0x000e240000301400 */
[----:B0-----:R-:W-:-:S04]  /*6020*/  F2FP.PACK_AB R3, RZ, R22 ;  /* 0x00000016ff03723e */ /* 0x001fc800000000ff */
[----:B------:R-:W-:-:S05]  /*6030*/  PRMT R3, R3, 0x5410, RZ ;  /* 0x0000541003037816 */ /* 0x000fca00000000ff */
[----:B------:R0:W-:Y:S01]  /*6040*/  STG.E [R8.64], R3 ;  /* 0x0000000308007986 */ /* 0x0001e2000c101924 */
[----:B------:R-:W-:Y:S05]  /*6050*/  BRA `(.L_x_3262) ;  /* 0x00000ae000007947 */ /* 0x000fea0003800000 */
.L_x_3267:
[----:B------:R-:W0:Y:S02]  /*6060*/  I2F.F64.S64 R22, R22 ;  /* 0x0000001600167312 */ /* 0x000e240000301c00 */
[----:B0-----:R0:W-:Y:S01]  /*6070*/  STG.E.64 [R8.64], R22 ;  /* 0x0000001608007986 */ /* 0x0011e2000c101b24 */
[----:B------:R-:W-:Y:S05]  /*6080*/  BRA `(.L_x_3262) ;  /* 0x00000ab000007947 */ /* 0x000fea0003800000 */
.L_x_3257:
        /* <DEDUP_REMOVED lines=13> */
.L_x_3271:
[----:B------:R-:W0:Y:S01]  /*6160*/  I2F.F64.S64 R4, R22 ;  /* 0x0000001600047312 */ /* 0x000e220000301c00 */
[----:B------:R-:W-:-:S05]  /*6170*/  CS2R R6, SRZ ;  /* 0x0000000000067805 */ /* 0x000fca000001ff00 */
[----:B0-----:R0:W-:Y:S01]  /*6180*/  STG.E.128 [R8.64], R4 ;  /* 0x0000000408007986 */ /* 0x0011e2000c101d24 */
[----:B------:R-:W-:Y:S05]  /*6190*/  BRA `(.L_x_3262) ;  /* 0x000009a000007947 */ /* 0x000fea0003800000 */
.L_x_3270:
        /* <DEDUP_REMOVED lines=21> */
.L_x_3275:
[----:B------:R-:W-:Y:S05]  /*62f0*/  BSYNC B0 ;  /* 0x0000000000007941 */ /* 0x000fea0003800000 */
.L_x_3274:
[----:B------:R-:W-:-:S05]  /*6300*/  LOP3.LUT R5, R0, R5, RZ, 0xfc, !PT ;  /* 0x0000000500057212 */ /* 0x000fca00078efcff */
[----:B------:R0:W-:Y:S01]  /*6310*/  STG.E.U8 [R8.64], R5 ;  /* 0x0000000508007986 */ /* 0x0001e2000c101124 */
[----:B------:R-:W-:Y:S05]  /*6320*/  BRA `(.L_x_3262) ;  /* 0x0000081000007947 */ /* 0x000fea0003800000 */
.L_x_3273:
        /* <DEDUP_REMOVED lines=13> */
.L_x_3277:
[----:B------:R-:W-:Y:S01]  /*6400*/  IMAD.MOV.U32 R0, RZ, RZ, 0x7f ;  /* 0x0000007fff007424 */ /* 0x000fe200078e00ff */
[----:B------:R-:W-:-:S04]  /*6410*/  ISETP.GT.U32.AND P0, PT, R3, 0x7f800000, PT ;  /* 0x7f8000000300780c */ /* 0x000fc80003f04070 */
[----:B------:R-:W-:-:S04]  /*6420*/  SEL R0, R0, 0x7c, P0 ;  /* 0x0000007c00007807 */ /* 0x000fc80000000000 */
.L_x_3278:
[----:B------:R-:W-:Y:S05]  /*6430*/  BSYNC B0 ;  /* 0x0000000000007941 */ /* 0x000fea0003800000 */
.L_x_3276:
[----:B------:R-:W-:-:S04]  /*6440*/  LOP3.LUT R3, R23, 0x80000000, RZ, 0xc0, !PT ;  /* 0x8000000017037812 */ /* 0x000fc800078ec0ff */
[----:B------:R-:W-:-:S04]  /*6450*/  SHF.R.U32.HI R3, RZ, 0x18, R3 ;  /* 0x00000018ff037819 */ /* 0x000fc80000011603 */
[----:B------:R-:W-:-:S05]  /*6460*/  LOP3.LUT R3, R0, R3, RZ, 0xfc, !PT ;  /* 0x0000000300037212 */ /* 0x000fca00078efcff */
[----:B------:R0:W-:Y:S01]  /*6470*/  STG.E.U8 [R8.64], R3 ;  /* 0x0000000308007986 */ /* 0x0001e2000c101124 */
[----:B------:R-:W-:Y:S05]  /*6480*/  BRA `(.L_x_3262) ;  /* 0x000006b000007947 */ /* 0x000fea0003800000 */
.L_x_3272:
[----:B------:R-:W0:Y:S02]  /*6490*/  I2F.S64 R0, R22 ;  /* 0x0000001600007312 */ /* 0x000e240000301400 */
[----:B0-----:R-:W-:-:S05]  /*64a0*/  F2FP.BF16.PACK_AB R0, RZ, R0 ;  /* 0x00000000ff00723e */ /* 0x001fca00000010ff */
[----:B------:R0:W-:Y:S01]  /*64b0*/  STG.E.U16 [R8.64], R0 ;  /* 0x0000000008007986 */ /* 0x0001e2000c101524 */
[----:B------:R-:W-:Y:S05]  /*64c0*/  BRA `(.L_x_3262) ;  /* 0x0000067000007947 */ /* 0x000fea0003800000 */
.L_x_3269:
        /* <DEDUP_REMOVED lines=10> */
.L_x_3281:
        /* <DEDUP_REMOVED lines=17> */
.L_x_3284:
[----:B------:R-:W-:-:S04]  /*6680*/  LOP3.LUT R3, R23, 0x80000000, RZ, 0xc0, !PT ;  /* 0x8000000017037812 */ /* 0x000fc800078ec0ff */
[----:B------:R-:W-:-:S04]  /*6690*/  SHF.R.U32.HI R3, RZ, 0x18, R3 ;  /* 0x00000018ff037819 */ /* 0x000fc80000011603 */
[----:B------:R-:W-:-:S04]  /*66a0*/  LOP3.LUT R0, R0, R3, RZ, 0xfc, !PT ;  /* 0x0000000300007212 */ /* 0x000fc800078efcff */
[----:B------:R-:W-:Y:S02]  /*66b0*/  PRMT R4, R0, 0x7610, R4 ;  /* 0x0000761000047816 */ /* 0x000fe40000000004 */
.L_x_3283:
[----:B------:R-:W-:Y:S05]  /*66c0*/  BSYNC B0 ;  /* 0x0000000000007941 */ /* 0x000fea0003800000 */
.L_x_3282:
[----:B------:R0:W-:Y:S01]  /*66d0*/  STG.E.U8 [R8.64], R4 ;  /* 0x0000000408007986 */ /* 0x0001e2000c101124 */
[----:B------:R-:W-:Y:S05]  /*66e0*/  BRA `(.L_x_3262) ;  /* 0x0000045000007947 */ /* 0x000fea0003800000 */
.L_x_3280:
        /* <DEDUP_REMOVED lines=17> */
.L_x_3287:
[----:B------:R-:W-:-:S04]  /*6800*/  LOP3.LUT R3, R23, 0x80000000, RZ, 0xc0, !PT ;  /* 0x8000000017037812 */ /* 0x000fc800078ec0ff */
[----:B------:R-:W-:-:S04]  /*6810*/  SHF.R.U32.HI R3, RZ, 0x18, R3 ;  /* 0x00000018ff037819 */ /* 0x000fc80000011603 */
[----:B------:R-:W-:-:S04]  /*6820*/  LOP3.LUT R0, R0, R3, RZ, 0xfc, !PT ;  /* 0x0000000300007212 */ /* 0x000fc800078efcff */
[----:B------:R-:W-:Y:S02]  /*6830*/  PRMT R4, R0, 0x7610, R4 ;  /* 0x0000761000047816 */ /* 0x000fe40000000004 */
.L_x_3286:
[----:B------:R-:W-:Y:S05]  /*6840*/  BSYNC B0 ;  /* 0x0000000000007941 */ /* 0x000fea0003800000 */
.L_x_3285:
[----:B------:R0:W-:Y:S01]  /*6850*/  STG.E.U8 [R8.64], R4 ;  /* 0x0000000408007986 */ /* 0x0001e2000c101124 */
[----:B------:R-:W-:Y:S05]  /*6860*/  BRA `(.L_x_3262) ;  /* 0x000002d000007947 */ /* 0x000fea0003800000 */
.L_x_3279:
        /* <DEDUP_REMOVED lines=22> */
.L_x_3261:
        /* <DEDUP_REMOVED lines=20> */
.L_x_3289:
[----:B------:R0:W-:Y:S01]  /*6b10*/  STG.E.64 [R8.64], R22 ;  /* 0x0000001608007986 */ /* 0x0001e2000c101b24 */
[----:B------:R-:W-:Y:S05]  /*6b20*/  BRA `(.L_x_3262) ;  /* 0x0000001000007947 */ /* 0x000fea0003800000 */
.L_x_3288:
[----:B------:R0:W-:Y:S02]  /*6b30*/  STG.E [R8.64], R22 ;  /* 0x0000001608007986 */ /* 0x0001e4000c101924 */
.L_x_3262:
[----:B------:R-:W-:Y:S02]  /*6b40*/  IADD3 R2, R2, 0x80, RZ ;  /* 0x0000008002027810 */ /* 0x000fe40007ffe0ff */
.L_x_3223:
[----:B------:R-:W-:Y:S05]  /*6b50*/  BSYNC B6 ;  /* 0x0000000000067941 */ /* 0x000fea0003800000 */
.L_x_3222:
[----:B------:R-:W-:-:S13]  /*6b60*/  ISETP.GE.AND P0, PT, R2, R28, PT ;  /* 0x0000001c0200720c */ /* 0x000fda0003f06270 */
[----:B------:R-:W-:Y:S05]  /*6b70*/  @P0 EXIT ;  /* 0x000000000000094d */ /* 0x000fea0003800000 */
[----:B0-----:R-:W0:Y:S01]  /*6b80*/  LDC.U8 R4, c[0x0][0x194] ;  /* 0x00006500ff047b82 */ /* 0x001e220000000000 */
[----:B------:R-:W-:-:S04]  /*6b90*/  IMAD R2, R29, 0x200, R2 ;  /* 0x000002001d027824 */ /* 0x000fc800078e0202 */
[----:B------:R-:W-:-:S05]  /*6ba0*/  IMAD R2, R2, c[0x0][0x198], RZ ;  /* 0x0000660002027a24 */ /* 0x000fca00078e02ff */
        /* <DEDUP_REMOVED lines=15> */
.L_x_3293:
[----:B------:R-:W-:Y:S01]  /*6ca0*/  STG.E.U8 [R2.64], R16 ;  /* 0x0000001002007986 */ /* 0x000fe2000c101124 */
[----:B------:R-:W-:Y:S05]  /*6cb0*/  EXIT ;  /* 0x000000000000794d */ /* 0x000fea0003800000 */
.L_x_3292:
        /* <DEDUP_REMOVED lines=8> */
.L_x_3296:
[----:B------:R-:W-:Y:S01]  /*6d40*/  STG.E [R2.64], R16 ;  /* 0x0000001002007986 */ /* 0x000fe2000c101924 */
[----:B------:R-:W-:Y:S05]  /*6d50*/  EXIT ;  /* 0x000000000000794d */ /* 0x000fea0003800000 */
.L_x_3295:
[----:B------:R-:W-:Y:S01]  /*6d60*/  STG.E.U16 [R2.64], R16 ;  /* 0x0000001002007986 */ /* 0x000fe2000c101524 */
[----:B------:R-:W-:Y:S05]  /*6d70*/  EXIT ;  /* 0x000000000000794d */ /* 0x000fea0003800000 */
.L_x_3291:
        /* <DEDUP_REMOVED lines=9> */
.L_x_3298:
[----:B------:R-:W0:Y:S02]  /*6e10*/  I2F.S64 R0, R16 ;  /* 0x0000001000007312 */ /* 0x000e240000301400 */
[----:B0-----:R-:W-:-:S05]  /*6e20*/  F2FP.PACK_AB R0, RZ, R0 ;  /* 0x00000000ff00723e */ /* 0x001fca00000000ff */
[----:B------:R-:W-:Y:S01]  /*6e30*/  STG.E.U16 [R2.64], R0 ;  /* 0x0000000002007986 */ /* 0x000fe2000c101524 */
[----:B------:R-:W-:Y:S05]  /*6e40*/  EXIT ;  /* 0x000000000000794d */ /* 0x000fea0003800000 */
.L_x_3297:
        /* <DEDUP_REMOVED lines=10> */
.L_x_3300:
[----:B------:R-:W0:Y:S02]  /*6ef0*/  I2F.S64 R16, R16 ;  /* 0x0000001000107312 */ /* 0x000e240000301400 */
[----:B0-----:R-:W-:-:S04]  /*6f00*/  F2FP.PACK_AB R5, RZ, R16 ;  /* 0x00000010ff05723e */ /* 0x001fc800000000ff */
[----:B------:R-:W-:-:S05]  /*6f10*/  PRMT R5, R5, 0x5410, RZ ;  /* 0x0000541005057816 */ /* 0x000fca00000000ff */
[----:B------:R-:W-:Y:S01]  /*6f20*/  STG.E [R2.64], R5 ;  /* 0x0000000502007986 */ /* 0x000fe2000c101924 */
[----:B------:R-:W-:Y:S05]  /*6f30*/  EXIT ;  /* 0x000000000000794d */ /* 0x000fea0003800000 */
.L_x_3299:
[----:B------:R-:W0:Y:S02]  /*6f40*/  I2F.F64.S64 R16, R16 ;  /* 0x0000001000107312 */ /* 0x000e240000301c00 */
[----:B0-----:R-:W-:Y:S01]  /*6f50*/  STG.E.64 [R2.64], R16 ;  /* 0x0000001002007986 */ /* 0x001fe2000c101b24 */
[----:B------:R-:W-:Y:S05]  /*6f60*/  EXIT ;  /* 0x000000000000794d */ /* 0x000fea0003800000 */
.L_x_3290:
        /* <DEDUP_REMOVED lines=13> */
.L_x_3303:
[----:B------:R-:W0:Y:S01]  /*7040*/  I2F.F64.S64 R16, R16 ;  /* 0x0000001000107312 */ /* 0x000e220000301c00 */
[----:B------:R-:W-:-:S05]  /*7050*/  CS2R R18, SRZ ;  /* 0x0000000000127805 */ /* 0x000fca000001ff00 */
[----:B0-----:R-:W-:Y:S01]  /*7060*/  STG.E.128 [R2.64], R16 ;  /* 0x0000001002007986 */ /* 0x001fe2000c101d24 */
[----:B------:R-:W-:Y:S05]  /*7070*/  EXIT ;  /* 0x000000000000794d */ /* 0x000fea0003800000 */
.L_x_3302:
        /* <DEDUP_REMOVED lines=21> */
.L_x_3307:
[----:B------:R-:W-:Y:S05]  /*71d0*/  BSYNC B0 ;  /* 0x0000000000007941 */ /* 0x000fea0003800000 */
.L_x_3306:
[----:B------:R-:W-:-:S05]  /*71e0*/  LOP3.LUT R5, R0, R5, RZ, 0xfc, !PT ;  /* 0x0000000500057212 */ /* 0x000fca00078efcff */
[----:B------:R-:W-:Y:S01]  /*71f0*/  STG.E.U8 [R2.64], R5 ;  /* 0x0000000502007986 */ /* 0x000fe2000c101124 */
[----:B------:R-:W-:Y:S05]  /*7200*/  EXIT ;  /* 0x000000000000794d */ /* 0x000fea0003800000 */
.L_x_3305:
        /* <DEDUP_REMOVED lines=13> */
.L_x_3309:
[----:B------:R-:W-:Y:S01]  /*72e0*/  IMAD.MOV.U32 R0, RZ, RZ, 0x7f ;  /* 0x0000007fff007424 */ /* 0x000fe200078e00ff */
[----:B------:R-:W-:-:S04]  /*72f0*/  ISETP.GT.U32.AND P0, PT, R4, 0x7f800000, PT ;  /* 0x7f8000000400780c */ /* 0x000fc80003f04070 */
[----:B------:R-:W-:-:S04]  /*7300*/  SEL R0, R0, 0x7c, P0 ;  /* 0x0000007c00007807 */ /* 0x000fc80000000000 */
.L_x_3310:
[----:B------:R-:W-:Y:S05]  /*7310*/  BSYNC B0 ;  /* 0x0000000000007941 */ /* 0x000fea0003800000 */
.L_x_3308:
[----:B------:R-:W-:-:S04]  /*7320*/  LOP3.LUT R4, R17, 0x80000000, RZ, 0xc0, !PT ;  /* 0x8000000011047812 */ /* 0x000fc800078ec0ff */
[----:B------:R-:W-:-:S04]  /*7330*/  SHF.R.U32.HI R5, RZ, 0x18, R4 ;  /* 0x00000018ff057819 */ /* 0x000fc80000011604 */
[----:B------:R-:W-:-:S05]  /*7340*/  LOP3.LUT R5, R0, R5, RZ, 0xfc, !PT ;  /* 0x0000000500057212 */ /* 0x000fca00078efcff */
[----:B------:R-:W-:Y:S01]  /*7350*/  STG.E.U8 [R2.64], R5 ;  /* 0x0000000502007986 */ /* 0x000fe2000c101124 */
[----:B------:R-:W-:Y:S05]  /*7360*/  EXIT ;  /* 0x000000000000794d */ /* 0x000fea0003800000 */
.L_x_3304:
[----:B------:R-:W0:Y:S02]  /*7370*/  I2F.S64 R0, R16 ;  /* 0x0000001000007312 */ /* 0x000e240000301400 */
[----:B0-----:R-:W-:-:S05]  /*7380*/  F2FP.BF16.PACK_AB R0, RZ, R0 ;  /* 0x00000000ff00723e */ /* 0x001fca00000010ff */
[----:B------:R-:W-:Y:S01]  /*7390*/  STG.E.U16 [R2.64], R0 ;  /* 0x0000000002007986 */ /* 0x000fe2000c101524 */
[----:B------:R-:W-:Y:S05]  /*73a0*/  EXIT ;  /* 0x000000000000794d */ /* 0x000fea0003800000 */
.L_x_3301:
        /* <DEDUP_REMOVED lines=10> */
.L_x_3313:
        /* <DEDUP_REMOVED lines=17> */
.L_x_3316:
[----:B------:R-:W-:-:S04]  /*7560*/  LOP3.LUT R0, R17, 0x80000000, RZ, 0xc0, !PT ;  /* 0x8000000011007812 */ /* 0x000fc800078ec0ff */
[----:B------:R-:W-:-:S04]  /*7570*/  SHF.R.U32.HI R5, RZ, 0x18, R0 ;  /* 0x00000018ff057819 */ /* 0x000fc80000011600 */
[----:B------:R-:W-:-:S04]  /*7580*/  LOP3.LUT R4, R4, R5, RZ, 0xfc, !PT ;  /* 0x0000000504047212 */ /* 0x000fc800078efcff */
[----:B------:R-:W-:Y:S02]  /*7590*/  PRMT R0, R4, 0x7610, R0 ;  /* 0x0000761004007816 */ /* 0x000fe40000000000 */
.L_x_3315:
[----:B------:R-:W-:Y:S05]  /*75a0*/  BSYNC B0 ;  /* 0x0000000000007941 */ /* 0x000fea0003800000 */
.L_x_3314:
[----:B------:R-:W-:Y:S01]  /*75b0*/  STG.E.U8 [R2.64], R0 ;  /* 0x0000000002007986 */ /* 0x000fe2000c101124 */
[----:B------:R-:W-:Y:S05]  /*75c0*/  EXIT ;  /* 0x000000000000794d */ /* 0x000fea0003800000 */
.L_x_3312:
        /* <DEDUP_REMOVED lines=17> */
.L_x_3319:
[----:B------:R-:W-:-:S04]  /*76e0*/  LOP3.LUT R0, R17, 0x80000000, RZ, 0xc0, !PT ;  /* 0x8000000011007812 */ /* 0x000fc800078ec0ff */
[----:B------:R-:W-:-:S04]  /*76f0*/  SHF.R.U32.HI R5, RZ, 0x18, R0 ;  /* 0x00000018ff057819 */ /* 0x000fc80000011600 */
[----:B------:R-:W-:-:S04]  /*7700*/  LOP3.LUT R4, R4, R5, RZ, 0xfc, !PT ;  /* 0x0000000504047212 */ /* 0x000fc800078efcff */
[----:B------:R-:W-:Y:S02]  /*7710*/  PRMT R0, R4, 0x7610, R0 ;  /* 0x0000761004007816 */ /* 0x000fe40000000000 */
.L_x_3318:
[----:B------:R-:W-:Y:S05]  /*7720*/  BSYNC B0 ;  /* 0x0000000000007941 */ /* 0x000fea0003800000 */
.L_x_3317:
[----:B------:R-:W-:Y:S01]  /*7730*/  STG.E.U8 [R2.64], R0 ;  /* 0x0000000002007986 */ /* 0x000fe2000c101124 */
[----:B------:R-:W-:Y:S05]  /*7740*/  EXIT ;  /* 0x000000000000794d */ /* 0x000fea0003800000 */
.L_x_3311:
        /* <DEDUP_REMOVED lines=22> */
.L_x_3294:
        /* <DEDUP_REMOVED lines=20> */
.L_x_3321:
[----:B------:R-:W-:Y:S01]  /*79f0*/  STG.E.64 [R2.64], R16 ;  /* 0x0000001002007986 */ /* 0x000fe2000c101b24 */
[----:B------:R-:W-:Y:S05]  /*7a00*/  EXIT ;  /* 0x000000000000794d */ /* 0x000fea0003800000 */
.L_x_3320:
[----:B------:R-:W-:Y:S01]  /*7a10*/  STG.E [R2.64], R16 ;  /* 0x0000001002007986 */ /* 0x000fe2000c101924 */
[----:B------:R-:W-:Y:S05]  /*7a20*/  EXIT ;  /* 0x000000000000794d */ /* 0x000fea0003800000 */
.L_x_3322:
        /* <DEDUP_REMOVED lines=13> */
.L_x_25069:


//--------------------- .text._ZN2at6native18elementwise_kernelILi128ELi2EZNS0_22gpu_kernel_impl_nocastINS0_13AUnaryFunctorIlllNS0_17BitwiseXorFunctorIlEEEEEEvRNS_18TensorIteratorBaseERKT_EUliE_EEviT1_ --------------------------
	.section	.text._ZN2at6native18elementwise_kernelILi128ELi2EZNS0_22gpu_kernel_impl_nocastINS0_13AUnaryFunctorIlllNS0_17BitwiseXorFunctorIlEEEEEEvRNS_18TensorIteratorBaseERKT_EUliE_EEviT1_,"ax",@progbits
	.sectioninfo	@"SHI_REGISTERS=12"
	.align	128
        .global         _ZN2at6native18elementwise_kernelILi128ELi2EZNS0_22gpu_kernel_impl_nocastINS0_13AUnaryFunctorIlllNS0_17BitwiseXorFunctorIlEEEEEEvRNS_18TensorIteratorBaseERKT_EUliE_EEviT1_
        .type           _ZN2at6native18elementwise_kernelILi128ELi2EZNS0_22gpu_kernel_impl_nocastINS0_13AUnaryFunctorIlllNS0_17BitwiseXorFunctorIlEEEEEEvRNS_18TensorIteratorBaseERKT_EUliE_EEviT1_,@function
        .size           _ZN2at6native18elementwise_kernelILi128ELi2EZNS0_22gpu_kernel_impl_nocastINS0_13AUnaryFunctorIlllNS0_17BitwiseXorFunctorIlEEEEEEvRNS_18TensorIteratorBaseERKT_EUliE_EEviT1_,(.L_x_25070 - _ZN2at6native18elementwise_kernelILi128ELi2EZNS0_22gpu_kernel_impl_nocastINS0_13AUnaryFunctorIlllNS0_17BitwiseXorFunctorIlEEEEEEvRNS_18TensorIteratorBaseERKT_EUliE_EEviT1_)
        .other          _ZN2at6native18elementwise_kernelILi128ELi2EZNS0_22gpu_kernel_impl_nocastINS0_13AUnaryFunctorIlllNS0_17BitwiseXorFunctorIlEEEEEEvRNS_18TensorIteratorBaseERKT_EUliE_EEviT1_,@"STO_CUDA_ENTRY STV_DEFAULT"
_ZN2at6native18elementwise_kernelILi128ELi2EZNS0_22gpu_kernel_impl_nocastINS0_13AUnaryFunctorIlllNS0_17BitwiseXorFunctorIlEEEEEEvRNS_18TensorIteratorBaseERKT_EUliE_EEviT1_:
.text._ZN2at6native18elementwise_kernelILi128ELi2EZNS0_22gpu_kernel_impl_nocastINS0_13AUnaryFunctorIlllNS0_17BitwiseXorFunctorIlEEEEEEvRNS_18TensorIteratorBaseERKT_EUliE_EEviT1_:
[----:B------:R-:W-:Y:S02]  /*0000*/  MOV R1, c[0x0][0x28] ;  /* 0x00000a0000017a02 */ /* 0x000fe40000000f00 */
[----:B------:R-:W0:Y:S01]  /*0010*/  S2R R0, SR_CTAID.X ;  /* 0x0000000000007919 */ /* 0x000e220000002500 */
[----:B------:R-:W-:Y:S01]  /*0020*/  ULDC.64 UR4, c[0x0][0x118] ;  /* 0x0000460000047ab9 */ /* 0x000fe20000000a00 */
[----:B------:R-:W-:Y:S02]  /*0030*/  BSSY B0, `(.L_x_3323) ;  /* 0x00000f2000007945 */ /* 0x000fe40003800000 */
[----:B------:R-:W0:Y:S02]  /*0040*/  S2R R3, SR_TID.X ;  /* 0x0000000000037919 */ /* 0x000e240000002100 */
[----:B0-----:R-:W-:-:S04]  /*0050*/  LEA R0, R0, R3, 0x8 ;  /* 0x0000000300007211 */ /* 0x001fc800078e40ff */
[----:B------:R-:W-:Y:S02]  /*0060*/  ISETP.GE.AND P0, PT, R0, c[0x0][0x160], PT ;  /* 0x0000580000007a0c */ /* 0x000fe40003f06270 */
[----:B------:R-:W-:-:S11]  /*0070*/  MOV R9, R0 ;  /* 0x0000000000097202 */ /* 0x000fd60000000f00 */
        /* <DEDUP_REMOVED lines=228> */
.L_x_3325:
[----:B------:R-:W-:-:S04]  /*0ec0*/  IADD3 R4, P0, R3, c[0x0][0x368], RZ ;  /* 0x0000da0003047a10 */ /* 0x000fc80007f1e0ff */
[----:B------:R-:W-:-:S06]  /*0ed0*/  IADD3.X R5, RZ, c[0x0][0x36c], RZ, P0, !PT ;  /* 0x0000db00ff057a10 */ /* 0x000fcc00007fe4ff */
[----:B------:R-:W2:Y:S01]  /*0ee0*/  LDG.E.64 R4, [R4.64] ;  /* 0x0000000404047981 */ /* 0x000ea2000c1e1b00 */
[----:B------:R-:W-:Y:S02]  /*0ef0*/  IADD3 R6, P0, R2, c[0x0][0x360], RZ ;  /* 0x0000d80002067a10 */ /* 0x000fe40007f1e0ff */
[----:B------:R-:W-:Y:S02]  /*0f00*/  IADD3 R9, R0, 0x80, RZ ;  /* 0x0000008000097810 */ /* 0x000fe40007ffe0ff */
[----:B------:R-:W-:Y:S02]  /*0f10*/  IADD3.X R7, RZ, c[0x0][0x364], RZ, P0, !PT ;  /* 0x0000d900ff077a10 */ /* 0x000fe400007fe4ff */
[----:B--2---:R-:W-:Y:S02]  /*0f20*/  LOP3.LUT R2, R4, c[0x0][0x378], RZ, 0x3c, !PT ;  /* 0x0000de0004027a12 */ /* 0x004fe400078e3cff */
[----:B------:R-:W-:-:S05]  /*0f30*/  LOP3.LUT R3, R5, c[0x0][0x37c], RZ, 0x3c, !PT ;  /* 0x0000df0005037a12 */ /* 0x000fca00078e3cff */
[----:B------:R0:W-:Y:S02]  /*0f40*/  STG.E.64 [R6.64], R2 ;  /* 0x0000000206007986 */ /* 0x0001e4000c101b04 */
.L_x_3324:
[----:B------:R-:W-:Y:S05]  /*0f50*/  BSYNC B0 ;  /* 0x0000000000007941 */ /* 0x000fea0003800000 */
.L_x_3323:
[----:B------:R-:W-:-:S13]  /*0f60*/  ISETP.GE.AND P0, PT, R9, c[0x0][0x160], PT ;  /* 0x0000580009007a0c */ /* 0x000fda0003f06270 */
[----:B------:R-:W-:Y:S05]  /*0f70*/  @P0 EXIT ;  /* 0x000000000000094d */ /* 0x000fea0003800000 */
[----:B------:R-:W-:Y:S01]  /*0f80*/  ISETP.NE.AND P0, PT, RZ, c[0x0][0x168], PT ;  /* 0x00005a00ff007a0c */ /* 0x000fe20003f05270 */
[----:B0-----:R-:W-:Y:S01]  /*0f90*/  HFMA2.MMA R2, -RZ, RZ, 0, 0 ;  /* 0x00000000ff027435 */ /* 0x001fe200000001ff */
[----:B------:R-:W-:-:S11]  /*0fa0*/  MOV R0, RZ ;  /* 0x000000ff00007202 */ /* 0x000fd60000000f00 */
[----:B------:R-:W-:Y:S05]  /*0fb0*/  @!P0 BRA `(.L_x_3326) ;  /* 0x00000e0000008947 */ /* 0x000fea0003800000 */
[----:B------:R-:W-:Y:S01]  /*0fc0*/  MOV R3, R9 ;  /* 0x0000000900037202 */ /* 0x000fe20000000f00 */
[----:B------:R-:W-:-:S04]  /*0fd0*/  IMAD.MOV.U32 R2, RZ, RZ, RZ ;  /* 0x000000ffff027224 */ /* 0x000fc800078e00ff */
[----:B------:R-:W-:Y:S01]  /*0fe0*/  IMAD.HI.U32 R4, R9, c[0x0][0x170], R2 ;  /* 0x00005c0009047a27 */ /* 0x000fe200078e0002 */
[----:B------:R-:W-:-:S04]  /*0ff0*/  MOV R3, c[0x0][0x168] ;  /* 0x00005a0000037a02 */ /* 0x000fc80000000f00 */
[----:B------:R-:W-:Y:S02]  /*1000*/  ISETP.NE.AND P0, PT, R3, 0x1, PT ;  /* 0x000000010300780c */ /* 0x000fe40003f05270 */
        /* <DEDUP_REMOVED lines=219> */
.L_x_3326:
[----:B------:R-:W-:-:S04]  /*1dc0*/  IADD3 R2, P0, R2, c[0x0][0x368], RZ ;  /* 0x0000da0002027a10 */ /* 0x000fc80007f1e0ff */
[----:B------:R-:W-:-:S06]  /*1dd0*/  IADD3.X R3, RZ, c[0x0][0x36c], RZ, P0, !PT ;  /* 0x0000db00ff037a10 */ /* 0x000fcc00007fe4ff */
[----:B------:R-:W2:Y:S01]  /*1de0*/  LDG.E.64 R2, [R2.64] ;  /* 0x0000000402027981 */ /* 0x000ea2000c1e1b00 */
[----:B------:R-:W-:-:S04]  /*1df0*/  IADD3 R6, P0, R0, c[0x0][0x360], RZ ;  /* 0x0000d80000067a10 */ /* 0x000fc80007f1e0ff */
[----:B------:R-:W-:Y:S02]  /*1e00*/  IADD3.X R7, RZ, c[0x0][0x364], RZ, P0, !PT ;  /* 0x0000d900ff077a10 */ /* 0x000fe400007fe4ff */
[----:B--2---:R-:W-:Y:S02]  /*1e10*/  LOP3.LUT R4, R2, c[0x0][0x378], RZ, 0x3c, !PT ;  /* 0x0000de0002047a12 */ /* 0x004fe400078e3cff */
[----:B------:R-:W-:-:S05]  /*1e20*/  LOP3.LUT R5, R3, c[0x0][0x37c], RZ, 0x3c, !PT ;  /* 0x0000df0003057a12 */ /* 0x000fca00078e3cff */
[----:B------:R-:W-:Y:S01]  /*1e30*/  STG.E.64 [R6.64], R4 ;  /* 0x0000000406007986 */ /* 0x000fe2000c101b04 */
[----:B------:R-:W-:Y:S05]  /*1e40*/  EXIT ;  /* 0x000000000000794d */ /* 0x000fea0003800000 */
.L_x_3327:
        /* <DEDUP_REMOVED lines=11> */
.L_x_25070:


//--------------------- .text._ZN2at6native27unrolled_elementwise_kernelINS0_13AUnaryFunctorIlllNS0_17BitwiseXorFunctorIlEEEESt5arrayIPcLm2EELi4E23TrivialOffsetCalculatorILi1EjESA_NS0_6memory15LoadWithoutCastENSB_16StoreWithoutCastEEEviT_T0_T2_T3_T4_T5_ --------------------------
	.section	.text._ZN2at6native27unrolled_elementwise_kernelINS0_13AUnaryFunctorIlllNS0_17BitwiseXorFunctorIlEEEESt5arrayIPcLm2EELi4E23TrivialOffsetCalculatorILi1EjESA_NS0_6memory15LoadWithoutCastENSB_16StoreWithoutCastEEEviT_T0_T2_T3_T4_T5_,"ax",@progbits
	.sectioninfo	@"SHI_REGISTERS=22"
	.align	128
        .global         _ZN2at6native27unrolled_elementwise_kernelINS0_13AUnaryFunctorIlllNS0_17BitwiseXorFunctorIlEEEESt5arrayIPcLm2EELi4E23TrivialOffsetCalculatorILi1EjESA_NS0_6memory15LoadWithoutCastENSB_16StoreWithoutCastEEEviT_T0_T2_T3_T4_T5_
        .type           _ZN2at6native27unrolled_elementwise_kernelINS0_13AUnaryFunctorIlllNS0_17BitwiseXorFunctorIlEEEESt5arrayIPcLm2EELi4E23TrivialOffsetCalculatorILi1EjESA_NS0_6memory15LoadWithoutCastENSB_16StoreWithoutCastEEEviT_T0_T2_T3_T4_T5_,@function
        .size           _ZN2at6native27unrolled_elementwise_kernelINS0_13AUnaryFunctorIlllNS0_17BitwiseXorFunctorIlEEEESt5arrayIPcLm2EELi4E23TrivialOffsetCalculatorILi1EjESA_NS0_6memory15LoadWithoutCastENSB_16StoreWithoutCastEEEviT_T0_T2_T3_T4_T5_,(.L_x_25071 - _ZN2at6native27unrolled_elementwise_kernelINS0_13AUnaryFunctorIlllNS0_17BitwiseXorFunctorIlEEEESt5arrayIPcLm2EELi4E23TrivialOffsetCalculatorILi1EjESA_NS0_6memory15LoadWithoutCastENSB_16StoreWithoutCastEEEviT_T0_T2_T3_T4_T5_)
        .other          _ZN2at6native27unrolled_elementwise_kernelINS0_13AUnaryFunctorIlllNS0_17BitwiseXorFunctorIlEEEESt5arrayIPcLm2EELi4E23TrivialOffsetCalculatorILi1EjESA_NS0_6memory15LoadWithoutCastENSB_16StoreWithoutCastEEEviT_T0_T2_T3_T4_T5_,@"STO_CUDA_ENTRY STV_DEFAULT"
_ZN2at6native27unrolled_elementwise_kernelINS0_13AUnaryFunctorIlllNS0_17BitwiseXorFunctorIlEEEESt5arrayIPcLm2EELi4E23TrivialOffsetCalculatorILi1EjESA_NS0_6memory15LoadWithoutCastENSB_16StoreWithoutCastEEEviT_T0_T2_T3_T4_T5_:
.text._ZN2at6native27unrolled_elementwise_kernelINS0_13AUnaryFunctorIlllNS0_17BitwiseXorFunctorIlEEEESt5arrayIPcLm2EELi4E23TrivialOffsetCalculatorILi1EjESA_NS0_6memory15LoadWithoutCastENSB_16StoreWithoutCastEEEviT_T0_T2_T3_T4_T5_:
[----:B------:R-:W-:Y:S02]  /*0000*/  IMAD.MOV.U32 R1, RZ, RZ, c[0x0][0x28] ;  /* 0x00000a00ff017624 */ /* 0x000fe400078e00ff */
[----:B------:R-:W0:Y:S01]  /*0010*/  S2R R0, SR_CTAID.X ;  /* 0x0000000000007919 */ /* 0x000e220000002500 */
[----:B------:R-:W-:Y:S01]  /*0020*/  IMAD.MOV.U32 R3, RZ, RZ, -0x200 ;  /* 0xfffffe00ff037424 */ /* 0x000fe200078e00ff */
[----:B------:R-:W-:Y:S01]  /*0030*/  CS2R R16, SRZ ;  /* 0x0000000000107805 */ /* 0x000fe2000001ff00 */
[----:B------:R-:W-:Y:S01]  /*0040*/  ULDC.64 UR4, c[0x0][0x118] ;  /* 0x0000460000047ab9 */ /* 0x000fe20000000a00 */
[----:B------:R-:W1:Y:S01]  /*0050*/  S2R R5, SR_TID.X ;  /* 0x0000000000057919 */ /* 0x000e620000002100 */
[----:B0-----:R-:W-:Y:S01]  /*0060*/  IMAD R4, R0, R3, c[0x0][0x160] ;  /* 0x0000580000047624 */ /* 0x001fe200078e0203 */
[----:B-1----:R-:W-:Y:S01]  /*0070*/  IADD3 R10, R5, 0x80, RZ ;  /* 0x00000080050a7810 */ /* 0x002fe20007ffe0ff */
[----:B------:R-:W-:-:S03]  /*0080*/  IMAD.MOV.U32 R3, RZ, RZ, R5 ;  /* 0x000000ffff037224 */ /* 0x000fc600078e0005 */
[----:B------:R-:W-:-:S13]  /*0090*/  ISETP.GE.AND P0, PT, R5, R4, PT ;  /* 0x000000040500720c */ /* 0x000fda0003f06270 */
[----:B------:R-:W-:Y:S01]  /*00a0*/  @!P0 IMAD R6, R0, 0x200, R5 ;  /* 0x0000020000068824 */ /* 0x000fe200078e0205 */
[----:B------:R-:W-:Y:S01]  /*00b0*/  @!P0 MOV R3, R10 ;  /* 0x0000000a00038202 */ /* 0x000fe20000000f00 */
[----:B------:R-:W-:-:S03]  /*00c0*/  @!P0 IMAD.MOV.U32 R7, RZ, RZ, 0x8 ;  /* 0x00000008ff078424 */ /* 0x000fc600078e00ff */
[----:B------:R-:W-:Y:S01]  /*00d0*/  ISETP.GE.AND P1, PT, R3, R4, PT ;  /* 0x000000040300720c */ /* 0x000fe20003f26270 */
[----:B------:R-:W-:-:S05]  /*00e0*/  @!P0 IMAD.WIDE.U32 R6, R6, R7, c[0x0][0x180] ;  /* 0x0000600006068625 */ /* 0x000fca00078e0007 */
[----:B------:R0:W2:Y:S07]  /*00f0*/  @!P0 LDG.E.64 R16, [R6.64] ;  /* 0x0000000406108981 */ /* 0x0000ae000c1e1b00 */
[----:B------:R-:W-:Y:S01]  /*0100*/  @!P1 IMAD R12, R0, 0x200, R3 ;  /* 0x00000200000c9824 */ /* 0x000fe200078e0203 */
[----:B------:R-:W-:-:S04]  /*0110*/  @!P1 IADD3 R3, R3, 0x80, RZ ;  /* 0x0000008003039810 */ /* 0x000fc80007ffe0ff */
[----:B------:R-:W-:-:S13]  /*0120*/  ISETP.GE.AND P3, PT, R3, R4, PT ;  /* 0x000000040300720c */ /* 0x000fda0003f66270 */
[----:B------:R-:W-:Y:S02]  /*0130*/  @!P3 LEA R18, R0, R3, 0x9 ;  /* 0x000000030012b211 */ /* 0x000fe400078e48ff */
[----:B------:R-:W-:-:S04]  /*0140*/  @!P3 IADD3 R3, R3, 0x80, RZ ;  /* 0x000000800303b810 */ /* 0x000fc80007ffe0ff */
[----:B------:R-:W-:Y:S01]  /*0150*/  ISETP.GE.AND P2, PT, R3, R4, PT ;  /* 0x000000040300720c */ /* 0x000fe20003f46270 */
[----:B------:R-:W-:Y:S01]  /*0160*/  @!P3 IMAD.MOV.U32 R19, RZ, RZ, 0x8 ;  /* 0x00000008ff13b424 */ /* 0x000fe200078e00ff */
[----:B------:R-:W-:-:S11]  /*0170*/  @!P1 MOV R13, 0x8 ;  /* 0x00000008000d9802 */ /* 0x000fd60000000f00 */
[----:B------:R-:W-:Y:S02]  /*0180*/  @!P2 IMAD R14, R0, 0x200, R3 ;  /* 0x00000200000ea824 */ /* 0x000fe400078e0203 */
[----:B------:R-:W-:Y:S01]  /*0190*/  @!P2 IMAD.MOV.U32 R15, RZ, RZ, 0x8 ;  /* 0x00000008ff0fa424 */ /* 0x000fe200078e00ff */
[----:B------:R-:W-:-:S03]  /*01a0*/  CS2R R2, SRZ ;  /* 0x0000000000027805 */ /* 0x000fc6000001ff00 */
[----:B------:R-:W-:Y:S01]  /*01b0*/  @!P2 IMAD.WIDE.U32 R14, R14, R15, c[0x0][0x180] ;  /* 0x000060000e0ea625 */ /* 0x000fe200078e000f */
[----:B------:R-:W-:Y:S01]  /*01c0*/  CS2R R8, SRZ ;  /* 0x0000000000087805 */ /* 0x000fe2000001ff00 */
[----:B0-----:R-:W-:-:S03]  /*01d0*/  CS2R R6, SRZ ;  /* 0x0000000000067805 */ /* 0x001fc6000001ff00 */
[----:B------:R0:W5:Y:S01]  /*01e0*/  @!P2 LDG.E.64 R2, [R14.64] ;  /* 0x000000040e02a981 */ /* 0x000162000c1e1b00 */
[----:B------:R-:W-:-:S04]  /*01f0*/  @!P1 IMAD.WIDE.U32 R12, R12, R13, c[0x0][0x180] ;  /* 0x000060000c0c9625 */ /* 0x000fc800078e000d */
[----:B------:R-:W-:Y:S01]  /*0200*/  @!P3 IMAD.WIDE.U32 R18, R18, R19, c[0x0][0x180] ;  /* 0x000060001212b625 */ /* 0x000fe200078e0013 */
[----:B------:R1:W5:Y:S03]  /*0210*/  @!P1 LDG.E.64 R8, [R12.64] ;  /* 0x000000040c089981 */ /* 0x000366000c1e1b00 */
[----:B0-----:R-:W-:Y:S01]  /*0220*/  @!P0 IMAD R14, R0, 0x200, R5 ;  /* 0x00000200000e8824 */ /* 0x001fe200078e0205 */
[----:B------:R1:W5:Y:S01]  /*0230*/  @!P3 LDG.E.64 R6, [R18.64] ;  /* 0x000000041206b981 */ /* 0x000362000c1e1b00 */
[----:B------:R-:W-:-:S04]  /*0240*/  @!P0 IMAD.MOV.U32 R15, RZ, RZ, 0x8 ;  /* 0x00000008ff0f8424 */ /* 0x000fc800078e00ff */
[----:B------:R-:W-:-:S04]  /*0250*/  @!P0 IMAD.WIDE.U32 R14, R14, R15, c[0x0][0x178] ;  /* 0x00005e000e0e8625 */ /* 0x000fc800078e000f */
[----:B------:R-:W-:Y:S01]  /*0260*/  IMAD.MOV.U32 R11, RZ, RZ, R5 ;  /* 0x000000ffff0b7224 */ /* 0x000fe200078e0005 */
[----:B------:R-:W-:-:S04]  /*0270*/  @!P0 MOV R11, R10 ;  /* 0x0000000a000b8202 */ /* 0x000fc80000000f00 */
[----:B------:R-:W-:Y:S01]  /*0280*/  ISETP.GE.AND P1, PT, R11, R4, PT ;  /* 0x000000040b00720c */ /* 0x000fe20003f26270 */
[----:B------:R-:W-:Y:S01]  /*0290*/  BSSY B0, `(.L_x_3328) ;  /* 0x0000013000007945 */ /* 0x000fe20003800000 */
[----:B--2---:R-:W-:Y:S02]  /*02a0*/  LOP3.LUT R16, R16, c[0x0][0x170], RZ, 0x3c, !PT ;  /* 0x00005c0010107a12 */ /* 0x004fe400078e3cff */
[----:B------:R-:W-:-:S05]  /*02b0*/  LOP3.LUT R17, R17, c[0x0][0x174], RZ, 0x3c, !PT ;  /* 0x00005d0011117a12 */ /* 0x000fca00078e3cff */
[----:B------:R1:W-:Y:S04]  /*02c0*/  @!P0 STG.E.64 [R14.64], R16 ;  /* 0x000000100e008986 */ /* 0x0003e8000c101b04 */
[----:B------:R-:W-:Y:S05]  /*02d0*/  @P1 BRA `(.L_x_3329) ;  /* 0x000000e000001947 */ /* 0x000fea0003800000 */
[----:B------:R-:W-:Y:S01]  /*02e0*/  LEA R5, R0, R11, 0x9 ;  /* 0x0000000b00057211 */ /* 0x000fe200078e48ff */
[----:B-1----:R-:W-:Y:S01]  /*02f0*/  IMAD.MOV.U32 R14, RZ, RZ, 0x8 ;  /* 0x00000008ff0e7424 */ /* 0x002fe200078e00ff */
[----:B------:R-:W-:Y:S02]  /*0300*/  IADD3 R11, R11, 0x80, RZ ;  /* 0x000000800b0b7810 */ /* 0x000fe40007ffe0ff */
[----:B-----5:R-:W-:Y:S02]  /*0310*/  LOP3.LUT R12, R8, c[0x0][0x170], RZ, 0x3c, !PT ;  /* 0x00005c00080c7a12 */ /* 0x020fe400078e3cff */
[----:B------:R-:W-:-:S02]  /*0320*/  ISETP.GE.AND P0, PT, R11, R4, PT ;  /* 0x000000040b00720c */ /* 0x000fc40003f06270 */
[----:B------:R-:W-:Y:S01]  /*0330*/  LOP3.LUT R13, R9, c[0x0][0x174], RZ, 0x3c, !PT ;  /* 0x00005d00090d7a12 */ /* 0x000fe200078e3cff */
[----:B------:R-:W-:Y:S01]  /*0340*/  IMAD.WIDE.U32 R8, R5, R14, c[0x0][0x178] ;  /* 0x00005e0005087625 */ /* 0x000fe200078e000e */
[----:B------:R-:W-:Y:S02]  /*0350*/  LOP3.LUT R6, R6, c[0x0][0x170], RZ, 0x3c, !PT ;  /* 0x00005c0006067a12 */ /* 0x000fe400078e3cff */
[----:B------:R-:W-:Y:S02]  /*0360*/  LOP3.LUT R7, R7, c[0x0][0x174], RZ, 0x3c, !PT ;  /* 0x00005d0007077a12 */ /* 0x000fe400078e3cff */
[----:B------:R0:W-:Y:S05]  /*0370*/  STG.E.64 [R8.64], R12 ;  /* 0x0000000c08007986 */ /* 0x0001ea000c101b04 */
[----:B------:R-:W-:Y:S01]  /*0380*/  @!P0 IMAD R15, R0, 0x200, R11 ;  /* 0x00000200000f8824 */ /* 0x000fe200078e020b */
[----:B------:R-:W-:-:S03]  /*0390*/  @!P0 IADD3 R11, R11, 0x80, RZ ;  /* 0x000000800b0b8810 */ /* 0x000fc60007ffe0ff */
[----:B------:R-:W-:-:S05]  /*03a0*/  @!P0 IMAD.WIDE.U32 R14, R15, R14, c[0x0][0x178] ;  /* 0x00005e000f0e8625 */ /* 0x000fca00078e000e */
[----:B------:R0:W-:Y:S02]  /*03b0*/  @!P0 STG.E.64 [R14.64], R6 ;  /* 0x000000060e008986 */ /* 0x0001e4000c101b04 */
.L_x_3329:
[----:B------:R-:W-:Y:S05]  /*03c0*/  BSYNC B0 ;  /* 0x0000000000007941 */ /* 0x000fea0003800000 */
.L_x_3328:
[----:B------:R-:W-:-:S13]  /*03d0*/  ISETP.GE.AND P0, PT, R11, R4, PT ;  /* 0x000000040b00720c */ /* 0x000fda0003f06270 */
[----:B------:R-:W-:Y:S05]  /*03e0*/  @P0 EXIT ;  /* 0x000000000000094d */ /* 0x000fea0003800000 */
[----:B------:R-:W-:Y:S01]  /*03f0*/  LEA R0, R0, R11, 0x9 ;  /* 0x0000000b00007211 */ /* 0x000fe200078e48ff */
[----:B0----5:R-:W-:Y:S01]  /*0400*/  IMAD.MOV.U32 R7, RZ, RZ, 0x8 ;  /* 0x00000008ff077424 */ /* 0x021fe200078e00ff */
[----:B------:R-:W-:Y:S02]  /*0410*/  LOP3.LUT R4, R2, c[0x0][0x170], RZ, 0x3c, !PT ;  /* 0x00005c0002047a12 */ /* 0x000fe400078e3cff */
[----:B------:R-:W-:Y:S01]  /*0420*/  LOP3.LUT R5, R3, c[0x0][0x174], RZ, 0x3c, !PT ;  /* 0x00005d0003057a12 */ /* 0x000fe200078e3cff */
[----:B------:R-:W-:-:S05]  /*0430*/  IMAD.WIDE.U32 R2, R0, R7, c[0x0][0x178] ;  /* 0x00005e0000027625 */ /* 0x000fca00078e0007 */
[----:B------:R-:W-:Y:S01]  /*0440*/  STG.E.64 [R2.64], R4 ;  /* 0x0000000402007986 */ /* 0x000fe2000c101b04 */
[----:B------:R-:W-:Y:S05]  /*0450*/  EXIT ;  /* 0x000000000000794d */ /* 0x000fea0003800000 */
.L_x_3330:
        /* <DEDUP_REMOVED lines=10> */
.L_x_25071:


//--------------------- .text._ZN2at6native29vectorized_elementwise_kernelILi2ENS0_13AUnaryFunctorIlllNS0_17BitwiseXorFunctorIlEEEESt5arrayIPcLm2EEEEviT0_T1_ --------------------------
	.section	.text._ZN2at6native29vectorized_elementwise_kernelILi2ENS0_13AUnaryFunctorIlllNS0_17BitwiseXorFunctorIlEEEESt5arrayIPcLm2EEEEviT0_T1_,"ax",@progbits
	.sectioninfo	@"SHI_REGISTERS=32"
	.align	128
        .global         _ZN2at6native29vectorized_elementwise_kernelILi2ENS0_13AUnaryFunctorIlllNS0_17BitwiseXorFunctorIlEEEESt5arrayIPcLm2EEEEviT0_T1_
        .type           _ZN2at6native29vectorized_elementwise_kernelILi2ENS0_13AUnaryFunctorIlllNS0_17BitwiseXorFunctorIlEEEESt5arrayIPcLm2EEEEviT0_T1_,@function
        .size           _ZN2at6native29vectorized_elementwise_kernelILi2ENS0_13AUnaryFunctorIlllNS0_17BitwiseXorFunctorIlEEEESt5arrayIPcLm2EEEEviT0_T1_,(.L_x_25072 - _ZN2at6native29vectorized_elementwise_kernelILi2ENS0_13AUnaryFunctorIlllNS0_17BitwiseXorFunctorIlEEEESt5arrayIPcLm2EEEEviT0_T1_)
        .other          _ZN2at6native29vectorized_elementwise_kernelILi2ENS0_13AUnaryFunctorIlllNS0_17BitwiseXorFunctorIlEEEESt5arrayIPcLm2EEEEviT0_T1_,@"STO_CUDA_ENTRY STV_DEFAULT"
_ZN2at6native29vectorized_elementwise_kernelILi2ENS0_13AUnaryFunctorIlllNS0_17BitwiseXorFunctorIlEEEESt5arrayIPcLm2EEEEviT0_T1_:
.text._ZN2at6native29vectorized_elementwise_kernelILi2ENS0_13AUnaryFunctorIlllNS0_17BitwiseXorFunctorIlEEEESt5arrayIPcLm2EEEEviT0_T1_:
        /* <DEDUP_REMOVED lines=11> */
[----:B------:R-:W2:Y:S04]  /*00b0*/  LDG.E.128 R8, [R20.64] ;  /* 0x0000000414087981 */ /* 0x000ea8000c1e1d00 */
[----:B------:R-:W3:Y:S04]  /*00c0*/  LDG.E.128 R4, [R20.64+0x1800] ;  /* 0x0018000414047981 */ /* 0x000ee8000c1e1d00 */
[----:B------:R3:W4:Y:S04]  /*00d0*/  LDG.E.128 R16, [R20.64+0x800] ;  /* 0x0008000414107981 */ /* 0x000728000c1e1d00 */
[----:B------:R3:W5:Y:S01]  /*00e0*/  LDG.E.128 R12, [R20.64+0x1000] ;  /* 0x00100004140c7981 */ /* 0x000762000c1e1d00 */
[----:B------:R-:W-:-:S06]  /*00f0*/  IMAD.WIDE.U32 R24, R0, R25, c[0x0][0x178] ;  /* 0x00005e0000187625 */ /* 0x000fcc00078e0019 */
[----:B------:R-:W-:Y:S01]  /*0100*/  IMAD.WIDE R24, R23, 0x10, R24 ;  /* 0x0000001017187825 */ /* 0x000fe200078e0218 */
[----:B--2---:R-:W-:Y:S02]  /*0110*/  LOP3.LUT R2, R10, c[0x0][0x170], RZ, 0x3c, !PT ;  /* 0x00005c000a027a12 */ /* 0x004fe400078e3cff */
[----:B------:R-:W-:Y:S02]  /*0120*/  LOP3.LUT R3, R11, c[0x0][0x174], RZ, 0x3c, !PT ;  /* 0x00005d000b037a12 */ /* 0x000fe400078e3cff */
[----:B------:R-:W-:Y:S02]  /*0130*/  LOP3.LUT R0, R8, c[0x0][0x170], RZ, 0x3c, !PT ;  /* 0x00005c0008007a12 */ /* 0x000fe400078e3cff */
[----:B------:R-:W-:Y:S02]  /*0140*/  LOP3.LUT R9, R9, c[0x0][0x174], RZ, 0x3c, !PT ;  /* 0x00005d0009097a12 */ /* 0x000fe400078e3cff */
[----:B---3--:R-:W-:Y:S01]  /*0150*/  LOP3.LUT R20, R6, c[0x0][0x170], RZ, 0x3c, !PT ;  /* 0x00005c0006147a12 */ /* 0x008fe200078e3cff */
[----:B------:R-:W-:Y:S01]  /*0160*/  IMAD.MOV.U32 R6, RZ, RZ, R2 ;  /* 0x000000ffff067224 */ /* 0x000fe200078e0002 */
[----:B------:R-:W-:Y:S01]  /*0170*/  LOP3.LUT R21, R7, c[0x0][0x174], RZ, 0x3c, !PT ;  /* 0x00005d0007157a12 */ /* 0x000fe200078e3cff */
[----:B------:R-:W-:Y:S01]  /*0180*/  IMAD.MOV.U32 R7, RZ, RZ, R3 ;  /* 0x000000ffff077224 */ /* 0x000fe200078e0003 */
[----:B------:R-:W-:Y:S01]  /*0190*/  LOP3.LUT R22, R4, c[0x0][0x170], RZ, 0x3c, !PT ;  /* 0x00005c0004167a12 */ /* 0x000fe200078e3cff */
[----:B------:R-:W-:Y:S01]  /*01a0*/  IMAD.MOV.U32 R4, RZ, RZ, R0 ;  /* 0x000000ffff047224 */ /* 0x000fe200078e0000 */
[----:B------:R-:W-:Y:S01]  /*01b0*/  LOP3.LUT R23, R5, c[0x0][0x174], RZ, 0x3c, !PT ;  /* 0x00005d0005177a12 */ /* 0x000fe200078e3cff */
[----:B------:R-:W-:Y:S01]  /*01c0*/  IMAD.MOV.U32 R5, RZ, RZ, R9 ;  /* 0x000000ffff057224 */ /* 0x000fe200078e0009 */
[----:B----4-:R-:W-:-:S02]  /*01d0*/  LOP3.LUT R8, R18, c[0x0][0x170], RZ, 0x3c, !PT ;  /* 0x00005c0012087a12 */ /* 0x010fc400078e3cff */
[----:B------:R-:W-:Y:S02]  /*01e0*/  LOP3.LUT R10, R16, c[0x0][0x170], RZ, 0x3c, !PT ;  /* 0x00005c00100a7a12 */ /* 0x000fe400078e3cff */
[----:B------:R-:W-:Y:S01]  /*01f0*/  LOP3.LUT R11, R17, c[0x0][0x174], RZ, 0x3c, !PT ;  /* 0x00005d00110b7a12 */ /* 0x000fe200078e3cff */
[----:B------:R0:W-:Y:S01]  /*0200*/  STG.E.128 [R24.64], R4 ;  /* 0x0000000418007986 */ /* 0x0001e2000c101d04 */
[----:B------:R-:W-:Y:S01]  /*0210*/  LOP3.LUT R19, R19, c[0x0][0x174], RZ, 0x3c, !PT ;  /* 0x00005d0013137a12 */ /* 0x000fe200078e3cff */
[----:B------:R-:W-:Y:S01]  /*0220*/  IMAD.MOV.U32 R18, RZ, RZ, R8 ;  /* 0x000000ffff127224 */ /* 0x000fe200078e0008 */
[----:B-----5:R-:W-:Y:S01]  /*0230*/  LOP3.LUT R14, R14, c[0x0][0x170], RZ, 0x3c, !PT ;  /* 0x00005c000e0e7a12 */ /* 0x020fe200078e3cff */
[----:B------:R-:W-:Y:S01]  /*0240*/  IMAD.MOV.U32 R16, RZ, RZ, R10 ;  /* 0x000000ffff107224 */ /* 0x000fe200078e000a */
[----:B------:R-:W-:Y:S02]  /*0250*/  LOP3.LUT R15, R15, c[0x0][0x174], RZ, 0x3c, !PT ;  /* 0x00005d000f0f7a12 */ /* 0x000fe400078e3cff */
[----:B------:R-:W-:-:S02]  /*0260*/  LOP3.LUT R12, R12, c[0x0][0x170], RZ, 0x3c, !PT ;  /* 0x00005c000c0c7a12 */ /* 0x000fc400078e3cff */
[----:B------:R-:W-:Y:S02]  /*0270*/  LOP3.LUT R13, R13, c[0x0][0x174], RZ, 0x3c, !PT ;  /* 0x00005d000d0d7a12 */ /* 0x000fe400078e3cff */
[----:B------:R-:W-:Y:S01]  /*0280*/  MOV R17, R11 ;  /* 0x0000000b00117202 */ /* 0x000fe20000000f00 */
[----:B0-----:R-:W-:Y:S02]  /*0290*/  IMAD.MOV.U32 R6, RZ, RZ, R20 ;  /* 0x000000ffff067224 */ /* 0x001fe400078e0014 */
[----:B------:R-:W-:Y:S02]  /*02a0*/  IMAD.MOV.U32 R7, RZ, RZ, R21 ;  /* 0x000000ffff077224 */ /* 0x000fe400078e0015 */
[----:B------:R-:W-:Y:S02]  /*02b0*/  IMAD.MOV.U32 R4, RZ, RZ, R22 ;  /* 0x000000ffff047224 */ /* 0x000fe400078e0016 */
[----:B------:R-:W-:Y:S01]  /*02c0*/  IMAD.MOV.U32 R5, RZ, RZ, R23 ;  /* 0x000000ffff057224 */ /* 0x000fe200078e0017 */
[----:B------:R-:W-:Y:S04]  /*02d0*/  STG.E.128 [R24.64+0x800], R16 ;  /* 0x0008001018007986 */ /* 0x000fe8000c101d04 */
[----:B------:R-:W-:Y:S04]  /*02e0*/  STG.E.128 [R24.64+0x1000], R12 ;  /* 0x0010000c18007986 */ /* 0x000fe8000c101d04 */
[----:B------:R-:W-:Y:S01]  /*02f0*/  STG.E.128 [R24.64+0x1800], R4 ;  /* 0x0018000418007986 */ /* 0x000fe2000c101d04 */
[----:B------:R-:W-:Y:S05]  /*0300*/  EXIT ;  /* 0x000000000000794d */ /* 0x000fea0003800000 */
.L_x_3331:
[----:B------:R-:W0:Y:S01]  /*0310*/  S2R R19, SR_TID.X ;  /* 0x0000000000137919 */ /* 0x000e220000002100 */
[----:B------:R-:W-:Y:S01]  /*0320*/  CS2R R22, SRZ ;  /* 0x0000000000167805 */ /* 0x000fe2000001ff00 */
[----:B------:R-:W-:Y:S01]  /*0330*/  CS2R R8, SRZ ;  /* 0x0000000000087805 */ /* 0x000fe2000001ff00 */
        /* <DEDUP_REMOVED lines=8> */
[----:B------:R0:W2:Y:S05]  /*03c0*/  @!P0 LDG.E.64 R8, [R26.64] ;  /* 0x000000041a088981 */ /* 0x0000aa000c1e1b00 */
[----:B------:R-:W-:Y:S01]  /*03d0*/  @!P2 IMAD.IADD R20, R0, 0x1, R15 ;  /* 0x000000010014a824 */ /* 0x000fe200078e020f */
[----:B------:R-:W-:-:S04]  /*03e0*/  @!P2 IADD3 R15, R15, 0x80, RZ ;  /* 0x000000800f0fa810 */ /* 0x000fc80007ffe0ff */
[----:B------:R-:W-:-:S13]  /*03f0*/  ISETP.GE.AND P1, PT, R15, R18, PT ;  /* 0x000000120f00720c */ /* 0x000fda0003f26270 */
[----:B------:R-:W-:Y:S01]  /*0400*/  @!P1 IMAD.IADD R21, R0, 0x1, R15 ;  /* 0x0000000100159824 */ /* 0x000fe200078e020f */
[----:B------:R-:W-:-:S04]  /*0410*/  @!P1 IADD3 R15, R15, 0x80, RZ ;  /* 0x000000800f0f9810 */ /* 0x000fc80007ffe0ff */
[----:B------:R-:W-:-:S13]  /*0420*/  ISETP.GE.AND P6, PT, R15, R18, PT ;  /* 0x000000120f00720c */ /* 0x000fda0003fc6270 */
[----:B------:R-:W-:Y:S01]  /*0430*/  @!P6 IADD3 R10, R0, R15, RZ ;  /* 0x0000000f000ae210 */ /* 0x000fe20007ffe0ff */
[----:B------:R-:W-:Y:S01]  /*0440*/  @!P6 IMAD.MOV.U32 R11, RZ, RZ, 0x8 ;  /* 0x00000008ff0be424 */ /* 0x000fe200078e00ff */
[----:B------:R-:W-:-:S03]  /*0450*/  @!P6 IADD3 R15, R15, 0x80, RZ ;  /* 0x000000800f0fe810 */ /* 0x000fc60007ffe0ff */
[----:B------:R-:W-:Y:S01]  /*0460*/  @!P6 IMAD.WIDE.U32 R10, R10, R11, c[0x0][0x180] ;  /* 0x000060000a0ae625 */ /* 0x000fe200078e000b */
[----:B------:R-:W-:-:S04]  /*0470*/  ISETP.GE.AND P3, PT, R15, R18, PT ;  /* 0x000000120f00720c */ /* 0x000fc80003f66270 */
[----:B------:R1:W3:Y:S09]  /*0480*/  @!P6 LDG.E.64 R22, [R10.64] ;  /* 0x000000040a16e981 */ /* 0x0002f2000c1e1b00 */
        /* <DEDUP_REMOVED lines=9> */
[----:B------:R-:W-:Y:S01]  /*0520*/  @!P4 MOV R14, 0x8 ;  /* 0x00000008000ec802 */ /* 0x000fe20000000f00 */
[----:B------:R-:W-:Y:S02]  /*0530*/  @!P5 IMAD.MOV.U32 R29, RZ, RZ, 0x8 ;  /* 0x00000008ff1dd424 */ /* 0x000fe400078e00ff */
[----:B------:R-:W-:Y:S01]  /*0540*/  @!P3 IMAD.MOV.U32 R25, RZ, RZ, 0x8 ;  /* 0x00000008ff19b424 */ /* 0x000fe200078e00ff */
[----:B------:R-:W-:Y:S01]  /*0550*/  CS2R R6, SRZ ;  /* 0x0000000000067805 */ /* 0x000fe2000001ff00 */
[----:B-1----:R-:W-:Y:S01]  /*0560*/  @!P4 IMAD.WIDE.U32 R10, R13, R14, c[0x0][0x180] ;  /* 0x000060000d0ac625 */ /* 0x002fe200078e000e */
[----:B------:R-:W-:Y:S01]  /*0570*/  CS2R R2, SRZ ;  /* 0x0000000000027805 */ /* 0x000fe2000001ff00 */
[----:B------:R-:W-:-:S04]  /*0580*/  CS2R R4, SRZ ;  /* 0x0000000000047805 */ /* 0x000fc8000001ff00 */
[----:B------:R-:W-:Y:S02]  /*0590*/  @!P6 IMAD.IADD R16, R0, 0x1, R15 ;  /* 0x000000010010e824 */ /* 0x000fe400078e020f */
[----:B------:R-:W-:Y:S01]  /*05a0*/  @!P6 IMAD.MOV.U32 R17, RZ, RZ, 0x8 ;  /* 0x00000008ff11e424 */ /* 0x000fe200078e00ff */
[----:B------:R-:W-:Y:S01]  /*05b0*/  CS2R R14, SRZ ;  /* 0x00000000000e7805 */ /* 0x000fe2000001ff00 */
[----:B------:R-:W-:Y:S01]  /*05c0*/  @!P5 IMAD.WIDE.U32 R12, R12, R29, c[0x0][0x180] ;  /* 0x000060000c0cd625 */ /* 0x000fe200078e001d */
[----:B------:R1:W4:Y:S03]  /*05d0*/  @!P4 LDG.E.64 R4, [R10.64] ;  /* 0x000000040a04c981 */ /* 0x000326000c1e1b00 */
[----:B------:R-:W-:Y:S01]  /*05e0*/  @!P3 IMAD.WIDE.U32 R24, R24, R25, c[0x0][0x180] ;  /* 0x000060001818b625 */ /* 0x000fe200078e0019 */
[----:B------:R0:W4:Y:S03]  /*05f0*/  @!P5 LDG.E.64 R6, [R12.64] ;  /* 0x000000040c06d981 */ /* 0x000126000c1e1b00 */
[----:B------:R-:W-:Y:S01]  /*0600*/  @!P6 IMAD.WIDE.U32 R16, R16, R17, c[0x0][0x180] ;  /* 0x000060001010e625 */ /* 0x000fe200078e0011 */
[----:B------:R1:W4:Y:S04]  /*0610*/  @!P3 LDG.E.64 R2, [R24.64] ;  /* 0x000000041802b981 */ /* 0x000328000c1e1b00 */
[----:B------:R1:W4:Y:S01]  /*0620*/  @!P6 LDG.E.64 R14, [R16.64] ;  /* 0x00000004100ee981 */ /* 0x000322000c1e1b00 */
[----:B------:R-:W-:-:S02]  /*0630*/  @!P2 IMAD.MOV.U32 R29, RZ, RZ, 0x8 ;  /* 0x00000008ff1da424 */ /* 0x000fc400078e00ff */
[----:B0-----:R-:W-:Y:S02]  /*0640*/  @!P1 IMAD.MOV.U32 R12, RZ, RZ, 0x8 ;  /* 0x00000008ff0c9424 */ /* 0x001fe400078e00ff */
[----:B-1----:R-:W-:Y:S01]  /*0650*/  @!P2 IMAD.WIDE.U32 R10, R20, R29, c[0x0][0x180] ;  /* 0x00006000140aa625 */ /* 0x002fe200078e001d */
[----:B------:R-:W-:Y:S01]  /*0660*/  CS2R R24, SRZ ;  /* 0x0000000000187805 */ /* 0x000fe2000001ff00 */
[----:B------:R-:W-:Y:S02]  /*0670*/  CS2R R26, SRZ ;  /* 0x00000000001a7805 */ /* 0x000fe4000001ff00 */
[----:B------:R-:W-:Y:S02]  /*0680*/  @!P0 IMAD.IADD R29, R0, 0x1, R19 ;  /* 0x00000001001d8824 */ /* 0x000fe400078e0213 */
[----:B------:R-:W-:Y:S02]  /*0690*/  @!P0 IMAD.MOV.U32 R16, RZ, RZ, 0x8 ;  /* 0x00000008ff108424 */ /* 0x000fe400078e00ff */
[----:B------:R-:W-:Y:S01]  /*06a0*/  @!P1 IMAD.WIDE.U32 R20, R21, R12, c[0x0][0x180] ;  /* 0x0000600015149625 */ /* 0x000fe200078e000c */
[----:B------:R-:W-:Y:S01]  /*06b0*/  @!P0 MOV R19, R28 ;  /* 0x0000001c00138202 */ /* 0x000fe20000000f00 */
[----:B------:R0:W5:Y:S02]  /*06c0*/  @!P2 LDG.E.64 R24, [R10.64] ;  /* 0x000000040a18a981 */ /* 0x000164000c1e1b00 */
[----:B------:R-:W-:-:S02]  /*06d0*/  @!P0 IMAD.WIDE.U32 R16, R29, R16, c[0x0][0x178] ;  /* 0x00005e001d108625 */ /* 0x000fc400078e0010 */
[----:B------:R1:W5:Y:S01]  /*06e0*/  @!P1 LDG.E.64 R26, [R20.64] ;  /* 0x00000004141a9981 */ /* 0x000362000c1e1b00 */
[----:B------:R-:W-:Y:S01]  /*06f0*/  BSSY B0, `(.L_x_3332) ;  /* 0x000003e000007945 */ /* 0x000fe20003800000 */
[----:B------:R-:W-:Y:S01]  /*0700*/  BSSY B1, `(.L_x_3333) ;  /* 0x0000036000017945 */ /* 0x000fe20003800000 */
[----:B--2---:R-:W-:Y:S02]  /*0710*/  LOP3.LUT R12, R8, c[0x0][0x170], RZ, 0x3c, !PT ;  /* 0x00005c00080c7a12 */ /* 0x004fe400078e3cff */
[----:B------:R-:W-:-:S05]  /*0720*/  LOP3.LUT R13, R9, c[0x0][0x174], RZ, 0x3c, !PT ;  /* 0x00005d00090d7a12 */ /* 0x000fca00078e3cff */
[----:B------:R1:W-:Y:S01]  /*0730*/  @!P0 STG.E.64 [R16.64], R12 ;  /* 0x0000000c10008986 */ /* 0x0003e2000c101b04 */
[----:B------:R-:W-:Y:S02]  /*0740*/  ISETP.GE.AND P0, PT, R19, R18, PT ;  /* 0x000000121300720c */ /* 0x000fe40003f06270 */
[----:B---3--:R-:W-:Y:S02]  /*0750*/  LOP3.LUT R8, R22, c[0x0][0x170], RZ, 0x3c, !PT ;  /* 0x00005c0016087a12 */ /* 0x008fe400078e3cff */
[----:B------:R-:W-:Y:S02]  /*0760*/  LOP3.LUT R9, R23, c[0x0][0x174], RZ, 0x3c, !PT ;  /* 0x00005d0017097a12 */ /* 0x000fe400078e3cff */
[----:B----4-:R-:W-:Y:S02]  /*0770*/  LOP3.LUT R4, R4, c[0x0][0x170], RZ, 0x3c, !PT ;  /* 0x00005c0004047a12 */ /* 0x010fe400078e3cff */
[----:B------:R-:W-:Y:S02]  /*0780*/  LOP3.LUT R5, R5, c[0x0][0x174], RZ, 0x3c, !PT ;  /* 0x00005d0005057a12 */ /* 0x000fe400078e3cff */
[----:B0-----:R-:W-:-:S02]  /*0790*/  LOP3.LUT R10, R6, c[0x0][0x170], RZ, 0x3c, !PT ;  /* 0x00005c00060a7a12 */ /* 0x001fc400078e3cff */
[----:B------:R-:W-:Y:S02]  /*07a0*/  LOP3.LUT R11, R7, c[0x0][0x174], RZ, 0x3c, !PT ;  /* 0x00005d00070b7a12 */ /* 0x000fe400078e3cff */
[----:B------:R-:W-:Y:S02]  /*07b0*/  LOP3.LUT R2, R2, c[0x0][0x170], RZ, 0x3c, !PT ;  /* 0x00005c0002027a12 */ /* 0x000fe400078e3cff */
[----:B------:R-:W-:Y:S02]  /*07c0*/  LOP3.LUT R3, R3, c[0x0][0x174], RZ, 0x3c, !PT ;  /* 0x00005d0003037a12 */ /* 0x000fe400078e3cff */
[----:B------:R-:W-:Y:S02]  /*07d0*/  LOP3.LUT R6, R14, c[0x0][0x170], RZ, 0x3c, !PT ;  /* 0x00005c000e067a12 */ /* 0x000fe400078e3cff */
[----:B------:R-:W-:Y:S01]  /*07e0*/  LOP3.LUT R7, R15, c[0x0][0x174], RZ, 0x3c, !PT ;  /* 0x00005d000f077a12 */ /* 0x000fe200078e3cff */
[----:B------:R-:W-:Y:S05]  /*07f0*/  @P0 BRA `(.L_x_3334) ;  /* 0x0000010000000947 */ /* 0x000fea0003800000 */
[----:B-1----:R-:W-:Y:S01]  /*0800*/  IMAD.IADD R12, R0, 0x1, R19 ;  /* 0x00000001000c7824 */ /* 0x002fe200078e0213 */
[----:B-----5:R-:W-:Y:S01]  /*0810*/  LOP3.LUT R14, R24, c[0x0][0x170], RZ, 0x3c, !PT ;  /* 0x00005c00180e7a12 */ /* 0x020fe200078e3cff */
[----:B------:R-:W-:Y:S01]  /*0820*/  IMAD.MOV.U32 R13, RZ, RZ, 0x8 ;  /* 0x00000008ff0d7424 */ /* 0x000fe200078e00ff */
[----:B------:R-:W-:-:S02]  /*0830*/  LOP3.LUT R15, R25, c[0x0][0x174], RZ, 0x3c, !PT ;  /* 0x00005d00190f7a12 */ /* 0x000fc400078e3cff */
[----:B------:R-:W-:Y:S01]  /*0840*/  IADD3 R19, R19, 0x80, RZ ;  /* 0x0000008013137810 */ /* 0x000fe20007ffe0ff */
[----:B------:R-:W-:-:S03]  /*0850*/  IMAD.WIDE.U32 R12, R12, R13, c[0x0][0x178] ;  /* 0x00005e000c0c7625 */ /* 0x000fc600078e000d */
[----:B------:R-:W-:Y:S02]  /*0860*/  ISETP.GE.AND P0, PT, R19, R18, PT ;  /* 0x000000121300720c */ /* 0x000fe40003f06270 */
[----:B------:R0:W-:Y:S11]  /*0870*/  STG.E.64 [R12.64], R14 ;  /* 0x0000000e0c007986 */ /* 0x0001f6000c101b04 */
[----:B------:R-:W-:Y:S05]  /*0880*/  @P0 BRA `(.L_x_3335) ;  /* 0x000000e000000947 */ /* 0x000fea0003800000 */
[----:B0-----:R-:W-:Y:S01]  /*0890*/  IMAD.IADD R14, R0, 0x1, R19 ;  /* 0x00000001000e7824 */ /* 0x001fe200078e0213 */
[----:B------:R-:W-:Y:S01]  /*08a0*/  LOP3.LUT R12, R26, c[0x0][0x170], RZ, 0x3c, !PT ;  /* 0x00005c001a0c7a12 */ /* 0x000fe200078e3cff */
[----:B------:R-:W-:Y:S01]  /*08b0*/  IMAD.MOV.U32 R15, RZ, RZ, 0x8 ;  /* 0x00000008ff0f7424 */ /* 0x000fe200078e00ff */
[----:B------:R-:W-:-:S02]  /*08c0*/  LOP3.LUT R13, R27, c[0x0][0x174], RZ, 0x3c, !PT ;  /* 0x00005d001b0d7a12 */ /* 0x000fc400078e3cff */
[----:B------:R-:W-:Y:S01]  /*08d0*/  IADD3 R19, R19, 0x80, RZ ;  /* 0x0000008013137810 */ /* 0x000fe20007ffe0ff */
[----:B------:R-:W-:-:S05]  /*08e0*/  IMAD.WIDE.U32 R14, R14, R15, c[0x0][0x178] ;  /* 0x00005e000e0e7625 */ /* 0x000fca00078e000f */
[----:B------:R0:W-:Y:S02]  /*08f0*/  STG.E.64 [R14.64], R12 ;  /* 0x0000000c0e007986 */ /* 0x0001e4000c101b04 */
.L_x_3334:
[----:B-1----:R-:W-:-:S13]  /*0900*/  ISETP.GE.AND P0, PT, R19, R18, PT ;  /* 0x000000121300720c */ /* 0x002fda0003f06270 */
[----:B------:R-:W-:Y:S05]  /*0910*/  @P0 BRA `(.L_x_3336) ;  /* 0x000000c000000947 */ /* 0x000fea0003800000 */
[----:B0-----:R-:W-:Y:S01]  /*0920*/  IMAD.IADD R12, R0, 0x1, R19 ;  /* 0x00000001000c7824 */ /* 0x001fe200078e0213 */
[----:B------:R-:W-:Y:S01]  /*0930*/  IADD3 R19, R19, 0x80, RZ ;  /* 0x0000008013137810 */ /* 0x000fe20007ffe0ff */
[----:B------:R-:W-:-:S04]  /*0940*/  IMAD.MOV.U32 R13, RZ, RZ, 0x8 ;  /* 0x00000008ff0d7424 */ /* 0x000fc800078e00ff */
[----:B------:R-:W-:-:S05]  /*0950*/  IMAD.WIDE.U32 R12, R12, R13, c[0x0][0x178] ;  /* 0x00005e000c0c7625 */ /* 0x000fca00078e000d */
[----:B------:R0:W-:Y:S02]  /*0960*/  STG.E.64 [R12.64], R8 ;  /* 0x000000080c007986 */ /* 0x0001e4000c101b04 */
.L_x_3335:
[----:B------:R-:W-:-:S13]  /*0970*/  ISETP.GE.AND P0, PT, R19, R18, PT ;  /* 0x000000121300720c */ /* 0x000fda0003f06270 */
[----:B------:R-:W-:Y:S05]  /*0980*/  @P0 BRA `(.L_x_3337) ;  /* 0x000000d000000947 */ /* 0x000fea0003800000 */
[----:B0-----:R-:W-:Y:S01]  /*0990*/  HFMA2.MMA R9, -RZ, RZ, 0, 4.76837158203125e-07 ;  /* 0x00000008ff097435 */ /* 0x001fe200000001ff */
[----:B------:R-:W-:Y:S01]  /*09a0*/  IMAD.IADD R8, R0, 0x1, R19 ;  /* 0x0000000100087824 */ /* 0x000fe200078e0213 */
[----:B------:R-:W-:-:S08]  /*09b0*/  IADD3 R19, R19, 0x80, RZ ;  /* 0x0000008013137810 */ /* 0x000fd00007ffe0ff */
[----:B------:R-:W-:-:S05]  /*09c0*/  IMAD.WIDE.U32 R8, R8, R9, c[0x0][0x178] ;  /* 0x00005e0008087625 */ /* 0x000fca00078e0009 */
[----:B------:R0:W-:Y:S02]  /*09d0*/  STG.E.64 [R8.64], R2 ;  /* 0x0000000208007986 */ /* 0x0001e4000c101b04 */
.L_x_3336:
[----:B------:R-:W-:-:S13]  /*09e0*/  ISETP.GE.AND P0, PT, R19, R18, PT ;  /* 0x000000121300720c */ /* 0x000fda0003f06270 */
[----:B------:R-:W-:Y:S01]  /*09f0*/  @P0 BREAK B1 ;  /* 0x0000000000010942 */ /* 0x000fe20003800000 */
[----:B------:R-:W-:Y:S05]  /*0a00*/  @P0 BRA `(.L_x_3338) ;  /* 0x000000c000000947 */ /* 0x000fea0003800000 */
[----:B0-----:R-:W-:Y:S01]  /*0a10*/  IMAD.IADD R2, R0, 0x1, R19 ;  /* 0x0000000100027824 */ /* 0x001fe200078e0213 */
[----:B------:R-:W-:Y:S01]  /*0a20*/  IADD3 R19, R19, 0x80, RZ ;  /* 0x0000008013137810 */ /* 0x000fe20007ffe0ff */
[----:B------:R-:W-:-:S04]  /*0a30*/  IMAD.MOV.U32 R3, RZ, RZ, 0x8 ;  /* 0x00000008ff037424 */ /* 0x000fc800078e00ff */
[----:B------:R-:W-:-:S05]  /*0a40*/  IMAD.WIDE.U32 R2, R2, R3, c[0x0][0x178] ;  /* 0x00005e0002027625 */ /* 0x000fca00078e0003 */
[----:B------:R0:W-:Y:S02]  /*0a50*/  STG.E.64 [R2.64], R4 ;  /* 0x0000000402007986 */ /* 0x0001e4000c101b04 */
.L_x_3337:
[----:B------:R-:W-:Y:S05]  /*0a60*/  BSYNC B1 ;  /* 0x0000000000017941 */ /* 0x000fea0003800000 */
.L_x_3333:
[----:B------:R-:W-:-:S13]  /*0a70*/  ISETP.GE.AND P0, PT, R19, R18, PT ;  /* 0x000000121300720c */ /* 0x000fda0003f06270 */
[----:B0-----:R-:W-:Y:S01]  /*0a80*/  @!P0 IMAD.IADD R2, R0, 0x1, R19 ;  /* 0x0000000100028824 */ /* 0x001fe200078e0213 */
[----:B------:R-:W-:Y:S01]  /*0a90*/  @!P0 IADD3 R19, R19, 0x80, RZ ;  /* 0x0000008013138810 */ /* 0x000fe20007ffe0ff */
[----:B------:R-:W-:-:S04]  /*0aa0*/  @!P0 IMAD.MOV.U32 R3, RZ, RZ, 0x8 ;  /* 0x00000008ff038424 */ /* 0x000fc800078e00ff */
[----:B------:R-:W-:-:S05]  /*0ab0*/  @!P0 IMAD.WIDE.U32 R2, R2, R3, c[0x0][0x178] ;  /* 0x00005e0002028625 */ /* 0x000fca00078e0003 */
[----:B------:R0:W-:Y:S02]  /*0ac0*/  @!P0 STG.E.64 [R2.64], R10 ;  /* 0x0000000a02008986 */ /* 0x0001e4000c101b04 */
.L_x_3338:
[----:B------:R-:W-:Y:S05]  /*0ad0*/  BSYNC B0 ;  /* 0x0000000000007941 */ /* 0x000fea0003800000 */
.L_x_3332:
[----:B------:R-:W-:Y:S01]  /*0ae0*/  WARPSYNC 0xffffffff ;  /* 0xffffffff00007948 */ /* 0x000fe20003800000 */
[----:B------:R-:W-:-:S13]  /*0af0*/  ISETP.GE.AND P0, PT, R19, R18, PT ;  /* 0x000000121300720c */ /* 0x000fda0003f06270 */
[----:B------:R-:W-:Y:S05]  /*0b00*/  @P0 EXIT ;  /* 0x000000000000094d */ /* 0x000fea0003800000 */
[----:B0-----:R-:W-:Y:S02]  /*0b10*/  IMAD.IADD R2, R0, 0x1, R19 ;  /* 0x0000000100027824 */ /* 0x001fe400078e0213 */
[----:B------:R-:W-:-:S04]  /*0b20*/  IMAD.MOV.U32 R3, RZ, RZ, 0x8 ;  /* 0x00000008ff037424 */ /* 0x000fc800078e00ff */
[----:B------:R-:W-:-:S05]  /*0b30*/  IMAD.WIDE.U32 R2, R2, R3, c[0x0][0x178] ;  /* 0x00005e0002027625 */ /* 0x000fca00078e0003 */
[----:B------:R-:W-:Y:S01]  /*0b40*/  STG.E.64 [R2.64], R6 ;  /* 0x0000000602007986 */ /* 0x000fe2000c101b04 */
[----:B------:R-:W-:Y:S05]  /*0b50*/  EXIT ;  /* 0x000000000000794d */ /* 0x000fea0003800000 */
.L_x_3339:
        /* <DEDUP_REMOVED lines=10> */
.L_x_25072:


//--------------------- .text._ZN2at6native29vectorized_elementwise_kernelILi4ENS0_13AUnaryFunctorIlllNS0_17BitwiseXorFunctorIlEEEESt5arrayIPcLm2EEEEviT0_T1_ --------------------------
	.section	.text._ZN2at6native29vectorized_elementwise_kernelILi4ENS0_13AUnaryFunctorIlllNS0_17BitwiseXorFunctorIlEEEESt5arrayIPcLm2EEEEviT0_T1_,"ax",@progbits
	.sectioninfo	@"SHI_REGISTERS=32"
	.align	128
        .global         _ZN2at6native29vectorized_elementwise_kernelILi4ENS0_13AUnaryFunctorIlllNS0_17BitwiseXorFunctorIlEEEESt5arrayIPcLm2EEEEviT0_T1_
        .type           _ZN2at6native29vectorized_elementwise_kernelILi4ENS0_13AUnaryFunctorIlllNS0_17BitwiseXorFunctorIlEEEESt5arrayIPcLm2EEEEviT0_T1_,@function
        .size           _ZN2at6native29vectorized_elementwise_kernelILi4ENS0_13AUnaryFunctorIlllNS0_17BitwiseXorFunctorIlEEEESt5arrayIPcLm2EEEEviT0_T1_,(.L_x_25073 - _ZN2at6native29vectorized_elementwise_kernelILi4ENS0_13AUnaryFunctorIlllNS0_17BitwiseXorFunctorIlEEEESt5arrayIPcLm2EEEEviT0_T1_)
        .other          _ZN2at6native29vectorized_elementwise_kernelILi4ENS0_13AUnaryFunctorIlllNS0_17BitwiseXorFunctorIlEEEESt5arrayIPcLm2EEEEviT0_T1_,@"STO_CUDA_ENTRY STV_DEFAULT"
_ZN2at6native29vectorized_elementwise_kernelILi4ENS0_13AUnaryFunctorIlllNS0_17BitwiseXorFunctorIlEEEESt5arrayIPcLm2EEEEviT0_T1_:
.text._ZN2at6native29vectorized_elementwise_kernelILi4ENS0_13AUnaryFunctorIlllNS0_17BitwiseXorFunctorIlEEEESt5arrayIPcLm2EEEEviT0_T1_:
        /* <DEDUP_REMOVED lines=49> */
.L_x_3340:
        /* <DEDUP_REMOVED lines=95> */
.L_x_3343:
[----:B-1----:R-:W-:-:S13]  /*0900*/  ISETP.GE.AND P0, PT, R19, R18, PT ;  /* 0x000000121300720c */ /* 0x002fda0003f06270 */
[----:B------:R-:W-:Y:S05]  /*0910*/  @P0 BRA `(.L_x_3345) ;  /* 0x000000c000000947 */ /* 0x000fea0003800000 */
[----:B0-----:R-:W-:Y:S01]  /*0920*/  IMAD.IADD R12, R0, 0x1, R19 ;  /* 0x00000001000c7824 */ /* 0x001fe200078e0213 */
[----:B------:R-:W-:Y:S01]  /*0930*/  IADD3 R19, R19, 0x80, RZ ;  /* 0x0000008013137810 */ /* 0x000fe20007ffe0ff */
[----:B------:R-:W-:-:S04]  /*0940*/  IMAD.MOV.U32 R13, RZ, RZ, 0x8 ;  /* 0x00000008ff0d7424 */ /* 0x000fc800078e00ff */
[----:B------:R-:W-:-:S05]  /*0950*/  IMAD.WIDE.U32 R12, R12, R13, c[0x0][0x178] ;  /* 0x00005e000c0c7625 */ /* 0x000fca00078e000d */
[----:B------:R0:W-:Y:S02]  /*0960*/  STG.E.64 [R12.64], R8 ;  /* 0x000000080c007986 */ /* 0x0001e4000c101b04 */
.L_x_3344:
[----:B------:R-:W-:-:S13]  /*0970*/  ISETP.GE.AND P0, PT, R19, R18, PT ;  /* 0x000000121300720c */ /* 0x000fda0003f06270 */
[----:B------:R-:W-:Y:S05]  /*0980*/  @P0 BRA `(.L_x_3346) ;  /* 0x000000d000000947 */ /* 0x000fea0003800000 */
[----:B0-----:R-:W-:Y:S01]  /*0990*/  HFMA2.MMA R9, -RZ, RZ, 0, 4.76837158203125e-07 ;  /* 0x00000008ff097435 */ /* 0x001fe200000001ff */
[----:B------:R-:W-:Y:S01]  /*09a0*/  IMAD.IADD R8, R0, 0x1, R19 ;  /* 0x0000000100087824 */ /* 0x000fe200078e0213 */
[----:B------:R-:W-:-:S08]  /*09b0*/  IADD3 R19, R19, 0x80, RZ ;  /* 0x0000008013137810 */ /* 0x000fd00007ffe0ff */
[----:B------:R-:W-:-:S05]  /*09c0*/  IMAD.WIDE.U32 R8, R8, R9, c[0x0][0x178] ;  /* 0x00005e0008087625 */ /* 0x000fca00078e0009 */
[----:B------:R0:W-:Y:S02]  /*09d0*/  STG.E.64 [R8.64], R2 ;  /* 0x0000000208007986 */ /* 0x0001e4000c101b04 */
.L_x_3345:
        /* <DEDUP_REMOVED lines=8> */
.L_x_3346:
[----:B------:R-:W-:Y:S05]  /*0a60*/  BSYNC B1 ;  /* 0x0000000000017941 */ /* 0x000fea0003800000 */
.L_x_3342:
[----:B------:R-:W-:-:S13]  /*0a70*/  ISETP.GE.AND P0, PT, R19, R18, PT ;  /* 0x000000121300720c */ /* 0x000fda0003f06270 */
[----:B0-----:R-:W-:Y:S01]  /*0a80*/  @!P0 IMAD.IADD R2, R0, 0x1, R19 ;  /* 0x0000000100028824 */ /* 0x001fe200078e0213 */
[----:B------:R-:W-:Y:S01]  /*0a90*/  @!P0 IADD3 R19, R19, 0x80, RZ ;  /* 0x0000008013138810 */ /* 0x000fe20007ffe0ff */
[----:B------:R-:W-:-:S04]  /*0aa0*/  @!P0 IMAD.MOV.U32 R3, RZ, RZ, 0x8 ;  /* 0x00000008ff038424 */ /* 0x000fc800078e00ff */
[----:B------:R-:W-:-:S05]  /*0ab0*/  @!P0 IMAD.WIDE.U32 R2, R2, R3, c[0x0][0x178] ;  /* 0x00005e0002028625 */ /* 0x000fca00078e0003 */
[----:B------:R0:W-:Y:S02]  /*0ac0*/  @!P0 STG.E.64 [R2.64], R10 ;  /* 0x0000000a02008986 */ /* 0x0001e4000c101b04 */
.L_x_3347:
[----:B------:R-:W-:Y:S05]  /*0ad0*/  BSYNC B0 ;  /* 0x0000000000007941 */ /* 0x000fea0003800000 */
.L_x_3341:
        /* <DEDUP_REMOVED lines=8> */
.L_x_3348:
        /* <DEDUP_REMOVED lines=10> */
.L_x_25073:


//--------------------- .text._ZN2at6native29vectorized_elementwise_kernelILi8ENS0_13AUnaryFunctorIlllNS0_17BitwiseXorFunctorIlEEEESt5arrayIPcLm2EEEEviT0_T1_ --------------------------
	.section	.text._ZN2at6native29vectorized_elementwise_kernelILi8ENS0_13AUnaryFunctorIlllNS0_17BitwiseXorFunctorIlEEEESt5arrayIPcLm2EEEEviT0_T1_,"ax",@progbits
	.sectioninfo	@"SHI_REGISTERS=4"
	.align	128
        .global         _ZN2at6native29vectorized_elementwise_kernelILi8ENS0_13AUnaryFunctorIlllNS0_17BitwiseXorFunctorIlEEEESt5arrayIPcLm2EEEEviT0_T1_
        .type           _ZN2at6native29vectorized_elementwise_kernelILi8ENS0_13AUnaryFunctorIlllNS0_17BitwiseXorFunctorIlEEEESt5arrayIPcLm2EEEEviT0_T1_,@function
        .size           _ZN2at6native29vectorized_elementwise_kernelILi8ENS0_13AUnaryFunctorIlllNS0_17BitwiseXorFunctorIlEEEESt5arrayIPcLm2EEEEviT0_T1_,(.L_x_25074 - _ZN2at6native29vectorized_elementwise_kernelILi8ENS0_13AUnaryFunctorIlllNS0_17BitwiseXorFunctorIlEEEESt5arrayIPcLm2EEEEviT0_T1_)
        .other          _ZN2at6native29vectorized_elementwise_kernelILi8ENS0_13AUnaryFunctorIlllNS0_17BitwiseXorFunctorIlEEEESt5arrayIPcLm2EEEEviT0_T1_,@"STO_CUDA_ENTRY STV_DEFAULT"
_ZN2at6native29vectorized_elementwise_kernelILi8ENS0_13AUnaryFunctorIlllNS0_17BitwiseXorFunctorIlEEEESt5arrayIPcLm2EEEEviT0_T1_:
.text._ZN2at6native29vectorized_elementwise_kernelILi8ENS0_13AUnaryFunctorIlllNS0_17BitwiseXorFunctorIlEEEESt5arrayIPcLm2EEEEviT0_T1_:
[----:B------:R-:W-:Y:S02]  /*0000*/  MOV R1, c[0x0][0x28] ;  /* 0x00000a0000017a02 */ /* 0x000fe40000000f00 */
[----:B------:R-:W-:Y:S05]  /*0010*/  EXIT ;  /* 0x000000000000794d */ /* 0x000fea0003800000 */
.L_x_3349:
        /* <DEDUP_REMOVED lines=14> */
.L_x_25074:


//--------------------- .text._ZN2at6native18elementwise_kernelILi128ELi4EZNS0_15gpu_kernel_implINS0_13BinaryFunctorIlllNS0_17BitwiseXorFunctorIlEEEEEEvRNS_18TensorIteratorBaseERKT_EUliE_EEviT1_ --------------------------
	.section	.text._ZN2at6native18elementwise_kernelILi128ELi4EZNS0_15gpu_kernel_implINS0_13BinaryFunctorIlllNS0_17BitwiseXorFunctorIlEEEEEEvRNS_18TensorIteratorBaseERKT_EUliE_EEviT1_,"ax",@progbits
	.sectioninfo	@"SHI_REGISTERS=28"
	.align	128
        .global         _ZN2at6native18elementwise_kernelILi128ELi4EZNS0_15gpu_kernel_implINS0_13BinaryFunctorIlllNS0_17BitwiseXorFunctorIlEEEEEEvRNS_18TensorIteratorBaseERKT_EUliE_EEviT1_
        .type           _ZN2at6native18elementwise_kernelILi128ELi4EZNS0_15gpu_kernel_implINS0_13BinaryFunctorIlllNS0_17BitwiseXorFunctorIlEEEEEEvRNS_18TensorIteratorBaseERKT_EUliE_EEviT1_,@function
        .size           _ZN2at6native18elementwise_kernelILi128ELi4EZNS0_15gpu_kernel_implINS0_13BinaryFunctorIlllNS0_17BitwiseXorFunctorIlEEEEEEvRNS_18TensorIteratorBaseERKT_EUliE_EEviT1_,(.L_x_25075 - _ZN2at6native18elementwise_kernelILi128ELi4EZNS0_15gpu_kernel_implINS0_13BinaryFunctorIlllNS0_17BitwiseXorFunctorIlEEEEEEvRNS_18TensorIteratorBaseERKT_EUliE_EEviT1_)
        .other          _ZN2at6native18elementwise_kernelILi128ELi4EZNS0_15gpu_kernel_implINS0_13BinaryFunctorIlllNS0_17BitwiseXorFunctorIlEEEEEEvRNS_18TensorIteratorBaseERKT_EUliE_EEviT1_,@"STO_CUDA_ENTRY STV_DEFAULT"
_ZN2at6native18elementwise_kernelILi128ELi4EZNS0_15gpu_kernel_implINS0_13BinaryFunctorIlllNS0_17BitwiseXorFunctorIlEEEEEEvRNS_18TensorIteratorBaseERKT_EUliE_EEviT1_:
.text._ZN2at6native18elementwise_kernelILi128ELi4EZNS0_15gpu_kernel_implINS0_13BinaryFunctorIlllNS0_17BitwiseXorFunctorIlEEEEEEvRNS_18TensorIteratorBaseERKT_EUliE_EEviT1_:
        /* <DEDUP_REMOVED lines=264> */
.L_x_3352:
        /* <DEDUP_REMOVED lines=19> */
.L_x_3356:
[----:B------:R0:W5:Y:S01]  /*11b0*/  LDG.E.U8 R18, [R2.64] ;  /* 0x0000002402127981 */ /* 0x000162000c1e1100 */
[----:B------:R-:W-:Y:S01]  /*11c0*/  IMAD.MOV.U32 R19, RZ, RZ, RZ ;  /* 0x000000ffff137224 */ /* 0x000fe200078e00ff */
[----:B------:R-:W-:Y:S05]  /*11d0*/  BRA `(.L_x_3358) ;  /* 0x00000d5000007947 */ /* 0x000fea0003800000 */
.L_x_3355:
        /* <DEDUP_REMOVED lines=8> */
.L_x_3360:
[----:B------:R-:W2:Y:S02]  /*1260*/  LDG.E R18, [R2.64] ;  /* 0x0000002402127981 */ /* 0x000ea4000c1e1900 */
[----:B--2---:R-:W-:Y:S01]  /*1270*/  SHF.R.S32.HI R19, RZ, 0x1f, R18 ;  /* 0x0000001fff137819 */ /* 0x004fe20000011412 */
[----:B------:R-:W-:Y:S05]  /*1280*/  BRA `(.L_x_3358) ;  /* 0x00000ca000007947 */ /* 0x000fea0003800000 */
.L_x_3359:
[----:B------:R-:W2:Y:S02]  /*1290*/  LDG.E.S16 R18, [R2.64] ;  /* 0x0000002402127981 */ /* 0x000ea4000c1e1700 */
[----:B--2---:R-:W-:Y:S01]  /*12a0*/  SHF.R.S32.HI R19, RZ, 0x1f, R18 ;  /* 0x0000001fff137819 */ /* 0x004fe20000011412 */
[----:B------:R-:W-:Y:S05]  /*12b0*/  BRA `(.L_x_3358) ;  /* 0x00000c7000007947 */ /* 0x000fea0003800000 */
.L_x_3354:
        /* <DEDUP_REMOVED lines=9> */
.L_x_3362:
[----:B------:R-:W2:Y:S02]  /*1350*/  LDG.E.U16 R2, [R2.64] ;  /* 0x0000002402027981 */ /* 0x000ea4000c1e1500 */
[----:B--2---:R-:W-:-:S06]  /*1360*/  HADD2.F32 R18, -RZ, R2.H0_H0 ;  /* 0x20000002ff127230 */ /* 0x004fcc0000004100 */
[----:B------:R-:W0:Y:S01]  /*1370*/  F2I.S64.TRUNC R18, R18 ;  /* 0x0000001200127311 */ /* 0x000e22000020d900 */
[----:B------:R-:W-:Y:S05]  /*1380*/  BRA `(.L_x_3358) ;  /* 0x00000ba000007947 */ /* 0x000fea0003800000 */
.L_x_3361:
        /* <DEDUP_REMOVED lines=9> */
.L_x_3364:
[----:B------:R-:W2:Y:S02]  /*1420*/  LDG.E.U16 R2, [R2.64] ;  /* 0x0000002402027981 */ /* 0x000ea4000c1e1500 */
[----:B--2---:R-:W-:-:S06]  /*1430*/  HADD2.F32 R18, -RZ, R2.H0_H0 ;  /* 0x20000002ff127230 */ /* 0x004fcc0000004100 */
[----:B------:R-:W0:Y:S01]  /*1440*/  F2I.S64.TRUNC R18, R18 ;  /* 0x0000001200127311 */ /* 0x000e22000020d900 */
[----:B------:R-:W-:Y:S05]  /*1450*/  BRA `(.L_x_3358) ;  /* 0x00000ad000007947 */ /* 0x000fea0003800000 */
.L_x_3363:
[----:B------:R-:W2:Y:S02]  /*1460*/  LDG.E.64 R2, [R2.64] ;  /* 0x0000002402027981 */ /* 0x000ea4000c1e1b00 */
[----:B--2---:R0:W1:Y:S01]  /*1470*/  F2I.S64.F64.TRUNC R18, R2 ;  /* 0x0000000200127311 */ /* 0x004062000030d900 */
[----:B------:R-:W-:Y:S05]  /*1480*/  BRA `(.L_x_3358) ;  /* 0x00000aa000007947 */ /* 0x000fea0003800000 */
.L_x_3353:
        /* <DEDUP_REMOVED lines=13> */
.L_x_3367:
[----:B------:R-:W2:Y:S02]  /*1560*/  LDG.E.64 R2, [R2.64] ;  /* 0x0000002402027981 */ /* 0x000ea4000c1e1b00 */
[----:B--2---:R0:W1:Y:S01]  /*1570*/  F2I.S64.F64.TRUNC R18, R2 ;  /* 0x0000000200127311 */ /* 0x004062000030d900 */
[----:B------:R-:W-:Y:S05]  /*1580*/  BRA `(.L_x_3358) ;  /* 0x000009a000007947 */ /* 0x000fea0003800000 */
.L_x_3366:
        /* <DEDUP_REMOVED lines=27> */
.L_x_3369:
        /* <DEDUP_REMOVED lines=14> */
.L_x_3368:
[----:B------:R-:W2:Y:S02]  /*1820*/  LDG.E.U16 R18, [R2.64] ;  /* 0x0000002402127981 */ /* 0x000ea4000c1e1500 */
[----:B--2---:R-:W-:-:S06]  /*1830*/  PRMT R18, RZ, 0x5410, R18 ;  /* 0x00005410ff127816 */ /* 0x004fcc0000000012 */
[----:B------:R-:W0:Y:S01]  /*1840*/  F2I.S64.TRUNC R18, R18 ;  /* 0x0000001200127311 */ /* 0x000e22000020d900 */
[----:B------:R-:W-:Y:S05]  /*1850*/  BRA `(.L_x_3358) ;  /* 0x000006d000007947 */ /* 0x000fea0003800000 */
.L_x_3365:
        /* <DEDUP_REMOVED lines=11> */
.L_x_3372:
        /* <DEDUP_REMOVED lines=21> */
.L_x_3376:
[----:B------:R-:W-:Y:S05]  /*1a60*/  BSYNC B1 ;  /* 0x0000000000017941 */ /* 0x000fea0003800000 */
.L_x_3375:
[----:B------:R-:W-:Y:S01]  /*1a70*/  IMAD.SHL.U32 R2, R2, 0x100000, RZ ;  /* 0x0010000002027824 */ /* 0x000fe200078e00ff */
[----:B------:R-:W-:-:S04]  /*1a80*/  LEA R3, R0, 0x3b800000, 0x17 ;  /* 0x3b80000000037811 */ /* 0x000fc800078eb8ff */
[----:B------:R-:W-:Y:S02]  /*1a90*/  LOP3.LUT R18, R3, R2, R18, 0xfe, !PT ;  /* 0x0000000203127212 */ /* 0x000fe400078efe12 */
.L_x_3374:
[----:B------:R-:W-:Y:S05]  /*1aa0*/  BSYNC B0 ;  /* 0x0000000000007941 */ /* 0x000fea0003800000 */
.L_x_3373:
[----:B------:R-:W0:Y:S01]  /*1ab0*/  F2I.S64.TRUNC R18, R18 ;  /* 0x0000001200127311 */ /* 0x000e22000020d900 */
[----:B------:R-:W-:Y:S05]  /*1ac0*/  BRA `(.L_x_3358) ;  /* 0x0000046000007947 */ /* 0x000fea0003800000 */
.L_x_3371:
        /* <DEDUP_REMOVED lines=21> */
.L_x_3380:
[----:B------:R-:W-:Y:S05]  /*1c20*/  BSYNC B1 ;  /* 0x0000000000017941 */ /* 0x000fea0003800000 */
.L_x_3379:
[----:B------:R-:W-:Y:S01]  /*1c30*/  IMAD.SHL.U32 R2, R2, 0x200000, RZ ;  /* 0x0020000002027824 */ /* 0x000fe200078e00ff */
[----:B------:R-:W-:-:S04]  /*1c40*/  LEA R3, R0, 0x37800000, 0x17 ;  /* 0x3780000000037811 */ /* 0x000fc800078eb8ff */
[----:B------:R-:W-:Y:S02]  /*1c50*/  LOP3.LUT R18, R3, R2, R18, 0xfe, !PT ;  /* 0x0000000203127212 */ /* 0x000fe400078efe12 */
.L_x_3378:
[----:B------:R-:W-:Y:S05]  /*1c60*/  BSYNC B0 ;  /* 0x0000000000007941 */ /* 0x000fea0003800000 */
.L_x_3377:
[----:B------:R-:W0:Y:S01]  /*1c70*/  F2I.S64.TRUNC R18, R18 ;  /* 0x0000001200127311 */ /* 0x000e22000020d900 */
[----:B------:R-:W-:Y:S05]  /*1c80*/  BRA `(.L_x_3358) ;  /* 0x000002a000007947 */ /* 0x000fea0003800000 */
.L_x_3370:
        /* <DEDUP_REMOVED lines=14> */
.L_x_3384:
[----:B------:R-:W-:Y:S05]  /*1d70*/  BSYNC B0 ;  /* 0x0000000000007941 */ /* 0x000fea0003800000 */
.L_x_3383:
[----:B------:R-:W0:Y:S01]  /*1d80*/  F2I.S64.TRUNC R18, R18 ;  /* 0x0000001200127311 */ /* 0x000e22000020d900 */
[----:B------:R-:W-:Y:S05]  /*1d90*/  BRA `(.L_x_3358) ;  /* 0x0000019000007947 */ /* 0x000fea0003800000 */
.L_x_3357:
        /* <DEDUP_REMOVED lines=21> */
.L_x_3382:
[----:B------:R0:W5:Y:S01]  /*1ef0*/  LDG.E.64 R18, [R2.64] ;  /* 0x0000002402127981 */ /* 0x000162000c1e1b00 */
[----:B------:R-:W-:Y:S05]  /*1f00*/  BRA `(.L_x_3358) ;  /* 0x0000002000007947 */ /* 0x000fea0003800000 */
.L_x_3381:
[----:B------:R0:W5:Y:S01]  /*1f10*/  LDG.E R18, [R2.64] ;  /* 0x0000002402127981 */ /* 0x000162000c1e1900 */
[----:B------:R-:W-:-:S03]  /*1f20*/  IMAD.MOV.U32 R19, RZ, RZ, RZ ;  /* 0x000000ffff137224 */ /* 0x000fc600078e00ff */
.L_x_3358:
[----:B0-----:R-:W0:Y:S01]  /*1f30*/  LDC.U8 R2, c[0x0][0x3e3] ;  /* 0x0000f8c0ff027b82 */ /* 0x001e220000000000 */
        /* <DEDUP_REMOVED lines=16> */
.L_x_3388:
[----:B------:R0:W5:Y:S01]  /*2040*/  LDG.E.U8 R2, [R4.64] ;  /* 0x0000002404027981 */ /* 0x000162000c1e1100 */
[----:B------:R-:W-:Y:S01]  /*2050*/  IMAD.MOV.U32 R3, RZ, RZ, RZ ;  /* 0x000000ffff037224 */ /* 0x000fe200078e00ff */
[----:B------:R-:W-:Y:S05]  /*2060*/  BRA `(.L_x_3390) ;  /* 0x00000d5000007947 */ /* 0x000fea0003800000 */
.L_x_3387:
        /* <DEDUP_REMOVED lines=8> */
.L_x_3392:
[----:B------:R-:W2:Y:S02]  /*20f0*/  LDG.E R2, [R4.64] ;  /* 0x0000002404027981 */ /* 0x000ea4000c1e1900 */
[----:B--2---:R-:W-:Y:S01]  /*2100*/  SHF.R.S32.HI R3, RZ, 0x1f, R2 ;  /* 0x0000001fff037819 */ /* 0x004fe20000011402 */
[----:B------:R-:W-:Y:S05]  /*2110*/  BRA `(.L_x_3390) ;  /* 0x00000ca000007947 */ /* 0x000fea0003800000 */
.L_x_3391:
[----:B------:R-:W2:Y:S02]  /*2120*/  LDG.E.S16 R2, [R4.64] ;  /* 0x0000002404027981 */ /* 0x000ea4000c1e1700 */
[----:B--2---:R-:W-:Y:S01]  /*2130*/  SHF.R.S32.HI R3, RZ, 0x1f, R2 ;  /* 0x0000001fff037819 */ /* 0x004fe20000011402 */
[----:B------:R-:W-:Y:S05]  /*2140*/  BRA `(.L_x_3390) ;  /* 0x00000c7000007947 */ /* 0x000fea0003800000 */
.L_x_3386:
        /* <DEDUP_REMOVED lines=9> */
.L_x_3394:
[----:B------:R-:W2:Y:S02]  /*21e0*/  LDG.E.U16 R4, [R4.64] ;  /* 0x0000002404047981 */ /* 0x000ea4000c1e1500 */
[----:B--2---:R-:W-:-:S06]  /*21f0*/  HADD2.F32 R2, -RZ, R4.H0_H0 ;  /* 0x20000004ff027230 */ /* 0x004fcc0000004100 */
[----:B------:R-:W0:Y:S01]  /*2200*/  F2I.S64.TRUNC R2, R2 ;  /* 0x0000000200027311 */ /* 0x000e22000020d900 */
[----:B------:R-:W-:Y:S05]  /*2210*/  BRA `(.L_x_3390) ;  /* 0x00000ba000007947 */ /* 0x000fea0003800000 */
.L_x_3393:
        /* <DEDUP_REMOVED lines=9> */
.L_x_3396:
[----:B------:R-:W2:Y:S02]  /*22b0*/  LDG.E.U16 R4, [R4.64] ;  /* 0x0000002404047981 */ /* 0x000ea4000c1e1500 */
[----:B--2---:R-:W-:-:S06]  /*22c0*/  HADD2.F32 R2, -RZ, R4.H0_H0 ;  /* 0x20000004ff027230 */ /* 0x004fcc0000004100 */
[----:B------:R-:W0:Y:S01]  /*22d0*/  F2I.S64.TRUNC R2, R2 ;  /* 0x0000000200027311 */ /* 0x000e22000020d900 */
[----:B------:R-:W-:Y:S05]  /*22e0*/  BRA `(.L_x_3390) ;  /* 0x00000ad000007947 */ /* 0x000fea0003800000 */
.L_x_3395:
[----:B------:R-:W2:Y:S02]  /*22f0*/  LDG.E.64 R2, [R4.64] ;  /* 0x0000002404027981 */ /* 0x000ea4000c1e1b00 */
[----:B--2---:R-:W0:Y:S01]  /*2300*/  F2I.S64.F64.TRUNC R2, R2 ;  /* 0x0000000200027311 */ /* 0x004e22000030d900 */
[----:B------:R-:W-:Y:S05]  /*2310*/  BRA `(.L_x_3390) ;  /* 0x00000aa000007947 */ /* 0x000fea0003800000 */
.L_x_3385:
        /* <DEDUP_REMOVED lines=13> */
.L_x_3399:
[----:B------:R-:W2:Y:S02]  /*23f0*/  LDG.E.64 R2, [R4.64] ;  /* 0x0000002404027981 */ /* 0x000ea4000c1e1b00 */
[----:B--2---:R-:W0:Y:S01]  /*2400*/  F2I.S64.F64.TRUNC R2, R2 ;  /* 0x0000000200027311 */ /* 0x004e22000030d900 */
[----:B------:R-:W-:Y:S05]  /*2410*/  BRA `(.L_x_3390) ;  /* 0x000009a000007947 */ /* 0x000fea0003800000 */
.L_x_3398:
        /* <DEDUP_REMOVED lines=27> */
.L_x_3401:
        /* <DEDUP_REMOVED lines=14> */
.L_x_3400:
[----:B------:R-:W2:Y:S02]  /*26b0*/  LDG.E.U16 R2, [R4.64] ;  /* 0x0000002404027981 */ /* 0x000ea4000c1e1500 */
[----:B--2---:R-:W-:-:S06]  /*26c0*/  PRMT R2, RZ, 0x5410, R2 ;  /* 0x00005410ff027816 */ /* 0x004fcc0000000002 */
[----:B------:R-:W0:Y:S01]  /*26d0*/  F2I.S64.TRUNC R2, R2 ;  /* 0x0000000200027311 */ /* 0x000e22000020d900 */
[----:B------:R-:W-:Y:S05]  /*26e0*/  BRA `(.L_x_3390) ;  /* 0x000006d000007947 */ /* 0x000fea0003800000 */
.L_x_3397:
        /* <DEDUP_REMOVED lines=11> */
.L_x_3404:
        /* <DEDUP_REMOVED lines=21> */
.L_x_3408:
[----:B------:R-:W-:Y:S05]  /*28f0*/  BSYNC B1 ;  /* 0x0000000000017941 */ /* 0x000fea0003800000 */
.L_x_3407:
[----:B------:R-:W-:Y:S01]  /*2900*/  IMAD.SHL.U32 R2, R2, 0x100000, RZ ;  /* 0x0010000002027824 */ /* 0x000fe200078e00ff */
[----:B------:R-:W-:-:S04]  /*2910*/  LEA R3, R0, 0x3b800000, 0x17 ;  /* 0x3b80000000037811 */ /* 0x000fc800078eb8ff */
[----:B------:R-:W-:Y:S02]  /*2920*/  LOP3.LUT R2, R3, R2, R4, 0xfe, !PT ;  /* 0x0000000203027212 */ /* 0x000fe400078efe04 */
.L_x_3406:
[----:B------:R-:W-:Y:S05]  /*2930*/  BSYNC B0 ;  /* 0x0000000000007941 */ /* 0x000fea0003800000 */
.L_x_3405:
[----:B------:R-:W0:Y:S01]  /*2940*/  F2I.S64.TRUNC R2, R2 ;  /* 0x0000000200027311 */ /* 0x000e22000020d900 */
[----:B------:R-:W-:Y:S05]  /*2950*/  BRA `(.L_x_3390) ;  /* 0x0000046000007947 */ /* 0x000fea0003800000 */
.L_x_3403:
        /* <DEDUP_REMOVED lines=21> */
.L_x_3412:
[----:B------:R-:W-:Y:S05]  /*2ab0*/  BSYNC B1 ;  /* 0x0000000000017941 */ /* 0x000fea0003800000 */
.L_x_3411:
[----:B------:R-:W-:Y:S01]  /*2ac0*/  IMAD.SHL.U32 R2, R2, 0x200000, RZ ;  /* 0x0020000002027824 */ /* 0x000fe200078e00ff */
[----:B------:R-:W-:-:S04]  /*2ad0*/  LEA R3, R0, 0x37800000, 0x17 ;  /* 0x3780000000037811 */ /* 0x000fc800078eb8ff */
[----:B------:R-:W-:Y:S02]  /*2ae0*/  LOP3.LUT R2, R3, R2, R4, 0xfe, !PT ;  /* 0x0000000203027212 */ /* 0x000fe400078efe04 */
.L_x_3410:
[----:B------:R-:W-:Y:S05]  /*2af0*/  BSYNC B0 ;  /* 0x0000000000007941 */ /* 0x000fea0003800000 */
.L_x_3409:
[----:B------:R-:W0:Y:S01]  /*2b00*/  F2I.S64.TRUNC R2, R2 ;  /* 0x0000000200027311 */ /* 0x000e22000020d900 */
[----:B------:R-:W-:Y:S05]  /*2b10*/  BRA `(.L_x_3390) ;  /* 0x000002a000007947 */ /* 0x000fea0003800000 */
.L_x_3402:
        /* <DEDUP_REMOVED lines=14> */
.L_x_3416:
[----:B------:R-:W-:Y:S05]  /*2c00*/  BSYNC B0 ;  /* 0x0000000000007941 */ /* 0x000fea0003800000 */
.L_x_3415:
[----:B------:R-:W0:Y:S01]  /*2c10*/  F2I.S64.TRUNC R2, R2 ;  /* 0x0000000200027311 */ /* 0x000e22000020d900 */
[----:B------:R-:W-:Y:S05]  /*2c20*/  BRA `(.L_x_3390) ;  /* 0x0000019000007947 */ /* 0x000fea0003800000 */
.L_x_3389:
        /* <DEDUP_REMOVED lines=21> */
.L_x_3414:
[----:B------:R0:W5:Y:S01]  /*2d80*/  LDG.E.64 R2, [R4.64] ;  /* 0x0000002404027981 */ /* 0x000162000c1e1b00 */
[----:B------:R-:W-:Y:S05]  /*2d90*/  BRA `(.L_x_3390) ;  /* 0x0000002000007947 */ /* 0x000fea0003800000 */
.L_x_3413:
[----:B------:R0:W5:Y:S01]  /*2da0*/  LDG.E R2, [R4.64] ;  /* 0x0000002404027981 */ /* 0x000162000c1e1900 */
[----:B------:R-:W-:-:S03]  /*2db0*/  IMAD.MOV.U32 R3, RZ, RZ, RZ ;  /* 0x000000ffff037224 */ /* 0x000fc600078e00ff */
.L_x_3390:
[----:B0-----:R-:W0:Y:S01]  /*2dc0*/  LDC.U8 R4, c[0x0][0x3e1] ;  /* 0x0000f840ff047b82 */ /* 0x001e220000000000 */
[----:B-1---5:R-:W-:Y:S02]  /*2dd0*/  LOP3.LUT R5, R2, R18, RZ, 0x3c, !PT ;  /* 0x0000001202057212 */ /* 0x022fe400078e3cff */
[----:B------:R-:W-:-:S03]  /*2de0*/  LOP3.LUT R3, R3, R19, RZ, 0x3c, !PT ;  /* 0x0000001303037212 */ /* 0x000fc600078e3cff */
        /* <DEDUP_REMOVED lines=14> */
.L_x_3420:
[----:B------:R0:W-:Y:S01]  /*2ed0*/  STG.E.U8 [R16.64], R5 ;  /* 0x0000000510007986 */ /* 0x0001e2000c101124 */
[----:B------:R-:W-:Y:S05]  /*2ee0*/  BRA `(.L_x_3422) ;  /* 0x00000d7000007947 */ /* 0x000fea0003800000 */
.L_x_3419:
        /* <DEDUP_REMOVED lines=8> */
.L_x_3424:
[----:B------:R0:W-:Y:S01]  /*2f70*/  STG.E [R16.64], R5 ;  /* 0x0000000510007986 */ /* 0x0001e2000c101924 */
[----:B------:R-:W-:Y:S05]  /*2f80*/  BRA `(.L_x_3422) ;  /* 0x00000cd000007947 */ /* 0x000fea0003800000 */
.L_x_3423:
[----:B------:R0:W-:Y:S01]  /*2f90*/  STG.E.U16 [R16.64], R5 ;  /* 0x0000000510007986 */ /* 0x0001e2000c101524 */
[----:B------:R-:W-:Y:S05]  /*2fa0*/  BRA `(.L_x_3422) ;  /* 0x00000cb000007947 */ /* 0x000fea0003800000 */
.L_x_3418:
        /* <DEDUP_REMOVED lines=9> */
.L_x_3426:
[----:B------:R-:W0:Y:S02]  /*3040*/  I2F.S64 R0, R2 ;  /* 0x0000000200007312 */ /* 0x000e240000301400 */
[----:B0-----:R-:W-:-:S05]  /*3050*/  F2FP.PACK_AB R0, RZ, R0 ;  /* 0x00000000ff00723e */ /* 0x001fca00000000ff */
[----:B------:R0:W-:Y:S01]  /*3060*/  STG.E.U16 [R16.64], R0 ;  /* 0x0000000010007986 */ /* 0x0001e2000c101524 */
[----:B------:R-:W-:Y:S05]  /*3070*/  BRA `(.L_x_3422) ;  /* 0x00000be000007947 */ /* 0x000fea0003800000 */
.L_x_3425:
        /* <DEDUP_REMOVED lines=10> */
.L_x_3428:
[----:B------:R-:W0:Y:S02]  /*3120*/  I2F.S64 R2, R2 ;  /* 0x0000000200027312 */ /* 0x000e240000301400 */
[----:B0-----:R-:W-:-:S04]  /*3130*/  F2FP.PACK_AB R3, RZ, R2 ;  /* 0x00000002ff03723e */ /* 0x001fc800000000ff */
[----:B------:R-:W-:-:S05]  /*3140*/  PRMT R3, R3, 0x5410, RZ ;  /* 0x0000541003037816 */ /* 0x000fca00000000ff */
[----:B------:R0:W-:Y:S01]  /*3150*/  STG.E [R16.64], R3 ;  /* 0x0000000310007986 */ /* 0x0001e2000c101924 */
[----:B------:R-:W-:Y:S05]  /*3160*/  BRA `(.L_x_3422) ;  /* 0x00000af000007947 */ /* 0x000fea0003800000 */
.L_x_3427:
[----:B------:R-:W0:Y:S02]  /*3170*/  I2F.F64.S64 R2, R2 ;  /* 0x0000000200027312 */ /* 0x000e240000301c00 */
[----:B0-----:R0:W-:Y:S01]  /*3180*/  STG.E.64 [R16.64], R2 ;  /* 0x0000000210007986 */ /* 0x0011e2000c101b24 */
[----:B------:R-:W-:Y:S05]  /*3190*/  BRA `(.L_x_3422) ;  /* 0x00000ac000007947 */ /* 0x000fea0003800000 */
.L_x_3417:
        /* <DEDUP_REMOVED lines=13> */
.L_x_3431:
[----:B------:R-:W0:Y:S01]  /*3270*/  I2F.F64.S64 R4, R2 ;  /* 0x0000000200047312 */ /* 0x000e220000301c00 */
[----:B------:R-:W-:-:S05]  /*3280*/  CS2R R6, SRZ ;  /* 0x0000000000067805 */ /* 0x000fca000001ff00 */
[----:B0-----:R0:W-:Y:S01]  /*3290*/  STG.E.128 [R16.64], R4 ;  /* 0x0000000410007986 */ /* 0x0011e2000c101d24 */
[----:B------:R-:W-:Y:S05]  /*32a0*/  BRA `(.L_x_3422) ;  /* 0x000009b000007947 */ /* 0x000fea0003800000 */
.L_x_3430:
        /* <DEDUP_REMOVED lines=21> */
.L_x_3435:
[----:B------:R-:W-:Y:S05]  /*3400*/  BSYNC B0 ;  /* 0x0000000000007941 */ /* 0x000fea0003800000 */
.L_x_3434:
[----:B------:R-:W-:-:S05]  /*3410*/  LOP3.LUT R5, R0, R5, RZ, 0xfc, !PT ;  /* 0x0000000500057212 */ /* 0x000fca00078efcff */
[----:B------:R0:W-:Y:S01]  /*3420*/  STG.E.U8 [R16.64], R5 ;  /* 0x0000000510007986 */ /* 0x0001e2000c101124 */
[----:B------:R-:W-:Y:S05]  /*3430*/  BRA `(.L_x_3422) ;  /* 0x0000082000007947 */ /* 0x000fea0003800000 */
.L_x_3433:
        /* <DEDUP_REMOVED lines=13> */
.L_x_3437:
[----:B------:R-:W-:Y:S01]  /*3510*/  IMAD.MOV.U32 R0, RZ, RZ, 0x7f ;  /* 0x0000007fff007424 */ /* 0x000fe200078e00ff */
[----:B------:R-:W-:-:S04]  /*3520*/  ISETP.GT.U32.AND P0, PT, R4, 0x7f800000, PT ;  /* 0x7f8000000400780c */ /* 0x000fc80003f04070 */
[----:B------:R-:W-:-:S04]  /*3530*/  SEL R0, R0, 0x7c, P0 ;  /* 0x0000007c00007807 */ /* 0x000fc80000000000 */
.L_x_3438:
[----:B------:R-:W-:Y:S05]  /*3540*/  BSYNC B0 ;  /* 0x0000000000007941 */ /* 0x000fea0003800000 */
.L_x_3436:
[----:B------:R-:W-:-:S04]  /*3550*/  LOP3.LUT R2, R3, 0x80000000, RZ, 0xc0, !PT ;  /* 0x8000000003027812 */ /* 0x000fc800078ec0ff */
[----:B------:R-:W-:-:S04]  /*3560*/  SHF.R.U32.HI R3, RZ, 0x18, R2 ;  /* 0x00000018ff037819 */ /* 0x000fc80000011602 */
[----:B------:R-:W-:-:S05]  /*3570*/  LOP3.LUT R3, R0, R3, RZ, 0xfc, !PT ;  /* 0x0000000300037212 */ /* 0x000fca00078efcff */
[----:B------:R0:W-:Y:S01]  /*3580*/  STG.E.U8 [R16.64], R3 ;  /* 0x0000000310007986 */ /* 0x0001e2000c101124 */
[----:B------:R-:W-:Y:S05]  /*3590*/  BRA `(.L_x_3422) ;  /* 0x000006c000007947 */ /* 0x000fea0003800000 */
.L_x_3432:
[----:B------:R-:W0:Y:S02]  /*35a0*/  I2F.S64 R0, R2 ;  /* 0x0000000200007312 */ /* 0x000e240000301400 */
[----:B0-----:R-:W-:-:S05]  /*35b0*/  F2FP.BF16.PACK_AB R0, RZ, R0 ;  /* 0x00000000ff00723e */ /* 0x001fca00000010ff */
[----:B------:R0:W-:Y:S01]  /*35c0*/  STG.E.U16 [R16.64], R0 ;  /* 0x0000000010007986 */ /* 0x0001e2000c101524 */
[----:B------:R-:W-:Y:S05]  /*35d0*/  BRA `(.L_x_3422) ;  /* 0x0000068000007947 */ /* 0x000fea0003800000 */
.L_x_3429:
        /* <DEDUP_REMOVED lines=10> */
.L_x_3441:
        /* <DEDUP_REMOVED lines=17> */
.L_x_3444:
[----:B------:R-:W-:-:S04]  /*3790*/  LOP3.LUT R2, R3, 0x80000000, RZ, 0xc0, !PT ;  /* 0x8000000003027812 */ /* 0x000fc800078ec0ff */
[----:B------:R-:W-:-:S04]  /*37a0*/  SHF.R.U32.HI R3, RZ, 0x18, R2 ;  /* 0x00000018ff037819 */ /* 0x000fc80000011602 */
[----:B------:R-:W-:-:S04]  /*37b0*/  LOP3.LUT R0, R0, R3, RZ, 0xfc, !PT ;  /* 0x0000000300007212 */ /* 0x000fc800078efcff */
[----:B------:R-:W-:Y:S02]  /*37c0*/  PRMT R8, R0, 0x7610, R8 ;  /* 0x0000761000087816 */ /* 0x000fe40000000008 */
.L_x_3443:
[----:B------:R-:W-:Y:S05]  /*37d0*/  BSYNC B0 ;  /* 0x0000000000007941 */ /* 0x000fea0003800000 */
.L_x_3442:
[----:B------:R0:W-:Y:S01]  /*37e0*/  STG.E.U8 [R16.64], R8 ;  /* 0x0000000810007986 */ /* 0x0001e2000c101124 */
[----:B------:R-:W-:Y:S05]  /*37f0*/  BRA `(.L_x_3422) ;  /* 0x0000046000007947 */ /* 0x000fea0003800000 */
.L_x_3440:
        /* <DEDUP_REMOVED lines=17> */
.L_x_3447:
[----:B------:R-:W-:-:S04]  /*3910*/  LOP3.LUT R2, R3, 0x80000000, RZ, 0xc0, !PT ;  /* 0x8000000003027812 */ /* 0x000fc800078ec0ff */
[----:B------:R-:W-:-:S04]  /*3920*/  SHF.R.U32.HI R3, RZ, 0x18, R2 ;  /* 0x00000018ff037819 */ /* 0x000fc80000011602 */
[----:B------:R-:W-:-:S04]  /*3930*/  LOP3.LUT R0, R0, R3, RZ, 0xfc, !PT ;  /* 0x0000000300007212 */ /* 0x000fc800078efcff */
[----:B------:R-:W-:Y:S02]  /*3940*/  PRMT R8, R0, 0x7610, R8 ;  /* 0x0000761000087816 */ /* 0x000fe40000000008 */
.L_x_3446:
[----:B------:R-:W-:Y:S05]  /*3950*/  BSYNC B0 ;  /* 0x0000000000007941 */ /* 0x000fea0003800000 */
.L_x_3445:
[----:B------:R0:W-:Y:S01]  /*3960*/  STG.E.U8 [R16.64], R8 ;  /* 0x0000000810007986 */ /* 0x0001e2000c101124 */
[----:B------:R-:W-:Y:S05]  /*3970*/  BRA `(.L_x_3422) ;  /* 0x000002e000007947 */ /* 0x000fea0003800000 */
.L_x_3439:
        /* <DEDUP_REMOVED lines=23> */
.L_x_3421:
        /* <DEDUP_REMOVED lines=20> */
.L_x_3449:
[----:B------:R0:W-:Y:S01]  /*3c30*/  STG.E.64 [R16.64], R2 ;  /* 0x0000000210007986 */ /* 0x0001e2000c101b24 */
[----:B------:R-:W-:Y:S05]  /*3c40*/  BRA `(.L_x_3422) ;  /* 0x0000001000007947 */ /* 0x000fea0003800000 */
.L_x_3448:
[----:B------:R0:W-:Y:S02]  /*3c50*/  STG.E [R16.64], R5 ;  /* 0x0000000510007986 */ /* 0x0001e4000c101924 */
.L_x_3422:
[----:B------:R-:W-:-:S05]  /*3c60*/  IMAD R22, R22, 0x200, R25 ;  /* 0x0000020016167824 */ /* 0x000fca00078e0219 */
[----:B------:R-:W-:Y:S02]  /*3c70*/  IADD3 R23, R22, 0x80, RZ ;  /* 0x0000008016177810 */ /* 0x000fe40007ffe0ff */
.L_x_3351:
[----:B------:R-:W-:Y:S05]  /*3c80*/  BSYNC B6 ;  /* 0x0000000000067941 */ /* 0x000fea0003800000 */
.L_x_3350:
        /* <DEDUP_REMOVED lines=258> */
.L_x_3452:
        /* <DEDUP_REMOVED lines=19> */
.L_x_3456:
[----:B------:R0:W5:Y:S01]  /*4de0*/  LDG.E.U8 R18, [R2.64] ;  /* 0x0000002402127981 */ /* 0x000162000c1e1100 */
[----:B------:R-:W-:Y:S01]  /*4df0*/  IMAD.MOV.U32 R19, RZ, RZ, RZ ;  /* 0x000000ffff137224 */ /* 0x000fe200078e00ff */
[----:B------:R-:W-:Y:S05]  /*4e00*/  BRA `(.L_x_3458) ;  /* 0x00000d5000007947 */ /* 0x000fea0003800000 */
.L_x_3455:
        /* <DEDUP_REMOVED lines=8> */
.L_x_3460:
[----:B------:R-:W2:Y:S02]  /*4e90*/  LDG.E R18, [R2.64] ;  /* 0x0000002402127981 */ /* 0x000ea4000c1e1900 */
[----:B--2---:R-:W-:Y:S01]  /*4ea0*/  SHF.R.S32.HI R19, RZ, 0x1f, R18 ;  /* 0x0000001fff137819 */ /* 0x004fe20000011412 */
[----:B------:R-:W-:Y:S05]  /*4eb0*/  BRA `(.L_x_3458) ;  /* 0x00000ca000007947 */ /* 0x000fea0003800000 */
.L_x_3459:
[----:B------:R-:W2:Y:S02]  /*4ec0*/  LDG.E.S16 R18, [R2.64] ;  /* 0x0000002402127981 */ /* 0x000ea4000c1e1700 */
[----:B--2---:R-:W-:Y:S01]  /*4ed0*/  SHF.R.S32.HI R19, RZ, 0x1f, R18 ;  /* 0x0000001fff137819 */ /* 0x004fe20000011412 */
[----:B------:R-:W-:Y:S05]  /*4ee0*/  BRA `(.L_x_3458) ;  /* 0x00000c7000007947 */ /* 0x000fea0003800000 */
.L_x_3454:
        /* <DEDUP_REMOVED lines=9> */
.L_x_3462:
[----:B------:R-:W2:Y:S02]  /*4f80*/  LDG.E.U16 R2, [R2.64] ;  /* 0x0000002402027981 */ /* 0x000ea4000c1e1500 */
[----:B--2---:R-:W-:-:S06]  /*4f90*/  HADD2.F32 R18, -RZ, R2.H0_H0 ;  /* 0x20000002ff127230 */ /* 0x004fcc0000004100 */
[----:B------:R-:W0:Y:S01]  /*4fa0*/  F2I.S64.TRUNC R18, R18 ;  /* 0x0000001200127311 */ /* 0x000e22000020d900 */
[----:B------:R-:W-:Y:S05]  /*4fb0*/  BRA `(.L_x_3458) ;  /* 0x00000ba000007947 */ /* 0x000fea0003800000 */
.L_x_3461:
        /* <DEDUP_REMOVED lines=9> */
.L_x_3464:
[----:B------:R-:W2:Y:S02]  /*5050*/  LDG.E.U16 R2, [R2.64] ;  /* 0x0000002402027981 */ /* 0x000ea4000c1e1500 */
[----:B--2---:R-:W-:-:S06]  /*5060*/  HADD2.F32 R18, -RZ, R2.H0_H0 ;  /* 0x20000002ff127230 */ /* 0x004fcc0000004100 */
[----:B------:R-:W0:Y:S01]  /*5070*/  F2I.S64.TRUNC R18, R18 ;  /* 0x0000001200127311 */ /* 0x000e22000020d900 */
[----:B------:R-:W-:Y:S05]  /*5080*/  BRA `(.L_x_3458) ;  /* 0x00000ad000007947 */ /* 0x000fea0003800000 */
.L_x_3463:
[----:B------:R-:W2:Y:S02]  /*5090*/  LDG.E.64 R2, [R2.64] ;  /* 0x0000002402027981 */ /* 0x000ea4000c1e1b00 */
[----:B--2---:R0:W1:Y:S01]  /*50a0*/  F2I.S64.F64.TRUNC R18, R2 ;  /* 0x0000000200127311 */ /* 0x004062000030d900 */
[----:B------:R-:W-:Y:S05]  /*50b0*/  BRA `(.L_x_3458) ;  /* 0x00000aa000007947 */ /* 0x000fea0003800000 */
.L_x_3453:
        /* <DEDUP_REMOVED lines=13> */
.L_x_3467:
[----:B------:R-:W2:Y:S02]  /*5190*/  LDG.E.64 R2, [R2.64] ;  /* 0x0000002402027981 */ /* 0x000ea4000c1e1b00 */
[----:B--2---:R0:W1:Y:S01]  /*51a0*/  F2I.S64.F64.TRUNC R18, R2 ;  /* 0x0000000200127311 */ /* 0x004062000030d900 */
[----:B------:R-:W-:Y:S05]  /*51b0*/  BRA `(.L_x_3458) ;  /* 0x000009a000007947 */ /* 0x000fea0003800000 */
.L_x_3466:
        /* <DEDUP_REMOVED lines=27> */
.L_x_3469:
        /* <DEDUP_REMOVED lines=14> */
.L_x_3468:
[----:B------:R-:W2:Y:S02]  /*5450*/  LDG.E.U16 R18, [R2.64] ;  /* 0x0000002402127981 */ /* 0x000ea4000c1e1500 */
[----:B--2---:R-:W-:-:S06]  /*5460*/  PRMT R18, RZ, 0x5410, R18 ;  /* 0x00005410ff127816 */ /* 0x004fcc0000000012 */
[----:B------:R-:W0:Y:S01]  /*5470*/  F2I.S64.TRUNC R18, R18 ;  /* 0x0000001200127311 */ /* 0x000e22000020d900 */
[----:B------:R-:W-:Y:S05]  /*5480*/  BRA `(.L_x_3458) ;  /* 0x000006d000007947 */ /* 0x000fea0003800000 */
.L_x_3465:
        /* <DEDUP_REMOVED lines=11> */
.L_x_3472:
        /* <DEDUP_REMOVED lines=21> */
.L_x_3476:
[----:B------:R-:W-:Y:S05]  /*5690*/  BSYNC B1 ;  /* 0x0000000000017941 */ /* 0x000fea0003800000 */
.L_x_3475:
[----:B------:R-:W-:Y:S01]  /*56a0*/  IMAD.SHL.U32 R2, R2, 0x100000, RZ ;  /* 0x0010000002027824 */ /* 0x000fe200078e00ff */
[----:B------:R-:W-:-:S04]  /*56b0*/  LEA R3, R0, 0x3b800000, 0x17 ;  /* 0x3b80000000037811 */ /* 0x000fc800078eb8ff */
[----:B------:R-:W-:Y:S02]  /*56c0*/  LOP3.LUT R18, R3, R2, R18, 0xfe, !PT ;  /* 0x0000000203127212 */ /* 0x000fe400078efe12 */
.L_x_3474:
[----:B------:R-:W-:Y:S05]  /*56d0*/  BSYNC B0 ;  /* 0x0000000000007941 */ /* 0x000fea0003800000 */
.L_x_3473:
[----:B------:R-:W0:Y:S01]  /*56e0*/  F2I.S64.TRUNC R18, R18 ;  /* 0x0000001200127311 */ /* 0x000e22000020d900 */
[----:B------:R-:W-:Y:S05]  /*56f0*/  BRA `(.L_x_3458) ;  /* 0x0000046000007947 */ /* 0x000fea0003800000 */
.L_x_3471:
        /* <DEDUP_REMOVED lines=21> */
.L_x_3480:
[----:B------:R-:W-:Y:S05]  /*5850*/  BSYNC B1 ;  /* 0x0000000000017941 */ /* 0x000fea0003800000 */
.L_x_3479:
[----:B------:R-:W-:Y:S01]  /*5860*/  IMAD.SHL.U32 R2, R2, 0x200000, RZ ;  /* 0x0020000002027824 */ /* 0x000fe200078e00ff */
[----:B------:R-:W-:-:S04]  /*5870*/  LEA R3, R0, 0x37800000, 0x17 ;  /* 0x3780000000037811 */ /* 0x000fc800078eb8ff */
[----:B------:R-:W-:Y:S02]  /*5880*/  LOP3.LUT R18, R3, R2, R18, 0xfe, !PT ;  /* 0x0000000203127212 */ /* 0x000fe400078efe12 */
.L_x_3478:
[----:B------:R-:W-:Y:S05]  /*5890*/  BSYNC B0 ;  /* 0x0000000000007941 */ /* 0x000fea0003800000 */
.L_x_3477:
[----:B------:R-:W0:Y:S01]  /*58a0*/  F2I.S64.TRUNC R18, R18 ;  /* 0x0000001200127311 */ /* 0x000e22000020d900 */
[----:B------:R-:W-:Y:S05]  /*58b0*/  BRA `(.L_x_3458) ;  /* 0x000002a000007947 */ /* 0x000fea0003800000 */
.L_x_3470:
        /* <DEDUP_REMOVED lines=14> */
.L_x_3484:
[----:B------:R-:W-:Y:S05]  /*59a0*/  BSYNC B0 ;  /* 0x0000000000007941 */ /* 0x000fea0003800000 */
.L_x_3483:
[----:B------:R-:W0:Y:S01]  /*59b0*/  F2I.S64.TRUNC R18, R18 ;  /* 0x0000001200127311 */ /* 0x000e22000020d900 */
[----:B------:R-:W-:Y:S05]  /*59c0*/  BRA `(.L_x_3458) ;  /* 0x0000019000007947 */ /* 0x000fea0003800000 */
.L_x_3457:
        /* <DEDUP_REMOVED lines=21> */
.L_x_3482:
[----:B------:R0:W5:Y:S01]  /*5b20*/  LDG.E.64 R18, [R2.64] ;  /* 0x0000002402127981 */ /* 0x000162000c1e1b00 */
[----:B------:R-:W-:Y:S05]  /*5b30*/  BRA `(.L_x_3458) ;  /* 0x0000002000007947 */ /* 0x000fea0003800000 */
.L_x_3481:
[----:B------:R0:W5:Y:S01]  /*5b40*/  LDG.E R18, [R2.64] ;  /* 0x0000002402127981 */ /* 0x000162000c1e1900 */
[----:B------:R-:W-:-:S03]  /*5b50*/  IMAD.MOV.U32 R19, RZ, RZ, RZ ;  /* 0x000000ffff137224 */ /* 0x000fc600078e00ff */
.L_x_3458:
        /* <DEDUP_REMOVED lines=17> */
.L_x_3488:
[----:B------:R0:W5:Y:S01]  /*5c70*/  LDG.E.U8 R2, [R4.64] ;  /* 0x0000002404027981 */ /* 0x000162000c1e1100 */
[----:B------:R-:W-:Y:S01]  /*5c80*/  IMAD.MOV.U32 R3, RZ, RZ, RZ ;  /* 0x000000ffff037224 */ /* 0x000fe200078e00ff */
[----:B------:R-:W-:Y:S05]  /*5c90*/  BRA `(.L_x_3490) ;  /* 0x00000d5000007947 */ /* 0x000fea0003800000 */
.L_x_3487:
        /* <DEDUP_REMOVED lines=8> */
.L_x_3492:
[----:B------:R-:W2:Y:S02]  /*5d20*/  LDG.E R2, [R4.64] ;  /* 0x0000002404027981 */ /* 0x000ea4000c1e1900 */
[----:B--2---:R-:W-:Y:S01]  /*5d30*/  SHF.R.S32.HI R3, RZ, 0x1f, R2 ;  /* 0x0000001fff037819 */ /* 0x004fe20000011402 */
[----:B------:R-:W-:Y:S05]  /*5d40*/  BRA `(.L_x_3490) ;  /* 0x00000ca000007947 */ /* 0x000fea0003800000 */
.L_x_3491:
[----:B------:R-:W2:Y:S02]  /*5d50*/  LDG.E.S16 R2, [R4.64] ;  /* 0x0000002404027981 */ /* 0x000ea4000c1e1700 */
[----:B--2---:R-:W-:Y:S01]  /*5d60*/  SHF.R.S32.HI R3, RZ, 0x1f, R2 ;  /* 0x0000001fff037819 */ /* 0x004fe20000011402 */
[----:B------:R-:W-:Y:S05]  /*5d70*/  BRA `(.L_x_3490) ;  /* 0x00000c7000007947 */ /* 0x000fea0003800000 */
.L_x_3486:
        /* <DEDUP_REMOVED lines=9> */
.L_x_3494:
[----:B------:R-:W2:Y:S02]  /*5e10*/  LDG.E.U16 R4, [R4.64] ;  /* 0x0000002404047981 */ /* 0x000ea4000c1e1500 */
[----:B--2---:R-:W-:-:S06]  /*5e20*/  HADD2.F32 R2, -RZ, R4.H0_H0 ;  /* 0x20000004ff027230 */ /* 0x004fcc0000004100 */
[----:B------:R-:W0:Y:S01]  /*5e30*/  F2I.S64.TRUNC R2, R2 ;  /* 0x0000000200027311 */ /* 0x000e22000020d900 */
[----:B------:R-:W-:Y:S05]  /*5e40*/  BRA `(.L_x_3490) ;  /* 0x00000ba000007947 */ /* 0x000fea0003800000 */
.L_x_3493:
        /* <DEDUP_REMOVED lines=9> */
.L_x_3496:
[----:B------:R-:W2:Y:S02]  /*5ee0*/  LDG.E.U16 R4, [R4.64] ;  /* 0x0000002404047981 */ /* 0x000ea4000c1e1500 */
[----:B--2---:R-:W-:-:S06]  /*5ef0*/  HADD2.F32 R2, -RZ, R4.H0_H0 ;  /* 0x20000004ff027230 */ /* 0x004fcc0000004100 */
[----:B------:R-:W0:Y:S01]  /*5f00*/  F2I.S64.TRUNC R2, R2 ;  /* 0x0000000200027311 */ /* 0x000e22000020d900 */
[----:B------:R-:W-:Y:S05]  /*5f10*/  BRA `(.L_x_3490) ;  /* 0x00000ad000007947 */ /* 0x000fea0003800000 */
.L_x_3495:
[----:B------:R-:W2:Y:S02]  /*5f20*/  LDG.E.64 R2, [R4.64] ;  /* 0x0000002404027981 */ /* 0x000ea4000c1e1b00 */
[----:B--2---:R-:W0:Y:S01]  /*5f30*/  F2I.S64.F64.TRUNC R2, R2 ;  /* 0x0000000200027311 */ /* 0x004e22000030d900 */
[----:B------:R-:W-:Y:S05]  /*5f40*/  BRA `(.L_x_3490) ;  /* 0x00000aa000007947 */ /* 0x000fea0003800000 */
.L_x_3485:
        /* <DEDUP_REMOVED lines=13> */
.L_x_3499:
[----:B------:R-:W2:Y:S02]  /*6020*/  LDG.E.64 R2, [R4.64] ;  /* 0x0000002404027981 */ /* 0x000ea4000c1e1b00 */
[----:B--2---:R-:W0:Y:S01]  /*6030*/  F2I.S64.F64.TRUNC R2, R2 ;  /* 0x0000000200027311 */ /* 0x004e22000030d900 */
[----:B------:R-:W-:Y:S05]  /*6040*/  BRA `(.L_x_3490) ;  /* 0x000009a000007947 */ /* 0x000fea0003800000 */
.L_x_3498:
        /* <DEDUP_REMOVED lines=27> */
.L_x_3501:
        /* <DEDUP_REMOVED lines=14> */
.L_x_3500:
[----:B------:R-:W2:Y:S02]  /*62e0*/  LDG.E.U16 R2, [R4.64] ;  /* 0x0000002404027981 */ /* 0x000ea4000c1e1500 */
[----:B--2---:R-:W-:-:S06]  /*62f0*/  PRMT R2, RZ, 0x5410, R2 ;  /* 0x00005410ff027816 */ /* 0x004fcc0000000002 */
[----:B------:R-:W0:Y:S01]  /*6300*/  F2I.S64.TRUNC R2, R2 ;  /* 0x0000000200027311 */ /* 0x000e22000020d900 */
[----:B------:R-:W-:Y:S05]  /*6310*/  BRA `(.L_x_3490) ;  /* 0x000006d000007947 */ /* 0x000fea0003800000 */
.L_x_3497:
        /* <DEDUP_REMOVED lines=11> */
.L_x_3504:
        /* <DEDUP_REMOVED lines=21> */
.L_x_3508:
[----:B------:R-:W-:Y:S05]  /*6520*/  BSYNC B1 ;  /* 0x0000000000017941 */ /* 0x000fea0003800000 */
.L_x_3507:
[----:B------:R-:W-:Y:S01]  /*6530*/  IMAD.SHL.U32 R2, R2, 0x100000, RZ ;  /* 0x0010000002027824 */ /* 0x000fe200078e00ff */
[----:B------:R-:W-:-:S04]  /*6540*/  LEA R3, R0, 0x3b800000, 0x17 ;  /* 0x3b80000000037811 */ /* 0x000fc800078eb8ff */
[----:B------:R-:W-:Y:S02]  /*6550*/  LOP3.LUT R2, R3, R2, R4, 0xfe, !PT ;  /* 0x0000000203027212 */ /* 0x000fe400078efe04 */
.L_x_3506:
[----:B------:R-:W-:Y:S05]  /*6560*/  BSYNC B0 ;  /* 0x0000000000007941 */ /* 0x000fea0003800000 */
.L_x_3505:
[----:B------:R-:W0:Y:S01]  /*6570*/  F2I.S64.TRUNC R2, R2 ;  /* 0x0000000200027311 */ /* 0x000e22000020d900 */
[----:B------:R-:W-:Y:S05]  /*6580*/  BRA `(.L_x_3490) ;  /* 0x0000046000007947 */ /* 0x000fea0003800000 */
.L_x_3503:
        /* <DEDUP_REMOVED lines=21> */
.L_x_3512:
[----:B------:R-:W-:Y:S05]  /*66e0*/  BSYNC B1 ;  /* 0x0000000000017941 */ /* 0x000fea0003800000 */
.L_x_3511:
[----:B------:R-:W-:Y:S01]  /*66f0*/  IMAD.SHL.U32 R2, R2, 0x200000, RZ ;  /* 0x0020000002027824 */ /* 0x000fe200078e00ff */
[----:B------:R-:W-:-:S04]  /*6700*/  LEA R3, R0, 0x37800000, 0x17 ;  /* 0x3780000000037811 */ /* 0x000fc800078eb8ff */
[----:B------:R-:W-:Y:S02]  /*6710*/  LOP3.LUT R2, R3, R2, R4, 0xfe, !PT ;  /* 0x0000000203027212 */ /* 0x000fe400078efe04 */
.L_x_3510:
[----:B------:R-:W-:Y:S05]  /*6720*/  BSYNC B0 ;  /* 0x0000000000007941 */ /* 0x000fea0003800000 */
.L_x_3509:
[----:B------:R-:W0:Y:S01]  /*6730*/  F2I.S64.TRUNC R2, R2 ;  /* 0x0000000200027311 */ /* 0x000e22000020d900 */
[----:B------:R-:W-:Y:S05]  /*6740*/  BRA `(.L_x_3490) ;  /* 0x000002a000007947 */ /* 0x000fea0003800000 */
.L_x_3502:
        /* <DEDUP_REMOVED lines=14> */
.L_x_3516:
[----:B------:R-:W-:Y:S05]  /*6830*/  BSYNC B0 ;  /* 0x0000000000007941 */ /* 0x000fea0003800000 */
.L_x_3515:
[----:B------:R-:W0:Y:S01]  /*6840*/  F2I.S64.TRUNC R2, R2 ;  /* 0x0000000200027311 */ /* 0x000e22000020d900 */
[----:B------:R-:W-:Y:S05]  /*6850*/  BRA `(.L_x_3490) ;  /* 0x0000019000007947 */ /* 0x000fea0003800000 */
.L_x_3489:
        /* <DEDUP_REMOVED lines=21> */
.L_x_3514:
[----:B------:R0:W5:Y:S01]  /*69b0*/  LDG.E.64 R2, [R4.64] ;  /* 0x0000002404027981 */ /* 0x000162000c1e1b00 */
[----:B------:R-:W-:Y:S05]  /*69c0*/  BRA `(.L_x_3490) ;  /* 0x0000002000007947 */ /* 0x000fea0003800000 */
.L_x_3513:
[----:B------:R0:W5:Y:S01]  /*69d0*/  LDG.E R2, [R4.64] ;  /* 0x0000002404027981 */ /* 0x000162000c1e1900 */
[----:B------:R-:W-:-:S03]  /*69e0*/  IMAD.MOV.U32 R3, RZ, RZ, RZ ;  /* 0x000000ffff037224 */ /* 0x000fc600078e00ff */
.L_x_3490:
        /* <DEDUP_REMOVED lines=17> */
.L_x_3520:
[----:B------:R0:W-:Y:S01]  /*6b00*/  STG.E.U8 [R16.64], R5 ;  /* 0x0000000510007986 */ /* 0x0001e2000c101124 */
[----:B------:R-:W-:Y:S05]  /*6b10*/  BRA `(.L_x_3522) ;  /* 0x00000d7000007947 */ /* 0x000fea0003800000 */
.L_x_3519:
        /* <DEDUP_REMOVED lines=8> */
.L_x_3524:
[----:B------:R0:W-:Y:S01]  /*6ba0*/  STG.E [R16.64], R5 ;  /* 0x0000000510007986 */ /* 0x0001e2000c101924 */
[----:B------:R-:W-:Y:S05]  /*6bb0*/  BRA `(.L_x_3522) ;  /* 0x00000cd000007947 */ /* 0x000fea0003800000 */
.L_x_3523:
[----:B------:R0:W-:Y:S01]  /*6bc0*/  STG.E.U16 [R16.64], R5 ;  /* 0x0000000510007986 */ /* 0x0001e2000c101524 */
[----:B------:R-:W-:Y:S05]  /*6bd0*/  BRA `(.L_x_3522) ;  /* 0x00000cb000007947 */ /* 0x000fea0003800000 */
.L_x_3518:
        /* <DEDUP_REMOVED lines=9> */
.L_x_3526:
[----:B------:R-:W0:Y:S02]  /*6c70*/  I2F.S64 R0, R2 ;  /* 0x0000000200007312 */ /* 0x000e240000301400 */
[----:B0-----:R-:W-:-:S05]  /*6c80*/  F2FP.PACK_AB R0, RZ, R0 ;  /* 0x00000000ff00723e */ /* 0x001fca00000000ff */
[----:B------:R0:W-:Y:S01]  /*6c90*/  STG.E.U16 [R16.64], R0 ;  /* 0x0000000010007986 */ /* 0x0001e2000c101524 */
[----:B------:R-:W-:Y:S05]  /*6ca0*/  BRA `(.L_x_3522) ;  /* 0x00000be000007947 */ /* 0x000fea0003800000 */
.L_x_3525:
        /* <DEDUP_REMOVED lines=10> */
.L_x_3528:
[----:B------:R-:W0:Y:S02]  /*6d50*/  I2F.S64 R2, R2 ;  /* 0x0000000200027312 */ /* 0x000e240000301400 */
[----:B0-----:R-:W-:-:S04]  /*6d60*/  F2FP.PACK_AB R3, RZ, R2 ;  /* 0x00000002ff03723e */ /* 0x001fc800000000ff */
[----:B------:R-:W-:-:S05]  /*6d70*/  PRMT R3, R3, 0x5410, RZ ;  /* 0x0000541003037816 */ /* 0x000fca00000000ff */
[----:B------:R0:W-:Y:S01]  /*6d80*/  STG.E [R16.64], R3 ;  /* 0x0000000310007986 */ /* 0x0001e2000c101924 */
[----:B------:R-:W-:Y:S05]  /*6d90*/  BRA `(.L_x_3522) ;  /* 0x00000af000007947 */ /* 0x000fea0003800000 */
.L_x_3527:
[----:B------:R-:W0:Y:S02]  /*6da0*/  I2F.F64.S64 R2, R2 ;  /* 0x0000000200027312 */ /* 0x000e240000301c00 */
[----:B0-----:R0:W-:Y:S01]  /*6db0*/  STG.E.64 [R16.64], R2 ;  /* 0x0000000210007986 */ /* 0x0011e2000c101b24 */
[----:B------:R-:W-:Y:S05]  /*6dc0*/  BRA `(.L_x_3522) ;  /* 0x00000ac000007947 */ /* 0x000fea0003800000 */
.L_x_3517:
        /* <DEDUP_REMOVED lines=13> */
.L_x_3531:
[----:B------:R-:W0:Y:S01]  /*6ea0*/  I2F.F64.S64 R4, R2 ;  /* 0x0000000200047312 */ /* 0x000e220000301c00 */
[----:B------:R-:W-:-:S05]  /*6eb0*/  CS2R R6, SRZ ;  /* 0x0000000000067805 */ /* 0x000fca000001ff00 */
[----:B0-----:R0:W-:Y:S01]  /*6ec0*/  STG.E.128 [R16.64], R4 ;  /* 0x0000000410007986 */ /* 0x0011e2000c101d24 */
[----:B------:R-:W-:Y:S05]  /*6ed0*/  BRA `(.L_x_3522) ;  /* 0x000009b000007947 */ /* 0x000fea0003800000 */
.L_x_3530:
        /* <DEDUP_REMOVED lines=21> */
.L_x_3535:
[----:B------:R-:W-:Y:S05]  /*7030*/  BSYNC B0 ;  /* 0x0000000000007941 */ /* 0x000fea0003800000 */
.L_x_3534:
[----:B------:R-:W-:-:S05]  /*7040*/  LOP3.LUT R5, R0, R5, RZ, 0xfc, !PT ;  /* 0x0000000500057212 */ /* 0x000fca00078efcff */
[----:B------:R0:W-:Y:S01]  /*7050*/  STG.E.U8 [R16.64], R5 ;  /* 0x0000000510007986 */ /* 0x0001e2000c101124 */
[----:B------:R-:W-:Y:S05]  /*7060*/  BRA `(.L_x_3522) ;  /* 0x0000082000007947 */ /* 0x000fea0003800000 */
.L_x_3533:
        /* <DEDUP_REMOVED lines=13> */
.L_x_3537:
[----:B------:R-:W-:Y:S01]  /*7140*/  IMAD.MOV.U32 R0, RZ, RZ, 0x7f ;  /* 0x0000007fff007424 */ /* 0x000fe200078e00ff */
[----:B------:R-:W-:-:S04]  /*7150*/  ISETP.GT.U32.AND P0, PT, R4, 0x7f800000, PT ;  /* 0x7f8000000400780c */ /* 0x000fc80003f04070 */
[----:B------:R-:W-:-:S04]  /*7160*/  SEL R0, R0, 0x7c, P0 ;  /* 0x0000007c00007807 */ /* 0x000fc80000000000 */
.L_x_3538:
[----:B------:R-:W-:Y:S05]  /*7170*/  BSYNC B0 ;  /* 0x0000000000007941 */ /* 0x000fea0003800000 */
.L_x_3536:
[----:B------:R-:W-:-:S04]  /*7180*/  LOP3.LUT R2, R3, 0x80000000, RZ, 0xc0, !PT ;  /* 0x8000000003027812 */ /* 0x000fc800078ec0ff */
[----:B------:R-:W-:-:S04]  /*7190*/  SHF.R.U32.HI R3, RZ, 0x18, R2 ;  /* 0x00000018ff037819 */ /* 0x000fc80000011602 */
[----:B------:R-:W-:-:S05]  /*71a0*/  LOP3.LUT R3, R0, R3, RZ, 0xfc, !PT ;  /* 0x0000000300037212 */ /* 0x000fca00078efcff */
[----:B------:R0:W-:Y:S01]  /*71b0*/  STG.E.U8 [R16.64], R3 ;  /* 0x0000000310007986 */ /* 0x0001e2000c101124 */
[----:B------:R-:W-:Y:S05]  /*71c0*/  BRA `(.L_x_3522) ;  /* 0x000006c000007947 */ /* 0x000fea0003800000 */
.L_x_3532:
[----:B------:R-:W0:Y:S02]  /*71d0*/  I2F.S64 R0, R2 ;  /* 0x0000000200007312 */ /* 0x000e240000301400 */
[----:B0-----:R-:W-:-:S05]  /*71e0*/  F2FP.BF16.PACK_AB R0, RZ, R0 ;  /* 0x00000000ff00723e */ /* 0x001fca00000010ff */
[----:B------:R0:W-:Y:S01]  /*71f0*/  STG.E.U16 [R16.64], R0 ;  /* 0x0000000010007986 */ /* 0x0001e2000c101524 */
[----:B------:R-:W-:Y:S05]  /*7200*/  BRA `(.L_x_3522) ;  /* 0x0000068000007947 */ /* 0x000fea0003800000 */
.L_x_3529:
        /* <DEDUP_REMOVED lines=10> */
.L_x_3541:
        /* <DEDUP_REMOVED lines=17> */
.L_x_3544:
[----:B------:R-:W-:-:S04]  /*73c0*/  LOP3.LUT R2, R3, 0x80000000, RZ, 0xc0, !PT ;  /* 0x8000000003027812 */ /* 0x000fc800078ec0ff */
[----:B------:R-:W-:-:S04]  /*73d0*/  SHF.R.U32.HI R3, RZ, 0x18, R2 ;  /* 0x00000018ff037819 */ /* 0x000fc80000011602 */
[----:B------:R-:W-:-:S04]  /*73e0*/  LOP3.LUT R0, R0, R3, RZ, 0xfc, !PT ;  /* 0x0000000300007212 */ /* 0x000fc800078efcff */
[----:B------:R-:W-:Y:S02]  /*73f0*/  PRMT R8, R0, 0x7610, R8 ;  /* 0x0000761000087816 */ /* 0x000fe40000000008 */
.L_x_3543:
[----:B------:R-:W-:Y:S05]  /*7400*/  BSYNC B0 ;  /* 0x0000000000007941 */ /* 0x000fea0003800000 */
.L_x_3542:
[----:B------:R0:W-:Y:S01]  /*7410*/  STG.E.U8 [R16.64], R8 ;  /* 0x0000000810007986 */ /* 0x0001e2000c101124 */
[----:B------:R-:W-:Y:S05]  /*7420*/  BRA `(.L_x_3522) ;  /* 0x0000046000007947 */ /* 0x000fea0003800000 */
.L_x_3540:
        /* <DEDUP_REMOVED lines=17> */
.L_x_3547:
[----:B------:R-:W-:-:S04]  /*7540*/  LOP3.LUT R2, R3, 0x80000000, RZ, 0xc0, !PT ;  /* 0x8000000003027812 */ /* 0x000fc800078ec0ff */
[----:B------:R-:W-:-:S04]  /*7550*/  SHF.R.U32.HI R3, RZ, 0x18, R2 ;  /* 0x00000018ff037819 */ /* 0x000fc80000011602 */
[----:B------:R-:W-:-:S04]  /*7560*/  LOP3.LUT R0, R0, R3, RZ, 0xfc, !PT ;  /* 0x0000000300007212 */ /* 0x000fc800078efcff */
[----:B------:R-:W-:Y:S02]  /*7570*/  PRMT R8, R0, 0x7610, R8 ;  /* 0x0000761000087816 */ /* 0x000fe40000000008 */
.L_x_3546:
[----:B------:R-:W-:Y:S05]  /*7580*/  BSYNC B0 ;  /* 0x0000000000007941 */ /* 0x000fea0003800000 */
.L_x_3545:
[----:B------:R0:W-:Y:S01]  /*7590*/  STG.E.U8 [R16.64], R8 ;  /* 0x0000000810007986 */ /* 0x0001e2000c101124 */
[----:B------:R-:W-:Y:S05]  /*75a0*/  BRA `(.L_x_3522) ;  /* 0x000002e000007947 */ /* 0x000fea0003800000 */
.L_x_3539:
        /* <DEDUP_REMOVED lines=23> */
.L_x_3521:
        /* <DEDUP_REMOVED lines=20> */
.L_x_3549:
[----:B------:R0:W-:Y:S01]  /*7860*/  STG.E.64 [R16.64], R2 ;  /* 0x0000000210007986 */ /* 0x0001e2000c101b24 */
[----:B------:R-:W-:Y:S05]  /*7870*/  BRA `(.L_x_3522) ;  /* 0x0000001000007947 */ /* 0x000fea0003800000 */
.L_x_3548:
[----:B------:R0:W-:Y:S02]  /*7880*/  STG.E [R16.64], R5 ;  /* 0x0000000510007986 */ /* 0x0001e4000c101924 */
.L_x_3522:
        /* <DEDUP_REMOVED lines=258> */
.L_x_3550:
        /* <DEDUP_REMOVED lines=19> */
.L_x_3554:
[----:B------:R0:W5:Y:S01]  /*89e0*/  LDG.E.U8 R18, [R2.64] ;  /* 0x0000002402127981 */ /* 0x000162000c1e1100 */
[----:B------:R-:W-:Y:S01]  /*89f0*/  IMAD.MOV.U32 R19, RZ, RZ, RZ ;  /* 0x000000ffff137224 */ /* 0x000fe200078e00ff */
[----:B------:R-:W-:Y:S05]  /*8a00*/  BRA `(.L_x_3556) ;  /* 0x00000d5000007947 */ /* 0x000fea0003800000 */
.L_x_3553:
        /* <DEDUP_REMOVED lines=8> */
.L_x_3558:
[----:B------:R-:W2:Y:S02]  /*8a90*/  LDG.E R18, [R2.64] ;  /* 0x0000002402127981 */ /* 0x000ea4000c1e1900 */
[----:B--2---:R-:W-:Y:S01]  /*8aa0*/  SHF.R.S32.HI R19, RZ, 0x1f, R18 ;  /* 0x0000001fff137819 */ /* 0x004fe20000011412 */
[----:B------:R-:W-:Y:S05]  /*8ab0*/  BRA `(.L_x_3556) ;  /* 0x00000ca000007947 */ /* 0x000fea0003800000 */
.L_x_3557:
[----:B------:R-:W2:Y:S02]  /*8ac0*/  LDG.E.S16 R18, [R2.64] ;  /* 0x0000002402127981 */ /* 0x000ea4000c1e1700 */
[----:B--2---:R-:W-:Y:S01]  /*8ad0*/  SHF.R.S32.HI R19, RZ, 0x1f, R18 ;  /* 0x0000001fff137819 */ /* 0x004fe20000011412 */
[----:B------:R-:W-:Y:S05]  /*8ae0*/  BRA `(.L_x_3556) ;  /* 0x00000c7000007947 */ /* 0x000fea0003800000 */
.L_x_3552:
        /* <DEDUP_REMOVED lines=9> */
.L_x_3560:
[----:B------:R-:W2:Y:S02]  /*8b80*/  LDG.E.U16 R2, [R2.64] ;  /* 0x0000002402027981 */ /* 0x000ea4000c1e1500 */
[----:B--2---:R-:W-:-:S06]  /*8b90*/  HADD2.F32 R18, -RZ, R2.H0_H0 ;  /* 0x20000002ff127230 */ /* 0x004fcc0000004100 */
[----:B------:R-:W0:Y:S01]  /*8ba0*/  F2I.S64.TRUNC R18, R18 ;  /* 0x0000001200127311 */ /* 0x000e22000020d900 */
[----:B------:R-:W-:Y:S05]  /*8bb0*/  BRA `(.L_x_3556) ;  /* 0x00000ba000007947 */ /* 0x000fea0003800000 */
.L_x_3559:
        /* <DEDUP_REMOVED lines=9> */
.L_x_3562:
[----:B------:R-:W2:Y:S02]  /*8c50*/  LDG.E.U16 R2, [R2.64] ;  /* 0x0000002402027981 */ /* 0x000ea4000c1e1500 */
[----:B--2---:R-:W-:-:S06]  /*8c60*/  HADD2.F32 R18, -RZ, R2.H0_H0 ;  /* 0x20000002ff127230 */ /* 0x004fcc0000004100 */
[----:B------:R-:W0:Y:S01]  /*8c70*/  F2I.S64.TRUNC R18, R18 ;  /* 0x0000001200127311 */ /* 0x000e22000020d900 */
[----:B------:R-:W-:Y:S05]  /*8c80*/  BRA `(.L_x_3556) ;  /* 0x00000ad000007947 */ /* 0x000fea0003800000 */
.L_x_3561:
[----:B------:R-:W2:Y:S02]  /*8c90*/  LDG.E.64 R2, [R2.64] ;  /* 0x0000002402027981 */ /* 0x000ea4000c1e1b00 */
[----:B--2---:R0:W1:Y:S01]  /*8ca0*/  F2I.S64.F64.TRUNC R18, R2 ;  /* 0x0000000200127311 */ /* 0x004062000030d900 */
[----:B------:R-:W-:Y:S05]  /*8cb0*/  BRA `(.L_x_3556) ;  /* 0x00000aa000007947 */ /* 0x000fea0003800000 */
.L_x_3551:
        /* <DEDUP_REMOVED lines=13> */
.L_x_3565:
[----:B------:R-:W2:Y:S02]  /*8d90*/  LDG.E.64 R2, [R2.64] ;  /* 0x0000002402027981 */ /* 0x000ea4000c1e1b00 */
[----:B--2---:R0:W1:Y:S01]  /*8da0*/  F2I.S64.F64.TRUNC R18, R2 ;  /* 0x0000000200127311 */ /* 0x004062000030d900 */
[----:B------:R-:W-:Y:S05]  /*8db0*/  BRA `(.L_x_3556) ;  /* 0x000009a000007947 */ /* 0x000fea0003800000 */
.L_x_3564:
        /* <DEDUP_REMOVED lines=27> */
.L_x_3567:
        /* <DEDUP_REMOVED lines=14> */
.L_x_3566:
[----:B------:R-:W2:Y:S02]  /*9050*/  LDG.E.U16 R18, [R2.64] ;  /* 0x0000002402127981 */ /* 0x000ea4000c1e1500 */
[----:B--2---:R-:W-:-:S06]  /*9060*/  PRMT R18, RZ, 0x5410, R18 ;  /* 0x00005410ff127816 */ /* 0x004fcc0000000012 */
[----:B------:R-:W0:Y:S01]  /*9070*/  F2I.S64.TRUNC R18, R18 ;  /* 0x0000001200127311 */ /* 0x000e22000020d900 */
[----:B------:R-:W-:Y:S05]  /*9080*/  BRA `(.L_x_3556) ;  /* 0x000006d000007947 */ /* 0x000fea0003800000 */
.L_x_3563:
        /* <DEDUP_REMOVED lines=11> */
.L_x_3570:
        /* <DEDUP_REMOVED lines=21> */
.L_x_3574:
[----:B------:R-:W-:Y:S05]  /*9290*/  BSYNC B1 ;  /* 0x0000000000017941 */ /* 0x000fea0003800000 */
.L_x_3573:
[----:B------:R-:W-:Y:S01]  /*92a0*/  IMAD.SHL.U32 R2, R2, 0x100000, RZ ;  /* 0x0010000002027824 */ /* 0x000fe200078e00ff */
[----:B------:R-:W-:-:S04]  /*92b0*/  LEA R3, R0, 0x3b800000, 0x17 ;  /* 0x3b80000000037811 */ /* 0x000fc800078eb8ff */
[----:B------:R-:W-:Y:S02]  /*92c0*/  LOP3.LUT R18, R3, R2, R18, 0xfe, !PT ;  /* 0x0000000203127212 */ /* 0x000fe400078efe12 */
.L_x_3572:
[----:B------:R-:W-:Y:S05]  /*92d0*/  BSYNC B0 ;  /* 0x0000000000007941 */ /* 0x000fea0003800000 */
.L_x_3571:
[----:B------:R-:W0:Y:S01]  /*92e0*/  F2I.S64.TRUNC R18, R18 ;  /* 0x0000001200127311 */ /* 0x000e22000020d900 */
[----:B------:R-:W-:Y:S05]  /*92f0*/  BRA `(.L_x_3556) ;  /* 0x0000046000007947 */ /* 0x000fea0003800000 */
.L_x_3569:
        /* <DEDUP_REMOVED lines=21> */
.L_x_3578:
[----:B------:R-:W-:Y:S05]  /*9450*/  BSYNC B1 ;  /* 0x0000000000017941 */ /* 0x000fea0003800000 */
.L_x_3577:
[----:B------:R-:W-:Y:S01]  /*9460*/  IMAD.SHL.U32 R2, R2, 0x200000, RZ ;  /* 0x0020000002027824 */ /* 0x000fe200078e00ff */
[----:B------:R-:W-:-:S04]  /*9470*/  LEA R3, R0, 0x37800000, 0x17 ;  /* 0x3780000000037811 */ /* 0x000fc800078eb8ff */
[----:B------:R-:W-:Y:S02]  /*9480*/  LOP3.LUT R18, R3, R2, R18, 0xfe, !PT ;  /* 0x0000000203127212 */ /* 0x000fe400078efe12 */
.L_x_3576:
[----:B------:R-:W-:Y:S05]  /*9490*/  BSYNC B0 ;  /* 0x0000000000007941 */ /* 0x000fea0003800000 */
.L_x_3575:
[----:B------:R-:W0:Y:S01]  /*94a0*/  F2I.S64.TRUNC R18, R18 ;  /* 0x0000001200127311 */ /* 0x000e22000020d900 */
[----:B------:R-:W-:Y:S05]  /*94b0*/  BRA `(.L_x_3556) ;  /* 0x000002a000007947 */ /* 0x000fea0003800000 */
.L_x_3568:
        /* <DEDUP_REMOVED lines=14> */
.L_x_3582:
[----:B------:R-:W-:Y:S05]  /*95a0*/  BSYNC B0 ;  /* 0x0000000000007941 */ /* 0x000fea0003800000 */
.L_x_3581:
[----:B------:R-:W0:Y:S01]  /*95b0*/  F2I.S64.TRUNC R18, R18 ;  /* 0x0000001200127311 */ /* 0x000e22000020d900 */
[----:B------:R-:W-:Y:S05]  /*95c0*/  BRA `(.L_x_3556) ;  /* 0x0000019000007947 */ /* 0x000fea0003800000 */
.L_x_3555:
        /* <DEDUP_REMOVED lines=21> */
.L_x_3580:
[----:B------:R0:W5:Y:S01]  /*9720*/  LDG.E.64 R18, [R2.64] ;  /* 0x0000002402127981 */ /* 0x000162000c1e1b00 */
[----:B------:R-:W-:Y:S05]  /*9730*/  BRA `(.L_x_3556) ;  /* 0x0000002000007947 */ /* 0x000fea0003800000 */
.L_x_3579:
[----:B------:R0:W5:Y:S01]  /*9740*/  LDG.E R18, [R2.64] ;  /* 0x0000002402127981 */ /* 0x000162000c1e1900 */
[----:B------:R-:W-:-:S03]  /*9750*/  IMAD.MOV.U32 R19, RZ, RZ, RZ ;  /* 0x000000ffff137224 */ /* 0x000fc600078e00ff */
.L_x_3556:
        /* <DEDUP_REMOVED lines=17> */
.L_x_3586:
[----:B------:R0:W5:Y:S01]  /*9870*/  LDG.E.U8 R2, [R4.64] ;  /* 0x0000002404027981 */ /* 0x000162000c1e1100 */
[----:B------:R-:W-:Y:S01]  /*9880*/  IMAD.MOV.U32 R3, RZ, RZ, RZ ;  /* 0x000000ffff037224 */ /* 0x000fe200078e00ff */
[----:B------:R-:W-:Y:S05]  /*9890*/  BRA `(.L_x_3588) ;  /* 0x00000d5000007947 */ /* 0x000fea0003800000 */
.L_x_3585:
        /* <DEDUP_REMOVED lines=8> */
.L_x_3590:
[----:B------:R-:W2:Y:S02]  /*9920*/  LDG.E R2, [R4.64] ;  /* 0x0000002404027981 */ /* 0x000ea4000c1e1900 */
[----:B--2---:R-:W-:Y:S01]  /*9930*/  SHF.R.S32.HI R3, RZ, 0x1f, R2 ;  /* 0x0000001fff037819 */ /* 0x004fe20000011402 */
[----:B------:R-:W-:Y:S05]  /*9940*/  BRA `(.L_x_3588) ;  /* 0x00000ca000007947 */ /* 0x000fea0003800000 */
.L_x_3589:
[----:B------:R-:W2:Y:S02]  /*9950*/  LDG.E.S16 R2, [R4.64] ;  /* 0x0000002404027981 */ /* 0x000ea4000c1e1700 */
[----:B--2---:R-:W-:Y:S01]  /*9960*/  SHF.R.S32.HI R3, RZ, 0x1f, R2 ;  /* 0x0000001fff037819 */ /* 0x004fe20000011402 */
[----:B------:R-:W-:Y:S05]  /*9970*/  BRA `(.L_x_3588) ;  /* 0x00000c7000007947 */ /* 0x000fea0003800000 */
.L_x_3584:
        /* <DEDUP_REMOVED lines=9> */
.L_x_3592:
[----:B------:R-:W2:Y:S02]  /*9a10*/  LDG.E.U16 R4, [R4.64] ;  /* 0x0000002404047981 */ /* 0x000ea4000c1e1500 */
[----:B--2---:R-:W-:-:S06]  /*9a20*/  HADD2.F32 R2, -RZ, R4.H0_H0 ;  /* 0x20000004ff027230 */ /* 0x004fcc0000004100 */
[----:B------:R-:W0:Y:S01]  /*9a30*/  F2I.S64.TRUNC R2, R2 ;  /* 0x0000000200027311 */ /* 0x000e22000020d900 */
[----:B------:R-:W-:Y:S05]  /*9a40*/  BRA `(.L_x_3588) ;  /* 0x00000ba000007947 */ /* 0x000fea0003800000 */
.L_x_3591:
        /* <DEDUP_REMOVED lines=9> */
.L_x_3594:
[----:B------:R-:W2:Y:S02]  /*9ae0*/  LDG.E.U16 R4, [R4.64] ;  /* 0x0000002404047981 */ /* 0x000ea4000c1e1500 */
[----:B--2---:R-:W-:-:S06]  /*9af0*/  HADD2.F32 R2, -RZ, R4.H0_H0 ;  /* 0x20000004ff027230 */ /* 0x004fcc0000004100 */
[----:B------:R-:W0:Y:S01]  /*9b00*/  F2I.S64.TRUNC R2, R2 ;  /* 0x0000000200027311 */ /* 0x000e22000020d900 */
[----:B------:R-:W-:Y:S05]  /*9b10*/  BRA `(.L_x_3588) ;  /* 0x00000ad000007947 */ /* 0x000fea0003800000 */
.L_x_3593:
[----:B------:R-:W2:Y:S02]  /*9b20*/  LDG.E.64 R2, [R4.64] ;  /* 0x0000002404027981 */ /* 0x000ea4000c1e1b00 */
[----:B--2---:R-:W0:Y:S01]  /*9b30*/  F2I.S64.F64.TRUNC R2, R2 ;  /* 0x0000000200027311 */ /* 0x004e22000030d900 */
[----:B------:R-:W-:Y:S05]  /*9b40*/  BRA `(.L_x_3588) ;  /* 0x00000aa000007947 */ /* 0x000fea0003800000 */
.L_x_3583:
        /* <DEDUP_REMOVED lines=13> */
.L_x_3597:
[----:B------:R-:W2:Y:S02]  /*9c20*/  LDG.E.64 R2, [R4.64] ;  /* 0x0000002404027981 */ /* 0x000ea4000c1e1b00 */
[----:B--2---:R-:W0:Y:S01]  /*9c30*/  F2I.S64.F64.TRUNC R2, R2 ;  /* 0x0000000200027311 */ /* 0x004e22000030d900 */
[----:B------:R-:W-:Y:S05]  /*9c40*/  BRA `(.L_x_3588) ;  /* 0x000009a000007947 */ /* 0x000fea0003800000 */
.L_x_3596:
        /* <DEDUP_REMOVED lines=27> */
.L_x_3599:
        /* <DEDUP_REMOVED lines=14> */
.L_x_3598:
[----:B------:R-:W2:Y:S02]  /*9ee0*/  LDG.E.U16 R2, [R4.64] ;  /* 0x0000002404027981 */ /* 0x000ea4000c1e1500 */
[----:B--2---:R-:W-:-:S06]  /*9ef0*/  PRMT R2, RZ, 0x5410, R2 ;  /* 0x00005410ff027816 */ /* 0x004fcc0000000002 */
[----:B------:R-:W0:Y:S01]  /*9f00*/  F2I.S64.TRUNC R2, R2 ;  /* 0x0000000200027311 */ /* 0x000e22000020d900 */
[----:B------:R-:W-:Y:S05]  /*9f10*/  BRA `(.L_x_3588) ;  /* 0x000006d000007947 */ /* 0x000fea0003800000 */
.L_x_3595:
        /* <DEDUP_REMOVED lines=11> */
.L_x_3602:
        /* <DEDUP_REMOVED lines=21> */
.L_x_3606:
[----:B------:R-:W-:Y:S05]  /*a120*/  BSYNC B1 ;  /* 0x0000000000017941 */ /* 0x000fea0003800000 */
.L_x_3605:
[----:B------:R-:W-:Y:S01]  /*a130*/  IMAD.SHL.U32 R2, R2, 0x100000, RZ ;  /* 0x0010000002027824 */ /* 0x000fe200078e00ff */
[----:B------:R-:W-:-:S04]  /*a140*/  LEA R3, R0, 0x3b800000, 0x17 ;  /* 0x3b80000000037811 */ /* 0x000fc800078eb8ff */
[----:B------:R-:W-:Y:S02]  /*a150*/  LOP3.LUT R2, R3, R2, R4, 0xfe, !PT ;  /* 0x0000000203027212 */ /* 0x000fe400078efe04 */
.L_x_3604:
[----:B------:R-:W-:Y:S05]  /*a160*/  BSYNC B0 ;  /* 0x0000000000007941 */ /* 0x000fea0003800000 */
.L_x_3603:
[----:B------:R-:W0:Y:S01]  /*a170*/  F2I.S64.TRUNC R2, R2 ;  /* 0x0000000200027311 */ /* 0x000e22000020d900 */
[----:B------:R-:W-:Y:S05]  /*a180*/  BRA `(.L_x_3588) ;  /* 0x0000046000007947 */ /* 0x000fea0003800000 */
.L_x_3601:
        /* <DEDUP_REMOVED lines=21> */
.L_x_3610:
[----:B------:R-:W-:Y:S05]  /*a2e0*/  BSYNC B1 ;  /* 0x0000000000017941 */ /* 0x000fea0003800000 */
.L_x_3609:
[----:B------:R-:W-:Y:S01]  /*a2f0*/  IMAD.SHL.U32 R2, R2, 0x200000, RZ ;  /* 0x0020000002027824 */ /* 0x000fe200078e00ff */
[----:B------:R-:W-:-:S04]  /*a300*/  LEA R3, R0, 0x37800000, 0x17 ;  /* 0x3780000000037811 */ /* 0x000fc800078eb8ff */
[----:B------:R-:W-:Y:S02]  /*a310*/  LOP3.LUT R2, R3, R2, R4, 0xfe, !PT ;  /* 0x0000000203027212 */ /* 0x000fe400078efe04 */
.L_x_3608:
[----:B------:R-:W-:Y:S05]  /*a320*/  BSYNC B0 ;  /* 0x0000000000007941 */ /* 0x000fea0003800000 */
.L_x_3607:
[----:B------:R-:W0:Y:S01]  /*a330*/  F2I.S64.TRUNC R2, R2 ;  /* 0x0000000200027311 */ /* 0x000e22000020d900 */
[----:B------:R-:W-:Y:S05]  /*a340*/  BRA `(.L_x_3588) ;  /* 0x000002a000007947 */ /* 0x000fea0003800000 */
.L_x_3600:
        /* <DEDUP_REMOVED lines=14> */
.L_x_3614:
[----:B------:R-:W-:Y:S05]  /*a430*/  BSYNC B0 ;  /* 0x0000000000007941 */ /* 0x000fea0003800000 */
.L_x_3613:
[----:B------:R-:W0:Y:S01]  /*a440*/  F2I.S64.TRUNC R2, R2 ;  /* 0x0000000200027311 */ /* 0x000e22000020d900 */
[----:B------:R-:W-:Y:S05]  /*a450*/  BRA `(.L_x_3588) ;  /* 0x0000019000007947 */ /* 0x000fea0003800000 */
.L_x_3587:
        /* <DEDUP_REMOVED lines=21> */
.L_x_3612:
[----:B------:R0:W5:Y:S01]  /*a5b0*/  LDG.E.64 R2, [R4.64] ;  /* 0x0000002404027981 */ /* 0x000162000c1e1b00 */
[----:B------:R-:W-:Y:S05]  /*a5c0*/  BRA `(.L_x_3588) ;  /* 0x0000002000007947 */ /* 0x000fea0003800000 */
.L_x_3611:
[----:B------:R0:W5:Y:S01]  /*a5d0*/  LDG.E R2, [R4.64] ;  /* 0x0000002404027981 */ /* 0x000162000c1e1900 */
[----:B------:R-:W-:-:S03]  /*a5e0*/  IMAD.MOV.U32 R3, RZ, RZ, RZ ;  /* 0x000000ffff037224 */ /* 0x000fc600078e00ff */
.L_x_3588:
        /* <DEDUP_REMOVED lines=17> */
.L_x_3618:
[----:B------:R0:W-:Y:S01]  /*a700*/  STG.E.U8 [R16.64], R5 ;  /* 0x0000000510007986 */ /* 0x0001e2000c101124 */
[----:B------:R-:W-:Y:S05]  /*a710*/  BRA `(.L_x_3620) ;  /* 0x00000d7000007947 */ /* 0x000fea0003800000 */
.L_x_3617:
        /* <DEDUP_REMOVED lines=8> */
.L_x_3622:
[----:B------:R0:W-:Y:S01]  /*a7a0*/  STG.E [R16.64], R5 ;  /* 0x0000000510007986 */ /* 0x0001e2000c101924 */
[----:B------:R-:W-:Y:S05]  /*a7b0*/  BRA `(.L_x_3620) ;  /* 0x00000cd000007947 */ /* 0x000fea0003800000 */
.L_x_3621:
[----:B------:R0:W-:Y:S01]  /*a7c0*/  STG.E.U16 [R16.64], R5 ;  /* 0x0000000510007986 */ /* 0x0001e2000c101524 */
[----:B------:R-:W-:Y:S05]  /*a7d0*/  BRA `(.L_x_3620) ;  /* 0x00000cb000007947 */ /* 0x000fea0003800000 */
.L_x_3616:
        /* <DEDUP_REMOVED lines=9> */
.L_x_3624:
[----:B------:R-:W0:Y:S02]  /*a870*/  I2F.S64 R0, R2 ;  /* 0x0000000200007312 */ /* 0x000e240000301400 */
[----:B0-----:R-:W-:-:S05]  /*a880*/  F2FP.PACK_AB R0, RZ, R0 ;  /* 0x00000000ff00723e */ /* 0x001fca00000000ff */
[----:B------:R0:W-:Y:S01]  /*a890*/  STG.E.U16 [R16.64], R0 ;  /* 0x0000000010007986 */ /* 0x0001e2000c101524 */
[----:B------:R-:W-:Y:S05]  /*a8a0*/  BRA `(.L_x_3620) ;  /* 0x00000be000007947 */ /* 0x000fea0003800000 */
.L_x_3623:
        /* <DEDUP_REMOVED lines=10> */
.L_x_3626:
[----:B------:R-:W0:Y:S02]  /*a950*/  I2F.S64 R2, R2 ;  /* 0x0000000200027312 */ /* 0x000e240000301400 */
[----:B0-----:R-:W-:-:S04]  /*a960*/  F2FP.PACK_AB R3, RZ, R2 ;  /* 0x00000002ff03723e */ /* 0x001fc800000000ff */
[----:B------:R-:W-:-:S05]  /*a970*/  PRMT R3, R3, 0x5410, RZ ;  /* 0x0000541003037816 */ /* 0x000fca00000000ff */
[----:B------:R0:W-:Y:S01]  /*a980*/  STG.E [R16.64], R3 ;  /* 0x0000000310007986 */ /* 0x0001e2000c101924 */
[----:B------:R-:W-:Y:S05]  /*a990*/  BRA `(.L_x_3620) ;  /* 0x00000af000007947 */ /* 0x000fea0003800000 */
.L_x_3625:
[----:B------:R-:W0:Y:S02]  /*a9a0*/  I2F.F64.S64 R2, R2 ;  /* 0x0000000200027312 */ /* 0x000e240000301c00 */
[----:B0-----:R0:W-:Y:S01]  /*a9b0*/  STG.E.64 [R16.64], R2 ;  /* 0x0000000210007986 */ /* 0x0011e2000c101b24 */
[----:B------:R-:W-:Y:S05]  /*a9c0*/  BRA `(.L_x_3620) ;  /* 0x00000ac000007947 */ /* 0x000fea0003800000 */
.L_x_3615:
        /* <DEDUP_REMOVED lines=13> */
.L_x_3629:
[----:B------:R-:W0:Y:S01]  /*aaa0*/  I2F.F64.S64 R4, R2 ;  /* 0x0000000200047312 */ /* 0x000e220000301c00 */
[----:B------:R-:W-:-:S05]  /*aab0*/  CS2R R6, SRZ ;  /* 0x0000000000067805 */ /* 0x000fca000001ff00 */
[----:B0-----:R0:W-:Y:S01]  /*aac0*/  STG.E.128 [R16.64], R4 ;  /* 0x0000000410007986 */ /* 0x0011e2000c101d24 */
[----:B------:R-:W-:Y:S05]  /*aad0*/  BRA `(.L_x_3620) ;  /* 0x000009b000007947 */ /* 0x000fea0003800000 */
.L_x_3628:
        /* <DEDUP_REMOVED lines=21> */
.L_x_3633:
[----:B------:R-:W-:Y:S05]  /*ac30*/  BSYNC B0 ;  /* 0x0000000000007941 */ /* 0x000fea0003800000 */
.L_x_3632:
[----:B------:R-:W-:-:S05]  /*ac40*/  LOP3.LUT R5, R0, R5, RZ, 0xfc, !PT ;  /* 0x0000000500057212 */ /* 0x000fca00078efcff */
[----:B------:R0:W-:Y:S01]  /*ac50*/  STG.E.U8 [R16.64], R5 ;  /* 0x0000000510007986 */ /* 0x0001e2000c101124 */
[----:B------:R-:W-:Y:S05]  /*ac60*/  BRA `(.L_x_3620) ;  /* 0x0000082000007947 */ /* 0x000fea0003800000 */
.L_x_3631:
        /* <DEDUP_REMOVED lines=13> */
.L_x_3635:
[----:B------:R-:W-:Y:S01]  /*ad40*/  IMAD.MOV.U32 R0, RZ, RZ, 0x7f ;  /* 0x0000007fff007424 */ /* 0x000fe200078e00ff */
[----:B------:R-:W-:-:S04]  /*ad50*/  ISETP.GT.U32.AND P0, PT, R4, 0x7f800000, PT ;  /* 0x7f8000000400780c */ /* 0x000fc80003f04070 */
[----:B------:R-:W-:-:S04]  /*ad60*/  SEL R0, R0, 0x7c, P0 ;  /* 0x0000007c00007807 */ /* 0x000fc80000000000 */
.L_x_3636:
[----:B------:R-:W-:Y:S05]  /*ad70*/  BSYNC B0 ;  /* 0x0000000000007941 */ /* 0x000fea0003800000 */
.L_x_3634:
[----:B------:R-:W-:-:S04]  /*ad80*/  LOP3.LUT R2, R3, 0x80000000, RZ, 0xc0, !PT ;  /* 0x8000000003027812 */ /* 0x000fc800078ec0ff */
[----:B------:R-:W-:-:S04]  /*ad90*/  SHF.R.U32.HI R3, RZ, 0x18, R2 ;  /* 0x00000018ff037819 */ /* 0x000fc80000011602 */
[----:B------:R-:W-:-:S05]  /*ada0*/  LOP3.LUT R3, R0, R3, RZ, 0xfc, !PT ;  /* 0x0000000300037212 */ /* 0x000fca00078efcff */
[----:B------:R0:W-:Y:S01]  /*adb0*/  STG.E.U8 [R16.64], R3 ;  /* 0x0000000310007986 */ /* 0x0001e2000c101124 */
[----:B------:R-:W-:Y:S05]  /*adc0*/  BRA `(.L_x_3620) ;  /* 0x000006c000007947 */ /* 0x000fea0003800000 */
.L_x_3630:
[----:B------:R-:W0:Y:S02]  /*add0*/  I2F.S64 R0, R2 ;  /* 0x0000000200007312 */ /* 0x000e240000301400 */
[----:B0-----:R-:W-:-:S05]  /*ade0*/  F2FP.BF16.PACK_AB R0, RZ, R0 ;  /* 0x00000000ff00723e */ /* 0x001fca00000010ff */
[----:B------:R0:W-:Y:S01]  /*adf0*/  STG.E.U16 [R16.64], R0 ;  /* 0x0000000010007986 */ /* 0x0001e2000c101524 */
[----:B------:R-:W-:Y:S05]  /*ae00*/  BRA `(.L_x_3620) ;  /* 0x0000068000007947 */ /* 0x000fea0003800000 */
.L_x_3627:
        /* <DEDUP_REMOVED lines=10> */
.L_x_3639:
        /* <DEDUP_REMOVED lines=17> */
.L_x_3642:
[----:B------:R-:W-:-:S04]  /*afc0*/  LOP3.LUT R2, R3, 0x80000000, RZ, 0xc0, !PT ;  /* 0x8000000003027812 */ /* 0x000fc800078ec0ff */
[----:B------:R-:W-:-:S04]  /*afd0*/  SHF.R.U32.HI R3, RZ, 0x18, R2 ;  /* 0x00000018ff037819 */ /* 0x000fc80000011602 */
[----:B------:R-:W-:-:S04]  /*afe0*/  LOP3.LUT R0, R0, R3, RZ, 0xfc, !PT ;  /* 0x0000000300007212 */ /* 0x000fc800078efcff */
[----:B------:R-:W-:Y:S02]  /*aff0*/  PRMT R8, R0, 0x7610, R8 ;  /* 0x0000761000087816 */ /* 0x000fe40000000008 */
.L_x_3641:
[----:B------:R-:W-:Y:S05]  /*b000*/  BSYNC B0 ;  /* 0x0000000000007941 */ /* 0x000fea0003800000 */
.L_x_3640:
[----:B------:R0:W-:Y:S01]  /*b010*/  STG.E.U8 [R16.64], R8 ;  /* 0x0000000810007986 */ /* 0x0001e2000c101124 */
[----:B------:R-:W-:Y:S05]  /*b020*/  BRA `(.L_x_3620) ;  /* 0x0000046000007947 */ /* 0x000fea0003800000 */
.L_x_3638:
        /* <DEDUP_REMOVED lines=17> */
.L_x_3645:
[----:B------:R-:W-:-:S04]  /*b140*/  LOP3.LUT R2, R3, 0x80000000, RZ, 0xc0, !PT ;  /* 0x8000000003027812 */ /* 0x000fc800078ec0ff */
[----:B------:R-:W-:-:S04]  /*b150*/  SHF.R.U32.HI R3, RZ, 0x18, R2 ;  /* 0x00000018ff037819 */ /* 0x000fc80000011602 */
[----:B------:R-:W-:-:S04]  /*b160*/  LOP3.LUT R0, R0, R3, RZ, 0xfc, !PT ;  /* 0x0000000300007212 */ /* 0x000fc800078efcff */
[----:B------:R-:W-:Y:S02]  /*b170*/  PRMT R8, R0, 0x7610, R8 ;  /* 0x0000761000087816 */ /* 0x000fe40000000008 */
.L_x_3644:
[----:B------:R-:W-:Y:S05]  /*b180*/  BSYNC B0 ;  /* 0x0000000000007941 */ /* 0x000fea0003800000 */
.L_x_3643:
[----:B------:R0:W-:Y:S01]  /*b190*/  STG.E.U8 [R16.64], R8 ;  /* 0x0000000810007986 */ /* 0x0001e2000c101124 */
[----:B------:R-:W-:Y:S05]  /*b1a0*/  BRA `(.L_x_3620) ;  /* 0x000002e000007947 */ /* 0x000fea0003800000 */
.L_x_3637:
        /* <DEDUP_REMOVED lines=23> */
.L_x_3619:
        /* <DEDUP_REMOVED lines=20> */
.L_x_3647:
[----:B------:R0:W-:Y:S01]  /*b460*/  STG.E.64 [R16.64], R2 ;  /* 0x0000000210007986 */ /* 0x0001e2000c101b24 */
[----:B------:R-:W-:Y:S05]  /*b470*/  BRA `(.L_x_3620) ;  /* 0x0000001000007947 */ /* 0x000fea0003800000 */
.L_x_3646:
[----:B------:R0:W-:Y:S02]  /*b480*/  STG.E [R16.64], R5 ;  /* 0x0000000510007986 */ /* 0x0001e4000c101924 */
.L_x_3620:
[----:B------:R-:W-:Y:S02]  /*b490*/  IADD3 R23, R23, 0x80, RZ ;  /* 0x0000008017177810 */ /* 0x000fe40007ffe0ff */
.L_x_3451:
[----:B------:R-:W-:Y:S05]  /*b4a0*/  BSYNC B6 ;  /* 0x0000000000067941 */ /* 0x000fea0003800000 */
.L_x_3450:
        /* <DEDUP_REMOVED lines=257> */
.L_x_3648:
        /* <DEDUP_REMOVED lines=19> */
.L_x_3652:
[----:B------:R0:W5:Y:S01]  /*c5f0*/  LDG.E.U8 R18, [R2.64] ;  /* 0x0000002402127981 */ /* 0x000162000c1e1100 */
[----:B------:R-:W-:Y:S01]  /*c600*/  IMAD.MOV.U32 R19, RZ, RZ, RZ ;  /* 0x000000ffff137224 */ /* 0x000fe200078e00ff */
[----:B------:R-:W-:Y:S05]  /*c610*/  BRA `(.L_x_3654) ;  /* 0x00000d5000007947 */ /* 0x000fea0003800000 */
.L_x_3651:
        /* <DEDUP_REMOVED lines=8> */
.L_x_3656:
[----:B------:R-:W2:Y:S02]  /*c6a0*/  LDG.E R18, [R2.64] ;  /* 0x0000002402127981 */ /* 0x000ea4000c1e1900 */
[----:B--2---:R-:W-:Y:S01]  /*c6b0*/  SHF.R.S32.HI R19, RZ, 0x1f, R18 ;  /* 0x0000001fff137819 */ /* 0x004fe20000011412 */
[----:B------:R-:W-:Y:S05]  /*c6c0*/  BRA `(.L_x_3654) ;  /* 0x00000ca000007947 */ /* 0x000fea0003800000 */
.L_x_3655:
[----:B------:R-:W2:Y:S02]  /*c6d0*/  LDG.E.S16 R18, [R2.64] ;  /* 0x0000002402127981 */ /* 0x000ea4000c1e1700 */
[----:B--2---:R-:W-:Y:S01]  /*c6e0*/  SHF.R.S32.HI R19, RZ, 0x1f, R18 ;  /* 0x0000001fff137819 */ /* 0x004fe20000011412 */
[----:B------:R-:W-:Y:S05]  /*c6f0*/  BRA `(.L_x_3654) ;  /* 0x00000c7000007947 */ /* 0x000fea0003800000 */
.L_x_3650:
        /* <DEDUP_REMOVED lines=9> */
.L_x_3658:
[----:B------:R-:W2:Y:S02]  /*c790*/  LDG.E.U16 R2, [R2.64] ;  /* 0x0000002402027981 */ /* 0x000ea4000c1e1500 */
[----:B--2---:R-:W-:-:S06]  /*c7a0*/  HADD2.F32 R18, -RZ, R2.H0_H0 ;  /* 0x20000002ff127230 */ /* 0x004fcc0000004100 */
[----:B------:R-:W0:Y:S01]  /*c7b0*/  F2I.S64.TRUNC R18, R18 ;  /* 0x0000001200127311 */ /* 0x000e22000020d900 */
[----:B------:R-:W-:Y:S05]  /*c7c0*/  BRA `(.L_x_3654) ;  /* 0x00000ba000007947 */ /* 0x000fea0003800000 */
.L_x_3657:
        /* <DEDUP_REMOVED lines=9> */
.L_x_3660:
[----:B------:R-:W2:Y:S02]  /*c860*/  LDG.E.U16 R2, [R2.64] ;  /* 0x0000002402027981 */ /* 0x000ea4000c1e1500 */
[----:B--2---:R-:W-:-:S06]  /*c870*/  HADD2.F32 R18, -RZ, R2.H0_H0 ;  /* 0x20000002ff127230 */ /* 0x004fcc0000004100 */
[----:B------:R-:W0:Y:S01]  /*c880*/  F2I.S64.TRUNC R18, R18 ;  /* 0x0000001200127311 */ /* 0x000e22000020d900 */
[----:B------:R-:W-:Y:S05]  /*c890*/  BRA `(.L_x_3654) ;  /* 0x00000ad000007947 */ /* 0x000fea0003800000 */
.L_x_3659:
[----:B------:R-:W2:Y:S02]  /*c8a0*/  LDG.E.64 R2, [R2.64] ;  /* 0x0000002402027981 */ /* 0x000ea4000c1e1b00 */
[----:B--2---:R0:W1:Y:S01]  /*c8b0*/  F2I.S64.F64.TRUNC R18, R2 ;  /* 0x0000000200127311 */ /* 0x004062000030d900 */
[----:B------:R-:W-:Y:S05]  /*c8c0*/  BRA `(.L_x_3654) ;  /* 0x00000aa000007947 */ /* 0x000fea0003800000 */
.L_x_3649:
        /* <DEDUP_REMOVED lines=13> */
.L_x_3663:
[----:B------:R-:W2:Y:S02]  /*c9a0*/  LDG.E.64 R2, [R2.64] ;  /* 0x0000002402027981 */ /* 0x000ea4000c1e1b00 */
[----:B--2---:R0:W1:Y:S01]  /*c9b0*/  F2I.S64.F64.TRUNC R18, R2 ;  /* 0x0000000200127311 */ /* 0x004062000030d900 */
[----:B------:R-:W-:Y:S05]  /*c9c0*/  BRA `(.L_x_3654) ;  /* 0x000009a000007947 */ /* 0x000fea0003800000 */
.L_x_3662:
        /* <DEDUP_REMOVED lines=27> */
.L_x_3665:
        /* <DEDUP_REMOVED lines=14> */
.L_x_3664:
[----:B------:R-:W2:Y:S02]  /*cc60*/  LDG.E.U16 R18, [R2.64] ;  /* 0x0000002402127981 */ /* 0x000ea4000c1e1500 */
[----:B--2---:R-:W-:-:S06]  /*cc70*/  PRMT R18, RZ, 0x5410, R18 ;  /* 0x00005410ff127816 */ /* 0x004fcc0000000012 */
[----:B------:R-:W0:Y:S01]  /*cc80*/  F2I.S64.TRUNC R18, R18 ;  /* 0x0000001200127311 */ /* 0x000e22000020d900 */
[----:B------:R-:W-:Y:S05]  /*cc90*/  BRA `(.L_x_3654) ;  /* 0x000006d000007947 */ /* 0x000fea0003800000 */
.L_x_3661:
        /* <DEDUP_REMOVED lines=11> */
.L_x_3668:
        /* <DEDUP_REMOVED lines=21> */
.L_x_3672:
[----:B------:R-:W-:Y:S05]  /*cea0*/  BSYNC B1 ;  /* 0x0000000000017941 */ /* 0x000fea0003800000 */
.L_x_3671:
[----:B------:R-:W-:Y:S01]  /*ceb0*/  IMAD.SHL.U32 R2, R2, 0x100000, RZ ;  /* 0x0010000002027824 */ /* 0x000fe200078e00ff */
[----:B------:R-:W-:-:S04]  /*cec0*/  LEA R3, R0, 0x3b800000, 0x17 ;  /* 0x3b80000000037811 */ /* 0x000fc800078eb8ff */
[----:B------:R-:W-:Y:S02]  /*ced0*/  LOP3.LUT R18, R3, R2, R18, 0xfe, !PT ;  /* 0x0000000203127212 */ /* 0x000fe400078efe12 */
.L_x_3670:
[----:B------:R-:W-:Y:S05]  /*cee0*/  BSYNC B0 ;  /* 0x0000000000007941 */ /* 0x000fea0003800000 */
.L_x_3669:
[----:B------:R-:W0:Y:S01]  /*cef0*/  F2I.S64.TRUNC R18, R18 ;  /* 0x0000001200127311 */ /* 0x000e22000020d900 */
[----:B------:R-:W-:Y:S05]  /*cf00*/  BRA `(.L_x_3654) ;  /* 0x0000046000007947 */ /* 0x000fea0003800000 */
.L_x_3667:
        /* <DEDUP_REMOVED lines=21> */
.L_x_3676:
[----:B------:R-:W-:Y:S05]  /*d060*/  BSYNC B1 ;  /* 0x0000000000017941 */ /* 0x000fea0003800000 */
.L_x_3675:
[----:B------:R-:W-:Y:S01]  /*d070*/  IMAD.SHL.U32 R2, R2, 0x200000, RZ ;  /* 0x0020000002027824 */ /* 0x000fe200078e00ff */
[----:B------:R-:W-:-:S04]  /*d080*/  LEA R3, R0, 0x37800000, 0x17 ;  /* 0x3780000000037811 */ /* 0x000fc800078eb8ff */
[----:B------:R-:W-:Y:S02]  /*d090*/  LOP3.LUT R18, R3, R2, R18, 0xfe, !PT ;  /* 0x0000000203127212 */ /* 0x000fe400078efe12 */
.L_x_3674:
[----:B------:R-:W-:Y:S05]  /*d0a0*/  BSYNC B0 ;  /* 0x0000000000007941 */ /* 0x000fea0003800000 */
.L_x_3673:
[----:B------:R-:W0:Y:S01]  /*d0b0*/  F2I.S64.TRUNC R18, R18 ;  /* 0x0000001200127311 */ /* 0x000e22000020d900 */
[----:B------:R-:W-:Y:S05]  /*d0c0*/  BRA `(.L_x_3654) ;  /* 0x000002a000007947 */ /* 0x000fea0003800000 */
.L_x_3666:
        /* <DEDUP_REMOVED lines=14> */
.L_x_3680:
[----:B------:R-:W-:Y:S05]  /*d1b0*/  BSYNC B0 ;  /* 0x0000000000007941 */ /* 0x000fea0003800000 */
.L_x_3679:
[----:B------:R-:W0:Y:S01]  /*d1c0*/  F2I.S64.TRUNC R18, R18 ;  /* 0x0000001200127311 */ /* 0x000e22000020d900 */
[----:B------:R-:W-:Y:S05]  /*d1d0*/  BRA `(.L_x_3654) ;  /* 0x0000019000007947 */ /* 0x000fea0003800000 */
.L_x_3653:
        /* <DEDUP_REMOVED lines=21> */
.L_x_3678:
[----:B------:R0:W5:Y:S01]  /*d330*/  LDG.E.64 R18, [R2.64] ;  /* 0x0000002402127981 */ /* 0x000162000c1e1b00 */
[----:B------:R-:W-:Y:S05]  /*d340*/  BRA `(.L_x_3654) ;  /* 0x0000002000007947 */ /* 0x000fea0003800000 */
.L_x_3677:
[----:B------:R0:W5:Y:S01]  /*d350*/  LDG.E R18, [R2.64] ;  /* 0x0000002402127981 */ /* 0x000162000c1e1900 */
[----:B------:R-:W-:-:S03]  /*d360*/  IMAD.MOV.U32 R19, RZ, RZ, RZ ;  /* 0x000000ffff137224 */ /* 0x000fc600078e00ff */
.L_x_3654:
        /* <DEDUP_REMOVED lines=17> */
.L_x_3684:
[----:B------:R0:W5:Y:S01]  /*d480*/  LDG.E.U8 R2, [R22.64] ;  /* 0x0000002416027981 */ /* 0x000162000c1e1100 */
[----:B------:R-:W-:Y:S01]  /*d490*/  IMAD.MOV.U32 R3, RZ, RZ, RZ ;  /* 0x000000ffff037224 */ /* 0x000fe200078e00ff */
[----:B------:R-:W-:Y:S05]  /*d4a0*/  BRA `(.L_x_3686) ;  /* 0x00000d5000007947 */ /* 0x000fea0003800000 */
.L_x_3683:
        /* <DEDUP_REMOVED lines=8> */
.L_x_3688:
[----:B------:R-:W2:Y:S02]  /*d530*/  LDG.E R2, [R22.64] ;  /* 0x0000002416027981 */ /* 0x000ea4000c1e1900 */
[----:B--2---:R-:W-:Y:S01]  /*d540*/  SHF.R.S32.HI R3, RZ, 0x1f, R2 ;  /* 0x0000001fff037819 */ /* 0x004fe20000011402 */
[----:B------:R-:W-:Y:S05]  /*d550*/  BRA `(.L_x_3686) ;  /* 0x00000ca000007947 */ /* 0x000fea0003800000 */
.L_x_3687:
[----:B------:R-:W2:Y:S02]  /*d560*/  LDG.E.S16 R2, [R22.64] ;  /* 0x0000002416027981 */ /* 0x000ea4000c1e1700 */
[----:B--2---:R-:W-:Y:S01]  /*d570*/  SHF.R.S32.HI R3, RZ, 0x1f, R2 ;  /* 0x0000001fff037819 */ /* 0x004fe20000011402 */
[----:B------:R-:W-:Y:S05]  /*d580*/  BRA `(.L_x_3686) ;  /* 0x00000c7000007947 */ /* 0x000fea0003800000 */
.L_x_3682:
        /* <DEDUP_REMOVED lines=9> */
.L_x_3690:
[----:B------:R-:W2:Y:S02]  /*d620*/  LDG.E.U16 R22, [R22.64] ;  /* 0x0000002416167981 */ /* 0x000ea4000c1e1500 */
[----:B--2---:R-:W-:-:S06]  /*d630*/  HADD2.F32 R2, -RZ, R22.H0_H0 ;  /* 0x20000016ff027230 */ /* 0x004fcc0000004100 */
[----:B------:R-:W0:Y:S01]  /*d640*/  F2I.S64.TRUNC R2, R2 ;  /* 0x0000000200027311 */ /* 0x000e22000020d900 */
[----:B------:R-:W-:Y:S05]  /*d650*/  BRA `(.L_x_3686) ;  /* 0x00000ba000007947 */ /* 0x000fea0003800000 */
.L_x_3689:
        /* <DEDUP_REMOVED lines=9> */
.L_x_3692:
[----:B------:R-:W2:Y:S02]  /*d6f0*/  LDG.E.U16 R22, [R22.64] ;  /* 0x0000002416167981 */ /* 0x000ea4000c1e1500 */
[----:B--2---:R-:W-:-:S06]  /*d700*/  HADD2.F32 R2, -RZ, R22.H0_H0 ;  /* 0x20000016ff027230 */ /* 0x004fcc0000004100 */
[----:B------:R-:W0:Y:S01]  /*d710*/  F2I.S64.TRUNC R2, R2 ;  /* 0x0000000200027311 */ /* 0x000e22000020d900 */
[----:B------:R-:W-:Y:S05]  /*d720*/  BRA `(.L_x_3686) ;  /* 0x00000ad000007947 */ /* 0x000fea0003800000 */
.L_x_3691:
[----:B------:R-:W2:Y:S02]  /*d730*/  LDG.E.64 R2, [R22.64] ;  /* 0x0000002416027981 */ /* 0x000ea4000c1e1b00 */
[----:B--2---:R-:W0:Y:S01]  /*d740*/  F2I.S64.F64.TRUNC R2, R2 ;  /* 0x0000000200027311 */ /* 0x004e22000030d900 */
[----:B------:R-:W-:Y:S05]  /*d750*/  BRA `(.L_x_3686) ;  /* 0x00000aa000007947 */ /* 0x000fea0003800000 */
.L_x_3681:
        /* <DEDUP_REMOVED lines=13> */
.L_x_3695:
[----:B------:R-:W2:Y:S02]  /*d830*/  LDG.E.64 R2, [R22.64] ;  /* 0x0000002416027981 */ /* 0x000ea4000c1e1b00 */
[----:B--2---:R-:W0:Y:S01]  /*d840*/  F2I.S64.F64.TRUNC R2, R2 ;  /* 0x0000000200027311 */ /* 0x004e22000030d900 */
[----:B------:R-:W-:Y:S05]  /*d850*/  BRA `(.L_x_3686) ;  /* 0x000009a000007947 */ /* 0x000fea0003800000 */
.L_x_3694:
        /* <DEDUP_REMOVED lines=27> */
.L_x_3697:
        /* <DEDUP_REMOVED lines=14> */
.L_x_3696:
[----:B------:R-:W2:Y:S02]  /*daf0*/  LDG.E.U16 R2, [R22.64] ;  /* 0x0000002416027981 */ /* 0x000ea4000c1e1500 */
[----:B--2---:R-:W-:-:S06]  /*db00*/  PRMT R2, RZ, 0x5410, R2 ;  /* 0x00005410ff027816 */ /* 0x004fcc0000000002 */
[----:B------:R-:W0:Y:S01]  /*db10*/  F2I.S64.TRUNC R2, R2 ;  /* 0x0000000200027311 */ /* 0x000e22000020d900 */
[----:B------:R-:W-:Y:S05]  /*db20*/  BRA `(.L_x_3686) ;  /* 0x000006d000007947 */ /* 0x000fea0003800000 */
.L_x_3693:
        /* <DEDUP_REMOVED lines=11> */
.L_x_3700:
        /* <DEDUP_REMOVED lines=21> */
.L_x_3704:
[----:B------:R-:W-:Y:S05]  /*dd30*/  BSYNC B1 ;  /* 0x0000000000017941 */ /* 0x000fea0003800000 */
.L_x_3703:
[----:B------:R-:W-:Y:S01]  /*dd40*/  IMAD.SHL.U32 R2, R2, 0x100000, RZ ;  /* 0x0010000002027824 */ /* 0x000fe200078e00ff */
[----:B------:R-:W-:-:S04]  /*dd50*/  LEA R3, R0, 0x3b800000, 0x17 ;  /* 0x3b80000000037811 */ /* 0x000fc800078eb8ff */
[----:B------:R-:W-:Y:S02]  /*dd60*/  LOP3.LUT R2, R3, R2, R4, 0xfe, !PT ;  /* 0x0000000203027212 */ /* 0x000fe400078efe04 */
.L_x_3702:
[----:B------:R-:W-:Y:S05]  /*dd70*/  BSYNC B0 ;  /* 0x0000000000007941 */ /* 0x000fea0003800000 */
.L_x_3701:
[----:B------:R-:W0:Y:S01]  /*dd80*/  F2I.S64.TRUNC R2, R2 ;  /* 0x0000000200027311 */ /* 0x000e22000020d900 */
[----:B------:R-:W-:Y:S05]  /*dd90*/  BRA `(.L_x_3686) ;  /* 0x0000046000007947 */ /* 0x000fea0003800000 */
.L_x_3699:
        /* <DEDUP_REMOVED lines=21> */
.L_x_3708:
[----:B------:R-:W-:Y:S05]  /*def0*/  BSYNC B1 ;  /* 0x0000000000017941 */ /* 0x000fea0003800000 */
.L_x_3707:
[----:B------:R-:W-:Y:S01]  /*df00*/  IMAD.SHL.U32 R2, R2, 0x200000, RZ ;  /* 0x0020000002027824 */ /* 0x000fe200078e00ff */
[----:B------:R-:W-:-:S04]  /*df10*/  LEA R3, R0, 0x37800000, 0x17 ;  /* 0x3780000000037811 */ /* 0x000fc800078eb8ff */
[----:B------:R-:W-:Y:S02]  /*df20*/  LOP3.LUT R2, R3, R2, R4, 0xfe, !PT ;  /* 0x0000000203027212 */ /* 0x000fe400078efe04 */
.L_x_3706:
[----:B------:R-:W-:Y:S05]  /*df30*/  BSYNC B0 ;  /* 0x0000000000007941 */ /* 0x000fea0003800000 */
.L_x_3705:
[----:B------:R-:W0:Y:S01]  /*df40*/  F2I.S64.TRUNC R2, R2 ;  /* 0x0000000200027311 */ /* 0x000e22000020d900 */
[----:B------:R-:W-:Y:S05]  /*df50*/  BRA `(.L_x_3686) ;  /* 0x000002a000007947 */ /* 0x000fea0003800000 */
.L_x_3698:
        /* <DEDUP_REMOVED lines=14> */
.L_x_3712:
[----:B------:R-:W-:Y:S05]  /*e040*/  BSYNC B0 ;  /* 0x0000000000007941 */ /* 0x000fea0003800000 */
.L_x_3711:
[----:B------:R-:W0:Y:S01]  /*e050*/  F2I.S64.TRUNC R2, R2 ;  /* 0x0000000200027311 */ /* 0x000e22000020d900 */
[----:B------:R-:W-:Y:S05]  /*e060*/  BRA `(.L_x_3686) ;  /* 0x0000019000007947 */ /* 0x000fea0003800000 */
.L_x_3685:
        /* <DEDUP_REMOVED lines=21> */
.L_x_3710:
[----:B------:R0:W5:Y:S01]  /*e1c0*/  LDG.E.64 R2, [R22.64] ;  /* 0x0000002416027981 */ /* 0x000162000c1e1b00 */
[----:B------:R-:W-:Y:S05]  /*e1d0*/  BRA `(.L_x_3686) ;  /* 0x0000002000007947 */ /* 0x000fea0003800000 */
.L_x_3709:
[----:B------:R0:W5:Y:S01]  /*e1e0*/  LDG.E R2, [R22.64] ;  /* 0x0000002416027981 */ /* 0x000162000c1e1900 */
[----:B------:R-:W-:-:S03]  /*e1f0*/  IMAD.MOV.U32 R3, RZ, RZ, RZ ;  /* 0x000000ffff037224 */ /* 0x000fc600078e00ff */
.L_x_3686:
[----:B------:R-:W2:Y:S01]  /*e200*/  LDC.U8 R4, c[0x0][0x3e1] ;  /* 0x0000f840ff047b82 */ /* 0x000ea20000000000 */
[----:B01---5:R-:W-:Y:S02]  /*e210*/  LOP3.LUT R5, R2, R18, RZ, 0x3c, !PT ;  /* 0x0000001202057212 */ /* 0x023fe400078e3cff */
[----:B------:R-:W-:-:S03]  /*e220*/  LOP3.LUT R3, R3, R19, RZ, 0x3c, !PT ;  /* 0x0000001303037212 */ /* 0x000fc600078e3cff */
[----:B------:R-:W-:Y:S01]  /*e230*/  IMAD.MOV.U32 R2, RZ, RZ, R5 ;  /* 0x000000ffff027224 */ /* 0x000fe200078e0005 */
        /* <DEDUP_REMOVED lines=13> */
.L_x_3716:
[----:B------:R-:W-:Y:S01]  /*e310*/  STG.E.U8 [R16.64], R5 ;  /* 0x0000000510007986 */ /* 0x000fe2000c101124 */
[----:B------:R-:W-:Y:S05]  /*e320*/  EXIT ;  /* 0x000000000000794d */ /* 0x000fea0003800000 */
.L_x_3715:
        /* <DEDUP_REMOVED lines=8> */
.L_x_3719:
[----:B------:R-:W-:Y:S01]  /*e3b0*/  STG.E [R16.64], R5 ;  /* 0x0000000510007986 */ /* 0x000fe2000c101924 */
[----:B------:R-:W-:Y:S05]  /*e3c0*/  EXIT ;  /* 0x000000000000794d */ /* 0x000fea0003800000 */
.L_x_3718:
[----:B------:R-:W-:Y:S01]  /*e3d0*/  STG.E.U16 [R16.64], R5 ;  /* 0x0000000510007986 */ /* 0x000fe2000c101524 */
[----:B------:R-:W-:Y:S05]  /*e3e0*/  EXIT ;  /* 0x000000000000794d */ /* 0x000fea0003800000 */
.L_x_3714:
        /* <DEDUP_REMOVED lines=9> */
.L_x_3721:
[----:B------:R-:W0:Y:S02]  /*e480*/  I2F.S64 R0, R2 ;  /* 0x0000000200007312 */ /* 0x000e240000301400 */
[----:B0-----:R-:W-:-:S05]  /*e490*/  F2FP.PACK_AB R0, RZ, R0 ;  /* 0x00000000ff00723e */ /* 0x001fca00000000ff */
[----:B------:R-:W-:Y:S01]  /*e4a0*/  STG.E.U16 [R16.64], R0 ;  /* 0x0000000010007986 */ /* 0x000fe2000c101524 */
[----:B------:R-:W-:Y:S05]  /*e4b0*/  EXIT ;  /* 0x000000000000794d */ /* 0x000fea0003800000 */
.L_x_3720:
        /* <DEDUP_REMOVED lines=10> */
.L_x_3723:
[----:B------:R-:W0:Y:S02]  /*e560*/  I2F.S64 R2, R2 ;  /* 0x0000000200027312 */ /* 0x000e240000301400 */
[----:B0-----:R-:W-:-:S04]  /*e570*/  F2FP.PACK_AB R3, RZ, R2 ;  /* 0x00000002ff03723e */ /* 0x001fc800000000ff */
[----:B------:R-:W-:-:S05]  /*e580*/  PRMT R3, R3, 0x5410, RZ ;  /* 0x0000541003037816 */ /* 0x000fca00000000ff */
[----:B------:R-:W-:Y:S01]  /*e590*/  STG.E [R16.64], R3 ;  /* 0x0000000310007986 */ /* 0x000fe2000c101924 */
[----:B------:R-:W-:Y:S05]  /*e5a0*/  EXIT ;  /* 0x000000000000794d */ /* 0x000fea0003800000 */
.L_x_3722:
[----:B------:R-:W0:Y:S02]  /*e5b0*/  I2F.F64.S64 R2, R2 ;  /* 0x0000000200027312 */ /* 0x000e240000301c00 */
[----:B0-----:R-:W-:Y:S01]  /*e5c0*/  STG.E.64 [R16.64], R2 ;  /* 0x0000000210007986 */ /* 0x001fe2000c101b24 */
[----:B------:R-:W-:Y:S05]  /*e5d0*/  EXIT ;  /* 0x000000000000794d */ /* 0x000fea0003800000 */
.L_x_3713:
        /* <DEDUP_REMOVED lines=13> */
.L_x_3726:
[----:B------:R-:W0:Y:S01]  /*e6b0*/  I2F.F64.S64 R4, R2 ;  /* 0x0000000200047312 */ /* 0x000e220000301c00 */
[----:B------:R-:W-:-:S05]  /*e6c0*/  CS2R R6, SRZ ;  /* 0x0000000000067805 */ /* 0x000fca000001ff00 */
[----:B0-----:R-:W-:Y:S01]  /*e6d0*/  STG.E.128 [R16.64], R4 ;  /* 0x0000000410007986 */ /* 0x001fe2000c101d24 */
[----:B------:R-:W-:Y:S05]  /*e6e0*/  EXIT ;  /* 0x000000000000794d */ /* 0x000fea0003800000 */
.L_x_3725:
        /* <DEDUP_REMOVED lines=21> */
.L_x_3730:
[----:B------:R-:W-:Y:S05]  /*e840*/  BSYNC B0 ;  /* 0x0000000000007941 */ /* 0x000fea0003800000 */
.L_x_3729:
[----:B------:R-:W-:-:S05]  /*e850*/  LOP3.LUT R5, R0, R5, RZ, 0xfc, !PT ;  /* 0x0000000500057212 */ /* 0x000fca00078efcff */
[----:B------:R-:W-:Y:S01]  /*e860*/  STG.E.U8 [R16.64], R5 ;  /* 0x0000000510007986 */ /* 0x000fe2000c101124 */
[----:B------:R-:W-:Y:S05]  /*e870*/  EXIT ;  /* 0x000000000000794d */ /* 0x000fea0003800000 */
.L_x_3728:
        /* <DEDUP_REMOVED lines=13> */
.L_x_3732:
[----:B------:R-:W-:Y:S01]  /*e950*/  IMAD.MOV.U32 R0, RZ, RZ, 0x7f ;  /* 0x0000007fff007424 */ /* 0x000fe200078e00ff */
[----:B------:R-:W-:-:S04]  /*e960*/  ISETP.GT.U32.AND P0, PT, R4, 0x7f800000, PT ;  /* 0x7f8000000400780c */ /* 0x000fc80003f04070 */
[----:B------:R-:W-:-:S04]  /*e970*/  SEL R0, R0, 0x7c, P0 ;  /* 0x0000007c00007807 */ /* 0x000fc80000000000 */
.L_x_3733:
[----:B------:R-:W-:Y:S05]  /*e980*/  BSYNC B0 ;  /* 0x0000000000007941 */ /* 0x000fea0003800000 */
.L_x_3731:
[----:B------:R-:W-:-:S04]  /*e990*/  LOP3.LUT R2, R3, 0x80000000, RZ, 0xc0, !PT ;  /* 0x8000000003027812 */ /* 0x000fc800078ec0ff */
[----:B------:R-:W-:-:S04]  /*e9a0*/  SHF.R.U32.HI R3, RZ, 0x18, R2 ;  /* 0x00000018ff037819 */ /* 0x000fc80000011602 */
[----:B------:R-:W-:-:S05]  /*e9b0*/  LOP3.LUT R3, R0, R3, RZ, 0xfc, !PT ;  /* 0x0000000300037212 */ /* 0x000fca00078efcff */
[----:B------:R-:W-:Y:S01]  /*e9c0*/  STG.E.U8 [R16.64], R3 ;  /* 0x0000000310007986 */ /* 0x000fe2000c101124 */
[----:B------:R-:W-:Y:S05]  /*e9d0*/  EXIT ;  /* 0x000000000000794d */ /* 0x000fea0003800000 */
.L_x_3727:
[----:B------:R-:W0:Y:S02]  /*e9e0*/  I2F.S64 R0, R2 ;  /* 0x0000000200007312 */ /* 0x000e240000301400 */
[----:B0-----:R-:W-:-:S05]  /*e9f0*/  F2FP.BF16.PACK_AB R0, RZ, R0 ;  /* 0x00000000ff00723e */ /* 0x001fca00000010ff */
[----:B------:R-:W-:Y:S01]  /*ea00*/  STG.E.U16 [R16.64], R0 ;  /* 0x0000000010007986 */ /* 0x000fe2000c101524 */
[----:B------:R-:W-:Y:S05]  /*ea10*/  EXIT ;  /* 0x000000000000794d */ /* 0x000fea0003800000 */
.L_x_3724:
        /* <DEDUP_REMOVED lines=10> */
.L_x_3736:
        /* <DEDUP_REMOVED lines=17> */
.L_x_3739:
[----:B------:R-:W-:-:S04]  /*ebd0*/  LOP3.LUT R2, R3, 0x80000000, RZ, 0xc0, !PT ;  /* 0x8000000003027812 */ /* 0x000fc800078ec0ff */
[----:B------:R-:W-:-:S04]  /*ebe0*/  SHF.R.U32.HI R3, RZ, 0x18, R2 ;  /* 0x00000018ff037819 */ /* 0x000fc80000011602 */
[----:B------:R-:W-:-:S04]  /*ebf0*/  LOP3.LUT R0, R0, R3, RZ, 0xfc, !PT ;  /* 0x0000000300007212 */ /* 0x000fc800078efcff */
[----:B------:R-:W-:Y:S02]  /*ec00*/  PRMT R8, R0, 0x7610, R8 ;  /* 0x0000761000087816 */ /* 0x000fe40000000008 */
.L_x_3738:
[----:B------:R-:W-:Y:S05]  /*ec10*/  BSYNC B0 ;  /* 0x0000000000007941 */ /* 0x000fea0003800000 */
.L_x_3737:
[----:B------:R-:W-:Y:S01]  /*ec20*/  STG.E.U8 [R16.64], R8 ;  /* 0x0000000810007986 */ /* 0x000fe2000c101124 */
[----:B------:R-:W-:Y:S05]  /*ec30*/  EXIT ;  /* 0x000000000000794d */ /* 0x000fea0003800000 */
.L_x_3735:
        /* <DEDUP_REMOVED lines=17> */
.L_x_3742:
[----:B------:R-:W-:-:S04]  /*ed50*/  LOP3.LUT R2, R3, 0x80000000, RZ, 0xc0, !PT ;  /* 0x8000000003027812 */ /* 0x000fc800078ec0ff */
[----:B------:R-:W-:-:S04]  /*ed60*/  SHF.R.U32.HI R3, RZ, 0x18, R2 ;  /* 0x00000018ff037819 */ /* 0x000fc80000011602 */
[----:B------:R-:W-:-:S04]  /*ed70*/  LOP3.LUT R0, R0, R3, RZ, 0xfc, !PT ;  /* 0x0000000300007212 */ /* 0x000fc800078efcff */
[----:B------:R-:W-:Y:S02]  /*ed80*/  PRMT R8, R0, 0x7610, R8 ;  /* 0x0000761000087816 */ /* 0x000fe40000000008 */
.L_x_3741:
[----:B------:R-:W-:Y:S05]  /*ed90*/  BSYNC B0 ;  /* 0x0000000000007941 */ /* 0x000fea0003800000 */
.L_x_3740:
[----:B------:R-:W-:Y:S01]  /*eda0*/  STG.E.U8 [R16.64], R8 ;  /* 0x0000000810007986 */ /* 0x000fe2000c101124 */
[----:B------:R-:W-:Y:S05]  /*edb0*/  EXIT ;  /* 0x000000000000794d */ /* 0x000fea0003800000 */
.L_x_3734:
        /* <DEDUP_REMOVED lines=23> */
.L_x_3717:
        /* <DEDUP_REMOVED lines=20> */
.L_x_3744:
[----:B------:R-:W-:Y:S01]  /*f070*/  STG.E.64 [R16.64], R2 ;  /* 0x0000000210007986 */ /* 0x000fe2000c101b24 */
[----:B------:R-:W-:Y:S05]  /*f080*/  EXIT ;  /* 0x000000000000794d */ /* 0x000fea0003800000 */
.L_x_3743:
[----:B------:R-:W-:Y:S01]  /*f090*/  STG.E [R16.64], R5 ;  /* 0x0000000510007986 */ /* 0x000fe2000c101924 */
[----:B------:R-:W-:Y:S05]  /*f0a0*/  EXIT ;  /* 0x000000000000794d */ /* 0x000fea0003800000 */
.L_x_3745:
        /* <DEDUP_REMOVED lines=13> */
.L_x_25075:


//--------------------- .text._ZN2at6native27unrolled_elementwise_kernelINS0_13BinaryFunctorIlllNS0_17BitwiseXorFunctorIlEEEESt5arrayIPcLm3EELi4E23TrivialOffsetCalculatorILi2EjES9_ILi1EjENS0_6memory12LoadWithCastILi2EEENSC_13StoreWithCastILi1EEEEEviT_T0_T2_T3_T4_T5_ --------------------------
	.section	.text._ZN2at6native27unrolled_elementwise_kernelINS0_13BinaryFunctorIlllNS0_17BitwiseXorFunctorIlEEEESt5arrayIPcLm3EELi4E23TrivialOffsetCalculatorILi2EjES9_ILi1EjENS0_6memory12LoadWithCastILi2EEENSC_13StoreWithCastILi1EEEEEviT_T0_T2_T3_T4_T5_,"ax",@progbits
	.sectioninfo	@"SHI_REGISTERS=40"
	.align	128
        .global         _ZN2at6native27unrolled_elementwise_kernelINS0_13BinaryFunctorIlllNS0_17BitwiseXorFunctorIlEEEESt5arrayIPcLm3EELi4E23TrivialOffsetCalculatorILi2EjES9_ILi1EjENS0_6memory12LoadWithCastILi2EEENSC_13StoreWithCastILi1EEEEEviT_T0_T2_T3_T4_T5_
        .type           _ZN2at6native27unrolled_elementwise_kernelINS0_13BinaryFunctorIlllNS0_17BitwiseXorFunctorIlEEEESt5arrayIPcLm3EELi4E23TrivialOffsetCalculatorILi2EjES9_ILi1EjENS0_6memory12LoadWithCastILi2EEENSC_13StoreWithCastILi1EEEEEviT_T0_T2_T3_T4_T5_,@function
        .size           _ZN2at6native27unrolled_elementwise_kernelINS0_13BinaryFunctorIlllNS0_17BitwiseXorFunctorIlEEEESt5arrayIPcLm3EELi4E23TrivialOffsetCalculatorILi2EjES9_ILi1EjENS0_6memory12LoadWithCastILi2EEENSC_13StoreWithCastILi1EEEEEviT_T0_T2_T3_T4_T5_,(.L_x_25076 - _ZN2at6native27unrolled_elementwise_kernelINS0_13BinaryFunctorIlllNS0_17BitwiseXorFunctorIlEEEESt5arrayIPcLm3EELi4E23TrivialOffsetCalculatorILi2EjES9_ILi1EjENS0_6memory12LoadWithCastILi2EEENSC_13StoreWithCastILi1EEEEEviT_T0_T2_T3_T4_T5_)
        .other          _ZN2at6native27unrolled_elementwise_kernelINS0_13BinaryFunctorIlllNS0_17BitwiseXorFunctorIlEEEESt5arrayIPcLm3EELi4E23TrivialOffsetCalculatorILi2EjES9_ILi1EjENS0_6memory12LoadWithCastILi2EEENSC_13StoreWithCastILi1EEEEEviT_T0_T2_T3_T4_T5_,@"STO_CUDA_ENTRY STV_DEFAULT"
_ZN2at6native27unrolled_elementwise_kernelINS0_13BinaryFunctorIlllNS0_17BitwiseXorFunctorIlEEEESt5arrayIPcLm3EELi4E23TrivialOffsetCalculatorILi2EjES9_ILi1EjENS0_6memory12LoadWithCastILi2EEENSC_13StoreWithCastILi1EEEEEviT_T0_T2_T3_T4_T5_:
.text._ZN2at6native27unrolled_elementwise_kernelINS0_13BinaryFunctorIlllNS0_17BitwiseXorFunctorIlEEEESt5arrayIPcLm3EELi4E23TrivialOffsetCalculatorILi2EjES9_ILi1EjENS0_6memory12LoadWithCastILi2EEENSC_13StoreWithCastILi1EEEEEviT_T0_T2_T3_T4_T5_:
        /* <DEDUP_REMOVED lines=9> */
[----:B------:R-:W-:Y:S02]  /*0090*/  CS2R R24, SRZ ;  /* 0x0000000000187805 */ /* 0x000fe4000001ff00 */
[----:B------:R-:W3:Y:S01]  /*00a0*/  LDC.U8 R30, c[0x0][0x185] ;  /* 0x00006140ff1e7b82 */ /* 0x000ee20000000000 */
        /* <DEDUP_REMOVED lines=21> */
.L_x_3751:
[----:B------:R0:W5:Y:S01]  /*0200*/  LDG.E.U8 R26, [R4.64] ;  /* 0x00000024041a7981 */ /* 0x000162000c1e1100 */
[----:B------:R-:W-:Y:S01]  /*0210*/  IMAD.MOV.U32 R27, RZ, RZ, RZ ;  /* 0x000000ffff1b7224 */ /* 0x000fe200078e00ff */
[----:B------:R-:W-:Y:S05]  /*0220*/  BRA `(.L_x_3753) ;  /* 0x00000d6000007947 */ /* 0x000fea0003800000 */
.L_x_3750:
        /* <DEDUP_REMOVED lines=8> */
.L_x_3755:
[----:B------:R-:W2:Y:S02]  /*02b0*/  LDG.E R26, [R4.64] ;  /* 0x00000024041a7981 */ /* 0x000ea4000c1e1900 */
[----:B--2---:R-:W-:Y:S01]  /*02c0*/  SHF.R.S32.HI R27, RZ, 0x1f, R26 ;  /* 0x0000001fff1b7819 */ /* 0x004fe2000001141a */
[----:B------:R-:W-:Y:S05]  /*02d0*/  BRA `(.L_x_3753) ;  /* 0x00000cb000007947 */ /* 0x000fea0003800000 */
.L_x_3754:
[----:B------:R-:W2:Y:S02]  /*02e0*/  LDG.E.S16 R26, [R4.64] ;  /* 0x00000024041a7981 */ /* 0x000ea4000c1e1700 */
[----:B--2---:R-:W-:Y:S01]  /*02f0*/  SHF.R.S32.HI R27, RZ, 0x1f, R26 ;  /* 0x0000001fff1b7819 */ /* 0x004fe2000001141a */
[----:B------:R-:W-:Y:S05]  /*0300*/  BRA `(.L_x_3753) ;  /* 0x00000c8000007947 */ /* 0x000fea0003800000 */
.L_x_3749:
        /* <DEDUP_REMOVED lines=9> */
.L_x_3757:
[----:B------:R-:W2:Y:S02]  /*03a0*/  LDG.E.U16 R4, [R4.64] ;  /* 0x0000002404047981 */ /* 0x000ea4000c1e1500 */
[----:B--2---:R-:W-:-:S06]  /*03b0*/  HADD2.F32 R26, -RZ, R4.H0_H0 ;  /* 0x20000004ff1a7230 */ /* 0x004fcc0000004100 */
[----:B------:R-:W0:Y:S01]  /*03c0*/  F2I.S64.TRUNC R26, R26 ;  /* 0x0000001a001a7311 */ /* 0x000e22000020d900 */
[----:B------:R-:W-:Y:S05]  /*03d0*/  BRA `(.L_x_3753) ;  /* 0x00000bb000007947 */ /* 0x000fea0003800000 */
.L_x_3756:
        /* <DEDUP_REMOVED lines=9> */
.L_x_3759:
[----:B------:R-:W2:Y:S02]  /*0470*/  LDG.E.U16 R4, [R4.64] ;  /* 0x0000002404047981 */ /* 0x000ea4000c1e1500 */
[----:B--2---:R-:W-:-:S06]  /*0480*/  HADD2.F32 R26, -RZ, R4.H0_H0 ;  /* 0x20000004ff1a7230 */ /* 0x004fcc0000004100 */
[----:B------:R-:W0:Y:S01]  /*0490*/  F2I.S64.TRUNC R26, R26 ;  /* 0x0000001a001a7311 */ /* 0x000e22000020d900 */
[----:B------:R-:W-:Y:S05]  /*04a0*/  BRA `(.L_x_3753) ;  /* 0x00000ae000007947 */ /* 0x000fea0003800000 */
.L_x_3758:
[----:B------:R-:W2:Y:S02]  /*04b0*/  LDG.E.64 R4, [R4.64] ;  /* 0x0000002404047981 */ /* 0x000ea4000c1e1b00 */
[----:B--2---:R0:W1:Y:S01]  /*04c0*/  F2I.S64.F64.TRUNC R26, R4 ;  /* 0x00000004001a7311 */ /* 0x004062000030d900 */
[----:B------:R-:W-:Y:S05]  /*04d0*/  BRA `(.L_x_3753) ;  /* 0x00000ab000007947 */ /* 0x000fea0003800000 */
.L_x_3748:
        /* <DEDUP_REMOVED lines=13> */
.L_x_3762:
[----:B------:R-:W2:Y:S02]  /*05b0*/  LDG.E.64 R4, [R4.64] ;  /* 0x0000002404047981 */ /* 0x000ea4000c1e1b00 */
[----:B--2---:R0:W1:Y:S01]  /*05c0*/  F2I.S64.F64.TRUNC R26, R4 ;  /* 0x00000004001a7311 */ /* 0x004062000030d900 */
[----:B------:R-:W-:Y:S05]  /*05d0*/  BRA `(.L_x_3753) ;  /* 0x000009b000007947 */ /* 0x000fea0003800000 */
.L_x_3761:
        /* <DEDUP_REMOVED lines=27> */
.L_x_3764:
        /* <DEDUP_REMOVED lines=13> */
[----:B------:R0:W1:Y:S01]  /*0860*/  F2I.S64.TRUNC R26, R0 ;  /* 0x00000000001a7311 */ /* 0x000062000020d900 */
[----:B------:R-:W-:Y:S05]  /*0870*/  BRA `(.L_x_3753) ;  /* 0x0000071000007947 */ /* 0x000fea0003800000 */
.L_x_3763:
[----:B------:R-:W2:Y:S02]  /*0880*/  LDG.E.U16 R26, [R4.64] ;  /* 0x00000024041a7981 */ /* 0x000ea4000c1e1500 */
[----:B--2---:R-:W-:-:S06]  /*0890*/  PRMT R26, RZ, 0x5410, R26 ;  /* 0x00005410ff1a7816 */ /* 0x004fcc000000001a */
[----:B------:R-:W0:Y:S01]  /*08a0*/  F2I.S64.TRUNC R26, R26 ;  /* 0x0000001a001a7311 */ /* 0x000e22000020d900 */
[----:B------:R-:W-:Y:S05]  /*08b0*/  BRA `(.L_x_3753) ;  /* 0x000006d000007947 */ /* 0x000fea0003800000 */
.L_x_3760:
        /* <DEDUP_REMOVED lines=11> */
.L_x_3767:
        /* <DEDUP_REMOVED lines=21> */
.L_x_3771:
[----:B------:R-:W-:Y:S05]  /*0ac0*/  BSYNC B1 ;  /* 0x0000000000017941 */ /* 0x000fea0003800000 */
.L_x_3770:
[----:B------:R-:W-:Y:S01]  /*0ad0*/  IMAD.SHL.U32 R3, R3, 0x100000, RZ ;  /* 0x0010000003037824 */ /* 0x000fe200078e00ff */
[----:B------:R-:W-:-:S04]  /*0ae0*/  LEA R5, R0, 0x3b800000, 0x17 ;  /* 0x3b80000000057811 */ /* 0x000fc800078eb8ff */
[----:B------:R-:W-:Y:S02]  /*0af0*/  LOP3.LUT R26, R5, R3, R26, 0xfe, !PT ;  /* 0x00000003051a7212 */ /* 0x000fe400078efe1a */
.L_x_3769:
[----:B------:R-:W-:Y:S05]  /*0b00*/  BSYNC B0 ;  /* 0x0000000000007941 */ /* 0x000fea0003800000 */
.L_x_3768:
[----:B------:R-:W0:Y:S01]  /*0b10*/  F2I.S64.TRUNC R26, R26 ;  /* 0x0000001a001a7311 */ /* 0x000e22000020d900 */
[----:B------:R-:W-:Y:S05]  /*0b20*/  BRA `(.L_x_3753) ;  /* 0x0000046000007947 */ /* 0x000fea0003800000 */
.L_x_3766:
        /* <DEDUP_REMOVED lines=21> */
.L_x_3775:
[----:B------:R-:W-:Y:S05]  /*0c80*/  BSYNC B1 ;  /* 0x0000000000017941 */ /* 0x000fea0003800000 */
.L_x_3774:
[----:B------:R-:W-:Y:S01]  /*0c90*/  IMAD.SHL.U32 R3, R3, 0x200000, RZ ;  /* 0x0020000003037824 */ /* 0x000fe200078e00ff */
[----:B------:R-:W-:-:S04]  /*0ca0*/  LEA R5, R0, 0x37800000, 0x17 ;  /* 0x3780000000057811 */ /* 0x000fc800078eb8ff */
[----:B------:R-:W-:Y:S02]  /*0cb0*/  LOP3.LUT R26, R5, R3, R26, 0xfe, !PT ;  /* 0x00000003051a7212 */ /* 0x000fe400078efe1a */
.L_x_3773:
[----:B------:R-:W-:Y:S05]  /*0cc0*/  BSYNC B0 ;  /* 0x0000000000007941 */ /* 0x000fea0003800000 */
.L_x_3772:
[----:B------:R-:W0:Y:S01]  /*0cd0*/  F2I.S64.TRUNC R26, R26 ;  /* 0x0000001a001a7311 */ /* 0x000e22000020d900 */
[----:B------:R-:W-:Y:S05]  /*0ce0*/  BRA `(.L_x_3753) ;  /* 0x000002a000007947 */ /* 0x000fea0003800000 */
.L_x_3765:
        /* <DEDUP_REMOVED lines=14> */
.L_x_3779:
[----:B------:R-:W-:Y:S05]  /*0dd0*/  BSYNC B0 ;  /* 0x0000000000007941 */ /* 0x000fea0003800000 */
.L_x_3778:
[----:B------:R-:W0:Y:S01]  /*0de0*/  F2I.S64.TRUNC R26, R26 ;  /* 0x0000001a001a7311 */ /* 0x000e22000020d900 */
[----:B------:R-:W-:Y:S05]  /*0df0*/  BRA `(.L_x_3753) ;  /* 0x0000019000007947 */ /* 0x000fea0003800000 */
.L_x_3752:
        /* <DEDUP_REMOVED lines=21> */
.L_x_3777:
[----:B------:R0:W5:Y:S01]  /*0f50*/  LDG.E.64 R26, [R4.64] ;  /* 0x00000024041a7981 */ /* 0x000162000c1e1b00 */
[----:B------:R-:W-:Y:S05]  /*0f60*/  BRA `(.L_x_3753) ;  /* 0x0000002000007947 */ /* 0x000fea0003800000 */
.L_x_3776:
[----:B------:R0:W5:Y:S01]  /*0f70*/  LDG.E R26, [R4.64] ;  /* 0x00000024041a7981 */ /* 0x000162000c1e1900 */
[----:B------:R-:W-:-:S03]  /*0f80*/  IMAD.MOV.U32 R27, RZ, RZ, RZ ;  /* 0x000000ffff1b7224 */ /* 0x000fc600078e00ff */
.L_x_3753:
[----:B0-----:R-:W-:Y:S01]  /*0f90*/  PRMT R0, R30, 0x9910, RZ ;  /* 0x000099101e007816 */ /* 0x001fe200000000ff */
        /* <DEDUP_REMOVED lines=16> */
.L_x_3783:
[----:B------:R0:W5:Y:S01]  /*10a0*/  LDG.E.U8 R24, [R4.64] ;  /* 0x0000002404187981 */ /* 0x000162000c1e1100 */
[----:B------:R-:W-:Y:S01]  /*10b0*/  IMAD.MOV.U32 R25, RZ, RZ, RZ ;  /* 0x000000ffff197224 */ /* 0x000fe200078e00ff */
[----:B------:R-:W-:Y:S05]  /*10c0*/  BRA `(.L_x_3785) ;  /* 0x00000d5000007947 */ /* 0x000fea0003800000 */
.L_x_3782:
        /* <DEDUP_REMOVED lines=8> */
.L_x_3787:
[----:B------:R-:W2:Y:S02]  /*1150*/  LDG.E R24, [R4.64] ;  /* 0x0000002404187981 */ /* 0x000ea4000c1e1900 */
[----:B--2---:R-:W-:Y:S01]  /*1160*/  SHF.R.S32.HI R25, RZ, 0x1f, R24 ;  /* 0x0000001fff197819 */ /* 0x004fe20000011418 */
[----:B------:R-:W-:Y:S05]  /*1170*/  BRA `(.L_x_3785) ;  /* 0x00000ca000007947 */ /* 0x000fea0003800000 */
.L_x_3786:
[----:B------:R-:W2:Y:S02]  /*1180*/  LDG.E.S16 R24, [R4.64] ;  /* 0x0000002404187981 */ /* 0x000ea4000c1e1700 */
[----:B--2---:R-:W-:Y:S01]  /*1190*/  SHF.R.S32.HI R25, RZ, 0x1f, R24 ;  /* 0x0000001fff197819 */ /* 0x004fe20000011418 */
[----:B------:R-:W-:Y:S05]  /*11a0*/  BRA `(.L_x_3785) ;  /* 0x00000c7000007947 */ /* 0x000fea0003800000 */
.L_x_3781:
        /* <DEDUP_REMOVED lines=9> */
.L_x_3789:
[----:B------:R-:W2:Y:S02]  /*1240*/  LDG.E.U16 R4, [R4.64] ;  /* 0x0000002404047981 */ /* 0x000ea4000c1e1500 */
[----:B--2---:R-:W-:-:S06]  /*1250*/  HADD2.F32 R24, -RZ, R4.H0_H0 ;  /* 0x20000004ff187230 */ /* 0x004fcc0000004100 */
[----:B------:R-:W0:Y:S01]  /*1260*/  F2I.S64.TRUNC R24, R24 ;  /* 0x0000001800187311 */ /* 0x000e22000020d900 */
[----:B------:R-:W-:Y:S05]  /*1270*/  BRA `(.L_x_3785) ;  /* 0x00000ba000007947 */ /* 0x000fea0003800000 */
.L_x_3788:
        /* <DEDUP_REMOVED lines=9> */
.L_x_3791:
[----:B------:R-:W2:Y:S02]  /*1310*/  LDG.E.U16 R4, [R4.64] ;  /* 0x0000002404047981 */ /* 0x000ea4000c1e1500 */
[----:B--2---:R-:W-:-:S06]  /*1320*/  HADD2.F32 R24, -RZ, R4.H0_H0 ;  /* 0x20000004ff187230 */ /* 0x004fcc0000004100 */
[----:B------:R-:W0:Y:S01]  /*1330*/  F2I.S64.TRUNC R24, R24 ;  /* 0x0000001800187311 */ /* 0x000e22000020d900 */
[----:B------:R-:W-:Y:S05]  /*1340*/  BRA `(.L_x_3785) ;  /* 0x00000ad000007947 */ /* 0x000fea0003800000 */
.L_x_3790:
[----:B------:R-:W2:Y:S02]  /*1350*/  LDG.E.64 R4, [R4.64] ;  /* 0x0000002404047981 */ /* 0x000ea4000c1e1b00 */
[----:B--2---:R0:W2:Y:S01]  /*1360*/  F2I.S64.F64.TRUNC R24, R4 ;  /* 0x0000000400187311 */ /* 0x0040a2000030d900 */
[----:B------:R-:W-:Y:S05]  /*1370*/  BRA `(.L_x_3785) ;  /* 0x00000aa000007947 */ /* 0x000fea0003800000 */
.L_x_3780:
        /* <DEDUP_REMOVED lines=13> */
.L_x_3794:
[----:B------:R-:W2:Y:S02]  /*1450*/  LDG.E.64 R4, [R4.64] ;  /* 0x0000002404047981 */ /* 0x000ea4000c1e1b00 */
[----:B--2---:R0:W2:Y:S01]  /*1460*/  F2I.S64.F64.TRUNC R24, R4 ;  /* 0x0000000400187311 */ /* 0x0040a2000030d900 */
[----:B------:R-:W-:Y:S05]  /*1470*/  BRA `(.L_x_3785) ;  /* 0x000009a000007947 */ /* 0x000fea0003800000 */
.L_x_3793:
        /* <DEDUP_REMOVED lines=27> */
.L_x_3796:
        /* <DEDUP_REMOVED lines=12> */
[----:B------:R0:W2:Y:S01]  /*16f0*/  F2I.S64.TRUNC R24, R0 ;  /* 0x0000000000187311 */ /* 0x0000a2000020d900 */
[----:B------:R-:W-:Y:S05]  /*1700*/  BRA `(.L_x_3785) ;  /* 0x0000071000007947 */ /* 0x000fea0003800000 */
.L_x_3795:
[----:B------:R-:W2:Y:S02]  /*1710*/  LDG.E.U16 R24, [R4.64] ;  /* 0x0000002404187981 */ /* 0x000ea4000c1e1500 */
[----:B--2---:R-:W-:-:S06]  /*1720*/  PRMT R24, RZ, 0x5410, R24 ;  /* 0x00005410ff187816 */ /* 0x004fcc0000000018 */
[----:B------:R-:W0:Y:S01]  /*1730*/  F2I.S64.TRUNC R24, R24 ;  /* 0x0000001800187311 */ /* 0x000e22000020d900 */
[----:B------:R-:W-:Y:S05]  /*1740*/  BRA `(.L_x_3785) ;  /* 0x000006d000007947 */ /* 0x000fea0003800000 */
.L_x_3792:
        /* <DEDUP_REMOVED lines=11> */
.L_x_3799:
        /* <DEDUP_REMOVED lines=21> */
.L_x_3803:
[----:B------:R-:W-:Y:S05]  /*1950*/  BSYNC B1 ;  /* 0x0000000000017941 */ /* 0x000fea0003800000 */
.L_x_3802:
[----:B------:R-:W-:Y:S01]  /*1960*/  IMAD.SHL.U32 R3, R3, 0x100000, RZ ;  /* 0x0010000003037824 */ /* 0x000fe200078e00ff */
[----:B------:R-:W-:-:S04]  /*1970*/  LEA R5, R0, 0x3b800000, 0x17 ;  /* 0x3b80000000057811 */ /* 0x000fc800078eb8ff */
[----:B------:R-:W-:Y:S02]  /*1980*/  LOP3.LUT R24, R5, R3, R24, 0xfe, !PT ;  /* 0x0000000305187212 */ /* 0x000fe400078efe18 */
.L_x_3801:
[----:B------:R-:W-:Y:S05]  /*1990*/  BSYNC B0 ;  /* 0x0000000000007941 */ /* 0x000fea0003800000 */
.L_x_3800:
[----:B------:R-:W0:Y:S01]  /*19a0*/  F2I.S64.TRUNC R24, R24 ;  /* 0x0000001800187311 */ /* 0x000e22000020d900 */
[----:B------:R-:W-:Y:S05]  /*19b0*/  BRA `(.L_x_3785) ;  /* 0x0000046000007947 */ /* 0x000fea0003800000 */
.L_x_3798:
        /* <DEDUP_REMOVED lines=21> */
.L_x_3807:
[----:B------:R-:W-:Y:S05]  /*1b10*/  BSYNC B1 ;  /* 0x0000000000017941 */ /* 0x000fea0003800000 */
.L_x_3806:
[----:B------:R-:W-:Y:S01]  /*1b20*/  IMAD.SHL.U32 R3, R3, 0x200000, RZ ;  /* 0x0020000003037824 */ /* 0x000fe200078e00ff */
[----:B------:R-:W-:-:S04]  /*1b30*/  LEA R5, R0, 0x37800000, 0x17 ;  /* 0x3780000000057811 */ /* 0x000fc800078eb8ff */
[----:B------:R-:W-:Y:S02]  /*1b40*/  LOP3.LUT R24, R5, R3, R24, 0xfe, !PT ;  /* 0x0000000305187212 */ /* 0x000fe400078efe18 */
.L_x_3805:
[----:B------:R-:W-:Y:S05]  /*1b50*/  BSYNC B0 ;  /* 0x0000000000007941 */ /* 0x000fea0003800000 */
.L_x_3804:
[----:B------:R-:W0:Y:S01]  /*1b60*/  F2I.S64.TRUNC R24, R24 ;  /* 0x0000001800187311 */ /* 0x000e22000020d900 */
[----:B------:R-:W-:Y:S05]  /*1b70*/  BRA `(.L_x_3785) ;  /* 0x000002a000007947 */ /* 0x000fea0003800000 */
.L_x_3797:
        /* <DEDUP_REMOVED lines=14> */
.L_x_3811:
[----:B------:R-:W-:Y:S05]  /*1c60*/  BSYNC B0 ;  /* 0x0000000000007941 */ /* 0x000fea0003800000 */
.L_x_3810:
[----:B------:R-:W0:Y:S01]  /*1c70*/  F2I.S64.TRUNC R24, R24 ;  /* 0x0000001800187311 */ /* 0x000e22000020d900 */
[----:B------:R-:W-:Y:S05]  /*1c80*/  BRA `(.L_x_3785) ;  /* 0x0000019000007947 */ /* 0x000fea0003800000 */
.L_x_3784:
        /* <DEDUP_REMOVED lines=21> */
.L_x_3809:
[----:B------:R0:W5:Y:S01]  /*1de0*/  LDG.E.64 R24, [R4.64] ;  /* 0x0000002404187981 */ /* 0x000162000c1e1b00 */
[----:B------:R-:W-:Y:S05]  /*1df0*/  BRA `(.L_x_3785) ;  /* 0x0000002000007947 */ /* 0x000fea0003800000 */
.L_x_3808:
[----:B------:R0:W5:Y:S01]  /*1e00*/  LDG.E R24, [R4.64] ;  /* 0x0000002404187981 */ /* 0x000162000c1e1900 */
[----:B------:R-:W-:-:S03]  /*1e10*/  IMAD.MOV.U32 R25, RZ, RZ, RZ ;  /* 0x000000ffff197224 */ /* 0x000fc600078e00ff */
.L_x_3785:
[----:B------:R-:W3:Y:S02]  /*1e20*/  S2R R29, SR_TID.X ;  /* 0x00000000001d7919 */ /* 0x000ee40000002100 */
[----:B---3--:R-:W-:Y:S02]  /*1e30*/  IADD3 R29, R29, 0x80, RZ ;  /* 0x000000801d1d7810 */ /* 0x008fe40007ffe0ff */
.L_x_3747:
[----:B-1-3--:R-:W-:Y:S05]  /*1e40*/  BSYNC B6 ;  /* 0x0000000000067941 */ /* 0x00afea0003800000 */
.L_x_3746:
[----:B------:R-:W-:Y:S01]  /*1e50*/  ISETP.GE.AND P0, PT, R29, R28, PT ;  /* 0x0000001c1d00720c */ /* 0x000fe20003f06270 */
[----:B------:R-:W-:Y:S01]  /*1e60*/  BSSY B6, `(.L_x_3812) ;  /* 0x00001d7000067945 */ /* 0x000fe20003800000 */
[----:B------:R-:W-:-:S11]  /*1e70*/  CS2R R22, SRZ ;  /* 0x0000000000167805 */ /* 0x000fd6000001ff00 */
[----:B------:R-:W-:Y:S05]  /*1e80*/  @P0 BRA `(.L_x_3813) ;  /* 0x00001d4000000947 */ /* 0x000fea0003800000 */
        /* <DEDUP_REMOVED lines=18> */
.L_x_3817:
[----:B------:R0:W5:Y:S01]  /*1fb0*/  LDG.E.U8 R36, [R4.64] ;  /* 0x0000002404247981 */ /* 0x000162000c1e1100 */
[----:B------:R-:W-:Y:S01]  /*1fc0*/  IMAD.MOV.U32 R37, RZ, RZ, RZ ;  /* 0x000000ffff257224 */ /* 0x000fe200078e00ff */
[----:B------:R-:W-:Y:S05]  /*1fd0*/  BRA `(.L_x_3819) ;  /* 0x00000d5000007947 */ /* 0x000fea0003800000 */
.L_x_3816:
        /* <DEDUP_REMOVED lines=8> */
.L_x_3821:
[----:B------:R-:W3:Y:S02]  /*2060*/  LDG.E R36, [R4.64] ;  /* 0x0000002404247981 */ /* 0x000ee4000c1e1900 */
[----:B---3--:R-:W-:Y:S01]  /*2070*/  SHF.R.S32.HI R37, RZ, 0x1f, R36 ;  /* 0x0000001fff257819 */ /* 0x008fe20000011424 */
[----:B------:R-:W-:Y:S05]  /*2080*/  BRA `(.L_x_3819) ;  /* 0x00000ca000007947 */ /* 0x000fea0003800000 */
.L_x_3820:
[----:B------:R-:W3:Y:S02]  /*2090*/  LDG.E.S16 R36, [R4.64] ;  /* 0x0000002404247981 */ /* 0x000ee4000c1e1700 */
[----:B---3--:R-:W-:Y:S01]  /*20a0*/  SHF.R.S32.HI R37, RZ, 0x1f, R36 ;  /* 0x0000001fff257819 */ /* 0x008fe20000011424 */
[----:B------:R-:W-:Y:S05]  /*20b0*/  BRA `(.L_x_3819) ;  /* 0x00000c7000007947 */ /* 0x000fea0003800000 */
.L_x_3815:
[----:B------:R-:W-:-:S13]  /*20c0*/  ISETP.GT.AND P0, PT, R0, 0x6, PT ;  /* 0x000000060000780c */ /* 0x000fda0003f04270 */
[----:B------:R-:W-:Y:S05]  /*20d0*/  @P0 BRA `(.L_x_3822) ;  /* 0x000000b000000947 */ /* 0x000fea0003800000 */
[----:B------:R-:W-:-:S13]  /*20e0*/  ISETP.NE.AND P0, PT, R0, 0x5, PT ;  /* 0x000000050000780c */ /* 0x000fda0003f05270 */
[----:B------:R-:W-:Y:S05]  /*20f0*/  @!P0 BRA `(.L_x_3823) ;  /* 0x0000005000008947 */ /* 0x000fea0003800000 */
[----:B------:R-:W-:-:S13]  /*2100*/  ISETP.NE.AND P0, PT, R0, 0x6, PT ;  /* 0x000000060000780c */ /* 0x000fda0003f05270 */
[----:B------:R-:W-:Y:S05]  /*2110*/  @P0 BRA `(.L_x_3818) ;  /* 0x00000a8000000947 */ /* 0x000fea0003800000 */
[----:B------:R-:W3:Y:S02]  /*2120*/  LDG.E R4, [R4.64] ;  /* 0x0000002404047981 */ /* 0x000ee4000c1e1900 */
[----:B---3--:R0:W1:Y:S01]  /*2130*/  F2I.S64.TRUNC R36, R4 ;  /* 0x0000000400247311 */ /* 0x008062000020d900 */
[----:B------:R-:W-:Y:S05]  /*2140*/  BRA `(.L_x_3819) ;  /* 0x00000be000007947 */ /* 0x000fea0003800000 */
.L_x_3823:
[----:B------:R-:W3:Y:S02]  /*2150*/  LDG.E.U16 R4, [R4.64] ;  /* 0x0000002404047981 */ /* 0x000ee4000c1e1500 */
[----:B---3--:R-:W-:-:S06]  /*2160*/  HADD2.F32 R36, -RZ, R4.H0_H0 ;  /* 0x20000004ff247230 */ /* 0x008fcc0000004100 */
[----:B------:R-:W0:Y:S01]  /*2170*/  F2I.S64.TRUNC R36, R36 ;  /* 0x0000002400247311 */ /* 0x000e22000020d900 */
[----:B------:R-:W-:Y:S05]  /*2180*/  BRA `(.L_x_3819) ;  /* 0x00000ba000007947 */ /* 0x000fea0003800000 */
.L_x_3822:
[----:B------:R-:W-:-:S13]  /*2190*/  ISETP.NE.AND P0, PT, R0, 0x7, PT ;  /* 0x000000070000780c */ /* 0x000fda0003f05270 */
[----:B------:R-:W-:Y:S05]  /*21a0*/  @!P0 BRA `(.L_x_3824) ;  /* 0x000000b000008947 */ /* 0x000fea0003800000 */
[----:B------:R-:W-:-:S13]  /*21b0*/  ISETP.NE.AND P0, PT, R0, 0x8, PT ;  /* 0x000000080000780c */ /* 0x000fda0003f05270 */
[----:B------:R-:W-:Y:S05]  /*21c0*/  @!P0 BRA `(.L_x_3825) ;  /* 0x0000005000008947 */ /* 0x000fea0003800000 */
[----:B------:R-:W-:-:S13]  /*21d0*/  ISETP.NE.AND P0, PT, R0, 0x9, PT ;  /* 0x000000090000780c */ /* 0x000fda0003f05270 */
[----:B------:R-:W-:Y:S05]  /*21e0*/  @P0 BRA `(.L_x_3818) ;  /* 0x000009b000000947 */ /* 0x000fea0003800000 */
[----:B------:R-:W3:Y:S02]  /*21f0*/  LDG.E R4, [R4.64] ;  /* 0x0000002404047981 */ /* 0x000ee4000c1e1900 */
[----:B---3--:R0:W1:Y:S01]  /*2200*/  F2I.S64.TRUNC R36, R4 ;  /* 0x0000000400247311 */ /* 0x008062000020d900 */
[----:B------:R-:W-:Y:S05]  /*2210*/  BRA `(.L_x_3819) ;  /* 0x00000b1000007947 */ /* 0x000fea0003800000 */
.L_x_3825:
[----:B------:R-:W3:Y:S02]  /*2220*/  LDG.E.U16 R4, [R4.64] ;  /* 0x0000002404047981 */ /* 0x000ee4000c1e1500 */
[----:B---3--:R-:W-:-:S06]  /*2230*/  HADD2.F32 R36, -RZ, R4.H0_H0 ;  /* 0x20000004ff247230 */ /* 0x008fcc0000004100 */
[----:B------:R-:W0:Y:S01]  /*2240*/  F2I.S64.TRUNC R36, R36 ;  /* 0x0000002400247311 */ /* 0x000e22000020d900 */
[----:B------:R-:W-:Y:S05]  /*2250*/  BRA `(.L_x_3819) ;  /* 0x00000ad000007947 */ /* 0x000fea0003800000 */
.L_x_3824:
[----:B------:R-:W3:Y:S02]  /*2260*/  LDG.E.64 R4, [R4.64] ;  /* 0x0000002404047981 */ /* 0x000ee4000c1e1b00 */
[----:B---3--:R0:W1:Y:S01]  /*2270*/  F2I.S64.F64.TRUNC R36, R4 ;  /* 0x0000000400247311 */ /* 0x008062000030d900 */
[----:B------:R-:W-:Y:S05]  /*2280*/  BRA `(.L_x_3819) ;  /* 0x00000aa000007947 */ /* 0x000fea0003800000 */
.L_x_3814:
        /* <DEDUP_REMOVED lines=13> */
.L_x_3828:
[----:B------:R-:W3:Y:S02]  /*2360*/  LDG.E.64 R4, [R4.64] ;  /* 0x0000002404047981 */ /* 0x000ee4000c1e1b00 */
[----:B---3--:R0:W1:Y:S01]  /*2370*/  F2I.S64.F64.TRUNC R36, R4 ;  /* 0x0000000400247311 */ /* 0x008062000030d900 */
[----:B------:R-:W-:Y:S05]  /*2380*/  BRA `(.L_x_3819) ;  /* 0x000009a000007947 */ /* 0x000fea0003800000 */
.L_x_3827:
        /* <DEDUP_REMOVED lines=27> */
.L_x_3830:
        /* <DEDUP_REMOVED lines=14> */
.L_x_3829:
[----:B------:R-:W3:Y:S02]  /*2620*/  LDG.E.U16 R36, [R4.64] ;  /* 0x0000002404247981 */ /* 0x000ee4000c1e1500 */
[----:B---3--:R-:W-:-:S06]  /*2630*/  PRMT R36, RZ, 0x5410, R36 ;  /* 0x00005410ff247816 */ /* 0x008fcc0000000024 */
[----:B------:R-:W0:Y:S01]  /*2640*/  F2I.S64.TRUNC R36, R36 ;  /* 0x0000002400247311 */ /* 0x000e22000020d900 */
[----:B------:R-:W-:Y:S05]  /*2650*/  BRA `(.L_x_3819) ;  /* 0x000006d000007947 */ /* 0x000fea0003800000 */
.L_x_3826:
        /* <DEDUP_REMOVED lines=11> */
.L_x_3833:
        /* <DEDUP_REMOVED lines=21> */
.L_x_3837:
[----:B------:R-:W-:Y:S05]  /*2860*/  BSYNC B1 ;  /* 0x0000000000017941 */ /* 0x000fea0003800000 */
.L_x_3836:
[----:B------:R-:W-:Y:S01]  /*2870*/  IMAD.SHL.U32 R3, R3, 0x100000, RZ ;  /* 0x0010000003037824 */ /* 0x000fe200078e00ff */
[----:B------:R-:W-:-:S04]  /*2880*/  LEA R5, R0, 0x3b800000, 0x17 ;  /* 0x3b80000000057811 */ /* 0x000fc800078eb8ff */
[----:B------:R-:W-:Y:S02]  /*2890*/  LOP3.LUT R36, R5, R3, R36, 0xfe, !PT ;  /* 0x0000000305247212 */ /* 0x000fe400078efe24 */
.L_x_3835:
[----:B------:R-:W-:Y:S05]  /*28a0*/  BSYNC B0 ;  /* 0x0000000000007941 */ /* 0x000fea0003800000 */
.L_x_3834:
[----:B------:R-:W0:Y:S01]  /*28b0*/  F2I.S64.TRUNC R36, R36 ;  /* 0x0000002400247311 */ /* 0x000e22000020d900 */
[----:B------:R-:W-:Y:S05]  /*28c0*/  BRA `(.L_x_3819) ;  /* 0x0000046000007947 */ /* 0x000fea0003800000 */
.L_x_3832:
        /* <DEDUP_REMOVED lines=21> */
.L_x_3841:
[----:B------:R-:W-:Y:S05]  /*2a20*/  BSYNC B1 ;  /* 0x0000000000017941 */ /* 0x000fea0003800000 */
.L_x_3840:
[----:B------:R-:W-:Y:S01]  /*2a30*/  IMAD.SHL.U32 R3, R3, 0x200000, RZ ;  /* 0x0020000003037824 */ /* 0x000fe200078e00ff */
[----:B------:R-:W-:-:S04]  /*2a40*/  LEA R5, R0, 0x37800000, 0x17 ;  /* 0x3780000000057811 */ /* 0x000fc800078eb8ff */
[----:B------:R-:W-:Y:S02]  /*2a50*/  LOP3.LUT R36, R5, R3, R36, 0xfe, !PT ;  /* 0x0000000305247212 */ /* 0x000fe400078efe24 */
.L_x_3839:
[----:B------:R-:W-:Y:S05]  /*2a60*/  BSYNC B0 ;  /* 0x0000000000007941 */ /* 0x000fea0003800000 */
.L_x_3838:
[----:B------:R-:W0:Y:S01]  /*2a70*/  F2I.S64.TRUNC R36, R36 ;  /* 0x0000002400247311 */ /* 0x000e22000020d900 */
[----:B------:R-:W-:Y:S05]  /*2a80*/  BRA `(.L_x_3819) ;  /* 0x000002a000007947 */ /* 0x000fea0003800000 */
.L_x_3831:
        /* <DEDUP_REMOVED lines=14> */
.L_x_3845:
[----:B------:R-:W-:Y:S05]  /*2b70*/  BSYNC B0 ;  /* 0x0000000000007941 */ /* 0x000fea0003800000 */
.L_x_3844:
[----:B------:R-:W0:Y:S01]  /*2b80*/  F2I.S64.TRUNC R36, R36 ;  /* 0x0000002400247311 */ /* 0x000e22000020d900 */
[----:B------:R-:W-:Y:S05]  /*2b90*/  BRA `(.L_x_3819) ;  /* 0x0000019000007947 */ /* 0x000fea0003800000 */
.L_x_3818:
        /* <DEDUP_REMOVED lines=19> */
[----:B------:R-:W-:Y:S01]  /*2cd0*/  CS2R R36, SRZ ;  /* 0x0000000000247805 */ /* 0x000fe2000001ff00 */
[----:B------:R-:W-:Y:S05]  /*2ce0*/  BRA `(.L_x_3819) ;  /* 0x0000004000007947 */ /* 0x000fea0003800000 */
.L_x_3843:
[----:B------:R0:W5:Y:S01]  /*2cf0*/  LDG.E.64 R36, [R4.64] ;  /* 0x0000002404247981 */ /* 0x000162000c1e1b00 */
[----:B------:R-:W-:Y:S05]  /*2d00*/  BRA `(.L_x_3819) ;  /* 0x0000002000007947 */ /* 0x000fea0003800000 */
.L_x_3842:
[----:B------:R0:W5:Y:S01]  /*2d10*/  LDG.E R36, [R4.64] ;  /* 0x0000002404247981 */ /* 0x000162000c1e1900 */
[----:B------:R-:W-:-:S03]  /*2d20*/  IMAD.MOV.U32 R37, RZ, RZ, RZ ;  /* 0x000000ffff257224 */ /* 0x000fc600078e00ff */
.L_x_3819:
        /* <DEDUP_REMOVED lines=17> */
.L_x_3849:
[----:B------:R0:W5:Y:S01]  /*2e40*/  LDG.E.U8 R22, [R4.64] ;  /* 0x0000002404167981 */ /* 0x000162000c1e1100 */
[----:B------:R-:W-:Y:S01]  /*2e50*/  IMAD.MOV.U32 R23, RZ, RZ, RZ ;  /* 0x000000ffff177224 */ /* 0x000fe200078e00ff */
[----:B------:R-:W-:Y:S05]  /*2e60*/  BRA `(.L_x_3851) ;  /* 0x00000d5000007947 */ /* 0x000fea0003800000 */
.L_x_3848:
        /* <DEDUP_REMOVED lines=8> */
.L_x_3853:
[----:B------:R-:W3:Y:S02]  /*2ef0*/  LDG.E R22, [R4.64] ;  /* 0x0000002404167981 */ /* 0x000ee4000c1e1900 */
[----:B---3--:R-:W-:Y:S01]  /*2f00*/  SHF.R.S32.HI R23, RZ, 0x1f, R22 ;  /* 0x0000001fff177819 */ /* 0x008fe20000011416 */
[----:B------:R-:W-:Y:S05]  /*2f10*/  BRA `(.L_x_3851) ;  /* 0x00000ca000007947 */ /* 0x000fea0003800000 */
.L_x_3852:
[----:B------:R-:W3:Y:S02]  /*2f20*/  LDG.E.S16 R22, [R4.64] ;  /* 0x0000002404167981 */ /* 0x000ee4000c1e1700 */
[----:B---3--:R-:W-:Y:S01]  /*2f30*/  SHF.R.S32.HI R23, RZ, 0x1f, R22 ;  /* 0x0000001fff177819 */ /* 0x008fe20000011416 */
[----:B------:R-:W-:Y:S05]  /*2f40*/  BRA `(.L_x_3851) ;  /* 0x00000c7000007947 */ /* 0x000fea0003800000 */
.L_x_3847:
        /* <DEDUP_REMOVED lines=9> */
.L_x_3855:
[----:B------:R-:W3:Y:S02]  /*2fe0*/  LDG.E.U16 R4, [R4.64] ;  /* 0x0000002404047981 */ /* 0x000ee4000c1e1500 */
[----:B---3--:R-:W-:-:S06]  /*2ff0*/  HADD2.F32 R22, -RZ, R4.H0_H0 ;  /* 0x20000004ff167230 */ /* 0x008fcc0000004100 */
[----:B------:R-:W0:Y:S01]  /*3000*/  F2I.S64.TRUNC R22, R22 ;  /* 0x0000001600167311 */ /* 0x000e22000020d900 */
[----:B------:R-:W-:Y:S05]  /*3010*/  BRA `(.L_x_3851) ;  /* 0x00000ba000007947 */ /* 0x000fea0003800000 */
.L_x_3854:
        /* <DEDUP_REMOVED lines=9> */
.L_x_3857:
[----:B------:R-:W3:Y:S02]  /*30b0*/  LDG.E.U16 R4, [R4.64] ;  /* 0x0000002404047981 */ /* 0x000ee4000c1e1500 */
[----:B---3--:R-:W-:-:S06]  /*30c0*/  HADD2.F32 R22, -RZ, R4.H0_H0 ;  /* 0x20000004ff167230 */ /* 0x008fcc0000004100 */
[----:B------:R-:W0:Y:S01]  /*30d0*/  F2I.S64.TRUNC R22, R22 ;  /* 0x0000001600167311 */ /* 0x000e22000020d900 */
[----:B------:R-:W-:Y:S05]  /*30e0*/  BRA `(.L_x_3851) ;  /* 0x00000ad000007947 */ /* 0x000fea0003800000 */
.L_x_3856:
[----:B------:R-:W3:Y:S02]  /*30f0*/  LDG.E.64 R4, [R4.64] ;  /* 0x0000002404047981 */ /* 0x000ee4000c1e1b00 */
[----:B---3--:R0:W3:Y:S01]  /*3100*/  F2I.S64.F64.TRUNC R22, R4 ;  /* 0x0000000400167311 */ /* 0x0080e2000030d900 */
[----:B------:R-:W-:Y:S05]  /*3110*/  BRA `(.L_x_3851) ;  /* 0x00000aa000007947 */ /* 0x000fea0003800000 */
.L_x_3846:
        /* <DEDUP_REMOVED lines=13> */
.L_x_3860:
[----:B------:R-:W3:Y:S02]  /*31f0*/  LDG.E.64 R4, [R4.64] ;  /* 0x0000002404047981 */ /* 0x000ee4000c1e1b00 */
[----:B---3--:R0:W3:Y:S01]  /*3200*/  F2I.S64.F64.TRUNC R22, R4 ;  /* 0x0000000400167311 */ /* 0x0080e2000030d900 */
[----:B------:R-:W-:Y:S05]  /*3210*/  BRA `(.L_x_3851) ;  /* 0x000009a000007947 */ /* 0x000fea0003800000 */
.L_x_3859:
        /* <DEDUP_REMOVED lines=27> */
.L_x_3862:
        /* <DEDUP_REMOVED lines=12> */
[----:B------:R0:W3:Y:S01]  /*3490*/  F2I.S64.TRUNC R22, R0 ;  /* 0x0000000000167311 */ /* 0x0000e2000020d900 */
[----:B------:R-:W-:Y:S05]  /*34a0*/  BRA `(.L_x_3851) ;  /* 0x0000071000007947 */ /* 0x000fea0003800000 */
.L_x_3861:
[----:B------:R-:W3:Y:S02]  /*34b0*/  LDG.E.U16 R22, [R4.64] ;  /* 0x0000002404167981 */ /* 0x000ee4000c1e1500 */
[----:B---3--:R-:W-:-:S06]  /*34c0*/  PRMT R22, RZ, 0x5410, R22 ;  /* 0x00005410ff167816 */ /* 0x008fcc0000000016 */
[----:B------:R-:W0:Y:S01]  /*34d0*/  F2I.S64.TRUNC R22, R22 ;  /* 0x0000001600167311 */ /* 0x000e22000020d900 */
[----:B------:R-:W-:Y:S05]  /*34e0*/  BRA `(.L_x_3851) ;  /* 0x000006d000007947 */ /* 0x000fea0003800000 */
.L_x_3858:
        /* <DEDUP_REMOVED lines=11> */
.L_x_3865:
        /* <DEDUP_REMOVED lines=21> */
.L_x_3869:
[----:B------:R-:W-:Y:S05]  /*36f0*/  BSYNC B1 ;  /* 0x0000000000017941 */ /* 0x000fea0003800000 */
.L_x_3868:
[----:B------:R-:W-:Y:S01]  /*3700*/  IMAD.SHL.U32 R3, R3, 0x100000, RZ ;  /* 0x0010000003037824 */ /* 0x000fe200078e00ff */
[----:B------:R-:W-:-:S04]  /*3710*/  LEA R5, R0, 0x3b800000, 0x17 ;  /* 0x3b80000000057811 */ /* 0x000fc800078eb8ff */
[----:B------:R-:W-:Y:S02]  /*3720*/  LOP3.LUT R22, R5, R3, R22, 0xfe, !PT ;  /* 0x0000000305167212 */ /* 0x000fe400078efe16 */
.L_x_3867:
[----:B------:R-:W-:Y:S05]  /*3730*/  BSYNC B0 ;  /* 0x0000000000007941 */ /* 0x000fea0003800000 */
.L_x_3866:
[----:B------:R-:W0:Y:S01]  /*3740*/  F2I.S64.TRUNC R22, R22 ;  /* 0x0000001600167311 */ /* 0x000e22000020d900 */
[----:B------:R-:W-:Y:S05]  /*3750*/  BRA `(.L_x_3851) ;  /* 0x0000046000007947 */ /* 0x000fea0003800000 */
.L_x_3864:
        /* <DEDUP_REMOVED lines=21> */
.L_x_3873:
[----:B------:R-:W-:Y:S05]  /*38b0*/  BSYNC B1 ;  /* 0x0000000000017941 */ /* 0x000fea0003800000 */
.L_x_3872:
[----:B------:R-:W-:Y:S01]  /*38c0*/  IMAD.SHL.U32 R3, R3, 0x200000, RZ ;  /* 0x0020000003037824 */ /* 0x000fe200078e00ff */
[----:B------:R-:W-:-:S04]  /*38d0*/  LEA R5, R0, 0x37800000, 0x17 ;  /* 0x3780000000057811 */ /* 0x000fc800078eb8ff */
[----:B------:R-:W-:Y:S02]  /*38e0*/  LOP3.LUT R22, R5, R3, R22, 0xfe, !PT ;  /* 0x0000000305167212 */ /* 0x000fe400078efe16 */
.L_x_3871:
[----:B------:R-:W-:Y:S05]  /*38f0*/  BSYNC B0 ;  /* 0x0000000000007941 */ /* 0x000fea0003800000 */
.L_x_3870:
[----:B------:R-:W0:Y:S01]  /*3900*/  F2I.S64.TRUNC R22, R22 ;  /* 0x0000001600167311 */ /* 0x000e22000020d900 */
[----:B------:R-:W-:Y:S05]  /*3910*/  BRA `(.L_x_3851) ;  /* 0x000002a000007947 */ /* 0x000fea0003800000 */
.L_x_3863:
        /* <DEDUP_REMOVED lines=14> */
.L_x_3877:
[----:B------:R-:W-:Y:S05]  /*3a00*/  BSYNC B0 ;  /* 0x0000000000007941 */ /* 0x000fea0003800000 */
.L_x_3876:
[----:B------:R-:W0:Y:S01]  /*3a10*/  F2I.S64.TRUNC R22, R22 ;  /* 0x0000001600167311 */ /* 0x000e22000020d900 */
[----:B------:R-:W-:Y:S05]  /*3a20*/  BRA `(.L_x_3851) ;  /* 0x0000019000007947 */ /* 0x000fea0003800000 */
.L_x_3850:
        /* <DEDUP_REMOVED lines=19> */
[----:B------:R-:W-:Y:S01]  /*3b60*/  CS2R R22, SRZ ;  /* 0x0000000000167805 */ /* 0x000fe2000001ff00 */
[----:B------:R-:W-:Y:S05]  /*3b70*/  BRA `(.L_x_3851) ;  /* 0x0000004000007947 */ /* 0x000fea0003800000 */
.L_x_3875:
[----:B------:R0:W5:Y:S01]  /*3b80*/  LDG.E.64 R22, [R4.64] ;  /* 0x0000002404167981 */ /* 0x000162000c1e1b00 */
[----:B------:R-:W-:Y:S05]  /*3b90*/  BRA `(.L_x_3851) ;  /* 0x0000002000007947 */ /* 0x000fea0003800000 */
.L_x_3874:
[----:B------:R0:W5:Y:S01]  /*3ba0*/  LDG.E R22, [R4.64] ;  /* 0x0000002404167981 */ /* 0x000162000c1e1900 */
[----:B------:R-:W-:-:S03]  /*3bb0*/  IMAD.MOV.U32 R23, RZ, RZ, RZ ;  /* 0x000000ffff177224 */ /* 0x000fc600078e00ff */
.L_x_3851:
[----:B------:R-:W-:-:S04]  /*3bc0*/  IADD3 R29, R29, 0x80, RZ ;  /* 0x000000801d1d7810 */ /* 0x000fc80007ffe0ff */
.L_x_3813:
[----:B------:R-:W-:Y:S05]  /*3bd0*/  BSYNC B6 ;  /* 0x0000000000067941 */ /* 0x000fea0003800000 */
.L_x_3812:
[----:B------:R-:W-:Y:S01]  /*3be0*/  ISETP.GE.AND P0, PT, R29, R28, PT ;  /* 0x0000001c1d00720c */ /* 0x000fe20003f06270 */
[----:B------:R-:W-:Y:S01]  /*3bf0*/  BSSY B6, `(.L_x_3878) ;  /* 0x00001d9000067945 */ /* 0x000fe20003800000 */
[----:B------:R-:W-:Y:S01]  /*3c00*/  CS2R R32, SRZ ;  /* 0x0000000000207805 */ /* 0x000fe2000001ff00 */
[----:B------:R-:W-:Y:S01]  /*3c10*/  CS2R R34, SRZ ;  /* 0x0000000000227805 */ /* 0x000fe2000001ff00 */
[----:B------:R-:W-:-:S09]  /*3c20*/  CS2R R16, SRZ ;  /* 0x0000000000107805 */ /* 0x000fd2000001ff00 */
        /* <DEDUP_REMOVED lines=16> */
[----:B------:R-:W4:Y:S02]  /*3d30*/  LDG.E.S8 R34, [R4.64] ;  /* 0x0000002404227981 */ /* 0x000f24000c1e1300 */
[----:B----4-:R-:W-:Y:S01]  /*3d40*/  SHF.R.S32.HI R35, RZ, 0x1f, R34 ;  /* 0x0000001fff237819 */ /* 0x010fe20000011422 */
[----:B------:R-:W-:Y:S05]  /*3d50*/  BRA `(.L_x_3885) ;  /* 0x00000d8000007947 */ /* 0x000fea0003800000 */
.L_x_3883:
[----:B------:R0:W5:Y:S01]  /*3d60*/  LDG.E.U8 R34, [R4.64] ;  /* 0x0000002404227981 */ /* 0x000162000c1e1100 */
[----:B------:R-:W-:Y:S01]  /*3d70*/  IMAD.MOV.U32 R35, RZ, RZ, RZ ;  /* 0x000000ffff237224 */ /* 0x000fe200078e00ff */
[----:B------:R-:W-:Y:S05]  /*3d80*/  BRA `(.L_x_3885) ;  /* 0x00000d5000007947 */ /* 0x000fea0003800000 */
.L_x_3882:
        /* <DEDUP_REMOVED lines=8> */
.L_x_3887:
[----:B------:R-:W4:Y:S02]  /*3e10*/  LDG.E R34, [R4.64] ;  /* 0x0000002404227981 */ /* 0x000f24000c1e1900 */
[----:B----4-:R-:W-:Y:S01]  /*3e20*/  SHF.R.S32.HI R35, RZ, 0x1f, R34 ;  /* 0x0000001fff237819 */ /* 0x010fe20000011422 */
[----:B------:R-:W-:Y:S05]  /*3e30*/  BRA `(.L_x_3885) ;  /* 0x00000ca000007947 */ /* 0x000fea0003800000 */
.L_x_3886:
[----:B------:R-:W4:Y:S02]  /*3e40*/  LDG.E.S16 R34, [R4.64] ;  /* 0x0000002404227981 */ /* 0x000f24000c1e1700 */
[----:B----4-:R-:W-:Y:S01]  /*3e50*/  SHF.R.S32.HI R35, RZ, 0x1f, R34 ;  /* 0x0000001fff237819 */ /* 0x010fe20000011422 */
[----:B------:R-:W-:Y:S05]  /*3e60*/  BRA `(.L_x_3885) ;  /* 0x00000c7000007947 */ /* 0x000fea0003800000 */
.L_x_3881:
[----:B------:R-:W-:-:S13]  /*3e70*/  ISETP.GT.AND P0, PT, R0, 0x6, PT ;  /* 0x000000060000780c */ /* 0x000fda0003f04270 */
[----:B------:R-:W-:Y:S05]  /*3e80*/  @P0 BRA `(.L_x_3888) ;  /* 0x000000b000000947 */ /* 0x000fea0003800000 */
[----:B------:R-:W-:-:S13]  /*3e90*/  ISETP.NE.AND P0, PT, R0, 0x5, PT ;  /* 0x000000050000780c */ /* 0x000fda0003f05270 */
[----:B------:R-:W-:Y:S05]  /*3ea0*/  @!P0 BRA `(.L_x_3889) ;  /* 0x0000005000008947 */ /* 0x000fea0003800000 */
[----:B------:R-:W-:-:S13]  /*3eb0*/  ISETP.NE.AND P0, PT, R0, 0x6, PT ;  /* 0x000000060000780c */ /* 0x000fda0003f05270 */
[----:B------:R-:W-:Y:S05]  /*3ec0*/  @P0 BRA `(.L_x_3884) ;  /* 0x00000a8000000947 */ /* 0x000fea0003800000 */
[----:B------:R-:W4:Y:S02]  /*3ed0*/  LDG.E R4, [R4.64] ;  /* 0x0000002404047981 */ /* 0x000f24000c1e1900 */
[----:B----4-:R0:W4:Y:S01]  /*3ee0*/  F2I.S64.TRUNC R34, R4 ;  /* 0x0000000400227311 */ /* 0x010122000020d900 */
[----:B------:R-:W-:Y:S05]  /*3ef0*/  BRA `(.L_x_3885) ;  /* 0x00000be000007947 */ /* 0x000fea0003800000 */
.L_x_3889:
[----:B------:R-:W4:Y:S02]  /*3f00*/  LDG.E.U16 R4, [R4.64] ;  /* 0x0000002404047981 */ /* 0x000f24000c1e1500 */
[----:B----4-:R-:W-:-:S06]  /*3f10*/  HADD2.F32 R34, -RZ, R4.H0_H0 ;  /* 0x20000004ff227230 */ /* 0x010fcc0000004100 */
[----:B------:R-:W0:Y:S01]  /*3f20*/  F2I.S64.TRUNC R34, R34 ;  /* 0x0000002200227311 */ /* 0x000e22000020d900 */
[----:B------:R-:W-:Y:S05]  /*3f30*/  BRA `(.L_x_3885) ;  /* 0x00000ba000007947 */ /* 0x000fea0003800000 */
.L_x_3888:
[----:B------:R-:W-:-:S13]  /*3f40*/  ISETP.NE.AND P0, PT, R0, 0x7, PT ;  /* 0x000000070000780c */ /* 0x000fda0003f05270 */
[----:B------:R-:W-:Y:S05]  /*3f50*/  @!P0 BRA `(.L_x_3890) ;  /* 0x000000b000008947 */ /* 0x000fea0003800000 */
[----:B------:R-:W-:-:S13]  /*3f60*/  ISETP.NE.AND P0, PT, R0, 0x8, PT ;  /* 0x000000080000780c */ /* 0x000fda0003f05270 */
[----:B------:R-:W-:Y:S05]  /*3f70*/  @!P0 BRA `(.L_x_3891) ;  /* 0x0000005000008947 */ /* 0x000fea0003800000 */
[----:B------:R-:W-:-:S13]  /*3f80*/  ISETP.NE.AND P0, PT, R0, 0x9, PT ;  /* 0x000000090000780c */ /* 0x000fda0003f05270 */
[----:B------:R-:W-:Y:S05]  /*3f90*/  @P0 BRA `(.L_x_3884) ;  /* 0x000009b000000947 */ /* 0x000fea0003800000 */
[----:B------:R-:W4:Y:S02]  /*3fa0*/  LDG.E R4, [R4.64] ;  /* 0x0000002404047981 */ /* 0x000f24000c1e1900 */
[----:B----4-:R0:W4:Y:S01]  /*3fb0*/  F2I.S64.TRUNC R34, R4 ;  /* 0x0000000400227311 */ /* 0x010122000020d900 */
[----:B------:R-:W-:Y:S05]  /*3fc0*/  BRA `(.L_x_3885) ;  /* 0x00000b1000007947 */ /* 0x000fea0003800000 */
.L_x_3891:
[----:B------:R-:W4:Y:S02]  /*3fd0*/  LDG.E.U16 R4, [R4.64] ;  /* 0x0000002404047981 */ /* 0x000f24000c1e1500 */
[----:B----4-:R-:W-:-:S06]  /*3fe0*/  HADD2.F32 R34, -RZ, R4.H0_H0 ;  /* 0x20000004ff227230 */ /* 0x010fcc0000004100 */
[----:B------:R-:W0:Y:S01]  /*3ff0*/  F2I.S64.TRUNC R34, R34 ;  /* 0x0000002200227311 */ /* 0x000e22000020d900 */
[----:B------:R-:W-:Y:S05]  /*4000*/  BRA `(.L_x_3885) ;  /* 0x00000ad000007947 */ /* 0x000fea0003800000 */
.L_x_3890:
[----:B------:R-:W4:Y:S02]  /*4010*/  LDG.E.64 R4, [R4.64] ;  /* 0x0000002404047981 */ /* 0x000f24000c1e1b00 */
[----:B----4-:R0:W4:Y:S01]  /*4020*/  F2I.S64.F64.TRUNC R34, R4 ;  /* 0x0000000400227311 */ /* 0x010122000030d900 */
[----:B------:R-:W-:Y:S05]  /*4030*/  BRA `(.L_x_3885) ;  /* 0x00000aa000007947 */ /* 0x000fea0003800000 */
.L_x_3880:
        /* <DEDUP_REMOVED lines=8> */
[----:B------:R-:W4:Y:S01]  /*40c0*/  LDG.E.U8 R4, [R4.64] ;  /* 0x0000002404047981 */ /* 0x000f22000c1e1100 */
[----:B------:R-:W-:Y:S01]  /*40d0*/  IMAD.MOV.U32 R35, RZ, RZ, RZ ;  /* 0x000000ffff237224 */ /* 0x000fe200078e00ff */
[----:B----4-:R-:W-:-:S04]  /*40e0*/  ISETP.NE.AND P0, PT, R4, RZ, PT ;  /* 0x000000ff0400720c */ /* 0x010fc80003f05270 */
[----:B------:R-:W-:Y:S01]  /*40f0*/  SEL R34, RZ, 0x1, !P0 ;  /* 0x00000001ff227807 */ /* 0x000fe20004000000 */
[----:B------:R-:W-:Y:S05]  /*4100*/  BRA `(.L_x_3885) ;  /* 0x000009d000007947 */ /* 0x000fea0003800000 */
.L_x_3894:
[----:B------:R-:W4:Y:S02]  /*4110*/  LDG.E.64 R4, [R4.64] ;  /* 0x0000002404047981 */ /* 0x000f24000c1e1b00 */
[----:B----4-:R0:W4:Y:S01]  /*4120*/  F2I.S64.F64.TRUNC R34, R4 ;  /* 0x0000000400227311 */ /* 0x010122000030d900 */
[----:B------:R-:W-:Y:S05]  /*4130*/  BRA `(.L_x_3885) ;  /* 0x000009a000007947 */ /* 0x000fea0003800000 */
.L_x_3893:
        /* <DEDUP_REMOVED lines=25> */
[----:B------:R0:W4:Y:S01]  /*42d0*/  F2I.S64.TRUNC R34, R7 ;  /* 0x0000000700227311 */ /* 0x000122000020d900 */
[----:B------:R-:W-:Y:S05]  /*42e0*/  BRA `(.L_x_3885) ;  /* 0x000007f000007947 */ /* 0x000fea0003800000 */
.L_x_3896:
        /* <DEDUP_REMOVED lines=12> */
[----:B------:R0:W4:Y:S01]  /*43b0*/  F2I.S64.TRUNC R34, R0 ;  /* 0x0000000000227311 */ /* 0x000122000020d900 */
[----:B------:R-:W-:Y:S05]  /*43c0*/  BRA `(.L_x_3885) ;  /* 0x0000071000007947 */ /* 0x000fea0003800000 */
.L_x_3895:
[----:B------:R-:W4:Y:S02]  /*43d0*/  LDG.E.U16 R34, [R4.64] ;  /* 0x0000002404227981 */ /* 0x000f24000c1e1500 */
[----:B----4-:R-:W-:-:S06]  /*43e0*/  PRMT R34, RZ, 0x5410, R34 ;  /* 0x00005410ff227816 */ /* 0x010fcc0000000022 */
[----:B------:R-:W0:Y:S01]  /*43f0*/  F2I.S64.TRUNC R34, R34 ;  /* 0x0000002200227311 */ /* 0x000e22000020d900 */
[----:B------:R-:W-:Y:S05]  /*4400*/  BRA `(.L_x_3885) ;  /* 0x000006d000007947 */ /* 0x000fea0003800000 */
.L_x_3892:
        /* <DEDUP_REMOVED lines=11> */
.L_x_3899:
        /* <DEDUP_REMOVED lines=21> */
.L_x_3903:
[----:B------:R-:W-:Y:S05]  /*4610*/  BSYNC B1 ;  /* 0x0000000000017941 */ /* 0x000fea0003800000 */
.L_x_3902:
[----:B------:R-:W-:Y:S01]  /*4620*/  IMAD.SHL.U32 R3, R3, 0x100000, RZ ;  /* 0x0010000003037824 */ /* 0x000fe200078e00ff */
[----:B------:R-:W-:-:S04]  /*4630*/  LEA R5, R0, 0x3b800000, 0x17 ;  /* 0x3b80000000057811 */ /* 0x000fc800078eb8ff */
[----:B------:R-:W-:Y:S02]  /*4640*/  LOP3.LUT R34, R5, R3, R34, 0xfe, !PT ;  /* 0x0000000305227212 */ /* 0x000fe400078efe22 */
.L_x_3901:
[----:B------:R-:W-:Y:S05]  /*4650*/  BSYNC B0 ;  /* 0x0000000000007941 */ /* 0x000fea0003800000 */
.L_x_3900:
[----:B------:R-:W0:Y:S01]  /*4660*/  F2I.S64.TRUNC R34, R34 ;  /* 0x0000002200227311 */ /* 0x000e22000020d900 */
[----:B------:R-:W-:Y:S05]  /*4670*/  BRA `(.L_x_3885) ;  /* 0x0000046000007947 */ /* 0x000fea0003800000 */
.L_x_3898:
        /* <DEDUP_REMOVED lines=21> */
.L_x_3907:
[----:B------:R-:W-:Y:S05]  /*47d0*/  BSYNC B1 ;  /* 0x0000000000017941 */ /* 0x000fea0003800000 */
.L_x_3906:
[----:B------:R-:W-:Y:S01]  /*47e0*/  IMAD.SHL.U32 R3, R3, 0x200000, RZ ;  /* 0x0020000003037824 */ /* 0x000fe200078e00ff */
[----:B------:R-:W-:-:S04]  /*47f0*/  LEA R5, R0, 0x37800000, 0x17 ;  /* 0x3780000000057811 */ /* 0x000fc800078eb8ff */
[----:B------:R-:W-:Y:S02]  /*4800*/  LOP3.LUT R34, R5, R3, R34, 0xfe, !PT ;  /* 0x0000000305227212 */ /* 0x000fe400078efe22 */
.L_x_3905:
[----:B------:R-:W-:Y:S05]  /*4810*/  BSYNC B0 ;  /* 0x0000000000007941 */ /* 0x000fea0003800000 */
.L_x_3904:
[----:B------:R-:W0:Y:S01]  /*4820*/  F2I.S64.TRUNC R34, R34 ;  /* 0x0000002200227311 */ /* 0x000e22000020d900 */
[----:B------:R-:W-:Y:S05]  /*4830*/  BRA `(.L_x_3885) ;  /* 0x000002a000007947 */ /* 0x000fea0003800000 */
.L_x_3897:
        /* <DEDUP_REMOVED lines=14> */
.L_x_3911:
[----:B------:R-:W-:Y:S05]  /*4920*/  BSYNC B0 ;  /* 0x0000000000007941 */ /* 0x000fea0003800000 */
.L_x_3910:
[----:B------:R-:W0:Y:S01]  /*4930*/  F2I.S64.TRUNC R34, R34 ;  /* 0x0000002200227311 */ /* 0x000e22000020d900 */
[----:B------:R-:W-:Y:S05]  /*4940*/  BRA `(.L_x_3885) ;  /* 0x0000019000007947 */ /* 0x000fea0003800000 */
.L_x_3884:
        /* <DEDUP_REMOVED lines=19> */
[----:B------:R-:W-:Y:S01]  /*4a80*/  CS2R R34, SRZ ;  /* 0x0000000000227805 */ /* 0x000fe2000001ff00 */
[----:B------:R-:W-:Y:S05]  /*4a90*/  BRA `(.L_x_3885) ;  /* 0x0000004000007947 */ /* 0x000fea0003800000 */
.L_x_3909:
[----:B------:R0:W5:Y:S01]  /*4aa0*/  LDG.E.64 R34, [R4.64] ;  /* 0x0000002404227981 */ /* 0x000162000c1e1b00 */
[----:B------:R-:W-:Y:S05]  /*4ab0*/  BRA `(.L_x_3885) ;  /* 0x0000002000007947 */ /* 0x000fea0003800000 */
.L_x_3908:
[----:B------:R0:W5:Y:S01]  /*4ac0*/  LDG.E R34, [R4.64] ;  /* 0x0000002404227981 */ /* 0x000162000c1e1900 */
[----:B------:R-:W-:-:S03]  /*4ad0*/  IMAD.MOV.U32 R35, RZ, RZ, RZ ;  /* 0x000000ffff237224 */ /* 0x000fc600078e00ff */
.L_x_3885:
        /* <DEDUP_REMOVED lines=14> */
[----:B----4-:R-:W4:Y:S02]  /*4bc0*/  LDG.E.S8 R16, [R4.64] ;  /* 0x0000002404107981 */ /* 0x010f24000c1e1300 */
[----:B----4-:R-:W-:Y:S01]  /*4bd0*/  SHF.R.S32.HI R17, RZ, 0x1f, R16 ;  /* 0x0000001fff117819 */ /* 0x010fe20000011410 */
[----:B------:R-:W-:Y:S05]  /*4be0*/  BRA `(.L_x_3917) ;  /* 0x00000d8000007947 */ /* 0x000fea0003800000 */
.L_x_3915:
[----:B------:R0:W5:Y:S01]  /*4bf0*/  LDG.E.U8 R16, [R4.64] ;  /* 0x0000002404107981 */ /* 0x000162000c1e1100 */
[----:B------:R-:W-:Y:S01]  /*4c00*/  IMAD.MOV.U32 R17, RZ, RZ, RZ ;  /* 0x000000ffff117224 */ /* 0x000fe200078e00ff */
[----:B------:R-:W-:Y:S05]  /*4c10*/  BRA `(.L_x_3917) ;  /* 0x00000d5000007947 */ /* 0x000fea0003800000 */
.L_x_3914:
        /* <DEDUP_REMOVED lines=8> */
.L_x_3919:
[----:B----4-:R-:W4:Y:S02]  /*4ca0*/  LDG.E R16, [R4.64] ;  /* 0x0000002404107981 */ /* 0x010f24000c1e1900 */
[----:B----4-:R-:W-:Y:S01]  /*4cb0*/  SHF.R.S32.HI R17, RZ, 0x1f, R16 ;  /* 0x0000001fff117819 */ /* 0x010fe20000011410 */
[----:B------:R-:W-:Y:S05]  /*4cc0*/  BRA `(.L_x_3917) ;  /* 0x00000ca000007947 */ /* 0x000fea0003800000 */
.L_x_3918:
[----:B----4-:R-:W4:Y:S02]  /*4cd0*/  LDG.E.S16 R16, [R4.64] ;  /* 0x0000002404107981 */ /* 0x010f24000c1e1700 */
[----:B----4-:R-:W-:Y:S01]  /*4ce0*/  SHF.R.S32.HI R17, RZ, 0x1f, R16 ;  /* 0x0000001fff117819 */ /* 0x010fe20000011410 */
[----:B------:R-:W-:Y:S05]  /*4cf0*/  BRA `(.L_x_3917) ;  /* 0x00000c7000007947 */ /* 0x000fea0003800000 */
.L_x_3913:
[----:B------:R-:W-:-:S13]  /*4d00*/  ISETP.GT.AND P0, PT, R0, 0x6, PT ;  /* 0x000000060000780c */ /* 0x000fda0003f04270 */
[----:B------:R-:W-:Y:S05]  /*4d10*/  @P0 BRA `(.L_x_3920) ;  /* 0x000000b000000947 */ /* 0x000fea0003800000 */
[----:B------:R-:W-:-:S13]  /*4d20*/  ISETP.NE.AND P0, PT, R0, 0x5, PT ;  /* 0x000000050000780c */ /* 0x000fda0003f05270 */
[----:B------:R-:W-:Y:S05]  /*4d30*/  @!P0 BRA `(.L_x_3921) ;  /* 0x0000005000008947 */ /* 0x000fea0003800000 */
[----:B------:R-:W-:-:S13]  /*4d40*/  ISETP.NE.AND P0, PT, R0, 0x6, PT ;  /* 0x000000060000780c */ /* 0x000fda0003f05270 */
[----:B------:R-:W-:Y:S05]  /*4d50*/  @P0 BRA `(.L_x_3916) ;  /* 0x00000a8000000947 */ /* 0x000fea0003800000 */
[----:B----4-:R-:W4:Y:S02]  /*4d60*/  LDG.E R4, [R4.64] ;  /* 0x0000002404047981 */ /* 0x010f24000c1e1900 */
[----:B----4-:R0:W4:Y:S01]  /*4d70*/  F2I.S64.TRUNC R16, R4 ;  /* 0x0000000400107311 */ /* 0x010122000020d900 */
[----:B------:R-:W-:Y:S05]  /*4d80*/  BRA `(.L_x_3917) ;  /* 0x00000be000007947 */ /* 0x000fea0003800000 */
.L_x_3921:
[----:B----4-:R-:W4:Y:S02]  /*4d90*/  LDG.E.U16 R4, [R4.64] ;  /* 0x0000002404047981 */ /* 0x010f24000c1e1500 */
[----:B----4-:R-:W-:-:S06]  /*4da0*/  HADD2.F32 R16, -RZ, R4.H0_H0 ;  /* 0x20000004ff107230 */ /* 0x010fcc0000004100 */
[----:B------:R-:W0:Y:S01]  /*4db0*/  F2I.S64.TRUNC R16, R16 ;  /* 0x0000001000107311 */ /* 0x000e22000020d900 */
[----:B------:R-:W-:Y:S05]  /*4dc0*/  BRA `(.L_x_3917) ;  /* 0x00000ba000007947 */ /* 0x000fea0003800000 */
.L_x_3920:
[----:B------:R-:W-:-:S13]  /*4dd0*/  ISETP.NE.AND P0, PT, R0, 0x7, PT ;  /* 0x000000070000780c */ /* 0x000fda0003f05270 */
[----:B------:R-:W-:Y:S05]  /*4de0*/  @!P0 BRA `(.L_x_3922) ;  /* 0x000000b000008947 */ /* 0x000fea0003800000 */
[----:B------:R-:W-:-:S13]  /*4df0*/  ISETP.NE.AND P0, PT, R0, 0x8, PT ;  /* 0x000000080000780c */ /* 0x000fda0003f05270 */
[----:B------:R-:W-:Y:S05]  /*4e00*/  @!P0 BRA `(.L_x_3923) ;  /* 0x0000005000008947 */ /* 0x000fea0003800000 */
[----:B------:R-:W-:-:S13]  /*4e10*/  ISETP.NE.AND P0, PT, R0, 0x9, PT ;  /* 0x000000090000780c */ /* 0x000fda0003f05270 */
[----:B------:R-:W-:Y:S05]  /*4e20*/  @P0 BRA `(.L_x_3916) ;  /* 0x000009b000000947 */ /* 0x000fea0003800000 */
[----:B----4-:R-:W4:Y:S02]  /*4e30*/  LDG.E R4, [R4.64] ;  /* 0x0000002404047981 */ /* 0x010f24000c1e1900 */
[----:B----4-:R0:W4:Y:S01]  /*4e40*/  F2I.S64.TRUNC R16, R4 ;  /* 0x0000000400107311 */ /* 0x010122000020d900 */
[----:B------:R-:W-:Y:S05]  /*4e50*/  BRA `(.L_x_3917) ;  /* 0x00000b1000007947 */ /* 0x000fea0003800000 */
.L_x_3923:
[----:B----4-:R-:W4:Y:S02]  /*4e60*/  LDG.E.U16 R4, [R4.64] ;  /* 0x0000002404047981 */ /* 0x010f24000c1e1500 */
[----:B----4-:R-:W-:-:S06]  /*4e70*/  HADD2.F32 R16, -RZ, R4.H0_H0 ;  /* 0x20000004ff107230 */ /* 0x010fcc0000004100 */
[----:B------:R-:W0:Y:S01]  /*4e80*/  F2I.S64.TRUNC R16, R16 ;  /* 0x0000001000107311 */ /* 0x000e22000020d900 */
[----:B------:R-:W-:Y:S05]  /*4e90*/  BRA `(.L_x_3917) ;  /* 0x00000ad000007947 */ /* 0x000fea0003800000 */
.L_x_3922:
[----:B----4-:R-:W4:Y:S02]  /*4ea0*/  LDG.E.64 R4, [R4.64] ;  /* 0x0000002404047981 */ /* 0x010f24000c1e1b00 */
[----:B----4-:R0:W4:Y:S01]  /*4eb0*/  F2I.S64.F64.TRUNC R16, R4 ;  /* 0x0000000400107311 */ /* 0x010122000030d900 */
[----:B------:R-:W-:Y:S05]  /*4ec0*/  BRA `(.L_x_3917) ;  /* 0x00000aa000007947 */ /* 0x000fea0003800000 */
.L_x_3912:
        /* <DEDUP_REMOVED lines=8> */
[----:B----4-:R-:W4:Y:S01]  /*4f50*/  LDG.E.U8 R4, [R4.64] ;  /* 0x0000002404047981 */ /* 0x010f22000c1e1100 */
[----:B------:R-:W-:Y:S01]  /*4f60*/  IMAD.MOV.U32 R17, RZ, RZ, RZ ;  /* 0x000000ffff117224 */ /* 0x000fe200078e00ff */
[----:B----4-:R-:W-:-:S04]  /*4f70*/  ISETP.NE.AND P0, PT, R4, RZ, PT ;  /* 0x000000ff0400720c */ /* 0x010fc80003f05270 */
[----:B------:R-:W-:Y:S01]  /*4f80*/  SEL R16, RZ, 0x1, !P0 ;  /* 0x00000001ff107807 */ /* 0x000fe20004000000 */
[----:B------:R-:W-:Y:S05]  /*4f90*/  BRA `(.L_x_3917) ;  /* 0x000009d000007947 */ /* 0x000fea0003800000 */
.L_x_3926:
[----:B----4-:R-:W4:Y:S02]  /*4fa0*/  LDG.E.64 R4, [R4.64] ;  /* 0x0000002404047981 */ /* 0x010f24000c1e1b00 */
[----:B----4-:R0:W4:Y:S01]  /*4fb0*/  F2I.S64.F64.TRUNC R16, R4 ;  /* 0x0000000400107311 */ /* 0x010122000030d900 */
[----:B------:R-:W-:Y:S05]  /*4fc0*/  BRA `(.L_x_3917) ;  /* 0x000009a000007947 */ /* 0x000fea0003800000 */
.L_x_3925:
        /* <DEDUP_REMOVED lines=27> */
.L_x_3928:
        /* <DEDUP_REMOVED lines=14> */
.L_x_3927:
[----:B----4-:R-:W4:Y:S02]  /*5260*/  LDG.E.U16 R16, [R4.64] ;  /* 0x0000002404107981 */ /* 0x010f24000c1e1500 */
[----:B----4-:R-:W-:-:S06]  /*5270*/  PRMT R16, RZ, 0x5410, R16 ;  /* 0x00005410ff107816 */ /* 0x010fcc0000000010 */
[----:B------:R-:W0:Y:S01]  /*5280*/  F2I.S64.TRUNC R16, R16 ;  /* 0x0000001000107311 */ /* 0x000e22000020d900 */
[----:B------:R-:W-:Y:S05]  /*5290*/  BRA `(.L_x_3917) ;  /* 0x000006d000007947 */ /* 0x000fea0003800000 */
.L_x_3924:
        /* <DEDUP_REMOVED lines=11> */
.L_x_3931:
        /* <DEDUP_REMOVED lines=21> */
.L_x_3935:
[----:B------:R-:W-:Y:S05]  /*54a0*/  BSYNC B1 ;  /* 0x0000000000017941 */ /* 0x000fea0003800000 */
.L_x_3934:
[----:B------:R-:W-:Y:S01]  /*54b0*/  IMAD.SHL.U32 R3, R3, 0x100000, RZ ;  /* 0x0010000003037824 */ /* 0x000fe200078e00ff */
[----:B------:R-:W-:-:S04]  /*54c0*/  LEA R5, R0, 0x3b800000, 0x17 ;  /* 0x3b80000000057811 */ /* 0x000fc800078eb8ff */
[----:B------:R-:W-:Y:S02]  /*54d0*/  LOP3.LUT R16, R5, R3, R16, 0xfe, !PT ;  /* 0x0000000305107212 */ /* 0x000fe400078efe10 */
.L_x_3933:
[----:B------:R-:W-:Y:S05]  /*54e0*/  BSYNC B0 ;  /* 0x0000000000007941 */ /* 0x000fea0003800000 */
.L_x_3932:
[----:B------:R-:W0:Y:S01]  /*54f0*/  F2I.S64.TRUNC R16, R16 ;  /* 0x0000001000107311 */ /* 0x000e22000020d900 */
[----:B------:R-:W-:Y:S05]  /*5500*/  BRA `(.L_x_3917) ;  /* 0x0000046000007947 */ /* 0x000fea0003800000 */
.L_x_3930:
        /* <DEDUP_REMOVED lines=21> */
.L_x_3939:
[----:B------:R-:W-:Y:S05]  /*5660*/  BSYNC B1 ;  /* 0x0000000000017941 */ /* 0x000fea0003800000 */
.L_x_3938:
[----:B------:R-:W-:Y:S01]  /*5670*/  IMAD.SHL.U32 R3, R3, 0x200000, RZ ;  /* 0x0020000003037824 */ /* 0x000fe200078e00ff */
[----:B------:R-:W-:-:S04]  /*5680*/  LEA R5, R0, 0x37800000, 0x17 ;  /* 0x3780000000057811 */ /* 0x000fc800078eb8ff */
[----:B------:R-:W-:Y:S02]  /*5690*/  LOP3.LUT R16, R5, R3, R16, 0xfe, !PT ;  /* 0x0000000305107212 */ /* 0x000fe400078efe10 */
.L_x_3937:
[----:B------:R-:W-:Y:S05]  /*56a0*/  BSYNC B0 ;  /* 0x0000000000007941 */ /* 0x000fea0003800000 */
.L_x_3936:
[----:B------:R-:W0:Y:S01]  /*56b0*/  F2I.S64.TRUNC R16, R16 ;  /* 0x0000001000107311 */ /* 0x000e22000020d900 */
[----:B------:R-:W-:Y:S05]  /*56c0*/  BRA `(.L_x_3917) ;  /* 0x000002a000007947 */ /* 0x000fea0003800000 */
.L_x_3929:
        /* <DEDUP_REMOVED lines=14> */
.L_x_3943:
[----:B------:R-:W-:Y:S05]  /*57b0*/  BSYNC B0 ;  /* 0x0000000000007941 */ /* 0x000fea0003800000 */
.L_x_3942:
[----:B------:R-:W0:Y:S01]  /*57c0*/  F2I.S64.TRUNC R16, R16 ;  /* 0x0000001000107311 */ /* 0x000e22000020d900 */
[----:B------:R-:W-:Y:S05]  /*57d0*/  BRA `(.L_x_3917) ;  /* 0x0000019000007947 */ /* 0x000fea0003800000 */
.L_x_3916:
        /* <DEDUP_REMOVED lines=19> */
[----:B------:R-:W-:Y:S01]  /*5910*/  CS2R R16, SRZ ;  /* 0x0000000000107805 */ /* 0x000fe2000001ff00 */
[----:B------:R-:W-:Y:S05]  /*5920*/  BRA `(.L_x_3917) ;  /* 0x0000004000007947 */ /* 0x000fea0003800000 */
.L_x_3941:
[----:B------:R0:W5:Y:S01]  /*5930*/  LDG.E.64 R16, [R4.64] ;  /* 0x0000002404107981 */ /* 0x000162000c1e1b00 */
[----:B------:R-:W-:Y:S05]  /*5940*/  BRA `(.L_x_3917) ;  /* 0x0000002000007947 */ /* 0x000fea0003800000 */
.L_x_3940:
[----:B------:R0:W5:Y:S01]  /*5950*/  LDG.E R16, [R4.64] ;  /* 0x0000002404107981 */ /* 0x000162000c1e1900 */
[----:B------:R-:W-:-:S03]  /*5960*/  IMAD.MOV.U32 R17, RZ, RZ, RZ ;  /* 0x000000ffff117224 */ /* 0x000fc600078e00ff */
.L_x_3917:
[----:B------:R-:W-:-:S04]  /*5970*/  IADD3 R29, R29, 0x80, RZ ;  /* 0x000000801d1d7810 */ /* 0x000fc80007ffe0ff */
.L_x_3879:
[----:B------:R-:W-:Y:S05]  /*5980*/  BSYNC B6 ;  /* 0x0000000000067941 */ /* 0x000fea0003800000 */
.L_x_3878:
        /* <DEDUP_REMOVED lines=22> */
.L_x_3949:
[----:B------:R0:W5:Y:S01]  /*5af0*/  LDG.E.U8 R18, [R4.64] ;  /* 0x0000002404127981 */ /* 0x000162000c1e1100 */
[----:B------:R-:W-:Y:S01]  /*5b00*/  IMAD.MOV.U32 R19, RZ, RZ, RZ ;  /* 0x000000ffff137224 */ /* 0x000fe200078e00ff */
[----:B------:R-:W-:Y:S05]  /*5b10*/  BRA `(.L_x_3951) ;  /* 0x00000d5000007947 */ /* 0x000fea0003800000 */
.L_x_3948:
        /* <DEDUP_REMOVED lines=8> */
.L_x_3953:
[----:B----4-:R-:W4:Y:S02]  /*5ba0*/  LDG.E R18, [R4.64] ;  /* 0x0000002404127981 */ /* 0x010f24000c1e1900 */
[----:B----4-:R-:W-:Y:S01]  /*5bb0*/  SHF.R.S32.HI R19, RZ, 0x1f, R18 ;  /* 0x0000001fff137819 */ /* 0x010fe20000011412 */
[----:B------:R-:W-:Y:S05]  /*5bc0*/  BRA `(.L_x_3951) ;  /* 0x00000ca000007947 */ /* 0x000fea0003800000 */
.L_x_3952:
[----:B----4-:R-:W4:Y:S02]  /*5bd0*/  LDG.E.S16 R18, [R4.64] ;  /* 0x0000002404127981 */ /* 0x010f24000c1e1700 */
[----:B----4-:R-:W-:Y:S01]  /*5be0*/  SHF.R.S32.HI R19, RZ, 0x1f, R18 ;  /* 0x0000001fff137819 */ /* 0x010fe20000011412 */
[----:B------:R-:W-:Y:S05]  /*5bf0*/  BRA `(.L_x_3951) ;  /* 0x00000c7000007947 */ /* 0x000fea0003800000 */
.L_x_3947:
        /* <DEDUP_REMOVED lines=9> */
.L_x_3955:
[----:B----4-:R-:W4:Y:S02]  /*5c90*/  LDG.E.U16 R4, [R4.64] ;  /* 0x0000002404047981 */ /* 0x010f24000c1e1500 */
[----:B----4-:R-:W-:-:S06]  /*5ca0*/  HADD2.F32 R18, -RZ, R4.H0_H0 ;  /* 0x20000004ff127230 */ /* 0x010fcc0000004100 */
[----:B------:R-:W0:Y:S01]  /*5cb0*/  F2I.S64.TRUNC R18, R18 ;  /* 0x0000001200127311 */ /* 0x000e22000020d900 */
[----:B------:R-:W-:Y:S05]  /*5cc0*/  BRA `(.L_x_3951) ;  /* 0x00000ba000007947 */ /* 0x000fea0003800000 */
.L_x_3954:
        /* <DEDUP_REMOVED lines=9> */
.L_x_3957:
[----:B----4-:R-:W4:Y:S02]  /*5d60*/  LDG.E.U16 R4, [R4.64] ;  /* 0x0000002404047981 */ /* 0x010f24000c1e1500 */
[----:B----4-:R-:W-:-:S06]  /*5d70*/  HADD2.F32 R18, -RZ, R4.H0_H0 ;  /* 0x20000004ff127230 */ /* 0x010fcc0000004100 */
[----:B------:R-:W0:Y:S01]  /*5d80*/  F2I.S64.TRUNC R18, R18 ;  /* 0x0000001200127311 */ /* 0x000e22000020d900 */
[----:B------:R-:W-:Y:S05]  /*5d90*/  BRA `(.L_x_3951) ;  /* 0x00000ad000007947 */ /* 0x000fea0003800000 */
.L_x_3956:
[----:B----4-:R-:W4:Y:S02]  /*5da0*/  LDG.E.64 R4, [R4.64] ;  /* 0x0000002404047981 */ /* 0x010f24000c1e1b00 */
[----:B----4-:R0:W4:Y:S01]  /*5db0*/  F2I.S64.F64.TRUNC R18, R4 ;  /* 0x0000000400127311 */ /* 0x010122000030d900 */
[----:B------:R-:W-:Y:S05]  /*5dc0*/  BRA `(.L_x_3951) ;  /* 0x00000aa000007947 */ /* 0x000fea0003800000 */
.L_x_3946:
        /* <DEDUP_REMOVED lines=13> */
.L_x_3960:
[----:B----4-:R-:W4:Y:S02]  /*5ea0*/  LDG.E.64 R4, [R4.64] ;  /* 0x0000002404047981 */ /* 0x010f24000c1e1b00 */
[----:B----4-:R0:W4:Y:S01]  /*5eb0*/  F2I.S64.F64.TRUNC R18, R4 ;  /* 0x0000000400127311 */ /* 0x010122000030d900 */
[----:B------:R-:W-:Y:S05]  /*5ec0*/  BRA `(.L_x_3951) ;  /* 0x000009a000007947 */ /* 0x000fea0003800000 */
.L_x_3959:
        /* <DEDUP_REMOVED lines=27> */
.L_x_3962:
        /* <DEDUP_REMOVED lines=14> */
.L_x_3961:
[----:B----4-:R-:W4:Y:S02]  /*6160*/  LDG.E.U16 R18, [R4.64] ;  /* 0x0000002404127981 */ /* 0x010f24000c1e1500 */
[----:B----4-:R-:W-:-:S06]  /*6170*/  PRMT R18, RZ, 0x5410, R18 ;  /* 0x00005410ff127816 */ /* 0x010fcc0000000012 */
[----:B------:R-:W0:Y:S01]  /*6180*/  F2I.S64.TRUNC R18, R18 ;  /* 0x0000001200127311 */ /* 0x000e22000020d900 */
[----:B------:R-:W-:Y:S05]  /*6190*/  BRA `(.L_x_3951) ;  /* 0x000006d000007947 */ /* 0x000fea0003800000 */
.L_x_3958:
        /* <DEDUP_REMOVED lines=11> */
.L_x_3965:
        /* <DEDUP_REMOVED lines=21> */
.L_x_3969:
[----:B------:R-:W-:Y:S05]  /*63a0*/  BSYNC B1 ;  /* 0x0000000000017941 */ /* 0x000fea0003800000 */
.L_x_3968:
[----:B------:R-:W-:Y:S01]  /*63b0*/  IMAD.SHL.U32 R3, R3, 0x100000, RZ ;  /* 0x0010000003037824 */ /* 0x000fe200078e00ff */
[----:B------:R-:W-:-:S04]  /*63c0*/  LEA R5, R0, 0x3b800000, 0x17 ;  /* 0x3b80000000057811 */ /* 0x000fc800078eb8ff */
[----:B------:R-:W-:Y:S02]  /*63d0*/  LOP3.LUT R18, R5, R3, R18, 0xfe, !PT ;  /* 0x0000000305127212 */ /* 0x000fe400078efe12 */
.L_x_3967:
[----:B------:R-:W-:Y:S05]  /*63e0*/  BSYNC B0 ;  /* 0x0000000000007941 */ /* 0x000fea0003800000 */
.L_x_3966:
[----:B------:R-:W0:Y:S01]  /*63f0*/  F2I.S64.TRUNC R18, R18 ;  /* 0x0000001200127311 */ /* 0x000e22000020d900 */
[----:B------:R-:W-:Y:S05]  /*6400*/  BRA `(.L_x_3951) ;  /* 0x0000046000007947 */ /* 0x000fea0003800000 */
.L_x_3964:
        /* <DEDUP_REMOVED lines=21> */
.L_x_3973:
[----:B------:R-:W-:Y:S05]  /*6560*/  BSYNC B1 ;  /* 0x0000000000017941 */ /* 0x000fea0003800000 */
.L_x_3972:
[----:B------:R-:W-:Y:S01]  /*6570*/  IMAD.SHL.U32 R3, R3, 0x200000, RZ ;  /* 0x0020000003037824 */ /* 0x000fe200078e00ff */
[----:B------:R-:W-:-:S04]  /*6580*/  LEA R5, R0, 0x37800000, 0x17 ;  /* 0x3780000000057811 */ /* 0x000fc800078eb8ff */
[----:B------:R-:W-:Y:S02]  /*6590*/  LOP3.LUT R18, R5, R3, R18, 0xfe, !PT ;  /* 0x0000000305127212 */ /* 0x000fe400078efe12 */
.L_x_3971:
[----:B------:R-:W-:Y:S05]  /*65a0*/  BSYNC B0 ;  /* 0x0000000000007941 */ /* 0x000fea0003800000 */
.L_x_3970:
[----:B------:R-:W0:Y:S01]  /*65b0*/  F2I.S64.TRUNC R18, R18 ;  /* 0x0000001200127311 */ /* 0x000e22000020d900 */
[----:B------:R-:W-:Y:S05]  /*65c0*/  BRA `(.L_x_3951) ;  /* 0x000002a000007947 */ /* 0x000fea0003800000 */
.L_x_3963:
        /* <DEDUP_REMOVED lines=14> */
.L_x_3977:
[----:B------:R-:W-:Y:S05]  /*66b0*/  BSYNC B0 ;  /* 0x0000000000007941 */ /* 0x000fea0003800000 */
.L_x_3976:
[----:B------:R-:W0:Y:S01]  /*66c0*/  F2I.S64.TRUNC R18, R18 ;  /* 0x0000001200127311 */ /* 0x000e22000020d900 */
[----:B------:R-:W-:Y:S05]  /*66d0*/  BRA `(.L_x_3951) ;  /* 0x0000019000007947 */ /* 0x000fea0003800000 */
.L_x_3950:
        /* <DEDUP_REMOVED lines=21> */
.L_x_3975:
[----:B------:R0:W5:Y:S01]  /*6830*/  LDG.E.64 R18, [R4.64] ;  /* 0x0000002404127981 */ /* 0x000162000c1e1b00 */
[----:B------:R-:W-:Y:S05]  /*6840*/  BRA `(.L_x_3951) ;  /* 0x0000002000007947 */ /* 0x000fea0003800000 */
.L_x_3974:
[----:B------:R0:W5:Y:S01]  /*6850*/  LDG.E R18, [R4.64] ;  /* 0x0000002404127981 */ /* 0x000162000c1e1900 */
[----:B------:R-:W-:-:S03]  /*6860*/  IMAD.MOV.U32 R19, RZ, RZ, RZ ;  /* 0x000000ffff137224 */ /* 0x000fc600078e00ff */
.L_x_3951:
        /* <DEDUP_REMOVED lines=17> */
.L_x_3981:
[----:B------:R0:W5:Y:S01]  /*6980*/  LDG.E.U8 R32, [R4.64] ;  /* 0x0000002404207981 */ /* 0x000162000c1e1100 */
[----:B------:R-:W-:Y:S01]  /*6990*/  IMAD.MOV.U32 R33, RZ, RZ, RZ ;  /* 0x000000ffff217224 */ /* 0x000fe200078e00ff */
[----:B------:R-:W-:Y:S05]  /*69a0*/  BRA `(.L_x_3945) ;  /* 0x00000d4000007947 */ /* 0x000fea0003800000 */
.L_x_3980:
        /* <DEDUP_REMOVED lines=8> */
.L_x_3984:
[----:B----4-:R-:W4:Y:S02]  /*6a30*/  LDG.E R32, [R4.64] ;  /* 0x0000002404207981 */ /* 0x010f24000c1e1900 */
[----:B----4-:R-:W-:Y:S01]  /*6a40*/  SHF.R.S32.HI R33, RZ, 0x1f, R32 ;  /* 0x0000001fff217819 */ /* 0x010fe20000011420 */
[----:B------:R-:W-:Y:S05]  /*6a50*/  BRA `(.L_x_3945) ;  /* 0x00000c9000007947 */ /* 0x000fea0003800000 */
.L_x_3983:
[----:B----4-:R-:W4:Y:S02]  /*6a60*/  LDG.E.S16 R32, [R4.64] ;  /* 0x0000002404207981 */ /* 0x010f24000c1e1700 */
[----:B----4-:R-:W-:Y:S01]  /*6a70*/  SHF.R.S32.HI R33, RZ, 0x1f, R32 ;  /* 0x0000001fff217819 */ /* 0x010fe20000011420 */
[----:B------:R-:W-:Y:S05]  /*6a80*/  BRA `(.L_x_3945) ;  /* 0x00000c6000007947 */ /* 0x000fea0003800000 */
.L_x_3979:
        /* <DEDUP_REMOVED lines=9> */
.L_x_3986:
[----:B----4-:R-:W4:Y:S02]  /*6b20*/  LDG.E.U16 R4, [R4.64] ;  /* 0x0000002404047981 */ /* 0x010f24000c1e1500 */
[----:B----4-:R-:W-:-:S06]  /*6b30*/  HADD2.F32 R32, -RZ, R4.H0_H0 ;  /* 0x20000004ff207230 */ /* 0x010fcc0000004100 */
[----:B------:R-:W0:Y:S01]  /*6b40*/  F2I.S64.TRUNC R32, R32 ;  /* 0x0000002000207311 */ /* 0x000e22000020d900 */
[----:B------:R-:W-:Y:S05]  /*6b50*/  BRA `(.L_x_3945) ;  /* 0x00000b9000007947 */ /* 0x000fea0003800000 */
.L_x_3985:
        /* <DEDUP_REMOVED lines=9> */
.L_x_3988:
[----:B----4-:R-:W4:Y:S02]  /*6bf0*/  LDG.E.U16 R4, [R4.64] ;  /* 0x0000002404047981 */ /* 0x010f24000c1e1500 */
[----:B----4-:R-:W-:-:S06]  /*6c00*/  HADD2.F32 R32, -RZ, R4.H0_H0 ;  /* 0x20000004ff207230 */ /* 0x010fcc0000004100 */
[----:B------:R-:W0:Y:S01]  /*6c10*/  F2I.S64.TRUNC R32, R32 ;  /* 0x0000002000207311 */ /* 0x000e22000020d900 */
[----:B------:R-:W-:Y:S05]  /*6c20*/  BRA `(.L_x_3945) ;  /* 0x00000ac000007947 */ /* 0x000fea0003800000 */
.L_x_3987:
[----:B----4-:R-:W4:Y:S02]  /*6c30*/  LDG.E.64 R4, [R4.64] ;  /* 0x0000002404047981 */ /* 0x010f24000c1e1b00 */
[----:B----4-:R0:W4:Y:S01]  /*6c40*/  F2I.S64.F64.TRUNC R32, R4 ;  /* 0x0000000400207311 */ /* 0x010122000030d900 */
[----:B------:R-:W-:Y:S05]  /*6c50*/  BRA `(.L_x_3945) ;  /* 0x00000a9000007947 */ /* 0x000fea0003800000 */
.L_x_3978:
        /* <DEDUP_REMOVED lines=13> */
.L_x_3991:
[----:B----4-:R-:W4:Y:S02]  /*6d30*/  LDG.E.64 R4, [R4.64] ;  /* 0x0000002404047981 */ /* 0x010f24000c1e1b00 */
[----:B----4-:R0:W4:Y:S01]  /*6d40*/  F2I.S64.F64.TRUNC R32, R4 ;  /* 0x0000000400207311 */ /* 0x010122000030d900 */
[----:B------:R-:W-:Y:S05]  /*6d50*/  BRA `(.L_x_3945) ;  /* 0x0000099000007947 */ /* 0x000fea0003800000 */
.L_x_3990:
        /* <DEDUP_REMOVED lines=27> */
.L_x_3993:
        /* <DEDUP_REMOVED lines=14> */
.L_x_3992:
[----:B----4-:R-:W4:Y:S02]  /*6ff0*/  LDG.E.U16 R32, [R4.64] ;  /* 0x0000002404207981 */ /* 0x010f24000c1e1500 */
[----:B----4-:R-:W-:-:S06]  /*7000*/  PRMT R32, RZ, 0x5410, R32 ;  /* 0x00005410ff207816 */ /* 0x010fcc0000000020 */
[----:B------:R-:W0:Y:S01]  /*7010*/  F2I.S64.TRUNC R32, R32 ;  /* 0x0000002000207311 */ /* 0x000e22000020d900 */
[----:B------:R-:W-:Y:S05]  /*7020*/  BRA `(.L_x_3945) ;  /* 0x000006c000007947 */ /* 0x000fea0003800000 */
.L_x_3989:
        /* <DEDUP_REMOVED lines=11> */
.L_x_3996:
        /* <DEDUP_REMOVED lines=21> */
.L_x_4000:
[----:B------:R-:W-:Y:S05]  /*7230*/  BSYNC B1 ;  /* 0x0000000000017941 */ /* 0x000fea0003800000 */
.L_x_3999:
[----:B------:R-:W-:Y:S01]  /*7240*/  IMAD.SHL.U32 R3, R3, 0x100000, RZ ;  /* 0x0010000003037824 */ /* 0x000fe200078e00ff */
[----:B------:R-:W-:-:S04]  /*7250*/  LEA R5, R0, 0x3b800000, 0x17 ;  /* 0x3b80000000057811 */ /* 0x000fc800078eb8ff */
[----:B------:R-:W-:Y:S02]  /*7260*/  LOP3.LUT R32, R5, R3, R32, 0xfe, !PT ;  /* 0x0000000305207212 */ /* 0x000fe400078efe20 */
.L_x_3998:
[----:B------:R-:W-:Y:S05]  /*7270*/  BSYNC B0 ;  /* 0x0000000000007941 */ /* 0x000fea0003800000 */
.L_x_3997:
[----:B------:R-:W0:Y:S01]  /*7280*/  F2I.S64.TRUNC R32, R32 ;  /* 0x0000002000207311 */ /* 0x000e22000020d900 */
[----:B------:R-:W-:Y:S05]  /*7290*/  BRA `(.L_x_3945) ;  /* 0x0000045000007947 */ /* 0x000fea0003800000 */
.L_x_3995:
        /* <DEDUP_REMOVED lines=21> */
.L_x_4004:
[----:B------:R-:W-:Y:S05]  /*73f0*/  BSYNC B1 ;  /* 0x0000000000017941 */ /* 0x000fea0003800000 */
.L_x_4003:
[----:B------:R-:W-:Y:S01]  /*7400*/  IMAD.SHL.U32 R3, R3, 0x200000, RZ ;  /* 0x0020000003037824 */ /* 0x000fe200078e00ff */
[----:B------:R-:W-:-:S04]  /*7410*/  LEA R5, R0, 0x37800000, 0x17 ;  /* 0x3780000000057811 */ /* 0x000fc800078eb8ff */
[----:B------:R-:W-:Y:S02]  /*7420*/  LOP3.LUT R32, R5, R3, R32, 0xfe, !PT ;  /* 0x0000000305207212 */ /* 0x000fe400078efe20 */
.L_x_4002:
[----:B------:R-:W-:Y:S05]  /*7430*/  BSYNC B0 ;  /* 0x0000000000007941 */ /* 0x000fea0003800000 */
.L_x_4001:
[----:B------:R-:W0:Y:S01]  /*7440*/  F2I.S64.TRUNC R32, R32 ;  /* 0x0000002000207311 */ /* 0x000e22000020d900 */
[----:B------:R-:W-:Y:S05]  /*7450*/  BRA `(.L_x_3945) ;  /* 0x0000029000007947 */ /* 0x000fea0003800000 */
.L_x_3994:
        /* <DEDUP_REMOVED lines=14> */
.L_x_4008:
[----:B------:R-:W-:Y:S05]  /*7540*/  BSYNC B0 ;  /* 0x0000000000007941 */ /* 0x000fea0003800000 */
.L_x_4007:
[----:B------:R-:W0:Y:S01]  /*7550*/  F2I.S64.TRUNC R32, R32 ;  /* 0x0000002000207311 */ /* 0x000e22000020d900 */
[----:B------:R-:W-:Y:S05]  /*7560*/  BRA `(.L_x_3945) ;  /* 0x0000018000007947 */ /* 0x000fea0003800000 */
.L_x_3982:
        /* <DEDUP_REMOVED lines=20> */
.L_x_4006:
[----:B------:R0:W5:Y:S01]  /*76b0*/  LDG.E.64 R32, [R4.64] ;  /* 0x0000002404207981 */ /* 0x000162000c1e1b00 */
[----:B------:R-:W-:Y:S05]  /*76c0*/  BRA `(.L_x_3945) ;  /* 0x0000002000007947 */ /* 0x000fea0003800000 */
.L_x_4005:
[----:B------:R0:W5:Y:S01]  /*76d0*/  LDG.E R32, [R4.64] ;  /* 0x0000002404207981 */ /* 0x000162000c1e1900 */
[----:B------:R-:W-:-:S03]  /*76e0*/  IMAD.MOV.U32 R33, RZ, RZ, RZ ;  /* 0x000000ffff217224 */ /* 0x000fc600078e00ff */
.L_x_3945:
[----:B------:R-:W-:Y:S05]  /*76f0*/  BSYNC B6 ;  /* 0x0000000000067941 */ /* 0x000fea0003800000 */
.L_x_3944:
[----:B------:R-:W4:Y:S01]  /*7700*/  S2R R31, SR_TID.X ;  /* 0x00000000001f7919 */ /* 0x000f220000002100 */
[----:B------:R-:W3:Y:S01]  /*7710*/  LDC.U8 R29, c[0x0][0x190] ;  /* 0x00006400ff1d7b82 */ /* 0x000ee20000000000 */
[----:B------:R-:W-:Y:S01]  /*7720*/  BSSY B6, `(.L_x_4009) ;  /* 0x00000f5000067945 */ /* 0x000fe20003800000 */
[----:B01-3-5:R-:W-:Y:S02]  /*7730*/  LOP3.LUT R22, R22, R36, RZ, 0x3c, !PT ;  /* 0x0000002416167212 */ /* 0x02bfe400078e3cff */
[----:B------:R-:W-:Y:S02]  /*7740*/  LOP3.LUT R23, R23, R37, RZ, 0x3c, !PT ;  /* 0x0000002517177212 */ /* 0x000fe400078e3cff */
[----:B----4-:R-:W-:Y:S02]  /*7750*/  LOP3.LUT R16, R16, R34, RZ, 0x3c, !PT ;  /* 0x0000002210107212 */ /* 0x010fe400078e3cff */
[----:B------:R-:W-:-:S02]  /*7760*/  LOP3.LUT R17, R17, R35, RZ, 0x3c, !PT ;  /* 0x0000002311117212 */ /* 0x000fc400078e3cff */
[----:B------:R-:W-:Y:S02]  /*7770*/  LOP3.LUT R18, R32, R18, RZ, 0x3c, !PT ;  /* 0x0000001220127212 */ /* 0x000fe400078e3cff */
[----:B------:R-:W-:Y:S02]  /*7780*/  LOP3.LUT R19, R33, R19, RZ, 0x3c, !PT ;  /* 0x0000001321137212 */ /* 0x000fe400078e3cff */
[----:B--2---:R-:W-:Y:S02]  /*7790*/  LOP3.LUT R3, R24, R26, RZ, 0x3c, !PT ;  /* 0x0000001a18037212 */ /* 0x004fe400078e3cff */
[----:B------:R-:W-:Y:S02]  /*77a0*/  LOP3.LUT R5, R25, R27, RZ, 0x3c, !PT ;  /* 0x0000001b19057212 */ /* 0x000fe400078e3cff */
[----:B------:R-:W-:-:S13]  /*77b0*/  ISETP.GE.AND P0, PT, R31, R28, PT ;  /* 0x0000001c1f00720c */ /* 0x000fda0003f06270 */
[----:B------:R-:W-:Y:S05]  /*77c0*/  @P0 BRA `(.L_x_4010) ;  /* 0x00000ea000000947 */ /* 0x000fea0003800000 */
[----:B------:R-:W-:Y:S01]  /*77d0*/  IMAD R0, R2, 0x200, R31 ;  /* 0x0000020002007824 */ /* 0x000fe200078e021f */
[----:B------:R-:W-:Y:S02]  /*77e0*/  PRMT R4, R29, 0x9910, RZ ;  /* 0x000099101d047816 */ /* 0x000fe400000000ff */
[----:B------:R-:W-:Y:S01]  /*77f0*/  IADD3 R31, R31, 0x80, RZ ;  /* 0x000000801f1f7810 */ /* 0x000fe20007ffe0ff */
[----:B------:R-:W-:Y:S02]  /*7800*/  IMAD R8, R0, c[0x0][0x194], RZ ;  /* 0x0000650000087a24 */ /* 0x000fe400078e02ff */
[----:B------:R-:W-:Y:S02]  /*7810*/  IMAD.MOV.U32 R0, RZ, RZ, R4 ;  /* 0x000000ffff007224 */ /* 0x000fe400078e0004 */
[----:B------:R-:W-:Y:S01]  /*7820*/  IMAD.MOV.U32 R4, RZ, RZ, R3 ;  /* 0x000000ffff047224 */ /* 0x000fe200078e0003 */
        /* <DEDUP_REMOVED lines=14> */
.L_x_4014:
[----:B------:R0:W-:Y:S01]  /*7910*/  STG.E.U8 [R8.64], R3 ;  /* 0x0000000308007986 */ /* 0x0001e2000c101124 */
[----:B------:R-:W-:Y:S05]  /*7920*/  BRA `(.L_x_4010) ;  /* 0x00000d4000007947 */ /* 0x000fea0003800000 */
.L_x_4013:
        /* <DEDUP_REMOVED lines=8> */
.L_x_4017:
[----:B------:R0:W-:Y:S01]  /*79b0*/  STG.E [R8.64], R3 ;  /* 0x0000000308007986 */ /* 0x0001e2000c101924 */
[----:B------:R-:W-:Y:S05]  /*79c0*/  BRA `(.L_x_4010) ;  /* 0x00000ca000007947 */ /* 0x000fea0003800000 */
.L_x_4016:
[----:B------:R0:W-:Y:S01]  /*79d0*/  STG.E.U16 [R8.64], R3 ;  /* 0x0000000308007986 */ /* 0x0001e2000c101524 */
[----:B------:R-:W-:Y:S05]  /*79e0*/  BRA `(.L_x_4010) ;  /* 0x00000c8000007947 */ /* 0x000fea0003800000 */
.L_x_4012:
        /* <DEDUP_REMOVED lines=9> */
.L_x_4019:
[----:B------:R-:W0:Y:S02]  /*7a80*/  I2F.S64 R0, R4 ;  /* 0x0000000400007312 */ /* 0x000e240000301400 */
[----:B0-----:R-:W-:-:S05]  /*7a90*/  F2FP.PACK_AB R0, RZ, R0 ;  /* 0x00000000ff00723e */ /* 0x001fca00000000ff */
[----:B------:R0:W-:Y:S01]  /*7aa0*/  STG.E.U16 [R8.64], R0 ;  /* 0x0000000008007986 */ /* 0x0001e2000c101524 */
[----:B------:R-:W-:Y:S05]  /*7ab0*/  BRA `(.L_x_4010) ;  /* 0x00000bb000007947 */ /* 0x000fea0003800000 */
.L_x_4018:
        /* <DEDUP_REMOVED lines=10> */
.L_x_4021:
[----:B------:R-:W0:Y:S02]  /*7b60*/  I2F.S64 R4, R4 ;  /* 0x0000000400047312 */ /* 0x000e240000301400 */
[----:B0-----:R-:W-:-:S04]  /*7b70*/  F2FP.PACK_AB R3, RZ, R4 ;  /* 0x00000004ff03723e */ /* 0x001fc800000000ff */
[----:B------:R-:W-:-:S05]  /*7b80*/  PRMT R3, R3, 0x5410, RZ ;  /* 0x0000541003037816 */ /* 0x000fca00000000ff */
[----:B------:R0:W-:Y:S01]  /*7b90*/  STG.E [R8.64], R3 ;  /* 0x0000000308007986 */ /* 0x0001e2000c101924 */
[----:B------:R-:W-:Y:S05]  /*7ba0*/  BRA `(.L_x_4010) ;  /* 0x00000ac000007947 */ /* 0x000fea0003800000 */
.L_x_4020:
[----:B------:R-:W0:Y:S02]  /*7bb0*/  I2F.F64.S64 R4, R4 ;  /* 0x0000000400047312 */ /* 0x000e240000301c00 */
[----:B0-----:R0:W-:Y:S01]  /*7bc0*/  STG.E.64 [R8.64], R4 ;  /* 0x0000000408007986 */ /* 0x0011e2000c101b24 */
[----:B------:R-:W-:Y:S05]  /*7bd0*/  BRA `(.L_x_4010) ;  /* 0x00000a9000007947 */ /* 0x000fea0003800000 */
.L_x_4011:
        /* <DEDUP_REMOVED lines=13> */
.L_x_4024:
[----:B------:R-:W0:Y:S01]  /*7cb0*/  I2F.F64.S64 R4, R4 ;  /* 0x0000000400047312 */ /* 0x000e220000301c00 */
[----:B------:R-:W-:-:S05]  /*7cc0*/  CS2R R6, SRZ ;  /* 0x0000000000067805 */ /* 0x000fca000001ff00 */
[----:B0-----:R0:W-:Y:S01]  /*7cd0*/  STG.E.128 [R8.64], R4 ;  /* 0x0000000408007986 */ /* 0x0011e2000c101d24 */
[----:B------:R-:W-:Y:S05]  /*7ce0*/  BRA `(.L_x_4010) ;  /* 0x0000098000007947 */ /* 0x000fea0003800000 */
.L_x_4023:
        /* <DEDUP_REMOVED lines=21> */
.L_x_4028:
[----:B------:R-:W-:Y:S05]  /*7e40*/  BSYNC B0 ;  /* 0x0000000000007941 */ /* 0x000fea0003800000 */
.L_x_4027:
[----:B------:R-:W-:-:S05]  /*7e50*/  LOP3.LUT R7, R0, R7, RZ, 0xfc, !PT ;  /* 0x0000000700077212 */ /* 0x000fca00078efcff */
[----:B------:R0:W-:Y:S01]  /*7e60*/  STG.E.U8 [R8.64], R7 ;  /* 0x0000000708007986 */ /* 0x0001e2000c101124 */
[----:B------:R-:W-:Y:S05]  /*7e70*/  BRA `(.L_x_4010) ;  /* 0x000007f000007947 */ /* 0x000fea0003800000 */
.L_x_4026:
        /* <DEDUP_REMOVED lines=13> */
.L_x_4030:
[----:B------:R-:W-:Y:S01]  /*7f50*/  IMAD.MOV.U32 R0, RZ, RZ, 0x7f ;  /* 0x0000007fff007424 */ /* 0x000fe200078e00ff */
[----:B------:R-:W-:-:S04]  /*7f60*/  ISETP.GT.U32.AND P0, PT, R3, 0x7f800000, PT ;  /* 0x7f8000000300780c */ /* 0x000fc80003f04070 */
[----:B------:R-:W-:-:S04]  /*7f70*/  SEL R0, R0, 0x7c, P0 ;  /* 0x0000007c00007807 */ /* 0x000fc80000000000 */
.L_x_4031:
[----:B------:R-:W-:Y:S05]  /*7f80*/  BSYNC B0 ;  /* 0x0000000000007941 */ /* 0x000fea0003800000 */
.L_x_4029:
[----:B------:R-:W-:-:S04]  /*7f90*/  LOP3.LUT R3, R5, 0x80000000, RZ, 0xc0, !PT ;  /* 0x8000000005037812 */ /* 0x000fc800078ec0ff */
[----:B------:R-:W-:-:S04]  /*7fa0*/  SHF.R.U32.HI R3, RZ, 0x18, R3 ;  /* 0x00000018ff037819 */ /* 0x000fc80000011603 */
[----:B------:R-:W-:-:S05]  /*7fb0*/  LOP3.LUT R3, R0, R3, RZ, 0xfc, !PT ;  /* 0x0000000300037212 */ /* 0x000fca00078efcff */
[----:B------:R0:W-:Y:S01]  /*7fc0*/  STG.E.U8 [R8.64], R3 ;  /* 0x0000000308007986 */ /* 0x0001e2000c101124 */
[----:B------:R-:W-:Y:S05]  /*7fd0*/  BRA `(.L_x_4010) ;  /* 0x0000069000007947 */ /* 0x000fea0003800000 */
.L_x_4025:
[----:B------:R-:W0:Y:S02]  /*7fe0*/  I2F.S64 R0, R4 ;  /* 0x0000000400007312 */ /* 0x000e240000301400 */
[----:B0-----:R-:W-:-:S05]  /*7ff0*/  F2FP.BF16.PACK_AB R0, RZ, R0 ;  /* 0x00000000ff00723e */ /* 0x001fca00000010ff */
[----:B------:R0:W-:Y:S01]  /*8000*/  STG.E.U16 [R8.64], R0 ;  /* 0x0000000008007986 */ /* 0x0001e2000c101524 */
[----:B------:R-:W-:Y:S05]  /*8010*/  BRA `(.L_x_4010) ;  /* 0x0000065000007947 */ /* 0x000fea0003800000 */
.L_x_4022:
        /* <DEDUP_REMOVED lines=10> */
.L_x_4034:
        /* <DEDUP_REMOVED lines=17> */
.L_x_4037:
[----:B------:R-:W-:-:S04]  /*81d0*/  LOP3.LUT R0, R5, 0x80000000, RZ, 0xc0, !PT ;  /* 0x8000000005007812 */ /* 0x000fc800078ec0ff */
[----:B------:R-:W-:-:S04]  /*81e0*/  SHF.R.U32.HI R0, RZ, 0x18, R0 ;  /* 0x00000018ff007819 */ /* 0x000fc80000011600 */
[----:B------:R-:W-:Y:S02]  /*81f0*/  LOP3.LUT R0, R3, R0, RZ, 0xfc, !PT ;  /* 0x0000000003007212 */ /* 0x000fe400078efcff */
.L_x_4036:
[----:B------:R-:W-:Y:S05]  /*8200*/  BSYNC B0 ;  /* 0x0000000000007941 */ /* 0x000fea0003800000 */
.L_x_4035:
[----:B------:R0:W-:Y:S01]  /*8210*/  STG.E.U8 [R8.64], R0 ;  /* 0x0000000008007986 */ /* 0x0001e2000c101124 */
[----:B------:R-:W-:Y:S05]  /*8220*/  BRA `(.L_x_4010) ;  /* 0x0000044000007947 */ /* 0x000fea0003800000 */
.L_x_4033:
        /* <DEDUP_REMOVED lines=17> */
.L_x_4040:
[----:B------:R-:W-:-:S04]  /*8340*/  LOP3.LUT R0, R5, 0x80000000, RZ, 0xc0, !PT ;  /* 0x8000000005007812 */ /* 0x000fc800078ec0ff */
[----:B------:R-:W-:-:S04]  /*8350*/  SHF.R.U32.HI R0, RZ, 0x18, R0 ;  /* 0x00000018ff007819 */ /* 0x000fc80000011600 */
[----:B------:R-:W-:Y:S02]  /*8360*/  LOP3.LUT R0, R3, R0, RZ, 0xfc, !PT ;  /* 0x0000000003007212 */ /* 0x000fe400078efcff */
.L_x_4039:
[----:B------:R-:W-:Y:S05]  /*8370*/  BSYNC B0 ;  /* 0x0000000000007941 */ /* 0x000fea0003800000 */
.L_x_4038:
[----:B------:R0:W-:Y:S01]  /*8380*/  STG.E.U8 [R8.64], R0 ;  /* 0x0000000008007986 */ /* 0x0001e2000c101124 */
[----:B------:R-:W-:Y:S05]  /*8390*/  BRA `(.L_x_4010) ;  /* 0x000002d000007947 */ /* 0x000fea0003800000 */
.L_x_4032:
        /* <DEDUP_REMOVED lines=22> */
.L_x_4015:
        /* <DEDUP_REMOVED lines=20> */
.L_x_4042:
[----:B------:R0:W-:Y:S01]  /*8640*/  STG.E.64 [R8.64], R4 ;  /* 0x0000000408007986 */ /* 0x0001e2000c101b24 */
[----:B------:R-:W-:Y:S05]  /*8650*/  BRA `(.L_x_4010) ;  /* 0x0000001000007947 */ /* 0x000fea0003800000 */
.L_x_4041:
[----:B------:R0:W-:Y:S02]  /*8660*/  STG.E [R8.64], R3 ;  /* 0x0000000308007986 */ /* 0x0001e4000c101924 */
.L_x_4010:
[----:B------:R-:W-:Y:S05]  /*8670*/  BSYNC B6 ;  /* 0x0000000000067941 */ /* 0x000fea0003800000 */
.L_x_4009:
        /* <DEDUP_REMOVED lines=21> */
.L_x_4048:
[----:B------:R0:W-:Y:S01]  /*87d0*/  STG.E.U8 [R8.64], R22 ;  /* 0x0000001608007986 */ /* 0x0001e2000c101124 */
[----:B------:R-:W-:Y:S05]  /*87e0*/  BRA `(.L_x_4050) ;  /* 0x00000d6000007947 */ /* 0x000fea0003800000 */
.L_x_4047:
        /* <DEDUP_REMOVED lines=8> */
.L_x_4052:
[----:B------:R0:W-:Y:S01]  /*8870*/  STG.E [R8.64], R22 ;  /* 0x0000001608007986 */ /* 0x0001e2000c101924 */
[----:B------:R-:W-:Y:S05]  /*8880*/  BRA `(.L_x_4050) ;  /* 0x00000cc000007947 */ /* 0x000fea0003800000 */
.L_x_4051:
[----:B------:R0:W-:Y:S01]  /*8890*/  STG.E.U16 [R8.64], R22 ;  /* 0x0000001608007986 */ /* 0x0001e2000c101524 */
[----:B------:R-:W-:Y:S05]  /*88a0*/  BRA `(.L_x_4050) ;  /* 0x00000ca000007947 */ /* 0x000fea0003800000 */
.L_x_4046:
        /* <DEDUP_REMOVED lines=9> */
.L_x_4054:
[----:B------:R-:W0:Y:S02]  /*8940*/  I2F.S64 R0, R22 ;  /* 0x0000001600007312 */ /* 0x000e240000301400 */
[----:B0-----:R-:W-:-:S05]  /*8950*/  F2FP.PACK_AB R0, RZ, R0 ;  /* 0x00000000ff00723e */ /* 0x001fca00000000ff */
[----:B------:R0:W-:Y:S01]  /*8960*/  STG.E.U16 [R8.64], R0 ;  /* 0x0000000008007986 */ /* 0x0001e2000c101524 */
[----:B------:R-:W-:Y:S05]  /*8970*/  BRA `(.L_x_4050) ;  /* 0x00000bd000007947 */ /* 0x000fea0003800000 */
.L_x_4053:
        /* <DEDUP_REMOVED lines=10> */
.L_x_4056:
[----:B------:R-:W0:Y:S02]  /*8a20*/  I2F.S64 R22, R22 ;  /* 0x0000001600167312 */ /* 0x000e240000301400 */
[----:B0-----:R-:W-:-:S04]  /*8a30*/  F2FP.PACK_AB R3, RZ, R22 ;  /* 0x00000016ff03723e */ /* 0x001fc800000000ff */
[----:B------:R-:W-:-:S05]  /*8a40*/  PRMT R3, R3, 0x5410, RZ ;  /* 0x0000541003037816 */ /* 0x000fca00000000ff */
[----:B------:R0:W-:Y:S01]  /*8a50*/  STG.E [R8.64], R3 ;  /* 0x0000000308007986 */ /* 0x0001e2000c101924 */
[----:B------:R-:W-:Y:S05]  /*8a60*/  BRA `(.L_x_4050) ;  /* 0x00000ae000007947 */ /* 0x000fea0003800000 */
.L_x_4055:
[----:B------:R-:W0:Y:S02]  /*8a70*/  I2F.F64.S64 R22, R22 ;  /* 0x0000001600167312 */ /* 0x000e240000301c00 */
[----:B0-----:R0:W-:Y:S01]  /*8a80*/  STG.E.64 [R8.64], R22 ;  /* 0x0000001608007986 */ /* 0x0011e2000c101b24 */
[----:B------:R-:W-:Y:S05]  /*8a90*/  BRA `(.L_x_4050) ;  /* 0x00000ab000007947 */ /* 0x000fea0003800000 */
.L_x_4045:
        /* <DEDUP_REMOVED lines=13> */
.L_x_4059:
[----:B------:R-:W0:Y:S01]  /*8b70*/  I2F.F64.S64 R4, R22 ;  /* 0x0000001600047312 */ /* 0x000e220000301c00 */
[----:B------:R-:W-:-:S05]  /*8b80*/  CS2R R6, SRZ ;  /* 0x0000000000067805 */ /* 0x000fca000001ff00 */
[----:B0-----:R0:W-:Y:S01]  /*8b90*/  STG.E.128 [R8.64], R4 ;  /* 0x0000000408007986 */ /* 0x0011e2000c101d24 */
[----:B------:R-:W-:Y:S05]  /*8ba0*/  BRA `(.L_x_4050) ;  /* 0x000009a000007947 */ /* 0x000fea0003800000 */
.L_x_4058:
        /* <DEDUP_REMOVED lines=21> */
.L_x_4063:
[----:B------:R-:W-:Y:S05]  /*8d00*/  BSYNC B0 ;  /* 0x0000000000007941 */ /* 0x000fea0003800000 */
.L_x_4062:
[----:B------:R-:W-:-:S05]  /*8d10*/  LOP3.LUT R5, R0, R5, RZ, 0xfc, !PT ;  /* 0x0000000500057212 */ /* 0x000fca00078efcff */
[----:B------:R0:W-:Y:S01]  /*8d20*/  STG.E.U8 [R8.64], R5 ;  /* 0x0000000508007986 */ /* 0x0001e2000c101124 */
[----:B------:R-:W-:Y:S05]  /*8d30*/  BRA `(.L_x_4050) ;  /* 0x0000081000007947 */ /* 0x000fea0003800000 */
.L_x_4061:
        /* <DEDUP_REMOVED lines=13> */
.L_x_4065:
[----:B------:R-:W-:Y:S01]  /*8e10*/  IMAD.MOV.U32 R0, RZ, RZ, 0x7f ;  /* 0x0000007fff007424 */ /* 0x000fe200078e00ff */
[----:B------:R-:W-:-:S04]  /*8e20*/  ISETP.GT.U32.AND P0, PT, R3, 0x7f800000, PT ;  /* 0x7f8000000300780c */ /* 0x000fc80003f04070 */
[----:B------:R-:W-:-:S04]  /*8e30*/  SEL R0, R0, 0x7c, P0 ;  /* 0x0000007c00007807 */ /* 0x000fc80000000000 */
.L_x_4066:
[----:B------:R-:W-:Y:S05]  /*8e40*/  BSYNC B0 ;  /* 0x0000000000007941 */ /* 0x000fea0003800000 */
.L_x_4064:
[----:B------:R-:W-:-:S04]  /*8e50*/  LOP3.LUT R3, R23, 0x80000000, RZ, 0xc0, !PT ;  /* 0x8000000017037812 */ /* 0x000fc800078ec0ff */
[----:B------:R-:W-:-:S04]  /*8e60*/  SHF.R.U32.HI R3, RZ, 0x18, R3 ;  /* 0x00000018ff037819 */ /* 0x000fc80000011603 */
[----:B------:R-:W-:-:S05]  /*8e70*/  LOP3.LUT R3, R0, R3, RZ, 0xfc, !PT ;  /* 0x0000000300037212 */ /* 0x000fca00078efcff */
[----:B------:R0:W-:Y:S01]  /*8e80*/  STG.E.U8 [R8.64], R3 ;  /* 0x0000000308007986 */ /* 0x0001e2000c101124 */
[----:B------:R-:W-:Y:S05]  /*8e90*/  BRA `(.L_x_4050) ;  /* 0x000006b000007947 */ /* 0x000fea0003800000 */
.L_x_4060:
[----:B------:R-:W0:Y:S02]  /*8ea0*/  I2F.S64 R0, R22 ;  /* 0x0000001600007312 */ /* 0x000e240000301400 */
[----:B0-----:R-:W-:-:S05]  /*8eb0*/  F2FP.BF16.PACK_AB R0, RZ, R0 ;  /* 0x00000000ff00723e */ /* 0x001fca00000010ff */
[----:B------:R0:W-:Y:S01]  /*8ec0*/  STG.E.U16 [R8.64], R0 ;  /* 0x0000000008007986 */ /* 0x0001e2000c101524 */
[----:B------:R-:W-:Y:S05]  /*8ed0*/  BRA `(.L_x_4050) ;  /* 0x0000067000007947 */ /* 0x000fea0003800000 */
.L_x_4057:
        /* <DEDUP_REMOVED lines=10> */
.L_x_4069:
        /* <DEDUP_REMOVED lines=17> */
.L_x_4072:
[----:B------:R-:W-:-:S04]  /*9090*/  LOP3.LUT R3, R23, 0x80000000, RZ, 0xc0, !PT ;  /* 0x8000000017037812 */ /* 0x000fc800078ec0ff */
[----:B------:R-:W-:-:S04]  /*90a0*/  SHF.R.U32.HI R3, RZ, 0x18, R3 ;  /* 0x00000018ff037819 */ /* 0x000fc80000011603 */
[----:B------:R-:W-:-:S04]  /*90b0*/  LOP3.LUT R0, R0, R3, RZ, 0xfc, !PT ;  /* 0x0000000300007212 */ /* 0x000fc800078efcff */
[----:B------:R-:W-:Y:S02]  /*90c0*/  PRMT R4, R0, 0x7610, R4 ;  /* 0x0000761000047816 */ /* 0x000fe40000000004 */
.L_x_4071:
[----:B------:R-:W-:Y:S05]  /*90d0*/  BSYNC B0 ;  /* 0x0000000000007941 */ /* 0x000fea0003800000 */
.L_x_4070:
[----:B------:R0:W-:Y:S01]  /*90e0*/  STG.E.U8 [R8.64], R4 ;  /* 0x0000000408007986 */ /* 0x0001e2000c101124 */
[----:B------:R-:W-:Y:S05]  /*90f0*/  BRA `(.L_x_4050) ;  /* 0x0000045000007947 */ /* 0x000fea0003800000 */
.L_x_4068:
        /* <DEDUP_REMOVED lines=17> */
.L_x_4075:
[----:B------:R-:W-:-:S04]  /*9210*/  LOP3.LUT R3, R23, 0x80000000, RZ, 0xc0, !PT ;  /* 0x8000000017037812 */ /* 0x000fc800078ec0ff */
[----:B------:R-:W-:-:S04]  /*9220*/  SHF.R.U32.HI R3, RZ, 0x18, R3 ;  /* 0x00000018ff037819 */ /* 0x000fc80000011603 */
[----:B------:R-:W-:-:S04]  /*9230*/  LOP3.LUT R0, R0, R3, RZ, 0xfc, !PT ;  /* 0x0000000300007212 */ /* 0x000fc800078efcff */
[----:B------:R-:W-:Y:S02]  /*9240*/  PRMT R4, R0, 0x7610, R4 ;  /* 0x0000761000047816 */ /* 0x000fe40000000004 */
.L_x_4074:
[----:B------:R-:W-:Y:S05]  /*9250*/  BSYNC B0 ;  /* 0x0000000000007941 */ /* 0x000fea0003800000 */
.L_x_4073:
[----:B------:R0:W-:Y:S01]  /*9260*/  STG.E.U8 [R8.64], R4 ;  /* 0x0000000408007986 */ /* 0x0001e2000c101124 */
[----:B------:R-:W-:Y:S05]  /*9270*/  BRA `(.L_x_4050) ;  /* 0x000002d000007947 */ /* 0x000fea0003800000 */
.L_x_4067:
        /* <DEDUP_REMOVED lines=22> */
.L_x_4049:
        /* <DEDUP_REMOVED lines=20> */
.L_x_4077:
[----:B------:R0:W-:Y:S01]  /*9520*/  STG.E.64 [R8.64], R22 ;  /* 0x0000001608007986 */ /* 0x0001e2000c101b24 */
[----:B------:R-:W-:Y:S05]  /*9530*/  BRA `(.L_x_4050) ;  /* 0x0000001000007947 */ /* 0x000fea0003800000 */
.L_x_4076:
[----:B------:R0:W-:Y:S02]  /*9540*/  STG.E [R8.64], R22 ;  /* 0x0000001608007986 */ /* 0x0001e4000c101924 */
.L_x_4050:
        /* <DEDUP_REMOVED lines=21> */
.L_x_4081:
[----:B------:R0:W-:Y:S01]  /*96a0*/  STG.E.U8 [R4.64], R16 ;  /* 0x0000001004007986 */ /* 0x0001e2000c101124 */
[----:B------:R-:W-:Y:S05]  /*96b0*/  BRA `(.L_x_4083) ;  /* 0x00000d4000007947 */ /* 0x000fea0003800000 */
.L_x_4080:
        /* <DEDUP_REMOVED lines=8> */
.L_x_4085:
[----:B------:R0:W-:Y:S01]  /*9740*/  STG.E [R4.64], R16 ;  /* 0x0000001004007986 */ /* 0x0001e2000c101924 */
[----:B------:R-:W-:Y:S05]  /*9750*/  BRA `(.L_x_4083) ;  /* 0x00000ca000007947 */ /* 0x000fea0003800000 */
.L_x_4084:
[----:B------:R0:W-:Y:S01]  /*9760*/  STG.E.U16 [R4.64], R16 ;  /* 0x0000001004007986 */ /* 0x0001e2000c101524 */
[----:B------:R-:W-:Y:S05]  /*9770*/  BRA `(.L_x_4083) ;  /* 0x00000c8000007947 */ /* 0x000fea0003800000 */
.L_x_4079:
        /* <DEDUP_REMOVED lines=9> */
.L_x_4087:
[----:B------:R-:W0:Y:S02]  /*9810*/  I2F.S64 R0, R16 ;  /* 0x0000001000007312 */ /* 0x000e240000301400 */
[----:B0-----:R-:W-:-:S05]  /*9820*/  F2FP.PACK_AB R0, RZ, R0 ;  /* 0x00000000ff00723e */ /* 0x001fca00000000ff */
[----:B------:R0:W-:Y:S01]  /*9830*/  STG.E.U16 [R4.64], R0 ;  /* 0x0000000004007986 */ /* 0x0001e2000c101524 */
[----:B------:R-:W-:Y:S05]  /*9840*/  BRA `(.L_x_4083) ;  /* 0x00000bb000007947 */ /* 0x000fea0003800000 */
.L_x_4086:
        /* <DEDUP_REMOVED lines=10> */
.L_x_4089:
[----:B------:R-:W0:Y:S02]  /*98f0*/  I2F.S64 R16, R16 ;  /* 0x0000001000107312 */ /* 0x000e240000301400 */
[----:B0-----:R-:W-:-:S04]  /*9900*/  F2FP.PACK_AB R3, RZ, R16 ;  /* 0x00000010ff03723e */ /* 0x001fc800000000ff */
[----:B------:R-:W-:-:S05]  /*9910*/  PRMT R3, R3, 0x5410, RZ ;  /* 0x0000541003037816 */ /* 0x000fca00000000ff */
[----:B------:R0:W-:Y:S01]  /*9920*/  STG.E [R4.64], R3 ;  /* 0x0000000304007986 */ /* 0x0001e2000c101924 */
[----:B------:R-:W-:Y:S05]  /*9930*/  BRA `(.L_x_4083) ;  /* 0x00000ac000007947 */ /* 0x000fea0003800000 */
.L_x_4088:
[----:B------:R-:W0:Y:S02]  /*9940*/  I2F.F64.S64 R16, R16 ;  /* 0x0000001000107312 */ /* 0x000e240000301c00 */
[----:B0-----:R0:W-:Y:S01]  /*9950*/  STG.E.64 [R4.64], R16 ;  /* 0x0000001004007986 */ /* 0x0011e2000c101b24 */
[----:B------:R-:W-:Y:S05]  /*9960*/  BRA `(.L_x_4083) ;  /* 0x00000a9000007947 */ /* 0x000fea0003800000 */
.L_x_4078:
        /* <DEDUP_REMOVED lines=13> */
.L_x_4092:
[----:B------:R-:W0:Y:S01]  /*9a40*/  I2F.F64.S64 R8, R16 ;  /* 0x0000001000087312 */ /* 0x000e220000301c00 */
[----:B------:R-:W-:-:S05]  /*9a50*/  CS2R R10, SRZ ;  /* 0x00000000000a7805 */ /* 0x000fca000001ff00 */
[----:B0-----:R0:W-:Y:S01]  /*9a60*/  STG.E.128 [R4.64], R8 ;  /* 0x0000000804007986 */ /* 0x0011e2000c101d24 */
[----:B------:R-:W-:Y:S05]  /*9a70*/  BRA `(.L_x_4083) ;  /* 0x0000098000007947 */ /* 0x000fea0003800000 */
.L_x_4091:
        /* <DEDUP_REMOVED lines=21> */
.L_x_4096:
[----:B------:R-:W-:Y:S05]  /*9bd0*/  BSYNC B0 ;  /* 0x0000000000007941 */ /* 0x000fea0003800000 */
.L_x_4095:
[----:B------:R-:W-:-:S05]  /*9be0*/  LOP3.LUT R7, R0, R7, RZ, 0xfc, !PT ;  /* 0x0000000700077212 */ /* 0x000fca00078efcff */
[----:B------:R0:W-:Y:S01]  /*9bf0*/  STG.E.U8 [R4.64], R7 ;  /* 0x0000000704007986 */ /* 0x0001e2000c101124 */
[----:B------:R-:W-:Y:S05]  /*9c00*/  BRA `(.L_x_4083) ;  /* 0x000007f000007947 */ /* 0x000fea0003800000 */
.L_x_4094:
        /* <DEDUP_REMOVED lines=13> */
.L_x_4098:
[----:B------:R-:W-:Y:S01]  /*9ce0*/  IMAD.MOV.U32 R0, RZ, RZ, 0x7f ;  /* 0x0000007fff007424 */ /* 0x000fe200078e00ff */
[----:B------:R-:W-:-:S04]  /*9cf0*/  ISETP.GT.U32.AND P0, PT, R3, 0x7f800000, PT ;  /* 0x7f8000000300780c */ /* 0x000fc80003f04070 */
[----:B------:R-:W-:-:S04]  /*9d00*/  SEL R0, R0, 0x7c, P0 ;  /* 0x0000007c00007807 */ /* 0x000fc80000000000 */
.L_x_4099:
[----:B------:R-:W-:Y:S05]  /*9d10*/  BSYNC B0 ;  /* 0x0000000000007941 */ /* 0x000fea0003800000 */
.L_x_4097:
[----:B------:R-:W-:-:S04]  /*9d20*/  LOP3.LUT R3, R17, 0x80000000, RZ, 0xc0, !PT ;  /* 0x8000000011037812 */ /* 0x000fc800078ec0ff */
[----:B------:R-:W-:-:S04]  /*9d30*/  SHF.R.U32.HI R3, RZ, 0x18, R3 ;  /* 0x00000018ff037819 */ /* 0x000fc80000011603 */
[----:B------:R-:W-:-:S05]  /*9d40*/  LOP3.LUT R3, R0, R3, RZ, 0xfc, !PT ;  /* 0x0000000300037212 */ /* 0x000fca00078efcff */
[----:B------:R0:W-:Y:S01]  /*9d50*/  STG.E.U8 [R4.64], R3 ;  /* 0x0000000304007986 */ /* 0x0001e2000c101124 */
[----:B------:R-:W-:Y:S05]  /*9d60*/  BRA `(.L_x_4083) ;  /* 0x0000069000007947 */ /* 0x000fea0003800000 */
.L_x_4093:
[----:B------:R-:W0:Y:S02]  /*9d70*/  I2F.S64 R0, R16 ;  /* 0x0000001000007312 */ /* 0x000e240000301400 */
[----:B0-----:R-:W-:-:S05]  /*9d80*/  F2FP.BF16.PACK_AB R0, RZ, R0 ;  /* 0x00000000ff00723e */ /* 0x001fca00000010ff */
[----:B------:R0:W-:Y:S01]  /*9d90*/  STG.E.U16 [R4.64], R0 ;  /* 0x0000000004007986 */ /* 0x0001e2000c101524 */
[----:B------:R-:W-:Y:S05]  /*9da0*/  BRA `(.L_x_4083) ;  /* 0x0000065000007947 */ /* 0x000fea0003800000 */
.L_x_4090:
        /* <DEDUP_REMOVED lines=10> */
.L_x_4102:
        /* <DEDUP_REMOVED lines=17> */
.L_x_4105:
[----:B------:R-:W-:-:S04]  /*9f60*/  LOP3.LUT R0, R17, 0x80000000, RZ, 0xc0, !PT ;  /* 0x8000000011007812 */ /* 0x000fc800078ec0ff */
[----:B------:R-:W-:-:S04]  /*9f70*/  SHF.R.U32.HI R0, RZ, 0x18, R0 ;  /* 0x00000018ff007819 */ /* 0x000fc80000011600 */
[----:B------:R-:W-:Y:S02]  /*9f80*/  LOP3.LUT R0, R3, R0, RZ, 0xfc, !PT ;  /* 0x0000000003007212 */ /* 0x000fe400078efcff */
.L_x_4104:
[----:B------:R-:W-:Y:S05]  /*9f90*/  BSYNC B0 ;  /* 0x0000000000007941 */ /* 0x000fea0003800000 */
.L_x_4103:
[----:B------:R0:W-:Y:S01]  /*9fa0*/  STG.E.U8 [R4.64], R0 ;  /* 0x0000000004007986 */ /* 0x0001e2000c101124 */
[----:B------:R-:W-:Y:S05]  /*9fb0*/  BRA `(.L_x_4083) ;  /* 0x0000044000007947 */ /* 0x000fea0003800000 */
.L_x_4101:
        /* <DEDUP_REMOVED lines=17> */
.L_x_4108:
[----:B------:R-:W-:-:S04]  /*a0d0*/  LOP3.LUT R0, R17, 0x80000000, RZ, 0xc0, !PT ;  /* 0x8000000011007812 */ /* 0x000fc800078ec0ff */
[----:B------:R-:W-:-:S04]  /*a0e0*/  SHF.R.U32.HI R0, RZ, 0x18, R0 ;  /* 0x00000018ff007819 */ /* 0x000fc80000011600 */
[----:B------:R-:W-:Y:S02]  /*a0f0*/  LOP3.LUT R0, R3, R0, RZ, 0xfc, !PT ;  /* 0x0000000003007212 */ /* 0x000fe400078efcff */
.L_x_4107:
[----:B------:R-:W-:Y:S05]  /*a100*/  BSYNC B0 ;  /* 0x0000000000007941 */ /* 0x000fea0003800000 */
.L_x_4106:
[----:B------:R0:W-:Y:S01]  /*a110*/  STG.E.U8 [R4.64], R0 ;  /* 0x0000000004007986 */ /* 0x0001e2000c101124 */
[----:B------:R-:W-:Y:S05]  /*a120*/  BRA `(.L_x_4083) ;  /* 0x000002d000007947 */ /* 0x000fea0003800000 */
.L_x_4100:
        /* <DEDUP_REMOVED lines=22> */
.L_x_4082:
        /* <DEDUP_REMOVED lines=20> */
.L_x_4110:
[----:B------:R0:W-:Y:S01]  /*a3d0*/  STG.E.64 [R4.64], R16 ;  /* 0x0000001004007986 */ /* 0x0001e2000c101b24 */
[----:B------:R-:W-:Y:S05]  /*a3e0*/  BRA `(.L_x_4083) ;  /* 0x0000001000007947 */ /* 0x000fea0003800000 */
.L_x_4109:
[----:B------:R0:W-:Y:S02]  /*a3f0*/  STG.E [R4.64], R16 ;  /* 0x0000001004007986 */ /* 0x0001e4000c101924 */
.L_x_4083:
[----:B------:R-:W-:Y:S02]  /*a400*/  IADD3 R31, R31, 0x80, RZ ;  /* 0x000000801f1f7810 */ /* 0x000fe40007ffe0ff */
.L_x_4044:
[----:B------:R-:W-:Y:S05]  /*a410*/  BSYNC B6 ;  /* 0x0000000000067941 */ /* 0x000fea0003800000 */
.L_x_4043:
        /* <DEDUP_REMOVED lines=19> */
.L_x_4114:
[----:B------:R-:W-:Y:S01]  /*a550*/  STG.E.U8 [R2.64], R18 ;  /* 0x0000001202007986 */ /* 0x000fe2000c101124 */
[----:B------:R-:W-:Y:S05]  /*a560*/  EXIT ;  /* 0x000000000000794d */ /* 0x000fea0003800000 */
.L_x_4113:
        /* <DEDUP_REMOVED lines=8> */
.L_x_4117:
[----:B------:R-:W-:Y:S01]  /*a5f0*/  STG.E [R2.64], R18 ;  /* 0x0000001202007986 */ /* 0x000fe2000c101924 */
[----:B------:R-:W-:Y:S05]  /*a600*/  EXIT ;  /* 0x000000000000794d */ /* 0x000fea0003800000 */
.L_x_4116:
[----:B------:R-:W-:Y:S01]  /*a610*/  STG.E.U16 [R2.64], R18 ;  /* 0x0000001202007986 */ /* 0x000fe2000c101524 */
[----:B------:R-:W-:Y:S05]  /*a620*/  EXIT ;  /* 0x000000000000794d */ /* 0x000fea0003800000 */
.L_x_4112:
        /* <DEDUP_REMOVED lines=9> */
.L_x_4119:
[----:B------:R-:W0:Y:S02]  /*a6c0*/  I2F.S64 R0, R18 ;  /* 0x0000001200007312 */ /* 0x000e240000301400 */
[----:B0-----:R-:W-:-:S05]  /*a6d0*/  F2FP.PACK_AB R0, RZ, R0 ;  /* 0x00000000ff00723e */ /* 0x001fca00000000ff */
[----:B------:R-:W-:Y:S01]  /*a6e0*/  STG.E.U16 [R2.64], R0 ;  /* 0x0000000002007986 */ /* 0x000fe2000c101524 */
[----:B------:R-:W-:Y:S05]  /*a6f0*/  EXIT ;  /* 0x000000000000794d */ /* 0x000fea0003800000 */
.L_x_4118:
        /* <DEDUP_REMOVED lines=10> */
.L_x_4121:
[----:B------:R-:W0:Y:S02]  /*a7a0*/  I2F.S64 R18, R18 ;  /* 0x0000001200127312 */ /* 0x000e240000301400 */
[----:B0-----:R-:W-:-:S04]  /*a7b0*/  F2FP.PACK_AB R5, RZ, R18 ;  /* 0x00000012ff05723e */ /* 0x001fc800000000ff */
[----:B------:R-:W-:-:S05]  /*a7c0*/  PRMT R5, R5, 0x5410, RZ ;  /* 0x0000541005057816 */ /* 0x000fca00000000ff */
[----:B------:R-:W-:Y:S01]  /*a7d0*/  STG.E [R2.64], R5 ;  /* 0x0000000502007986 */ /* 0x000fe2000c101924 */
[----:B------:R-:W-:Y:S05]  /*a7e0*/  EXIT ;  /* 0x000000000000794d */ /* 0x000fea0003800000 */
.L_x_4120:
[----:B------:R-:W0:Y:S02]  /*a7f0*/  I2F.F64.S64 R18, R18 ;  /* 0x0000001200127312 */ /* 0x000e240000301c00 */
[----:B0-----:R-:W-:Y:S01]  /*a800*/  STG.E.64 [R2.64], R18 ;  /* 0x0000001202007986 */ /* 0x001fe2000c101b24 */
[----:B------:R-:W-:Y:S05]  /*a810*/  EXIT ;  /* 0x000000000000794d */ /* 0x000fea0003800000 */
.L_x_4111:
        /* <DEDUP_REMOVED lines=13> */
.L_x_4124:
[----:B------:R-:W0:Y:S01]  /*a8f0*/  I2F.F64.S64 R4, R18 ;  /* 0x0000001200047312 */ /* 0x000e220000301c00 */
[----:B------:R-:W-:-:S05]  /*a900*/  CS2R R6, SRZ ;  /* 0x0000000000067805 */ /* 0x000fca000001ff00 */
[----:B0-----:R-:W-:Y:S01]  /*a910*/  STG.E.128 [R2.64], R4 ;  /* 0x0000000402007986 */ /* 0x001fe2000c101d24 */
[----:B------:R-:W-:Y:S05]  /*a920*/  EXIT ;  /* 0x000000000000794d */ /* 0x000fea0003800000 */
.L_x_4123:
        /* <DEDUP_REMOVED lines=21> */
.L_x_4128:
[----:B------:R-:W-:Y:S05]  /*aa80*/  BSYNC B0 ;  /* 0x0000000000007941 */ /* 0x000fea0003800000 */
.L_x_4127:
[----:B------:R-:W-:-:S05]  /*aa90*/  LOP3.LUT R5, R0, R5, RZ, 0xfc, !PT ;  /* 0x0000000500057212 */ /* 0x000fca00078efcff */
[----:B------:R-:W-:Y:S01]  /*aaa0*/  STG.E.U8 [R2.64], R5 ;  /* 0x0000000502007986 */ /* 0x000fe2000c101124 */
[----:B------:R-:W-:Y:S05]  /*aab0*/  EXIT ;  /* 0x000000000000794d */ /* 0x000fea0003800000 */
.L_x_4126:
        /* <DEDUP_REMOVED lines=13> */
.L_x_4130:
[----:B------:R-:W-:Y:S01]  /*ab90*/  IMAD.MOV.U32 R0, RZ, RZ, 0x7f ;  /* 0x0000007fff007424 */ /* 0x000fe200078e00ff */
[----:B------:R-:W-:-:S04]  /*aba0*/  ISETP.GT.U32.AND P0, PT, R4, 0x7f800000, PT ;  /* 0x7f8000000400780c */ /* 0x000fc80003f04070 */
[----:B------:R-:W-:-:S04]  /*abb0*/  SEL R0, R0, 0x7c, P0 ;  /* 0x0000007c00007807 */ /* 0x000fc80000000000 */
.L_x_4131:
[----:B------:R-:W-:Y:S05]  /*abc0*/  BSYNC B0 ;  /* 0x0000000000007941 */ /* 0x000fea0003800000 */
.L_x_4129:
[----:B------:R-:W-:-:S04]  /*abd0*/  LOP3.LUT R4, R19, 0x80000000, RZ, 0xc0, !PT ;  /* 0x8000000013047812 */ /* 0x000fc800078ec0ff */
[----:B------:R-:W-:-:S04]  /*abe0*/  SHF.R.U32.HI R5, RZ, 0x18, R4 ;  /* 0x00000018ff057819 */ /* 0x000fc80000011604 */
[----:B------:R-:W-:-:S05]  /*abf0*/  LOP3.LUT R5, R0, R5, RZ, 0xfc, !PT ;  /* 0x0000000500057212 */ /* 0x000fca00078efcff */
[----:B------:R-:W-:Y:S01]  /*ac00*/  STG.E.U8 [R2.64], R5 ;  /* 0x0000000502007986 */ /* 0x000fe2000c101124 */
[----:B------:R-:W-:Y:S05]  /*ac10*/  EXIT ;  /* 0x000000000000794d */ /* 0x000fea0003800000 */
.L_x_4125:
[----:B------:R-:W0:Y:S02]  /*ac20*/  I2F.S64 R0, R18 ;  /* 0x0000001200007312 */ /* 0x000e240000301400 */
[----:B0-----:R-:W-:-:S05]  /*ac30*/  F2FP.BF16.PACK_AB R0, RZ, R0 ;  /* 0x00000000ff00723e */ /* 0x001fca00000010ff */
[----:B------:R-:W-:Y:S01]  /*ac40*/  STG.E.U16 [R2.64], R0 ;  /* 0x0000000002007986 */ /* 0x000fe2000c101524 */
[----:B------:R-:W-:Y:S05]  /*ac50*/  EXIT ;  /* 0x000000000000794d */ /* 0x000fea0003800000 */
.L_x_4122:
        /* <DEDUP_REMOVED lines=10> */
.L_x_4134:
        /* <DEDUP_REMOVED lines=17> */
.L_x_4137:
[----:B------:R-:W-:-:S04]  /*ae10*/  LOP3.LUT R0, R19, 0x80000000, RZ, 0xc0, !PT ;  /* 0x8000000013007812 */ /* 0x000fc800078ec0ff */
[----:B------:R-:W-:-:S04]  /*ae20*/  SHF.R.U32.HI R5, RZ, 0x18, R0 ;  /* 0x00000018ff057819 */ /* 0x000fc80000011600 */
[----:B------:R-:W-:-:S04]  /*ae30*/  LOP3.LUT R4, R4, R5, RZ, 0xfc, !PT ;  /* 0x0000000504047212 */ /* 0x000fc800078efcff */
[----:B------:R-:W-:Y:S02]  /*ae40*/  PRMT R0, R4, 0x7610, R0 ;  /* 0x0000761004007816 */ /* 0x000fe40000000000 */
.L_x_4136:
[----:B------:R-:W-:Y:S05]  /*ae50*/  BSYNC B0 ;  /* 0x0000000000007941 */ /* 0x000fea0003800000 */
.L_x_4135:
[----:B------:R-:W-:Y:S01]  /*ae60*/  STG.E.U8 [R2.64], R0 ;  /* 0x0000000002007986 */ /* 0x000fe2000c101124 */
[----:B------:R-:W-:Y:S05]  /*ae70*/  EXIT ;  /* 0x000000000000794d */ /* 0x000fea0003800000 */
.L_x_4133:
        /* <DEDUP_REMOVED lines=17> */
.L_x_4140:
[----:B------:R-:W-:-:S04]  /*af90*/  LOP3.LUT R0, R19, 0x80000000, RZ, 0xc0, !PT ;  /* 0x8000000013007812 */ /* 0x000fc800078ec0ff */
[----:B------:R-:W-:-:S04]  /*afa0*/  SHF.R.U32.HI R5, RZ, 0x18, R0 ;  /* 0x00000018ff057819 */ /* 0x000fc80000011600 */
[----:B------:R-:W-:-:S04]  /*afb0*/  LOP3.LUT R4, R4, R5, RZ, 0xfc, !PT ;  /* 0x0000000504047212 */ /* 0x000fc800078efcff */
[----:B------:R-:W-:Y:S02]  /*afc0*/  PRMT R0, R4, 0x7610, R0 ;  /* 0x0000761004007816 */ /* 0x000fe40000000000 */
.L_x_4139:
[----:B------:R-:W-:Y:S05]  /*afd0*/  BSYNC B0 ;  /* 0x0000000000007941 */ /* 0x000fea0003800000 */
.L_x_4138:
[----:B------:R-:W-:Y:S01]  /*afe0*/  STG.E.U8 [R2.64], R0 ;  /* 0x0000000002007986 */ /* 0x000fe2000c101124 */
[----:B------:R-:W-:Y:S05]  /*aff0*/  EXIT ;  /* 0x000000000000794d */ /* 0x000fea0003800000 */
.L_x_4132:
        /* <DEDUP_REMOVED lines=22> */
.L_x_4115:
[----:B------:R-:W-:Y:S01]  /*b160*/  MOV R0, 0x0 ;  /* 0x0000000000007802 */ /* 0x000fe20000000f00 */
[----:B------:R-:W-:Y:S02]  /*b170*/  IMAD.MOV.U32 R4, RZ, RZ, c[0x4][0x148] ;  /* 0x01005200ff047624 */ /* 0x000fe400078e00ff */
[----:B------:R-:W-:Y:S01]  /*b180*/  IMAD.MOV.U32 R5, RZ, RZ, c[0x4][0x14c] ;  /* 0x01005300ff057624 */ /* 0x000fe200078e00ff */
[----:B------:R0:W1:Y:S01]  /*b190*/  LDC.64 R2, c[0x4][R0] ;  /* 0x0100000000027b82 */ /* 0x0000620000000a00 */
[----:B------:R-:W-:Y:S02]  /*b1a0*/  IMAD.MOV.U32 R6, RZ, RZ, c[0x4][0x150] ;  /* 0x01005400ff067624 */ /* 0x000fe400078e00ff */
[----:B------:R-:W-:Y:S02]  /*b1b0*/  IMAD.MOV.U32 R7, RZ, RZ, c[0x4][0x154] ;  /* 0x01005500ff077624 */ /* 0x000fe400078e00ff */
[----:B------:R-:W-:-:S02]  /*b1c0*/  IMAD.MOV.U32 R8, RZ, RZ, 0x65 ;  /* 0x00000065ff087424 */ /* 0x000fc400078e00ff */
[----:B------:R-:W-:Y:S02]  /*b1d0*/  IMAD.MOV.U32 R10, RZ, RZ, c[0x4][0x40] ;  /* 0x01001000ff0a7624 */ /* 0x000fe400078e00ff */
[----:B------:R-:W-:Y:S02]  /*b1e0*/  IMAD.MOV.U32 R11, RZ, RZ, c[0x4][0x44] ;  /* 0x01001100ff0b7624 */ /* 0x000fe400078e00ff */
[----:B------:R-:W-:Y:S02]  /*b1f0*/  IMAD.MOV.U32 R12, RZ, RZ, 0x1 ;  /* 0x00000001ff0c7424 */ /* 0x000fe400078e00ff */
[----:B------:R-:W-:Y:S02]  /*b200*/  IMAD.MOV.U32 R13, RZ, RZ, RZ ;  /* 0x000000ffff0d7224 */ /* 0x000fe400078e00ff */
[----:B0-----:R-:W-:Y:S01]  /*b210*/  LEPC R14 ;  /* 0x00000000000e734e */ /* 0x001fe20000000000 */
[----:B------:R-:W-:Y:S02]  /*b220*/  MOV R9, 0xb290 ;  /* 0x0000b29000097802 */ /* 0x000fe40000000f00 */
[----:B------:R-:W-:Y:S02]  /*b230*/  MOV R20, 0xb210 ;  /* 0x0000b21000147802 */ /* 0x000fe40000000f00 */
[----:B------:R-:W-:-:S02]  /*b240*/  MOV R21, 0x0 ;  /* 0x0000000000157802 */ /* 0x000fc40000000f00 */
[----:B------:R-:W-:Y:S02]  /*b250*/  MOV R0, 0x0 ;  /* 0x0000000000007802 */ /* 0x000fe40000000f00 */
[----:B------:R-:W-:-:S04]  /*b260*/  IADD3 R20, P0, P1, -R20, R9, R14 ;  /* 0x0000000914147210 */ /* 0x000fc8000791e10e */
[----:B------:R-:W-:-:S04]  /*b270*/  IADD3.X R21, ~R0, R21, R15, P0, P1 ;  /* 0x0000001500157210 */ /* 0x000fc800007e250f */
[----:B-1----:R-:W-:Y:S05]  /*b280*/  CALL.ABS.NOINC R2 ;  /* 0x0000000002007343 */ /* 0x002fea0003c00000 */
[----:B------:R-:W-:Y:S05]  /*b290*/  EXIT ;  /* 0x000000000000794d */ /* 0x000fea0003800000 */
.L_x_4142:
[----:B------:R-:W-:Y:S01]  /*b2a0*/  STG.E.64 [R2.64], R18 ;  /* 0x0000001202007986 */ /* 0x000fe2000c101b24 */
[----:B------:R-:W-:Y:S05]  /*b2b0*/  EXIT ;  /* 0x000000000000794d */ /* 0x000fea0003800000 */
.L_x_4141:
[----:B------:R-:W-:Y:S01]  /*b2c0*/  STG.E [R2.64], R18 ;  /* 0x0000001202007986 */ /* 0x000fe2000c101924 */
[----:B------:R-:W-:Y:S05]  /*b2d0*/  EXIT ;  /* 0x000000000000794d */ /* 0x000fea0003800000 */
.L_x_4143:
        /* <DEDUP_REMOVED lines=10> */
.L_x_25076:


//--------------------- .text._ZN2at6native18elementwise_kernelILi128ELi2EZNS0_22gpu_kernel_impl_nocastINS0_13BinaryFunctorIlllNS0_17BitwiseXorFunctorIlEEEEEEvRNS_18TensorIteratorBaseERKT_EUliE_EEviT1_ --------------------------
	.section	.text._ZN2at6native18elementwise_kernelILi128ELi2EZNS0_22gpu_kernel_impl_nocastINS0_13BinaryFunctorIlllNS0_17BitwiseXorFunctorIlEEEEEEvRNS_18TensorIteratorBaseERKT_EUliE_EEviT1_,"ax",@progbits
	.sectioninfo	@"SHI_REGISTERS=14"
	.align	128
        .global         _ZN2at6native18elementwise_kernelILi128ELi2EZNS0_22gpu_kernel_impl_nocastINS0_13BinaryFunctorIlllNS0_17BitwiseXorFunctorIlEEEEEEvRNS_18TensorIteratorBaseERKT_EUliE_EEviT1_
        .type           _ZN2at6native18elementwise_kernelILi128ELi2EZNS0_22gpu_kernel_impl_nocastINS0_13BinaryFunctorIlllNS0_17BitwiseXorFunctorIlEEEEEEvRNS_18TensorIteratorBaseERKT_EUliE_EEviT1_,@function
        .size           _ZN2at6native18elementwise_kernelILi128ELi2EZNS0_22gpu_kernel_impl_nocastINS0_13BinaryFunctorIlllNS0_17BitwiseXorFunctorIlEEEEEEvRNS_18TensorIteratorBaseERKT_EUliE_EEviT1_,(.L_x_25077 - _ZN2at6native18elementwise_kernelILi128ELi2EZNS0_22gpu_kernel_impl_nocastINS0_13BinaryFunctorIlllNS0_17BitwiseXorFunctorIlEEEEEEvRNS_18TensorIteratorBaseERKT_EUliE_EEviT1_)
        .other          _ZN2at6native18elementwise_kernelILi128ELi2EZNS0_22gpu_kernel_impl_nocastINS0_13BinaryFunctorIlllNS0_17BitwiseXorFunctorIlEEEEEEvRNS_18TensorIteratorBaseERKT_EUliE_EEviT1_,@"STO_CUDA_ENTRY STV_DEFAULT"
_ZN2at6native18elementwise_kernelILi128ELi2EZNS0_22gpu_kernel_impl_nocastINS0_13BinaryFunctorIlllNS0_17BitwiseXorFunctorIlEEEEEEvRNS_18TensorIteratorBaseERKT_EUliE_EEviT1_:
.text._ZN2at6native18elementwise_kernelILi128ELi2EZNS0_22gpu_kernel_impl_nocastINS0_13BinaryFunctorIlllNS0_17BitwiseXorFunctorIlEEEEEEvRNS_18TensorIteratorBaseERKT_EUliE_EEviT1_:
        /* <DEDUP_REMOVED lines=262> */
.L_x_4146:
[----:B------:R-:W-:Y:S02]  /*1060*/  IADD3 R4, P1, R4, c[0x0][0x3d8], RZ ;  /* 0x0000f60004047a10 */ /* 0x000fe40007f3e0ff */
[----:B------:R-:W-:Y:S02]  /*1070*/  IADD3 R6, P0, R3, c[0x0][0x3d0], RZ ;  /* 0x0000f40003067a10 */ /* 0x000fe40007f1e0ff */
[----:B------:R-:W-:Y:S02]  /*1080*/  IADD3.X R5, RZ, c[0x0][0x3dc], RZ, P1, !PT ;  /* 0x0000f700ff057a10 */ /* 0x000fe40000ffe4ff */
[----:B------:R-:W-:-:S04]  /*1090*/  IADD3.X R7, RZ, c[0x0][0x3d4], RZ, P0, !PT ;  /* 0x0000f500ff077a10 */ /* 0x000fc800007fe4ff */
[----:B------:R-:W2:Y:S04]  /*10a0*/  LDG.E.64 R4, [R4.64] ;  /* 0x0000000404047981 */ /* 0x000ea8000c1e1b00 */
[----:B------:R-:W2:Y:S01]  /*10b0*/  LDG.E.64 R6, [R6.64] ;  /* 0x0000000406067981 */ /* 0x000ea2000c1e1b00 */
[----:B------:R-:W-:Y:S02]  /*10c0*/  IADD3 R8, P0, R2, c[0x0][0x3c8], RZ ;  /* 0x0000f20002087a10 */ /* 0x000fe40007f1e0ff */
[----:B------:R-:W-:Y:S02]  /*10d0*/  IADD3 R11, R0, 0x80, RZ ;  /* 0x00000080000b7810 */ /* 0x000fe40007ffe0ff */
[----:B------:R-:W-:Y:S02]  /*10e0*/  IADD3.X R9, RZ, c[0x0][0x3cc], RZ, P0, !PT ;  /* 0x0000f300ff097a10 */ /* 0x000fe400007fe4ff */
[----:B--2---:R-:W-:-:S02]  /*10f0*/  LOP3.LUT R2, R4, R6, RZ, 0x3c, !PT ;  /* 0x0000000604027212 */ /* 0x004fc400078e3cff */
[----:B------:R-:W-:-:S05]  /*1100*/  LOP3.LUT R3, R5, R7, RZ, 0x3c, !PT ;  /* 0x0000000705037212 */ /* 0x000fca00078e3cff */
[----:B------:R0:W-:Y:S02]  /*1110*/  STG.E.64 [R8.64], R2 ;  /* 0x0000000208007986 */ /* 0x0001e4000c101b04 */
.L_x_4145:
[----:B------:R-:W-:Y:S05]  /*1120*/  BSYNC B0 ;  /* 0x0000000000007941 */ /* 0x000fea0003800000 */
.L_x_4144:
        /* <DEDUP_REMOVED lines=255> */
.L_x_4147:
[----:B------:R-:W-:Y:S02]  /*2120*/  IADD3 R4, P0, R2, c[0x0][0x3d0], RZ ;  /* 0x0000f40002047a10 */ /* 0x000fe40007f1e0ff */
[----:B------:R-:W-:Y:S02]  /*2130*/  IADD3 R6, P1, R3, c[0x0][0x3d8], RZ ;  /* 0x0000f60003067a10 */ /* 0x000fe40007f3e0ff */
[----:B------:R-:W-:Y:S02]  /*2140*/  IADD3.X R5, RZ, c[0x0][0x3d4], RZ, P0, !PT ;  /* 0x0000f500ff057a10 */ /* 0x000fe400007fe4ff */
[----:B------:R-:W-:-:S04]  /*2150*/  IADD3.X R7, RZ, c[0x0][0x3dc], RZ, P1, !PT ;  /* 0x0000f700ff077a10 */ /* 0x000fc80000ffe4ff */
[----:B------:R-:W2:Y:S04]  /*2160*/  LDG.E.64 R4, [R4.64] ;  /* 0x0000000404047981 */ /* 0x000ea8000c1e1b00 */
[----:B------:R-:W2:Y:S01]  /*2170*/  LDG.E.64 R2, [R6.64] ;  /* 0x0000000406027981 */ /* 0x000ea2000c1e1b00 */
[----:B------:R-:W-:-:S04]  /*2180*/  IADD3 R8, P0, R0, c[0x0][0x3c8], RZ ;  /* 0x0000f20000087a10 */ /* 0x000fc80007f1e0ff */
[----:B------:R-:W-:Y:S02]  /*2190*/  IADD3.X R9, RZ, c[0x0][0x3cc], RZ, P0, !PT ;  /* 0x0000f300ff097a10 */ /* 0x000fe400007fe4ff */
[----:B--2---:R-:W-:Y:S02]  /*21a0*/  LOP3.LUT R2, R2, R4, RZ, 0x3c, !PT ;  /* 0x0000000402027212 */ /* 0x004fe400078e3cff */
[----:B------:R-:W-:-:S05]  /*21b0*/  LOP3.LUT R3, R3, R5, RZ, 0x3c, !PT ;  /* 0x0000000503037212 */ /* 0x000fca00078e3cff */
[----:B------:R-:W-:Y:S01]  /*21c0*/  STG.E.64 [R8.64], R2 ;  /* 0x0000000208007986 */ /* 0x000fe2000c101b04 */
[----:B------:R-:W-:Y:S05]  /*21d0*/  EXIT ;  /* 0x000000000000794d */ /* 0x000fea0003800000 */
.L_x_4148:
        /* <DEDUP_REMOVED lines=10> */
.L_x_25077:


//--------------------- .text._ZN2at6native27unrolled_elementwise_kernelINS0_13BinaryFunctorIlllNS0_17BitwiseXorFunctorIlEEEESt5arrayIPcLm3EELi4E23TrivialOffsetCalculatorILi2EjES9_ILi1EjENS0_6memory15LoadWithoutCastENSC_16StoreWithoutCastEEEviT_T0_T2_T3_T4_T5_ --------------------------
	.section	.text._ZN2at6native27unrolled_elementwise_kernelINS0_13BinaryFunctorIlllNS0_17BitwiseXorFunctorIlEEEESt5arrayIPcLm3EELi4E23TrivialOffsetCalculatorILi2EjES9_ILi1EjENS0_6memory15LoadWithoutCastENSC_16StoreWithoutCastEEEviT_T0_T2_T3_T4_T5_,"ax",@progbits
	.sectioninfo	@"SHI_REGISTERS=32"
	.align	128
        .global         _ZN2at6native27unrolled_elementwise_kernelINS0_13BinaryFunctorIlllNS0_17BitwiseXorFunctorIlEEEESt5arrayIPcLm3EELi4E23TrivialOffsetCalculatorILi2EjES9_ILi1EjENS0_6memory15LoadWithoutCastENSC_16StoreWithoutCastEEEviT_T0_T2_T3_T4_T5_
        .type           _ZN2at6native27unrolled_elementwise_kernelINS0_13BinaryFunctorIlllNS0_17BitwiseXorFunctorIlEEEESt5arrayIPcLm3EELi4E23TrivialOffsetCalculatorILi2EjES9_ILi1EjENS0_6memory15LoadWithoutCastENSC_16StoreWithoutCastEEEviT_T0_T2_T3_T4_T5_,@function
        .size           _ZN2at6native27unrolled_elementwise_kernelINS0_13BinaryFunctorIlllNS0_17BitwiseXorFunctorIlEEEESt5arrayIPcLm3EELi4E23TrivialOffsetCalculatorILi2EjES9_ILi1EjENS0_6memory15LoadWithoutCastENSC_16StoreWithoutCastEEEviT_T0_T2_T3_T4_T5_,(.L_x_25078 - _ZN2at6native27unrolled_elementwise_kernelINS0_13BinaryFunctorIlllNS0_17BitwiseXorFunctorIlEEEESt5arrayIPcLm3EELi4E23TrivialOffsetCalculatorILi2EjES9_ILi1EjENS0_6memory15LoadWithoutCastENSC_16StoreWithoutCastEEEviT_T0_T2_T3_T4_T5_)
        .other          _ZN2at6native27unrolled_elementwise_kernelINS0_13BinaryFunctorIlllNS0_17BitwiseXorFunctorIlEEEESt5arrayIPcLm3EELi4E23TrivialOffsetCalculatorILi2EjES9_ILi1EjENS0_6memory15LoadWithoutCastENSC_16StoreWithoutCastEEEviT_T0_T2_T3_T4_T5_,@"STO_CUDA_ENTRY STV_DEFAULT"
_ZN2at6native27unrolled_elementwise_kernelINS0_13BinaryFunctorIlllNS0_17BitwiseXorFunctorIlEEEESt5arrayIPcLm3EELi4E23TrivialOffsetCalculatorILi2EjES9_ILi1EjENS0_6memory15LoadWithoutCastENSC_16StoreWithoutCastEEEviT_T0_T2_T3_T4_T5_:
.text._ZN2at6native27unrolled_elementwise_kernelINS0_13BinaryFunctorIlllNS0_17BitwiseXorFunctorIlEEEESt5arrayIPcLm3EELi4E23TrivialOffsetCalculatorILi2EjES9_ILi1EjENS0_6memory15LoadWithoutCastENSC_16StoreWithoutCastEEEviT_T0_T2_T3_T4_T5_:
[----:B------:R-:W-:Y:S02]  /*0000*/  IMAD.MOV.U32 R1, RZ, RZ, c[0x0][0x28] ;  /* 0x00000a00ff017624 */ /* 0x000fe400078e00ff */
[----:B------:R-:W0:Y:S01]  /*0010*/  S2R R0, SR_CTAID.X ;  /* 0x0000000000007919 */ /* 0x000e220000002500 */
[----:B------:R-:W-:Y:S01]  /*0020*/  IMAD.MOV.U32 R3, RZ, RZ, -0x200 ;  /* 0xfffffe00ff037424 */ /* 0x000fe200078e00ff */
[----:B------:R-:W-:Y:S01]  /*0030*/  CS2R R10, SRZ ;  /* 0x00000000000a7805 */ /* 0x000fe2000001ff00 */
[----:B------:R-:W-:Y:S01]  /*0040*/  CS2R R4, SRZ ;  /* 0x0000000000047805 */ /* 0x000fe2000001ff00 */
[----:B------:R-:W1:Y:S01]  /*0050*/  S2R R15, SR_TID.X ;  /* 0x00000000000f7919 */ /* 0x000e620000002100 */
[----:B------:R-:W-:Y:S01]  /*0060*/  ULDC.64 UR4, c[0x0][0x118] ;  /* 0x0000460000047ab9 */ /* 0x000fe20000000a00 */
[----:B0-----:R-:W-:Y:S01]  /*0070*/  IMAD R14, R0, R3, c[0x0][0x160] ;  /* 0x00005800000e7624 */ /* 0x001fe200078e0203 */
[----:B-1----:R-:W-:-:S04]  /*0080*/  MOV R17, R15 ;  /* 0x0000000f00117202 */ /* 0x002fc80000000f00 */
[----:B------:R-:W-:-:S13]  /*0090*/  ISETP.GE.AND P0, PT, R15, R14, PT ;  /* 0x0000000e0f00720c */ /* 0x000fda0003f06270 */
[----:B------:R-:W-:Y:S01]  /*00a0*/  @!P0 IMAD R26, R0, 0x200, R17 ;  /* 0x00000200001a8824 */ /* 0x000fe200078e0211 */
[----:B------:R-:W-:Y:S02]  /*00b0*/  @!P0 IADD3 R17, R17, 0x80, RZ ;  /* 0x0000008011118810 */ /* 0x000fe40007ffe0ff */
[----:B------:R-:W-:Y:S02]  /*00c0*/  @!P0 MOV R27, 0x8 ;  /* 0x00000008001b8802 */ /* 0x000fe40000000f00 */
[----:B------:R-:W-:-:S03]  /*00d0*/  ISETP.GE.AND P1, PT, R17, R14, PT ;  /* 0x0000000e1100720c */ /* 0x000fc60003f26270 */
[----:B------:R-:W-:-:S04]  /*00e0*/  @!P0 IMAD.WIDE.U32 R18, R26, R27, c[0x0][0x170] ;  /* 0x00005c001a128625 */ /* 0x000fc800078e001b */
[----:B------:R-:W-:Y:S01]  /*00f0*/  @!P0 IMAD.WIDE.U32 R26, R26, R27, c[0x0][0x178] ;  /* 0x00005e001a1a8625 */ /* 0x000fe200078e001b */
[----:B------:R0:W2:Y:S04]  /*0100*/  @!P0 LDG.E.64 R10, [R18.64] ;  /* 0x00000004120a8981 */ /* 0x0000a8000c1e1b00 */
[----:B------:R1:W2:Y:S01]  /*0110*/  @!P0 LDG.E.64 R4, [R26.64] ;  /* 0x000000041a048981 */ /* 0x0002a2000c1e1b00 */
[----:B------:R-:W-:Y:S01]  /*0120*/  @!P1 IMAD R22, R0, 0x200, R17 ;  /* 0x0000020000169824 */ /* 0x000fe200078e0211 */
[----:B------:R-:W-:-:S04]  /*0130*/  @!P1 IADD3 R17, R17, 0x80, RZ ;  /* 0x0000008011119810 */ /* 0x000fc80007ffe0ff */
[----:B------:R-:W-:Y:S01]  /*0140*/  ISETP.GE.AND P2, PT, R17, R14, PT ;  /* 0x0000000e1100720c */ /* 0x000fe20003f46270 */
[----:B------:R-:W-:Y:S01]  /*0150*/  @!P1 IMAD.MOV.U32 R23, RZ, RZ, 0x8 ;  /* 0x00000008ff179424 */ /* 0x000fe200078e00ff */
[----:B------:R-:W-:Y:S01]  /*0160*/  CS2R R2, SRZ ;  /* 0x0000000000027805 */ /* 0x000fe2000001ff00 */
[----:B------:R-:W-:Y:S01]  /*0170*/  CS2R R12, SRZ ;  /* 0x00000000000c7805 */ /* 0x000fe2000001ff00 */
[----:B------:R-:W-:Y:S01]  /*0180*/  CS2R R8, SRZ ;  /* 0x0000000000087805 */ /* 0x000fe2000001ff00 */
[----:B------:R-:W-:Y:S01]  /*0190*/  CS2R R6, SRZ ;  /* 0x0000000000067805 */ /* 0x000fe2000001ff00 */
[----:B------:R-:W-:-:S07]  /*01a0*/  @!P1 IMAD.WIDE.U32 R20, R22, R23, c[0x0][0x170] ;  /* 0x00005c0016149625 */ /* 0x000fce00078e0017 */
[----:B------:R-:W-:Y:S01]  /*01b0*/  @!P2 MOV R29, 0x8 ;  /* 0x00000008001da802 */ /* 0x000fe20000000f00 */
[----:B------:R-:W-:Y:S01]  /*01c0*/  @!P2 IMAD R16, R0, 0x200, R17 ;  /* 0x000002000010a824 */ /* 0x000fe200078e0211 */
[----:B------:R3:W4:Y:S01]  /*01d0*/  @!P1 LDG.E.64 R2, [R20.64] ;  /* 0x0000000414029981 */ /* 0x000722000c1e1b00 */
[----:B------:R-:W-:-:S04]  /*01e0*/  @!P1 IMAD.WIDE.U32 R22, R22, R23, c[0x0][0x178] ;  /* 0x00005e0016169625 */ /* 0x000fc800078e0017 */
[CC--:B------:R-:W-:Y:S01]  /*01f0*/  @!P2 IMAD.WIDE.U32 R24, R16.reuse, R29.reuse, c[0x0][0x170] ;  /* 0x00005c001018a625 */ /* 0x0c0fe200078e001d */
[----:B------:R-:W4:Y:S03]  /*0200*/  @!P1 LDG.E.64 R12, [R22.64] ;  /* 0x00000004160c9981 */ /* 0x000f26000c1e1b00 */
[----:B-1----:R-:W-:Y:S01]  /*0210*/  @!P2 IMAD.WIDE.U32 R26, R16, R29, c[0x0][0x178] ;  /* 0x00005e00101aa625 */ /* 0x002fe200078e001d */
[----:B------:R-:W4:Y:S04]  /*0220*/  @!P2 LDG.E.64 R8, [R24.64] ;  /* 0x000000041808a981 */ /* 0x000f28000c1e1b00 */
[----:B------:R1:W4:Y:S01]  /*0230*/  @!P2 LDG.E.64 R6, [R26.64] ;  /* 0x000000041a06a981 */ /* 0x000322000c1e1b00 */
[----:B------:R-:W-:-:S04]  /*0240*/  @!P2 IADD3 R17, R17, 0x80, RZ ;  /* 0x000000801111a810 */ /* 0x000fc80007ffe0ff */
[----:B------:R-:W-:Y:S02]  /*0250*/  ISETP.GE.AND P1, PT, R17, R14, PT ;  /* 0x0000000e1100720c */ /* 0x000fe40003f26270 */
[----:B---3--:R-:W-:Y:S02]  /*0260*/  IADD3 R20, R15, 0x80, RZ ;  /* 0x000000800f147810 */ /* 0x008fe40007ffe0ff */
[----:B------:R-:W-:Y:S01]  /*0270*/  MOV R21, R15 ;  /* 0x0000000f00157202 */ /* 0x000fe20000000f00 */
[----:B------:R-:W-:Y:S02]  /*0280*/  @!P0 IMAD R15, R0, 0x200, R15 ;  /* 0x00000200000f8824 */ /* 0x000fe400078e020f */
[----:B------:R-:W-:Y:S01]  /*0290*/  @!P0 IMAD.MOV.U32 R21, RZ, RZ, R20 ;  /* 0x000000ffff158224 */ /* 0x000fe200078e0014 */
[----:B------:R-:W-:Y:S01]  /*02a0*/  @!P0 MOV R20, 0x8 ;  /* 0x0000000800148802 */ /* 0x000fe20000000f00 */
[----:B0-----:R-:W-:-:S04]  /*02b0*/  CS2R R18, SRZ ;  /* 0x0000000000127805 */ /* 0x001fc8000001ff00 */
[----:B------:R-:W-:Y:S02]  /*02c0*/  @!P1 IMAD R28, R0, 0x200, R17 ;  /* 0x00000200001c9824 */ /* 0x000fe400078e0211 */
[----:B------:R-:W-:Y:S01]  /*02d0*/  @!P1 IMAD.MOV.U32 R29, RZ, RZ, 0x8 ;  /* 0x00000008ff1d9424 */ /* 0x000fe200078e00ff */
[----:B------:R-:W-:-:S03]  /*02e0*/  CS2R R16, SRZ ;  /* 0x0000000000107805 */ /* 0x000fc6000001ff00 */
[----:B-1----:R-:W-:-:S04]  /*02f0*/  @!P1 IMAD.WIDE.U32 R26, R28, R29, c[0x0][0x170] ;  /* 0x00005c001c1a9625 */ /* 0x002fc800078e001d */
[----:B------:R-:W-:Y:S01]  /*0300*/  @!P1 IMAD.WIDE.U32 R28, R28, R29, c[0x0][0x178] ;  /* 0x00005e001c1c9625 */ /* 0x000fe200078e001d */
[----:B------:R0:W5:Y:S04]  /*0310*/  @!P1 LDG.E.64 R18, [R26.64] ;  /* 0x000000041a129981 */ /* 0x000168000c1e1b00 */
[----:B------:R0:W5:Y:S01]  /*0320*/  @!P1 LDG.E.64 R16, [R28.64] ;  /* 0x000000041c109981 */ /* 0x000162000c1e1b00 */
[----:B------:R-:W-:Y:S01]  /*0330*/  ISETP.GE.AND P1, PT, R21, R14, PT ;  /* 0x0000000e1500720c */ /* 0x000fe20003f26270 */
[----:B------:R-:W-:Y:S01]  /*0340*/  BSSY B0, `(.L_x_4149) ;  /* 0x0000014000007945 */ /* 0x000fe20003800000 */
[----:B--2---:R-:W-:Y:S02]  /*0350*/  LOP3.LUT R4, R4, R10, RZ, 0x3c, !PT ;  /* 0x0000000a04047212 */ /* 0x004fe400078e3cff */
[----:B------:R-:W-:Y:S01]  /*0360*/  LOP3.LUT R5, R5, R11, RZ, 0x3c, !PT ;  /* 0x0000000b05057212 */ /* 0x000fe200078e3cff */
[----:B------:R-:W-:-:S05]  /*0370*/  @!P0 IMAD.WIDE.U32 R10, R15, R20, c[0x0][0x168] ;  /* 0x00005a000f0a8625 */ /* 0x000fca00078e0014 */
[----:B------:R0:W-:Y:S01]  /*0380*/  @!P0 STG.E.64 [R10.64], R4 ;  /* 0x000000040a008986 */ /* 0x0001e2000c101b04 */
[----:B----4-:R-:W-:Y:S02]  /*0390*/  LOP3.LUT R2, R12, R2, RZ, 0x3c, !PT ;  /* 0x000000020c027212 */ /* 0x010fe400078e3cff */
[----:B------:R-:W-:Y:S02]  /*03a0*/  LOP3.LUT R3, R13, R3, RZ, 0x3c, !PT ;  /* 0x000000030d037212 */ /* 0x000fe400078e3cff */
[----:B------:R-:W-:Y:S02]  /*03b0*/  LOP3.LUT R6, R6, R8, RZ, 0x3c, !PT ;  /* 0x0000000806067212 */ /* 0x000fe400078e3cff */
[----:B------:R-:W-:Y:S01]  /*03c0*/  LOP3.LUT R7, R7, R9, RZ, 0x3c, !PT ;  /* 0x0000000907077212 */ /* 0x000fe200078e3cff */
[----:B------:R-:W-:Y:S05]  /*03d0*/  @P1 BRA `(.L_x_4150) ;  /* 0x000000a000001947 */ /* 0x000fea0003800000 */
[----:B0-----:R-:W-:Y:S01]  /*03e0*/  IMAD R4, R0, 0x200, R21 ;  /* 0x0000020000047824 */ /* 0x001fe200078e0215 */
[----:B------:R-:W-:Y:S01]  /*03f0*/  IADD3 R21, R21, 0x80, RZ ;  /* 0x0000008015157810 */ /* 0x000fe20007ffe0ff */
[----:B------:R-:W-:-:S03]  /*0400*/  IMAD.MOV.U32 R9, RZ, RZ, 0x8 ;  /* 0x00000008ff097424 */ /* 0x000fc600078e00ff */
[----:B------:R-:W-:Y:S01]  /*0410*/  ISETP.GE.AND P0, PT, R21, R14, PT ;  /* 0x0000000e1500720c */ /* 0x000fe20003f06270 */
[----:B------:R-:W-:-:S05]  /*0420*/  IMAD.WIDE.U32 R4, R4, R9, c[0x0][0x168] ;  /* 0x00005a0004047625 */ /* 0x000fca00078e0009 */
[----:B------:R0:W-:Y:S07]  /*0430*/  STG.E.64 [R4.64], R2 ;  /* 0x0000000204007986 */ /* 0x0001ee000c101b04 */
[----:B------:R-:W-:Y:S02]  /*0440*/  @!P0 LEA R8, R0, R21, 0x9 ;  /* 0x0000001500088211 */ /* 0x000fe400078e48ff */
[----:B------:R-:W-:-:S03]  /*0450*/  @!P0 IADD3 R21, R21, 0x80, RZ ;  /* 0x0000008015158810 */ /* 0x000fc60007ffe0ff */
[----:B------:R-:W-:-:S05]  /*0460*/  @!P0 IMAD.WIDE.U32 R8, R8, R9, c[0x0][0x168] ;  /* 0x00005a0008088625 */ /* 0x000fca00078e0009 */
[----:B------:R0:W-:Y:S02]  /*0470*/  @!P0 STG.E.64 [R8.64], R6 ;  /* 0x0000000608008986 */ /* 0x0001e4000c101b04 */
.L_x_4150:
[----:B0-----:R-:W-:Y:S05]  /*0480*/  BSYNC B0 ;  /* 0x0000000000007941 */ /* 0x001fea0003800000 */
.L_x_4149:
[----:B------:R-:W-:-:S13]  /*0490*/  ISETP.GE.AND P0, PT, R21, R14, PT ;  /* 0x0000000e1500720c */ /* 0x000fda0003f06270 */
[----:B------:R-:W-:Y:S05]  /*04a0*/  @P0 EXIT ;  /* 0x000000000000094d */ /* 0x000fea0003800000 */
[----:B------:R-:W-:Y:S01]  /*04b0*/  HFMA2.MMA R3, -RZ, RZ, 0, 4.76837158203125e-07 ;  /* 0x00000008ff037435 */ /* 0x000fe200000001ff */
[----:B------:R-:W-:Y:S01]  /*04c0*/  IMAD R2, R0, 0x200, R21 ;  /* 0x0000020000027824 */ /* 0x000fe200078e0215 */
[----:B-----5:R-:W-:Y:S02]  /*04d0*/  LOP3.LUT R4, R16, R18, RZ, 0x3c, !PT ;  /* 0x0000001210047212 */ /* 0x020fe400078e3cff */
[----:B------:R-:W-:-:S06]  /*04e0*/  LOP3.LUT R5, R17, R19, RZ, 0x3c, !PT ;  /* 0x0000001311057212 */ /* 0x000fcc00078e3cff */
[----:B------:R-:W-:-:S05]  /*04f0*/  IMAD.WIDE.U32 R2, R2, R3, c[0x0][0x168] ;  /* 0x00005a0002027625 */ /* 0x000fca00078e0003 */
[----:B------:R-:W-:Y:S01]  /*0500*/  STG.E.64 [R2.64], R4 ;  /* 0x0000000402007986 */ /* 0x000fe2000c101b04 */
[----:B------:R-:W-:Y:S05]  /*0510*/  EXIT ;  /* 0x000000000000794d */ /* 0x000fea0003800000 */
.L_x_4151:
        /* <DEDUP_REMOVED lines=14> */
.L_x_25078:


//--------------------- .text._ZN2at6native29vectorized_elementwise_kernelILi2ENS0_13BinaryFunctorIlllNS0_17BitwiseXorFunctorIlEEEESt5arrayIPcLm3EEEEviT0_T1_ --------------------------
	.section	.text._ZN2at6native29vectorized_elementwise_kernelILi2ENS0_13BinaryFunctorIlllNS0_17BitwiseXorFunctorIlEEEESt5arrayIPcLm3EEEEviT0_T1_,"ax",@progbits
	.sectioninfo	@"SHI_REGISTERS=36"
	.align	128
        .global         _ZN2at6native29vectorized_elementwise_kernelILi2ENS0_13BinaryFunctorIlllNS0_17BitwiseXorFunctorIlEEEESt5arrayIPcLm3EEEEviT0_T1_
        .type           _ZN2at6native29vectorized_elementwise_kernelILi2ENS0_13BinaryFunctorIlllNS0_17BitwiseXorFunctorIlEEEESt5arrayIPcLm3EEEEviT0_T1_,@function
        .size           _ZN2at6native29vectorized_elementwise_kernelILi2ENS0_13BinaryFunctorIlllNS0_17BitwiseXorFunctorIlEEEESt5arrayIPcLm3EEEEviT0_T1_,(.L_x_25079 - _ZN2at6native29vectorized_elementwise_kernelILi2ENS0_13BinaryFunctorIlllNS0_17BitwiseXorFunctorIlEEEESt5arrayIPcLm3EEEEviT0_T1_)
        .other          _ZN2at6native29vectorized_elementwise_kernelILi2ENS0_13BinaryFunctorIlllNS0_17BitwiseXorFunctorIlEEEESt5arrayIPcLm3EEEEviT0_T1_,@"STO_CUDA_ENTRY STV_DEFAULT"
_ZN2at6native29vectorized_elementwise_kernelILi2ENS0_13BinaryFunctorIlllNS0_17BitwiseXorFunctorIlEEEESt5arrayIPcLm3EEEEviT0_T1_:
.text._ZN2at6native29vectorized_elementwise_kernelILi2ENS0_13BinaryFunctorIlllNS0_17BitwiseXorFunctorIlEEEESt5arrayIPcLm3EEEEviT0_T1_:
        /* <DEDUP_REMOVED lines=13> */
[----:B------:R-:W2:Y:S04]  /*00d0*/  LDG.E.128 R8, [R28.64+0x800] ;  /* 0x000800041c087981 */ /* 0x000ea8000c1e1d00 */
[----:B------:R-:W2:Y:S04]  /*00e0*/  LDG.E.128 R4, [R22.64+0x800] ;  /* 0x0008000416047981 */ /* 0x000ea8000c1e1d00 */
[----:B------:R-:W3:Y:S04]  /*00f0*/  LDG.E.128 R16, [R28.64] ;  /* 0x000000041c107981 */ /* 0x000ee8000c1e1d00 */
[----:B------:R-:W3:Y:S01]  /*0100*/  LDG.E.128 R12, [R22.64] ;  /* 0x00000004160c7981 */ /* 0x000ee2000c1e1d00 */
[----:B--2---:R-:W-:-:S02]  /*0110*/  LOP3.LUT R24, R6, R10, RZ, 0x3c, !PT ;  /* 0x0000000a06187212 */ /* 0x004fc400078e3cff */
[----:B------:R-:W-:Y:S02]  /*0120*/  LOP3.LUT R25, R7, R11, RZ, 0x3c, !PT ;  /* 0x0000000b07197212 */ /* 0x000fe400078e3cff */
[----:B------:R-:W-:Y:S02]  /*0130*/  LOP3.LUT R26, R4, R8, RZ, 0x3c, !PT ;  /* 0x00000008041a7212 */ /* 0x000fe400078e3cff */
[----:B------:R-:W-:Y:S02]  /*0140*/  LOP3.LUT R27, R5, R9, RZ, 0x3c, !PT ;  /* 0x00000009051b7212 */ /* 0x000fe400078e3cff */
[----:B------:R-:W2:Y:S04]  /*0150*/  LDG.E.128 R4, [R28.64+0x1000] ;  /* 0x001000041c047981 */ /* 0x000ea8000c1e1d00 */
[----:B------:R0:W2:Y:S01]  /*0160*/  LDG.E.128 R8, [R22.64+0x1000] ;  /* 0x0010000416087981 */ /* 0x0000a2000c1e1d00 */
[----:B---3--:R-:W-:-:S02]  /*0170*/  LOP3.LUT R0, R14, R18, RZ, 0x3c, !PT ;  /* 0x000000120e007212 */ /* 0x008fc400078e3cff */
[----:B------:R-:W-:Y:S02]  /*0180*/  LOP3.LUT R3, R15, R19, RZ, 0x3c, !PT ;  /* 0x000000130f037212 */ /* 0x000fe400078e3cff */
[----:B------:R-:W-:Y:S02]  /*0190*/  LOP3.LUT R2, R12, R16, RZ, 0x3c, !PT ;  /* 0x000000100c027212 */ /* 0x000fe400078e3cff */
[----:B------:R-:W-:Y:S02]  /*01a0*/  LOP3.LUT R21, R13, R17, RZ, 0x3c, !PT ;  /* 0x000000110d157212 */ /* 0x000fe400078e3cff */
[----:B------:R-:W3:Y:S04]  /*01b0*/  LDG.E.128 R12, [R28.64+0x1800] ;  /* 0x001800041c0c7981 */ /* 0x000ee8000c1e1d00 */
[----:B------:R0:W3:Y:S01]  /*01c0*/  LDG.E.128 R16, [R22.64+0x1800] ;  /* 0x0018000416107981 */ /* 0x0000e2000c1e1d00 */
[----:B------:R-:W-:-:S06]  /*01d0*/  IMAD.WIDE.U32 R30, R30, R31, c[0x0][0x168] ;  /* 0x00005a001e1e7625 */ /* 0x000fcc00078e001f */
[----:B------:R-:W-:-:S04]  /*01e0*/  IMAD.WIDE R30, R20, 0x10, R30 ;  /* 0x00000010141e7825 */ /* 0x000fc800078e021e */
[----:B0-----:R-:W-:Y:S02]  /*01f0*/  IMAD.MOV.U32 R22, RZ, RZ, R0 ;  /* 0x000000ffff167224 */ /* 0x001fe400078e0000 */
[----:B------:R-:W-:Y:S01]  /*0200*/  IMAD.MOV.U32 R20, RZ, RZ, R2 ;  /* 0x000000ffff147224 */ /* 0x000fe200078e0002 */
[----:B------:R-:W-:-:S05]  /*0210*/  MOV R23, R3 ;  /* 0x0000000300177202 */ /* 0x000fca0000000f00 */
[----:B------:R-:W-:Y:S01]  /*0220*/  STG.E.128 [R30.64], R20 ;  /* 0x000000141e007986 */ /* 0x000fe2000c101d04 */
[----:B--2---:R-:W-:Y:S01]  /*0230*/  LOP3.LUT R0, R10, R6, RZ, 0x3c, !PT ;  /* 0x000000060a007212 */ /* 0x004fe200078e3cff */
[----:B------:R-:W-:Y:S01]  /*0240*/  IMAD.MOV.U32 R6, RZ, RZ, R24 ;  /* 0x000000ffff067224 */ /* 0x000fe200078e0018 */
[----:B------:R-:W-:Y:S01]  /*0250*/  LOP3.LUT R11, R11, R7, RZ, 0x3c, !PT ;  /* 0x000000070b0b7212 */ /* 0x000fe200078e3cff */
[----:B------:R-:W-:Y:S01]  /*0260*/  IMAD.MOV.U32 R7, RZ, RZ, R25 ;  /* 0x000000ffff077224 */ /* 0x000fe200078e0019 */
[----:B------:R-:W-:Y:S01]  /*0270*/  LOP3.LUT R2, R8, R4, RZ, 0x3c, !PT ;  /* 0x0000000408027212 */ /* 0x000fe200078e3cff */
[----:B------:R-:W-:Y:S01]  /*0280*/  IMAD.MOV.U32 R4, RZ, RZ, R26 ;  /* 0x000000ffff047224 */ /* 0x000fe200078e001a */
[----:B------:R-:W-:Y:S02]  /*0290*/  LOP3.LUT R33, R9, R5, RZ, 0x3c, !PT ;  /* 0x0000000509217212 */ /* 0x000fe400078e3cff */
[----:B------:R-:W-:-:S05]  /*02a0*/  MOV R5, R27 ;  /* 0x0000001b00057202 */ /* 0x000fca0000000f00 */
[----:B------:R0:W-:Y:S01]  /*02b0*/  STG.E.128 [R30.64+0x800], R4 ;  /* 0x000800041e007986 */ /* 0x0001e2000c101d04 */
[----:B---3--:R-:W-:Y:S02]  /*02c0*/  LOP3.LUT R3, R16, R12, RZ, 0x3c, !PT ;  /* 0x0000000c10037212 */ /* 0x008fe400078e3cff */
[----:B------:R-:W-:Y:S02]  /*02d0*/  LOP3.LUT R9, R19, R15, RZ, 0x3c, !PT ;  /* 0x0000000f13097212 */ /* 0x000fe400078e3cff */
[----:B------:R-:W-:Y:S02]  /*02e0*/  LOP3.LUT R12, R17, R13, RZ, 0x3c, !PT ;  /* 0x0000000d110c7212 */ /* 0x000fe400078e3cff */
[----:B------:R-:W-:Y:S01]  /*02f0*/  LOP3.LUT R8, R18, R14, RZ, 0x3c, !PT ;  /* 0x0000000e12087212 */ /* 0x000fe200078e3cff */
[----:B0-----:R-:W-:Y:S02]  /*0300*/  IMAD.MOV.U32 R6, RZ, RZ, R0 ;  /* 0x000000ffff067224 */ /* 0x001fe400078e0000 */
[----:B------:R-:W-:-:S02]  /*0310*/  IMAD.MOV.U32 R7, RZ, RZ, R11 ;  /* 0x000000ffff077224 */ /* 0x000fc400078e000b */
[----:B------:R-:W-:Y:S02]  /*0320*/  IMAD.MOV.U32 R4, RZ, RZ, R2 ;  /* 0x000000ffff047224 */ /* 0x000fe400078e0002 */
[----:B------:R-:W-:-:S05]  /*0330*/  IMAD.MOV.U32 R5, RZ, RZ, R33 ;  /* 0x000000ffff057224 */ /* 0x000fca00078e0021 */
[----:B------:R0:W-:Y:S02]  /*0340*/  STG.E.128 [R30.64+0x1000], R4 ;  /* 0x001000041e007986 */ /* 0x0001e4000c101d04 */
[----:B0-----:R-:W-:Y:S01]  /*0350*/  MOV R6, R8 ;  /* 0x0000000800067202 */ /* 0x001fe20000000f00 */
[----:B------:R-:W-:Y:S02]  /*0360*/  IMAD.MOV.U32 R7, RZ, RZ, R9 ;  /* 0x000000ffff077224 */ /* 0x000fe400078e0009 */
[----:B------:R-:W-:Y:S02]  /*0370*/  IMAD.MOV.U32 R4, RZ, RZ, R3 ;  /* 0x000000ffff047224 */ /* 0x000fe400078e0003 */
[----:B------:R-:W-:-:S05]  /*0380*/  IMAD.MOV.U32 R5, RZ, RZ, R12 ;  /* 0x000000ffff057224 */ /* 0x000fca00078e000c */
[----:B------:R-:W-:Y:S01]  /*0390*/  STG.E.128 [R30.64+0x1800], R4 ;  /* 0x001800041e007986 */ /* 0x000fe2000c101d04 */
[----:B------:R-:W-:Y:S05]  /*03a0*/  EXIT ;  /* 0x000000000000794d */ /* 0x000fea0003800000 */
.L_x_4152:
[----:B------:R-:W0:Y:S01]  /*03b0*/  S2R R3, SR_TID.X ;  /* 0x0000000000037919 */ /* 0x000e220000002100 */
[----:B------:R-:W-:Y:S01]  /*03c0*/  CS2R R12, SRZ ;  /* 0x00000000000c7805 */ /* 0x000fe2000001ff00 */
[----:B------:R-:W-:Y:S01]  /*03d0*/  CS2R R14, SRZ ;  /* 0x00000000000e7805 */ /* 0x000fe2000001ff00 */
[----:B0-----:R-:W-:Y:S01]  /*03e0*/  ISETP.GE.AND P0, PT, R3, R0, PT ;  /* 0x000000000300720c */ /* 0x001fe20003f06270 */
[----:B------:R-:W-:-:S12]  /*03f0*/  IMAD.MOV.U32 R27, RZ, RZ, R3 ;  /* 0x000000ffff1b7224 */ /* 0x000fd800078e0003 */
[----:B------:R-:W-:Y:S01]  /*0400*/  @!P0 IADD3 R10, R30, R27, RZ ;  /* 0x0000001b1e0a8210 */ /* 0x000fe20007ffe0ff */
[----:B------:R-:W-:Y:S01]  /*0410*/  @!P0 IMAD.MOV.U32 R11, RZ, RZ, 0x8 ;  /* 0x00000008ff0b8424 */ /* 0x000fe200078e00ff */
[----:B------:R-:W-:-:S03]  /*0420*/  @!P0 IADD3 R27, R27, 0x80, RZ ;  /* 0x000000801b1b8810 */ /* 0x000fc60007ffe0ff */
[----:B------:R-:W-:Y:S01]  /*0430*/  @!P0 IMAD.WIDE.U32 R8, R10, R11, c[0x0][0x170] ;  /* 0x00005c000a088625 */ /* 0x000fe200078e000b */
[----:B------:R-:W-:-:S03]  /*0440*/  ISETP.GE.AND P1, PT, R27, R0, PT ;  /* 0x000000001b00720c */ /* 0x000fc60003f26270 */
[----:B------:R-:W-:Y:S01]  /*0450*/  @!P0 IMAD.WIDE.U32 R10, R10, R11, c[0x0][0x178] ;  /* 0x00005e000a0a8625 */ /* 0x000fe200078e000b */
[----:B------:R0:W2:Y:S01]  /*0460*/  @!P0 LDG.E.64 R12, [R8.64] ;  /* 0x00000004080c8981 */ /* 0x0000a2000c1e1b00 */
[----:B------:R-:W-:Y:S01]  /*0470*/  CS2R R20, SRZ ;  /* 0x0000000000147805 */ /* 0x000fe2000001ff00 */
[----:B------:R-:W-:Y:S01]  /*0480*/  CS2R R4, SRZ ;  /* 0x0000000000047805 */ /* 0x000fe2000001ff00 */
[----:B------:R-:W-:Y:S01]  /*0490*/  CS2R R6, SRZ ;  /* 0x0000000000067805 */ /* 0x000fe2000001ff00 */
[----:B------:R1:W2:Y:S05]  /*04a0*/  @!P0 LDG.E.64 R14, [R10.64] ;  /* 0x000000040a0e8981 */ /* 0x0002aa000c1e1b00 */
[----:B------:R-:W-:Y:S01]  /*04b0*/  @!P1 IMAD.IADD R22, R30, 0x1, R27 ;  /* 0x000000011e169824 */ /* 0x000fe200078e021b */
[----:B------:R-:W-:Y:S01]  /*04c0*/  @!P1 IADD3 R27, R27, 0x80, RZ ;  /* 0x000000801b1b9810 */ /* 0x000fe20007ffe0ff */
[----:B------:R-:W-:-:S03]  /*04d0*/  @!P1 IMAD.MOV.U32 R23, RZ, RZ, 0x8 ;  /* 0x00000008ff179424 */ /* 0x000fc600078e00ff */
[----:B------:R-:W-:Y:S01]  /*04e0*/  ISETP.GE.AND P2, PT, R27, R0, PT ;  /* 0x000000001b00720c */ /* 0x000fe20003f46270 */
[----:B------:R-:W-:Y:S01]  /*04f0*/  @!P1 IMAD.WIDE.U32 R16, R22, R23, c[0x0][0x170] ;  /* 0x00005c0016109625 */ /* 0x000fe200078e0017 */
[----:B------:R-:W-:-:S03]  /*0500*/  CS2R R18, SRZ ;  /* 0x0000000000127805 */ /* 0x000fc6000001ff00 */
[----:B------:R-:W-:Y:S01]  /*0510*/  @!P1 IMAD.WIDE.U32 R22, R22, R23, c[0x0][0x178] ;  /* 0x00005e0016169625 */ /* 0x000fe200078e0017 */
[----:B------:R3:W4:Y:S04]  /*0520*/  @!P1 LDG.E.64 R20, [R16.64] ;  /* 0x0000000410149981 */ /* 0x000728000c1e1b00 */
[----:B------:R5:W4:Y:S03]  /*0530*/  @!P1 LDG.E.64 R4, [R22.64] ;  /* 0x0000000416049981 */ /* 0x000b26000c1e1b00 */
[----:B------:R-:W-:Y:S01]  /*0540*/  @!P2 MOV R29, 0x8 ;  /* 0x00000008001da802 */ /* 0x000fe20000000f00 */
[----:B------:R-:W-:-:S04]  /*0550*/  @!P2 IMAD.IADD R28, R30, 0x1, R27 ;  /* 0x000000011e1ca824 */ /* 0x000fc800078e021b */
[----:B------:R-:W-:-:S04]  /*0560*/  @!P2 IMAD.WIDE.U32 R24, R28, R29, c[0x0][0x170] ;  /* 0x00005c001c18a625 */ /* 0x000fc800078e001d */
[----:B------:R-:W-:Y:S01]  /*0570*/  @!P2 IMAD.WIDE.U32 R28, R28, R29, c[0x0][0x178] ;  /* 0x00005e001c1ca625 */ /* 0x000fe200078e001d */
[----:B------:R0:W4:Y:S04]  /*0580*/  @!P2 LDG.E.64 R6, [R24.64] ;  /* 0x000000041806a981 */ /* 0x000128000c1e1b00 */
[----:B------:R0:W4:Y:S01]  /*0590*/  @!P2 LDG.E.64 R18, [R28.64] ;  /* 0x000000041c12a981 */ /* 0x000122000c1e1b00 */
[----:B------:R-:W-:-:S04]  /*05a0*/  @!P2 IADD3 R27, R27, 0x80, RZ ;  /* 0x000000801b1ba810 */ /* 0x000fc80007ffe0ff */
[----:B------:R-:W-:-:S13]  /*05b0*/  ISETP.GE.AND P2, PT, R27, R0, PT ;  /* 0x000000001b00720c */ /* 0x000fda0003f46270 */
[----:B------:R-:W-:Y:S01]  /*05c0*/  @!P2 IMAD.IADD R2, R30, 0x1, R27 ;  /* 0x000000011e02a824 */ /* 0x000fe200078e021b */
[----:B------:R-:W-:-:S04]  /*05d0*/  @!P2 IADD3 R27, R27, 0x80, RZ ;  /* 0x000000801b1ba810 */ /* 0x000fc80007ffe0ff */
[----:B------:R-:W-:Y:S01]  /*05e0*/  ISETP.GE.AND P1, PT, R27, R0, PT ;  /* 0x000000001b00720c */ /* 0x000fe20003f26270 */
[----:B-----5:R-:W-:Y:S01]  /*05f0*/  @!P2 IMAD.MOV.U32 R23, RZ, RZ, 0x8 ;  /* 0x00000008ff17a424 */ /* 0x020fe200078e00ff */
[----:B0-----:R-:W-:Y:S01]  /*0600*/  CS2R R8, SRZ ;  /* 0x0000000000087805 */ /* 0x001fe2000001ff00 */
[----:B-1----:R-:W-:Y:S02]  /*0610*/  CS2R R10, SRZ ;  /* 0x00000000000a7805 */ /* 0x002fe4000001ff00 */
[----:B---3--:R-:W-:-:S04]  /*0620*/  @!P2 IMAD.WIDE.U32 R16, R2, R23, c[0x0][0x170] ;  /* 0x00005c000210a625 */ /* 0x008fc800078e0017 */
[----:B------:R-:W-:Y:S01]  /*0630*/  @!P2 IMAD.WIDE.U32 R22, R2, R23, c[0x0][0x178] ;  /* 0x00005e000216a625 */ /* 0x000fe200078e0017 */
[----:B------:R0:W3:Y:S03]  /*0640*/  @!P2 LDG.E.64 R8, [R16.64] ;  /* 0x000000041008a981 */ /* 0x0000e6000c1e1b00 */
[----:B------:R-:W-:Y:S01]  /*0650*/  @!P1 IMAD.IADD R28, R30, 0x1, R27 ;  /* 0x000000011e1c9824 */ /* 0x000fe200078e021b */
[----:B------:R-:W-:Y:S01]  /*0660*/  @!P1 IADD3 R27, R27, 0x80, RZ ;  /* 0x000000801b1b9810 */ /* 0x000fe20007ffe0ff */
[----:B------:R1:W3:Y:S03]  /*0670*/  @!P2 LDG.E.64 R10, [R22.64] ;  /* 0x00000004160aa981 */ /* 0x0002e6000c1e1b00 */
[----:B------:R-:W-:Y:S01]  /*0680*/  ISETP.GE.AND P2, PT, R27, R0, PT ;  /* 0x000000001b00720c */ /* 0x000fe20003f46270 */
[----:B------:R-:W-:-:S04]  /*0690*/  @!P1 IMAD.MOV.U32 R29, RZ, RZ, 0x8 ;  /* 0x00000008ff1d9424 */ /* 0x000fc800078e00ff */
[----:B------:R-:W-:Y:S01]  /*06a0*/  @!P1 IMAD.WIDE.U32 R24, R28, R29, c[0x0][0x170] ;  /* 0x00005c001c189625 */ /* 0x000fe200078e001d */
[----:B0-----:R-:W-:-:S07]  /*06b0*/  CS2R R16, SRZ ;  /* 0x0000000000107805 */ /* 0x001fce000001ff00 */
[----:B-1----:R-:W-:Y:S01]  /*06c0*/  @!P2 IADD3 R22, R30, R27, RZ ;  /* 0x0000001b1e16a210 */ /* 0x002fe20007ffe0ff */
[----:B------:R-:W-:Y:S02]  /*06d0*/  @!P2 IMAD.MOV.U32 R23, RZ, RZ, 0x8 ;  /* 0x00000008ff17a424 */ /* 0x000fe400078e00ff */
[----:B------:R-:W-:-:S05]  /*06e0*/  @!P1 IMAD.WIDE.U32 R28, R28, R29, c[0x0][0x178] ;  /* 0x00005e001c1c9625 */ /* 0x000fca00078e001d */
[----:B------:R0:W5:Y:S01]  /*06f0*/  @!P1 LDG.E.64 R16, [R28.64] ;  /* 0x000000041c109981 */ /* 0x000162000c1e1b00 */
[----:B--2---:R-:W-:Y:S02]  /*0700*/  LOP3.LUT R12, R14, R12, RZ, 0x3c, !PT ;  /* 0x0000000c0e0c7212 */ /* 0x004fe400078e3cff */
[----:B------:R-:W-:Y:S02]  /*0710*/  LOP3.LUT R13, R15, R13, RZ, 0x3c, !PT ;  /* 0x0000000d0f0d7212 */ /* 0x000fe400078e3cff */
[----:B------:R-:W-:-:S06]  /*0720*/  CS2R R14, SRZ ;  /* 0x00000000000e7805 */ /* 0x000fcc000001ff00 */
[----:B------:R1:W5:Y:S01]  /*0730*/  @!P1 LDG.E.64 R14, [R24.64] ;  /* 0x00000004180e9981 */ /* 0x000362000c1e1b00 */
[----:B----4-:R-:W-:Y:S01]  /*0740*/  LOP3.LUT R4, R4, R20, RZ, 0x3c, !PT ;  /* 0x0000001404047212 */ /* 0x010fe200078e3cff */
[----:B-1----:R-:W-:Y:S01]  /*0750*/  CS2R R24, SRZ ;  /* 0x0000000000187805 */ /* 0x002fe2000001ff00 */
[----:B------:R-:W-:Y:S01]  /*0760*/  LOP3.LUT R5, R5, R21, RZ, 0x3c, !PT ;  /* 0x0000001505057212 */ /* 0x000fe200078e3cff */
[----:B------:R-:W-:-:S04]  /*0770*/  @!P2 IMAD.WIDE.U32 R20, R22, R23, c[0x0][0x170] ;  /* 0x00005c001614a625 */ /* 0x000fc800078e0017 */
[----:B------:R-:W-:-:S05]  /*0780*/  @!P2 IMAD.WIDE.U32 R22, R22, R23, c[0x0][0x178] ;  /* 0x00005e001616a625 */ /* 0x000fca00078e0017 */
[----:B------:R1:W2:Y:S01]  /*0790*/  @!P2 LDG.E.64 R24, [R22.64] ;  /* 0x000000041618a981 */ /* 0x0002a2000c1e1b00 */
[----:B------:R-:W-:Y:S02]  /*07a0*/  LOP3.LUT R6, R18, R6, RZ, 0x3c, !PT ;  /* 0x0000000612067212 */ /* 0x000fe400078e3cff */
[----:B------:R-:W-:Y:S02]  /*07b0*/  LOP3.LUT R7, R19, R7, RZ, 0x3c, !PT ;  /* 0x0000000713077212 */ /* 0x000fe400078e3cff */
[----:B------:R-:W-:-:S06]  /*07c0*/  CS2R R18, SRZ ;  /* 0x0000000000127805 */ /* 0x000fcc000001ff00 */
[----:B------:R4:W2:Y:S01]  /*07d0*/  @!P2 LDG.E.64 R18, [R20.64] ;  /* 0x000000041412a981 */ /* 0x0008a2000c1e1b00 */
[----:B------:R-:W-:-:S04]  /*07e0*/  @!P2 IADD3 R27, R27, 0x80, RZ ;  /* 0x000000801b1ba810 */ /* 0x000fc80007ffe0ff */
[----:B------:R-:W-:-:S13]  /*07f0*/  ISETP.GE.AND P2, PT, R27, R0, PT ;  /* 0x000000001b00720c */ /* 0x000fda0003f46270 */
[----:B------:R-:W-:Y:S01]  /*0800*/  @!P2 IMAD.IADD R2, R30, 0x1, R27 ;  /* 0x000000011e02a824 */ /* 0x000fe200078e021b */
[----:B------:R-:W-:-:S04]  /*0810*/  @!P2 IADD3 R27, R27, 0x80, RZ ;  /* 0x000000801b1ba810 */ /* 0x000fc80007ffe0ff */
[----:B------:R-:W-:Y:S01]  /*0820*/  ISETP.GE.AND P1, PT, R27, R0, PT ;  /* 0x000000001b00720c */ /* 0x000fe20003f26270 */
[----:B0-----:R-:W-:Y:S01]  /*0830*/  @!P2 IMAD.MOV.U32 R29, RZ, RZ, 0x8 ;  /* 0x00000008ff1da424 */ /* 0x001fe200078e00ff */
[----:B-1----:R-:W-:Y:S01]  /*0840*/  CS2R R22, SRZ ;  /* 0x0000000000167805 */ /* 0x002fe2000001ff00 */
[----:B---3--:R-:W-:Y:S02]  /*0850*/  LOP3.LUT R8, R10, R8, RZ, 0x3c, !PT ;  /* 0x000000080a087212 */ /* 0x008fe400078e3cff */
[----:B----4-:R-:W-:Y:S01]  /*0860*/  @!P2 IMAD.WIDE.U32 R20, R2, R29, c[0x0][0x178] ;  /* 0x00005e000214a625 */ /* 0x010fe200078e001d */
[----:B------:R-:W-:-:S07]  /*0870*/  LOP3.LUT R9, R11, R9, RZ, 0x3c, !PT ;  /* 0x000000090b097212 */ /* 0x000fce00078e3cff */
[----:B------:R-:W-:Y:S01]  /*0880*/  @!P1 MOV R33, 0x8 ;  /* 0x0000000800219802 */ /* 0x000fe20000000f00 */
[----:B------:R-:W-:Y:S01]  /*0890*/  @!P1 IMAD.IADD R32, R30, 0x1, R27 ;  /* 0x000000011e209824 */ /* 0x000fe200078e021b */
[----:B------:R-:W-:Y:S01]  /*08a0*/  CS2R R10, SRZ ;  /* 0x00000000000a7805 */ /* 0x000fe2000001ff00 */
[----:B------:R-:W-:Y:S01]  /*08b0*/  CS2R R26, SRZ ;  /* 0x00000000001a7805 */ /* 0x000fe2000001ff00 */
[----:B------:R0:W3:Y:S01]  /*08c0*/  @!P2 LDG.E.64 R22, [R20.64] ;  /* 0x000000041416a981 */ /* 0x0000e2000c1e1b00 */
[----:B-----5:R-:W-:Y:S02]  /*08d0*/  LOP3.LUT R14, R16, R14, RZ, 0x3c, !PT ;  /* 0x0000000e100e7212 */ /* 0x020fe400078e3cff */
[----:B------:R-:W-:Y:S01]  /*08e0*/  LOP3.LUT R15, R17, R15, RZ, 0x3c, !PT ;  /* 0x0000000f110f7212 */ /* 0x000fe200078e3cff */
[----:B------:R-:W-:-:S04]  /*08f0*/  @!P2 IMAD.WIDE.U32 R16, R2, R29, c[0x0][0x170] ;  /* 0x00005c000210a625 */ /* 0x000fc800078e001d */
[CC--:B------:R-:W-:Y:S01]  /*0900*/  @!P1 IMAD.WIDE.U32 R28, R32.reuse, R33.reuse, c[0x0][0x170] ;  /* 0x00005c00201c9625 */ /* 0x0c0fe200078e0021 */
[----:B------:R1:W3:Y:S03]  /*0910*/  @!P2 LDG.E.64 R10, [R16.64] ;  /* 0x00000004100aa981 */ /* 0x0002e6000c1e1b00 */
[----:B------:R-:W-:-:S05]  /*0920*/  @!P1 IMAD.WIDE.U32 R32, R32, R33, c[0x0][0x178] ;  /* 0x00005e0020209625 */ /* 0x000fca00078e0021 */
[----:B------:R-:W4:Y:S01]  /*0930*/  @!P1 LDG.E.64 R26, [R32.64] ;  /* 0x00000004201a9981 */ /* 0x000f22000c1e1b00 */
[----:B--2---:R-:W-:Y:S02]  /*0940*/  LOP3.LUT R18, R24, R18, RZ, 0x3c, !PT ;  /* 0x0000001218127212 */ /* 0x004fe400078e3cff */
[----:B------:R-:W-:Y:S02]  /*0950*/  LOP3.LUT R19, R25, R19, RZ, 0x3c, !PT ;  /* 0x0000001319137212 */ /* 0x000fe400078e3cff */
[----:B------:R-:W-:-:S06]  /*0960*/  CS2R R24, SRZ ;  /* 0x0000000000187805 */ /* 0x000fcc000001ff00 */
[----:B------:R-:W4:Y:S01]  /*0970*/  @!P1 LDG.E.64 R24, [R28.64] ;  /* 0x000000041c189981 */ /* 0x000f22000c1e1b00 */
[--C-:B0-----:R-:W-:Y:S02]  /*0980*/  @!P0 IMAD.IADD R20, R30, 0x1, R3.reuse ;  /* 0x000000011e148824 */ /* 0x101fe400078e0203 */
[----:B------:R-:W-:Y:S01]  /*0990*/  @!P0 IMAD.MOV.U32 R21, RZ, RZ, 0x8 ;  /* 0x00000008ff158424 */ /* 0x000fe200078e00ff */
[----:B------:R-:W-:Y:S01]  /*09a0*/  IADD3 R2, R3, 0x80, RZ ;  /* 0x0000008003027810 */ /* 0x000fe20007ffe0ff */
[----:B-1----:R-:W-:Y:S02]  /*09b0*/  IMAD.MOV.U32 R17, RZ, RZ, R3 ;  /* 0x000000ffff117224 */ /* 0x002fe400078e0003 */
[----:B------:R-:W-:Y:S01]  /*09c0*/  @!P0 IMAD.WIDE.U32 R20, R20, R21, c[0x0][0x168] ;  /* 0x00005a0014148625 */ /* 0x000fe200078e0015 */
[----:B------:R-:W-:-:S04]  /*09d0*/  @!P0 MOV R17, R2 ;  /* 0x0000000200118202 */ /* 0x000fc80000000f00 */
[----:B------:R0:W-:Y:S01]  /*09e0*/  @!P0 STG.E.64 [R20.64], R12 ;  /* 0x0000000c14008986 */ /* 0x0001e2000c101b04 */
[----:B------:R-:W-:Y:S01]  /*09f0*/  ISETP.GE.AND P0, PT, R17, R0, PT ;  /* 0x000000001100720c */ /* 0x000fe20003f06270 */
[----:B------:R-:W-:Y:S01]  /*0a00*/  BSSY B0, `(.L_x_4153) ;  /* 0x0000030000007945 */ /* 0x000fe20003800000 */
[----:B------:R-:W-:Y:S01]  /*0a10*/  BSSY B1, `(.L_x_4154) ;  /* 0x0000028000017945 */ /* 0x000fe20003800000 */
[----:B---3--:R-:W-:Y:S02]  /*0a20*/  LOP3.LUT R10, R22, R10, RZ, 0x3c, !PT ;  /* 0x0000000a160a7212 */ /* 0x008fe400078e3cff */
[----:B------:R-:W-:Y:S02]  /*0a30*/  LOP3.LUT R11, R23, R11, RZ, 0x3c, !PT ;  /* 0x0000000b170b7212 */ /* 0x000fe400078e3cff */
[----:B----4-:R-:W-:Y:S02]  /*0a40*/  LOP3.LUT R2, R26, R24, RZ, 0x3c, !PT ;  /* 0x000000181a027212 */ /* 0x010fe400078e3cff */
[----:B------:R-:W-:-:S04]  /*0a50*/  LOP3.LUT R3, R27, R25, RZ, 0x3c, !PT ;  /* 0x000000191b037212 */ /* 0x000fc800078e3cff */
[----:B------:R-:W-:Y:S05]  /*0a60*/  @P0 BRA `(.L_x_4155) ;  /* 0x000000c000000947 */ /* 0x000fea0003800000 */
[----:B0-----:R-:W-:Y:S01]  /*0a70*/  IMAD.IADD R12, R30, 0x1, R17 ;  /* 0x000000011e0c7824 */ /* 0x001fe200078e0211 */
[----:B------:R-:W-:Y:S01]  /*0a80*/  IADD3 R17, R17, 0x80, RZ ;  /* 0x0000008011117810 */ /* 0x000fe20007ffe0ff */
[----:B------:R-:W-:-:S03]  /*0a90*/  IMAD.MOV.U32 R13, RZ, RZ, 0x8 ;  /* 0x00000008ff0d7424 */ /* 0x000fc600078e00ff */
[----:B------:R-:W-:Y:S01]  /*0aa0*/  ISETP.GE.AND P0, PT, R17, R0, PT ;  /* 0x000000001100720c */ /* 0x000fe20003f06270 */
[----:B------:R-:W-:-:S05]  /*0ab0*/  IMAD.WIDE.U32 R12, R12, R13, c[0x0][0x168] ;  /* 0x00005a000c0c7625 */ /* 0x000fca00078e000d */
[----:B------:R0:W-:Y:S07]  /*0ac0*/  STG.E.64 [R12.64], R4 ;  /* 0x000000040c007986 */ /* 0x0001ee000c101b04 */
[----:B------:R-:W-:Y:S05]  /*0ad0*/  @P0 BRA `(.L_x_4156) ;  /* 0x000000c000000947 */ /* 0x000fea0003800000 */
[----:B0-----:R-:W-:Y:S01]  /*0ae0*/  HFMA2.MMA R5, -RZ, RZ, 0, 4.76837158203125e-07 ;  /* 0x00000008ff057435 */ /* 0x001fe200000001ff */
[----:B------:R-:W-:Y:S01]  /*0af0*/  IMAD.IADD R4, R30, 0x1, R17 ;  /* 0x000000011e047824 */ /* 0x000fe200078e0211 */
[----:B------:R-:W-:-:S08]  /*0b00*/  IADD3 R17, R17, 0x80, RZ ;  /* 0x0000008011117810 */ /* 0x000fd00007ffe0ff */
[----:B------:R-:W-:-:S05]  /*0b10*/  IMAD.WIDE.U32 R4, R4, R5, c[0x0][0x168] ;  /* 0x00005a0004047625 */ /* 0x000fca00078e0005 */
[----:B------:R0:W-:Y:S02]  /*0b20*/  STG.E.64 [R4.64], R6 ;  /* 0x0000000604007986 */ /* 0x0001e4000c101b04 */
.L_x_4155:
[----:B0-----:R-:W-:-:S13]  /*0b30*/  ISETP.GE.AND P0, PT, R17, R0, PT ;  /* 0x000000001100720c */ /* 0x001fda0003f06270 */
[----:B------:R-:W-:Y:S05]  /*0b40*/  @P0 BRA `(.L_x_4157) ;  /* 0x000000c000000947 */ /* 0x000fea0003800000 */
[----:B------:R-:W-:Y:S01]  /*0b50*/  IMAD.IADD R4, R30, 0x1, R17 ;  /* 0x000000011e047824 */ /* 0x000fe200078e0211 */
[----:B------:R-:W-:Y:S01]  /*0b60*/  IADD3 R17, R17, 0x80, RZ ;  /* 0x0000008011117810 */ /* 0x000fe20007ffe0ff */
[----:B------:R-:W-:-:S04]  /*0b70*/  IMAD.MOV.U32 R5, RZ, RZ, 0x8 ;  /* 0x00000008ff057424 */ /* 0x000fc800078e00ff */
[----:B------:R-:W-:-:S05]  /*0b80*/  IMAD.WIDE.U32 R4, R4, R5, c[0x0][0x168] ;  /* 0x00005a0004047625 */ /* 0x000fca00078e0005 */
[----:B------:R0:W-:Y:S02]  /*0b90*/  STG.E.64 [R4.64], R8 ;  /* 0x0000000804007986 */ /* 0x0001e4000c101b04 */
.L_x_4156:
[----:B------:R-:W-:-:S13]  /*0ba0*/  ISETP.GE.AND P0, PT, R17, R0, PT ;  /* 0x000000001100720c */ /* 0x000fda0003f06270 */
[----:B------:R-:W-:Y:S05]  /*0bb0*/  @P0 BRA `(.L_x_4158) ;  /* 0x000000d000000947 */ /* 0x000fea0003800000 */
[----:B0-----:R-:W-:Y:S01]  /*0bc0*/  MOV R5, 0x8 ;  /* 0x0000000800057802 */ /* 0x001fe20000000f00 */
[----:B------:R-:W-:Y:S01]  /*0bd0*/  IMAD.IADD R4, R30, 0x1, R17 ;  /* 0x000000011e047824 */ /* 0x000fe200078e0211 */
[----:B------:R-:W-:-:S03]  /*0be0*/  IADD3 R17, R17, 0x80, RZ ;  /* 0x0000008011117810 */ /* 0x000fc60007ffe0ff */
[----:B------:R-:W-:-:S05]  /*0bf0*/  IMAD.WIDE.U32 R4, R4, R5, c[0x0][0x168] ;  /* 0x00005a0004047625 */ /* 0x000fca00078e0005 */
[----:B------:R0:W-:Y:S02]  /*0c00*/  STG.E.64 [R4.64], R14 ;  /* 0x0000000e04007986 */ /* 0x0001e4000c101b04 */
.L_x_4157:
        /* <DEDUP_REMOVED lines=8> */
.L_x_4158:
[----:B------:R-:W-:Y:S05]  /*0c90*/  BSYNC B1 ;  /* 0x0000000000017941 */ /* 0x000fea0003800000 */
.L_x_4154:
[----:B------:R-:W-:-:S13]  /*0ca0*/  ISETP.GE.AND P0, PT, R17, R0, PT ;  /* 0x000000001100720c */ /* 0x000fda0003f06270 */
[----:B0-----:R-:W-:Y:S01]  /*0cb0*/  @!P0 MOV R5, 0x8 ;  /* 0x0000000800058802 */ /* 0x001fe20000000f00 */
[----:B------:R-:W-:Y:S01]  /*0cc0*/  @!P0 IMAD.IADD R4, R30, 0x1, R17 ;  /* 0x000000011e048824 */ /* 0x000fe200078e0211 */
[----:B------:R-:W-:-:S03]  /*0cd0*/  @!P0 IADD3 R17, R17, 0x80, RZ ;  /* 0x0000008011118810 */ /* 0x000fc60007ffe0ff */
[----:B------:R-:W-:-:S05]  /*0ce0*/  @!P0 IMAD.WIDE.U32 R4, R4, R5, c[0x0][0x168] ;  /* 0x00005a0004048625 */ /* 0x000fca00078e0005 */
[----:B------:R0:W-:Y:S02]  /*0cf0*/  @!P0 STG.E.64 [R4.64], R10 ;  /* 0x0000000a04008986 */ /* 0x0001e4000c101b04 */
.L_x_4159:
[----:B------:R-:W-:Y:S05]  /*0d00*/  BSYNC B0 ;  /* 0x0000000000007941 */ /* 0x000fea0003800000 */
.L_x_4153:
        /* <DEDUP_REMOVED lines=8> */
.L_x_4160:
        /* <DEDUP_REMOVED lines=15> */
.L_x_25079:


//--------------------- .text._ZN2at6native29vectorized_elementwise_kernelILi4ENS0_13BinaryFunctorIlllNS0_17BitwiseXorFunctorIlEEEESt5arrayIPcLm3EEEEviT0_T1_ --------------------------
	.section	.text._ZN2at6native29vectorized_elementwise_kernelILi4ENS0_13BinaryFunctorIlllNS0_17BitwiseXorFunctorIlEEEESt5arrayIPcLm3EEEEviT0_T1_,"ax",@progbits
	.sectioninfo	@"SHI_REGISTERS=36"
	.align	128
        .global         _ZN2at6native29vectorized_elementwise_kernelILi4ENS0_13BinaryFunctorIlllNS0_17BitwiseXorFunctorIlEEEESt5arrayIPcLm3EEEEviT0_T1_
        .type           _ZN2at6native29vectorized_elementwise_kernelILi4ENS0_13BinaryFunctorIlllNS0_17BitwiseXorFunctorIlEEEESt5arrayIPcLm3EEEEviT0_T1_,@function
        .size           _ZN2at6native29vectorized_elementwise_kernelILi4ENS0_13BinaryFunctorIlllNS0_17BitwiseXorFunctorIlEEEESt5arrayIPcLm3EEEEviT0_T1_,(.L_x_25080 - _ZN2at6native29vectorized_elementwise_kernelILi4ENS0_13BinaryFunctorIlllNS0_17BitwiseXorFunctorIlEEEESt5arrayIPcLm3EEEEviT0_T1_)
        .other          _ZN2at6native29vectorized_elementwise_kernelILi4ENS0_13BinaryFunctorIlllNS0_17BitwiseXorFunctorIlEEEESt5arrayIPcLm3EEEEviT0_T1_,@"STO_CUDA_ENTRY STV_DEFAULT"
_ZN2at6native29vectorized_elementwise_kernelILi4ENS0_13BinaryFunctorIlllNS0_17BitwiseXorFunctorIlEEEESt5arrayIPcLm3EEEEviT0_T1_:
.text._ZN2at6native29vectorized_elementwise_kernelILi4ENS0_13BinaryFunctorIlllNS0_17BitwiseXorFunctorIlEEEESt5arrayIPcLm3EEEEviT0_T1_:
        /* <DEDUP_REMOVED lines=59> */
.L_x_4161:
        /* <DEDUP_REMOVED lines=120> */
.L_x_4164:
[----:B0-----:R-:W-:-:S13]  /*0b30*/  ISETP.GE.AND P0, PT, R17, R0, PT ;  /* 0x000000001100720c */ /* 0x001fda0003f06270 */
[----:B------:R-:W-:Y:S05]  /*0b40*/  @P0 BRA `(.L_x_4166) ;  /* 0x000000c000000947 */ /* 0x000fea0003800000 */
[----:B------:R-:W-:Y:S01]  /*0b50*/  IMAD.IADD R4, R30, 0x1, R17 ;  /* 0x000000011e047824 */ /* 0x000fe200078e0211 */
[----:B------:R-:W-:Y:S01]  /*0b60*/  IADD3 R17, R17, 0x80, RZ ;  /* 0x0000008011117810 */ /* 0x000fe20007ffe0ff */
[----:B------:R-:W-:-:S04]  /*0b70*/  IMAD.MOV.U32 R5, RZ, RZ, 0x8 ;  /* 0x00000008ff057424 */ /* 0x000fc800078e00ff */
[----:B------:R-:W-:-:S05]  /*0b80*/  IMAD.WIDE.U32 R4, R4, R5, c[0x0][0x168] ;  /* 0x00005a0004047625 */ /* 0x000fca00078e0005 */
[----:B------:R0:W-:Y:S02]  /*0b90*/  STG.E.64 [R4.64], R8 ;  /* 0x0000000804007986 */ /* 0x0001e4000c101b04 */
.L_x_4165:
[----:B------:R-:W-:-:S13]  /*0ba0*/  ISETP.GE.AND P0, PT, R17, R0, PT ;  /* 0x000000001100720c */ /* 0x000fda0003f06270 */
[----:B------:R-:W-:Y:S05]  /*0bb0*/  @P0 BRA `(.L_x_4167) ;  /* 0x000000d000000947 */ /* 0x000fea0003800000 */
[----:B0-----:R-:W-:Y:S01]  /*0bc0*/  MOV R5, 0x8 ;  /* 0x0000000800057802 */ /* 0x001fe20000000f00 */
[----:B------:R-:W-:Y:S01]  /*0bd0*/  IMAD.IADD R4, R30, 0x1, R17 ;  /* 0x000000011e047824 */ /* 0x000fe200078e0211 */
[----:B------:R-:W-:-:S03]  /*0be0*/  IADD3 R17, R17, 0x80, RZ ;  /* 0x0000008011117810 */ /* 0x000fc60007ffe0ff */
[----:B------:R-:W-:-:S05]  /*0bf0*/  IMAD.WIDE.U32 R4, R4, R5, c[0x0][0x168] ;  /* 0x00005a0004047625 */ /* 0x000fca00078e0005 */
[----:B------:R0:W-:Y:S02]  /*0c00*/  STG.E.64 [R4.64], R14 ;  /* 0x0000000e04007986 */ /* 0x0001e4000c101b04 */
.L_x_4166:
        /* <DEDUP_REMOVED lines=8> */
.L_x_4167:
[----:B------:R-:W-:Y:S05]  /*0c90*/  BSYNC B1 ;  /* 0x0000000000017941 */ /* 0x000fea0003800000 */
.L_x_4163:
[----:B------:R-:W-:-:S13]  /*0ca0*/  ISETP.GE.AND P0, PT, R17, R0, PT ;  /* 0x000000001100720c */ /* 0x000fda0003f06270 */
[----:B0-----:R-:W-:Y:S01]  /*0cb0*/  @!P0 MOV R5, 0x8 ;  /* 0x0000000800058802 */ /* 0x001fe20000000f00 */
[----:B------:R-:W-:Y:S01]  /*0cc0*/  @!P0 IMAD.IADD R4, R30, 0x1, R17 ;  /* 0x000000011e048824 */ /* 0x000fe200078e0211 */
[----:B------:R-:W-:-:S03]  /*0cd0*/  @!P0 IADD3 R17, R17, 0x80, RZ ;  /* 0x0000008011118810 */ /* 0x000fc60007ffe0ff */
[----:B------:R-:W-:-:S05]  /*0ce0*/  @!P0 IMAD.WIDE.U32 R4, R4, R5, c[0x0][0x168] ;  /* 0x00005a0004048625 */ /* 0x000fca00078e0005 */
[----:B------:R0:W-:Y:S02]  /*0cf0*/  @!P0 STG.E.64 [R4.64], R10 ;  /* 0x0000000a04008986 */ /* 0x0001e4000c101b04 */
.L_x_4168:
[----:B------:R-:W-:Y:S05]  /*0d00*/  BSYNC B0 ;  /* 0x0000000000007941 */ /* 0x000fea0003800000 */
.L_x_4162:
        /* <DEDUP_REMOVED lines=8> */
.L_x_4169:
        /* <DEDUP_REMOVED lines=15> */
.L_x_25080:


//--------------------- .text._ZN2at6native29vectorized_elementwise_kernelILi8ENS0_13BinaryFunctorIlllNS0_17BitwiseXorFunctorIlEEEESt5arrayIPcLm3EEEEviT0_T1_ --------------------------
	.section	.text._ZN2at6native29vectorized_elementwise_kernelILi8ENS0_13BinaryFunctorIlllNS0_17BitwiseXorFunctorIlEEEESt5arrayIPcLm3EEEEviT0_T1_,"ax",@progbits
	.sectioninfo	@"SHI_REGISTERS=4"
	.align	128
        .global         _ZN2at6native29vectorized_elementwise_kernelILi8ENS0_13BinaryFunctorIlllNS0_17BitwiseXorFunctorIlEEEESt5arrayIPcLm3EEEEviT0_T1_
        .type           _ZN2at6native29vectorized_elementwise_kernelILi8ENS0_13BinaryFunctorIlllNS0_17BitwiseXorFunctorIlEEEESt5arrayIPcLm3EEEEviT0_T1_,@function
        .size           _ZN2at6native29vectorized_elementwise_kernelILi8ENS0_13BinaryFunctorIlllNS0_17BitwiseXorFunctorIlEEEESt5arrayIPcLm3EEEEviT0_T1_,(.L_x_25081 - _ZN2at6native29vectorized_elementwise_kernelILi8ENS0_13BinaryFunctorIlllNS0_17BitwiseXorFunctorIlEEEESt5arrayIPcLm3EEEEviT0_T1_)
        .other          _ZN2at6native29vectorized_elementwise_kernelILi8ENS0_13BinaryFunctorIlllNS0_17BitwiseXorFunctorIlEEEESt5arrayIPcLm3EEEEviT0_T1_,@"STO_CUDA_ENTRY STV_DEFAULT"
_ZN2at6native29vectorized_elementwise_kernelILi8ENS0_13BinaryFunctorIlllNS0_17BitwiseXorFunctorIlEEEESt5arrayIPcLm3EEEEviT0_T1_:
.text._ZN2at6native29vectorized_elementwise_kernelILi8ENS0_13BinaryFunctorIlllNS0_17BitwiseXorFunctorIlEEEESt5arrayIPcLm3EEEEviT0_T1_:
[----:B------:R-:W-:Y:S02]  /*0000*/  MOV R1, c[0x0][0x28] ;  /* 0x00000a0000017a02 */ /* 0x000fe40000000f00 */
[----:B------:R-:W-:Y:S05]  /*0010*/  EXIT ;  /* 0x000000000000794d */ /* 0x000fea0003800000 */
.L_x_4170:
        /* <DEDUP_REMOVED lines=14> */
.L_x_25081:


//--------------------- .text._ZN2at6native18elementwise_kernelILi128ELi4EZNS0_15gpu_kernel_implINS0_13AUnaryFunctorIiiiNS0_17BitwiseXorFunctorIiEEEEEEvRNS_18TensorIteratorBaseERKT_EUliE_EEviT1_ --------------------------
	.section	.text._ZN2at6native18elementwise_kernelILi128ELi4EZNS0_15gpu_kernel_implINS0_13AUnaryFunctorIiiiNS0_17BitwiseXorFunctorIiEEEEEEvRNS_18TensorIteratorBaseERKT_EUliE_EEviT1_,"ax",@progbits
	.sectioninfo	@"SHI_REGISTERS=26"
	.align	128
        .global         _ZN2at6native18elementwise_kernelILi128ELi4EZNS0_15gpu_kernel_implINS0_13AUnaryFunctorIiiiNS0_17BitwiseXorFunctorIiEEEEEEvRNS_18TensorIteratorBaseERKT_EUliE_EEviT1_
        .type           _ZN2at6native18elementwise_kernelILi128ELi4EZNS0_15gpu_kernel_implINS0_13AUnaryFunctorIiiiNS0_17BitwiseXorFunctorIiEEEEEEvRNS_18TensorIteratorBaseERKT_EUliE_EEviT1_,@function
        .size           _ZN2at6native18elementwise_kernelILi128ELi4EZNS0_15gpu_kernel_implINS0_13AUnaryFunctorIiiiNS0_17BitwiseXorFunctorIiEEEEEEvRNS_18TensorIteratorBaseERKT_EUliE_EEviT1_,(.L_x_25082 - _ZN2at6native18elementwise_kernelILi128ELi4EZNS0_15gpu_kernel_implINS0_13AUnaryFunctorIiiiNS0_17BitwiseXorFunctorIiEEEEEEvRNS_18TensorIteratorBaseERKT_EUliE_EEviT1_)
        .other          _ZN2at6native18elementwise_kernelILi128ELi4EZNS0_15gpu_kernel_implINS0_13AUnaryFunctorIiiiNS0_17BitwiseXorFunctorIiEEEEEEvRNS_18TensorIteratorBaseERKT_EUliE_EEviT1_,@"STO_CUDA_ENTRY STV_DEFAULT"
_ZN2at6native18elementwise_kernelILi128ELi4EZNS0_15gpu_kernel_implINS0_13AUnaryFunctorIiiiNS0_17BitwiseXorFunctorIiEEEEEEvRNS_18TensorIteratorBaseERKT_EUliE_EEviT1_:
.text._ZN2at6native18elementwise_kernelILi128ELi4EZNS0_15gpu_kernel_implINS0_13AUnaryFunctorIiiiNS0_17BitwiseXorFunctorIiEEEEEEvRNS_18TensorIteratorBaseERKT_EUliE_EEviT1_:
        /* <DEDUP_REMOVED lines=237> */
.L_x_4173:
        /* <DEDUP_REMOVED lines=18> */
.L_x_4177:
[----:B------:R0:W5:Y:S01]  /*0ff0*/  LDG.E.U8 R19, [R2.64] ;  /* 0x0000002402137981 */ /* 0x000162000c1e1100 */
[----:B------:R-:W-:Y:S05]  /*1000*/  BRA `(.L_x_4179) ;  /* 0x00000d0000007947 */ /* 0x000fea0003800000 */
.L_x_4176:
[----:B------:R-:W-:-:S13]  /*1010*/  ISETP.NE.AND P0, PT, R4, 0x2, PT ;  /* 0x000000020400780c */ /* 0x000fda0003f05270 */
[----:B------:R-:W-:Y:S05]  /*1020*/  @!P0 BRA `(.L_x_4180) ;  /* 0x0000008000008947 */ /* 0x000fea0003800000 */
[----:B------:R-:W-:-:S13]  /*1030*/  ISETP.NE.AND P0, PT, R4, 0x3, PT ;  /* 0x000000030400780c */ /* 0x000fda0003f05270 */
[----:B------:R-:W-:Y:S05]  /*1040*/  @!P0 BRA `(.L_x_4181) ;  /* 0x0000004000008947 */ /* 0x000fea0003800000 */
[----:B------:R-:W-:-:S13]  /*1050*/  ISETP.NE.AND P0, PT, R4, 0x4, PT ;  /* 0x000000040400780c */ /* 0x000fda0003f05270 */
[----:B------:R-:W-:Y:S05]  /*1060*/  @P0 BRA `(.L_x_4178) ;  /* 0x00000b2000000947 */ /* 0x000fea0003800000 */
[----:B------:R0:W5:Y:S01]  /*1070*/  LDG.E R19, [R2.64] ;  /* 0x0000002402137981 */ /* 0x000162000c1e1900 */
[----:B------:R-:W-:Y:S05]  /*1080*/  BRA `(.L_x_4179) ;  /* 0x00000c8000007947 */ /* 0x000fea0003800000 */
.L_x_4181:
[----:B------:R0:W5:Y:S01]  /*1090*/  LDG.E R19, [R2.64] ;  /* 0x0000002402137981 */ /* 0x000162000c1e1900 */
[----:B------:R-:W-:Y:S05]  /*10a0*/  BRA `(.L_x_4179) ;  /* 0x00000c6000007947 */ /* 0x000fea0003800000 */
.L_x_4180:
[----:B------:R0:W5:Y:S01]  /*10b0*/  LDG.E.S16 R19, [R2.64] ;  /* 0x0000002402137981 */ /* 0x000162000c1e1700 */
[----:B------:R-:W-:Y:S05]  /*10c0*/  BRA `(.L_x_4179) ;  /* 0x00000c4000007947 */ /* 0x000fea0003800000 */
.L_x_4175:
        /* <DEDUP_REMOVED lines=9> */
.L_x_4183:
[----:B------:R-:W2:Y:S02]  /*1160*/  LDG.E.U16 R2, [R2.64] ;  /* 0x0000002402027981 */ /* 0x000ea4000c1e1500 */
[----:B--2---:R-:W-:-:S06]  /*1170*/  HADD2.F32 R19, -RZ, R2.H0_H0 ;  /* 0x20000002ff137230 */ /* 0x004fcc0000004100 */
[----:B------:R-:W0:Y:S01]  /*1180*/  F2I.FTZ.TRUNC.NTZ R19, R19 ;  /* 0x0000001300137305 */ /* 0x000e22000021f100 */
[----:B------:R-:W-:Y:S05]  /*1190*/  BRA `(.L_x_4179) ;  /* 0x00000b7000007947 */ /* 0x000fea0003800000 */
.L_x_4182:
        /* <DEDUP_REMOVED lines=9> */
.L_x_4185:
[----:B------:R-:W2:Y:S02]  /*1230*/  LDG.E.U16 R2, [R2.64] ;  /* 0x0000002402027981 */ /* 0x000ea4000c1e1500 */
[----:B--2---:R-:W-:-:S06]  /*1240*/  HADD2.F32 R19, -RZ, R2.H0_H0 ;  /* 0x20000002ff137230 */ /* 0x004fcc0000004100 */
[----:B------:R-:W0:Y:S01]  /*1250*/  F2I.FTZ.TRUNC.NTZ R19, R19 ;  /* 0x0000001300137305 */ /* 0x000e22000021f100 */
[----:B------:R-:W-:Y:S05]  /*1260*/  BRA `(.L_x_4179) ;  /* 0x00000aa000007947 */ /* 0x000fea0003800000 */
.L_x_4184:
[----:B------:R-:W2:Y:S02]  /*1270*/  LDG.E.64 R2, [R2.64] ;  /* 0x0000002402027981 */ /* 0x000ea4000c1e1b00 */
[----:B--2---:R0:W1:Y:S01]  /*1280*/  F2I.F64.TRUNC R19, R2 ;  /* 0x0000000200137311 */ /* 0x004062000030d100 */
[----:B------:R-:W-:Y:S05]  /*1290*/  BRA `(.L_x_4179) ;  /* 0x00000a7000007947 */ /* 0x000fea0003800000 */
.L_x_4174:
        /* <DEDUP_REMOVED lines=12> */
.L_x_4188:
[----:B------:R-:W2:Y:S02]  /*1360*/  LDG.E.64 R2, [R2.64] ;  /* 0x0000002402027981 */ /* 0x000ea4000c1e1b00 */
[----:B--2---:R0:W1:Y:S01]  /*1370*/  F2I.F64.TRUNC R19, R2 ;  /* 0x0000000200137311 */ /* 0x004062000030d100 */
[----:B------:R-:W-:Y:S05]  /*1380*/  BRA `(.L_x_4179) ;  /* 0x0000098000007947 */ /* 0x000fea0003800000 */
.L_x_4187:
        /* <DEDUP_REMOVED lines=25> */
[----:B------:R0:W1:Y:S01]  /*1520*/  F2I.FTZ.TRUNC.NTZ R19, R5 ;  /* 0x0000000500137305 */ /* 0x000062000021f100 */
[----:B------:R-:W-:Y:S05]  /*1530*/  BRA `(.L_x_4179) ;  /* 0x000007d000007947 */ /* 0x000fea0003800000 */
.L_x_4190:
        /* <DEDUP_REMOVED lines=12> */
[----:B------:R0:W1:Y:S01]  /*1600*/  F2I.FTZ.TRUNC.NTZ R19, R4 ;  /* 0x0000000400137305 */ /* 0x000062000021f100 */
[----:B------:R-:W-:Y:S05]  /*1610*/  BRA `(.L_x_4179) ;  /* 0x000006f000007947 */ /* 0x000fea0003800000 */
.L_x_4189:
[----:B------:R-:W2:Y:S02]  /*1620*/  LDG.E.U16 R19, [R2.64] ;  /* 0x0000002402137981 */ /* 0x000ea4000c1e1500 */
[----:B--2---:R-:W-:-:S06]  /*1630*/  PRMT R19, RZ, 0x5410, R19 ;  /* 0x00005410ff137816 */ /* 0x004fcc0000000013 */
[----:B------:R-:W0:Y:S01]  /*1640*/  F2I.FTZ.TRUNC.NTZ R19, R19 ;  /* 0x0000001300137305 */ /* 0x000e22000021f100 */
[----:B------:R-:W-:Y:S05]  /*1650*/  BRA `(.L_x_4179) ;  /* 0x000006b000007947 */ /* 0x000fea0003800000 */
.L_x_4186:
        /* <DEDUP_REMOVED lines=10> */
.L_x_4193:
        /* <DEDUP_REMOVED lines=21> */
.L_x_4197:
[----:B------:R-:W-:Y:S05]  /*1850*/  BSYNC B1 ;  /* 0x0000000000017941 */ /* 0x000fea0003800000 */
.L_x_4196:
[----:B------:R-:W-:Y:S01]  /*1860*/  IMAD.SHL.U32 R2, R2, 0x100000, RZ ;  /* 0x0010000002027824 */ /* 0x000fe200078e00ff */
[----:B------:R-:W-:-:S04]  /*1870*/  LEA R0, R0, 0x3b800000, 0x17 ;  /* 0x3b80000000007811 */ /* 0x000fc800078eb8ff */
[----:B------:R-:W-:Y:S02]  /*1880*/  LOP3.LUT R19, R0, R2, R19, 0xfe, !PT ;  /* 0x0000000200137212 */ /* 0x000fe400078efe13 */
.L_x_4195:
[----:B------:R-:W-:Y:S05]  /*1890*/  BSYNC B0 ;  /* 0x0000000000007941 */ /* 0x000fea0003800000 */
.L_x_4194:
[----:B------:R-:W0:Y:S01]  /*18a0*/  F2I.FTZ.TRUNC.NTZ R19, R19 ;  /* 0x0000001300137305 */ /* 0x000e22000021f100 */
[----:B------:R-:W-:Y:S05]  /*18b0*/  BRA `(.L_x_4179) ;  /* 0x0000045000007947 */ /* 0x000fea0003800000 */
.L_x_4192:
        /* <DEDUP_REMOVED lines=21> */
.L_x_4201:
[----:B------:R-:W-:Y:S05]  /*1a10*/  BSYNC B1 ;  /* 0x0000000000017941 */ /* 0x000fea0003800000 */
.L_x_4200:
[----:B------:R-:W-:Y:S01]  /*1a20*/  IMAD.SHL.U32 R2, R2, 0x200000, RZ ;  /* 0x0020000002027824 */ /* 0x000fe200078e00ff */
[----:B------:R-:W-:-:S04]  /*1a30*/  LEA R0, R0, 0x37800000, 0x17 ;  /* 0x3780000000007811 */ /* 0x000fc800078eb8ff */
[----:B------:R-:W-:Y:S02]  /*1a40*/  LOP3.LUT R19, R0, R2, R19, 0xfe, !PT ;  /* 0x0000000200137212 */ /* 0x000fe400078efe13 */
.L_x_4199:
[----:B------:R-:W-:Y:S05]  /*1a50*/  BSYNC B0 ;  /* 0x0000000000007941 */ /* 0x000fea0003800000 */
.L_x_4198:
[----:B------:R-:W0:Y:S01]  /*1a60*/  F2I.FTZ.TRUNC.NTZ R19, R19 ;  /* 0x0000001300137305 */ /* 0x000e22000021f100 */
[----:B------:R-:W-:Y:S05]  /*1a70*/  BRA `(.L_x_4179) ;  /* 0x0000029000007947 */ /* 0x000fea0003800000 */
.L_x_4191:
        /* <DEDUP_REMOVED lines=14> */
.L_x_4205:
[----:B------:R-:W-:Y:S05]  /*1b60*/  BSYNC B0 ;  /* 0x0000000000007941 */ /* 0x000fea0003800000 */
.L_x_4204:
[----:B------:R-:W0:Y:S01]  /*1b70*/  F2I.FTZ.TRUNC.NTZ R19, R19 ;  /* 0x0000001300137305 */ /* 0x000e22000021f100 */
[----:B------:R-:W-:Y:S05]  /*1b80*/  BRA `(.L_x_4179) ;  /* 0x0000018000007947 */ /* 0x000fea0003800000 */
.L_x_4178:
        /* <DEDUP_REMOVED lines=11> */
[----:B------:R-:W-:-:S02]  /*1c40*/  IMAD.MOV.U32 R19, RZ, RZ, RZ ;  /* 0x000000ffff137224 */ /* 0x000fc400078e00ff */
[----:B------:R-:W-:Y:S01]  /*1c50*/  LEPC R14 ;  /* 0x00000000000e734e */ /* 0x000fe20000000000 */
[----:B------:R-:W-:-:S02]  /*1c60*/  MOV R9, 0x1cd0 ;  /* 0x00001cd000097802 */ /* 0x000fc40000000f00 */
[----:B------:R-:W-:Y:S02]  /*1c70*/  MOV R20, 0x1c50 ;  /* 0x00001c5000147802 */ /* 0x000fe40000000f00 */
[----:B------:R-:W-:Y:S02]  /*1c80*/  MOV R21, 0x0 ;  /* 0x0000000000157802 */ /* 0x000fe40000000f00 */
[----:B------:R-:W-:Y:S02]  /*1c90*/  MOV R0, 0x0 ;  /* 0x0000000000007802 */ /* 0x000fe40000000f00 */
[----:B------:R-:W-:-:S04]  /*1ca0*/  IADD3 R20, P0, P1, -R20, R9, R14 ;  /* 0x0000000914147210 */ /* 0x000fc8000791e10e */
[----:B------:R-:W-:-:S04]  /*1cb0*/  IADD3.X R21, ~R0, R21, R15, P0, P1 ;  /* 0x0000001500157210 */ /* 0x000fc800007e250f */
[----:B0-----:R-:W-:Y:S05]  /*1cc0*/  CALL.ABS.NOINC R2 ;  /* 0x0000000002007343 */ /* 0x001fea0003c00000 */
[----:B------:R-:W-:Y:S05]  /*1cd0*/  BRA `(.L_x_4179) ;  /* 0x0000003000007947 */ /* 0x000fea0003800000 */
.L_x_4203:
[----:B------:R0:W5:Y:S01]  /*1ce0*/  LDG.E R19, [R2.64] ;  /* 0x0000002402137981 */ /* 0x000162000c1e1900 */
[----:B------:R-:W-:Y:S05]  /*1cf0*/  BRA `(.L_x_4179) ;  /* 0x0000001000007947 */ /* 0x000fea0003800000 */
.L_x_4202:
[----:B------:R0:W5:Y:S02]  /*1d00*/  LDG.E R19, [R2.64] ;  /* 0x0000002402137981 */ /* 0x000164000c1e1900 */
.L_x_4179:
[----:B0-----:R-:W0:Y:S01]  /*1d10*/  LDC.U8 R3, c[0x0][0x378] ;  /* 0x0000de00ff037b82 */ /* 0x001e220000000000 */
[----:B-1---5:R-:W-:Y:S02]  /*1d20*/  LOP3.LUT R2, R19, c[0x0][0x374], RZ, 0x3c, !PT ;  /* 0x0000dd0013027a12 */ /* 0x022fe400078e3cff */
        /* <DEDUP_REMOVED lines=13> */
.L_x_4209:
[----:B------:R0:W-:Y:S01]  /*1e00*/  STG.E.U8 [R16.64], R2 ;  /* 0x0000000210007986 */ /* 0x0001e2000c101124 */
[----:B------:R-:W-:Y:S05]  /*1e10*/  BRA `(.L_x_4211) ;  /* 0x00000d7000007947 */ /* 0x000fea0003800000 */
.L_x_4208:
[----:B------:R-:W-:-:S13]  /*1e20*/  ISETP.NE.AND P0, PT, R0, 0x2, PT ;  /* 0x000000020000780c */ /* 0x000fda0003f05270 */
[----:B------:R-:W-:Y:S05]  /*1e30*/  @!P0 BRA `(.L_x_4212) ;  /* 0x0000009000008947 */ /* 0x000fea0003800000 */
[----:B------:R-:W-:-:S13]  /*1e40*/  ISETP.NE.AND P0, PT, R0, 0x3, PT ;  /* 0x000000030000780c */ /* 0x000fda0003f05270 */
[----:B------:R-:W-:Y:S05]  /*1e50*/  @!P0 BRA `(.L_x_4213) ;  /* 0x0000005000008947 */ /* 0x000fea0003800000 */
[----:B------:R-:W-:-:S13]  /*1e60*/  ISETP.NE.AND P0, PT, R0, 0x4, PT ;  /* 0x000000040000780c */ /* 0x000fda0003f05270 */
[----:B------:R-:W-:Y:S05]  /*1e70*/  @P0 BRA `(.L_x_4210) ;  /* 0x00000b9000000947 */ /* 0x000fea0003800000 */
[----:B------:R-:W-:-:S05]  /*1e80*/  SHF.R.S32.HI R3, RZ, 0x1f, R2 ;  /* 0x0000001fff037819 */ /* 0x000fca0000011402 */
[----:B------:R0:W-:Y:S01]  /*1e90*/  STG.E.64 [R16.64], R2 ;  /* 0x0000000210007986 */ /* 0x0001e2000c101b24 */
[----:B------:R-:W-:Y:S05]  /*1ea0*/  BRA `(.L_x_4211) ;  /* 0x00000ce000007947 */ /* 0x000fea0003800000 */
.L_x_4213:
[----:B------:R0:W-:Y:S01]  /*1eb0*/  STG.E [R16.64], R2 ;  /* 0x0000000210007986 */ /* 0x0001e2000c101924 */
[----:B------:R-:W-:Y:S05]  /*1ec0*/  BRA `(.L_x_4211) ;  /* 0x00000cc000007947 */ /* 0x000fea0003800000 */
.L_x_4212:
[----:B------:R0:W-:Y:S01]  /*1ed0*/  STG.E.U16 [R16.64], R2 ;  /* 0x0000000210007986 */ /* 0x0001e2000c101524 */
[----:B------:R-:W-:Y:S05]  /*1ee0*/  BRA `(.L_x_4211) ;  /* 0x00000ca000007947 */ /* 0x000fea0003800000 */
.L_x_4207:
[----:B------:R-:W-:-:S13]  /*1ef0*/  ISETP.GT.AND P0, PT, R0, 0x6, PT ;  /* 0x000000060000780c */ /* 0x000fda0003f04270 */
[----:B------:R-:W-:Y:S05]  /*1f00*/  @P0 BRA `(.L_x_4214) ;  /* 0x000000b000000947 */ /* 0x000fea0003800000 */
[----:B------:R-:W-:-:S13]  /*1f10*/  ISETP.NE.AND P0, PT, R0, 0x5, PT ;  /* 0x000000050000780c */ /* 0x000fda0003f05270 */
[----:B------:R-:W-:Y:S05]  /*1f20*/  @!P0 BRA `(.L_x_4215) ;  /* 0x0000005000008947 */ /* 0x000fea0003800000 */
[----:B------:R-:W-:-:S13]  /*1f30*/  ISETP.NE.AND P0, PT, R0, 0x6, PT ;  /* 0x000000060000780c */ /* 0x000fda0003f05270 */
[----:B------:R-:W-:Y:S05]  /*1f40*/  @P0 BRA `(.L_x_4210) ;  /* 0x00000ac000000947 */ /* 0x000fea0003800000 */
[----:B------:R-:W0:Y:S02]  /*1f50*/  I2F R3, R2 ;  /* 0x0000000200037306 */ /* 0x000e240000201400 */
[----:B0-----:R0:W-:Y:S01]  /*1f60*/  STG.E [R16.64], R3 ;  /* 0x0000000310007986 */ /* 0x0011e2000c101924 */
[----:B------:R-:W-:Y:S05]  /*1f70*/  BRA `(.L_x_4211) ;  /* 0x00000c1000007947 */ /* 0x000fea0003800000 */
.L_x_4215:
[----:B------:R-:W0:Y:S02]  /*1f80*/  I2F R0, R2 ;  /* 0x0000000200007306 */ /* 0x000e240000201400 */
[----:B0-----:R-:W-:-:S05]  /*1f90*/  F2FP.PACK_AB R0, RZ, R0 ;  /* 0x00000000ff00723e */ /* 0x001fca00000000ff */
[----:B------:R0:W-:Y:S01]  /*1fa0*/  STG.E.U16 [R16.64], R0 ;  /* 0x0000000010007986 */ /* 0x0001e2000c101524 */
[----:B------:R-:W-:Y:S05]  /*1fb0*/  BRA `(.L_x_4211) ;  /* 0x00000bd000007947 */ /* 0x000fea0003800000 */
.L_x_4214:
[----:B------:R-:W-:-:S13]  /*1fc0*/  ISETP.NE.AND P0, PT, R0, 0x7, PT ;  /* 0x000000070000780c */ /* 0x000fda0003f05270 */
[----:B------:R-:W-:Y:S05]  /*1fd0*/  @!P0 BRA `(.L_x_4216) ;  /* 0x000000d000008947 */ /* 0x000fea0003800000 */
[----:B------:R-:W-:-:S13]  /*1fe0*/  ISETP.NE.AND P0, PT, R0, 0x8, PT ;  /* 0x000000080000780c */ /* 0x000fda0003f05270 */
[----:B------:R-:W-:Y:S05]  /*1ff0*/  @!P0 BRA `(.L_x_4217) ;  /* 0x0000006000008947 */ /* 0x000fea0003800000 */
[----:B------:R-:W-:-:S13]  /*2000*/  ISETP.NE.AND P0, PT, R0, 0x9, PT ;  /* 0x000000090000780c */ /* 0x000fda0003f05270 */
[----:B------:R-:W-:Y:S05]  /*2010*/  @P0 BRA `(.L_x_4210) ;  /* 0x000009f000000947 */ /* 0x000fea0003800000 */
[----:B------:R-:W0:Y:S01]  /*2020*/  I2F R2, R2 ;  /* 0x0000000200027306 */ /* 0x000e220000201400 */
[----:B------:R-:W-:-:S05]  /*2030*/  IMAD.MOV.U32 R3, RZ, RZ, RZ ;  /* 0x000000ffff037224 */ /* 0x000fca00078e00ff */
[----:B0-----:R0:W-:Y:S01]  /*2040*/  STG.E.64 [R16.64], R2 ;  /* 0x0000000210007986 */ /* 0x0011e2000c101b24 */
[----:B------:R-:W-:Y:S05]  /*2050*/  BRA `(.L_x_4211) ;  /* 0x00000b3000007947 */ /* 0x000fea0003800000 */
.L_x_4217:
[----:B------:R-:W0:Y:S02]  /*2060*/  I2F R2, R2 ;  /* 0x0000000200027306 */ /* 0x000e240000201400 */
[----:B0-----:R-:W-:-:S04]  /*2070*/  F2FP.PACK_AB R3, RZ, R2 ;  /* 0x00000002ff03723e */ /* 0x001fc800000000ff */
[----:B------:R-:W-:-:S05]  /*2080*/  PRMT R3, R3, 0x5410, RZ ;  /* 0x0000541003037816 */ /* 0x000fca00000000ff */
[----:B------:R0:W-:Y:S01]  /*2090*/  STG.E [R16.64], R3 ;  /* 0x0000000310007986 */ /* 0x0001e2000c101924 */
[----:B------:R-:W-:Y:S05]  /*20a0*/  BRA `(.L_x_4211) ;  /* 0x00000ae000007947 */ /* 0x000fea0003800000 */
.L_x_4216:
[----:B------:R-:W0:Y:S02]  /*20b0*/  I2F.F64 R2, R2 ;  /* 0x0000000200027312 */ /* 0x000e240000201c00 */
[----:B0-----:R0:W-:Y:S01]  /*20c0*/  STG.E.64 [R16.64], R2 ;  /* 0x0000000210007986 */ /* 0x0011e2000c101b24 */
[----:B------:R-:W-:Y:S05]  /*20d0*/  BRA `(.L_x_4211) ;  /* 0x00000ab000007947 */ /* 0x000fea0003800000 */
.L_x_4206:
        /* <DEDUP_REMOVED lines=8> */
[----:B------:R-:W-:-:S04]  /*2160*/  ISETP.NE.AND P0, PT, R2, RZ, PT ;  /* 0x000000ff0200720c */ /* 0x000fc80003f05270 */
[----:B------:R-:W-:-:S05]  /*2170*/  SEL R3, RZ, 0x1, !P0 ;  /* 0x00000001ff037807 */ /* 0x000fca0004000000 */
[----:B------:R0:W-:Y:S01]  /*2180*/  STG.E.U8 [R16.64], R3 ;  /* 0x0000000310007986 */ /* 0x0001e2000c101124 */
[----:B------:R-:W-:Y:S05]  /*2190*/  BRA `(.L_x_4211) ;  /* 0x000009f000007947 */ /* 0x000fea0003800000 */
.L_x_4220:
[----:B------:R-:W0:Y:S01]  /*21a0*/  I2F.F64 R4, R2 ;  /* 0x0000000200047312 */ /* 0x000e220000201c00 */
[----:B------:R-:W-:-:S05]  /*21b0*/  CS2R R6, SRZ ;  /* 0x0000000000067805 */ /* 0x000fca000001ff00 */
[----:B0-----:R0:W-:Y:S01]  /*21c0*/  STG.E.128 [R16.64], R4 ;  /* 0x0000000410007986 */ /* 0x0011e2000c101d24 */
[----:B------:R-:W-:Y:S05]  /*21d0*/  BRA `(.L_x_4211) ;  /* 0x000009b000007947 */ /* 0x000fea0003800000 */
.L_x_4219:
[----:B------:R-:W-:-:S13]  /*21e0*/  ISETP.NE.AND P0, PT, R0, 0xf, PT ;  /* 0x0000000f0000780c */ /* 0x000fda0003f05270 */
[----:B------:R-:W-:Y:S05]  /*21f0*/  @!P0 BRA `(.L_x_4221) ;  /* 0x000002d000008947 */ /* 0x000fea0003800000 */
[----:B------:R-:W-:-:S13]  /*2200*/  ISETP.NE.AND P0, PT, R0, 0x17, PT ;  /* 0x000000170000780c */ /* 0x000fda0003f05270 */
[----:B------:R-:W-:Y:S05]  /*2210*/  @!P0 BRA `(.L_x_4222) ;  /* 0x0000015000008947 */ /* 0x000fea0003800000 */
[----:B------:R-:W-:-:S13]  /*2220*/  ISETP.NE.AND P0, PT, R0, 0x18, PT ;  /* 0x000000180000780c */ /* 0x000fda0003f05270 */
[----:B------:R-:W-:Y:S05]  /*2230*/  @P0 BRA `(.L_x_4210) ;  /* 0x000007d000000947 */ /* 0x000fea0003800000 */
[----:B------:R-:W0:Y:S01]  /*2240*/  I2F R5, R2 ;  /* 0x0000000200057306 */ /* 0x000e220000201400 */
        /* <DEDUP_REMOVED lines=14> */
.L_x_4224:
[----:B------:R-:W-:Y:S05]  /*2330*/  BSYNC B0 ;  /* 0x0000000000007941 */ /* 0x000fea0003800000 */
.L_x_4223:
[----:B------:R-:W-:-:S05]  /*2340*/  LOP3.LUT R3, R0, R3, RZ, 0xfc, !PT ;  /* 0x0000000300037212 */ /* 0x000fca00078efcff */
[----:B------:R0:W-:Y:S01]  /*2350*/  STG.E.U8 [R16.64], R3 ;  /* 0x0000000310007986 */ /* 0x0001e2000c101124 */
[----:B------:R-:W-:Y:S05]  /*2360*/  BRA `(.L_x_4211) ;  /* 0x0000082000007947 */ /* 0x000fea0003800000 */
.L_x_4222:
[----:B------:R-:W0:Y:S01]  /*2370*/  I2F R5, R2 ;  /* 0x0000000200057306 */ /* 0x000e220000201400 */
        /* <DEDUP_REMOVED lines=12> */
.L_x_4226:
[----:B------:R-:W-:Y:S01]  /*2440*/  IMAD.MOV.U32 R0, RZ, RZ, 0x7f ;  /* 0x0000007fff007424 */ /* 0x000fe200078e00ff */
[----:B------:R-:W-:-:S04]  /*2450*/  ISETP.GT.U32.AND P0, PT, R3, 0x7f800000, PT ;  /* 0x7f8000000300780c */ /* 0x000fc80003f04070 */
[----:B------:R-:W-:-:S04]  /*2460*/  SEL R0, R0, 0x7c, P0 ;  /* 0x0000007c00007807 */ /* 0x000fc80000000000 */
.L_x_4227:
[----:B------:R-:W-:Y:S05]  /*2470*/  BSYNC B0 ;  /* 0x0000000000007941 */ /* 0x000fea0003800000 */
.L_x_4225:
[----:B------:R-:W-:-:S04]  /*2480*/  LOP3.LUT R2, R5, 0x80000000, RZ, 0xc0, !PT ;  /* 0x8000000005027812 */ /* 0x000fc800078ec0ff */
[----:B------:R-:W-:-:S04]  /*2490*/  SHF.R.U32.HI R3, RZ, 0x18, R2 ;  /* 0x00000018ff037819 */ /* 0x000fc80000011602 */
[----:B------:R-:W-:-:S05]  /*24a0*/  LOP3.LUT R3, R0, R3, RZ, 0xfc, !PT ;  /* 0x0000000300037212 */ /* 0x000fca00078efcff */
[----:B------:R0:W-:Y:S01]  /*24b0*/  STG.E.U8 [R16.64], R3 ;  /* 0x0000000310007986 */ /* 0x0001e2000c101124 */
[----:B------:R-:W-:Y:S05]  /*24c0*/  BRA `(.L_x_4211) ;  /* 0x000006c000007947 */ /* 0x000fea0003800000 */
.L_x_4221:
[----:B------:R-:W0:Y:S02]  /*24d0*/  I2F R0, R2 ;  /* 0x0000000200007306 */ /* 0x000e240000201400 */
[----:B0-----:R-:W-:-:S05]  /*24e0*/  F2FP.BF16.PACK_AB R0, RZ, R0 ;  /* 0x00000000ff00723e */ /* 0x001fca00000010ff */
[----:B------:R0:W-:Y:S01]  /*24f0*/  STG.E.U16 [R16.64], R0 ;  /* 0x0000000010007986 */ /* 0x0001e2000c101524 */
[----:B------:R-:W-:Y:S05]  /*2500*/  BRA `(.L_x_4211) ;  /* 0x0000068000007947 */ /* 0x000fea0003800000 */
.L_x_4218:
        /* <DEDUP_REMOVED lines=10> */
.L_x_4230:
[----:B------:R-:W0:Y:S01]  /*25b0*/  I2F R5, R2 ;  /* 0x0000000200057306 */ /* 0x000e220000201400 */
        /* <DEDUP_REMOVED lines=16> */
.L_x_4233:
[----:B------:R-:W-:-:S04]  /*26c0*/  LOP3.LUT R2, R5, 0x80000000, RZ, 0xc0, !PT ;  /* 0x8000000005027812 */ /* 0x000fc800078ec0ff */
[----:B------:R-:W-:-:S04]  /*26d0*/  SHF.R.U32.HI R3, RZ, 0x18, R2 ;  /* 0x00000018ff037819 */ /* 0x000fc80000011602 */
[----:B------:R-:W-:-:S04]  /*26e0*/  LOP3.LUT R0, R0, R3, RZ, 0xfc, !PT ;  /* 0x0000000300007212 */ /* 0x000fc800078efcff */
[----:B------:R-:W-:Y:S02]  /*26f0*/  PRMT R8, R0, 0x7610, R8 ;  /* 0x0000761000087816 */ /* 0x000fe40000000008 */
.L_x_4232:
[----:B------:R-:W-:Y:S05]  /*2700*/  BSYNC B0 ;  /* 0x0000000000007941 */ /* 0x000fea0003800000 */
.L_x_4231:
[----:B------:R0:W-:Y:S01]  /*2710*/  STG.E.U8 [R16.64], R8 ;  /* 0x0000000810007986 */ /* 0x0001e2000c101124 */
[----:B------:R-:W-:Y:S05]  /*2720*/  BRA `(.L_x_4211) ;  /* 0x0000046000007947 */ /* 0x000fea0003800000 */
.L_x_4229:
        /* <DEDUP_REMOVED lines=17> */
.L_x_4236:
[----:B------:R-:W-:-:S04]  /*2840*/  LOP3.LUT R2, R5, 0x80000000, RZ, 0xc0, !PT ;  /* 0x8000000005027812 */ /* 0x000fc800078ec0ff */
[----:B------:R-:W-:-:S04]  /*2850*/  SHF.R.U32.HI R3, RZ, 0x18, R2 ;  /* 0x00000018ff037819 */ /* 0x000fc80000011602 */
[----:B------:R-:W-:-:S04]  /*2860*/  LOP3.LUT R0, R0, R3, RZ, 0xfc, !PT ;  /* 0x0000000300007212 */ /* 0x000fc800078efcff */
[----:B------:R-:W-:Y:S02]  /*2870*/  PRMT R8, R0, 0x7610, R8 ;  /* 0x0000761000087816 */ /* 0x000fe40000000008 */
.L_x_4235:
[----:B------:R-:W-:Y:S05]  /*2880*/  BSYNC B0 ;  /* 0x0000000000007941 */ /* 0x000fea0003800000 */
.L_x_4234:
[----:B------:R0:W-:Y:S01]  /*2890*/  STG.E.U8 [R16.64], R8 ;  /* 0x0000000810007986 */ /* 0x0001e2000c101124 */
[----:B------:R-:W-:Y:S05]  /*28a0*/  BRA `(.L_x_4211) ;  /* 0x000002e000007947 */ /* 0x000fea0003800000 */
.L_x_4228:
[----:B------:R-:W-:-:S13]  /*28b0*/  ISETP.NE.AND P0, PT, R0, 0x1c, PT ;  /* 0x0000001c0000780c */ /* 0x000fda0003f05270 */
[----:B------:R-:W-:Y:S05]  /*28c0*/  @!P0 BRA `(.L_x_4237) ;  /* 0x000002b000008947 */ /* 0x000fea0003800000 */
[----:B------:R-:W-:-:S13]  /*28d0*/  ISETP.NE.AND P0, PT, R0, 0x1d, PT ;  /* 0x0000001d0000780c */ /* 0x000fda0003f05270 */
[----:B------:R-:W-:Y:S05]  /*28e0*/  @!P0 BRA `(.L_x_4238) ;  /* 0x0000026000008947 */ /* 0x000fea0003800000 */
[----:B------:R-:W-:-:S13]  /*28f0*/  ISETP.NE.AND P0, PT, R0, 0x2c, PT ;  /* 0x0000002c0000780c */ /* 0x000fda0003f05270 */
[----:B------:R-:W-:Y:S05]  /*2900*/  @P0 BRA `(.L_x_4210) ;  /* 0x0000010000000947 */ /* 0x000fea0003800000 */
[----:B------:R-:W0:Y:S01]  /*2910*/  I2F R2, R2 ;  /* 0x0000000200027306 */ /* 0x000e220000201400 */
        /* <DEDUP_REMOVED lines=15> */
.L_x_4210:
        /* <DEDUP_REMOVED lines=20> */
.L_x_4238:
[----:B------:R-:W-:-:S05]  /*2b50*/  SHF.R.S32.HI R3, RZ, 0x1f, R2 ;  /* 0x0000001fff037819 */ /* 0x000fca0000011402 */
[----:B------:R0:W-:Y:S01]  /*2b60*/  STG.E.64 [R16.64], R2 ;  /* 0x0000000210007986 */ /* 0x0001e2000c101b24 */
[----:B------:R-:W-:Y:S05]  /*2b70*/  BRA `(.L_x_4211) ;  /* 0x0000001000007947 */ /* 0x000fea0003800000 */
.L_x_4237:
[----:B------:R0:W-:Y:S02]  /*2b80*/  STG.E [R16.64], R2 ;  /* 0x0000000210007986 */ /* 0x0001e4000c101924 */
.L_x_4211:
[----:B------:R-:W-:-:S05]  /*2b90*/  IMAD R18, R18, 0x200, R23 ;  /* 0x0000020012127824 */ /* 0x000fca00078e0217 */
[----:B------:R-:W-:Y:S02]  /*2ba0*/  IADD3 R19, R18, 0x80, RZ ;  /* 0x0000008012137810 */ /* 0x000fe40007ffe0ff */
.L_x_4172:
[----:B------:R-:W-:Y:S05]  /*2bb0*/  BSYNC B6 ;  /* 0x0000000000067941 */ /* 0x000fea0003800000 */
.L_x_4171:
        /* <DEDUP_REMOVED lines=231> */
.L_x_4241:
        /* <DEDUP_REMOVED lines=18> */
.L_x_4245:
[----:B------:R0:W5:Y:S01]  /*3b50*/  LDG.E.U8 R18, [R2.64] ;  /* 0x0000002402127981 */ /* 0x000162000c1e1100 */
[----:B------:R-:W-:Y:S05]  /*3b60*/  BRA `(.L_x_4247) ;  /* 0x00000d0000007947 */ /* 0x000fea0003800000 */
.L_x_4244:
        /* <DEDUP_REMOVED lines=8> */
.L_x_4249:
[----:B------:R0:W5:Y:S01]  /*3bf0*/  LDG.E R18, [R2.64] ;  /* 0x0000002402127981 */ /* 0x000162000c1e1900 */
[----:B------:R-:W-:Y:S05]  /*3c00*/  BRA `(.L_x_4247) ;  /* 0x00000c6000007947 */ /* 0x000fea0003800000 */
.L_x_4248:
[----:B------:R0:W5:Y:S01]  /*3c10*/  LDG.E.S16 R18, [R2.64] ;  /* 0x0000002402127981 */ /* 0x000162000c1e1700 */
[----:B------:R-:W-:Y:S05]  /*3c20*/  BRA `(.L_x_4247) ;  /* 0x00000c4000007947 */ /* 0x000fea0003800000 */
.L_x_4243:
        /* <DEDUP_REMOVED lines=9> */
.L_x_4251:
[----:B------:R-:W2:Y:S02]  /*3cc0*/  LDG.E.U16 R2, [R2.64] ;  /* 0x0000002402027981 */ /* 0x000ea4000c1e1500 */
[----:B--2---:R-:W-:-:S06]  /*3cd0*/  HADD2.F32 R18, -RZ, R2.H0_H0 ;  /* 0x20000002ff127230 */ /* 0x004fcc0000004100 */
[----:B------:R-:W0:Y:S01]  /*3ce0*/  F2I.FTZ.TRUNC.NTZ R18, R18 ;  /* 0x0000001200127305 */ /* 0x000e22000021f100 */
[----:B------:R-:W-:Y:S05]  /*3cf0*/  BRA `(.L_x_4247) ;  /* 0x00000b7000007947 */ /* 0x000fea0003800000 */
.L_x_4250:
        /* <DEDUP_REMOVED lines=9> */
.L_x_4253:
[----:B------:R-:W2:Y:S02]  /*3d90*/  LDG.E.U16 R2, [R2.64] ;  /* 0x0000002402027981 */ /* 0x000ea4000c1e1500 */
[----:B--2---:R-:W-:-:S06]  /*3da0*/  HADD2.F32 R18, -RZ, R2.H0_H0 ;  /* 0x20000002ff127230 */ /* 0x004fcc0000004100 */
[----:B------:R-:W0:Y:S01]  /*3db0*/  F2I.FTZ.TRUNC.NTZ R18, R18 ;  /* 0x0000001200127305 */ /* 0x000e22000021f100 */
[----:B------:R-:W-:Y:S05]  /*3dc0*/  BRA `(.L_x_4247) ;  /* 0x00000aa000007947 */ /* 0x000fea0003800000 */
.L_x_4252:
[----:B------:R-:W2:Y:S02]  /*3dd0*/  LDG.E.64 R2, [R2.64] ;  /* 0x0000002402027981 */ /* 0x000ea4000c1e1b00 */
[----:B--2---:R0:W1:Y:S01]  /*3de0*/  F2I.F64.TRUNC R18, R2 ;  /* 0x0000000200127311 */ /* 0x004062000030d100 */
[----:B------:R-:W-:Y:S05]  /*3df0*/  BRA `(.L_x_4247) ;  /* 0x00000a7000007947 */ /* 0x000fea0003800000 */
.L_x_4242:
        /* <DEDUP_REMOVED lines=12> */
.L_x_4256:
[----:B------:R-:W2:Y:S02]  /*3ec0*/  LDG.E.64 R2, [R2.64] ;  /* 0x0000002402027981 */ /* 0x000ea4000c1e1b00 */
[----:B--2---:R0:W1:Y:S01]  /*3ed0*/  F2I.F64.TRUNC R18, R2 ;  /* 0x0000000200127311 */ /* 0x004062000030d100 */
[----:B------:R-:W-:Y:S05]  /*3ee0*/  BRA `(.L_x_4247) ;  /* 0x0000098000007947 */ /* 0x000fea0003800000 */
.L_x_4255:
        /* <DEDUP_REMOVED lines=27> */
.L_x_4258:
        /* <DEDUP_REMOVED lines=14> */
.L_x_4257:
[----:B------:R-:W2:Y:S02]  /*4180*/  LDG.E.U16 R18, [R2.64] ;  /* 0x0000002402127981 */ /* 0x000ea4000c1e1500 */
[----:B--2---:R-:W-:-:S06]  /*4190*/  PRMT R18, RZ, 0x5410, R18 ;  /* 0x00005410ff127816 */ /* 0x004fcc0000000012 */
[----:B------:R-:W0:Y:S01]  /*41a0*/  F2I.FTZ.TRUNC.NTZ R18, R18 ;  /* 0x0000001200127305 */ /* 0x000e22000021f100 */
[----:B------:R-:W-:Y:S05]  /*41b0*/  BRA `(.L_x_4247) ;  /* 0x000006b000007947 */ /* 0x000fea0003800000 */
.L_x_4254:
        /* <DEDUP_REMOVED lines=10> */
.L_x_4261:
        /* <DEDUP_REMOVED lines=21> */
.L_x_4265:
[----:B------:R-:W-:Y:S05]  /*43b0*/  BSYNC B1 ;  /* 0x0000000000017941 */ /* 0x000fea0003800000 */
.L_x_4264:
[----:B------:R-:W-:Y:S01]  /*43c0*/  IMAD.SHL.U32 R2, R2, 0x100000, RZ ;  /* 0x0010000002027824 */ /* 0x000fe200078e00ff */
[----:B------:R-:W-:-:S04]  /*43d0*/  LEA R3, R0, 0x3b800000, 0x17 ;  /* 0x3b80000000037811 */ /* 0x000fc800078eb8ff */
[----:B------:R-:W-:Y:S02]  /*43e0*/  LOP3.LUT R18, R3, R2, R18, 0xfe, !PT ;  /* 0x0000000203127212 */ /* 0x000fe400078efe12 */
.L_x_4263:
[----:B------:R-:W-:Y:S05]  /*43f0*/  BSYNC B0 ;  /* 0x0000000000007941 */ /* 0x000fea0003800000 */
.L_x_4262:
[----:B------:R-:W0:Y:S01]  /*4400*/  F2I.FTZ.TRUNC.NTZ R18, R18 ;  /* 0x0000001200127305 */ /* 0x000e22000021f100 */
[----:B------:R-:W-:Y:S05]  /*4410*/  BRA `(.L_x_4247) ;  /* 0x0000045000007947 */ /* 0x000fea0003800000 */
.L_x_4260:
        /* <DEDUP_REMOVED lines=21> */
.L_x_4269:
[----:B------:R-:W-:Y:S05]  /*4570*/  BSYNC B1 ;  /* 0x0000000000017941 */ /* 0x000fea0003800000 */
.L_x_4268:
[----:B------:R-:W-:Y:S01]  /*4580*/  IMAD.SHL.U32 R2, R2, 0x200000, RZ ;  /* 0x0020000002027824 */ /* 0x000fe200078e00ff */
[----:B------:R-:W-:-:S04]  /*4590*/  LEA R3, R0, 0x37800000, 0x17 ;  /* 0x3780000000037811 */ /* 0x000fc800078eb8ff */
[----:B------:R-:W-:Y:S02]  /*45a0*/  LOP3.LUT R18, R3, R2, R18, 0xfe, !PT ;  /* 0x0000000203127212 */ /* 0x000fe400078efe12 */
.L_x_4267:
[----:B------:R-:W-:Y:S05]  /*45b0*/  BSYNC B0 ;  /* 0x0000000000007941 */ /* 0x000fea0003800000 */
.L_x_4266:
[----:B------:R-:W0:Y:S01]  /*45c0*/  F2I.FTZ.TRUNC.NTZ R18, R18 ;  /* 0x0000001200127305 */ /* 0x000e22000021f100 */
[----:B------:R-:W-:Y:S05]  /*45d0*/  BRA `(.L_x_4247) ;  /* 0x0000029000007947 */ /* 0x000fea0003800000 */
.L_x_4259:
        /* <DEDUP_REMOVED lines=14> */
.L_x_4273:
[----:B------:R-:W-:Y:S05]  /*46c0*/  BSYNC B0 ;  /* 0x0000000000007941 */ /* 0x000fea0003800000 */
.L_x_4272:
[----:B------:R-:W0:Y:S01]  /*46d0*/  F2I.FTZ.TRUNC.NTZ R18, R18 ;  /* 0x0000001200127305 */ /* 0x000e22000021f100 */
[----:B------:R-:W-:Y:S05]  /*46e0*/  BRA `(.L_x_4247) ;  /* 0x0000018000007947 */ /* 0x000fea0003800000 */
.L_x_4246:
        /* <DEDUP_REMOVED lines=21> */
.L_x_4271:
[----:B------:R0:W5:Y:S01]  /*4840*/  LDG.E R18, [R2.64] ;  /* 0x0000002402127981 */ /* 0x000162000c1e1900 */
[----:B------:R-:W-:Y:S05]  /*4850*/  BRA `(.L_x_4247) ;  /* 0x0000001000007947 */ /* 0x000fea0003800000 */
.L_x_4270:
[----:B------:R0:W5:Y:S02]  /*4860*/  LDG.E R18, [R2.64] ;  /* 0x0000002402127981 */ /* 0x000164000c1e1900 */
.L_x_4247:
        /* <DEDUP_REMOVED lines=15> */
.L_x_4277:
[----:B------:R0:W-:Y:S01]  /*4960*/  STG.E.U8 [R16.64], R2 ;  /* 0x0000000210007986 */ /* 0x0001e2000c101124 */
[----:B------:R-:W-:Y:S05]  /*4970*/  BRA `(.L_x_4279) ;  /* 0x00000d7000007947 */ /* 0x000fea0003800000 */
.L_x_4276:
        /* <DEDUP_REMOVED lines=9> */
.L_x_4281:
[----:B------:R0:W-:Y:S01]  /*4a10*/  STG.E [R16.64], R2 ;  /* 0x0000000210007986 */ /* 0x0001e2000c101924 */
[----:B------:R-:W-:Y:S05]  /*4a20*/  BRA `(.L_x_4279) ;  /* 0x00000cc000007947 */ /* 0x000fea0003800000 */
.L_x_4280:
[----:B------:R0:W-:Y:S01]  /*4a30*/  STG.E.U16 [R16.64], R2 ;  /* 0x0000000210007986 */ /* 0x0001e2000c101524 */
[----:B------:R-:W-:Y:S05]  /*4a40*/  BRA `(.L_x_4279) ;  /* 0x00000ca000007947 */ /* 0x000fea0003800000 */
.L_x_4275:
        /* <DEDUP_REMOVED lines=9> */
.L_x_4283:
[----:B------:R-:W0:Y:S02]  /*4ae0*/  I2F R0, R2 ;  /* 0x0000000200007306 */ /* 0x000e240000201400 */
[----:B0-----:R-:W-:-:S05]  /*4af0*/  F2FP.PACK_AB R0, RZ, R0 ;  /* 0x00000000ff00723e */ /* 0x001fca00000000ff */
[----:B------:R0:W-:Y:S01]  /*4b00*/  STG.E.U16 [R16.64], R0 ;  /* 0x0000000010007986 */ /* 0x0001e2000c101524 */
[----:B------:R-:W-:Y:S05]  /*4b10*/  BRA `(.L_x_4279) ;  /* 0x00000bd000007947 */ /* 0x000fea0003800000 */
.L_x_4282:
        /* <DEDUP_REMOVED lines=10> */
.L_x_4285:
[----:B------:R-:W0:Y:S02]  /*4bc0*/  I2F R2, R2 ;  /* 0x0000000200027306 */ /* 0x000e240000201400 */
[----:B0-----:R-:W-:-:S04]  /*4bd0*/  F2FP.PACK_AB R3, RZ, R2 ;  /* 0x00000002ff03723e */ /* 0x001fc800000000ff */
[----:B------:R-:W-:-:S05]  /*4be0*/  PRMT R3, R3, 0x5410, RZ ;  /* 0x0000541003037816 */ /* 0x000fca00000000ff */
[----:B------:R0:W-:Y:S01]  /*4bf0*/  STG.E [R16.64], R3 ;  /* 0x0000000310007986 */ /* 0x0001e2000c101924 */
[----:B------:R-:W-:Y:S05]  /*4c00*/  BRA `(.L_x_4279) ;  /* 0x00000ae000007947 */ /* 0x000fea0003800000 */
.L_x_4284:
[----:B------:R-:W0:Y:S02]  /*4c10*/  I2F.F64 R2, R2 ;  /* 0x0000000200027312 */ /* 0x000e240000201c00 */
[----:B0-----:R0:W-:Y:S01]  /*4c20*/  STG.E.64 [R16.64], R2 ;  /* 0x0000000210007986 */ /* 0x0011e2000c101b24 */
[----:B------:R-:W-:Y:S05]  /*4c30*/  BRA `(.L_x_4279) ;  /* 0x00000ab000007947 */ /* 0x000fea0003800000 */
.L_x_4274:
        /* <DEDUP_REMOVED lines=12> */
.L_x_4288:
[----:B------:R-:W0:Y:S01]  /*4d00*/  I2F.F64 R4, R2 ;  /* 0x0000000200047312 */ /* 0x000e220000201c00 */
[----:B------:R-:W-:-:S05]  /*4d10*/  CS2R R6, SRZ ;  /* 0x0000000000067805 */ /* 0x000fca000001ff00 */
[----:B0-----:R0:W-:Y:S01]  /*4d20*/  STG.E.128 [R16.64], R4 ;  /* 0x0000000410007986 */ /* 0x0011e2000c101d24 */
[----:B------:R-:W-:Y:S05]  /*4d30*/  BRA `(.L_x_4279) ;  /* 0x000009b000007947 */ /* 0x000fea0003800000 */
.L_x_4287:
        /* <DEDUP_REMOVED lines=21> */
.L_x_4292:
[----:B------:R-:W-:Y:S05]  /*4e90*/  BSYNC B0 ;  /* 0x0000000000007941 */ /* 0x000fea0003800000 */
.L_x_4291:
[----:B------:R-:W-:-:S05]  /*4ea0*/  LOP3.LUT R3, R0, R3, RZ, 0xfc, !PT ;  /* 0x0000000300037212 */ /* 0x000fca00078efcff */
[----:B------:R0:W-:Y:S01]  /*4eb0*/  STG.E.U8 [R16.64], R3 ;  /* 0x0000000310007986 */ /* 0x0001e2000c101124 */
[----:B------:R-:W-:Y:S05]  /*4ec0*/  BRA `(.L_x_4279) ;  /* 0x0000082000007947 */ /* 0x000fea0003800000 */
.L_x_4290:
        /* <DEDUP_REMOVED lines=13> */
.L_x_4294:
[----:B------:R-:W-:Y:S01]  /*4fa0*/  IMAD.MOV.U32 R0, RZ, RZ, 0x7f ;  /* 0x0000007fff007424 */ /* 0x000fe200078e00ff */
[----:B------:R-:W-:-:S04]  /*4fb0*/  ISETP.GT.U32.AND P0, PT, R3, 0x7f800000, PT ;  /* 0x7f8000000300780c */ /* 0x000fc80003f04070 */
[----:B------:R-:W-:-:S04]  /*4fc0*/  SEL R0, R0, 0x7c, P0 ;  /* 0x0000007c00007807 */ /* 0x000fc80000000000 */
.L_x_4295:
[----:B------:R-:W-:Y:S05]  /*4fd0*/  BSYNC B0 ;  /* 0x0000000000007941 */ /* 0x000fea0003800000 */
.L_x_4293:
[----:B------:R-:W-:-:S04]  /*4fe0*/  LOP3.LUT R2, R5, 0x80000000, RZ, 0xc0, !PT ;  /* 0x8000000005027812 */ /* 0x000fc800078ec0ff */
[----:B------:R-:W-:-:S04]  /*4ff0*/  SHF.R.U32.HI R3, RZ, 0x18, R2 ;  /* 0x00000018ff037819 */ /* 0x000fc80000011602 */
[----:B------:R-:W-:-:S05]  /*5000*/  LOP3.LUT R3, R0, R3, RZ, 0xfc, !PT ;  /* 0x0000000300037212 */ /* 0x000fca00078efcff */
[----:B------:R0:W-:Y:S01]  /*5010*/  STG.E.U8 [R16.64], R3 ;  /* 0x0000000310007986 */ /* 0x0001e2000c101124 */
[----:B------:R-:W-:Y:S05]  /*5020*/  BRA `(.L_x_4279) ;  /* 0x000006c000007947 */ /* 0x000fea0003800000 */
.L_x_4289:
[----:B------:R-:W0:Y:S02]  /*5030*/  I2F R0, R2 ;  /* 0x0000000200007306 */ /* 0x000e240000201400 */
[----:B0-----:R-:W-:-:S05]  /*5040*/  F2FP.BF16.PACK_AB R0, RZ, R0 ;  /* 0x00000000ff00723e */ /* 0x001fca00000010ff */
[----:B------:R0:W-:Y:S01]  /*5050*/  STG.E.U16 [R16.64], R0 ;  /* 0x0000000010007986 */ /* 0x0001e2000c101524 */
[----:B------:R-:W-:Y:S05]  /*5060*/  BRA `(.L_x_4279) ;  /* 0x0000068000007947 */ /* 0x000fea0003800000 */
.L_x_4286:
        /* <DEDUP_REMOVED lines=10> */
.L_x_4298:
        /* <DEDUP_REMOVED lines=17> */
.L_x_4301:
[----:B------:R-:W-:-:S04]  /*5220*/  LOP3.LUT R2, R5, 0x80000000, RZ, 0xc0, !PT ;  /* 0x8000000005027812 */ /* 0x000fc800078ec0ff */
[----:B------:R-:W-:-:S04]  /*5230*/  SHF.R.U32.HI R3, RZ, 0x18, R2 ;  /* 0x00000018ff037819 */ /* 0x000fc80000011602 */
[----:B------:R-:W-:-:S04]  /*5240*/  LOP3.LUT R0, R0, R3, RZ, 0xfc, !PT ;  /* 0x0000000300007212 */ /* 0x000fc800078efcff */
[----:B------:R-:W-:Y:S02]  /*5250*/  PRMT R8, R0, 0x7610, R8 ;  /* 0x0000761000087816 */ /* 0x000fe40000000008 */
.L_x_4300:
[----:B------:R-:W-:Y:S05]  /*5260*/  BSYNC B0 ;  /* 0x0000000000007941 */ /* 0x000fea0003800000 */
.L_x_4299:
[----:B------:R0:W-:Y:S01]  /*5270*/  STG.E.U8 [R16.64], R8 ;  /* 0x0000000810007986 */ /* 0x0001e2000c101124 */
[----:B------:R-:W-:Y:S05]  /*5280*/  BRA `(.L_x_4279) ;  /* 0x0000046000007947 */ /* 0x000fea0003800000 */
.L_x_4297:
        /* <DEDUP_REMOVED lines=17> */
.L_x_4304:
[----:B------:R-:W-:-:S04]  /*53a0*/  LOP3.LUT R2, R5, 0x80000000, RZ, 0xc0, !PT ;  /* 0x8000000005027812 */ /* 0x000fc800078ec0ff */
[----:B------:R-:W-:-:S04]  /*53b0*/  SHF.R.U32.HI R3, RZ, 0x18, R2 ;  /* 0x00000018ff037819 */ /* 0x000fc80000011602 */
[----:B------:R-:W-:-:S04]  /*53c0*/  LOP3.LUT R0, R0, R3, RZ, 0xfc, !PT ;  /* 0x0000000300007212 */ /* 0x000fc800078efcff */
[----:B------:R-:W-:Y:S02]  /*53d0*/  PRMT R8, R0, 0x7610, R8 ;  /* 0x0000761000087816 */ /* 0x000fe40000000008 */
.L_x_4303:
[----:B------:R-:W-:Y:S05]  /*53e0*/  BSYNC B0 ;  /* 0x0000000000007941 */ /* 0x000fea0003800000 */
.L_x_4302:
[----:B------:R0:W-:Y:S01]  /*53f0*/  STG.E.U8 [R16.64], R8 ;  /* 0x0000000810007986 */ /* 0x0001e2000c101124 */
[----:B------:R-:W-:Y:S05]  /*5400*/  BRA `(.L_x_4279) ;  /* 0x000002e000007947 */ /* 0x000fea0003800000 */
.L_x_4296:
        /* <DEDUP_REMOVED lines=22> */
.L_x_4278:
        /* <DEDUP_REMOVED lines=20> */
.L_x_4306:
[----:B------:R-:W-:-:S05]  /*56b0*/  SHF.R.S32.HI R3, RZ, 0x1f, R2 ;  /* 0x0000001fff037819 */ /* 0x000fca0000011402 */
[----:B------:R0:W-:Y:S01]  /*56c0*/  STG.E.64 [R16.64], R2 ;  /* 0x0000000210007986 */ /* 0x0001e2000c101b24 */
[----:B------:R-:W-:Y:S05]  /*56d0*/  BRA `(.L_x_4279) ;  /* 0x0000001000007947 */ /* 0x000fea0003800000 */
.L_x_4305:
[----:B------:R0:W-:Y:S02]  /*56e0*/  STG.E [R16.64], R2 ;  /* 0x0000000210007986 */ /* 0x0001e4000c101924 */
.L_x_4279:
        /* <DEDUP_REMOVED lines=231> */
.L_x_4307:
        /* <DEDUP_REMOVED lines=18> */
.L_x_4311:
[----:B------:R0:W5:Y:S01]  /*6680*/  LDG.E.U8 R18, [R2.64] ;  /* 0x0000002402127981 */ /* 0x000162000c1e1100 */
[----:B------:R-:W-:Y:S05]  /*6690*/  BRA `(.L_x_4313) ;  /* 0x00000d0000007947 */ /* 0x000fea0003800000 */
.L_x_4310:
        /* <DEDUP_REMOVED lines=8> */
.L_x_4315:
[----:B------:R0:W5:Y:S01]  /*6720*/  LDG.E R18, [R2.64] ;  /* 0x0000002402127981 */ /* 0x000162000c1e1900 */
[----:B------:R-:W-:Y:S05]  /*6730*/  BRA `(.L_x_4313) ;  /* 0x00000c6000007947 */ /* 0x000fea0003800000 */
.L_x_4314:
[----:B------:R0:W5:Y:S01]  /*6740*/  LDG.E.S16 R18, [R2.64] ;  /* 0x0000002402127981 */ /* 0x000162000c1e1700 */
[----:B------:R-:W-:Y:S05]  /*6750*/  BRA `(.L_x_4313) ;  /* 0x00000c4000007947 */ /* 0x000fea0003800000 */
.L_x_4309:
        /* <DEDUP_REMOVED lines=9> */
.L_x_4317:
[----:B------:R-:W2:Y:S02]  /*67f0*/  LDG.E.U16 R2, [R2.64] ;  /* 0x0000002402027981 */ /* 0x000ea4000c1e1500 */
[----:B--2---:R-:W-:-:S06]  /*6800*/  HADD2.F32 R18, -RZ, R2.H0_H0 ;  /* 0x20000002ff127230 */ /* 0x004fcc0000004100 */
[----:B------:R-:W0:Y:S01]  /*6810*/  F2I.FTZ.TRUNC.NTZ R18, R18 ;  /* 0x0000001200127305 */ /* 0x000e22000021f100 */
[----:B------:R-:W-:Y:S05]  /*6820*/  BRA `(.L_x_4313) ;  /* 0x00000b7000007947 */ /* 0x000fea0003800000 */
.L_x_4316:
        /* <DEDUP_REMOVED lines=9> */
.L_x_4319:
[----:B------:R-:W2:Y:S02]  /*68c0*/  LDG.E.U16 R2, [R2.64] ;  /* 0x0000002402027981 */ /* 0x000ea4000c1e1500 */
[----:B--2---:R-:W-:-:S06]  /*68d0*/  HADD2.F32 R18, -RZ, R2.H0_H0 ;  /* 0x20000002ff127230 */ /* 0x004fcc0000004100 */
[----:B------:R-:W0:Y:S01]  /*68e0*/  F2I.FTZ.TRUNC.NTZ R18, R18 ;  /* 0x0000001200127305 */ /* 0x000e22000021f100 */
[----:B------:R-:W-:Y:S05]  /*68f0*/  BRA `(.L_x_4313) ;  /* 0x00000aa000007947 */ /* 0x000fea0003800000 */
.L_x_4318:
[----:B------:R-:W2:Y:S02]  /*6900*/  LDG.E.64 R2, [R2.64] ;  /* 0x0000002402027981 */ /* 0x000ea4000c1e1b00 */
[----:B--2---:R0:W1:Y:S01]  /*6910*/  F2I.F64.TRUNC R18, R2 ;  /* 0x0000000200127311 */ /* 0x004062000030d100 */
[----:B------:R-:W-:Y:S05]  /*6920*/  BRA `(.L_x_4313) ;  /* 0x00000a7000007947 */ /* 0x000fea0003800000 */
.L_x_4308:
        /* <DEDUP_REMOVED lines=12> */
.L_x_4322:
[----:B------:R-:W2:Y:S02]  /*69f0*/  LDG.E.64 R2, [R2.64] ;  /* 0x0000002402027981 */ /* 0x000ea4000c1e1b00 */
[----:B--2---:R0:W1:Y:S01]  /*6a00*/  F2I.F64.TRUNC R18, R2 ;  /* 0x0000000200127311 */ /* 0x004062000030d100 */
[----:B------:R-:W-:Y:S05]  /*6a10*/  BRA `(.L_x_4313) ;  /* 0x0000098000007947 */ /* 0x000fea0003800000 */
.L_x_4321:
        /* <DEDUP_REMOVED lines=27> */
.L_x_4324:
        /* <DEDUP_REMOVED lines=14> */
.L_x_4323:
[----:B------:R-:W2:Y:S02]  /*6cb0*/  LDG.E.U16 R18, [R2.64] ;  /* 0x0000002402127981 */ /* 0x000ea4000c1e1500 */
[----:B--2---:R-:W-:-:S06]  /*6cc0*/  PRMT R18, RZ, 0x5410, R18 ;  /* 0x00005410ff127816 */ /* 0x004fcc0000000012 */
[----:B------:R-:W0:Y:S01]  /*6cd0*/  F2I.FTZ.TRUNC.NTZ R18, R18 ;  /* 0x0000001200127305 */ /* 0x000e22000021f100 */
[----:B------:R-:W-:Y:S05]  /*6ce0*/  BRA `(.L_x_4313) ;  /* 0x000006b000007947 */ /* 0x000fea0003800000 */
.L_x_4320:
        /* <DEDUP_REMOVED lines=10> */
.L_x_4327:
        /* <DEDUP_REMOVED lines=21> */
.L_x_4331:
[----:B------:R-:W-:Y:S05]  /*6ee0*/  BSYNC B1 ;  /* 0x0000000000017941 */ /* 0x000fea0003800000 */
.L_x_4330:
[----:B------:R-:W-:Y:S01]  /*6ef0*/  IMAD.SHL.U32 R2, R2, 0x100000, RZ ;  /* 0x0010000002027824 */ /* 0x000fe200078e00ff */
[----:B------:R-:W-:-:S04]  /*6f00*/  LEA R3, R0, 0x3b800000, 0x17 ;  /* 0x3b80000000037811 */ /* 0x000fc800078eb8ff */
[----:B------:R-:W-:Y:S02]  /*6f10*/  LOP3.LUT R18, R3, R2, R18, 0xfe, !PT ;  /* 0x0000000203127212 */ /* 0x000fe400078efe12 */
.L_x_4329:
[----:B------:R-:W-:Y:S05]  /*6f20*/  BSYNC B0 ;  /* 0x0000000000007941 */ /* 0x000fea0003800000 */
.L_x_4328:
[----:B------:R-:W0:Y:S01]  /*6f30*/  F2I.FTZ.TRUNC.NTZ R18, R18 ;  /* 0x0000001200127305 */ /* 0x000e22000021f100 */
[----:B------:R-:W-:Y:S05]  /*6f40*/  BRA `(.L_x_4313) ;  /* 0x0000045000007947 */ /* 0x000fea0003800000 */
.L_x_4326:
        /* <DEDUP_REMOVED lines=21> */
.L_x_4335:
[----:B------:R-:W-:Y:S05]  /*70a0*/  BSYNC B1 ;  /* 0x0000000000017941 */ /* 0x000fea0003800000 */
.L_x_4334:
[----:B------:R-:W-:Y:S01]  /*70b0*/  IMAD.SHL.U32 R2, R2, 0x200000, RZ ;  /* 0x0020000002027824 */ /* 0x000fe200078e00ff */
[----:B------:R-:W-:-:S04]  /*70c0*/  LEA R3, R0, 0x37800000, 0x17 ;  /* 0x3780000000037811 */ /* 0x000fc800078eb8ff */
[----:B------:R-:W-:Y:S02]  /*70d0*/  LOP3.LUT R18, R3, R2, R18, 0xfe, !PT ;  /* 0x0000000203127212 */ /* 0x000fe400078efe12 */
.L_x_4333:
[----:B------:R-:W-:Y:S05]  /*70e0*/  BSYNC B0 ;  /* 0x0000000000007941 */ /* 0x000fea0003800000 */
.L_x_4332:
[----:B------:R-:W0:Y:S01]  /*70f0*/  F2I.FTZ.TRUNC.NTZ R18, R18 ;  /* 0x0000001200127305 */ /* 0x000e22000021f100 */
[----:B------:R-:W-:Y:S05]  /*7100*/  BRA `(.L_x_4313) ;  /* 0x0000029000007947 */ /* 0x000fea0003800000 */
.L_x_4325:
        /* <DEDUP_REMOVED lines=14> */
.L_x_4339:
[----:B------:R-:W-:Y:S05]  /*71f0*/  BSYNC B0 ;  /* 0x0000000000007941 */ /* 0x000fea0003800000 */
.L_x_4338:
[----:B------:R-:W0:Y:S01]  /*7200*/  F2I.FTZ.TRUNC.NTZ R18, R18 ;  /* 0x0000001200127305 */ /* 0x000e22000021f100 */
[----:B------:R-:W-:Y:S05]  /*7210*/  BRA `(.L_x_4313) ;  /* 0x0000018000007947 */ /* 0x000fea0003800000 */
.L_x_4312:
        /* <DEDUP_REMOVED lines=21> */
.L_x_4337:
[----:B------:R0:W5:Y:S01]  /*7370*/  LDG.E R18, [R2.64] ;  /* 0x0000002402127981 */ /* 0x000162000c1e1900 */
[----:B------:R-:W-:Y:S05]  /*7380*/  BRA `(.L_x_4313) ;  /* 0x0000001000007947 */ /* 0x000fea0003800000 */
.L_x_4336:
[----:B------:R0:W5:Y:S02]  /*7390*/  LDG.E R18, [R2.64] ;  /* 0x0000002402127981 */ /* 0x000164000c1e1900 */
.L_x_4313:
        /* <DEDUP_REMOVED lines=15> */
.L_x_4343:
[----:B------:R0:W-:Y:S01]  /*7490*/  STG.E.U8 [R16.64], R2 ;  /* 0x0000000210007986 */ /* 0x0001e2000c101124 */
[----:B------:R-:W-:Y:S05]  /*74a0*/  BRA `(.L_x_4345) ;  /* 0x00000d7000007947 */ /* 0x000fea0003800000 */
.L_x_4342:
        /* <DEDUP_REMOVED lines=9> */
.L_x_4347:
[----:B------:R0:W-:Y:S01]  /*7540*/  STG.E [R16.64], R2 ;  /* 0x0000000210007986 */ /* 0x0001e2000c101924 */
[----:B------:R-:W-:Y:S05]  /*7550*/  BRA `(.L_x_4345) ;  /* 0x00000cc000007947 */ /* 0x000fea0003800000 */
.L_x_4346:
[----:B------:R0:W-:Y:S01]  /*7560*/  STG.E.U16 [R16.64], R2 ;  /* 0x0000000210007986 */ /* 0x0001e2000c101524 */
[----:B------:R-:W-:Y:S05]  /*7570*/  BRA `(.L_x_4345) ;  /* 0x00000ca000007947 */ /* 0x000fea0003800000 */
.L_x_4341:
        /* <DEDUP_REMOVED lines=9> */
.L_x_4349:
[----:B------:R-:W0:Y:S02]  /*7610*/  I2F R0, R2 ;  /* 0x0000000200007306 */ /* 0x000e240000201400 */
[----:B0-----:R-:W-:-:S05]  /*7620*/  F2FP.PACK_AB R0, RZ, R0 ;  /* 0x00000000ff00723e */ /* 0x001fca00000000ff */
[----:B------:R0:W-:Y:S01]  /*7630*/  STG.E.U16 [R16.64], R0 ;  /* 0x0000000010007986 */ /* 0x0001e2000c101524 */
[----:B------:R-:W-:Y:S05]  /*7640*/  BRA `(.L_x_4345) ;  /* 0x00000bd000007947 */ /* 0x000fea0003800000 */
.L_x_4348:
        /* <DEDUP_REMOVED lines=10> */
.L_x_4351:
[----:B------:R-:W0:Y:S02]  /*76f0*/  I2F R2, R2 ;  /* 0x0000000200027306 */ /* 0x000e240000201400 */
[----:B0-----:R-:W-:-:S04]  /*7700*/  F2FP.PACK_AB R3, RZ, R2 ;  /* 0x00000002ff03723e */ /* 0x001fc800000000ff */
[----:B------:R-:W-:-:S05]  /*7710*/  PRMT R3, R3, 0x5410, RZ ;  /* 0x0000541003037816 */ /* 0x000fca00000000ff */
[----:B------:R0:W-:Y:S01]  /*7720*/  STG.E [R16.64], R3 ;  /* 0x0000000310007986 */ /* 0x0001e2000c101924 */
[----:B------:R-:W-:Y:S05]  /*7730*/  BRA `(.L_x_4345) ;  /* 0x00000ae000007947 */ /* 0x000fea0003800000 */
.L_x_4350:
[----:B------:R-:W0:Y:S02]  /*7740*/  I2F.F64 R2, R2 ;  /* 0x0000000200027312 */ /* 0x000e240000201c00 */
[----:B0-----:R0:W-:Y:S01]  /*7750*/  STG.E.64 [R16.64], R2 ;  /* 0x0000000210007986 */ /* 0x0011e2000c101b24 */
[----:B------:R-:W-:Y:S05]  /*7760*/  BRA `(.L_x_4345) ;  /* 0x00000ab000007947 */ /* 0x000fea0003800000 */
.L_x_4340:
        /* <DEDUP_REMOVED lines=12> */
.L_x_4354:
[----:B------:R-:W0:Y:S01]  /*7830*/  I2F.F64 R4, R2 ;  /* 0x0000000200047312 */ /* 0x000e220000201c00 */
[----:B------:R-:W-:-:S05]  /*7840*/  CS2R R6, SRZ ;  /* 0x0000000000067805 */ /* 0x000fca000001ff00 */
[----:B0-----:R0:W-:Y:S01]  /*7850*/  STG.E.128 [R16.64], R4 ;  /* 0x0000000410007986 */ /* 0x0011e2000c101d24 */
[----:B------:R-:W-:Y:S05]  /*7860*/  BRA `(.L_x_4345) ;  /* 0x000009b000007947 */ /* 0x000fea0003800000 */
.L_x_4353:
        /* <DEDUP_REMOVED lines=21> */
.L_x_4358:
[----:B------:R-:W-:Y:S05]  /*79c0*/  BSYNC B0 ;  /* 0x0000000000007941 */ /* 0x000fea0003800000 */
.L_x_4357:
[----:B------:R-:W-:-:S05]  /*79d0*/  LOP3.LUT R3, R0, R3, RZ, 0xfc, !PT ;  /* 0x0000000300037212 */ /* 0x000fca00078efcff */
[----:B------:R0:W-:Y:S01]  /*79e0*/  STG.E.U8 [R16.64], R3 ;  /* 0x0000000310007986 */ /* 0x0001e2000c101124 */
[----:B------:R-:W-:Y:S05]  /*79f0*/  BRA `(.L_x_4345) ;  /* 0x0000082000007947 */ /* 0x000fea0003800000 */
.L_x_4356:
        /* <DEDUP_REMOVED lines=13> */
.L_x_4360:
[----:B------:R-:W-:Y:S01]  /*7ad0*/  IMAD.MOV.U32 R0, RZ, RZ, 0x7f ;  /* 0x0000007fff007424 */ /* 0x000fe200078e00ff */
[----:B------:R-:W-:-:S04]  /*7ae0*/  ISETP.GT.U32.AND P0, PT, R3, 0x7f800000, PT ;  /* 0x7f8000000300780c */ /* 0x000fc80003f04070 */
[----:B------:R-:W-:-:S04]  /*7af0*/  SEL R0, R0, 0x7c, P0 ;  /* 0x0000007c00007807 */ /* 0x000fc80000000000 */
.L_x_4361:
[----:B------:R-:W-:Y:S05]  /*7b00*/  BSYNC B0 ;  /* 0x0000000000007941 */ /* 0x000fea0003800000 */
.L_x_4359:
[----:B------:R-:W-:-:S04]  /*7b10*/  LOP3.LUT R2, R5, 0x80000000, RZ, 0xc0, !PT ;  /* 0x8000000005027812 */ /* 0x000fc800078ec0ff */
[----:B------:R-:W-:-:S04]  /*7b20*/  SHF.R.U32.HI R3, RZ, 0x18, R2 ;  /* 0x00000018ff037819 */ /* 0x000fc80000011602 */
[----:B------:R-:W-:-:S05]  /*7b30*/  LOP3.LUT R3, R0, R3, RZ, 0xfc, !PT ;  /* 0x0000000300037212 */ /* 0x000fca00078efcff */
[----:B------:R0:W-:Y:S01]  /*7b40*/  STG.E.U8 [R16.64], R3 ;  /* 0x0000000310007986 */ /* 0x0001e2000c101124 */
[----:B------:R-:W-:Y:S05]  /*7b50*/  BRA `(.L_x_4345) ;  /* 0x000006c000007947 */ /* 0x000fea0003800000 */
.L_x_4355:
[----:B------:R-:W0:Y:S02]  /*7b60*/  I2F R0, R2 ;  /* 0x0000000200007306 */ /* 0x000e240000201400 */
[----:B0-----:R-:W-:-:S05]  /*7b70*/  F2FP.BF16.PACK_AB R0, RZ, R0 ;  /* 0x00000000ff00723e */ /* 0x001fca00000010ff */
[----:B------:R0:W-:Y:S01]  /*7b80*/  STG.E.U16 [R16.64], R0 ;  /* 0x0000000010007986 */ /* 0x0001e2000c101524 */
[----:B------:R-:W-:Y:S05]  /*7b90*/  BRA `(.L_x_4345) ;  /* 0x0000068000007947 */ /* 0x000fea0003800000 */
.L_x_4352:
        /* <DEDUP_REMOVED lines=10> */
.L_x_4364:
        /* <DEDUP_REMOVED lines=17> */
.L_x_4367:
[----:B------:R-:W-:-:S04]  /*7d50*/  LOP3.LUT R2, R5, 0x80000000, RZ, 0xc0, !PT ;  /* 0x8000000005027812 */ /* 0x000fc800078ec0ff */
[----:B------:R-:W-:-:S04]  /*7d60*/  SHF.R.U32.HI R3, RZ, 0x18, R2 ;  /* 0x00000018ff037819 */ /* 0x000fc80000011602 */
[----:B------:R-:W-:-:S04]  /*7d70*/  LOP3.LUT R0, R0, R3, RZ, 0xfc, !PT ;  /* 0x0000000300007212 */ /* 0x000fc800078efcff */
[----:B------:R-:W-:Y:S02]  /*7d80*/  PRMT R8, R0, 0x7610, R8 ;  /* 0x0000761000087816 */ /* 0x000fe40000000008 */
.L_x_4366:
[----:B------:R-:W-:Y:S05]  /*7d90*/  BSYNC B0 ;  /* 0x0000000000007941 */ /* 0x000fea0003800000 */
.L_x_4365:
[----:B------:R0:W-:Y:S01]  /*7da0*/  STG.E.U8 [R16.64], R8 ;  /* 0x0000000810007986 */ /* 0x0001e2000c101124 */
[----:B------:R-:W-:Y:S05]  /*7db0*/  BRA `(.L_x_4345) ;  /* 0x0000046000007947 */ /* 0x000fea0003800000 */
.L_x_4363:
        /* <DEDUP_REMOVED lines=17> */
.L_x_4370:
[----:B------:R-:W-:-:S04]  /*7ed0*/  LOP3.LUT R2, R5, 0x80000000, RZ, 0xc0, !PT ;  /* 0x8000000005027812 */ /* 0x000fc800078ec0ff */
[----:B------:R-:W-:-:S04]  /*7ee0*/  SHF.R.U32.HI R3, RZ, 0x18, R2 ;  /* 0x00000018ff037819 */ /* 0x000fc80000011602 */
[----:B------:R-:W-:-:S04]  /*7ef0*/  LOP3.LUT R0, R0, R3, RZ, 0xfc, !PT ;  /* 0x0000000300007212 */ /* 0x000fc800078efcff */
[----:B------:R-:W-:Y:S02]  /*7f00*/  PRMT R8, R0, 0x7610, R8 ;  /* 0x0000761000087816 */ /* 0x000fe40000000008 */
.L_x_4369:
[----:B------:R-:W-:Y:S05]  /*7f10*/  BSYNC B0 ;  /* 0x0000000000007941 */ /* 0x000fea0003800000 */
.L_x_4368:
[----:B------:R0:W-:Y:S01]  /*7f20*/  STG.E.U8 [R16.64], R8 ;  /* 0x0000000810007986 */ /* 0x0001e2000c101124 */
[----:B------:R-:W-:Y:S05]  /*7f30*/  BRA `(.L_x_4345) ;  /* 0x000002e000007947 */ /* 0x000fea0003800000 */
.L_x_4362:
        /* <DEDUP_REMOVED lines=22> */
.L_x_4344:
        /* <DEDUP_REMOVED lines=20> */
.L_x_4372:
[----:B------:R-:W-:-:S05]  /*81e0*/  SHF.R.S32.HI R3, RZ, 0x1f, R2 ;  /* 0x0000001fff037819 */ /* 0x000fca0000011402 */
[----:B------:R0:W-:Y:S01]  /*81f0*/  STG.E.64 [R16.64], R2 ;  /* 0x0000000210007986 */ /* 0x0001e2000c101b24 */
[----:B------:R-:W-:Y:S05]  /*8200*/  BRA `(.L_x_4345) ;  /* 0x0000001000007947 */ /* 0x000fea0003800000 */
.L_x_4371:
[----:B------:R0:W-:Y:S02]  /*8210*/  STG.E [R16.64], R2 ;  /* 0x0000000210007986 */ /* 0x0001e4000c101924 */
.L_x_4345:
[----:B------:R-:W-:Y:S02]  /*8220*/  IADD3 R19, R19, 0x80, RZ ;  /* 0x0000008013137810 */ /* 0x000fe40007ffe0ff */
.L_x_4240:
[----:B------:R-:W-:Y:S05]  /*8230*/  BSYNC B6 ;  /* 0x0000000000067941 */ /* 0x000fea0003800000 */
.L_x_4239:
        /* <DEDUP_REMOVED lines=230> */
.L_x_4373:
        /* <DEDUP_REMOVED lines=18> */
.L_x_4377:
[----:B------:R0:W5:Y:S01]  /*91c0*/  LDG.E.U8 R18, [R2.64] ;  /* 0x0000002402127981 */ /* 0x000162000c1e1100 */
[----:B------:R-:W-:Y:S05]  /*91d0*/  BRA `(.L_x_4379) ;  /* 0x00000d0000007947 */ /* 0x000fea0003800000 */
.L_x_4376:
        /* <DEDUP_REMOVED lines=8> */
.L_x_4381:
[----:B------:R0:W5:Y:S01]  /*9260*/  LDG.E R18, [R2.64] ;  /* 0x0000002402127981 */ /* 0x000162000c1e1900 */
[----:B------:R-:W-:Y:S05]  /*9270*/  BRA `(.L_x_4379) ;  /* 0x00000c6000007947 */ /* 0x000fea0003800000 */
.L_x_4380:
[----:B------:R0:W5:Y:S01]  /*9280*/  LDG.E.S16 R18, [R2.64] ;  /* 0x0000002402127981 */ /* 0x000162000c1e1700 */
[----:B------:R-:W-:Y:S05]  /*9290*/  BRA `(.L_x_4379) ;  /* 0x00000c4000007947 */ /* 0x000fea0003800000 */
.L_x_4375:
        /* <DEDUP_REMOVED lines=9> */
.L_x_4383:
[----:B------:R-:W2:Y:S02]  /*9330*/  LDG.E.U16 R2, [R2.64] ;  /* 0x0000002402027981 */ /* 0x000ea4000c1e1500 */
[----:B--2---:R-:W-:-:S06]  /*9340*/  HADD2.F32 R18, -RZ, R2.H0_H0 ;  /* 0x20000002ff127230 */ /* 0x004fcc0000004100 */
[----:B------:R-:W0:Y:S01]  /*9350*/  F2I.FTZ.TRUNC.NTZ R18, R18 ;  /* 0x0000001200127305 */ /* 0x000e22000021f100 */
[----:B------:R-:W-:Y:S05]  /*9360*/  BRA `(.L_x_4379) ;  /* 0x00000b7000007947 */ /* 0x000fea0003800000 */
.L_x_4382:
        /* <DEDUP_REMOVED lines=9> */
.L_x_4385:
[----:B------:R-:W2:Y:S02]  /*9400*/  LDG.E.U16 R2, [R2.64] ;  /* 0x0000002402027981 */ /* 0x000ea4000c1e1500 */
[----:B--2---:R-:W-:-:S06]  /*9410*/  HADD2.F32 R18, -RZ, R2.H0_H0 ;  /* 0x20000002ff127230 */ /* 0x004fcc0000004100 */
[----:B------:R-:W0:Y:S01]  /*9420*/  F2I.FTZ.TRUNC.NTZ R18, R18 ;  /* 0x0000001200127305 */ /* 0x000e22000021f100 */
[----:B------:R-:W-:Y:S05]  /*9430*/  BRA `(.L_x_4379) ;  /* 0x00000aa000007947 */ /* 0x000fea0003800000 */
.L_x_4384:
[----:B------:R-:W2:Y:S02]  /*9440*/  LDG.E.64 R18, [R2.64] ;  /* 0x0000002402127981 */ /* 0x000ea4000c1e1b00 */
[----:B--2---:R0:W1:Y:S01]  /*9450*/  F2I.F64.TRUNC R18, R18 ;  /* 0x0000001200127311 */ /* 0x004062000030d100 */
[----:B------:R-:W-:Y:S05]  /*9460*/  BRA `(.L_x_4379) ;  /* 0x00000a7000007947 */ /* 0x000fea0003800000 */
.L_x_4374:
        /* <DEDUP_REMOVED lines=12> */
.L_x_4388:
[----:B------:R-:W2:Y:S02]  /*9530*/  LDG.E.64 R2, [R2.64] ;  /* 0x0000002402027981 */ /* 0x000ea4000c1e1b00 */
[----:B--2---:R0:W1:Y:S01]  /*9540*/  F2I.F64.TRUNC R18, R2 ;  /* 0x0000000200127311 */ /* 0x004062000030d100 */
[----:B------:R-:W-:Y:S05]  /*9550*/  BRA `(.L_x_4379) ;  /* 0x0000098000007947 */ /* 0x000fea0003800000 */
.L_x_4387:
        /* <DEDUP_REMOVED lines=27> */
.L_x_4390:
        /* <DEDUP_REMOVED lines=14> */
.L_x_4389:
[----:B------:R-:W2:Y:S02]  /*97f0*/  LDG.E.U16 R18, [R2.64] ;  /* 0x0000002402127981 */ /* 0x000ea4000c1e1500 */
[----:B--2---:R-:W-:-:S06]  /*9800*/  PRMT R18, RZ, 0x5410, R18 ;  /* 0x00005410ff127816 */ /* 0x004fcc0000000012 */
[----:B------:R-:W0:Y:S01]  /*9810*/  F2I.FTZ.TRUNC.NTZ R18, R18 ;  /* 0x0000001200127305 */ /* 0x000e22000021f100 */
[----:B------:R-:W-:Y:S05]  /*9820*/  BRA `(.L_x_4379) ;  /* 0x000006b000007947 */ /* 0x000fea0003800000 */
.L_x_4386:
        /* <DEDUP_REMOVED lines=10> */
.L_x_4393:
        /* <DEDUP_REMOVED lines=21> */
.L_x_4397:
[----:B------:R-:W-:Y:S05]  /*9a20*/  BSYNC B1 ;  /* 0x0000000000017941 */ /* 0x000fea0003800000 */
.L_x_4396:
[----:B------:R-:W-:Y:S01]  /*9a30*/  IMAD.SHL.U32 R2, R2, 0x100000, RZ ;  /* 0x0010000002027824 */ /* 0x000fe200078e00ff */
[----:B------:R-:W-:-:S04]  /*9a40*/  LEA R3, R0, 0x3b800000, 0x17 ;  /* 0x3b80000000037811 */ /* 0x000fc800078eb8ff */
[----:B------:R-:W-:Y:S02]  /*9a50*/  LOP3.LUT R18, R3, R2, R18, 0xfe, !PT ;  /* 0x0000000203127212 */ /* 0x000fe400078efe12 */
.L_x_4395:
[----:B------:R-:W-:Y:S05]  /*9a60*/  BSYNC B0 ;  /* 0x0000000000007941 */ /* 0x000fea0003800000 */
.L_x_4394:
[----:B------:R-:W0:Y:S01]  /*9a70*/  F2I.FTZ.TRUNC.NTZ R18, R18 ;  /* 0x0000001200127305 */ /* 0x000e22000021f100 */
[----:B------:R-:W-:Y:S05]  /*9a80*/  BRA `(.L_x_4379) ;  /* 0x0000045000007947 */ /* 0x000fea0003800000 */
.L_x_4392:
        /* <DEDUP_REMOVED lines=21> */
.L_x_4401:
[----:B------:R-:W-:Y:S05]  /*9be0*/  BSYNC B1 ;  /* 0x0000000000017941 */ /* 0x000fea0003800000 */
.L_x_4400:
[----:B------:R-:W-:Y:S01]  /*9bf0*/  IMAD.SHL.U32 R2, R2, 0x200000, RZ ;  /* 0x0020000002027824 */ /* 0x000fe200078e00ff */
[----:B------:R-:W-:-:S04]  /*9c00*/  LEA R3, R0, 0x37800000, 0x17 ;  /* 0x3780000000037811 */ /* 0x000fc800078eb8ff */
[----:B------:R-:W-:Y:S02]  /*9c10*/  LOP3.LUT R18, R3, R2, R18, 0xfe, !PT ;  /* 0x0000000203127212 */ /* 0x000fe400078efe12 */
.L_x_4399:
[----:B------:R-:W-:Y:S05]  /*9c20*/  BSYNC B0 ;  /* 0x0000000000007941 */ /* 0x000fea0003800000 */
.L_x_4398:
[----:B------:R-:W0:Y:S01]  /*9c30*/  F2I.FTZ.TRUNC.NTZ R18, R18 ;  /* 0x0000001200127305 */ /* 0x000e22000021f100 */
[----:B------:R-:W-:Y:S05]  /*9c40*/  BRA `(.L_x_4379) ;  /* 0x0000029000007947 */ /* 0x000fea0003800000 */
.L_x_4391:
        /* <DEDUP_REMOVED lines=14> */
.L_x_4405:
[----:B------:R-:W-:Y:S05]  /*9d30*/  BSYNC B0 ;  /* 0x0000000000007941 */ /* 0x000fea0003800000 */
.L_x_4404:
[----:B------:R-:W0:Y:S01]  /*9d40*/  F2I.FTZ.TRUNC.NTZ R18, R18 ;  /* 0x0000001200127305 */ /* 0x000e22000021f100 */
[----:B------:R-:W-:Y:S05]  /*9d50*/  BRA `(.L_x_4379) ;  /* 0x0000018000007947 */ /* 0x000fea0003800000 */
.L_x_4378:
        /* <DEDUP_REMOVED lines=21> */
.L_x_4403:
[----:B------:R0:W5:Y:S01]  /*9eb0*/  LDG.E R18, [R2.64] ;  /* 0x0000002402127981 */ /* 0x000162000c1e1900 */
[----:B------:R-:W-:Y:S05]  /*9ec0*/  BRA `(.L_x_4379) ;  /* 0x0000001000007947 */ /* 0x000fea0003800000 */
.L_x_4402:
[----:B------:R0:W5:Y:S02]  /*9ed0*/  LDG.E R18, [R2.64] ;  /* 0x0000002402127981 */ /* 0x000164000c1e1900 */
.L_x_4379:
        /* <DEDUP_REMOVED lines=15> */
.L_x_4409:
[----:B------:R-:W-:Y:S01]  /*9fd0*/  STG.E.U8 [R16.64], R2 ;  /* 0x0000000210007986 */ /* 0x000fe2000c101124 */
[----:B------:R-:W-:Y:S05]  /*9fe0*/  EXIT ;  /* 0x000000000000794d */ /* 0x000fea0003800000 */
.L_x_4408:
[----:B------:R-:W-:-:S13]  /*9ff0*/  ISETP.NE.AND P0, PT, R0, 0x2, PT ;  /* 0x000000020000780c */ /* 0x000fda0003f05270 */
[----:B------:R-:W-:Y:S05]  /*a000*/  @!P0 BRA `(.L_x_4411) ;  /* 0x0000009000008947 */ /* 0x000fea0003800000 */
[----:B------:R-:W-:-:S13]  /*a010*/  ISETP.NE.AND P0, PT, R0, 0x3, PT ;  /* 0x000000030000780c */ /* 0x000fda0003f05270 */
[----:B------:R-:W-:Y:S05]  /*a020*/  @!P0 BRA `(.L_x_4412) ;  /* 0x0000005000008947 */ /* 0x000fea0003800000 */
[----:B------:R-:W-:-:S13]  /*a030*/  ISETP.NE.AND P0, PT, R0, 0x4, PT ;  /* 0x000000040000780c */ /* 0x000fda0003f05270 */
[----:B------:R-:W-:Y:S05]  /*a040*/  @P0 BRA `(.L_x_4410) ;  /* 0x00000b9000000947 */ /* 0x000fea0003800000 */
[----:B------:R-:W-:-:S05]  /*a050*/  SHF.R.S32.HI R3, RZ, 0x1f, R2 ;  /* 0x0000001fff037819 */ /* 0x000fca0000011402 */
[----:B------:R-:W-:Y:S01]  /*a060*/  STG.E.64 [R16.64], R2 ;  /* 0x0000000210007986 */ /* 0x000fe2000c101b24 */
[----:B------:R-:W-:Y:S05]  /*a070*/  EXIT ;  /* 0x000000000000794d */ /* 0x000fea0003800000 */
.L_x_4412:
[----:B------:R-:W-:Y:S01]  /*a080*/  STG.E [R16.64], R2 ;  /* 0x0000000210007986 */ /* 0x000fe2000c101924 */
[----:B------:R-:W-:Y:S05]  /*a090*/  EXIT ;  /* 0x000000000000794d */ /* 0x000fea0003800000 */
.L_x_4411:
[----:B------:R-:W-:Y:S01]  /*a0a0*/  STG.E.U16 [R16.64], R2 ;  /* 0x0000000210007986 */ /* 0x000fe2000c101524 */
[----:B------:R-:W-:Y:S05]  /*a0b0*/  EXIT ;  /* 0x000000000000794d */ /* 0x000fea0003800000 */
.L_x_4407:
[----:B------:R-:W-:-:S13]  /*a0c0*/  ISETP.GT.AND P0, PT, R0, 0x6, PT ;  /* 0x000000060000780c */ /* 0x000fda0003f04270 */
[----:B------:R-:W-:Y:S05]  /*a0d0*/  @P0 BRA `(.L_x_4413) ;  /* 0x000000b000000947 */ /* 0x000fea0003800000 */
[----:B------:R-:W-:-:S13]  /*a0e0*/  ISETP.NE.AND P0, PT, R0, 0x5, PT ;  /* 0x000000050000780c */ /* 0x000fda0003f05270 */
[----:B------:R-:W-:Y:S05]  /*a0f0*/  @!P0 BRA `(.L_x_4414) ;  /* 0x0000005000008947 */ /* 0x000fea0003800000 */
[----:B------:R-:W-:-:S13]  /*a100*/  ISETP.NE.AND P0, PT, R0, 0x6, PT ;  /* 0x000000060000780c */ /* 0x000fda0003f05270 */
[----:B------:R-:W-:Y:S05]  /*a110*/  @P0 BRA `(.L_x_4410) ;  /* 0x00000ac000000947 */ /* 0x000fea0003800000 */
[----:B------:R-:W0:Y:S02]  /*a120*/  I2F R3, R2 ;  /* 0x0000000200037306 */ /* 0x000e240000201400 */
[----:B0-----:R-:W-:Y:S01]  /*a130*/  STG.E [R16.64], R3 ;  /* 0x0000000310007986 */ /* 0x001fe2000c101924 */
[----:B------:R-:W-:Y:S05]  /*a140*/  EXIT ;  /* 0x000000000000794d */ /* 0x000fea0003800000 */
.L_x_4414:
[----:B------:R-:W0:Y:S02]  /*a150*/  I2F R0, R2 ;  /* 0x0000000200007306 */ /* 0x000e240000201400 */
[----:B0-----:R-:W-:-:S05]  /*a160*/  F2FP.PACK_AB R0, RZ, R0 ;  /* 0x00000000ff00723e */ /* 0x001fca00000000ff */
[----:B------:R-:W-:Y:S01]  /*a170*/  STG.E.U16 [R16.64], R0 ;  /* 0x0000000010007986 */ /* 0x000fe2000c101524 */
[----:B------:R-:W-:Y:S05]  /*a180*/  EXIT ;  /* 0x000000000000794d */ /* 0x000fea0003800000 */
.L_x_4413:
        /* <DEDUP_REMOVED lines=8> */
[----:B0-----:R-:W-:Y:S01]  /*a210*/  STG.E.64 [R16.64], R2 ;  /* 0x0000000210007986 */ /* 0x001fe2000c101b24 */
[----:B------:R-:W-:Y:S05]  /*a220*/  EXIT ;  /* 0x000000000000794d */ /* 0x000fea0003800000 */
.L_x_4416:
[----:B------:R-:W0:Y:S02]  /*a230*/  I2F R2, R2 ;  /* 0x0000000200027306 */ /* 0x000e240000201400 */
[----:B0-----:R-:W-:-:S04]  /*a240*/  F2FP.PACK_AB R3, RZ, R2 ;  /* 0x00000002ff03723e */ /* 0x001fc800000000ff */
[----:B------:R-:W-:-:S05]  /*a250*/  PRMT R3, R3, 0x5410, RZ ;  /* 0x0000541003037816 */ /* 0x000fca00000000ff */
[----:B------:R-:W-:Y:S01]  /*a260*/  STG.E [R16.64], R3 ;  /* 0x0000000310007986 */ /* 0x000fe2000c101924 */
[----:B------:R-:W-:Y:S05]  /*a270*/  EXIT ;  /* 0x000000000000794d */ /* 0x000fea0003800000 */
.L_x_4415:
[----:B------:R-:W0:Y:S02]  /*a280*/  I2F.F64 R2, R2 ;  /* 0x0000000200027312 */ /* 0x000e240000201c00 */
[----:B0-----:R-:W-:Y:S01]  /*a290*/  STG.E.64 [R16.64], R2 ;  /* 0x0000000210007986 */ /* 0x001fe2000c101b24 */
[----:B------:R-:W-:Y:S05]  /*a2a0*/  EXIT ;  /* 0x000000000000794d */ /* 0x000fea0003800000 */
.L_x_4406:
        /* <DEDUP_REMOVED lines=10> */
[----:B------:R-:W-:Y:S01]  /*a350*/  STG.E.U8 [R16.64], R3 ;  /* 0x0000000310007986 */ /* 0x000fe2000c101124 */
[----:B------:R-:W-:Y:S05]  /*a360*/  EXIT ;  /* 0x000000000000794d */ /* 0x000fea0003800000 */
.L_x_4419:
[----:B------:R-:W0:Y:S01]  /*a370*/  I2F.F64 R4, R2 ;  /* 0x0000000200047312 */ /* 0x000e220000201c00 */
[----:B------:R-:W-:-:S05]  /*a380*/  CS2R R6, SRZ ;  /* 0x0000000000067805 */ /* 0x000fca000001ff00 */
[----:B0-----:R-:W-:Y:S01]  /*a390*/  STG.E.128 [R16.64], R4 ;  /* 0x0000000410007986 */ /* 0x001fe2000c101d24 */
[----:B------:R-:W-:Y:S05]  /*a3a0*/  EXIT ;  /* 0x000000000000794d */ /* 0x000fea0003800000 */
.L_x_4418:
        /* <DEDUP_REMOVED lines=21> */
.L_x_4423:
[----:B------:R-:W-:Y:S05]  /*a500*/  BSYNC B0 ;  /* 0x0000000000007941 */ /* 0x000fea0003800000 */
.L_x_4422:
[----:B------:R-:W-:-:S05]  /*a510*/  LOP3.LUT R3, R0, R3, RZ, 0xfc, !PT ;  /* 0x0000000300037212 */ /* 0x000fca00078efcff */
[----:B------:R-:W-:Y:S01]  /*a520*/  STG.E.U8 [R16.64], R3 ;  /* 0x0000000310007986 */ /* 0x000fe2000c101124 */
[----:B------:R-:W-:Y:S05]  /*a530*/  EXIT ;  /* 0x000000000000794d */ /* 0x000fea0003800000 */
.L_x_4421:
        /* <DEDUP_REMOVED lines=13> */
.L_x_4425:
[----:B------:R-:W-:Y:S01]  /*a610*/  IMAD.MOV.U32 R0, RZ, RZ, 0x7f ;  /* 0x0000007fff007424 */ /* 0x000fe200078e00ff */
[----:B------:R-:W-:-:S04]  /*a620*/  ISETP.GT.U32.AND P0, PT, R3, 0x7f800000, PT ;  /* 0x7f8000000300780c */ /* 0x000fc80003f04070 */
[----:B------:R-:W-:-:S04]  /*a630*/  SEL R0, R0, 0x7c, P0 ;  /* 0x0000007c00007807 */ /* 0x000fc80000000000 */
.L_x_4426:
[----:B------:R-:W-:Y:S05]  /*a640*/  BSYNC B0 ;  /* 0x0000000000007941 */ /* 0x000fea0003800000 */
.L_x_4424:
[----:B------:R-:W-:-:S04]  /*a650*/  LOP3.LUT R2, R5, 0x80000000, RZ, 0xc0, !PT ;  /* 0x8000000005027812 */ /* 0x000fc800078ec0ff */
[----:B------:R-:W-:-:S04]  /*a660*/  SHF.R.U32.HI R3, RZ, 0x18, R2 ;  /* 0x00000018ff037819 */ /* 0x000fc80000011602 */
[----:B------:R-:W-:-:S05]  /*a670*/  LOP3.LUT R3, R0, R3, RZ, 0xfc, !PT ;  /* 0x0000000300037212 */ /* 0x000fca00078efcff */
[----:B------:R-:W-:Y:S01]  /*a680*/  STG.E.U8 [R16.64], R3 ;  /* 0x0000000310007986 */ /* 0x000fe2000c101124 */
[----:B------:R-:W-:Y:S05]  /*a690*/  EXIT ;  /* 0x000000000000794d */ /* 0x000fea0003800000 */
.L_x_4420:
[----:B------:R-:W0:Y:S02]  /*a6a0*/  I2F R0, R2 ;  /* 0x0000000200007306 */ /* 0x000e240000201400 */
[----:B0-----:R-:W-:-:S05]  /*a6b0*/  F2FP.BF16.PACK_AB R0, RZ, R0 ;  /* 0x00000000ff00723e */ /* 0x001fca00000010ff */
[----:B------:R-:W-:Y:S01]  /*a6c0*/  STG.E.U16 [R16.64], R0 ;  /* 0x0000000010007986 */ /* 0x000fe2000c101524 */
[----:B------:R-:W-:Y:S05]  /*a6d0*/  EXIT ;  /* 0x000000000000794d */ /* 0x000fea0003800000 */
.L_x_4417:
        /* <DEDUP_REMOVED lines=10> */
.L_x_4429:
        /* <DEDUP_REMOVED lines=17> */
.L_x_4432:
[----:B------:R-:W-:-:S04]  /*a890*/  LOP3.LUT R2, R5, 0x80000000, RZ, 0xc0, !PT ;  /* 0x8000000005027812 */ /* 0x000fc800078ec0ff */
[----:B------:R-:W-:-:S04]  /*a8a0*/  SHF.R.U32.HI R3, RZ, 0x18, R2 ;  /* 0x00000018ff037819 */ /* 0x000fc80000011602 */
[----:B------:R-:W-:-:S04]  /*a8b0*/  LOP3.LUT R0, R0, R3, RZ, 0xfc, !PT ;  /* 0x0000000300007212 */ /* 0x000fc800078efcff */
[----:B------:R-:W-:Y:S02]  /*a8c0*/  PRMT R8, R0, 0x7610, R8 ;  /* 0x0000761000087816 */ /* 0x000fe40000000008 */
.L_x_4431:
[----:B------:R-:W-:Y:S05]  /*a8d0*/  BSYNC B0 ;  /* 0x0000000000007941 */ /* 0x000fea0003800000 */
.L_x_4430:
[----:B------:R-:W-:Y:S01]  /*a8e0*/  STG.E.U8 [R16.64], R8 ;  /* 0x0000000810007986 */ /* 0x000fe2000c101124 */
[----:B------:R-:W-:Y:S05]  /*a8f0*/  EXIT ;  /* 0x000000000000794d */ /* 0x000fea0003800000 */
.L_x_4428:
        /* <DEDUP_REMOVED lines=17> */
.L_x_4435:
[----:B------:R-:W-:-:S04]  /*aa10*/  LOP3.LUT R2, R5, 0x80000000, RZ, 0xc0, !PT ;  /* 0x8000000005027812 */ /* 0x000fc800078ec0ff */
[----:B------:R-:W-:-:S04]  /*aa20*/  SHF.R.U32.HI R3, RZ, 0x18, R2 ;  /* 0x00000018ff037819 */ /* 0x000fc80000011602 */
[----:B------:R-:W-:-:S04]  /*aa30*/  LOP3.LUT R0, R0, R3, RZ, 0xfc, !PT ;  /* 0x0000000300007212 */ /* 0x000fc800078efcff */
[----:B------:R-:W-:Y:S02]  /*aa40*/  PRMT R8, R0, 0x7610, R8 ;  /* 0x0000761000087816 */ /* 0x000fe40000000008 */
.L_x_4434:
[----:B------:R-:W-:Y:S05]  /*aa50*/  BSYNC B0 ;  /* 0x0000000000007941 */ /* 0x000fea0003800000 */
.L_x_4433:
[----:B------:R-:W-:Y:S01]  /*aa60*/  STG.E.U8 [R16.64], R8 ;  /* 0x0000000810007986 */ /* 0x000fe2000c101124 */
[----:B------:R-:W-:Y:S05]  /*aa70*/  EXIT ;  /* 0x000000000000794d */ /* 0x000fea0003800000 */
.L_x_4427:
        /* <DEDUP_REMOVED lines=22> */
.L_x_4410:
        /* <DEDUP_REMOVED lines=20> */
.L_x_4437:
[----:B------:R-:W-:-:S05]  /*ad20*/  SHF.R.S32.HI R3, RZ, 0x1f, R2 ;  /* 0x0000001fff037819 */ /* 0x000fca0000011402 */
[----:B------:R-:W-:Y:S01]  /*ad30*/  STG.E.64 [R16.64], R2 ;  /* 0x0000000210007986 */ /* 0x000fe2000c101b24 */
[----:B------:R-:W-:Y:S05]  /*ad40*/  EXIT ;  /* 0x000000000000794d */ /* 0x000fea0003800000 */
.L_x_4436:
[----:B------:R-:W-:Y:S01]  /*ad50*/  STG.E [R16.64], R2 ;  /* 0x0000000210007986 */ /* 0x000fe2000c101924 */
[----:B------:R-:W-:Y:S05]  /*ad60*/  EXIT ;  /* 0x000000000000794d */ /* 0x000fea0003800000 */
.L_x_4438:
        /* <DEDUP_REMOVED lines=9> */
.L_x_25082:


//--------------------- .text._ZN2at6native27unrolled_elementwise_kernelINS0_13AUnaryFunctorIiiiNS0_17BitwiseXorFunctorIiEEEESt5arrayIPcLm2EELi4E23TrivialOffsetCalculatorILi1EjESA_NS0_6memory12LoadWithCastILi1EEENSB_13StoreWithCastILi1EEEEEviT_T0_T2_T3_T4_T5_ --------------------------
	.section	.text._ZN2at6native27unrolled_elementwise_kernelINS0_13AUnaryFunctorIiiiNS0_17BitwiseXorFunctorIiEEEESt5arrayIPcLm2EELi4E23TrivialOffsetCalculatorILi1EjESA_NS0_6memory12LoadWithCastILi1EEENSB_13StoreWithCastILi1EEEEEviT_T0_T2_T3_T4_T5_,"ax",@progbits
	.sectioninfo	@"SHI_REGISTERS=28"
	.align	128
        .global         _ZN2at6native27unrolled_elementwise_kernelINS0_13AUnaryFunctorIiiiNS0_17BitwiseXorFunctorIiEEEESt5arrayIPcLm2EELi4E23TrivialOffsetCalculatorILi1EjESA_NS0_6memory12LoadWithCastILi1EEENSB_13StoreWithCastILi1EEEEEviT_T0_T2_T3_T4_T5_
        .type           _ZN2at6native27unrolled_elementwise_kernelINS0_13AUnaryFunctorIiiiNS0_17BitwiseXorFunctorIiEEEESt5arrayIPcLm2EELi4E23TrivialOffsetCalculatorILi1EjESA_NS0_6memory12LoadWithCastILi1EEENSB_13StoreWithCastILi1EEEEEviT_T0_T2_T3_T4_T5_,@function
        .size           _ZN2at6native27unrolled_elementwise_kernelINS0_13AUnaryFunctorIiiiNS0_17BitwiseXorFunctorIiEEEESt5arrayIPcLm2EELi4E23TrivialOffsetCalculatorILi1EjESA_NS0_6memory12LoadWithCastILi1EEENSB_13StoreWithCastILi1EEEEEviT_T0_T2_T3_T4_T5_,(.L_x_25083 - _ZN2at6native27unrolled_elementwise_kernelINS0_13AUnaryFunctorIiiiNS0_17BitwiseXorFunctorIiEEEESt5arrayIPcLm2EELi4E23TrivialOffsetCalculatorILi1EjESA_NS0_6memory12LoadWithCastILi1EEENSB_13StoreWithCastILi1EEEEEviT_T0_T2_T3_T4_T5_)
        .other          _ZN2at6native27unrolled_elementwise_kernelINS0_13AUnaryFunctorIiiiNS0_17BitwiseXorFunctorIiEEEESt5arrayIPcLm2EELi4E23TrivialOffsetCalculatorILi1EjESA_NS0_6memory12LoadWithCastILi1EEENSB_13StoreWithCastILi1EEEEEviT_T0_T2_T3_T4_T5_,@"STO_CUDA_ENTRY STV_DEFAULT"
_ZN2at6native27unrolled_elementwise_kernelINS0_13AUnaryFunctorIiiiNS0_17BitwiseXorFunctorIiEEEESt5arrayIPcLm2EELi4E23TrivialOffsetCalculatorILi1EjESA_NS0_6memory12LoadWithCastILi1EEENSB_13StoreWithCastILi1EEEEEviT_T0_T2_T3_T4_T5_:
.text._ZN2at6native27unrolled_elementwise_kernelINS0_13AUnaryFunctorIiiiNS0_17BitwiseXorFunctorIiEEEESt5arrayIPcLm2EELi4E23TrivialOffsetCalculatorILi1EjESA_NS0_6memory12LoadWithCastILi1EEENSB_13StoreWithCastILi1EEEEEviT_T0_T2_T3_T4_T5_:
[----:B------:R-:W-:Y:S02]  /*0000*/  IMAD.MOV.U32 R1, RZ, RZ, c[0x0][0x28] ;  /* 0x00000a00ff017624 */ /* 0x000fe400078e00ff */
[----:B------:R-:W0:Y:S01]  /*0010*/  S2R R16, SR_CTAID.X ;  /* 0x0000000000107919 */ /* 0x000e220000002500 */
[----:B------:R-:W-:Y:S01]  /*0020*/  IMAD.MOV.U32 R17, RZ, RZ, -0x200 ;  /* 0xfffffe00ff117424 */ /* 0x000fe200078e00ff */
[----:B------:R-:W1:Y:S01]  /*0030*/  LDC.U8 R23, c[0x0][0x184] ;  /* 0x00006100ff177b82 */ /* 0x000e620000000000 */
[----:B------:R-:W-:Y:S01]  /*0040*/  ULDC.64 UR36, c[0x0][0x118] ;  /* 0x0000460000247ab9 */ /* 0x000fe20000000a00 */
[----:B------:R-:W2:Y:S01]  /*0050*/  S2R R19, SR_TID.X ;  /* 0x0000000000137919 */ /* 0x000ea20000002100 */
[----:B------:R-:W-:Y:S01]  /*0060*/  BSSY B6, `(.L_x_4439) ;  /* 0x00000ec000067945 */ /* 0x000fe20003800000 */
[----:B------:R-:W-:Y:S02]  /*0070*/  IMAD.MOV.U32 R24, RZ, RZ, RZ ;  /* 0x000000ffff187224 */ /* 0x000fe400078e00ff */
[----:B------:R-:W-:Y:S02]  /*0080*/  IMAD.MOV.U32 R18, RZ, RZ, RZ ;  /* 0x000000ffff127224 */ /* 0x000fe400078e00ff */
        /* <DEDUP_REMOVED lines=20> */
.L_x_4444:
[----:B------:R0:W5:Y:S01]  /*01d0*/  LDG.E.U8 R18, [R2.64] ;  /* 0x0000002402127981 */ /* 0x000162000c1e1100 */
[----:B------:R-:W-:Y:S05]  /*01e0*/  BRA `(.L_x_4446) ;  /* 0x00000d1000007947 */ /* 0x000fea0003800000 */
.L_x_4443:
        /* <DEDUP_REMOVED lines=8> */
.L_x_4448:
[----:B------:R0:W5:Y:S01]  /*0270*/  LDG.E R18, [R2.64] ;  /* 0x0000002402127981 */ /* 0x000162000c1e1900 */
[----:B------:R-:W-:Y:S05]  /*0280*/  BRA `(.L_x_4446) ;  /* 0x00000c7000007947 */ /* 0x000fea0003800000 */
.L_x_4447:
[----:B------:R0:W5:Y:S01]  /*0290*/  LDG.E.S16 R18, [R2.64] ;  /* 0x0000002402127981 */ /* 0x000162000c1e1700 */
[----:B------:R-:W-:Y:S05]  /*02a0*/  BRA `(.L_x_4446) ;  /* 0x00000c5000007947 */ /* 0x000fea0003800000 */
.L_x_4442:
        /* <DEDUP_REMOVED lines=9> */
.L_x_4450:
[----:B------:R-:W2:Y:S02]  /*0340*/  LDG.E.U16 R2, [R2.64] ;  /* 0x0000002402027981 */ /* 0x000ea4000c1e1500 */
[----:B--2---:R-:W-:-:S06]  /*0350*/  HADD2.F32 R18, -RZ, R2.H0_H0 ;  /* 0x20000002ff127230 */ /* 0x004fcc0000004100 */
[----:B------:R-:W0:Y:S01]  /*0360*/  F2I.FTZ.TRUNC.NTZ R18, R18 ;  /* 0x0000001200127305 */ /* 0x000e22000021f100 */
[----:B------:R-:W-:Y:S05]  /*0370*/  BRA `(.L_x_4446) ;  /* 0x00000b8000007947 */ /* 0x000fea0003800000 */
.L_x_4449:
        /* <DEDUP_REMOVED lines=9> */
.L_x_4452:
[----:B------:R-:W2:Y:S02]  /*0410*/  LDG.E.U16 R2, [R2.64] ;  /* 0x0000002402027981 */ /* 0x000ea4000c1e1500 */
[----:B--2---:R-:W-:-:S06]  /*0420*/  HADD2.F32 R18, -RZ, R2.H0_H0 ;  /* 0x20000002ff127230 */ /* 0x004fcc0000004100 */
[----:B------:R-:W0:Y:S01]  /*0430*/  F2I.FTZ.TRUNC.NTZ R18, R18 ;  /* 0x0000001200127305 */ /* 0x000e22000021f100 */
[----:B------:R-:W-:Y:S05]  /*0440*/  BRA `(.L_x_4446) ;  /* 0x00000ab000007947 */ /* 0x000fea0003800000 */
.L_x_4451:
[----:B------:R-:W2:Y:S02]  /*0450*/  LDG.E.64 R18, [R2.64] ;  /* 0x0000002402127981 */ /* 0x000ea4000c1e1b00 */
[----:B--2---:R0:W1:Y:S01]  /*0460*/  F2I.F64.TRUNC R18, R18 ;  /* 0x0000001200127311 */ /* 0x004062000030d100 */
[----:B------:R-:W-:Y:S05]  /*0470*/  BRA `(.L_x_4446) ;  /* 0x00000a8000007947 */ /* 0x000fea0003800000 */
.L_x_4441:
        /* <DEDUP_REMOVED lines=12> */
.L_x_4455:
[----:B------:R-:W2:Y:S02]  /*0540*/  LDG.E.64 R2, [R2.64] ;  /* 0x0000002402027981 */ /* 0x000ea4000c1e1b00 */
[----:B--2---:R0:W1:Y:S01]  /*0550*/  F2I.F64.TRUNC R18, R2 ;  /* 0x0000000200127311 */ /* 0x004062000030d100 */
[----:B------:R-:W-:Y:S05]  /*0560*/  BRA `(.L_x_4446) ;  /* 0x0000099000007947 */ /* 0x000fea0003800000 */
.L_x_4454:
        /* <DEDUP_REMOVED lines=27> */
.L_x_4457:
        /* <DEDUP_REMOVED lines=15> */
.L_x_4456:
[----:B------:R-:W2:Y:S02]  /*0810*/  LDG.E.U16 R18, [R2.64] ;  /* 0x0000002402127981 */ /* 0x000ea4000c1e1500 */
[----:B--2---:R-:W-:-:S06]  /*0820*/  PRMT R18, RZ, 0x5410, R18 ;  /* 0x00005410ff127816 */ /* 0x004fcc0000000012 */
[----:B------:R-:W0:Y:S01]  /*0830*/  F2I.FTZ.TRUNC.NTZ R18, R18 ;  /* 0x0000001200127305 */ /* 0x000e22000021f100 */
[----:B------:R-:W-:Y:S05]  /*0840*/  BRA `(.L_x_4446) ;  /* 0x000006b000007947 */ /* 0x000fea0003800000 */
.L_x_4453:
        /* <DEDUP_REMOVED lines=10> */
.L_x_4460:
        /* <DEDUP_REMOVED lines=21> */
.L_x_4464:
[----:B------:R-:W-:Y:S05]  /*0a40*/  BSYNC B1 ;  /* 0x0000000000017941 */ /* 0x000fea0003800000 */
.L_x_4463:
[----:B------:R-:W-:Y:S01]  /*0a50*/  IMAD.SHL.U32 R2, R2, 0x100000, RZ ;  /* 0x0010000002027824 */ /* 0x000fe200078e00ff */
[----:B------:R-:W-:-:S04]  /*0a60*/  LEA R3, R0, 0x3b800000, 0x17 ;  /* 0x3b80000000037811 */ /* 0x000fc800078eb8ff */
[----:B------:R-:W-:Y:S02]  /*0a70*/  LOP3.LUT R18, R3, R2, R18, 0xfe, !PT ;  /* 0x0000000203127212 */ /* 0x000fe400078efe12 */
.L_x_4462:
[----:B------:R-:W-:Y:S05]  /*0a80*/  BSYNC B0 ;  /* 0x0000000000007941 */ /* 0x000fea0003800000 */
.L_x_4461:
[----:B------:R-:W0:Y:S01]  /*0a90*/  F2I.FTZ.TRUNC.NTZ R18, R18 ;  /* 0x0000001200127305 */ /* 0x000e22000021f100 */
[----:B------:R-:W-:Y:S05]  /*0aa0*/  BRA `(.L_x_4446) ;  /* 0x0000045000007947 */ /* 0x000fea0003800000 */
.L_x_4459:
        /* <DEDUP_REMOVED lines=21> */
.L_x_4468:
[----:B------:R-:W-:Y:S05]  /*0c00*/  BSYNC B1 ;  /* 0x0000000000017941 */ /* 0x000fea0003800000 */
.L_x_4467:
[----:B------:R-:W-:Y:S01]  /*0c10*/  IMAD.SHL.U32 R2, R2, 0x200000, RZ ;  /* 0x0020000002027824 */ /* 0x000fe200078e00ff */
[----:B------:R-:W-:-:S04]  /*0c20*/  LEA R3, R0, 0x37800000, 0x17 ;  /* 0x3780000000037811 */ /* 0x000fc800078eb8ff */
[----:B------:R-:W-:Y:S02]  /*0c30*/  LOP3.LUT R18, R3, R2, R18, 0xfe, !PT ;  /* 0x0000000203127212 */ /* 0x000fe400078efe12 */
.L_x_4466:
[----:B------:R-:W-:Y:S05]  /*0c40*/  BSYNC B0 ;  /* 0x0000000000007941 */ /* 0x000fea0003800000 */
.L_x_4465:
[----:B------:R-:W0:Y:S01]  /*0c50*/  F2I.FTZ.TRUNC.NTZ R18, R18 ;  /* 0x0000001200127305 */ /* 0x000e22000021f100 */
[----:B------:R-:W-:Y:S05]  /*0c60*/  BRA `(.L_x_4446) ;  /* 0x0000029000007947 */ /* 0x000fea0003800000 */
.L_x_4458:
        /* <DEDUP_REMOVED lines=14> */
.L_x_4472:
[----:B------:R-:W-:Y:S05]  /*0d50*/  BSYNC B0 ;  /* 0x0000000000007941 */ /* 0x000fea0003800000 */
.L_x_4471:
[----:B------:R-:W0:Y:S01]  /*0d60*/  F2I.FTZ.TRUNC.NTZ R18, R18 ;  /* 0x0000001200127305 */ /* 0x000e22000021f100 */
[----:B------:R-:W-:Y:S05]  /*0d70*/  BRA `(.L_x_4446) ;  /* 0x0000018000007947 */ /* 0x000fea0003800000 */
.L_x_4445:
        /* <DEDUP_REMOVED lines=21> */
.L_x_4470:
[----:B------:R0:W5:Y:S01]  /*0ed0*/  LDG.E R18, [R2.64] ;  /* 0x0000002402127981 */ /* 0x000162000c1e1900 */
[----:B------:R-:W-:Y:S05]  /*0ee0*/  BRA `(.L_x_4446) ;  /* 0x0000001000007947 */ /* 0x000fea0003800000 */
.L_x_4469:
[----:B------:R0:W5:Y:S02]  /*0ef0*/  LDG.E R18, [R2.64] ;  /* 0x0000002402127981 */ /* 0x000164000c1e1900 */
.L_x_4446:
[----:B0-----:R-:W0:Y:S02]  /*0f00*/  S2R R19, SR_TID.X ;  /* 0x0000000000137919 */ /* 0x001e240000002100 */
[----:B0-----:R-:W-:Y:S02]  /*0f10*/  IADD3 R19, R19, 0x80, RZ ;  /* 0x0000008013137810 */ /* 0x001fe40007ffe0ff */
.L_x_4440:
[----:B-1----:R-:W-:Y:S05]  /*0f20*/  BSYNC B6 ;  /* 0x0000000000067941 */ /* 0x002fea0003800000 */
.L_x_4439:
[----:B------:R-:W-:Y:S01]  /*0f30*/  ISETP.GE.AND P0, PT, R19, R17, PT ;  /* 0x000000111300720c */ /* 0x000fe20003f06270 */
[----:B------:R-:W-:-:S12]  /*0f40*/  BSSY B6, `(.L_x_4473) ;  /* 0x00000e7000067945 */ /* 0x000fd80003800000 */
[----:B------:R-:W-:Y:S05]  /*0f50*/  @P0 BRA `(.L_x_4474) ;  /* 0x00000e5000000947 */ /* 0x000fea0003800000 */
[----:B------:R-:W-:Y:S01]  /*0f60*/  IMAD R0, R16, 0x200, R19 ;  /* 0x0000020010007824 */ /* 0x000fe200078e0213 */
        /* <DEDUP_REMOVED lines=17> */
.L_x_4478:
[----:B------:R0:W5:Y:S01]  /*1080*/  LDG.E.U8 R24, [R2.64] ;  /* 0x0000002402187981 */ /* 0x000162000c1e1100 */
[----:B------:R-:W-:Y:S05]  /*1090*/  BRA `(.L_x_4480) ;  /* 0x00000d0000007947 */ /* 0x000fea0003800000 */
.L_x_4477:
        /* <DEDUP_REMOVED lines=8> */
.L_x_4482:
[----:B------:R0:W5:Y:S01]  /*1120*/  LDG.E R24, [R2.64] ;  /* 0x0000002402187981 */ /* 0x000162000c1e1900 */
[----:B------:R-:W-:Y:S05]  /*1130*/  BRA `(.L_x_4480) ;  /* 0x00000c6000007947 */ /* 0x000fea0003800000 */
.L_x_4481:
[----:B------:R0:W5:Y:S01]  /*1140*/  LDG.E.S16 R24, [R2.64] ;  /* 0x0000002402187981 */ /* 0x000162000c1e1700 */
[----:B------:R-:W-:Y:S05]  /*1150*/  BRA `(.L_x_4480) ;  /* 0x00000c4000007947 */ /* 0x000fea0003800000 */
.L_x_4476:
        /* <DEDUP_REMOVED lines=9> */
.L_x_4484:
[----:B------:R-:W2:Y:S02]  /*11f0*/  LDG.E.U16 R2, [R2.64] ;  /* 0x0000002402027981 */ /* 0x000ea4000c1e1500 */
[----:B--2---:R-:W-:-:S06]  /*1200*/  HADD2.F32 R24, -RZ, R2.H0_H0 ;  /* 0x20000002ff187230 */ /* 0x004fcc0000004100 */
[----:B------:R-:W0:Y:S01]  /*1210*/  F2I.FTZ.TRUNC.NTZ R24, R24 ;  /* 0x0000001800187305 */ /* 0x000e22000021f100 */
[----:B------:R-:W-:Y:S05]  /*1220*/  BRA `(.L_x_4480) ;  /* 0x00000b7000007947 */ /* 0x000fea0003800000 */
.L_x_4483:
        /* <DEDUP_REMOVED lines=9> */
.L_x_4486:
[----:B------:R-:W2:Y:S02]  /*12c0*/  LDG.E.U16 R2, [R2.64] ;  /* 0x0000002402027981 */ /* 0x000ea4000c1e1500 */
[----:B--2---:R-:W-:-:S06]  /*12d0*/  HADD2.F32 R24, -RZ, R2.H0_H0 ;  /* 0x20000002ff187230 */ /* 0x004fcc0000004100 */
[----:B------:R-:W0:Y:S01]  /*12e0*/  F2I.FTZ.TRUNC.NTZ R24, R24 ;  /* 0x0000001800187305 */ /* 0x000e22000021f100 */
[----:B------:R-:W-:Y:S05]  /*12f0*/  BRA `(.L_x_4480) ;  /* 0x00000aa000007947 */ /* 0x000fea0003800000 */
.L_x_4485:
[----:B------:R-:W2:Y:S02]  /*1300*/  LDG.E.64 R24, [R2.64] ;  /* 0x0000002402187981 */ /* 0x000ea4000c1e1b00 */
[----:B--2---:R0:W1:Y:S01]  /*1310*/  F2I.F64.TRUNC R24, R24 ;  /* 0x0000001800187311 */ /* 0x004062000030d100 */
[----:B------:R-:W-:Y:S05]  /*1320*/  BRA `(.L_x_4480) ;  /* 0x00000a7000007947 */ /* 0x000fea0003800000 */
.L_x_4475:
        /* <DEDUP_REMOVED lines=12> */
.L_x_4489:
[----:B------:R-:W2:Y:S02]  /*13f0*/  LDG.E.64 R2, [R2.64] ;  /* 0x0000002402027981 */ /* 0x000ea4000c1e1b00 */
[----:B--2---:R0:W1:Y:S01]  /*1400*/  F2I.F64.TRUNC R24, R2 ;  /* 0x0000000200187311 */ /* 0x004062000030d100 */
[----:B------:R-:W-:Y:S05]  /*1410*/  BRA `(.L_x_4480) ;  /* 0x0000098000007947 */ /* 0x000fea0003800000 */
.L_x_4488:
        /* <DEDUP_REMOVED lines=27> */
.L_x_4491:
        /* <DEDUP_REMOVED lines=14> */
.L_x_4490:
[----:B------:R-:W2:Y:S02]  /*16b0*/  LDG.E.U16 R24, [R2.64] ;  /* 0x0000002402187981 */ /* 0x000ea4000c1e1500 */
[----:B--2---:R-:W-:-:S06]  /*16c0*/  PRMT R24, RZ, 0x5410, R24 ;  /* 0x00005410ff187816 */ /* 0x004fcc0000000018 */
[----:B------:R-:W0:Y:S01]  /*16d0*/  F2I.FTZ.TRUNC.NTZ R24, R24 ;  /* 0x0000001800187305 */ /* 0x000e22000021f100 */
[----:B------:R-:W-:Y:S05]  /*16e0*/  BRA `(.L_x_4480) ;  /* 0x000006b000007947 */ /* 0x000fea0003800000 */
.L_x_4487:
        /* <DEDUP_REMOVED lines=10> */
.L_x_4494:
        /* <DEDUP_REMOVED lines=21> */
.L_x_4498:
[----:B------:R-:W-:Y:S05]  /*18e0*/  BSYNC B1 ;  /* 0x0000000000017941 */ /* 0x000fea0003800000 */
.L_x_4497:
[----:B------:R-:W-:Y:S01]  /*18f0*/  IMAD.SHL.U32 R2, R2, 0x100000, RZ ;  /* 0x0010000002027824 */ /* 0x000fe200078e00ff */
[----:B------:R-:W-:-:S04]  /*1900*/  LEA R3, R0, 0x3b800000, 0x17 ;  /* 0x3b80000000037811 */ /* 0x000fc800078eb8ff */
[----:B------:R-:W-:Y:S02]  /*1910*/  LOP3.LUT R24, R3, R2, R24, 0xfe, !PT ;  /* 0x0000000203187212 */ /* 0x000fe400078efe18 */
.L_x_4496:
[----:B------:R-:W-:Y:S05]  /*1920*/  BSYNC B0 ;  /* 0x0000000000007941 */ /* 0x000fea0003800000 */
.L_x_4495:
[----:B------:R-:W0:Y:S01]  /*1930*/  F2I.FTZ.TRUNC.NTZ R24, R24 ;  /* 0x0000001800187305 */ /* 0x000e22000021f100 */
[----:B------:R-:W-:Y:S05]  /*1940*/  BRA `(.L_x_4480) ;  /* 0x0000045000007947 */ /* 0x000fea0003800000 */
.L_x_4493:
        /* <DEDUP_REMOVED lines=21> */
.L_x_4502:
[----:B------:R-:W-:Y:S05]  /*1aa0*/  BSYNC B1 ;  /* 0x0000000000017941 */ /* 0x000fea0003800000 */
.L_x_4501:
[----:B------:R-:W-:Y:S01]  /*1ab0*/  IMAD.SHL.U32 R2, R2, 0x200000, RZ ;  /* 0x0020000002027824 */ /* 0x000fe200078e00ff */
[----:B------:R-:W-:-:S04]  /*1ac0*/  LEA R3, R0, 0x37800000, 0x17 ;  /* 0x3780000000037811 */ /* 0x000fc800078eb8ff */
[----:B------:R-:W-:Y:S02]  /*1ad0*/  LOP3.LUT R24, R3, R2, R24, 0xfe, !PT ;  /* 0x0000000203187212 */ /* 0x000fe400078efe18 */
.L_x_4500:
[----:B------:R-:W-:Y:S05]  /*1ae0*/  BSYNC B0 ;  /* 0x0000000000007941 */ /* 0x000fea0003800000 */
.L_x_4499:
[----:B------:R-:W0:Y:S01]  /*1af0*/  F2I.FTZ.TRUNC.NTZ R24, R24 ;  /* 0x0000001800187305 */ /* 0x000e22000021f100 */
[----:B------:R-:W-:Y:S05]  /*1b00*/  BRA `(.L_x_4480) ;  /* 0x0000029000007947 */ /* 0x000fea0003800000 */
.L_x_4492:
        /* <DEDUP_REMOVED lines=14> */
.L_x_4506:
[----:B------:R-:W-:Y:S05]  /*1bf0*/  BSYNC B0 ;  /* 0x0000000000007941 */ /* 0x000fea0003800000 */
.L_x_4505:
[----:B------:R-:W0:Y:S01]  /*1c00*/  F2I.FTZ.TRUNC.NTZ R24, R24 ;  /* 0x0000001800187305 */ /* 0x000e22000021f100 */
[----:B------:R-:W-:Y:S05]  /*1c10*/  BRA `(.L_x_4480) ;  /* 0x0000018000007947 */ /* 0x000fea0003800000 */
.L_x_4479:
        /* <DEDUP_REMOVED lines=19> */
[----:B0----5:R-:W-:Y:S05]  /*1d50*/  CALL.ABS.NOINC R2 ;  /* 0x0000000002007343 */ /* 0x021fea0003c00000 */
[----:B------:R-:W-:Y:S05]  /*1d60*/  BRA `(.L_x_4480) ;  /* 0x0000003000007947 */ /* 0x000fea0003800000 */
.L_x_4504:
[----:B------:R0:W5:Y:S01]  /*1d70*/  LDG.E R24, [R2.64] ;  /* 0x0000002402187981 */ /* 0x000162000c1e1900 */
[----:B------:R-:W-:Y:S05]  /*1d80*/  BRA `(.L_x_4480) ;  /* 0x0000001000007947 */ /* 0x000fea0003800000 */
.L_x_4503:
[----:B------:R0:W5:Y:S02]  /*1d90*/  LDG.E R24, [R2.64] ;  /* 0x0000002402187981 */ /* 0x000164000c1e1900 */
.L_x_4480:
[----:B------:R-:W-:-:S03]  /*1da0*/  IADD3 R19, R19, 0x80, RZ ;  /* 0x0000008013137810 */ /* 0x000fc60007ffe0ff */
.L_x_4474:
[----:B------:R-:W-:Y:S05]  /*1db0*/  BSYNC B6 ;  /* 0x0000000000067941 */ /* 0x000fea0003800000 */
.L_x_4473:
[----:B------:R-:W-:Y:S01]  /*1dc0*/  ISETP.GE.AND P0, PT, R19, R17, PT ;  /* 0x000000111300720c */ /* 0x000fe20003f06270 */
[----:B------:R-:W-:Y:S01]  /*1dd0*/  BSSY B6, `(.L_x_4507) ;  /* 0x00000e9000067945 */ /* 0x000fe20003800000 */
[----:B0-----:R-:W-:Y:S02]  /*1de0*/  IMAD.MOV.U32 R25, RZ, RZ, RZ ;  /* 0x000000ffff197224 */ /* 0x001fe400078e00ff */
[----:B------:R-:W-:-:S09]  /*1df0*/  IMAD.MOV.U32 R22, RZ, RZ, RZ ;  /* 0x000000ffff167224 */ /* 0x000fd200078e00ff */
        /* <DEDUP_REMOVED lines=19> */
.L_x_4512:
[----:B------:R0:W5:Y:S01]  /*1f30*/  LDG.E.U8 R22, [R2.64] ;  /* 0x0000002402167981 */ /* 0x000162000c1e1100 */
[----:B------:R-:W-:Y:S05]  /*1f40*/  BRA `(.L_x_4514) ;  /* 0x00000d0000007947 */ /* 0x000fea0003800000 */
.L_x_4511:
        /* <DEDUP_REMOVED lines=8> */
.L_x_4516:
[----:B------:R0:W5:Y:S01]  /*1fd0*/  LDG.E R22, [R2.64] ;  /* 0x0000002402167981 */ /* 0x000162000c1e1900 */
[----:B------:R-:W-:Y:S05]  /*1fe0*/  BRA `(.L_x_4514) ;  /* 0x00000c6000007947 */ /* 0x000fea0003800000 */
.L_x_4515:
[----:B------:R0:W5:Y:S01]  /*1ff0*/  LDG.E.S16 R22, [R2.64] ;  /* 0x0000002402167981 */ /* 0x000162000c1e1700 */
[----:B------:R-:W-:Y:S05]  /*2000*/  BRA `(.L_x_4514) ;  /* 0x00000c4000007947 */ /* 0x000fea0003800000 */
.L_x_4510:
        /* <DEDUP_REMOVED lines=9> */
.L_x_4518:
[----:B------:R-:W2:Y:S02]  /*20a0*/  LDG.E.U16 R2, [R2.64] ;  /* 0x0000002402027981 */ /* 0x000ea4000c1e1500 */
[----:B--2---:R-:W-:-:S06]  /*20b0*/  HADD2.F32 R22, -RZ, R2.H0_H0 ;  /* 0x20000002ff167230 */ /* 0x004fcc0000004100 */
[----:B------:R-:W0:Y:S01]  /*20c0*/  F2I.FTZ.TRUNC.NTZ R22, R22 ;  /* 0x0000001600167305 */ /* 0x000e22000021f100 */
[----:B------:R-:W-:Y:S05]  /*20d0*/  BRA `(.L_x_4514) ;  /* 0x00000b7000007947 */ /* 0x000fea0003800000 */
.L_x_4517:
        /* <DEDUP_REMOVED lines=9> */
.L_x_4520:
[----:B------:R-:W2:Y:S02]  /*2170*/  LDG.E.U16 R2, [R2.64] ;  /* 0x0000002402027981 */ /* 0x000ea4000c1e1500 */
[----:B--2---:R-:W-:-:S06]  /*2180*/  HADD2.F32 R22, -RZ, R2.H0_H0 ;  /* 0x20000002ff167230 */ /* 0x004fcc0000004100 */
[----:B------:R-:W0:Y:S01]  /*2190*/  F2I.FTZ.TRUNC.NTZ R22, R22 ;  /* 0x0000001600167305 */ /* 0x000e22000021f100 */
[----:B------:R-:W-:Y:S05]  /*21a0*/  BRA `(.L_x_4514) ;  /* 0x00000aa000007947 */ /* 0x000fea0003800000 */
.L_x_4519:
[----:B------:R-:W2:Y:S02]  /*21b0*/  LDG.E.64 R2, [R2.64] ;  /* 0x0000002402027981 */ /* 0x000ea4000c1e1b00 */
[----:B--2---:R0:W2:Y:S01]  /*21c0*/  F2I.F64.TRUNC R22, R2 ;  /* 0x0000000200167311 */ /* 0x0040a2000030d100 */
[----:B------:R-:W-:Y:S05]  /*21d0*/  BRA `(.L_x_4514) ;  /* 0x00000a7000007947 */ /* 0x000fea0003800000 */
.L_x_4509:
        /* <DEDUP_REMOVED lines=12> */
.L_x_4523:
[----:B------:R-:W2:Y:S02]  /*22a0*/  LDG.E.64 R2, [R2.64] ;  /* 0x0000002402027981 */ /* 0x000ea4000c1e1b00 */
[----:B--2---:R0:W2:Y:S01]  /*22b0*/  F2I.F64.TRUNC R22, R2 ;  /* 0x0000000200167311 */ /* 0x0040a2000030d100 */
[----:B------:R-:W-:Y:S05]  /*22c0*/  BRA `(.L_x_4514) ;  /* 0x0000098000007947 */ /* 0x000fea0003800000 */
.L_x_4522:
        /* <DEDUP_REMOVED lines=25> */
[----:B------:R0:W2:Y:S01]  /*2460*/  F2I.FTZ.TRUNC.NTZ R22, R5 ;  /* 0x0000000500167305 */ /* 0x0000a2000021f100 */
[----:B------:R-:W-:Y:S05]  /*2470*/  BRA `(.L_x_4514) ;  /* 0x000007d000007947 */ /* 0x000fea0003800000 */
.L_x_4525:
        /* <DEDUP_REMOVED lines=12> */
[----:B------:R0:W2:Y:S01]  /*2540*/  F2I.FTZ.TRUNC.NTZ R22, R4 ;  /* 0x0000000400167305 */ /* 0x0000a2000021f100 */
[----:B------:R-:W-:Y:S05]  /*2550*/  BRA `(.L_x_4514) ;  /* 0x000006f000007947 */ /* 0x000fea0003800000 */
.L_x_4524:
[----:B------:R-:W2:Y:S02]  /*2560*/  LDG.E.U16 R22, [R2.64] ;  /* 0x0000002402167981 */ /* 0x000ea4000c1e1500 */
[----:B--2---:R-:W-:-:S06]  /*2570*/  PRMT R22, RZ, 0x5410, R22 ;  /* 0x00005410ff167816 */ /* 0x004fcc0000000016 */
[----:B------:R-:W0:Y:S01]  /*2580*/  F2I.FTZ.TRUNC.NTZ R22, R22 ;  /* 0x0000001600167305 */ /* 0x000e22000021f100 */
[----:B------:R-:W-:Y:S05]  /*2590*/  BRA `(.L_x_4514) ;  /* 0x000006b000007947 */ /* 0x000fea0003800000 */
.L_x_4521:
        /* <DEDUP_REMOVED lines=10> */
.L_x_4528:
        /* <DEDUP_REMOVED lines=21> */
.L_x_4532:
[----:B------:R-:W-:Y:S05]  /*2790*/  BSYNC B1 ;  /* 0x0000000000017941 */ /* 0x000fea0003800000 */
.L_x_4531:
[----:B------:R-:W-:Y:S01]  /*27a0*/  IMAD.SHL.U32 R2, R2, 0x100000, RZ ;  /* 0x0010000002027824 */ /* 0x000fe200078e00ff */
[----:B------:R-:W-:-:S04]  /*27b0*/  LEA R3, R0, 0x3b800000, 0x17 ;  /* 0x3b80000000037811 */ /* 0x000fc800078eb8ff */
[----:B------:R-:W-:Y:S02]  /*27c0*/  LOP3.LUT R22, R3, R2, R22, 0xfe, !PT ;  /* 0x0000000203167212 */ /* 0x000fe400078efe16 */
.L_x_4530:
[----:B------:R-:W-:Y:S05]  /*27d0*/  BSYNC B0 ;  /* 0x0000000000007941 */ /* 0x000fea0003800000 */
.L_x_4529:
[----:B------:R-:W0:Y:S01]  /*27e0*/  F2I.FTZ.TRUNC.NTZ R22, R22 ;  /* 0x0000001600167305 */ /* 0x000e22000021f100 */
[----:B------:R-:W-:Y:S05]  /*27f0*/  BRA `(.L_x_4514) ;  /* 0x0000045000007947 */ /* 0x000fea0003800000 */
.L_x_4527:
        /* <DEDUP_REMOVED lines=21> */
.L_x_4536:
[----:B------:R-:W-:Y:S05]  /*2950*/  BSYNC B1 ;  /* 0x0000000000017941 */ /* 0x000fea0003800000 */
.L_x_4535:
[----:B------:R-:W-:Y:S01]  /*2960*/  IMAD.SHL.U32 R2, R2, 0x200000, RZ ;  /* 0x0020000002027824 */ /* 0x000fe200078e00ff */
[----:B------:R-:W-:-:S04]  /*2970*/  LEA R3, R0, 0x37800000, 0x17 ;  /* 0x3780000000037811 */ /* 0x000fc800078eb8ff */
[----:B------:R-:W-:Y:S02]  /*2980*/  LOP3.LUT R22, R3, R2, R22, 0xfe, !PT ;  /* 0x0000000203167212 */ /* 0x000fe400078efe16 */
.L_x_4534:
[----:B------:R-:W-:Y:S05]  /*2990*/  BSYNC B0 ;  /* 0x0000000000007941 */ /* 0x000fea0003800000 */
.L_x_4533:
[----:B------:R-:W0:Y:S01]  /*29a0*/  F2I.FTZ.TRUNC.NTZ R22, R22 ;  /* 0x0000001600167305 */ /* 0x000e22000021f100 */
[----:B------:R-:W-:Y:S05]  /*29b0*/  BRA `(.L_x_4514) ;  /* 0x0000029000007947 */ /* 0x000fea0003800000 */
.L_x_4526:
        /* <DEDUP_REMOVED lines=14> */
.L_x_4540:
[----:B------:R-:W-:Y:S05]  /*2aa0*/  BSYNC B0 ;  /* 0x0000000000007941 */ /* 0x000fea0003800000 */
.L_x_4539:
[----:B------:R-:W0:Y:S01]  /*2ab0*/  F2I.FTZ.TRUNC.NTZ R22, R22 ;  /* 0x0000001600167305 */ /* 0x000e22000021f100 */
[----:B------:R-:W-:Y:S05]  /*2ac0*/  BRA `(.L_x_4514) ;  /* 0x0000018000007947 */ /* 0x000fea0003800000 */
.L_x_4513:
        /* <DEDUP_REMOVED lines=19> */
[----:B01---5:R-:W-:Y:S05]  /*2c00*/  CALL.ABS.NOINC R2 ;  /* 0x0000000002007343 */ /* 0x023fea0003c00000 */
[----:B------:R-:W-:Y:S05]  /*2c10*/  BRA `(.L_x_4514) ;  /* 0x0000003000007947 */ /* 0x000fea0003800000 */
.L_x_4538:
[----:B------:R0:W5:Y:S01]  /*2c20*/  LDG.E R22, [R2.64] ;  /* 0x0000002402167981 */ /* 0x000162000c1e1900 */
[----:B------:R-:W-:Y:S05]  /*2c30*/  BRA `(.L_x_4514) ;  /* 0x0000001000007947 */ /* 0x000fea0003800000 */
.L_x_4537:
[----:B------:R0:W5:Y:S02]  /*2c40*/  LDG.E R22, [R2.64] ;  /* 0x0000002402167981 */ /* 0x000164000c1e1900 */
.L_x_4514:
[----:B------:R-:W-:-:S03]  /*2c50*/  IADD3 R19, R19, 0x80, RZ ;  /* 0x0000008013137810 */ /* 0x000fc60007ffe0ff */
.L_x_4508:
[----:B------:R-:W-:Y:S05]  /*2c60*/  BSYNC B6 ;  /* 0x0000000000067941 */ /* 0x000fea0003800000 */
.L_x_4507:
        /* <DEDUP_REMOVED lines=20> */
.L_x_4546:
[----:B------:R0:W5:Y:S01]  /*2db0*/  LDG.E.U8 R25, [R2.64] ;  /* 0x0000002402197981 */ /* 0x000162000c1e1100 */
[----:B------:R-:W-:Y:S05]  /*2dc0*/  BRA `(.L_x_4542) ;  /* 0x00000cf000007947 */ /* 0x000fea0003800000 */
.L_x_4545:
        /* <DEDUP_REMOVED lines=8> */
.L_x_4549:
[----:B------:R0:W5:Y:S01]  /*2e50*/  LDG.E R25, [R2.64] ;  /* 0x0000002402197981 */ /* 0x000162000c1e1900 */
[----:B------:R-:W-:Y:S05]  /*2e60*/  BRA `(.L_x_4542) ;  /* 0x00000c5000007947 */ /* 0x000fea0003800000 */
.L_x_4548:
[----:B------:R0:W5:Y:S01]  /*2e70*/  LDG.E.S16 R25, [R2.64] ;  /* 0x0000002402197981 */ /* 0x000162000c1e1700 */
[----:B------:R-:W-:Y:S05]  /*2e80*/  BRA `(.L_x_4542) ;  /* 0x00000c3000007947 */ /* 0x000fea0003800000 */
.L_x_4544:
        /* <DEDUP_REMOVED lines=9> */
.L_x_4551:
[----:B------:R-:W3:Y:S02]  /*2f20*/  LDG.E.U16 R2, [R2.64] ;  /* 0x0000002402027981 */ /* 0x000ee4000c1e1500 */
[----:B---3--:R-:W-:-:S06]  /*2f30*/  HADD2.F32 R25, -RZ, R2.H0_H0 ;  /* 0x20000002ff197230 */ /* 0x008fcc0000004100 */
[----:B------:R-:W0:Y:S01]  /*2f40*/  F2I.FTZ.TRUNC.NTZ R25, R25 ;  /* 0x0000001900197305 */ /* 0x000e22000021f100 */
[----:B------:R-:W-:Y:S05]  /*2f50*/  BRA `(.L_x_4542) ;  /* 0x00000b6000007947 */ /* 0x000fea0003800000 */
.L_x_4550:
        /* <DEDUP_REMOVED lines=9> */
.L_x_4553:
[----:B------:R-:W3:Y:S02]  /*2ff0*/  LDG.E.U16 R2, [R2.64] ;  /* 0x0000002402027981 */ /* 0x000ee4000c1e1500 */
[----:B---3--:R-:W-:-:S06]  /*3000*/  HADD2.F32 R25, -RZ, R2.H0_H0 ;  /* 0x20000002ff197230 */ /* 0x008fcc0000004100 */
[----:B------:R-:W0:Y:S01]  /*3010*/  F2I.FTZ.TRUNC.NTZ R25, R25 ;  /* 0x0000001900197305 */ /* 0x000e22000021f100 */
[----:B------:R-:W-:Y:S05]  /*3020*/  BRA `(.L_x_4542) ;  /* 0x00000a9000007947 */ /* 0x000fea0003800000 */
.L_x_4552:
[----:B------:R-:W3:Y:S02]  /*3030*/  LDG.E.64 R2, [R2.64] ;  /* 0x0000002402027981 */ /* 0x000ee4000c1e1b00 */
[----:B---3--:R0:W3:Y:S01]  /*3040*/  F2I.F64.TRUNC R25, R2 ;  /* 0x0000000200197311 */ /* 0x0080e2000030d100 */
[----:B------:R-:W-:Y:S05]  /*3050*/  BRA `(.L_x_4542) ;  /* 0x00000a6000007947 */ /* 0x000fea0003800000 */
.L_x_4543:
        /* <DEDUP_REMOVED lines=12> */
.L_x_4556:
[----:B------:R-:W3:Y:S02]  /*3120*/  LDG.E.64 R2, [R2.64] ;  /* 0x0000002402027981 */ /* 0x000ee4000c1e1b00 */
[----:B---3--:R0:W3:Y:S01]  /*3130*/  F2I.F64.TRUNC R25, R2 ;  /* 0x0000000200197311 */ /* 0x0080e2000030d100 */
[----:B------:R-:W-:Y:S05]  /*3140*/  BRA `(.L_x_4542) ;  /* 0x0000097000007947 */ /* 0x000fea0003800000 */
.L_x_4555:
        /* <DEDUP_REMOVED lines=25> */
[----:B------:R0:W3:Y:S01]  /*32e0*/  F2I.FTZ.TRUNC.NTZ R25, R5 ;  /* 0x0000000500197305 */ /* 0x0000e2000021f100 */
[----:B------:R-:W-:Y:S05]  /*32f0*/  BRA `(.L_x_4542) ;  /* 0x000007c000007947 */ /* 0x000fea0003800000 */
.L_x_4558:
        /* <DEDUP_REMOVED lines=12> */
[----:B------:R0:W3:Y:S01]  /*33c0*/  F2I.FTZ.TRUNC.NTZ R25, R4 ;  /* 0x0000000400197305 */ /* 0x0000e2000021f100 */
[----:B------:R-:W-:Y:S05]  /*33d0*/  BRA `(.L_x_4542) ;  /* 0x000006e000007947 */ /* 0x000fea0003800000 */
.L_x_4557:
[----:B------:R-:W3:Y:S02]  /*33e0*/  LDG.E.U16 R25, [R2.64] ;  /* 0x0000002402197981 */ /* 0x000ee4000c1e1500 */
[----:B---3--:R-:W-:-:S06]  /*33f0*/  PRMT R25, RZ, 0x5410, R25 ;  /* 0x00005410ff197816 */ /* 0x008fcc0000000019 */
[----:B------:R-:W0:Y:S01]  /*3400*/  F2I.FTZ.TRUNC.NTZ R25, R25 ;  /* 0x0000001900197305 */ /* 0x000e22000021f100 */
[----:B------:R-:W-:Y:S05]  /*3410*/  BRA `(.L_x_4542) ;  /* 0x000006a000007947 */ /* 0x000fea0003800000 */
.L_x_4554:
        /* <DEDUP_REMOVED lines=10> */
.L_x_4561:
        /* <DEDUP_REMOVED lines=21> */
.L_x_4565:
[----:B------:R-:W-:Y:S05]  /*3610*/  BSYNC B1 ;  /* 0x0000000000017941 */ /* 0x000fea0003800000 */
.L_x_4564:
[----:B------:R-:W-:Y:S01]  /*3620*/  IMAD.SHL.U32 R2, R2, 0x100000, RZ ;  /* 0x0010000002027824 */ /* 0x000fe200078e00ff */
[----:B------:R-:W-:-:S04]  /*3630*/  LEA R0, R0, 0x3b800000, 0x17 ;  /* 0x3b80000000007811 */ /* 0x000fc800078eb8ff */
[----:B------:R-:W-:Y:S02]  /*3640*/  LOP3.LUT R25, R0, R2, R25, 0xfe, !PT ;  /* 0x0000000200197212 */ /* 0x000fe400078efe19 */
.L_x_4563:
[----:B------:R-:W-:Y:S05]  /*3650*/  BSYNC B0 ;  /* 0x0000000000007941 */ /* 0x000fea0003800000 */
.L_x_4562:
[----:B------:R-:W0:Y:S01]  /*3660*/  F2I.FTZ.TRUNC.NTZ R25, R25 ;  /* 0x0000001900197305 */ /* 0x000e22000021f100 */
[----:B------:R-:W-:Y:S05]  /*3670*/  BRA `(.L_x_4542) ;  /* 0x0000044000007947 */ /* 0x000fea0003800000 */
.L_x_4560:
        /* <DEDUP_REMOVED lines=21> */
.L_x_4569:
[----:B------:R-:W-:Y:S05]  /*37d0*/  BSYNC B1 ;  /* 0x0000000000017941 */ /* 0x000fea0003800000 */
.L_x_4568:
[----:B------:R-:W-:Y:S01]  /*37e0*/  IMAD.SHL.U32 R2, R2, 0x200000, RZ ;  /* 0x0020000002027824 */ /* 0x000fe200078e00ff */
[----:B------:R-:W-:-:S04]  /*37f0*/  LEA R0, R0, 0x37800000, 0x17 ;  /* 0x3780000000007811 */ /* 0x000fc800078eb8ff */
[----:B------:R-:W-:Y:S02]  /*3800*/  LOP3.LUT R25, R0, R2, R25, 0xfe, !PT ;  /* 0x0000000200197212 */ /* 0x000fe400078efe19 */
.L_x_4567:
[----:B------:R-:W-:Y:S05]  /*3810*/  BSYNC B0 ;  /* 0x0000000000007941 */ /* 0x000fea0003800000 */
.L_x_4566:
[----:B------:R-:W0:Y:S01]  /*3820*/  F2I.FTZ.TRUNC.NTZ R25, R25 ;  /* 0x0000001900197305 */ /* 0x000e22000021f100 */
[----:B------:R-:W-:Y:S05]  /*3830*/  BRA `(.L_x_4542) ;  /* 0x0000028000007947 */ /* 0x000fea0003800000 */
.L_x_4559:
        /* <DEDUP_REMOVED lines=14> */
.L_x_4573:
[----:B------:R-:W-:Y:S05]  /*3920*/  BSYNC B0 ;  /* 0x0000000000007941 */ /* 0x000fea0003800000 */
.L_x_4572:
[----:B------:R-:W0:Y:S01]  /*3930*/  F2I.FTZ.TRUNC.NTZ R25, R25 ;  /* 0x0000001900197305 */ /* 0x000e22000021f100 */
[----:B------:R-:W-:Y:S05]  /*3940*/  BRA `(.L_x_4542) ;  /* 0x0000017000007947 */ /* 0x000fea0003800000 */
.L_x_4547:
        /* <DEDUP_REMOVED lines=20> */
.L_x_4571:
[----:B------:R0:W5:Y:S01]  /*3a90*/  LDG.E R25, [R2.64] ;  /* 0x0000002402197981 */ /* 0x000162000c1e1900 */
[----:B------:R-:W-:Y:S05]  /*3aa0*/  BRA `(.L_x_4542) ;  /* 0x0000001000007947 */ /* 0x000fea0003800000 */
.L_x_4570:
[----:B------:R0:W5:Y:S02]  /*3ab0*/  LDG.E R25, [R2.64] ;  /* 0x0000002402197981 */ /* 0x000164000c1e1900 */
.L_x_4542:
[----:B------:R-:W-:Y:S05]  /*3ac0*/  BSYNC B6 ;  /* 0x0000000000067941 */ /* 0x000fea0003800000 */
.L_x_4541:
[----:B------:R-:W4:Y:S01]  /*3ad0*/  S2R R23, SR_TID.X ;  /* 0x0000000000177919 */ /* 0x000f220000002100 */
[----:B------:R-:W3:Y:S01]  /*3ae0*/  LDC.U8 R19, c[0x0][0x18c] ;  /* 0x00006300ff137b82 */ /* 0x000ee20000000000 */
[----:B------:R-:W-:Y:S01]  /*3af0*/  BSSY B6, `(.L_x_4574) ;  /* 0x00000f6000067945 */ /* 0x000fe20003800000 */
[----:B-1---5:R-:W-:Y:S02]  /*3b00*/  LOP3.LUT R24, R24, c[0x0][0x168], RZ, 0x3c, !PT ;  /* 0x00005a0018187a12 */ /* 0x022fe400078e3cff */
[----:B0-2---:R-:W-:Y:S02]  /*3b10*/  LOP3.LUT R22, R22, c[0x0][0x168], RZ, 0x3c, !PT ;  /* 0x00005a0016167a12 */ /* 0x005fe400078e3cff */
[----:B---3--:R-:W-:Y:S02]  /*3b20*/  LOP3.LUT R2, R25, c[0x0][0x168], RZ, 0x3c, !PT ;  /* 0x00005a0019027a12 */ /* 0x008fe400078e3cff */
[----:B----4-:R-:W-:-:S13]  /*3b30*/  ISETP.GE.AND P0, PT, R23, R17, PT ;  /* 0x000000111700720c */ /* 0x010fda0003f06270 */
[----:B------:R-:W-:Y:S05]  /*3b40*/  @P0 BRA `(.L_x_4575) ;  /* 0x00000f0000000947 */ /* 0x000fea0003800000 */
[----:B------:R-:W-:Y:S01]  /*3b50*/  IMAD R0, R16, 0x200, R23 ;  /* 0x0000020010007824 */ /* 0x000fe200078e0217 */
[----:B------:R-:W-:Y:S02]  /*3b60*/  PRMT R3, R19, 0x9910, RZ ;  /* 0x0000991013037816 */ /* 0x000fe400000000ff */
[----:B------:R-:W-:Y:S01]  /*3b70*/  IADD3 R23, R23, 0x80, RZ ;  /* 0x0000008017177810 */ /* 0x000fe20007ffe0ff */
[----:B------:R-:W-:Y:S02]  /*3b80*/  IMAD R8, R0, c[0x0][0x190], RZ ;  /* 0x0000640000087a24 */ /* 0x000fe400078e02ff */
[----:B------:R-:W-:Y:S01]  /*3b90*/  IMAD.MOV.U32 R0, RZ, RZ, R3 ;  /* 0x000000ffff007224 */ /* 0x000fe200078e0003 */
[----:B------:R-:W-:Y:S02]  /*3ba0*/  LOP3.LUT R3, R18, c[0x0][0x168], RZ, 0x3c, !PT ;  /* 0x00005a0012037a12 */ /* 0x000fe400078e3cff */
        /* <DEDUP_REMOVED lines=14> */
.L_x_4579:
[----:B------:R0:W-:Y:S01]  /*3c90*/  STG.E.U8 [R8.64], R3 ;  /* 0x0000000308007986 */ /* 0x0001e2000c101124 */
[----:B------:R-:W-:Y:S05]  /*3ca0*/  BRA `(.L_x_4575) ;  /* 0x00000da000007947 */ /* 0x000fea0003800000 */
.L_x_4578:
[----:B------:R-:W-:-:S13]  /*3cb0*/  ISETP.NE.AND P0, PT, R0, 0x2, PT ;  /* 0x000000020000780c */ /* 0x000fda0003f05270 */
[----:B------:R-:W-:Y:S05]  /*3cc0*/  @!P0 BRA `(.L_x_4581) ;  /* 0x000000a000008947 */ /* 0x000fea0003800000 */
[----:B------:R-:W-:-:S13]  /*3cd0*/  ISETP.NE.AND P0, PT, R0, 0x3, PT ;  /* 0x000000030000780c */ /* 0x000fda0003f05270 */
[----:B------:R-:W-:Y:S05]  /*3ce0*/  @!P0 BRA `(.L_x_4582) ;  /* 0x0000006000008947 */ /* 0x000fea0003800000 */
[----:B------:R-:W-:-:S13]  /*3cf0*/  ISETP.NE.AND P0, PT, R0, 0x4, PT ;  /* 0x000000040000780c */ /* 0x000fda0003f05270 */
[----:B------:R-:W-:Y:S05]  /*3d00*/  @P0 BRA `(.L_x_4580) ;  /* 0x00000bb000000947 */ /* 0x000fea0003800000 */
[--C-:B------:R-:W-:Y:S01]  /*3d10*/  SHF.R.S32.HI R5, RZ, 0x1f, R3.reuse ;  /* 0x0000001fff057819 */ /* 0x100fe20000011403 */
[----:B------:R-:W-:-:S05]  /*3d20*/  IMAD.MOV.U32 R4, RZ, RZ, R3 ;  /* 0x000000ffff047224 */ /* 0x000fca00078e0003 */
[----:B------:R0:W-:Y:S01]  /*3d30*/  STG.E.64 [R8.64], R4 ;  /* 0x0000000408007986 */ /* 0x0001e2000c101b24 */
[----:B------:R-:W-:Y:S05]  /*3d40*/  BRA `(.L_x_4575) ;  /* 0x00000d0000007947 */ /* 0x000fea0003800000 */
.L_x_4582:
[----:B------:R0:W-:Y:S01]  /*3d50*/  STG.E [R8.64], R3 ;  /* 0x0000000308007986 */ /* 0x0001e2000c101924 */
[----:B------:R-:W-:Y:S05]  /*3d60*/  BRA `(.L_x_4575) ;  /* 0x00000ce000007947 */ /* 0x000fea0003800000 */
.L_x_4581:
[----:B------:R0:W-:Y:S01]  /*3d70*/  STG.E.U16 [R8.64], R3 ;  /* 0x0000000308007986 */ /* 0x0001e2000c101524 */
[----:B------:R-:W-:Y:S05]  /*3d80*/  BRA `(.L_x_4575) ;  /* 0x00000cc000007947 */ /* 0x000fea0003800000 */
.L_x_4577:
        /* <DEDUP_REMOVED lines=9> */
.L_x_4584:
[----:B------:R-:W0:Y:S02]  /*3e20*/  I2F R0, R3 ;  /* 0x0000000300007306 */ /* 0x000e240000201400 */
[----:B0-----:R-:W-:-:S05]  /*3e30*/  F2FP.PACK_AB R0, RZ, R0 ;  /* 0x00000000ff00723e */ /* 0x001fca00000000ff */
[----:B------:R0:W-:Y:S01]  /*3e40*/  STG.E.U16 [R8.64], R0 ;  /* 0x0000000008007986 */ /* 0x0001e2000c101524 */
[----:B------:R-:W-:Y:S05]  /*3e50*/  BRA `(.L_x_4575) ;  /* 0x00000bf000007947 */ /* 0x000fea0003800000 */
.L_x_4583:
        /* <DEDUP_REMOVED lines=10> */
.L_x_4586:
[----:B------:R-:W0:Y:S02]  /*3f00*/  I2F R3, R3 ;  /* 0x0000000300037306 */ /* 0x000e240000201400 */
[----:B0-----:R-:W-:-:S04]  /*3f10*/  F2FP.PACK_AB R3, RZ, R3 ;  /* 0x00000003ff03723e */ /* 0x001fc800000000ff */
[----:B------:R-:W-:-:S05]  /*3f20*/  PRMT R3, R3, 0x5410, RZ ;  /* 0x0000541003037816 */ /* 0x000fca00000000ff */
[----:B------:R0:W-:Y:S01]  /*3f30*/  STG.E [R8.64], R3 ;  /* 0x0000000308007986 */ /* 0x0001e2000c101924 */
[----:B------:R-:W-:Y:S05]  /*3f40*/  BRA `(.L_x_4575) ;  /* 0x00000b0000007947 */ /* 0x000fea0003800000 */
.L_x_4585:
[----:B------:R-:W0:Y:S02]  /*3f50*/  I2F.F64 R4, R3 ;  /* 0x0000000300047312 */ /* 0x000e240000201c00 */
[----:B0-----:R0:W-:Y:S01]  /*3f60*/  STG.E.64 [R8.64], R4 ;  /* 0x0000000408007986 */ /* 0x0011e2000c101b24 */
[----:B------:R-:W-:Y:S05]  /*3f70*/  BRA `(.L_x_4575) ;  /* 0x00000ad000007947 */ /* 0x000fea0003800000 */
.L_x_4576:
        /* <DEDUP_REMOVED lines=12> */
.L_x_4589:
[----:B------:R-:W0:Y:S01]  /*4040*/  I2F.F64 R4, R3 ;  /* 0x0000000300047312 */ /* 0x000e220000201c00 */
[----:B------:R-:W-:-:S05]  /*4050*/  CS2R R6, SRZ ;  /* 0x0000000000067805 */ /* 0x000fca000001ff00 */
[----:B0-----:R0:W-:Y:S01]  /*4060*/  STG.E.128 [R8.64], R4 ;  /* 0x0000000408007986 */ /* 0x0011e2000c101d24 */
[----:B------:R-:W-:Y:S05]  /*4070*/  BRA `(.L_x_4575) ;  /* 0x000009d000007947 */ /* 0x000fea0003800000 */
.L_x_4588:
        /* <DEDUP_REMOVED lines=21> */
.L_x_4593:
[----:B------:R-:W-:Y:S05]  /*41d0*/  BSYNC B0 ;  /* 0x0000000000007941 */ /* 0x000fea0003800000 */
.L_x_4592:
[----:B------:R-:W-:-:S05]  /*41e0*/  LOP3.LUT R5, R0, R5, RZ, 0xfc, !PT ;  /* 0x0000000500057212 */ /* 0x000fca00078efcff */
[----:B------:R0:W-:Y:S01]  /*41f0*/  STG.E.U8 [R8.64], R5 ;  /* 0x0000000508007986 */ /* 0x0001e2000c101124 */
[----:B------:R-:W-:Y:S05]  /*4200*/  BRA `(.L_x_4575) ;  /* 0x0000084000007947 */ /* 0x000fea0003800000 */
.L_x_4591:
        /* <DEDUP_REMOVED lines=13> */
.L_x_4595:
[----:B------:R-:W-:Y:S01]  /*42e0*/  IMAD.MOV.U32 R0, RZ, RZ, 0x7f ;  /* 0x0000007fff007424 */ /* 0x000fe200078e00ff */
[----:B------:R-:W-:-:S04]  /*42f0*/  ISETP.GT.U32.AND P0, PT, R4, 0x7f800000, PT ;  /* 0x7f8000000400780c */ /* 0x000fc80003f04070 */
[----:B------:R-:W-:-:S04]  /*4300*/  SEL R0, R0, 0x7c, P0 ;  /* 0x0000007c00007807 */ /* 0x000fc80000000000 */
.L_x_4596:
[----:B------:R-:W-:Y:S05]  /*4310*/  BSYNC B0 ;  /* 0x0000000000007941 */ /* 0x000fea0003800000 */
.L_x_4594:
[----:B------:R-:W-:-:S04]  /*4320*/  LOP3.LUT R3, R5, 0x80000000, RZ, 0xc0, !PT ;  /* 0x8000000005037812 */ /* 0x000fc800078ec0ff */
[----:B------:R-:W-:-:S04]  /*4330*/  SHF.R.U32.HI R3, RZ, 0x18, R3 ;  /* 0x00000018ff037819 */ /* 0x000fc80000011603 */
[----:B------:R-:W-:-:S05]  /*4340*/  LOP3.LUT R3, R0, R3, RZ, 0xfc, !PT ;  /* 0x0000000300037212 */ /* 0x000fca00078efcff */
[----:B------:R0:W-:Y:S01]  /*4350*/  STG.E.U8 [R8.64], R3 ;  /* 0x0000000308007986 */ /* 0x0001e2000c101124 */
[----:B------:R-:W-:Y:S05]  /*4360*/  BRA `(.L_x_4575) ;  /* 0x000006e000007947 */ /* 0x000fea0003800000 */
.L_x_4590:
[----:B------:R-:W0:Y:S02]  /*4370*/  I2F R0, R3 ;  /* 0x0000000300007306 */ /* 0x000e240000201400 */
[----:B0-----:R-:W-:-:S05]  /*4380*/  F2FP.BF16.PACK_AB R0, RZ, R0 ;  /* 0x00000000ff00723e */ /* 0x001fca00000010ff */
[----:B------:R0:W-:Y:S01]  /*4390*/  STG.E.U16 [R8.64], R0 ;  /* 0x0000000008007986 */ /* 0x0001e2000c101524 */
[----:B------:R-:W-:Y:S05]  /*43a0*/  BRA `(.L_x_4575) ;  /* 0x000006a000007947 */ /* 0x000fea0003800000 */
.L_x_4587:
        /* <DEDUP_REMOVED lines=10> */
.L_x_4599:
        /* <DEDUP_REMOVED lines=17> */
.L_x_4602:
[----:B------:R-:W-:-:S04]  /*4560*/  LOP3.LUT R3, R3, 0x80000000, RZ, 0xc0, !PT ;  /* 0x8000000003037812 */ /* 0x000fc800078ec0ff */
[----:B------:R-:W-:-:S04]  /*4570*/  SHF.R.U32.HI R3, RZ, 0x18, R3 ;  /* 0x00000018ff037819 */ /* 0x000fc80000011603 */
[----:B------:R-:W-:-:S04]  /*4580*/  LOP3.LUT R0, R0, R3, RZ, 0xfc, !PT ;  /* 0x0000000300007212 */ /* 0x000fc800078efcff */
[----:B------:R-:W-:Y:S02]  /*4590*/  PRMT R4, R0, 0x7610, R4 ;  /* 0x0000761000047816 */ /* 0x000fe40000000004 */
.L_x_4601:
[----:B------:R-:W-:Y:S05]  /*45a0*/  BSYNC B0 ;  /* 0x0000000000007941 */ /* 0x000fea0003800000 */
.L_x_4600:
[----:B------:R0:W-:Y:S01]  /*45b0*/  STG.E.U8 [R8.64], R4 ;  /* 0x0000000408007986 */ /* 0x0001e2000c101124 */
[----:B------:R-:W-:Y:S05]  /*45c0*/  BRA `(.L_x_4575) ;  /* 0x0000048000007947 */ /* 0x000fea0003800000 */
.L_x_4598:
        /* <DEDUP_REMOVED lines=17> */
.L_x_4605:
[----:B------:R-:W-:-:S04]  /*46e0*/  LOP3.LUT R3, R3, 0x80000000, RZ, 0xc0, !PT ;  /* 0x8000000003037812 */ /* 0x000fc800078ec0ff */
[----:B------:R-:W-:-:S04]  /*46f0*/  SHF.R.U32.HI R3, RZ, 0x18, R3 ;  /* 0x00000018ff037819 */ /* 0x000fc80000011603 */
[----:B------:R-:W-:-:S04]  /*4700*/  LOP3.LUT R0, R0, R3, RZ, 0xfc, !PT ;  /* 0x0000000300007212 */ /* 0x000fc800078efcff */
[----:B------:R-:W-:Y:S02]  /*4710*/  PRMT R4, R0, 0x7610, R4 ;  /* 0x0000761000047816 */ /* 0x000fe40000000004 */
.L_x_4604:
[----:B------:R-:W-:Y:S05]  /*4720*/  BSYNC B0 ;  /* 0x0000000000007941 */ /* 0x000fea0003800000 */
.L_x_4603:
[----:B------:R0:W-:Y:S01]  /*4730*/  STG.E.U8 [R8.64], R4 ;  /* 0x0000000408007986 */ /* 0x0001e2000c101124 */
[----:B------:R-:W-:Y:S05]  /*4740*/  BRA `(.L_x_4575) ;  /* 0x0000030000007947 */ /* 0x000fea0003800000 */
.L_x_4597:
        /* <DEDUP_REMOVED lines=23> */
.L_x_4580:
        /* <DEDUP_REMOVED lines=20> */
.L_x_4607:
[--C-:B------:R-:W-:Y:S01]  /*4a00*/  SHF.R.S32.HI R5, RZ, 0x1f, R3.reuse ;  /* 0x0000001fff057819 */ /* 0x100fe20000011403 */
[----:B------:R-:W-:-:S05]  /*4a10*/  IMAD.MOV.U32 R4, RZ, RZ, R3 ;  /* 0x000000ffff047224 */ /* 0x000fca00078e0003 */
[----:B------:R0:W-:Y:S01]  /*4a20*/  STG.E.64 [R8.64], R4 ;  /* 0x0000000408007986 */ /* 0x0001e2000c101b24 */
[----:B------:R-:W-:Y:S05]  /*4a30*/  BRA `(.L_x_4575) ;  /* 0x0000001000007947 */ /* 0x000fea0003800000 */
.L_x_4606:
[----:B------:R0:W-:Y:S02]  /*4a40*/  STG.E [R8.64], R3 ;  /* 0x0000000308007986 */ /* 0x0001e4000c101924 */
.L_x_4575:
[----:B------:R-:W-:Y:S05]  /*4a50*/  BSYNC B6 ;  /* 0x0000000000067941 */ /* 0x000fea0003800000 */
.L_x_4574:
        /* <DEDUP_REMOVED lines=21> */
.L_x_4613:
[----:B------:R0:W-:Y:S01]  /*4bb0*/  STG.E.U8 [R8.64], R24 ;  /* 0x0000001808007986 */ /* 0x0001e2000c101124 */
[----:B------:R-:W-:Y:S05]  /*4bc0*/  BRA `(.L_x_4615) ;  /* 0x00000d7000007947 */ /* 0x000fea0003800000 */
.L_x_4612:
        /* <DEDUP_REMOVED lines=9> */
.L_x_4617:
[----:B------:R0:W-:Y:S01]  /*4c60*/  STG.E [R8.64], R24 ;  /* 0x0000001808007986 */ /* 0x0001e2000c101924 */
[----:B------:R-:W-:Y:S05]  /*4c70*/  BRA `(.L_x_4615) ;  /* 0x00000cc000007947 */ /* 0x000fea0003800000 */
.L_x_4616:
[----:B------:R0:W-:Y:S01]  /*4c80*/  STG.E.U16 [R8.64], R24 ;  /* 0x0000001808007986 */ /* 0x0001e2000c101524 */
[----:B------:R-:W-:Y:S05]  /*4c90*/  BRA `(.L_x_4615) ;  /* 0x00000ca000007947 */ /* 0x000fea0003800000 */
.L_x_4611:
        /* <DEDUP_REMOVED lines=9> */
.L_x_4619:
[----:B------:R-:W0:Y:S02]  /*4d30*/  I2F R0, R24 ;  /* 0x0000001800007306 */ /* 0x000e240000201400 */
[----:B0-----:R-:W-:-:S05]  /*4d40*/  F2FP.PACK_AB R0, RZ, R0 ;  /* 0x00000000ff00723e */ /* 0x001fca00000000ff */
[----:B------:R0:W-:Y:S01]  /*4d50*/  STG.E.U16 [R8.64], R0 ;  /* 0x0000000008007986 */ /* 0x0001e2000c101524 */
[----:B------:R-:W-:Y:S05]  /*4d60*/  BRA `(.L_x_4615) ;  /* 0x00000bd000007947 */ /* 0x000fea0003800000 */
.L_x_4618:
        /* <DEDUP_REMOVED lines=10> */
.L_x_4621:
[----:B------:R-:W0:Y:S02]  /*4e10*/  I2F R24, R24 ;  /* 0x0000001800187306 */ /* 0x000e240000201400 */
[----:B0-----:R-:W-:-:S04]  /*4e20*/  F2FP.PACK_AB R3, RZ, R24 ;  /* 0x00000018ff03723e */ /* 0x001fc800000000ff */
[----:B------:R-:W-:-:S05]  /*4e30*/  PRMT R3, R3, 0x5410, RZ ;  /* 0x0000541003037816 */ /* 0x000fca00000000ff */
[----:B------:R0:W-:Y:S01]  /*4e40*/  STG.E [R8.64], R3 ;  /* 0x0000000308007986 */ /* 0x0001e2000c101924 */
[----:B------:R-:W-:Y:S05]  /*4e50*/  BRA `(.L_x_4615) ;  /* 0x00000ae000007947 */ /* 0x000fea0003800000 */
.L_x_4620:
[----:B------:R-:W0:Y:S02]  /*4e60*/  I2F.F64 R24, R24 ;  /* 0x0000001800187312 */ /* 0x000e240000201c00 */
[----:B0-----:R0:W-:Y:S01]  /*4e70*/  STG.E.64 [R8.64], R24 ;  /* 0x0000001808007986 */ /* 0x0011e2000c101b24 */
[----:B------:R-:W-:Y:S05]  /*4e80*/  BRA `(.L_x_4615) ;  /* 0x00000ab000007947 */ /* 0x000fea0003800000 */
.L_x_4610:
        /* <DEDUP_REMOVED lines=12> */
.L_x_4624:
[----:B------:R-:W0:Y:S01]  /*4f50*/  I2F.F64 R4, R24 ;  /* 0x0000001800047312 */ /* 0x000e220000201c00 */
[----:B------:R-:W-:-:S05]  /*4f60*/  CS2R R6, SRZ ;  /* 0x0000000000067805 */ /* 0x000fca000001ff00 */
[----:B0-----:R0:W-:Y:S01]  /*4f70*/  STG.E.128 [R8.64], R4 ;  /* 0x0000000408007986 */ /* 0x0011e2000c101d24 */
[----:B------:R-:W-:Y:S05]  /*4f80*/  BRA `(.L_x_4615) ;  /* 0x000009b000007947 */ /* 0x000fea0003800000 */
.L_x_4623:
        /* <DEDUP_REMOVED lines=21> */
.L_x_4628:
[----:B------:R-:W-:Y:S05]  /*50e0*/  BSYNC B0 ;  /* 0x0000000000007941 */ /* 0x000fea0003800000 */
.L_x_4627:
[----:B------:R-:W-:-:S05]  /*50f0*/  LOP3.LUT R5, R0, R5, RZ, 0xfc, !PT ;  /* 0x0000000500057212 */ /* 0x000fca00078efcff */
[----:B------:R0:W-:Y:S01]  /*5100*/  STG.E.U8 [R8.64], R5 ;  /* 0x0000000508007986 */ /* 0x0001e2000c101124 */
[----:B------:R-:W-:Y:S05]  /*5110*/  BRA `(.L_x_4615) ;  /* 0x0000082000007947 */ /* 0x000fea0003800000 */
.L_x_4626:
        /* <DEDUP_REMOVED lines=13> */
.L_x_4630:
[----:B------:R-:W-:Y:S01]  /*51f0*/  IMAD.MOV.U32 R0, RZ, RZ, 0x7f ;  /* 0x0000007fff007424 */ /* 0x000fe200078e00ff */
[----:B------:R-:W-:-:S04]  /*5200*/  ISETP.GT.U32.AND P0, PT, R3, 0x7f800000, PT ;  /* 0x7f8000000300780c */ /* 0x000fc80003f04070 */
[----:B------:R-:W-:-:S04]  /*5210*/  SEL R0, R0, 0x7c, P0 ;  /* 0x0000007c00007807 */ /* 0x000fc80000000000 */
.L_x_4631:
[----:B------:R-:W-:Y:S05]  /*5220*/  BSYNC B0 ;  /* 0x0000000000007941 */ /* 0x000fea0003800000 */
.L_x_4629:
[----:B------:R-:W-:-:S04]  /*5230*/  LOP3.LUT R3, R5, 0x80000000, RZ, 0xc0, !PT ;  /* 0x8000000005037812 */ /* 0x000fc800078ec0ff */
[----:B------:R-:W-:-:S04]  /*5240*/  SHF.R.U32.HI R3, RZ, 0x18, R3 ;  /* 0x00000018ff037819 */ /* 0x000fc80000011603 */
[----:B------:R-:W-:-:S05]  /*5250*/  LOP3.LUT R3, R0, R3, RZ, 0xfc, !PT ;  /* 0x0000000300037212 */ /* 0x000fca00078efcff */
[----:B------:R0:W-:Y:S01]  /*5260*/  STG.E.U8 [R8.64], R3 ;  /* 0x0000000308007986 */ /* 0x0001e2000c101124 */
[----:B------:R-:W-:Y:S05]  /*5270*/  BRA `(.L_x_4615) ;  /* 0x000006c000007947 */ /* 0x000fea0003800000 */
.L_x_4625:
[----:B------:R-:W0:Y:S02]  /*5280*/  I2F R0, R24 ;  /* 0x0000001800007306 */ /* 0x000e240000201400 */
[----:B0-----:R-:W-:-:S05]  /*5290*/  F2FP.BF16.PACK_AB R0, RZ, R0 ;  /* 0x00000000ff00723e */ /* 0x001fca00000010ff */
[----:B------:R0:W-:Y:S01]  /*52a0*/  STG.E.U16 [R8.64], R0 ;  /* 0x0000000008007986 */ /* 0x0001e2000c101524 */
[----:B------:R-:W-:Y:S05]  /*52b0*/  BRA `(.L_x_4615) ;  /* 0x0000068000007947 */ /* 0x000fea0003800000 */
.L_x_4622:
        /* <DEDUP_REMOVED lines=10> */
.L_x_4634:
        /* <DEDUP_REMOVED lines=17> */
.L_x_4637:
[----:B------:R-:W-:-:S04]  /*5470*/  LOP3.LUT R3, R5, 0x80000000, RZ, 0xc0, !PT ;  /* 0x8000000005037812 */ /* 0x000fc800078ec0ff */
[----:B------:R-:W-:-:S04]  /*5480*/  SHF.R.U32.HI R3, RZ, 0x18, R3 ;  /* 0x00000018ff037819 */ /* 0x000fc80000011603 */
[----:B------:R-:W-:-:S04]  /*5490*/  LOP3.LUT R0, R0, R3, RZ, 0xfc, !PT ;  /* 0x0000000300007212 */ /* 0x000fc800078efcff */
[----:B------:R-:W-:Y:S02]  /*54a0*/  PRMT R4, R0, 0x7610, R4 ;  /* 0x0000761000047816 */ /* 0x000fe40000000004 */
.L_x_4636:
[----:B------:R-:W-:Y:S05]  /*54b0*/  BSYNC B0 ;  /* 0x0000000000007941 */ /* 0x000fea0003800000 */
.L_x_4635:
[----:B------:R0:W-:Y:S01]  /*54c0*/  STG.E.U8 [R8.64], R4 ;  /* 0x0000000408007986 */ /* 0x0001e2000c101124 */
[----:B------:R-:W-:Y:S05]  /*54d0*/  BRA `(.L_x_4615) ;  /* 0x0000046000007947 */ /* 0x000fea0003800000 */
.L_x_4633:
        /* <DEDUP_REMOVED lines=17> */
.L_x_4640:
[----:B------:R-:W-:-:S04]  /*55f0*/  LOP3.LUT R3, R5, 0x80000000, RZ, 0xc0, !PT ;  /* 0x8000000005037812 */ /* 0x000fc800078ec0ff */
[----:B------:R-:W-:-:S04]  /*5600*/  SHF.R.U32.HI R3, RZ, 0x18, R3 ;  /* 0x00000018ff037819 */ /* 0x000fc80000011603 */
[----:B------:R-:W-:-:S04]  /*5610*/  LOP3.LUT R0, R0, R3, RZ, 0xfc, !PT ;  /* 0x0000000300007212 */ /* 0x000fc800078efcff */
[----:B------:R-:W-:Y:S02]  /*5620*/  PRMT R4, R0, 0x7610, R4 ;  /* 0x0000761000047816 */ /* 0x000fe40000000004 */
.L_x_4639:
[----:B------:R-:W-:Y:S05]  /*5630*/  BSYNC B0 ;  /* 0x0000000000007941 */ /* 0x000fea0003800000 */
.L_x_4638:
[----:B------:R0:W-:Y:S01]  /*5640*/  STG.E.U8 [R8.64], R4 ;  /* 0x0000000408007986 */ /* 0x0001e2000c101124 */
[----:B------:R-:W-:Y:S05]  /*5650*/  BRA `(.L_x_4615) ;  /* 0x000002e000007947 */ /* 0x000fea0003800000 */
.L_x_4632:
        /* <DEDUP_REMOVED lines=22> */
.L_x_4614:
        /* <DEDUP_REMOVED lines=20> */
.L_x_4642:
[----:B------:R-:W-:-:S05]  /*5900*/  SHF.R.S32.HI R25, RZ, 0x1f, R24 ;  /* 0x0000001fff197819 */ /* 0x000fca0000011418 */
[----:B------:R0:W-:Y:S01]  /*5910*/  STG.E.64 [R8.64], R24 ;  /* 0x0000001808007986 */ /* 0x0001e2000c101b24 */
[----:B------:R-:W-:Y:S05]  /*5920*/  BRA `(.L_x_4615) ;  /* 0x0000001000007947 */ /* 0x000fea0003800000 */
.L_x_4641:
[----:B------:R0:W-:Y:S02]  /*5930*/  STG.E [R8.64], R24 ;  /* 0x0000001808007986 */ /* 0x0001e4000c101924 */
.L_x_4615:
        /* <DEDUP_REMOVED lines=21> */
.L_x_4646:
[----:B------:R0:W-:Y:S01]  /*5a90*/  STG.E.U8 [R8.64], R22 ;  /* 0x0000001608007986 */ /* 0x0001e2000c101124 */
[----:B------:R-:W-:Y:S05]  /*5aa0*/  BRA `(.L_x_4648) ;  /* 0x00000d9000007947 */ /* 0x000fea0003800000 */
.L_x_4645:
        /* <DEDUP_REMOVED lines=10> */
.L_x_4650:
[----:B------:R0:W-:Y:S01]  /*5b50*/  STG.E [R8.64], R22 ;  /* 0x0000001608007986 */ /* 0x0001e2000c101924 */
[----:B------:R-:W-:Y:S05]  /*5b60*/  BRA `(.L_x_4648) ;  /* 0x00000cd000007947 */ /* 0x000fea0003800000 */
.L_x_4649:
[----:B------:R0:W-:Y:S01]  /*5b70*/  STG.E.U16 [R8.64], R22 ;  /* 0x0000001608007986 */ /* 0x0001e2000c101524 */
[----:B------:R-:W-:Y:S05]  /*5b80*/  BRA `(.L_x_4648) ;  /* 0x00000cb000007947 */ /* 0x000fea0003800000 */
.L_x_4644:
        /* <DEDUP_REMOVED lines=9> */
.L_x_4652:
[----:B------:R-:W0:Y:S02]  /*5c20*/  I2F R0, R22 ;  /* 0x0000001600007306 */ /* 0x000e240000201400 */
[----:B0-----:R-:W-:-:S05]  /*5c30*/  F2FP.PACK_AB R0, RZ, R0 ;  /* 0x00000000ff00723e */ /* 0x001fca00000000ff */
[----:B------:R0:W-:Y:S01]  /*5c40*/  STG.E.U16 [R8.64], R0 ;  /* 0x0000000008007986 */ /* 0x0001e2000c101524 */
[----:B------:R-:W-:Y:S05]  /*5c50*/  BRA `(.L_x_4648) ;  /* 0x00000be000007947 */ /* 0x000fea0003800000 */
.L_x_4651:
        /* <DEDUP_REMOVED lines=10> */
.L_x_4654:
[----:B------:R-:W0:Y:S02]  /*5d00*/  I2F R22, R22 ;  /* 0x0000001600167306 */ /* 0x000e240000201400 */
[----:B0-----:R-:W-:-:S04]  /*5d10*/  F2FP.PACK_AB R3, RZ, R22 ;  /* 0x00000016ff03723e */ /* 0x001fc800000000ff */
[----:B------:R-:W-:-:S05]  /*5d20*/  PRMT R3, R3, 0x5410, RZ ;  /* 0x0000541003037816 */ /* 0x000fca00000000ff */
[----:B------:R0:W-:Y:S01]  /*5d30*/  STG.E [R8.64], R3 ;  /* 0x0000000308007986 */ /* 0x0001e2000c101924 */
[----:B------:R-:W-:Y:S05]  /*5d40*/  BRA `(.L_x_4648) ;  /* 0x00000af000007947 */ /* 0x000fea0003800000 */
.L_x_4653:
[----:B------:R-:W0:Y:S02]  /*5d50*/  I2F.F64 R4, R22 ;  /* 0x0000001600047312 */ /* 0x000e240000201c00 */
[----:B0-----:R0:W-:Y:S01]  /*5d60*/  STG.E.64 [R8.64], R4 ;  /* 0x0000000408007986 */ /* 0x0011e2000c101b24 */
[----:B------:R-:W-:Y:S05]  /*5d70*/  BRA `(.L_x_4648) ;  /* 0x00000ac000007947 */ /* 0x000fea0003800000 */
.L_x_4643:
        /* <DEDUP_REMOVED lines=12> */
.L_x_4657:
[----:B------:R-:W0:Y:S01]  /*5e40*/  I2F.F64 R4, R22 ;  /* 0x0000001600047312 */ /* 0x000e220000201c00 */
[----:B------:R-:W-:-:S05]  /*5e50*/  CS2R R6, SRZ ;  /* 0x0000000000067805 */ /* 0x000fca000001ff00 */
[----:B0-----:R0:W-:Y:S01]  /*5e60*/  STG.E.128 [R8.64], R4 ;  /* 0x0000000408007986 */ /* 0x0011e2000c101d24 */
[----:B------:R-:W-:Y:S05]  /*5e70*/  BRA `(.L_x_4648) ;  /* 0x000009c000007947 */ /* 0x000fea0003800000 */
.L_x_4656:
        /* <DEDUP_REMOVED lines=21> */
.L_x_4661:
[----:B------:R-:W-:Y:S05]  /*5fd0*/  BSYNC B0 ;  /* 0x0000000000007941 */ /* 0x000fea0003800000 */
.L_x_4660:
[----:B------:R-:W-:-:S05]  /*5fe0*/  LOP3.LUT R5, R0, R5, RZ, 0xfc, !PT ;  /* 0x0000000500057212 */ /* 0x000fca00078efcff */
[----:B------:R0:W-:Y:S01]  /*5ff0*/  STG.E.U8 [R8.64], R5 ;  /* 0x0000000508007986 */ /* 0x0001e2000c101124 */
[----:B------:R-:W-:Y:S05]  /*6000*/  BRA `(.L_x_4648) ;  /* 0x0000083000007947 */ /* 0x000fea0003800000 */
.L_x_4659:
        /* <DEDUP_REMOVED lines=13> */
.L_x_4663:
[----:B------:R-:W-:Y:S01]  /*60e0*/  IMAD.MOV.U32 R0, RZ, RZ, 0x7f ;  /* 0x0000007fff007424 */ /* 0x000fe200078e00ff */
[----:B------:R-:W-:-:S04]  /*60f0*/  ISETP.GT.U32.AND P0, PT, R3, 0x7f800000, PT ;  /* 0x7f8000000300780c */ /* 0x000fc80003f04070 */
[----:B------:R-:W-:-:S04]  /*6100*/  SEL R0, R0, 0x7c, P0 ;  /* 0x0000007c00007807 */ /* 0x000fc80000000000 */
.L_x_4664:
[----:B------:R-:W-:Y:S05]  /*6110*/  BSYNC B0 ;  /* 0x0000000000007941 */ /* 0x000fea0003800000 */
.L_x_4662:
[----:B------:R-:W-:-:S04]  /*6120*/  LOP3.LUT R3, R5, 0x80000000, RZ, 0xc0, !PT ;  /* 0x8000000005037812 */ /* 0x000fc800078ec0ff */
[----:B------:R-:W-:-:S04]  /*6130*/  SHF.R.U32.HI R3, RZ, 0x18, R3 ;  /* 0x00000018ff037819 */ /* 0x000fc80000011603 */
[----:B------:R-:W-:-:S05]  /*6140*/  LOP3.LUT R3, R0, R3, RZ, 0xfc, !PT ;  /* 0x0000000300037212 */ /* 0x000fca00078efcff */
[----:B------:R0:W-:Y:S01]  /*6150*/  STG.E.U8 [R8.64], R3 ;  /* 0x0000000308007986 */ /* 0x0001e2000c101124 */
[----:B------:R-:W-:Y:S05]  /*6160*/  BRA `(.L_x_4648) ;  /* 0x000006d000007947 */ /* 0x000fea0003800000 */
.L_x_4658:
[----:B------:R-:W0:Y:S02]  /*6170*/  I2F R0, R22 ;  /* 0x0000001600007306 */ /* 0x000e240000201400 */
[----:B0-----:R-:W-:-:S05]  /*6180*/  F2FP.BF16.PACK_AB R0, RZ, R0 ;  /* 0x00000000ff00723e */ /* 0x001fca00000010ff */
[----:B------:R0:W-:Y:S01]  /*6190*/  STG.E.U16 [R8.64], R0 ;  /* 0x0000000008007986 */ /* 0x0001e2000c101524 */
[----:B------:R-:W-:Y:S05]  /*61a0*/  BRA `(.L_x_4648) ;  /* 0x0000069000007947 */ /* 0x000fea0003800000 */
.L_x_4655:
        /* <DEDUP_REMOVED lines=10> */
.L_x_4667:
        /* <DEDUP_REMOVED lines=17> */
.L_x_4670:
[----:B------:R-:W-:-:S04]  /*6360*/  LOP3.LUT R3, R5, 0x80000000, RZ, 0xc0, !PT ;  /* 0x8000000005037812 */ /* 0x000fc800078ec0ff */
[----:B------:R-:W-:-:S04]  /*6370*/  SHF.R.U32.HI R3, RZ, 0x18, R3 ;  /* 0x00000018ff037819 */ /* 0x000fc80000011603 */
[----:B------:R-:W-:-:S04]  /*6380*/  LOP3.LUT R0, R0, R3, RZ, 0xfc, !PT ;  /* 0x0000000300007212 */ /* 0x000fc800078efcff */
[----:B------:R-:W-:Y:S02]  /*6390*/  PRMT R4, R0, 0x7610, R4 ;  /* 0x0000761000047816 */ /* 0x000fe40000000004 */
.L_x_4669:
[----:B------:R-:W-:Y:S05]  /*63a0*/  BSYNC B0 ;  /* 0x0000000000007941 */ /* 0x000fea0003800000 */
.L_x_4668:
[----:B------:R0:W-:Y:S01]  /*63b0*/  STG.E.U8 [R8.64], R4 ;  /* 0x0000000408007986 */ /* 0x0001e2000c101124 */
[----:B------:R-:W-:Y:S05]  /*63c0*/  BRA `(.L_x_4648) ;  /* 0x0000047000007947 */ /* 0x000fea0003800000 */
.L_x_4666:
        /* <DEDUP_REMOVED lines=17> */
.L_x_4673:
[----:B------:R-:W-:-:S04]  /*64e0*/  LOP3.LUT R3, R5, 0x80000000, RZ, 0xc0, !PT ;  /* 0x8000000005037812 */ /* 0x000fc800078ec0ff */
[----:B------:R-:W-:-:S04]  /*64f0*/  SHF.R.U32.HI R3, RZ, 0x18, R3 ;  /* 0x00000018ff037819 */ /* 0x000fc80000011603 */
[----:B------:R-:W-:-:S04]  /*6500*/  LOP3.LUT R0, R0, R3, RZ, 0xfc, !PT ;  /* 0x0000000300007212 */ /* 0x000fc800078efcff */
[----:B------:R-:W-:Y:S02]  /*6510*/  PRMT R4, R0, 0x7610, R4 ;  /* 0x0000761000047816 */ /* 0x000fe40000000004 */
.L_x_4672:
[----:B------:R-:W-:Y:S05]  /*6520*/  BSYNC B0 ;  /* 0x0000000000007941 */ /* 0x000fea0003800000 */
.L_x_4671:
[----:B------:R0:W-:Y:S01]  /*6530*/  STG.E.U8 [R8.64], R4 ;  /* 0x0000000408007986 */ /* 0x0001e2000c101124 */
[----:B------:R-:W-:Y:S05]  /*6540*/  BRA `(.L_x_4648) ;  /* 0x000002f000007947 */ /* 0x000fea0003800000 */
.L_x_4665:
        /* <DEDUP_REMOVED lines=22> */
.L_x_4647:
        /* <DEDUP_REMOVED lines=20> */
.L_x_4675:
[--C-:B------:R-:W-:Y:S01]  /*67f0*/  SHF.R.S32.HI R5, RZ, 0x1f, R22.reuse ;  /* 0x0000001fff057819 */ /* 0x100fe20000011416 */
[----:B------:R-:W-:-:S05]  /*6800*/  IMAD.MOV.U32 R4, RZ, RZ, R22 ;  /* 0x000000ffff047224 */ /* 0x000fca00078e0016 */
[----:B------:R0:W-:Y:S01]  /*6810*/  STG.E.64 [R8.64], R4 ;  /* 0x0000000408007986 */ /* 0x0001e2000c101b24 */
[----:B------:R-:W-:Y:S05]  /*6820*/  BRA `(.L_x_4648) ;  /* 0x0000001000007947 */ /* 0x000fea0003800000 */
.L_x_4674:
[----:B------:R0:W-:Y:S02]  /*6830*/  STG.E [R8.64], R22 ;  /* 0x0000001608007986 */ /* 0x0001e4000c101924 */
.L_x_4648:
[----:B------:R-:W-:Y:S02]  /*6840*/  IADD3 R23, R23, 0x80, RZ ;  /* 0x0000008017177810 */ /* 0x000fe40007ffe0ff */
.L_x_4609:
[----:B------:R-:W-:Y:S05]  /*6850*/  BSYNC B6 ;  /* 0x0000000000067941 */ /* 0x000fea0003800000 */
.L_x_4608:
        /* <DEDUP_REMOVED lines=19> */
.L_x_4679:
[----:B------:R-:W-:Y:S01]  /*6990*/  STG.E.U8 [R4.64], R2 ;  /* 0x0000000204007986 */ /* 0x000fe2000c101124 */
[----:B------:R-:W-:Y:S05]  /*69a0*/  EXIT ;  /* 0x000000000000794d */ /* 0x000fea0003800000 */
.L_x_4678:
        /* <DEDUP_REMOVED lines=9> */
.L_x_4682:
[----:B------:R-:W-:Y:S01]  /*6a40*/  STG.E [R4.64], R2 ;  /* 0x0000000204007986 */ /* 0x000fe2000c101924 */
[----:B------:R-:W-:Y:S05]  /*6a50*/  EXIT ;  /* 0x000000000000794d */ /* 0x000fea0003800000 */
.L_x_4681:
[----:B------:R-:W-:Y:S01]  /*6a60*/  STG.E.U16 [R4.64], R2 ;  /* 0x0000000204007986 */ /* 0x000fe2000c101524 */
[----:B------:R-:W-:Y:S05]  /*6a70*/  EXIT ;  /* 0x000000000000794d */ /* 0x000fea0003800000 */
.L_x_4677:
        /* <DEDUP_REMOVED lines=9> */
.L_x_4684:
[----:B------:R-:W0:Y:S02]  /*6b10*/  I2F R0, R2 ;  /* 0x0000000200007306 */ /* 0x000e240000201400 */
[----:B0-----:R-:W-:-:S05]  /*6b20*/  F2FP.PACK_AB R0, RZ, R0 ;  /* 0x00000000ff00723e */ /* 0x001fca00000000ff */
[----:B------:R-:W-:Y:S01]  /*6b30*/  STG.E.U16 [R4.64], R0 ;  /* 0x0000000004007986 */ /* 0x000fe2000c101524 */
[----:B------:R-:W-:Y:S05]  /*6b40*/  EXIT ;  /* 0x000000000000794d */ /* 0x000fea0003800000 */
.L_x_4683:
        /* <DEDUP_REMOVED lines=10> */
.L_x_4686:
[----:B------:R-:W0:Y:S02]  /*6bf0*/  I2F R2, R2 ;  /* 0x0000000200027306 */ /* 0x000e240000201400 */
[----:B0-----:R-:W-:-:S04]  /*6c00*/  F2FP.PACK_AB R3, RZ, R2 ;  /* 0x00000002ff03723e */ /* 0x001fc800000000ff */
[----:B------:R-:W-:-:S05]  /*6c10*/  PRMT R3, R3, 0x5410, RZ ;  /* 0x0000541003037816 */ /* 0x000fca00000000ff */
[----:B------:R-:W-:Y:S01]  /*6c20*/  STG.E [R4.64], R3 ;  /* 0x0000000304007986 */ /* 0x000fe2000c101924 */
[----:B------:R-:W-:Y:S05]  /*6c30*/  EXIT ;  /* 0x000000000000794d */ /* 0x000fea0003800000 */
.L_x_4685:
[----:B------:R-:W0:Y:S02]  /*6c40*/  I2F.F64 R2, R2 ;  /* 0x0000000200027312 */ /* 0x000e240000201c00 */
[----:B0-----:R-:W-:Y:S01]  /*6c50*/  STG.E.64 [R4.64], R2 ;  /* 0x0000000204007986 */ /* 0x001fe2000c101b24 */
[----:B------:R-:W-:Y:S05]  /*6c60*/  EXIT ;  /* 0x000000000000794d */ /* 0x000fea0003800000 */
.L_x_4676:
        /* <DEDUP_REMOVED lines=12> */
.L_x_4689:
[----:B------:R-:W0:Y:S01]  /*6d30*/  I2F.F64 R8, R2 ;  /* 0x0000000200087312 */ /* 0x000e220000201c00 */
[----:B------:R-:W-:-:S05]  /*6d40*/  CS2R R10, SRZ ;  /* 0x00000000000a7805 */ /* 0x000fca000001ff00 */
[----:B0-----:R-:W-:Y:S01]  /*6d50*/  STG.E.128 [R4.64], R8 ;  /* 0x0000000804007986 */ /* 0x001fe2000c101d24 */
[----:B------:R-:W-:Y:S05]  /*6d60*/  EXIT ;  /* 0x000000000000794d */ /* 0x000fea0003800000 */
.L_x_4688:
        /* <DEDUP_REMOVED lines=21> */
.L_x_4693:
[----:B------:R-:W-:Y:S05]  /*6ec0*/  BSYNC B0 ;  /* 0x0000000000007941 */ /* 0x000fea0003800000 */
.L_x_4692:
[----:B------:R-:W-:-:S05]  /*6ed0*/  LOP3.LUT R3, R0, R3, RZ, 0xfc, !PT ;  /* 0x0000000300037212 */ /* 0x000fca00078efcff */
[----:B------:R-:W-:Y:S01]  /*6ee0*/  STG.E.U8 [R4.64], R3 ;  /* 0x0000000304007986 */ /* 0x000fe2000c101124 */
[----:B------:R-:W-:Y:S05]  /*6ef0*/  EXIT ;  /* 0x000000000000794d */ /* 0x000fea0003800000 */
.L_x_4691:
        /* <DEDUP_REMOVED lines=13> */
.L_x_4695:
[----:B------:R-:W-:Y:S01]  /*6fd0*/  IMAD.MOV.U32 R0, RZ, RZ, 0x7f ;  /* 0x0000007fff007424 */ /* 0x000fe200078e00ff */
[----:B------:R-:W-:-:S04]  /*6fe0*/  ISETP.GT.U32.AND P0, PT, R3, 0x7f800000, PT ;  /* 0x7f8000000300780c */ /* 0x000fc80003f04070 */
[----:B------:R-:W-:-:S04]  /*6ff0*/  SEL R0, R0, 0x7c, P0 ;  /* 0x0000007c00007807 */ /* 0x000fc80000000000 */
.L_x_4696:
[----:B------:R-:W-:Y:S05]  /*7000*/  BSYNC B0 ;  /* 0x0000000000007941 */ /* 0x000fea0003800000 */
.L_x_4694:
[----:B------:R-:W-:-:S04]  /*7010*/  LOP3.LUT R2, R7, 0x80000000, RZ, 0xc0, !PT ;  /* 0x8000000007027812 */ /* 0x000fc800078ec0ff */
[----:B------:R-:W-:-:S04]  /*7020*/  SHF.R.U32.HI R3, RZ, 0x18, R2 ;  /* 0x00000018ff037819 */ /* 0x000fc80000011602 */
[----:B------:R-:W-:-:S05]  /*7030*/  LOP3.LUT R3, R0, R3, RZ, 0xfc, !PT ;  /* 0x0000000300037212 */ /* 0x000fca00078efcff */
[----:B------:R-:W-:Y:S01]  /*7040*/  STG.E.U8 [R4.64], R3 ;  /* 0x0000000304007986 */ /* 0x000fe2000c101124 */
[----:B------:R-:W-:Y:S05]  /*7050*/  EXIT ;  /* 0x000000000000794d */ /* 0x000fea0003800000 */
.L_x_4690:
[----:B------:R-:W0:Y:S02]  /*7060*/  I2F R0, R2 ;  /* 0x0000000200007306 */ /* 0x000e240000201400 */
[----:B0-----:R-:W-:-:S05]  /*7070*/  F2FP.BF16.PACK_AB R0, RZ, R0 ;  /* 0x00000000ff00723e */ /* 0x001fca00000010ff */
[----:B------:R-:W-:Y:S01]  /*7080*/  STG.E.U16 [R4.64], R0 ;  /* 0x0000000004007986 */ /* 0x000fe2000c101524 */
[----:B------:R-:W-:Y:S05]  /*7090*/  EXIT ;  /* 0x000000000000794d */ /* 0x000fea0003800000 */
.L_x_4687:
        /* <DEDUP_REMOVED lines=10> */
.L_x_4699:
        /* <DEDUP_REMOVED lines=17> */
.L_x_4702:
[----:B------:R-:W-:-:S04]  /*7250*/  LOP3.LUT R0, R7, 0x80000000, RZ, 0xc0, !PT ;  /* 0x8000000007007812 */ /* 0x000fc800078ec0ff */
[----:B------:R-:W-:-:S04]  /*7260*/  SHF.R.U32.HI R3, RZ, 0x18, R0 ;  /* 0x00000018ff037819 */ /* 0x000fc80000011600 */
[----:B------:R-:W-:-:S04]  /*7270*/  LOP3.LUT R2, R2, R3, RZ, 0xfc, !PT ;  /* 0x0000000302027212 */ /* 0x000fc800078efcff */
[----:B------:R-:W-:Y:S02]  /*7280*/  PRMT R0, R2, 0x7610, R0 ;  /* 0x0000761002007816 */ /* 0x000fe40000000000 */
.L_x_4701:
[----:B------:R-:W-:Y:S05]  /*7290*/  BSYNC B0 ;  /* 0x0000000000007941 */ /* 0x000fea0003800000 */
.L_x_4700:
[----:B------:R-:W-:Y:S01]  /*72a0*/  STG.E.U8 [R4.64], R0 ;  /* 0x0000000004007986 */ /* 0x000fe2000c101124 */
[----:B------:R-:W-:Y:S05]  /*72b0*/  EXIT ;  /* 0x000000000000794d */ /* 0x000fea0003800000 */
.L_x_4698:
        /* <DEDUP_REMOVED lines=17> */
.L_x_4705:
[----:B------:R-:W-:-:S04]  /*73d0*/  LOP3.LUT R0, R7, 0x80000000, RZ, 0xc0, !PT ;  /* 0x8000000007007812 */ /* 0x000fc800078ec0ff */
[----:B------:R-:W-:-:S04]  /*73e0*/  SHF.R.U32.HI R3, RZ, 0x18, R0 ;  /* 0x00000018ff037819 */ /* 0x000fc80000011600 */
[----:B------:R-:W-:-:S04]  /*73f0*/  LOP3.LUT R2, R2, R3, RZ, 0xfc, !PT ;  /* 0x0000000302027212 */ /* 0x000fc800078efcff */
[----:B------:R-:W-:Y:S02]  /*7400*/  PRMT R0, R2, 0x7610, R0 ;  /* 0x0000761002007816 */ /* 0x000fe40000000000 */
.L_x_4704:
[----:B------:R-:W-:Y:S05]  /*7410*/  BSYNC B0 ;  /* 0x0000000000007941 */ /* 0x000fea0003800000 */
.L_x_4703:
[----:B------:R-:W-:Y:S01]  /*7420*/  STG.E.U8 [R4.64], R0 ;  /* 0x0000000004007986 */ /* 0x000fe2000c101124 */
[----:B------:R-:W-:Y:S05]  /*7430*/  EXIT ;  /* 0x000000000000794d */ /* 0x000fea0003800000 */
.L_x_4697:
        /* <DEDUP_REMOVED lines=22> */
.L_x_4680:
        /* <DEDUP_REMOVED lines=20> */
.L_x_4707:
[----:B------:R-:W-:-:S05]  /*76e0*/  SHF.R.S32.HI R3, RZ, 0x1f, R2 ;  /* 0x0000001fff037819 */ /* 0x000fca0000011402 */
[----:B------:R-:W-:Y:S01]  /*76f0*/  STG.E.64 [R4.64], R2 ;  /* 0x0000000204007986 */ /* 0x000fe2000c101b24 */
[----:B------:R-:W-:Y:S05]  /*7700*/  EXIT ;  /* 0x000000000000794d */ /* 0x000fea0003800000 */
.L_x_4706:
[----:B------:R-:W-:Y:S01]  /*7710*/  STG.E [R4.64], R2 ;  /* 0x0000000204007986 */ /* 0x000fe2000c101924 */
[----:B------:R-:W-:Y:S05]  /*7720*/  EXIT ;  /* 0x000000000000794d */ /* 0x000fea0003800000 */
.L_x_4708:
        /* <DEDUP_REMOVED lines=13> */
.L_x_25083:


//--------------------- .text._ZN2at6native18elementwise_kernelILi128ELi2EZNS0_22gpu_kernel_impl_nocastINS0_13AUnaryFunctorIiiiNS0_17BitwiseXorFunctorIiEEEEEEvRNS_18TensorIteratorBaseERKT_EUliE_EEviT1_ --------------------------
	.section	.text._ZN2at6native18elementwise_kernelILi128ELi2EZNS0_22gpu_kernel_impl_nocastINS0_13AUnaryFunctorIiiiNS0_17BitwiseXorFunctorIiEEEEEEvRNS_18TensorIteratorBaseERKT_EUliE_EEviT1_,"ax",@progbits
	.sectioninfo	@"SHI_REGISTERS=12"
	.align	128
        .global         _ZN2at6native18elementwise_kernelILi128ELi2EZNS0_22gpu_kernel_impl_nocastINS0_13AUnaryFunctorIiiiNS0_17BitwiseXorFunctorIiEEEEEEvRNS_18TensorIteratorBaseERKT_EUliE_EEviT1_
        .type           _ZN2at6native18elementwise_kernelILi128ELi2EZNS0_22gpu_kernel_impl_nocastINS0_13AUnaryFunctorIiiiNS0_17BitwiseXorFunctorIiEEEEEEvRNS_18TensorIteratorBaseERKT_EUliE_EEviT1_,@function
        .size           _ZN2at6native18elementwise_kernelILi128ELi2EZNS0_22gpu_kernel_impl_nocastINS0_13AUnaryFunctorIiiiNS0_17BitwiseXorFunctorIiEEEEEEvRNS_18TensorIteratorBaseERKT_EUliE_EEviT1_,(.L_x_25084 - _ZN2at6native18elementwise_kernelILi128ELi2EZNS0_22gpu_kernel_impl_nocastINS0_13AUnaryFunctorIiiiNS0_17BitwiseXorFunctorIiEEEEEEvRNS_18TensorIteratorBaseERKT_EUliE_EEviT1_)
        .other          _ZN2at6native18elementwise_kernelILi128ELi2EZNS0_22gpu_kernel_impl_nocastINS0_13AUnaryFunctorIiiiNS0_17BitwiseXorFunctorIiEEEEEEvRNS_18TensorIteratorBaseERKT_EUliE_EEviT1_,@"STO_CUDA_ENTRY STV_DEFAULT"
_ZN2at6native18elementwise_kernelILi128ELi2EZNS0_22gpu_kernel_impl_nocastINS0_13AUnaryFunctorIiiiNS0_17BitwiseXorFunctorIiEEEEEEvRNS_18TensorIteratorBaseERKT_EUliE_EEviT1_:
.text._ZN2at6native18elementwise_kernelILi128ELi2EZNS0_22gpu_kernel_impl_nocastINS0_13AUnaryFunctorIiiiNS0_17BitwiseXorFunctorIiEEEEEEvRNS_18TensorIteratorBaseERKT_EUliE_EEviT1_:
        /* <DEDUP_REMOVED lines=229> */
[----:B------:R-:W-:-:S04]  /*0e50*/  IMAD R4, R9, c[0x0][0x280], R5 ;  /* 0x0000a00009047a24 */ /* 0x000fc800078e0205 */
[----:B------:R-:W-:Y:S02]  /*0e60*/  @P0 IMAD.MOV R6, RZ, RZ, -R6 ;  /* 0x000000ffff060224 */ /* 0x000fe400078e0a06 */
[----:B------:R-:W-:Y:S02]  /*0e70*/  IMAD R2, R4, c[0x0][0x350], R2 ;  /* 0x0000d40004027a24 */ /* 0x000fe400078e0202 */
[----:B------:R-:W-:Y:S02]  /*0e80*/  @P0 IMAD R6, R6, c[0x0][0x28c], R7 ;  /* 0x0000a30006060a24 */ /* 0x000fe400078e0207 */
[----:B------:R-:W-:Y:S02]  /*0e90*/  IMAD R3, R4, c[0x0][0x354], R3 ;  /* 0x0000d50004037a24 */ /* 0x000fe400078e0203 */
[C---:B------:R-:W-:Y:S02]  /*0ea0*/  @P0 IMAD R2, R6.reuse, c[0x0][0x358], R2 ;  /* 0x0000d60006020a24 */ /* 0x040fe400078e0202 */
[----:B------:R-:W-:-:S05]  /*0eb0*/  @P0 IMAD R3, R6, c[0x0][0x35c], R3 ;  /* 0x0000d70006030a24 */ /* 0x000fca00078e0203 */
.L_x_4711:
[----:B------:R-:W-:-:S04]  /*0ec0*/  IADD3 R4, P0, R3, c[0x0][0x368], RZ ;  /* 0x0000da0003047a10 */ /* 0x000fc80007f1e0ff */
[----:B------:R-:W-:-:S05]  /*0ed0*/  IADD3.X R5, RZ, c[0x0][0x36c], RZ, P0, !PT ;  /* 0x0000db00ff057a10 */ /* 0x000fca00007fe4ff */
[----:B------:R-:W2:Y:S01]  /*0ee0*/  LDG.E R4, [R4.64] ;  /* 0x0000000404047981 */ /* 0x000ea2000c1e1900 */
[----:B------:R-:W-:Y:S02]  /*0ef0*/  IADD3 R2, P0, R2, c[0x0][0x360], RZ ;  /* 0x0000d80002027a10 */ /* 0x000fe40007f1e0ff */
[----:B------:R-:W-:Y:S02]  /*0f00*/  IADD3 R7, R0, 0x80, RZ ;  /* 0x0000008000077810 */ /* 0x000fe40007ffe0ff */
[----:B------:R-:W-:Y:S02]  /*0f10*/  IADD3.X R3, RZ, c[0x0][0x364], RZ, P0, !PT ;  /* 0x0000d900ff037a10 */ /* 0x000fe400007fe4ff */
[----:B--2---:R-:W-:-:S05]  /*0f20*/  LOP3.LUT R9, R4, c[0x0][0x374], RZ, 0x3c, !PT ;  /* 0x0000dd0004097a12 */ /* 0x004fca00078e3cff */
[----:B------:R0:W-:Y:S02]  /*0f30*/  STG.E [R2.64], R9 ;  /* 0x0000000902007986 */ /* 0x0001e4000c101904 */
.L_x_4710:
[----:B------:R-:W-:Y:S05]  /*0f40*/  BSYNC B0 ;  /* 0x0000000000007941 */ /* 0x000fea0003800000 */
.L_x_4709:
[----:B------:R-:W-:-:S13]  /*0f50*/  ISETP.GE.AND P0, PT, R7, c[0x0][0x160], PT ;  /* 0x0000580007007a0c */ /* 0x000fda0003f06270 */
[----:B------:R-:W-:Y:S05]  /*0f60*/  @P0 EXIT ;  /* 0x000000000000094d */ /* 0x000fea0003800000 */
[----:B------:R-:W-:Y:S01]  /*0f70*/  ISETP.NE.AND P0, PT, RZ, c[0x0][0x168], PT ;  /* 0x00005a00ff007a0c */ /* 0x000fe20003f05270 */
[----:B------:R-:W-:Y:S01]  /*0f80*/  HFMA2.MMA R0, -RZ, RZ, 0, 0 ;  /* 0x00000000ff007435 */ /* 0x000fe200000001ff */
[----:B0-----:R-:W-:-:S11]  /*0f90*/  MOV R2, RZ ;  /* 0x000000ff00027202 */ /* 0x001fd60000000f00 */
[----:B------:R-:W-:Y:S05]  /*0fa0*/  @!P0 BRA `(.L_x_4712) ;  /* 0x00000e0000008947 */ /* 0x000fea0003800000 */
[----:B------:R-:W-:Y:S02]  /*0fb0*/  MOV R2, RZ ;  /* 0x000000ff00027202 */ /* 0x000fe40000000f00 */
[----:B------:R-:W-:-:S05]  /*0fc0*/  MOV R3, R7 ;  /* 0x0000000700037202 */ /* 0x000fca0000000f00 */
        /* <DEDUP_REMOVED lines=222> */
.L_x_4712:
[----:B------:R-:W-:-:S04]  /*1db0*/  IADD3 R2, P0, R2, c[0x0][0x368], RZ ;  /* 0x0000da0002027a10 */ /* 0x000fc80007f1e0ff */
[----:B------:R-:W-:-:S05]  /*1dc0*/  IADD3.X R3, RZ, c[0x0][0x36c], RZ, P0, !PT ;  /* 0x0000db00ff037a10 */ /* 0x000fca00007fe4ff */
[----:B------:R-:W2:Y:S01]  /*1dd0*/  LDG.E R2, [R2.64] ;  /* 0x0000000402027981 */ /* 0x000ea2000c1e1900 */
[----:B------:R-:W-:-:S04]  /*1de0*/  IADD3 R4, P0, R0, c[0x0][0x360], RZ ;  /* 0x0000d80000047a10 */ /* 0x000fc80007f1e0ff */
[----:B------:R-:W-:Y:S02]  /*1df0*/  IADD3.X R5, RZ, c[0x0][0x364], RZ, P0, !PT ;  /* 0x0000d900ff057a10 */ /* 0x000fe400007fe4ff */
[----:B--2---:R-:W-:-:S05]  /*1e00*/  LOP3.LUT R7, R2, c[0x0][0x374], RZ, 0x3c, !PT ;  /* 0x0000dd0002077a12 */ /* 0x004fca00078e3cff */
[----:B------:R-:W-:Y:S01]  /*1e10*/  STG.E [R4.64], R7 ;  /* 0x0000000704007986 */ /* 0x000fe2000c101904 */
[----:B------:R-:W-:Y:S05]  /*1e20*/  EXIT ;  /* 0x000000000000794d */ /* 0x000fea0003800000 */
.L_x_4713:
        /* <DEDUP_REMOVED lines=13> */
.L_x_25084:


//--------------------- .text._ZN2at6native27unrolled_elementwise_kernelINS0_13AUnaryFunctorIiiiNS0_17BitwiseXorFunctorIiEEEESt5arrayIPcLm2EELi4E23TrivialOffsetCalculatorILi1EjESA_NS0_6memory15LoadWithoutCastENSB_16StoreWithoutCastEEEviT_T0_T2_T3_T4_T5_ --------------------------
	.section	.text._ZN2at6native27unrolled_elementwise_kernelINS0_13AUnaryFunctorIiiiNS0_17BitwiseXorFunctorIiEEEESt5arrayIPcLm2EELi4E23TrivialOffsetCalculatorILi1EjESA_NS0_6memory15LoadWithoutCastENSB_16StoreWithoutCastEEEviT_T0_T2_T3_T4_T5_,"ax",@progbits
	.sectioninfo	@"SHI_REGISTERS=19"
	.align	128
        .global         _ZN2at6native27unrolled_elementwise_kernelINS0_13AUnaryFunctorIiiiNS0_17BitwiseXorFunctorIiEEEESt5arrayIPcLm2EELi4E23TrivialOffsetCalculatorILi1EjESA_NS0_6memory15LoadWithoutCastENSB_16StoreWithoutCastEEEviT_T0_T2_T3_T4_T5_
        .type           _ZN2at6native27unrolled_elementwise_kernelINS0_13AUnaryFunctorIiiiNS0_17BitwiseXorFunctorIiEEEESt5arrayIPcLm2EELi4E23TrivialOffsetCalculatorILi1EjESA_NS0_6memory15LoadWithoutCastENSB_16StoreWithoutCastEEEviT_T0_T2_T3_T4_T5_,@function
        .size           _ZN2at6native27unrolled_elementwise_kernelINS0_13AUnaryFunctorIiiiNS0_17BitwiseXorFunctorIiEEEESt5arrayIPcLm2EELi4E23TrivialOffsetCalculatorILi1EjESA_NS0_6memory15LoadWithoutCastENSB_16StoreWithoutCastEEEviT_T0_T2_T3_T4_T5_,(.L_x_25085 - _ZN2at6native27unrolled_elementwise_kernelINS0_13AUnaryFunctorIiiiNS0_17BitwiseXorFunctorIiEEEESt5arrayIPcLm2EELi4E23TrivialOffsetCalculatorILi1EjESA_NS0_6memory15LoadWithoutCastENSB_16StoreWithoutCastEEEviT_T0_T2_T3_T4_T5_)
        .other          _ZN2at6native27unrolled_elementwise_kernelINS0_13AUnaryFunctorIiiiNS0_17BitwiseXorFunctorIiEEEESt5arrayIPcLm2EELi4E23TrivialOffsetCalculatorILi1EjESA_NS0_6memory15LoadWithoutCastENSB_16StoreWithoutCastEEEviT_T0_T2_T3_T4_T5_,@"STO_CUDA_ENTRY STV_DEFAULT"
_ZN2at6native27unrolled_elementwise_kernelINS0_13AUnaryFunctorIiiiNS0_17BitwiseXorFunctorIiEEEESt5arrayIPcLm2EELi4E23TrivialOffsetCalculatorILi1EjESA_NS0_6memory15LoadWithoutCastENSB_16StoreWithoutCastEEEviT_T0_T2_T3_T4_T5_:
.text._ZN2at6native27unrolled_elementwise_kernelINS0_13AUnaryFunctorIiiiNS0_17BitwiseXorFunctorIiEEEESt5arrayIPcLm2EELi4E23TrivialOffsetCalculatorILi1EjESA_NS0_6memory15LoadWithoutCastENSB_16StoreWithoutCastEEEviT_T0_T2_T3_T4_T5_:
[----:B------:R-:W-:Y:S02]  /*0000*/  IMAD.MOV.U32 R1, RZ, RZ, c[0x0][0x28] ;  /* 0x00000a00ff017624 */ /* 0x000fe400078e00ff */
[----:B------:R-:W0:Y:S01]  /*0010*/  S2R R0, SR_CTAID.X ;  /* 0x0000000000007919 */ /* 0x000e220000002500 */
[----:B------:R-:W-:Y:S01]  /*0020*/  IMAD.MOV.U32 R3, RZ, RZ, -0x200 ;  /* 0xfffffe00ff037424 */ /* 0x000fe200078e00ff */
[----:B------:R-:W-:Y:S01]  /*0030*/  CS2R R4, SRZ ;  /* 0x0000000000047805 */ /* 0x000fe2000001ff00 */
[----:B------:R-:W-:Y:S01]  /*0040*/  ULDC.64 UR4, c[0x0][0x118] ;  /* 0x0000460000047ab9 */ /* 0x000fe20000000a00 */
[----:B------:R-:W1:Y:S01]  /*0050*/  S2R R15, SR_TID.X ;  /* 0x00000000000f7919 */ /* 0x000e620000002100 */
[----:B0-----:R-:W-:Y:S01]  /*0060*/  IMAD R2, R0, R3, c[0x0][0x160] ;  /* 0x0000580000027624 */ /* 0x001fe200078e0203 */
[----:B-1----:R-:W-:-:S04]  /*0070*/  IADD3 R16, R15, 0x80, RZ ;  /* 0x000000800f107810 */ /* 0x002fc80007ffe0ff */
[----:B------:R-:W-:Y:S02]  /*0080*/  ISETP.GE.AND P0, PT, R15, R2, PT ;  /* 0x000000020f00720c */ /* 0x000fe40003f06270 */
[----:B------:R-:W-:-:S11]  /*0090*/  MOV R3, R15 ;  /* 0x0000000f00037202 */ /* 0x000fd60000000f00 */
[----:B------:R-:W-:Y:S01]  /*00a0*/  @!P0 LEA R6, R0, R15, 0x9 ;  /* 0x0000000f00068211 */ /* 0x000fe200078e48ff */
[----:B------:R-:W-:Y:S02]  /*00b0*/  @!P0 IMAD.MOV.U32 R7, RZ, RZ, 0x4 ;  /* 0x00000004ff078424 */ /* 0x000fe400078e00ff */
[----:B------:R-:W-:Y:S02]  /*00c0*/  @!P0 IMAD.MOV.U32 R3, RZ, RZ, R16 ;  /* 0x000000ffff038224 */ /* 0x000fe400078e0010 */
[----:B------:R-:W-:-:S03]  /*00d0*/  @!P0 IMAD.WIDE.U32 R6, R6, R7, c[0x0][0x178] ;  /* 0x00005e0006068625 */ /* 0x000fc600078e0007 */
[C---:B------:R-:W-:Y:S02]  /*00e0*/  ISETP.GE.AND P1, PT, R3.reuse, R2, PT ;  /* 0x000000020300720c */ /* 0x040fe40003f26270 */
[----:B------:R0:W2:Y:S11]  /*00f0*/  @!P0 LDG.E R4, [R6.64] ;  /* 0x0000000406048981 */ /* 0x0000b6000c1e1900 */
[----:B------:R-:W-:Y:S01]  /*0100*/  @!P1 IMAD R10, R0, 0x200, R3 ;  /* 0x00000200000a9824 */ /* 0x000fe200078e0203 */
[----:B------:R-:W-:-:S04]  /*0110*/  @!P1 IADD3 R3, R3, 0x80, RZ ;  /* 0x0000008003039810 */ /* 0x000fc80007ffe0ff */
[----:B------:R-:W-:-:S13]  /*0120*/  ISETP.GE.AND P3, PT, R3, R2, PT ;  /* 0x000000020300720c */ /* 0x000fda0003f66270 */
[----:B------:R-:W-:Y:S01]  /*0130*/  @!P3 IMAD R13, R0, 0x200, R3 ;  /* 0x00000200000db824 */ /* 0x000fe200078e0203 */
[----:B------:R-:W-:-:S04]  /*0140*/  @!P3 IADD3 R3, R3, 0x80, RZ ;  /* 0x000000800303b810 */ /* 0x000fc80007ffe0ff */
[----:B------:R-:W-:Y:S02]  /*0150*/  ISETP.GE.AND P2, PT, R3, R2, PT ;  /* 0x000000020300720c */ /* 0x000fe40003f46270 */
[----:B------:R-:W-:Y:S01]  /*0160*/  @!P1 MOV R11, 0x4 ;  /* 0x00000004000b9802 */ /* 0x000fe20000000f00 */
[----:B------:R-:W-:-:S10]  /*0170*/  @!P3 IMAD.MOV.U32 R14, RZ, RZ, 0x4 ;  /* 0x00000004ff0eb424 */ /* 0x000fd400078e00ff */
[----:B------:R-:W-:Y:S01]  /*0180*/  @!P2 LEA R8, R0, R3, 0x9 ;  /* 0x000000030008a211 */ /* 0x000fe200078e48ff */
[----:B------:R-:W-:Y:S02]  /*0190*/  @!P2 IMAD.MOV.U32 R9, RZ, RZ, 0x4 ;  /* 0x00000004ff09a424 */ /* 0x000fe400078e00ff */
[----:B------:R-:W-:Y:S02]  /*01a0*/  IMAD.MOV.U32 R3, RZ, RZ, RZ ;  /* 0x000000ffff037224 */ /* 0x000fe400078e00ff */
[----:B------:R-:W-:-:S05]  /*01b0*/  @!P2 IMAD.WIDE.U32 R8, R8, R9, c[0x0][0x178] ;  /* 0x00005e000808a625 */ /* 0x000fca00078e0009 */
[----:B------:R1:W5:Y:S01]  /*01c0*/  @!P2 LDG.E R3, [R8.64] ;  /* 0x000000040803a981 */ /* 0x000362000c1e1900 */
[----:B0-----:R-:W-:-:S04]  /*01d0*/  @!P1 IMAD.WIDE.U32 R6, R10, R11, c[0x0][0x178] ;  /* 0x00005e000a069625 */ /* 0x001fc800078e000b */
[----:B------:R-:W-:Y:S01]  /*01e0*/  IMAD.MOV.U32 R12, RZ, RZ, RZ ;  /* 0x000000ffff0c7224 */ /* 0x000fe200078e00ff */
[----:B------:R0:W5:Y:S01]  /*01f0*/  @!P1 LDG.E R5, [R6.64] ;  /* 0x0000000406059981 */ /* 0x000162000c1e1900 */
[----:B------:R-:W-:Y:S01]  /*0200*/  @!P3 IMAD.WIDE.U32 R10, R13, R14, c[0x0][0x178] ;  /* 0x00005e000d0ab625 */ /* 0x000fe200078e000e */
[----:B-1----:R-:W-:-:S03]  /*0210*/  @!P0 LEA R8, R0, R15, 0x9 ;  /* 0x0000000f00088211 */ /* 0x002fc600078e48ff */
[----:B------:R-:W-:Y:S01]  /*0220*/  @!P0 IMAD.MOV.U32 R9, RZ, RZ, 0x4 ;  /* 0x00000004ff098424 */ /* 0x000fe200078e00ff */
[----:B------:R-:W-:Y:S01]  /*0230*/  MOV R13, R15 ;  /* 0x0000000f000d7202 */ /* 0x000fe20000000f00 */
[----:B------:R0:W5:Y:S02]  /*0240*/  @!P3 LDG.E R12, [R10.64] ;  /* 0x000000040a0cb981 */ /* 0x000164000c1e1900 */
[----:B------:R-:W-:-:S04]  /*0250*/  @!P0 IMAD.WIDE.U32 R8, R8, R9, c[0x0][0x170] ;  /* 0x00005c0008088625 */ /* 0x000fc800078e0009 */
[----:B------:R-:W-:-:S05]  /*0260*/  @!P0 IMAD.MOV.U32 R13, RZ, RZ, R16 ;  /* 0x000000ffff0d8224 */ /* 0x000fca00078e0010 */
[----:B------:R-:W-:Y:S01]  /*0270*/  ISETP.GE.AND P1, PT, R13, R2, PT ;  /* 0x000000020d00720c */ /* 0x000fe20003f26270 */
[----:B------:R-:W-:Y:S01]  /*0280*/  BSSY B0, `(.L_x_4714) ;  /* 0x0000010000007945 */ /* 0x000fe20003800000 */
[----:B--2---:R-:W-:-:S05]  /*0290*/  LOP3.LUT R15, R4, c[0x0][0x168], RZ, 0x3c, !PT ;  /* 0x00005a00040f7a12 */ /* 0x004fca00078e3cff */
[----:B------:R0:W-:Y:S06]  /*02a0*/  @!P0 STG.E [R8.64], R15 ;  /* 0x0000000f08008986 */ /* 0x0001ec000c101904 */
[----:B------:R-:W-:Y:S05]  /*02b0*/  @P1 BRA `(.L_x_4715) ;  /* 0x000000c000001947 */ /* 0x000fea0003800000 */
[----:B------:R-:W-:Y:S01]  /*02c0*/  LEA R4, R0, R13, 0x9 ;  /* 0x0000000d00047211 */ /* 0x000fe200078e48ff */
[----:B0-----:R-:W-:Y:S01]  /*02d0*/  IMAD.MOV.U32 R7, RZ, RZ, 0x4 ;  /* 0x00000004ff077424 */ /* 0x001fe200078e00ff */
[----:B------:R-:W-:Y:S02]  /*02e0*/  IADD3 R13, R13, 0x80, RZ ;  /* 0x000000800d0d7810 */ /* 0x000fe40007ffe0ff */
[----:B-----5:R-:W-:Y:S01]  /*02f0*/  LOP3.LUT R9, R5, c[0x0][0x168], RZ, 0x3c, !PT ;  /* 0x00005a0005097a12 */ /* 0x020fe200078e3cff */
[----:B------:R-:W-:Y:S01]  /*0300*/  IMAD.WIDE.U32 R4, R4, R7, c[0x0][0x170] ;  /* 0x00005c0004047625 */ /* 0x000fe200078e0007 */
[----:B------:R-:W-:-:S02]  /*0310*/  ISETP.GE.AND P0, PT, R13, R2, PT ;  /* 0x000000020d00720c */ /* 0x000fc40003f06270 */
[----:B------:R-:W-:Y:S02]  /*0320*/  LOP3.LUT R11, R12, c[0x0][0x168], RZ, 0x3c, !PT ;  /* 0x00005a000c0b7a12 */ /* 0x000fe400078e3cff */
[----:B------:R0:W-:Y:S09]  /*0330*/  STG.E [R4.64], R9 ;  /* 0x0000000904007986 */ /* 0x0001f2000c101904 */
[----:B------:R-:W-:-:S02]  /*0340*/  @!P0 LEA R6, R0, R13, 0x9 ;  /* 0x0000000d00068211 */ /* 0x000fc400078e48ff */
[----:B------:R-:W-:-:S03]  /*0350*/  @!P0 IADD3 R13, R13, 0x80, RZ ;  /* 0x000000800d0d8810 */ /* 0x000fc60007ffe0ff */
[----:B------:R-:W-:-:S05]  /*0360*/  @!P0 IMAD.WIDE.U32 R6, R6, R7, c[0x0][0x170] ;  /* 0x00005c0006068625 */ /* 0x000fca00078e0007 */
[----:B------:R0:W-:Y:S02]  /*0370*/  @!P0 STG.E [R6.64], R11 ;  /* 0x0000000b06008986 */ /* 0x0001e4000c101904 */
.L_x_4715:
[----:B------:R-:W-:Y:S05]  /*0380*/  BSYNC B0 ;  /* 0x0000000000007941 */ /* 0x000fea0003800000 */
.L_x_4714:
[----:B------:R-:W-:-:S13]  /*0390*/  ISETP.GE.AND P0, PT, R13, R2, PT ;  /* 0x000000020d00720c */ /* 0x000fda0003f06270 */
[----:B------:R-:W-:Y:S05]  /*03a0*/  @P0 EXIT ;  /* 0x000000000000094d */ /* 0x000fea0003800000 */
[----:B0-----:R-:W-:Y:S01]  /*03b0*/  HFMA2.MMA R7, -RZ, RZ, 0, 2.384185791015625e-07 ;  /* 0x00000004ff077435 */ /* 0x001fe200000001ff */
[----:B------:R-:W-:Y:S01]  /*03c0*/  IMAD R2, R0, 0x200, R13 ;  /* 0x0000020000027824 */ /* 0x000fe200078e020d */
[----:B-----5:R-:W-:-:S08]  /*03d0*/  LOP3.LUT R5, R3, c[0x0][0x168], RZ, 0x3c, !PT ;  /* 0x00005a0003057a12 */ /* 0x020fd000078e3cff */
[----:B------:R-:W-:-:S05]  /*03e0*/  IMAD.WIDE.U32 R2, R2, R7, c[0x0][0x170] ;  /* 0x00005c0002027625 */ /* 0x000fca00078e0007 */
[----:B------:R-:W-:Y:S01]  /*03f0*/  STG.E [R2.64], R5 ;  /* 0x0000000502007986 */ /* 0x000fe2000c101904 */
[----:B------:R-:W-:Y:S05]  /*0400*/  EXIT ;  /* 0x000000000000794d */ /* 0x000fea0003800000 */
.L_x_4716:
        /* <DEDUP_REMOVED lines=15> */
.L_x_25085:


//--------------------- .text._ZN2at6native29vectorized_elementwise_kernelILi2ENS0_13AUnaryFunctorIiiiNS0_17BitwiseXorFunctorIiEEEESt5arrayIPcLm2EEEEviT0_T1_ --------------------------
	.section	.text._ZN2at6native29vectorized_elementwise_kernelILi2ENS0_13AUnaryFunctorIiiiNS0_17BitwiseXorFunctorIiEEEESt5arrayIPcLm2EEEEviT0_T1_,"ax",@progbits
	.sectioninfo	@"SHI_REGISTERS=28"
	.align	128
        .global         _ZN2at6native29vectorized_elementwise_kernelILi2ENS0_13AUnaryFunctorIiiiNS0_17BitwiseXorFunctorIiEEEESt5arrayIPcLm2EEEEviT0_T1_
        .type           _ZN2at6native29vectorized_elementwise_kernelILi2ENS0_13AUnaryFunctorIiiiNS0_17BitwiseXorFunctorIiEEEESt5arrayIPcLm2EEEEviT0_T1_,@function
        .size           _ZN2at6native29vectorized_elementwise_kernelILi2ENS0_13AUnaryFunctorIiiiNS0_17BitwiseXorFunctorIiEEEESt5arrayIPcLm2EEEEviT0_T1_,(.L_x_25086 - _ZN2at6native29vectorized_elementwise_kernelILi2ENS0_13AUnaryFunctorIiiiNS0_17BitwiseXorFunctorIiEEEESt5arrayIPcLm2EEEEviT0_T1_)
        .other          _ZN2at6native29vectorized_elementwise_kernelILi2ENS0_13AUnaryFunctorIiiiNS0_17BitwiseXorFunctorIiEEEESt5arrayIPcLm2EEEEviT0_T1_,@"STO_CUDA_ENTRY STV_DEFAULT"
_ZN2at6native29vectorized_elementwise_kernelILi2ENS0_13AUnaryFunctorIiiiNS0_17BitwiseXorFunctorIiEEEESt5arrayIPcLm2EEEEviT0_T1_:
.text._ZN2at6native29vectorized_elementwise_kernelILi2ENS0_13AUnaryFunctorIiiiNS0_17BitwiseXorFunctorIiEEEESt5arrayIPcLm2EEEEviT0_T1_:
        /* <DEDUP_REMOVED lines=12> */
[----:B------:R-:W3:Y:S04]  /*00c0*/  LDG.E.64 R6, [R2.64+0x400] ;  /* 0x0004000402067981 */ /* 0x000ee8000c1e1b00 */
[----:B------:R-:W4:Y:S04]  /*00d0*/  LDG.E.64 R10, [R2.64+0x800] ;  /* 0x00080004020a7981 */ /* 0x000f28000c1e1b00 */
[----:B------:R-:W5:Y:S01]  /*00e0*/  LDG.E.64 R12, [R2.64+0xc00] ;  /* 0x000c0004020c7981 */ /* 0x000f62000c1e1b00 */
[----:B------:R-:W-:-:S06]  /*00f0*/  IMAD.WIDE.U32 R8, R8, R9, c[0x0][0x170] ;  /* 0x00005c0008087625 */ /* 0x000fcc00078e0009 */
[----:B------:R-:W-:Y:S01]  /*0100*/  IMAD.WIDE R8, R15, 0x8, R8 ;  /* 0x000000080f087825 */ /* 0x000fe200078e0208 */
[----:B--2---:R-:W-:Y:S02]  /*0110*/  LOP3.LUT R5, R5, c[0x0][0x168], RZ, 0x3c, !PT ;  /* 0x00005a0005057a12 */ /* 0x004fe400078e3cff */
[----:B------:R-:W-:Y:S02]  /*0120*/  LOP3.LUT R4, R4, c[0x0][0x168], RZ, 0x3c, !PT ;  /* 0x00005a0004047a12 */ /* 0x000fe400078e3cff */
[----:B---3--:R-:W-:Y:S02]  /*0130*/  LOP3.LUT R7, R7, c[0x0][0x168], RZ, 0x3c, !PT ;  /* 0x00005a0007077a12 */ /* 0x008fe400078e3cff */
[----:B------:R-:W-:Y:S01]  /*0140*/  LOP3.LUT R6, R6, c[0x0][0x168], RZ, 0x3c, !PT ;  /* 0x00005a0006067a12 */ /* 0x000fe200078e3cff */
[----:B------:R-:W-:Y:S01]  /*0150*/  STG.E.64 [R8.64], R4 ;  /* 0x0000000408007986 */ /* 0x000fe2000c101b04 */
[----:B----4-:R-:W-:Y:S02]  /*0160*/  LOP3.LUT R11, R11, c[0x0][0x168], RZ, 0x3c, !PT ;  /* 0x00005a000b0b7a12 */ /* 0x010fe400078e3cff */
[----:B------:R-:W-:Y:S01]  /*0170*/  LOP3.LUT R10, R10, c[0x0][0x168], RZ, 0x3c, !PT ;  /* 0x00005a000a0a7a12 */ /* 0x000fe200078e3cff */
[----:B------:R-:W-:Y:S01]  /*0180*/  STG.E.64 [R8.64+0x400], R6 ;  /* 0x0004000608007986 */ /* 0x000fe2000c101b04 */
[----:B-----5:R-:W-:-:S02]  /*0190*/  LOP3.LUT R13, R13, c[0x0][0x168], RZ, 0x3c, !PT ;  /* 0x00005a000d0d7a12 */ /* 0x020fc400078e3cff */
[----:B------:R-:W-:Y:S01]  /*01a0*/  LOP3.LUT R12, R12, c[0x0][0x168], RZ, 0x3c, !PT ;  /* 0x00005a000c0c7a12 */ /* 0x000fe200078e3cff */
[----:B------:R-:W-:Y:S04]  /*01b0*/  STG.E.64 [R8.64+0x800], R10 ;  /* 0x0008000a08007986 */ /* 0x000fe8000c101b04 */
[----:B------:R-:W-:Y:S01]  /*01c0*/  STG.E.64 [R8.64+0xc00], R12 ;  /* 0x000c000c08007986 */ /* 0x000fe2000c101b04 */
[----:B------:R-:W-:Y:S05]  /*01d0*/  EXIT ;  /* 0x000000000000794d */ /* 0x000fea0003800000 */
.L_x_4717:
[----:B------:R-:W0:Y:S01]  /*01e0*/  S2R R15, SR_TID.X ;  /* 0x00000000000f7919 */ /* 0x000e220000002100 */
[----:B------:R-:W-:Y:S01]  /*01f0*/  CS2R R12, SRZ ;  /* 0x00000000000c7805 */ /* 0x000fe2000001ff00 */
[C---:B0-----:R-:W-:Y:S01]  /*0200*/  ISETP.GE.AND P0, PT, R15.reuse, R0, PT ;  /* 0x000000000f00720c */ /* 0x041fe20003f06270 */
[----:B------:R-:W-:Y:S01]  /*0210*/  IMAD.MOV.U32 R3, RZ, RZ, R15 ;  /* 0x000000ffff037224 */ /* 0x000fe200078e000f */
[----:B------:R-:W-:-:S11]  /*0220*/  IADD3 R23, R15, 0x80, RZ ;  /* 0x000000800f177810 */ /* 0x000fd60007ffe0ff */
[----:B------:R-:W-:Y:S01]  /*0230*/  @!P0 MOV R3, R23 ;  /* 0x0000001700038202 */ /* 0x000fe20000000f00 */
[----:B------:R-:W-:Y:S02]  /*0240*/  @!P0 IMAD.IADD R10, R8, 0x1, R15 ;  /* 0x00000001080a8824 */ /* 0x000fe400078e020f */
[----:B------:R-:W-:Y:S01]  /*0250*/  @!P0 IMAD.MOV.U32 R11, RZ, RZ, 0x4 ;  /* 0x00000004ff0b8424 */ /* 0x000fe200078e00ff */
        /* <DEDUP_REMOVED lines=8> */
[----:B------:R-:W-:Y:S01]  /*02e0*/  @!P6 IADD3 R3, R3, 0x80, RZ ;  /* 0x000000800303e810 */ /* 0x000fe20007ffe0ff */
[----:B------:R-:W-:-:S03]  /*02f0*/  @!P6 IMAD.MOV.U32 R7, RZ, RZ, 0x4 ;  /* 0x00000004ff07e424 */ /* 0x000fc600078e00ff */
[----:B------:R-:W-:Y:S01]  /*0300*/  ISETP.GE.AND P3, PT, R3, R0, PT ;  /* 0x000000000300720c */ /* 0x000fe20003f66270 */
[----:B------:R-:W-:-:S04]  /*0310*/  @!P6 IMAD.WIDE.U32 R6, R6, R7, c[0x0][0x178] ;  /* 0x00005e000606e625 */ /* 0x000fc800078e0007 */
[----:B------:R-:W-:Y:S01]  /*0320*/  IMAD.MOV.U32 R14, RZ, RZ, RZ ;  /* 0x000000ffff0e7224 */ /* 0x000fe200078e00ff */
[----:B------:R0:W2:Y:S07]  /*0330*/  @!P6 LDG.E R13, [R6.64] ;  /* 0x00000004060de981 */ /* 0x0000ae000c1e1900 */
[----:B------:R-:W-:Y:S01]  /*0340*/  @!P3 IMAD.IADD R5, R8, 0x1, R3 ;  /* 0x000000010805b824 */ /* 0x000fe200078e0203 */
[----:B------:R-:W-:-:S04]  /*0350*/  @!P3 IADD3 R3, R3, 0x80, RZ ;  /* 0x000000800303b810 */ /* 0x000fc80007ffe0ff */
[----:B------:R-:W-:-:S13]  /*0360*/  ISETP.GE.AND P4, PT, R3, R0, PT ;  /* 0x000000000300720c */ /* 0x000fda0003f86270 */
[----:B------:R-:W-:Y:S02]  /*0370*/  @!P4 IADD3 R2, R8, R3, RZ ;  /* 0x000000030802c210 */ /* 0x000fe40007ffe0ff */
[----:B------:R-:W-:-:S04]  /*0380*/  @!P4 IADD3 R3, R3, 0x80, RZ ;  /* 0x000000800303c810 */ /* 0x000fc80007ffe0ff */
[----:B------:R-:W-:Y:S01]  /*0390*/  ISETP.GE.AND P5, PT, R3, R0, PT ;  /* 0x000000000300720c */ /* 0x000fe20003fa6270 */
[----:B------:R-:W-:-:S05]  /*03a0*/  @!P0 IMAD.WIDE.U32 R10, R10, R11, c[0x0][0x178] ;  /* 0x00005e000a0a8625 */ /* 0x000fca00078e000b */
[----:B------:R1:W3:Y:S07]  /*03b0*/  @!P0 LDG.E R14, [R10.64] ;  /* 0x000000040a0e8981 */ /* 0x0002ee000c1e1900 */
[----:B------:R-:W-:Y:S02]  /*03c0*/  @!P5 IADD3 R4, R8, R3, RZ ;  /* 0x000000030804d210 */ /* 0x000fe40007ffe0ff */
[----:B------:R-:W-:-:S04]  /*03d0*/  @!P5 IADD3 R3, R3, 0x80, RZ ;  /* 0x000000800303d810 */ /* 0x000fc80007ffe0ff */
[----:B------:R-:W-:Y:S01]  /*03e0*/  ISETP.GE.AND P6, PT, R3, R0, PT ;  /* 0x000000000300720c */ /* 0x000fe20003fc6270 */
[----:B------:R-:W-:Y:S01]  /*03f0*/  @!P3 IMAD.MOV.U32 R22, RZ, RZ, 0x4 ;  /* 0x00000004ff16b424 */ /* 0x000fe200078e00ff */
[----:B------:R-:W-:Y:S01]  /*0400*/  HFMA2.MMA R9, -RZ, RZ, 0, 0 ;  /* 0x00000000ff097435 */ /* 0x000fe200000001ff */
[----:B------:R-:W-:Y:S02]  /*0410*/  @!P4 IMAD.MOV.U32 R17, RZ, RZ, 0x4 ;  /* 0x00000004ff11c424 */ /* 0x000fe400078e00ff */
[----:B0-----:R-:W-:-:S04]  /*0420*/  @!P3 IMAD.WIDE.U32 R6, R5, R22, c[0x0][0x178] ;  /* 0x00005e000506b625 */ /* 0x001fc800078e0016 */
[----:B------:R-:W-:-:S04]  /*0430*/  @!P5 IMAD.MOV.U32 R21, RZ, RZ, 0x4 ;  /* 0x00000004ff15d424 */ /* 0x000fc800078e00ff */
[----:B------:R-:W-:Y:S01]  /*0440*/  @!P6 MOV R22, 0x4 ;  /* 0x000000040016e802 */ /* 0x000fe20000000f00 */
[----:B------:R-:W-:Y:S02]  /*0450*/  @!P6 IMAD.IADD R19, R8, 0x1, R3 ;  /* 0x000000010813e824 */ /* 0x000fe400078e0203 */
[----:B------:R-:W-:-:S04]  /*0460*/  @!P4 IMAD.WIDE.U32 R2, R2, R17, c[0x0][0x178] ;  /* 0x00005e000202c625 */ /* 0x000fc800078e0011 */
[----:B------:R-:W-:Y:S01]  /*0470*/  IMAD.MOV.U32 R16, RZ, RZ, RZ ;  /* 0x000000ffff107224 */ /* 0x000fe200078e00ff */
[----:B------:R0:W4:Y:S01]  /*0480*/  @!P4 LDG.E R9, [R2.64] ;  /* 0x000000040209c981 */ /* 0x000122000c1e1900 */
[----:B------:R-:W-:Y:S02]  /*0490*/  IMAD.MOV.U32 R17, RZ, RZ, RZ ;  /* 0x000000ffff117224 */ /* 0x000fe400078e00ff */
[----:B------:R-:W-:Y:S02]  /*04a0*/  @!P5 IMAD.WIDE.U32 R4, R4, R21, c[0x0][0x178] ;  /* 0x00005e000404d625 */ /* 0x000fe400078e0015 */
[----:B------:R0:W4:Y:S02]  /*04b0*/  @!P3 LDG.E R16, [R6.64] ;  /* 0x000000040610b981 */ /* 0x000124000c1e1900 */
[----:B-1----:R-:W-:Y:S02]  /*04c0*/  @!P6 IMAD.WIDE.U32 R10, R19, R22, c[0x0][0x178] ;  /* 0x00005e00130ae625 */ /* 0x002fe400078e0016 */
[----:B------:R3:W4:Y:S04]  /*04d0*/  @!P5 LDG.E R12, [R4.64] ;  /* 0x00000004040cd981 */ /* 0x000728000c1e1900 */
[----:B------:R-:W4:Y:S01]  /*04e0*/  @!P6 LDG.E R17, [R10.64] ;  /* 0x000000040a11e981 */ /* 0x000f22000c1e1900 */
[----:B------:R-:W-:Y:S01]  /*04f0*/  HFMA2.MMA R22, -RZ, RZ, 0, 0 ;  /* 0x00000000ff167435 */ /* 0x000fe200000001ff */
[----:B------:R-:W-:-:S02]  /*0500*/  @!P2 IMAD.MOV.U32 R19, RZ, RZ, 0x4 ;  /* 0x00000004ff13a424 */ /* 0x000fc400078e00ff */
[----:B------:R-:W-:Y:S02]  /*0510*/  @!P1 IMAD.MOV.U32 R25, RZ, RZ, 0x4 ;  /* 0x00000004ff199424 */ /* 0x000fe400078e00ff */
[----:B0-----:R-:W-:Y:S02]  /*0520*/  @!P0 IMAD.IADD R2, R8, 0x1, R15 ;  /* 0x0000000108028824 */ /* 0x001fe400078e020f */
[----:B------:R-:W-:Y:S02]  /*0530*/  @!P0 IMAD.MOV.U32 R3, RZ, RZ, 0x4 ;  /* 0x00000004ff038424 */ /* 0x000fe400078e00ff */
[----:B------:R-:W-:Y:S02]  /*0540*/  IMAD.MOV.U32 R21, RZ, RZ, RZ ;  /* 0x000000ffff157224 */ /* 0x000fe400078e00ff */
[----:B------:R-:W-:Y:S01]  /*0550*/  @!P2 IMAD.WIDE.U32 R18, R18, R19, c[0x0][0x178] ;  /* 0x00005e001212a625 */ /* 0x000fe200078e0013 */
[----:B------:R-:W-:-:S03]  /*0560*/  @!P0 MOV R15, R23 ;  /* 0x00000017000f8202 */ /* 0x000fc60000000f00 */
[----:B------:R-:W-:Y:S01]  /*0570*/  @!P1 IMAD.WIDE.U32 R6, R20, R25, c[0x0][0x178] ;  /* 0x00005e0014069625 */ /* 0x000fe200078e0019 */
[----:B------:R0:W5:Y:S03]  /*0580*/  @!P2 LDG.E R22, [R18.64] ;  /* 0x000000041216a981 */ /* 0x000166000c1e1900 */
[----:B------:R-:W-:Y:S01]  /*0590*/  @!P0 IMAD.WIDE.U32 R2, R2, R3, c[0x0][0x170] ;  /* 0x00005c0002028625 */ /* 0x000fe200078e0003 */
[----:B------:R0:W5:Y:S01]  /*05a0*/  @!P1 LDG.E R21, [R6.64] ;  /* 0x0000000406159981 */ /* 0x000162000c1e1900 */
[----:B------:R-:W-:Y:S01]  /*05b0*/  BSSY B0, `(.L_x_4718) ;  /* 0x0000036000007945 */ /* 0x000fe20003800000 */
[----:B------:R-:W-:Y:S01]  /*05c0*/  BSSY B1, `(.L_x_4719) ;  /* 0x000002e000017945 */ /* 0x000fe20003800000 */
[----:B--2---:R-:W-:Y:S02]  /*05d0*/  LOP3.LUT R13, R13, c[0x0][0x168], RZ, 0x3c, !PT ;  /* 0x00005a000d0d7a12 */ /* 0x004fe400078e3cff */
[----:B---3--:R-:W-:-:S05]  /*05e0*/  LOP3.LUT R5, R14, c[0x0][0x168], RZ, 0x3c, !PT ;  /* 0x00005a000e057a12 */ /* 0x008fca00078e3cff */
[----:B------:R0:W-:Y:S01]  /*05f0*/  @!P0 STG.E [R2.64], R5 ;  /* 0x0000000502008986 */ /* 0x0001e2000c101904 */
[----:B------:R-:W-:Y:S02]  /*0600*/  ISETP.GE.AND P0, PT, R15, R0, PT ;  /* 0x000000000f00720c */ /* 0x000fe40003f06270 */
[----:B----4-:R-:W-:Y:S02]  /*0610*/  LOP3.LUT R9, R9, c[0x0][0x168], RZ, 0x3c, !PT ;  /* 0x00005a0009097a12 */ /* 0x010fe400078e3cff */
[----:B------:R-:W-:Y:S02]  /*0620*/  LOP3.LUT R16, R16, c[0x0][0x168], RZ, 0x3c, !PT ;  /* 0x00005a0010107a12 */ /* 0x000fe400078e3cff */
[----:B------:R-:W-:Y:S02]  /*0630*/  LOP3.LUT R12, R12, c[0x0][0x168], RZ, 0x3c, !PT ;  /* 0x00005a000c0c7a12 */ /* 0x000fe400078e3cff */
[----:B------:R-:W-:-:S05]  /*0640*/  LOP3.LUT R17, R17, c[0x0][0x168], RZ, 0x3c, !PT ;  /* 0x00005a0011117a12 */ /* 0x000fca00078e3cff */
[----:B------:R-:W-:Y:S05]  /*0650*/  @P0 BRA `(.L_x_4720) ;  /* 0x000000e000000947 */ /* 0x000fea0003800000 */
[----:B0-----:R-:W-:Y:S01]  /*0660*/  IMAD.IADD R2, R8, 0x1, R15 ;  /* 0x0000000108027824 */ /* 0x001fe200078e020f */
[----:B-----5:R-:W-:Y:S01]  /*0670*/  LOP3.LUT R5, R22, c[0x0][0x168], RZ, 0x3c, !PT ;  /* 0x00005a0016057a12 */ /* 0x020fe200078e3cff */
[----:B------:R-:W-:Y:S01]  /*0680*/  IMAD.MOV.U32 R3, RZ, RZ, 0x4 ;  /* 0x00000004ff037424 */ /* 0x000fe200078e00ff */
[----:B------:R-:W-:-:S03]  /*0690*/  IADD3 R15, R15, 0x80, RZ ;  /* 0x000000800f0f7810 */ /* 0x000fc60007ffe0ff */
[----:B------:R-:W-:Y:S01]  /*06a0*/  IMAD.WIDE.U32 R2, R2, R3, c[0x0][0x170] ;  /* 0x00005c0002027625 */ /* 0x000fe200078e0003 */
[----:B------:R-:W-:-:S04]  /*06b0*/  ISETP.GE.AND P0, PT, R15, R0, PT ;  /* 0x000000000f00720c */ /* 0x000fc80003f06270 */
[----:B------:R0:W-:Y:S09]  /*06c0*/  STG.E [R2.64], R5 ;  /* 0x0000000502007986 */ /* 0x0001f2000c101904 */
[----:B------:R-:W-:Y:S05]  /*06d0*/  @P0 BRA `(.L_x_4721) ;  /* 0x000000d000000947 */ /* 0x000fea0003800000 */
[----:B0-----:R-:W-:Y:S01]  /*06e0*/  HFMA2.MMA R3, -RZ, RZ, 0, 2.384185791015625e-07 ;  /* 0x00000004ff037435 */ /* 0x001fe200000001ff */
[----:B------:R-:W-:Y:S01]  /*06f0*/  IMAD.IADD R2, R8, 0x1, R15 ;  /* 0x0000000108027824 */ /* 0x000fe200078e020f */
[----:B------:R-:W-:-:S02]  /*0700*/  LOP3.LUT R21, R21, c[0x0][0x168], RZ, 0x3c, !PT ;  /* 0x00005a0015157a12 */ /* 0x000fc400078e3cff */
[----:B------:R-:W-:-:S06]  /*0710*/  IADD3 R15, R15, 0x80, RZ ;  /* 0x000000800f0f7810 */ /* 0x000fcc0007ffe0ff */
[----:B------:R-:W-:-:S05]  /*0720*/  IMAD.WIDE.U32 R2, R2, R3, c[0x0][0x170] ;  /* 0x00005c0002027625 */ /* 0x000fca00078e0003 */
[----:B------:R0:W-:Y:S02]  /*0730*/  STG.E [R2.64], R21 ;  /* 0x0000001502007986 */ /* 0x0001e4000c101904 */
.L_x_4720:
[----:B0-----:R-:W-:-:S13]  /*0740*/  ISETP.GE.AND P0, PT, R15, R0, PT ;  /* 0x000000000f00720c */ /* 0x001fda0003f06270 */
[----:B------:R-:W-:Y:S05]  /*0750*/  @P0 BRA `(.L_x_4722) ;  /* 0x000000c000000947 */ /* 0x000fea0003800000 */
[----:B------:R-:W-:Y:S01]  /*0760*/  IMAD.IADD R2, R8, 0x1, R15 ;  /* 0x0000000108027824 */ /* 0x000fe200078e020f */
[----:B------:R-:W-:Y:S01]  /*0770*/  IADD3 R15, R15, 0x80, RZ ;  /* 0x000000800f0f7810 */ /* 0x000fe20007ffe0ff */
[----:B------:R-:W-:-:S04]  /*0780*/  IMAD.MOV.U32 R3, RZ, RZ, 0x4 ;  /* 0x00000004ff037424 */ /* 0x000fc800078e00ff */
[----:B------:R-:W-:-:S05]  /*0790*/  IMAD.WIDE.U32 R2, R2, R3, c[0x0][0x170] ;  /* 0x00005c0002027625 */ /* 0x000fca00078e0003 */
[----:B------:R0:W-:Y:S02]  /*07a0*/  STG.E [R2.64], R13 ;  /* 0x0000000d02007986 */ /* 0x0001e4000c101904 */
.L_x_4721:
[----:B------:R-:W-:-:S13]  /*07b0*/  ISETP.GE.AND P0, PT, R15, R0, PT ;  /* 0x000000000f00720c */ /* 0x000fda0003f06270 */
[----:B------:R-:W-:Y:S05]  /*07c0*/  @P0 BRA `(.L_x_4723) ;  /* 0x000000d000000947 */ /* 0x000fea0003800000 */
[----:B0-----:R-:W-:Y:S01]  /*07d0*/  MOV R3, 0x4 ;  /* 0x0000000400037802 */ /* 0x001fe20000000f00 */
[----:B------:R-:W-:Y:S01]  /*07e0*/  IMAD.IADD R2, R8, 0x1, R15 ;  /* 0x0000000108027824 */ /* 0x000fe200078e020f */
[----:B------:R-:W-:-:S03]  /*07f0*/  IADD3 R15, R15, 0x80, RZ ;  /* 0x000000800f0f7810 */ /* 0x000fc60007ffe0ff */
[----:B------:R-:W-:-:S05]  /*0800*/  IMAD.WIDE.U32 R2, R2, R3, c[0x0][0x170] ;  /* 0x00005c0002027625 */ /* 0x000fca00078e0003 */
[----:B------:R0:W-:Y:S02]  /*0810*/  STG.E [R2.64], R16 ;  /* 0x0000001002007986 */ /* 0x0001e4000c101904 */
.L_x_4722:
[----:B------:R-:W-:-:S13]  /*0820*/  ISETP.GE.AND P0, PT, R15, R0, PT ;  /* 0x000000000f00720c */ /* 0x000fda0003f06270 */
[----:B------:R-:W-:Y:S01]  /*0830*/  @P0 BREAK B1 ;  /* 0x0000000000010942 */ /* 0x000fe20003800000 */
[----:B------:R-:W-:Y:S05]  /*0840*/  @P0 BRA `(.L_x_4724) ;  /* 0x000000c000000947 */ /* 0x000fea0003800000 */
[----:B0-----:R-:W-:Y:S01]  /*0850*/  IMAD.IADD R2, R8, 0x1, R15 ;  /* 0x0000000108027824 */ /* 0x001fe200078e020f */
[----:B------:R-:W-:Y:S01]  /*0860*/  IADD3 R15, R15, 0x80, RZ ;  /* 0x000000800f0f7810 */ /* 0x000fe20007ffe0ff */
[----:B------:R-:W-:-:S04]  /*0870*/  IMAD.MOV.U32 R3, RZ, RZ, 0x4 ;  /* 0x00000004ff037424 */ /* 0x000fc800078e00ff */
[----:B------:R-:W-:-:S05]  /*0880*/  IMAD.WIDE.U32 R2, R2, R3, c[0x0][0x170] ;  /* 0x00005c0002027625 */ /* 0x000fca00078e0003 */
[----:B------:R0:W-:Y:S02]  /*0890*/  STG.E [R2.64], R9 ;  /* 0x0000000902007986 */ /* 0x0001e4000c101904 */
.L_x_4723:
[----:B------:R-:W-:Y:S05]  /*08a0*/  BSYNC B1 ;  /* 0x0000000000017941 */ /* 0x000fea0003800000 */
.L_x_4719:
[----:B------:R-:W-:-:S13]  /*08b0*/  ISETP.GE.AND P0, PT, R15, R0, PT ;  /* 0x000000000f00720c */ /* 0x000fda0003f06270 */
[----:B0-----:R-:W-:Y:S01]  /*08c0*/  @!P0 MOV R3, 0x4 ;  /* 0x0000000400038802 */ /* 0x001fe20000000f00 */
[----:B------:R-:W-:Y:S01]  /*08d0*/  @!P0 IMAD.IADD R2, R8, 0x1, R15 ;  /* 0x0000000108028824 */ /* 0x000fe200078e020f */
[----:B------:R-:W-:-:S03]  /*08e0*/  @!P0 IADD3 R15, R15, 0x80, RZ ;  /* 0x000000800f0f8810 */ /* 0x000fc60007ffe0ff */
[----:B------:R-:W-:-:S05]  /*08f0*/  @!P0 IMAD.WIDE.U32 R2, R2, R3, c[0x0][0x170] ;  /* 0x00005c0002028625 */ /* 0x000fca00078e0003 */
[----:B------:R0:W-:Y:S02]  /*0900*/  @!P0 STG.E [R2.64], R12 ;  /* 0x0000000c02008986 */ /* 0x0001e4000c101904 */
.L_x_4724:
[----:B------:R-:W-:Y:S05]  /*0910*/  BSYNC B0 ;  /* 0x0000000000007941 */ /* 0x000fea0003800000 */
.L_x_4718:
[----:B------:R-:W-:Y:S01]  /*0920*/  WARPSYNC 0xffffffff ;  /* 0xffffffff00007948 */ /* 0x000fe20003800000 */
[----:B------:R-:W-:-:S13]  /*0930*/  ISETP.GE.AND P0, PT, R15, R0, PT ;  /* 0x000000000f00720c */ /* 0x000fda0003f06270 */
[----:B------:R-:W-:Y:S05]  /*0940*/  @P0 EXIT ;  /* 0x000000000000094d */ /* 0x000fea0003800000 */
[----:B0-----:R-:W-:Y:S02]  /*0950*/  IMAD.IADD R2, R8, 0x1, R15 ;  /* 0x0000000108027824 */ /* 0x001fe400078e020f */
[----:B------:R-:W-:-:S04]  /*0960*/  IMAD.MOV.U32 R3, RZ, RZ, 0x4 ;  /* 0x00000004ff037424 */ /* 0x000fc800078e00ff */
[----:B------:R-:W-:-:S05]  /*0970*/  IMAD.WIDE.U32 R2, R2, R3, c[0x0][0x170] ;  /* 0x00005c0002027625 */ /* 0x000fca00078e0003 */
[----:B------:R-:W-:Y:S01]  /*0980*/  STG.E [R2.64], R17 ;  /* 0x0000001102007986 */ /* 0x000fe2000c101904 */
[----:B------:R-:W-:Y:S05]  /*0990*/  EXIT ;  /* 0x000000000000794d */ /* 0x000fea0003800000 */
.L_x_4725:
        /* <DEDUP_REMOVED lines=14> */
.L_x_25086:


//--------------------- .text._ZN2at6native29vectorized_elementwise_kernelILi4ENS0_13AUnaryFunctorIiiiNS0_17BitwiseXorFunctorIiEEEESt5arrayIPcLm2EEEEviT0_T1_ --------------------------
	.section	.text._ZN2at6native29vectorized_elementwise_kernelILi4ENS0_13AUnaryFunctorIiiiNS0_17BitwiseXorFunctorIiEEEESt5arrayIPcLm2EEEEviT0_T1_,"ax",@progbits
	.sectioninfo	@"SHI_REGISTERS=28"
	.align	128
        .global         _ZN2at6native29vectorized_elementwise_kernelILi4ENS0_13AUnaryFunctorIiiiNS0_17BitwiseXorFunctorIiEEEESt5arrayIPcLm2EEEEviT0_T1_
        .type           _ZN2at6native29vectorized_elementwise_kernelILi4ENS0_13AUnaryFunctorIiiiNS0_17BitwiseXorFunctorIiEEEESt5arrayIPcLm2EEEEviT0_T1_,@function
        .size           _ZN2at6native29vectorized_elementwise_kernelILi4ENS0_13AUnaryFunctorIiiiNS0_17BitwiseXorFunctorIiEEEESt5arrayIPcLm2EEEEviT0_T1_,(.L_x_25087 - _ZN2at6native29vectorized_elementwise_kernelILi4ENS0_13AUnaryFunctorIiiiNS0_17BitwiseXorFunctorIiEEEESt5arrayIPcLm2EEEEviT0_T1_)
        .other          _ZN2at6native29vectorized_elementwise_kernelILi4ENS0_13AUnaryFunctorIiiiNS0_17BitwiseXorFunctorIiEEEESt5arrayIPcLm2EEEEviT0_T1_,@"STO_CUDA_ENTRY STV_DEFAULT"
_ZN2at6native29vectorized_elementwise_kernelILi4ENS0_13AUnaryFunctorIiiiNS0_17BitwiseXorFunctorIiEEEESt5arrayIPcLm2EEEEviT0_T1_:
.text._ZN2at6native29vectorized_elementwise_kernelILi4ENS0_13AUnaryFunctorIiiiNS0_17BitwiseXorFunctorIiEEEESt5arrayIPcLm2EEEEviT0_T1_:
        /* <DEDUP_REMOVED lines=12> */
[----:B------:R-:W3:Y:S01]  /*00c0*/  LDG.E.128 R8, [R2.64+0x800] ;  /* 0x0008000402087981 */ /* 0x000ee2000c1e1d00 */
[----:B------:R-:W-:-:S06]  /*00d0*/  IMAD.WIDE.U32 R12, R0, R13, c[0x0][0x170] ;  /* 0x00005c00000c7625 */ /* 0x000fcc00078e000d */
[----:B------:R-:W-:Y:S01]  /*00e0*/  IMAD.WIDE R12, R15, 0x10, R12 ;  /* 0x000000100f0c7825 */ /* 0x000fe200078e020c */
[----:B--2---:R-:W-:Y:S02]  /*00f0*/  LOP3.LUT R7, R7, c[0x0][0x168], RZ, 0x3c, !PT ;  /* 0x00005a0007077a12 */ /* 0x004fe400078e3cff */
[----:B------:R-:W-:Y:S02]  /*0100*/  LOP3.LUT R6, R6, c[0x0][0x168], RZ, 0x3c, !PT ;  /* 0x00005a0006067a12 */ /* 0x000fe400078e3cff */
[----:B------:R-:W-:Y:S02]  /*0110*/  LOP3.LUT R5, R5, c[0x0][0x168], RZ, 0x3c, !PT ;  /* 0x00005a0005057a12 */ /* 0x000fe400078e3cff */
[----:B------:R-:W-:Y:S02]  /*0120*/  LOP3.LUT R4, R4, c[0x0][0x168], RZ, 0x3c, !PT ;  /* 0x00005a0004047a12 */ /* 0x000fe400078e3cff */
[----:B---3--:R-:W-:Y:S02]  /*0130*/  LOP3.LUT R11, R11, c[0x0][0x168], RZ, 0x3c, !PT ;  /* 0x00005a000b0b7a12 */ /* 0x008fe400078e3cff */
[----:B------:R-:W-:Y:S01]  /*0140*/  LOP3.LUT R10, R10, c[0x0][0x168], RZ, 0x3c, !PT ;  /* 0x00005a000a0a7a12 */ /* 0x000fe200078e3cff */
[----:B------:R-:W-:Y:S01]  /*0150*/  STG.E.128 [R12.64], R4 ;  /* 0x000000040c007986 */ /* 0x000fe2000c101d04 */
[----:B------:R-:W-:-:S02]  /*0160*/  LOP3.LUT R9, R9, c[0x0][0x168], RZ, 0x3c, !PT ;  /* 0x00005a0009097a12 */ /* 0x000fc400078e3cff */
[----:B------:R-:W-:-:S05]  /*0170*/  LOP3.LUT R8, R8, c[0x0][0x168], RZ, 0x3c, !PT ;  /* 0x00005a0008087a12 */ /* 0x000fca00078e3cff */
[----:B------:R-:W-:Y:S01]  /*0180*/  STG.E.128 [R12.64+0x800], R8 ;  /* 0x000800080c007986 */ /* 0x000fe2000c101d04 */
[----:B------:R-:W-:Y:S05]  /*0190*/  EXIT ;  /* 0x000000000000794d */ /* 0x000fea0003800000 */
.L_x_4726:
        /* <DEDUP_REMOVED lines=86> */
.L_x_4729:
[----:B0-----:R-:W-:-:S13]  /*0700*/  ISETP.GE.AND P0, PT, R15, R8, PT ;  /* 0x000000080f00720c */ /* 0x001fda0003f06270 */
[----:B------:R-:W-:Y:S05]  /*0710*/  @P0 BRA `(.L_x_4731) ;  /* 0x000000c000000947 */ /* 0x000fea0003800000 */
[----:B------:R-:W-:Y:S01]  /*0720*/  IMAD.IADD R2, R0, 0x1, R15 ;  /* 0x0000000100027824 */ /* 0x000fe200078e020f */
[----:B------:R-:W-:Y:S01]  /*0730*/  IADD3 R15, R15, 0x80, RZ ;  /* 0x000000800f0f7810 */ /* 0x000fe20007ffe0ff */
[----:B------:R-:W-:-:S04]  /*0740*/  IMAD.MOV.U32 R3, RZ, RZ, 0x4 ;  /* 0x00000004ff037424 */ /* 0x000fc800078e00ff */
[----:B------:R-:W-:-:S05]  /*0750*/  IMAD.WIDE.U32 R2, R2, R3, c[0x0][0x170] ;  /* 0x00005c0002027625 */ /* 0x000fca00078e0003 */
[----:B------:R0:W-:Y:S02]  /*0760*/  STG.E [R2.64], R13 ;  /* 0x0000000d02007986 */ /* 0x0001e4000c101904 */
.L_x_4730:
[----:B------:R-:W-:-:S13]  /*0770*/  ISETP.GE.AND P0, PT, R15, R8, PT ;  /* 0x000000080f00720c */ /* 0x000fda0003f06270 */
[----:B------:R-:W-:Y:S05]  /*0780*/  @P0 BRA `(.L_x_4732) ;  /* 0x000000d000000947 */ /* 0x000fea0003800000 */
[----:B0-----:R-:W-:Y:S01]  /*0790*/  MOV R3, 0x4 ;  /* 0x0000000400037802 */ /* 0x001fe20000000f00 */
[----:B------:R-:W-:Y:S01]  /*07a0*/  IMAD.IADD R2, R0, 0x1, R15 ;  /* 0x0000000100027824 */ /* 0x000fe200078e020f */
[----:B------:R-:W-:-:S03]  /*07b0*/  IADD3 R15, R15, 0x80, RZ ;  /* 0x000000800f0f7810 */ /* 0x000fc60007ffe0ff */
[----:B------:R-:W-:-:S05]  /*07c0*/  IMAD.WIDE.U32 R2, R2, R3, c[0x0][0x170] ;  /* 0x00005c0002027625 */ /* 0x000fca00078e0003 */
[----:B------:R0:W-:Y:S02]  /*07d0*/  STG.E [R2.64], R16 ;  /* 0x0000001002007986 */ /* 0x0001e4000c101904 */
.L_x_4731:
        /* <DEDUP_REMOVED lines=8> */
.L_x_4732:
[----:B------:R-:W-:Y:S05]  /*0860*/  BSYNC B1 ;  /* 0x0000000000017941 */ /* 0x000fea0003800000 */
.L_x_4728:
[----:B------:R-:W-:-:S13]  /*0870*/  ISETP.GE.AND P0, PT, R15, R8, PT ;  /* 0x000000080f00720c */ /* 0x000fda0003f06270 */
[----:B0-----:R-:W-:Y:S01]  /*0880*/  @!P0 MOV R3, 0x4 ;  /* 0x0000000400038802 */ /* 0x001fe20000000f00 */
[----:B------:R-:W-:Y:S01]  /*0890*/  @!P0 IMAD.IADD R2, R0, 0x1, R15 ;  /* 0x0000000100028824 */ /* 0x000fe200078e020f */
[----:B------:R-:W-:-:S03]  /*08a0*/  @!P0 IADD3 R15, R15, 0x80, RZ ;  /* 0x000000800f0f8810 */ /* 0x000fc60007ffe0ff */
[----:B------:R-:W-:-:S05]  /*08b0*/  @!P0 IMAD.WIDE.U32 R2, R2, R3, c[0x0][0x170] ;  /* 0x00005c0002028625 */ /* 0x000fca00078e0003 */
[----:B------:R0:W-:Y:S02]  /*08c0*/  @!P0 STG.E [R2.64], R12 ;  /* 0x0000000c02008986 */ /* 0x0001e4000c101904 */
.L_x_4733:
[----:B------:R-:W-:Y:S05]  /*08d0*/  BSYNC B0 ;  /* 0x0000000000007941 */ /* 0x000fea0003800000 */
.L_x_4727:
        /* <DEDUP_REMOVED lines=8> */
.L_x_4734:
        /* <DEDUP_REMOVED lines=10> */
.L_x_25087:


//--------------------- .text._ZN2at6native29vectorized_elementwise_kernelILi8ENS0_13AUnaryFunctorIiiiNS0_17BitwiseXorFunctorIiEEEESt5arrayIPcLm2EEEEviT0_T1_ --------------------------
	.section	.text._ZN2at6native29vectorized_elementwise_kernelILi8ENS0_13AUnaryFunctorIiiiNS0_17BitwiseXorFunctorIiEEEESt5arrayIPcLm2EEEEviT0_T1_,"ax",@progbits
	.sectioninfo	@"SHI_REGISTERS=4"
	.align	128
        .global         _ZN2at6native29vectorized_elementwise_kernelILi8ENS0_13AUnaryFunctorIiiiNS0_17BitwiseXorFunctorIiEEEESt5arrayIPcLm2EEEEviT0_T1_
        .type           _ZN2at6native29vectorized_elementwise_kernelILi8ENS0_13AUnaryFunctorIiiiNS0_17BitwiseXorFunctorIiEEEESt5arrayIPcLm2EEEEviT0_T1_,@function
        .size           _ZN2at6native29vectorized_elementwise_kernelILi8ENS0_13AUnaryFunctorIiiiNS0_17BitwiseXorFunctorIiEEEESt5arrayIPcLm2EEEEviT0_T1_,(.L_x_25088 - _ZN2at6native29vectorized_elementwise_kernelILi8ENS0_13AUnaryFunctorIiiiNS0_17BitwiseXorFunctorIiEEEESt5arrayIPcLm2EEEEviT0_T1_)
        .other          _ZN2at6native29vectorized_elementwise_kernelILi8ENS0_13AUnaryFunctorIiiiNS0_17BitwiseXorFunctorIiEEEESt5arrayIPcLm2EEEEviT0_T1_,@"STO_CUDA_ENTRY STV_DEFAULT"
_ZN2at6native29vectorized_elementwise_kernelILi8ENS0_13AUnaryFunctorIiiiNS0_17BitwiseXorFunctorIiEEEESt5arrayIPcLm2EEEEviT0_T1_:
.text._ZN2at6native29vectorized_elementwise_kernelILi8ENS0_13AUnaryFunctorIiiiNS0_17BitwiseXorFunctorIiEEEESt5arrayIPcLm2EEEEviT0_T1_:
[----:B------:R-:W-:Y:S02]  /*0000*/  MOV R1, c[0x0][0x28] ;  /* 0x00000a0000017a02 */ /* 0x000fe40000000f00 */
[----:B------:R-:W-:Y:S05]  /*0010*/  EXIT ;  /* 0x000000000000794d */ /* 0x000fea0003800000 */
.L_x_4735:
        /* <DEDUP_REMOVED lines=14> */
.L_x_25088:


//--------------------- .text._ZN2at6native18elementwise_kernelILi128ELi4EZNS0_15gpu_kernel_implINS0_13BinaryFunctorIiiiNS0_17BitwiseXorFunctorIiEEEEEEvRNS_18TensorIteratorBaseERKT_EUliE_EEviT1_ --------------------------
	.section	.text._ZN2at6native18elementwise_kernelILi128ELi4EZNS0_15gpu_kernel_implINS0_13BinaryFunctorIiiiNS0_17BitwiseXorFunctorIiEEEEEEvRNS_18TensorIteratorBaseERKT_EUliE_EEviT1_,"ax",@progbits
	.sectioninfo	@"SHI_REGISTERS=27"
	.align	128
        .global         _ZN2at6native18elementwise_kernelILi128ELi4EZNS0_15gpu_kernel_implINS0_13BinaryFunctorIiiiNS0_17BitwiseXorFunctorIiEEEEEEvRNS_18TensorIteratorBaseERKT_EUliE_EEviT1_
        .type           _ZN2at6native18elementwise_kernelILi128ELi4EZNS0_15gpu_kernel_implINS0_13BinaryFunctorIiiiNS0_17BitwiseXorFunctorIiEEEEEEvRNS_18TensorIteratorBaseERKT_EUliE_EEviT1_,@function
        .size           _ZN2at6native18elementwise_kernelILi128ELi4EZNS0_15gpu_kernel_implINS0_13BinaryFunctorIiiiNS0_17BitwiseXorFunctorIiEEEEEEvRNS_18TensorIteratorBaseERKT_EUliE_EEviT1_,(.L_x_25089 - _ZN2at6native18elementwise_kernelILi128ELi4EZNS0_15gpu_kernel_implINS0_13BinaryFunctorIiiiNS0_17BitwiseXorFunctorIiEEEEEEvRNS_18TensorIteratorBaseERKT_EUliE_EEviT1_)
        .other          _ZN2at6native18elementwise_kernelILi128ELi4EZNS0_15gpu_kernel_implINS0_13BinaryFunctorIiiiNS0_17BitwiseXorFunctorIiEEEEEEvRNS_18TensorIteratorBaseERKT_EUliE_EEviT1_,@"STO_CUDA_ENTRY STV_DEFAULT"
_ZN2at6native18elementwise_kernelILi128ELi4EZNS0_15gpu_kernel_implINS0_13BinaryFunctorIiiiNS0_17BitwiseXorFunctorIiEEEEEEvRNS_18TensorIteratorBaseERKT_EUliE_EEviT1_:
.text._ZN2at6native18elementwise_kernelILi128ELi4EZNS0_15gpu_kernel_implINS0_13BinaryFunctorIiiiNS0_17BitwiseXorFunctorIiEEEEEEvRNS_18TensorIteratorBaseERKT_EUliE_EEviT1_:
        /* <DEDUP_REMOVED lines=263> */
.L_x_4738:
        /* <DEDUP_REMOVED lines=18> */
.L_x_4742:
[----:B------:R0:W5:Y:S01]  /*1190*/  LDG.E.U8 R22, [R2.64] ;  /* 0x0000002402167981 */ /* 0x000162000c1e1100 */
[----:B------:R-:W-:Y:S05]  /*11a0*/  BRA `(.L_x_4744) ;  /* 0x00000d0000007947 */ /* 0x000fea0003800000 */
.L_x_4741:
        /* <DEDUP_REMOVED lines=8> */
.L_x_4746:
[----:B------:R0:W5:Y:S01]  /*1230*/  LDG.E R22, [R2.64] ;  /* 0x0000002402167981 */ /* 0x000162000c1e1900 */
[----:B------:R-:W-:Y:S05]  /*1240*/  BRA `(.L_x_4744) ;  /* 0x00000c6000007947 */ /* 0x000fea0003800000 */
.L_x_4745:
[----:B------:R0:W5:Y:S01]  /*1250*/  LDG.E.S16 R22, [R2.64] ;  /* 0x0000002402167981 */ /* 0x000162000c1e1700 */
[----:B------:R-:W-:Y:S05]  /*1260*/  BRA `(.L_x_4744) ;  /* 0x00000c4000007947 */ /* 0x000fea0003800000 */
.L_x_4740:
        /* <DEDUP_REMOVED lines=9> */
.L_x_4748:
[----:B------:R-:W2:Y:S02]  /*1300*/  LDG.E.U16 R2, [R2.64] ;  /* 0x0000002402027981 */ /* 0x000ea4000c1e1500 */
[----:B--2---:R-:W-:-:S06]  /*1310*/  HADD2.F32 R22, -RZ, R2.H0_H0 ;  /* 0x20000002ff167230 */ /* 0x004fcc0000004100 */
[----:B------:R-:W0:Y:S01]  /*1320*/  F2I.FTZ.TRUNC.NTZ R22, R22 ;  /* 0x0000001600167305 */ /* 0x000e22000021f100 */
[----:B------:R-:W-:Y:S05]  /*1330*/  BRA `(.L_x_4744) ;  /* 0x00000b7000007947 */ /* 0x000fea0003800000 */
.L_x_4747:
        /* <DEDUP_REMOVED lines=9> */
.L_x_4750:
[----:B------:R-:W2:Y:S02]  /*13d0*/  LDG.E.U16 R2, [R2.64] ;  /* 0x0000002402027981 */ /* 0x000ea4000c1e1500 */
[----:B--2---:R-:W-:-:S06]  /*13e0*/  HADD2.F32 R22, -RZ, R2.H0_H0 ;  /* 0x20000002ff167230 */ /* 0x004fcc0000004100 */
[----:B------:R-:W0:Y:S01]  /*13f0*/  F2I.FTZ.TRUNC.NTZ R22, R22 ;  /* 0x0000001600167305 */ /* 0x000e22000021f100 */
[----:B------:R-:W-:Y:S05]  /*1400*/  BRA `(.L_x_4744) ;  /* 0x00000aa000007947 */ /* 0x000fea0003800000 */
.L_x_4749:
[----:B------:R-:W2:Y:S02]  /*1410*/  LDG.E.64 R22, [R2.64] ;  /* 0x0000002402167981 */ /* 0x000ea4000c1e1b00 */
[----:B--2---:R0:W1:Y:S01]  /*1420*/  F2I.F64.TRUNC R22, R22 ;  /* 0x0000001600167311 */ /* 0x004062000030d100 */
[----:B------:R-:W-:Y:S05]  /*1430*/  BRA `(.L_x_4744) ;  /* 0x00000a7000007947 */ /* 0x000fea0003800000 */
.L_x_4739:
        /* <DEDUP_REMOVED lines=12> */
.L_x_4753:
[----:B------:R-:W2:Y:S02]  /*1500*/  LDG.E.64 R2, [R2.64] ;  /* 0x0000002402027981 */ /* 0x000ea4000c1e1b00 */
[----:B--2---:R0:W1:Y:S01]  /*1510*/  F2I.F64.TRUNC R22, R2 ;  /* 0x0000000200167311 */ /* 0x004062000030d100 */
[----:B------:R-:W-:Y:S05]  /*1520*/  BRA `(.L_x_4744) ;  /* 0x0000098000007947 */ /* 0x000fea0003800000 */
.L_x_4752:
        /* <DEDUP_REMOVED lines=27> */
.L_x_4755:
        /* <DEDUP_REMOVED lines=14> */
.L_x_4754:
[----:B------:R-:W2:Y:S02]  /*17c0*/  LDG.E.U16 R22, [R2.64] ;  /* 0x0000002402167981 */ /* 0x000ea4000c1e1500 */
[----:B--2---:R-:W-:-:S06]  /*17d0*/  PRMT R22, RZ, 0x5410, R22 ;  /* 0x00005410ff167816 */ /* 0x004fcc0000000016 */
[----:B------:R-:W0:Y:S01]  /*17e0*/  F2I.FTZ.TRUNC.NTZ R22, R22 ;  /* 0x0000001600167305 */ /* 0x000e22000021f100 */
[----:B------:R-:W-:Y:S05]  /*17f0*/  BRA `(.L_x_4744) ;  /* 0x000006b000007947 */ /* 0x000fea0003800000 */
.L_x_4751:
        /* <DEDUP_REMOVED lines=10> */
.L_x_4758:
        /* <DEDUP_REMOVED lines=21> */
.L_x_4762:
[----:B------:R-:W-:Y:S05]  /*19f0*/  BSYNC B1 ;  /* 0x0000000000017941 */ /* 0x000fea0003800000 */
.L_x_4761:
[----:B------:R-:W-:Y:S01]  /*1a00*/  IMAD.SHL.U32 R2, R2, 0x100000, RZ ;  /* 0x0010000002027824 */ /* 0x000fe200078e00ff */
[----:B------:R-:W-:-:S04]  /*1a10*/  LEA R3, R0, 0x3b800000, 0x17 ;  /* 0x3b80000000037811 */ /* 0x000fc800078eb8ff */
[----:B------:R-:W-:Y:S02]  /*1a20*/  LOP3.LUT R22, R3, R2, R22, 0xfe, !PT ;  /* 0x0000000203167212 */ /* 0x000fe400078efe16 */
.L_x_4760:
[----:B------:R-:W-:Y:S05]  /*1a30*/  BSYNC B0 ;  /* 0x0000000000007941 */ /* 0x000fea0003800000 */
.L_x_4759:
[----:B------:R-:W0:Y:S01]  /*1a40*/  F2I.FTZ.TRUNC.NTZ R22, R22 ;  /* 0x0000001600167305 */ /* 0x000e22000021f100 */
[----:B------:R-:W-:Y:S05]  /*1a50*/  BRA `(.L_x_4744) ;  /* 0x0000045000007947 */ /* 0x000fea0003800000 */
.L_x_4757:
        /* <DEDUP_REMOVED lines=21> */
.L_x_4766:
[----:B------:R-:W-:Y:S05]  /*1bb0*/  BSYNC B1 ;  /* 0x0000000000017941 */ /* 0x000fea0003800000 */
.L_x_4765:
[----:B------:R-:W-:Y:S01]  /*1bc0*/  IMAD.SHL.U32 R2, R2, 0x200000, RZ ;  /* 0x0020000002027824 */ /* 0x000fe200078e00ff */
[----:B------:R-:W-:-:S04]  /*1bd0*/  LEA R3, R0, 0x37800000, 0x17 ;  /* 0x3780000000037811 */ /* 0x000fc800078eb8ff */
[----:B------:R-:W-:Y:S02]  /*1be0*/  LOP3.LUT R22, R3, R2, R22, 0xfe, !PT ;  /* 0x0000000203167212 */ /* 0x000fe400078efe16 */
.L_x_4764:
[----:B------:R-:W-:Y:S05]  /*1bf0*/  BSYNC B0 ;  /* 0x0000000000007941 */ /* 0x000fea0003800000 */
.L_x_4763:
[----:B------:R-:W0:Y:S01]  /*1c00*/  F2I.FTZ.TRUNC.NTZ R22, R22 ;  /* 0x0000001600167305 */ /* 0x000e22000021f100 */
[----:B------:R-:W-:Y:S05]  /*1c10*/  BRA `(.L_x_4744) ;  /* 0x0000029000007947 */ /* 0x000fea0003800000 */
.L_x_4756:
        /* <DEDUP_REMOVED lines=14> */
.L_x_4770:
[----:B------:R-:W-:Y:S05]  /*1d00*/  BSYNC B0 ;  /* 0x0000000000007941 */ /* 0x000fea0003800000 */
.L_x_4769:
[----:B------:R-:W0:Y:S01]  /*1d10*/  F2I.FTZ.TRUNC.NTZ R22, R22 ;  /* 0x0000001600167305 */ /* 0x000e22000021f100 */
[----:B------:R-:W-:Y:S05]  /*1d20*/  BRA `(.L_x_4744) ;  /* 0x0000018000007947 */ /* 0x000fea0003800000 */
.L_x_4743:
        /* <DEDUP_REMOVED lines=21> */
.L_x_4768:
[----:B------:R0:W5:Y:S01]  /*1e80*/  LDG.E R22, [R2.64] ;  /* 0x0000002402167981 */ /* 0x000162000c1e1900 */
[----:B------:R-:W-:Y:S05]  /*1e90*/  BRA `(.L_x_4744) ;  /* 0x0000001000007947 */ /* 0x000fea0003800000 */
.L_x_4767:
[----:B------:R0:W5:Y:S02]  /*1ea0*/  LDG.E R22, [R2.64] ;  /* 0x0000002402167981 */ /* 0x000164000c1e1900 */
.L_x_4744:
        /* <DEDUP_REMOVED lines=16> */
.L_x_4774:
[----:B------:R0:W5:Y:S01]  /*1fb0*/  LDG.E.U8 R23, [R2.64] ;  /* 0x0000002402177981 */ /* 0x000162000c1e1100 */
[----:B------:R-:W-:Y:S05]  /*1fc0*/  BRA `(.L_x_4776) ;  /* 0x00000d0000007947 */ /* 0x000fea0003800000 */
.L_x_4773:
        /* <DEDUP_REMOVED lines=8> */
.L_x_4778:
[----:B------:R0:W5:Y:S01]  /*2050*/  LDG.E R23, [R2.64] ;  /* 0x0000002402177981 */ /* 0x000162000c1e1900 */
[----:B------:R-:W-:Y:S05]  /*2060*/  BRA `(.L_x_4776) ;  /* 0x00000c6000007947 */ /* 0x000fea0003800000 */
.L_x_4777:
[----:B------:R0:W5:Y:S01]  /*2070*/  LDG.E.S16 R23, [R2.64] ;  /* 0x0000002402177981 */ /* 0x000162000c1e1700 */
[----:B------:R-:W-:Y:S05]  /*2080*/  BRA `(.L_x_4776) ;  /* 0x00000c4000007947 */ /* 0x000fea0003800000 */
.L_x_4772:
        /* <DEDUP_REMOVED lines=9> */
.L_x_4780:
[----:B------:R-:W2:Y:S02]  /*2120*/  LDG.E.U16 R2, [R2.64] ;  /* 0x0000002402027981 */ /* 0x000ea4000c1e1500 */
[----:B--2---:R-:W-:-:S06]  /*2130*/  HADD2.F32 R23, -RZ, R2.H0_H0 ;  /* 0x20000002ff177230 */ /* 0x004fcc0000004100 */
[----:B------:R-:W0:Y:S01]  /*2140*/  F2I.FTZ.TRUNC.NTZ R23, R23 ;  /* 0x0000001700177305 */ /* 0x000e22000021f100 */
[----:B------:R-:W-:Y:S05]  /*2150*/  BRA `(.L_x_4776) ;  /* 0x00000b7000007947 */ /* 0x000fea0003800000 */
.L_x_4779:
        /* <DEDUP_REMOVED lines=9> */
.L_x_4782:
[----:B------:R-:W2:Y:S02]  /*21f0*/  LDG.E.U16 R2, [R2.64] ;  /* 0x0000002402027981 */ /* 0x000ea4000c1e1500 */
[----:B--2---:R-:W-:-:S06]  /*2200*/  HADD2.F32 R23, -RZ, R2.H0_H0 ;  /* 0x20000002ff177230 */ /* 0x004fcc0000004100 */
[----:B------:R-:W0:Y:S01]  /*2210*/  F2I.FTZ.TRUNC.NTZ R23, R23 ;  /* 0x0000001700177305 */ /* 0x000e22000021f100 */
[----:B------:R-:W-:Y:S05]  /*2220*/  BRA `(.L_x_4776) ;  /* 0x00000aa000007947 */ /* 0x000fea0003800000 */
.L_x_4781:
[----:B------:R-:W2:Y:S02]  /*2230*/  LDG.E.64 R2, [R2.64] ;  /* 0x0000002402027981 */ /* 0x000ea4000c1e1b00 */
[----:B--2---:R0:W2:Y:S01]  /*2240*/  F2I.F64.TRUNC R23, R2 ;  /* 0x0000000200177311 */ /* 0x0040a2000030d100 */
[----:B------:R-:W-:Y:S05]  /*2250*/  BRA `(.L_x_4776) ;  /* 0x00000a7000007947 */ /* 0x000fea0003800000 */
.L_x_4771:
        /* <DEDUP_REMOVED lines=12> */
.L_x_4785:
[----:B------:R-:W2:Y:S02]  /*2320*/  LDG.E.64 R2, [R2.64] ;  /* 0x0000002402027981 */ /* 0x000ea4000c1e1b00 */
[----:B--2---:R0:W2:Y:S01]  /*2330*/  F2I.F64.TRUNC R23, R2 ;  /* 0x0000000200177311 */ /* 0x0040a2000030d100 */
[----:B------:R-:W-:Y:S05]  /*2340*/  BRA `(.L_x_4776) ;  /* 0x0000098000007947 */ /* 0x000fea0003800000 */
.L_x_4784:
        /* <DEDUP_REMOVED lines=27> */
.L_x_4787:
        /* <DEDUP_REMOVED lines=14> */
.L_x_4786:
[----:B------:R-:W2:Y:S02]  /*25e0*/  LDG.E.U16 R23, [R2.64] ;  /* 0x0000002402177981 */ /* 0x000ea4000c1e1500 */
[----:B--2---:R-:W-:-:S06]  /*25f0*/  PRMT R23, RZ, 0x5410, R23 ;  /* 0x00005410ff177816 */ /* 0x004fcc0000000017 */
[----:B------:R-:W0:Y:S01]  /*2600*/  F2I.FTZ.TRUNC.NTZ R23, R23 ;  /* 0x0000001700177305 */ /* 0x000e22000021f100 */
[----:B------:R-:W-:Y:S05]  /*2610*/  BRA `(.L_x_4776) ;  /* 0x000006b000007947 */ /* 0x000fea0003800000 */
.L_x_4783:
        /* <DEDUP_REMOVED lines=10> */
.L_x_4790:
        /* <DEDUP_REMOVED lines=21> */
.L_x_4794:
[----:B------:R-:W-:Y:S05]  /*2810*/  BSYNC B1 ;  /* 0x0000000000017941 */ /* 0x000fea0003800000 */
.L_x_4793:
[----:B------:R-:W-:Y:S01]  /*2820*/  IMAD.SHL.U32 R2, R2, 0x100000, RZ ;  /* 0x0010000002027824 */ /* 0x000fe200078e00ff */
[----:B------:R-:W-:-:S04]  /*2830*/  LEA R0, R0, 0x3b800000, 0x17 ;  /* 0x3b80000000007811 */ /* 0x000fc800078eb8ff */
[----:B------:R-:W-:Y:S02]  /*2840*/  LOP3.LUT R23, R0, R2, R23, 0xfe, !PT ;  /* 0x0000000200177212 */ /* 0x000fe400078efe17 */
.L_x_4792:
[----:B------:R-:W-:Y:S05]  /*2850*/  BSYNC B0 ;  /* 0x0000000000007941 */ /* 0x000fea0003800000 */
.L_x_4791:
[----:B------:R-:W0:Y:S01]  /*2860*/  F2I.FTZ.TRUNC.NTZ R23, R23 ;  /* 0x0000001700177305 */ /* 0x000e22000021f100 */
[----:B------:R-:W-:Y:S05]  /*2870*/  BRA `(.L_x_4776) ;  /* 0x0000045000007947 */ /* 0x000fea0003800000 */
.L_x_4789:
        /* <DEDUP_REMOVED lines=21> */
.L_x_4798:
[----:B------:R-:W-:Y:S05]  /*29d0*/  BSYNC B1 ;  /* 0x0000000000017941 */ /* 0x000fea0003800000 */
.L_x_4797:
[----:B------:R-:W-:Y:S01]  /*29e0*/  IMAD.SHL.U32 R2, R2, 0x200000, RZ ;  /* 0x0020000002027824 */ /* 0x000fe200078e00ff */
[----:B------:R-:W-:-:S04]  /*29f0*/  LEA R0, R0, 0x37800000, 0x17 ;  /* 0x3780000000007811 */ /* 0x000fc800078eb8ff */
[----:B------:R-:W-:Y:S02]  /*2a00*/  LOP3.LUT R23, R0, R2, R23, 0xfe, !PT ;  /* 0x0000000200177212 */ /* 0x000fe400078efe17 */
.L_x_4796:
[----:B------:R-:W-:Y:S05]  /*2a10*/  BSYNC B0 ;  /* 0x0000000000007941 */ /* 0x000fea0003800000 */
.L_x_4795:
[----:B------:R-:W0:Y:S01]  /*2a20*/  F2I.FTZ.TRUNC.NTZ R23, R23 ;  /* 0x0000001700177305 */ /* 0x000e22000021f100 */
[----:B------:R-:W-:Y:S05]  /*2a30*/  BRA `(.L_x_4776) ;  /* 0x0000029000007947 */ /* 0x000fea0003800000 */
.L_x_4788:
        /* <DEDUP_REMOVED lines=14> */
.L_x_4802:
[----:B------:R-:W-:Y:S05]  /*2b20*/  BSYNC B0 ;  /* 0x0000000000007941 */ /* 0x000fea0003800000 */
.L_x_4801:
[----:B------:R-:W0:Y:S01]  /*2b30*/  F2I.FTZ.TRUNC.NTZ R23, R23 ;  /* 0x0000001700177305 */ /* 0x000e22000021f100 */
[----:B------:R-:W-:Y:S05]  /*2b40*/  BRA `(.L_x_4776) ;  /* 0x0000018000007947 */ /* 0x000fea0003800000 */
.L_x_4775:
        /* <DEDUP_REMOVED lines=21> */
.L_x_4800:
[----:B------:R0:W5:Y:S01]  /*2ca0*/  LDG.E R23, [R2.64] ;  /* 0x0000002402177981 */ /* 0x000162000c1e1900 */
[----:B------:R-:W-:Y:S05]  /*2cb0*/  BRA `(.L_x_4776) ;  /* 0x0000001000007947 */ /* 0x000fea0003800000 */
.L_x_4799:
[----:B------:R0:W5:Y:S02]  /*2cc0*/  LDG.E R23, [R2.64] ;  /* 0x0000002402177981 */ /* 0x000164000c1e1900 */
.L_x_4776:
        /* <DEDUP_REMOVED lines=15> */
.L_x_4806:
[----:B------:R0:W-:Y:S01]  /*2dc0*/  STG.E.U8 [R16.64], R2 ;  /* 0x0000000210007986 */ /* 0x0001e2000c101124 */
[----:B------:R-:W-:Y:S05]  /*2dd0*/  BRA `(.L_x_4808) ;  /* 0x00000d7000007947 */ /* 0x000fea0003800000 */
.L_x_4805:
        /* <DEDUP_REMOVED lines=9> */
.L_x_4810:
[----:B------:R0:W-:Y:S01]  /*2e70*/  STG.E [R16.64], R2 ;  /* 0x0000000210007986 */ /* 0x0001e2000c101924 */
[----:B------:R-:W-:Y:S05]  /*2e80*/  BRA `(.L_x_4808) ;  /* 0x00000cc000007947 */ /* 0x000fea0003800000 */
.L_x_4809:
[----:B------:R0:W-:Y:S01]  /*2e90*/  STG.E.U16 [R16.64], R2 ;  /* 0x0000000210007986 */ /* 0x0001e2000c101524 */
[----:B------:R-:W-:Y:S05]  /*2ea0*/  BRA `(.L_x_4808) ;  /* 0x00000ca000007947 */ /* 0x000fea0003800000 */
.L_x_4804:
        /* <DEDUP_REMOVED lines=9> */
.L_x_4812:
[----:B------:R-:W0:Y:S02]  /*2f40*/  I2F R0, R2 ;  /* 0x0000000200007306 */ /* 0x000e240000201400 */
[----:B0-----:R-:W-:-:S05]  /*2f50*/  F2FP.PACK_AB R0, RZ, R0 ;  /* 0x00000000ff00723e */ /* 0x001fca00000000ff */
[----:B------:R0:W-:Y:S01]  /*2f60*/  STG.E.U16 [R16.64], R0 ;  /* 0x0000000010007986 */ /* 0x0001e2000c101524 */
[----:B------:R-:W-:Y:S05]  /*2f70*/  BRA `(.L_x_4808) ;  /* 0x00000bd000007947 */ /* 0x000fea0003800000 */
.L_x_4811:
        /* <DEDUP_REMOVED lines=10> */
.L_x_4814:
[----:B------:R-:W0:Y:S02]  /*3020*/  I2F R2, R2 ;  /* 0x0000000200027306 */ /* 0x000e240000201400 */
[----:B0-----:R-:W-:-:S04]  /*3030*/  F2FP.PACK_AB R3, RZ, R2 ;  /* 0x00000002ff03723e */ /* 0x001fc800000000ff */
[----:B------:R-:W-:-:S05]  /*3040*/  PRMT R3, R3, 0x5410, RZ ;  /* 0x0000541003037816 */ /* 0x000fca00000000ff */
[----:B------:R0:W-:Y:S01]  /*3050*/  STG.E [R16.64], R3 ;  /* 0x0000000310007986 */ /* 0x0001e2000c101924 */
[----:B------:R-:W-:Y:S05]  /*3060*/  BRA `(.L_x_4808) ;  /* 0x00000ae000007947 */ /* 0x000fea0003800000 */
.L_x_4813:
[----:B------:R-:W0:Y:S02]  /*3070*/  I2F.F64 R2, R2 ;  /* 0x0000000200027312 */ /* 0x000e240000201c00 */
[----:B0-----:R0:W-:Y:S01]  /*3080*/  STG.E.64 [R16.64], R2 ;  /* 0x0000000210007986 */ /* 0x0011e2000c101b24 */
[----:B------:R-:W-:Y:S05]  /*3090*/  BRA `(.L_x_4808) ;  /* 0x00000ab000007947 */ /* 0x000fea0003800000 */
.L_x_4803:
        /* <DEDUP_REMOVED lines=12> */
.L_x_4817:
[----:B------:R-:W0:Y:S01]  /*3160*/  I2F.F64 R4, R2 ;  /* 0x0000000200047312 */ /* 0x000e220000201c00 */
[----:B------:R-:W-:-:S05]  /*3170*/  CS2R R6, SRZ ;  /* 0x0000000000067805 */ /* 0x000fca000001ff00 */
[----:B0-----:R0:W-:Y:S01]  /*3180*/  STG.E.128 [R16.64], R4 ;  /* 0x0000000410007986 */ /* 0x0011e2000c101d24 */
[----:B------:R-:W-:Y:S05]  /*3190*/  BRA `(.L_x_4808) ;  /* 0x000009b000007947 */ /* 0x000fea0003800000 */
.L_x_4816:
        /* <DEDUP_REMOVED lines=21> */
.L_x_4821:
[----:B------:R-:W-:Y:S05]  /*32f0*/  BSYNC B0 ;  /* 0x0000000000007941 */ /* 0x000fea0003800000 */
.L_x_4820:
[----:B------:R-:W-:-:S05]  /*3300*/  LOP3.LUT R3, R0, R3, RZ, 0xfc, !PT ;  /* 0x0000000300037212 */ /* 0x000fca00078efcff */
[----:B------:R0:W-:Y:S01]  /*3310*/  STG.E.U8 [R16.64], R3 ;  /* 0x0000000310007986 */ /* 0x0001e2000c101124 */
[----:B------:R-:W-:Y:S05]  /*3320*/  BRA `(.L_x_4808) ;  /* 0x0000082000007947 */ /* 0x000fea0003800000 */
.L_x_4819:
        /* <DEDUP_REMOVED lines=13> */
.L_x_4823:
[----:B------:R-:W-:Y:S01]  /*3400*/  IMAD.MOV.U32 R0, RZ, RZ, 0x7f ;  /* 0x0000007fff007424 */ /* 0x000fe200078e00ff */
[----:B------:R-:W-:-:S04]  /*3410*/  ISETP.GT.U32.AND P0, PT, R3, 0x7f800000, PT ;  /* 0x7f8000000300780c */ /* 0x000fc80003f04070 */
[----:B------:R-:W-:-:S04]  /*3420*/  SEL R0, R0, 0x7c, P0 ;  /* 0x0000007c00007807 */ /* 0x000fc80000000000 */
.L_x_4824:
[----:B------:R-:W-:Y:S05]  /*3430*/  BSYNC B0 ;  /* 0x0000000000007941 */ /* 0x000fea0003800000 */
.L_x_4822:
[----:B------:R-:W-:-:S04]  /*3440*/  LOP3.LUT R2, R5, 0x80000000, RZ, 0xc0, !PT ;  /* 0x8000000005027812 */ /* 0x000fc800078ec0ff */
[----:B------:R-:W-:-:S04]  /*3450*/  SHF.R.U32.HI R3, RZ, 0x18, R2 ;  /* 0x00000018ff037819 */ /* 0x000fc80000011602 */
[----:B------:R-:W-:-:S05]  /*3460*/  LOP3.LUT R3, R0, R3, RZ, 0xfc, !PT ;  /* 0x0000000300037212 */ /* 0x000fca00078efcff */
[----:B------:R0:W-:Y:S01]  /*3470*/  STG.E.U8 [R16.64], R3 ;  /* 0x0000000310007986 */ /* 0x0001e2000c101124 */
[----:B------:R-:W-:Y:S05]  /*3480*/  BRA `(.L_x_4808) ;  /* 0x000006c000007947 */ /* 0x000fea0003800000 */
.L_x_4818:
[----:B------:R-:W0:Y:S02]  /*3490*/  I2F R0, R2 ;  /* 0x0000000200007306 */ /* 0x000e240000201400 */
[----:B0-----:R-:W-:-:S05]  /*34a0*/  F2FP.BF16.PACK_AB R0, RZ, R0 ;  /* 0x00000000ff00723e */ /* 0x001fca00000010ff */
[----:B------:R0:W-:Y:S01]  /*34b0*/  STG.E.U16 [R16.64], R0 ;  /* 0x0000000010007986 */ /* 0x0001e2000c101524 */
[----:B------:R-:W-:Y:S05]  /*34c0*/  BRA `(.L_x_4808) ;  /* 0x0000068000007947 */ /* 0x000fea0003800000 */
.L_x_4815:
        /* <DEDUP_REMOVED lines=10> */
.L_x_4827:
        /* <DEDUP_REMOVED lines=17> */
.L_x_4830:
[----:B------:R-:W-:-:S04]  /*3680*/  LOP3.LUT R2, R5, 0x80000000, RZ, 0xc0, !PT ;  /* 0x8000000005027812 */ /* 0x000fc800078ec0ff */
[----:B------:R-:W-:-:S04]  /*3690*/  SHF.R.U32.HI R3, RZ, 0x18, R2 ;  /* 0x00000018ff037819 */ /* 0x000fc80000011602 */
[----:B------:R-:W-:-:S04]  /*36a0*/  LOP3.LUT R0, R0, R3, RZ, 0xfc, !PT ;  /* 0x0000000300007212 */ /* 0x000fc800078efcff */
[----:B------:R-:W-:Y:S02]  /*36b0*/  PRMT R8, R0, 0x7610, R8 ;  /* 0x0000761000087816 */ /* 0x000fe40000000008 */
.L_x_4829:
[----:B------:R-:W-:Y:S05]  /*36c0*/  BSYNC B0 ;  /* 0x0000000000007941 */ /* 0x000fea0003800000 */
.L_x_4828:
[----:B------:R0:W-:Y:S01]  /*36d0*/  STG.E.U8 [R16.64], R8 ;  /* 0x0000000810007986 */ /* 0x0001e2000c101124 */
[----:B------:R-:W-:Y:S05]  /*36e0*/  BRA `(.L_x_4808) ;  /* 0x0000046000007947 */ /* 0x000fea0003800000 */
.L_x_4826:
        /* <DEDUP_REMOVED lines=17> */
.L_x_4833:
[----:B------:R-:W-:-:S04]  /*3800*/  LOP3.LUT R2, R5, 0x80000000, RZ, 0xc0, !PT ;  /* 0x8000000005027812 */ /* 0x000fc800078ec0ff */
[----:B------:R-:W-:-:S04]  /*3810*/  SHF.R.U32.HI R3, RZ, 0x18, R2 ;  /* 0x00000018ff037819 */ /* 0x000fc80000011602 */
[----:B------:R-:W-:-:S04]  /*3820*/  LOP3.LUT R0, R0, R3, RZ, 0xfc, !PT ;  /* 0x0000000300007212 */ /* 0x000fc800078efcff */
[----:B------:R-:W-:Y:S02]  /*3830*/  PRMT R8, R0, 0x7610, R8 ;  /* 0x0000761000087816 */ /* 0x000fe40000000008 */
.L_x_4832:
[----:B------:R-:W-:Y:S05]  /*3840*/  BSYNC B0 ;  /* 0x0000000000007941 */ /* 0x000fea0003800000 */
.L_x_4831:
[----:B------:R0:W-:Y:S01]  /*3850*/  STG.E.U8 [R16.64], R8 ;  /* 0x0000000810007986 */ /* 0x0001e2000c101124 */
[----:B------:R-:W-:Y:S05]  /*3860*/  BRA `(.L_x_4808) ;  /* 0x000002e000007947 */ /* 0x000fea0003800000 */
.L_x_4825:
        /* <DEDUP_REMOVED lines=22> */
.L_x_4807:
        /* <DEDUP_REMOVED lines=20> */
.L_x_4835:
[----:B------:R-:W-:-:S05]  /*3b10*/  SHF.R.S32.HI R3, RZ, 0x1f, R2 ;  /* 0x0000001fff037819 */ /* 0x000fca0000011402 */
[----:B------:R0:W-:Y:S01]  /*3b20*/  STG.E.64 [R16.64], R2 ;  /* 0x0000000210007986 */ /* 0x0001e2000c101b24 */
[----:B------:R-:W-:Y:S05]  /*3b30*/  BRA `(.L_x_4808) ;  /* 0x0000001000007947 */ /* 0x000fea0003800000 */
.L_x_4834:
[----:B------:R0:W-:Y:S02]  /*3b40*/  STG.E [R16.64], R2 ;  /* 0x0000000210007986 */ /* 0x0001e4000c101924 */
.L_x_4808:
[----:B------:R-:W-:-:S05]  /*3b50*/  IMAD R18, R19, 0x200, R18 ;  /* 0x0000020013127824 */ /* 0x000fca00078e0212 */
[----:B------:R-:W-:Y:S02]  /*3b60*/  IADD3 R23, R18, 0x80, RZ ;  /* 0x0000008012177810 */ /* 0x000fe40007ffe0ff */
.L_x_4737:
[----:B------:R-:W-:Y:S05]  /*3b70*/  BSYNC B6 ;  /* 0x0000000000067941 */ /* 0x000fea0003800000 */
.L_x_4736:
        /* <DEDUP_REMOVED lines=258> */
.L_x_4838:
        /* <DEDUP_REMOVED lines=18> */
.L_x_4842:
[----:B------:R0:W5:Y:S01]  /*4cc0*/  LDG.E.U8 R18, [R2.64] ;  /* 0x0000002402127981 */ /* 0x000162000c1e1100 */
[----:B------:R-:W-:Y:S05]  /*4cd0*/  BRA `(.L_x_4844) ;  /* 0x00000d0000007947 */ /* 0x000fea0003800000 */
.L_x_4841:
        /* <DEDUP_REMOVED lines=8> */
.L_x_4846:
[----:B------:R0:W5:Y:S01]  /*4d60*/  LDG.E R18, [R2.64] ;  /* 0x0000002402127981 */ /* 0x000162000c1e1900 */
[----:B------:R-:W-:Y:S05]  /*4d70*/  BRA `(.L_x_4844) ;  /* 0x00000c6000007947 */ /* 0x000fea0003800000 */
.L_x_4845:
[----:B------:R0:W5:Y:S01]  /*4d80*/  LDG.E.S16 R18, [R2.64] ;  /* 0x0000002402127981 */ /* 0x000162000c1e1700 */
[----:B------:R-:W-:Y:S05]  /*4d90*/  BRA `(.L_x_4844) ;  /* 0x00000c4000007947 */ /* 0x000fea0003800000 */
.L_x_4840:
        /* <DEDUP_REMOVED lines=9> */
.L_x_4848:
[----:B------:R-:W2:Y:S02]  /*4e30*/  LDG.E.U16 R2, [R2.64] ;  /* 0x0000002402027981 */ /* 0x000ea4000c1e1500 */
[----:B--2---:R-:W-:-:S06]  /*4e40*/  HADD2.F32 R18, -RZ, R2.H0_H0 ;  /* 0x20000002ff127230 */ /* 0x004fcc0000004100 */
[----:B------:R-:W0:Y:S01]  /*4e50*/  F2I.FTZ.TRUNC.NTZ R18, R18 ;  /* 0x0000001200127305 */ /* 0x000e22000021f100 */
[----:B------:R-:W-:Y:S05]  /*4e60*/  BRA `(.L_x_4844) ;  /* 0x00000b7000007947 */ /* 0x000fea0003800000 */
.L_x_4847:
        /* <DEDUP_REMOVED lines=9> */
.L_x_4850:
[----:B------:R-:W2:Y:S02]  /*4f00*/  LDG.E.U16 R2, [R2.64] ;  /* 0x0000002402027981 */ /* 0x000ea4000c1e1500 */
[----:B--2---:R-:W-:-:S06]  /*4f10*/  HADD2.F32 R18, -RZ, R2.H0_H0 ;  /* 0x20000002ff127230 */ /* 0x004fcc0000004100 */
[----:B------:R-:W0:Y:S01]  /*4f20*/  F2I.FTZ.TRUNC.NTZ R18, R18 ;  /* 0x0000001200127305 */ /* 0x000e22000021f100 */
[----:B------:R-:W-:Y:S05]  /*4f30*/  BRA `(.L_x_4844) ;  /* 0x00000aa000007947 */ /* 0x000fea0003800000 */
.L_x_4849:
[----:B------:R-:W2:Y:S02]  /*4f40*/  LDG.E.64 R2, [R2.64] ;  /* 0x0000002402027981 */ /* 0x000ea4000c1e1b00 */
[----:B--2---:R0:W1:Y:S01]  /*4f50*/  F2I.F64.TRUNC R18, R2 ;  /* 0x0000000200127311 */ /* 0x004062000030d100 */
[----:B------:R-:W-:Y:S05]  /*4f60*/  BRA `(.L_x_4844) ;  /* 0x00000a7000007947 */ /* 0x000fea0003800000 */
.L_x_4839:
        /* <DEDUP_REMOVED lines=12> */
.L_x_4853:
[----:B------:R-:W2:Y:S02]  /*5030*/  LDG.E.64 R2, [R2.64] ;  /* 0x0000002402027981 */ /* 0x000ea4000c1e1b00 */
[----:B--2---:R0:W1:Y:S01]  /*5040*/  F2I.F64.TRUNC R18, R2 ;  /* 0x0000000200127311 */ /* 0x004062000030d100 */
[----:B------:R-:W-:Y:S05]  /*5050*/  BRA `(.L_x_4844) ;  /* 0x0000098000007947 */ /* 0x000fea0003800000 */
.L_x_4852:
        /* <DEDUP_REMOVED lines=27> */
.L_x_4855:
        /* <DEDUP_REMOVED lines=14> */
.L_x_4854:
[----:B------:R-:W2:Y:S02]  /*52f0*/  LDG.E.U16 R18, [R2.64] ;  /* 0x0000002402127981 */ /* 0x000ea4000c1e1500 */
[----:B--2---:R-:W-:-:S06]  /*5300*/  PRMT R18, RZ, 0x5410, R18 ;  /* 0x00005410ff127816 */ /* 0x004fcc0000000012 */
[----:B------:R-:W0:Y:S01]  /*5310*/  F2I.FTZ.TRUNC.NTZ R18, R18 ;  /* 0x0000001200127305 */ /* 0x000e22000021f100 */
[----:B------:R-:W-:Y:S05]  /*5320*/  BRA `(.L_x_4844) ;  /* 0x000006b000007947 */ /* 0x000fea0003800000 */
.L_x_4851:
        /* <DEDUP_REMOVED lines=10> */
.L_x_4858:
        /* <DEDUP_REMOVED lines=21> */
.L_x_4862:
[----:B------:R-:W-:Y:S05]  /*5520*/  BSYNC B1 ;  /* 0x0000000000017941 */ /* 0x000fea0003800000 */
.L_x_4861:
[----:B------:R-:W-:Y:S01]  /*5530*/  IMAD.SHL.U32 R2, R2, 0x100000, RZ ;  /* 0x0010000002027824 */ /* 0x000fe200078e00ff */
[----:B------:R-:W-:-:S04]  /*5540*/  LEA R3, R0, 0x3b800000, 0x17 ;  /* 0x3b80000000037811 */ /* 0x000fc800078eb8ff */
[----:B------:R-:W-:Y:S02]  /*5550*/  LOP3.LUT R18, R3, R2, R18, 0xfe, !PT ;  /* 0x0000000203127212 */ /* 0x000fe400078efe12 */
.L_x_4860:
[----:B------:R-:W-:Y:S05]  /*5560*/  BSYNC B0 ;  /* 0x0000000000007941 */ /* 0x000fea0003800000 */
.L_x_4859:
[----:B------:R-:W0:Y:S01]  /*5570*/  F2I.FTZ.TRUNC.NTZ R18, R18 ;  /* 0x0000001200127305 */ /* 0x000e22000021f100 */
[----:B------:R-:W-:Y:S05]  /*5580*/  BRA `(.L_x_4844) ;  /* 0x0000045000007947 */ /* 0x000fea0003800000 */
.L_x_4857:
        /* <DEDUP_REMOVED lines=21> */
.L_x_4866:
[----:B------:R-:W-:Y:S05]  /*56e0*/  BSYNC B1 ;  /* 0x0000000000017941 */ /* 0x000fea0003800000 */
.L_x_4865:
[----:B------:R-:W-:Y:S01]  /*56f0*/  IMAD.SHL.U32 R2, R2, 0x200000, RZ ;  /* 0x0020000002027824 */ /* 0x000fe200078e00ff */
[----:B------:R-:W-:-:S04]  /*5700*/  LEA R3, R0, 0x37800000, 0x17 ;  /* 0x3780000000037811 */ /* 0x000fc800078eb8ff */
[----:B------:R-:W-:Y:S02]  /*5710*/  LOP3.LUT R18, R3, R2, R18, 0xfe, !PT ;  /* 0x0000000203127212 */ /* 0x000fe400078efe12 */
.L_x_4864:
[----:B------:R-:W-:Y:S05]  /*5720*/  BSYNC B0 ;  /* 0x0000000000007941 */ /* 0x000fea0003800000 */
.L_x_4863:
[----:B------:R-:W0:Y:S01]  /*5730*/  F2I.FTZ.TRUNC.NTZ R18, R18 ;  /* 0x0000001200127305 */ /* 0x000e22000021f100 */
[----:B------:R-:W-:Y:S05]  /*5740*/  BRA `(.L_x_4844) ;  /* 0x0000029000007947 */ /* 0x000fea0003800000 */
.L_x_4856:
        /* <DEDUP_REMOVED lines=14> */
.L_x_4870:
[----:B------:R-:W-:Y:S05]  /*5830*/  BSYNC B0 ;  /* 0x0000000000007941 */ /* 0x000fea0003800000 */
.L_x_4869:
[----:B------:R-:W0:Y:S01]  /*5840*/  F2I.FTZ.TRUNC.NTZ R18, R18 ;  /* 0x0000001200127305 */ /* 0x000e22000021f100 */
[----:B------:R-:W-:Y:S05]  /*5850*/  BRA `(.L_x_4844) ;  /* 0x0000018000007947 */ /* 0x000fea0003800000 */
.L_x_4843:
        /* <DEDUP_REMOVED lines=21> */
.L_x_4868:
[----:B------:R0:W5:Y:S01]  /*59b0*/  LDG.E R18, [R2.64] ;  /* 0x0000002402127981 */ /* 0x000162000c1e1900 */
[----:B------:R-:W-:Y:S05]  /*59c0*/  BRA `(.L_x_4844) ;  /* 0x0000001000007947 */ /* 0x000fea0003800000 */
.L_x_4867:
[----:B------:R0:W5:Y:S02]  /*59d0*/  LDG.E R18, [R2.64] ;  /* 0x0000002402127981 */ /* 0x000164000c1e1900 */
.L_x_4844:
        /* <DEDUP_REMOVED lines=16> */
.L_x_4874:
[----:B------:R0:W5:Y:S01]  /*5ae0*/  LDG.E.U8 R19, [R2.64] ;  /* 0x0000002402137981 */ /* 0x000162000c1e1100 */
[----:B------:R-:W-:Y:S05]  /*5af0*/  BRA `(.L_x_4876) ;  /* 0x00000d0000007947 */ /* 0x000fea0003800000 */
.L_x_4873:
        /* <DEDUP_REMOVED lines=8> */
.L_x_4878:
[----:B------:R0:W5:Y:S01]  /*5b80*/  LDG.E R19, [R2.64] ;  /* 0x0000002402137981 */ /* 0x000162000c1e1900 */
[----:B------:R-:W-:Y:S05]  /*5b90*/  BRA `(.L_x_4876) ;  /* 0x00000c6000007947 */ /* 0x000fea0003800000 */
.L_x_4877:
[----:B------:R0:W5:Y:S01]  /*5ba0*/  LDG.E.S16 R19, [R2.64] ;  /* 0x0000002402137981 */ /* 0x000162000c1e1700 */
[----:B------:R-:W-:Y:S05]  /*5bb0*/  BRA `(.L_x_4876) ;  /* 0x00000c4000007947 */ /* 0x000fea0003800000 */
.L_x_4872:
        /* <DEDUP_REMOVED lines=9> */
.L_x_4880:
[----:B------:R-:W2:Y:S02]  /*5c50*/  LDG.E.U16 R2, [R2.64] ;  /* 0x0000002402027981 */ /* 0x000ea4000c1e1500 */
[----:B--2---:R-:W-:-:S06]  /*5c60*/  HADD2.F32 R19, -RZ, R2.H0_H0 ;  /* 0x20000002ff137230 */ /* 0x004fcc0000004100 */
[----:B------:R-:W0:Y:S01]  /*5c70*/  F2I.FTZ.TRUNC.NTZ R19, R19 ;  /* 0x0000001300137305 */ /* 0x000e22000021f100 */
[----:B------:R-:W-:Y:S05]  /*5c80*/  BRA `(.L_x_4876) ;  /* 0x00000b7000007947 */ /* 0x000fea0003800000 */
.L_x_4879:
        /* <DEDUP_REMOVED lines=9> */
.L_x_4882:
[----:B------:R-:W2:Y:S02]  /*5d20*/  LDG.E.U16 R2, [R2.64] ;  /* 0x0000002402027981 */ /* 0x000ea4000c1e1500 */
[----:B--2---:R-:W-:-:S06]  /*5d30*/  HADD2.F32 R19, -RZ, R2.H0_H0 ;  /* 0x20000002ff137230 */ /* 0x004fcc0000004100 */
[----:B------:R-:W0:Y:S01]  /*5d40*/  F2I.FTZ.TRUNC.NTZ R19, R19 ;  /* 0x0000001300137305 */ /* 0x000e22000021f100 */
[----:B------:R-:W-:Y:S05]  /*5d50*/  BRA `(.L_x_4876) ;  /* 0x00000aa000007947 */ /* 0x000fea0003800000 */
.L_x_4881:
[----:B------:R-:W2:Y:S02]  /*5d60*/  LDG.E.64 R2, [R2.64] ;  /* 0x0000002402027981 */ /* 0x000ea4000c1e1b00 */
[----:B--2---:R0:W2:Y:S01]  /*5d70*/  F2I.F64.TRUNC R19, R2 ;  /* 0x0000000200137311 */ /* 0x0040a2000030d100 */
[----:B------:R-:W-:Y:S05]  /*5d80*/  BRA `(.L_x_4876) ;  /* 0x00000a7000007947 */ /* 0x000fea0003800000 */
.L_x_4871:
        /* <DEDUP_REMOVED lines=12> */
.L_x_4885:
[----:B------:R-:W2:Y:S02]  /*5e50*/  LDG.E.64 R2, [R2.64] ;  /* 0x0000002402027981 */ /* 0x000ea4000c1e1b00 */
[----:B--2---:R0:W2:Y:S01]  /*5e60*/  F2I.F64.TRUNC R19, R2 ;  /* 0x0000000200137311 */ /* 0x0040a2000030d100 */
[----:B------:R-:W-:Y:S05]  /*5e70*/  BRA `(.L_x_4876) ;  /* 0x0000098000007947 */ /* 0x000fea0003800000 */
.L_x_4884:
        /* <DEDUP_REMOVED lines=27> */
.L_x_4887:
        /* <DEDUP_REMOVED lines=14> */
.L_x_4886:
[----:B------:R-:W2:Y:S02]  /*6110*/  LDG.E.U16 R19, [R2.64] ;  /* 0x0000002402137981 */ /* 0x000ea4000c1e1500 */
[----:B--2---:R-:W-:-:S06]  /*6120*/  PRMT R19, RZ, 0x5410, R19 ;  /* 0x00005410ff137816 */ /* 0x004fcc0000000013 */
[----:B------:R-:W0:Y:S01]  /*6130*/  F2I.FTZ.TRUNC.NTZ R19, R19 ;  /* 0x0000001300137305 */ /* 0x000e22000021f100 */
[----:B------:R-:W-:Y:S05]  /*6140*/  BRA `(.L_x_4876) ;  /* 0x000006b000007947 */ /* 0x000fea0003800000 */
.L_x_4883:
        /* <DEDUP_REMOVED lines=10> */
.L_x_4890:
        /* <DEDUP_REMOVED lines=21> */
.L_x_4894:
[----:B------:R-:W-:Y:S05]  /*6340*/  BSYNC B1 ;  /* 0x0000000000017941 */ /* 0x000fea0003800000 */
.L_x_4893:
[----:B------:R-:W-:Y:S01]  /*6350*/  IMAD.SHL.U32 R2, R2, 0x100000, RZ ;  /* 0x0010000002027824 */ /* 0x000fe200078e00ff */
[----:B------:R-:W-:-:S04]  /*6360*/  LEA R0, R0, 0x3b800000, 0x17 ;  /* 0x3b80000000007811 */ /* 0x000fc800078eb8ff */
[----:B------:R-:W-:Y:S02]  /*6370*/  LOP3.LUT R19, R0, R2, R19, 0xfe, !PT ;  /* 0x0000000200137212 */ /* 0x000fe400078efe13 */
.L_x_4892:
[----:B------:R-:W-:Y:S05]  /*6380*/  BSYNC B0 ;  /* 0x0000000000007941 */ /* 0x000fea0003800000 */
.L_x_4891:
[----:B------:R-:W0:Y:S01]  /*6390*/  F2I.FTZ.TRUNC.NTZ R19, R19 ;  /* 0x0000001300137305 */ /* 0x000e22000021f100 */
[----:B------:R-:W-:Y:S05]  /*63a0*/  BRA `(.L_x_4876) ;  /* 0x0000045000007947 */ /* 0x000fea0003800000 */
.L_x_4889:
        /* <DEDUP_REMOVED lines=21> */
.L_x_4898:
[----:B------:R-:W-:Y:S05]  /*6500*/  BSYNC B1 ;  /* 0x0000000000017941 */ /* 0x000fea0003800000 */
.L_x_4897:
[----:B------:R-:W-:Y:S01]  /*6510*/  IMAD.SHL.U32 R2, R2, 0x200000, RZ ;  /* 0x0020000002027824 */ /* 0x000fe200078e00ff */
[----:B------:R-:W-:-:S04]  /*6520*/  LEA R0, R0, 0x37800000, 0x17 ;  /* 0x3780000000007811 */ /* 0x000fc800078eb8ff */
[----:B------:R-:W-:Y:S02]  /*6530*/  LOP3.LUT R19, R0, R2, R19, 0xfe, !PT ;  /* 0x0000000200137212 */ /* 0x000fe400078efe13 */
.L_x_4896:
[----:B------:R-:W-:Y:S05]  /*6540*/  BSYNC B0 ;  /* 0x0000000000007941 */ /* 0x000fea0003800000 */
.L_x_4895:
[----:B------:R-:W0:Y:S01]  /*6550*/  F2I.FTZ.TRUNC.NTZ R19, R19 ;  /* 0x0000001300137305 */ /* 0x000e22000021f100 */
[----:B------:R-:W-:Y:S05]  /*6560*/  BRA `(.L_x_4876) ;  /* 0x0000029000007947 */ /* 0x000fea0003800000 */
.L_x_4888:
        /* <DEDUP_REMOVED lines=14> */
.L_x_4902:
[----:B------:R-:W-:Y:S05]  /*6650*/  BSYNC B0 ;  /* 0x0000000000007941 */ /* 0x000fea0003800000 */
.L_x_4901:
[----:B------:R-:W0:Y:S01]  /*6660*/  F2I.FTZ.TRUNC.NTZ R19, R19 ;  /* 0x0000001300137305 */ /* 0x000e22000021f100 */
[----:B------:R-:W-:Y:S05]  /*6670*/  BRA `(.L_x_4876) ;  /* 0x0000018000007947 */ /* 0x000fea0003800000 */
.L_x_4875:
        /* <DEDUP_REMOVED lines=21> */
.L_x_4900:
[----:B------:R0:W5:Y:S01]  /*67d0*/  LDG.E R19, [R2.64] ;  /* 0x0000002402137981 */ /* 0x000162000c1e1900 */
[----:B------:R-:W-:Y:S05]  /*67e0*/  BRA `(.L_x_4876) ;  /* 0x0000001000007947 */ /* 0x000fea0003800000 */
.L_x_4899:
[----:B------:R0:W5:Y:S02]  /*67f0*/  LDG.E R19, [R2.64] ;  /* 0x0000002402137981 */ /* 0x000164000c1e1900 */
.L_x_4876:
        /* <DEDUP_REMOVED lines=15> */
.L_x_4906:
[----:B------:R0:W-:Y:S01]  /*68f0*/  STG.E.U8 [R16.64], R2 ;  /* 0x0000000210007986 */ /* 0x0001e2000c101124 */
[----:B------:R-:W-:Y:S05]  /*6900*/  BRA `(.L_x_4908) ;  /* 0x00000d7000007947 */ /* 0x000fea0003800000 */
.L_x_4905:
        /* <DEDUP_REMOVED lines=9> */
.L_x_4910:
[----:B------:R0:W-:Y:S01]  /*69a0*/  STG.E [R16.64], R2 ;  /* 0x0000000210007986 */ /* 0x0001e2000c101924 */
[----:B------:R-:W-:Y:S05]  /*69b0*/  BRA `(.L_x_4908) ;  /* 0x00000cc000007947 */ /* 0x000fea0003800000 */
.L_x_4909:
[----:B------:R0:W-:Y:S01]  /*69c0*/  STG.E.U16 [R16.64], R2 ;  /* 0x0000000210007986 */ /* 0x0001e2000c101524 */
[----:B------:R-:W-:Y:S05]  /*69d0*/  BRA `(.L_x_4908) ;  /* 0x00000ca000007947 */ /* 0x000fea0003800000 */
.L_x_4904:
        /* <DEDUP_REMOVED lines=9> */
.L_x_4912:
[----:B------:R-:W0:Y:S02]  /*6a70*/  I2F R0, R2 ;  /* 0x0000000200007306 */ /* 0x000e240000201400 */
[----:B0-----:R-:W-:-:S05]  /*6a80*/  F2FP.PACK_AB R0, RZ, R0 ;  /* 0x00000000ff00723e */ /* 0x001fca00000000ff */
[----:B------:R0:W-:Y:S01]  /*6a90*/  STG.E.U16 [R16.64], R0 ;  /* 0x0000000010007986 */ /* 0x0001e2000c101524 */
[----:B------:R-:W-:Y:S05]  /*6aa0*/  BRA `(.L_x_4908) ;  /* 0x00000bd000007947 */ /* 0x000fea0003800000 */
.L_x_4911:
        /* <DEDUP_REMOVED lines=10> */
.L_x_4914:
[----:B------:R-:W0:Y:S02]  /*6b50*/  I2F R2, R2 ;  /* 0x0000000200027306 */ /* 0x000e240000201400 */
[----:B0-----:R-:W-:-:S04]  /*6b60*/  F2FP.PACK_AB R3, RZ, R2 ;  /* 0x00000002ff03723e */ /* 0x001fc800000000ff */
[----:B------:R-:W-:-:S05]  /*6b70*/  PRMT R3, R3, 0x5410, RZ ;  /* 0x0000541003037816 */ /* 0x000fca00000000ff */
[----:B------:R0:W-:Y:S01]  /*6b80*/  STG.E [R16.64], R3 ;  /* 0x0000000310007986 */ /* 0x0001e2000c101924 */
[----:B------:R-:W-:Y:S05]  /*6b90*/  BRA `(.L_x_4908) ;  /* 0x00000ae000007947 */ /* 0x000fea0003800000 */
.L_x_4913:
[----:B------:R-:W0:Y:S02]  /*6ba0*/  I2F.F64 R2, R2 ;  /* 0x0000000200027312 */ /* 0x000e240000201c00 */
[----:B0-----:R0:W-:Y:S01]  /*6bb0*/  STG.E.64 [R16.64], R2 ;  /* 0x0000000210007986 */ /* 0x0011e2000c101b24 */
[----:B------:R-:W-:Y:S05]  /*6bc0*/  BRA `(.L_x_4908) ;  /* 0x00000ab000007947 */ /* 0x000fea0003800000 */
.L_x_4903:
        /* <DEDUP_REMOVED lines=12> */
.L_x_4917:
[----:B------:R-:W0:Y:S01]  /*6c90*/  I2F.F64 R4, R2 ;  /* 0x0000000200047312 */ /* 0x000e220000201c00 */
[----:B------:R-:W-:-:S05]  /*6ca0*/  CS2R R6, SRZ ;  /* 0x0000000000067805 */ /* 0x000fca000001ff00 */
[----:B0-----:R0:W-:Y:S01]  /*6cb0*/  STG.E.128 [R16.64], R4 ;  /* 0x0000000410007986 */ /* 0x0011e2000c101d24 */
[----:B------:R-:W-:Y:S05]  /*6cc0*/  BRA `(.L_x_4908) ;  /* 0x000009b000007947 */ /* 0x000fea0003800000 */
.L_x_4916:
        /* <DEDUP_REMOVED lines=21> */
.L_x_4921:
[----:B------:R-:W-:Y:S05]  /*6e20*/  BSYNC B0 ;  /* 0x0000000000007941 */ /* 0x000fea0003800000 */
.L_x_4920:
[----:B------:R-:W-:-:S05]  /*6e30*/  LOP3.LUT R3, R0, R3, RZ, 0xfc, !PT ;  /* 0x0000000300037212 */ /* 0x000fca00078efcff */
[----:B------:R0:W-:Y:S01]  /*6e40*/  STG.E.U8 [R16.64], R3 ;  /* 0x0000000310007986 */ /* 0x0001e2000c101124 */
[----:B------:R-:W-:Y:S05]  /*6e50*/  BRA `(.L_x_4908) ;  /* 0x0000082000007947 */ /* 0x000fea0003800000 */
.L_x_4919:
        /* <DEDUP_REMOVED lines=13> */
.L_x_4923:
[----:B------:R-:W-:Y:S01]  /*6f30*/  IMAD.MOV.U32 R0, RZ, RZ, 0x7f ;  /* 0x0000007fff007424 */ /* 0x000fe200078e00ff */
[----:B------:R-:W-:-:S04]  /*6f40*/  ISETP.GT.U32.AND P0, PT, R3, 0x7f800000, PT ;  /* 0x7f8000000300780c */ /* 0x000fc80003f04070 */
[----:B------:R-:W-:-:S04]  /*6f50*/  SEL R0, R0, 0x7c, P0 ;  /* 0x0000007c00007807 */ /* 0x000fc80000000000 */
.L_x_4924:
[----:B------:R-:W-:Y:S05]  /*6f60*/  BSYNC B0 ;  /* 0x0000000000007941 */ /* 0x000fea0003800000 */
.L_x_4922:
[----:B------:R-:W-:-:S04]  /*6f70*/  LOP3.LUT R2, R5, 0x80000000, RZ, 0xc0, !PT ;  /* 0x8000000005027812 */ /* 0x000fc800078ec0ff */
[----:B------:R-:W-:-:S04]  /*6f80*/  SHF.R.U32.HI R3, RZ, 0x18, R2 ;  /* 0x00000018ff037819 */ /* 0x000fc80000011602 */
[----:B------:R-:W-:-:S05]  /*6f90*/  LOP3.LUT R3, R0, R3, RZ, 0xfc, !PT ;  /* 0x0000000300037212 */ /* 0x000fca00078efcff */
[----:B------:R0:W-:Y:S01]  /*6fa0*/  STG.E.U8 [R16.64], R3 ;  /* 0x0000000310007986 */ /* 0x0001e2000c101124 */
[----:B------:R-:W-:Y:S05]  /*6fb0*/  BRA `(.L_x_4908) ;  /* 0x000006c000007947 */ /* 0x000fea0003800000 */
.L_x_4918:
[----:B------:R-:W0:Y:S02]  /*6fc0*/  I2F R0, R2 ;  /* 0x0000000200007306 */ /* 0x000e240000201400 */
[----:B0-----:R-:W-:-:S05]  /*6fd0*/  F2FP.BF16.PACK_AB R0, RZ, R0 ;  /* 0x00000000ff00723e */ /* 0x001fca00000010ff */
[----:B------:R0:W-:Y:S01]  /*6fe0*/  STG.E.U16 [R16.64], R0 ;  /* 0x0000000010007986 */ /* 0x0001e2000c101524 */
[----:B------:R-:W-:Y:S05]  /*6ff0*/  BRA `(.L_x_4908) ;  /* 0x0000068000007947 */ /* 0x000fea0003800000 */
.L_x_4915:
        /* <DEDUP_REMOVED lines=10> */
.L_x_4927:
        /* <DEDUP_REMOVED lines=17> */
.L_x_4930:
[----:B------:R-:W-:-:S04]  /*71b0*/  LOP3.LUT R2, R5, 0x80000000, RZ, 0xc0, !PT ;  /* 0x8000000005027812 */ /* 0x000fc800078ec0ff */
[----:B------:R-:W-:-:S04]  /*71c0*/  SHF.R.U32.HI R3, RZ, 0x18, R2 ;  /* 0x00000018ff037819 */ /* 0x000fc80000011602 */
[----:B------:R-:W-:-:S04]  /*71d0*/  LOP3.LUT R0, R0, R3, RZ, 0xfc, !PT ;  /* 0x0000000300007212 */ /* 0x000fc800078efcff */
[----:B------:R-:W-:Y:S02]  /*71e0*/  PRMT R8, R0, 0x7610, R8 ;  /* 0x0000761000087816 */ /* 0x000fe40000000008 */
.L_x_4929:
[----:B------:R-:W-:Y:S05]  /*71f0*/  BSYNC B0 ;  /* 0x0000000000007941 */ /* 0x000fea0003800000 */
.L_x_4928:
[----:B------:R0:W-:Y:S01]  /*7200*/  STG.E.U8 [R16.64], R8 ;  /* 0x0000000810007986 */ /* 0x0001e2000c101124 */
[----:B------:R-:W-:Y:S05]  /*7210*/  BRA `(.L_x_4908) ;  /* 0x0000046000007947 */ /* 0x000fea0003800000 */
.L_x_4926:
        /* <DEDUP_REMOVED lines=17> */
.L_x_4933:
[----:B------:R-:W-:-:S04]  /*7330*/  LOP3.LUT R2, R5, 0x80000000, RZ, 0xc0, !PT ;  /* 0x8000000005027812 */ /* 0x000fc800078ec0ff */
[----:B------:R-:W-:-:S04]  /*7340*/  SHF.R.U32.HI R3, RZ, 0x18, R2 ;  /* 0x00000018ff037819 */ /* 0x000fc80000011602 */
[----:B------:R-:W-:-:S04]  /*7350*/  LOP3.LUT R0, R0, R3, RZ, 0xfc, !PT ;  /* 0x0000000300007212 */ /* 0x000fc800078efcff */
[----:B------:R-:W-:Y:S02]  /*7360*/  PRMT R8, R0, 0x7610, R8 ;  /* 0x0000761000087816 */ /* 0x000fe40000000008 */
.L_x_4932:
[----:B------:R-:W-:Y:S05]  /*7370*/  BSYNC B0 ;  /* 0x0000000000007941 */ /* 0x000fea0003800000 */
.L_x_4931:
[----:B------:R0:W-:Y:S01]  /*7380*/  STG.E.U8 [R16.64], R8 ;  /* 0x0000000810007986 */ /* 0x0001e2000c101124 */
[----:B------:R-:W-:Y:S05]  /*7390*/  BRA `(.L_x_4908) ;  /* 0x000002e000007947 */ /* 0x000fea0003800000 */
.L_x_4925:
        /* <DEDUP_REMOVED lines=22> */
.L_x_4907:
        /* <DEDUP_REMOVED lines=20> */
.L_x_4935:
[----:B------:R-:W-:-:S05]  /*7640*/  SHF.R.S32.HI R3, RZ, 0x1f, R2 ;  /* 0x0000001fff037819 */ /* 0x000fca0000011402 */
[----:B------:R0:W-:Y:S01]  /*7650*/  STG.E.64 [R16.64], R2 ;  /* 0x0000000210007986 */ /* 0x0001e2000c101b24 */
[----:B------:R-:W-:Y:S05]  /*7660*/  BRA `(.L_x_4908) ;  /* 0x0000001000007947 */ /* 0x000fea0003800000 */
.L_x_4934:
[----:B------:R0:W-:Y:S02]  /*7670*/  STG.E [R16.64], R2 ;  /* 0x0000000210007986 */ /* 0x0001e4000c101924 */
.L_x_4908:
        /* <DEDUP_REMOVED lines=258> */
.L_x_4936:
        /* <DEDUP_REMOVED lines=18> */
.L_x_4940:
[----:B------:R0:W5:Y:S01]  /*87c0*/  LDG.E.U8 R18, [R2.64] ;  /* 0x0000002402127981 */ /* 0x000162000c1e1100 */
[----:B------:R-:W-:Y:S05]  /*87d0*/  BRA `(.L_x_4942) ;  /* 0x00000d0000007947 */ /* 0x000fea0003800000 */
.L_x_4939:
        /* <DEDUP_REMOVED lines=8> */
.L_x_4944:
[----:B------:R0:W5:Y:S01]  /*8860*/  LDG.E R18, [R2.64] ;  /* 0x0000002402127981 */ /* 0x000162000c1e1900 */
[----:B------:R-:W-:Y:S05]  /*8870*/  BRA `(.L_x_4942) ;  /* 0x00000c6000007947 */ /* 0x000fea0003800000 */
.L_x_4943:
[----:B------:R0:W5:Y:S01]  /*8880*/  LDG.E.S16 R18, [R2.64] ;  /* 0x0000002402127981 */ /* 0x000162000c1e1700 */
[----:B------:R-:W-:Y:S05]  /*8890*/  BRA `(.L_x_4942) ;  /* 0x00000c4000007947 */ /* 0x000fea0003800000 */
.L_x_4938:
        /* <DEDUP_REMOVED lines=9> */
.L_x_4946:
[----:B------:R-:W2:Y:S02]  /*8930*/  LDG.E.U16 R2, [R2.64] ;  /* 0x0000002402027981 */ /* 0x000ea4000c1e1500 */
[----:B--2---:R-:W-:-:S06]  /*8940*/  HADD2.F32 R18, -RZ, R2.H0_H0 ;  /* 0x20000002ff127230 */ /* 0x004fcc0000004100 */
[----:B------:R-:W0:Y:S01]  /*8950*/  F2I.FTZ.TRUNC.NTZ R18, R18 ;  /* 0x0000001200127305 */ /* 0x000e22000021f100 */
[----:B------:R-:W-:Y:S05]  /*8960*/  BRA `(.L_x_4942) ;  /* 0x00000b7000007947 */ /* 0x000fea0003800000 */
.L_x_4945:
        /* <DEDUP_REMOVED lines=9> */
.L_x_4948:
[----:B------:R-:W2:Y:S02]  /*8a00*/  LDG.E.U16 R2, [R2.64] ;  /* 0x0000002402027981 */ /* 0x000ea4000c1e1500 */
[----:B--2---:R-:W-:-:S06]  /*8a10*/  HADD2.F32 R18, -RZ, R2.H0_H0 ;  /* 0x20000002ff127230 */ /* 0x004fcc0000004100 */
[----:B------:R-:W0:Y:S01]  /*8a20*/  F2I.FTZ.TRUNC.NTZ R18, R18 ;  /* 0x0000001200127305 */ /* 0x000e22000021f100 */
[----:B------:R-:W-:Y:S05]  /*8a30*/  BRA `(.L_x_4942) ;  /* 0x00000aa000007947 */ /* 0x000fea0003800000 */
.L_x_4947:
[----:B------:R-:W2:Y:S02]  /*8a40*/  LDG.E.64 R2, [R2.64] ;  /* 0x0000002402027981 */ /* 0x000ea4000c1e1b00 */
[----:B--2---:R0:W1:Y:S01]  /*8a50*/  F2I.F64.TRUNC R18, R2 ;  /* 0x0000000200127311 */ /* 0x004062000030d100 */
[----:B------:R-:W-:Y:S05]  /*8a60*/  BRA `(.L_x_4942) ;  /* 0x00000a7000007947 */ /* 0x000fea0003800000 */
.L_x_4937:
        /* <DEDUP_REMOVED lines=12> */
.L_x_4951:
[----:B------:R-:W2:Y:S02]  /*8b30*/  LDG.E.64 R2, [R2.64] ;  /* 0x0000002402027981 */ /* 0x000ea4000c1e1b00 */
[----:B--2---:R0:W1:Y:S01]  /*8b40*/  F2I.F64.TRUNC R18, R2 ;  /* 0x0000000200127311 */ /* 0x004062000030d100 */
[----:B------:R-:W-:Y:S05]  /*8b50*/  BRA `(.L_x_4942) ;  /* 0x0000098000007947 */ /* 0x000fea0003800000 */
.L_x_4950:
        /* <DEDUP_REMOVED lines=27> */
.L_x_4953:
        /* <DEDUP_REMOVED lines=14> */
.L_x_4952:
[----:B------:R-:W2:Y:S02]  /*8df0*/  LDG.E.U16 R18, [R2.64] ;  /* 0x0000002402127981 */ /* 0x000ea4000c1e1500 */
[----:B--2---:R-:W-:-:S06]  /*8e00*/  PRMT R18, RZ, 0x5410, R18 ;  /* 0x00005410ff127816 */ /* 0x004fcc0000000012 */
[----:B------:R-:W0:Y:S01]  /*8e10*/  F2I.FTZ.TRUNC.NTZ R18, R18 ;  /* 0x0000001200127305 */ /* 0x000e22000021f100 */
[----:B------:R-:W-:Y:S05]  /*8e20*/  BRA `(.L_x_4942) ;  /* 0x000006b000007947 */ /* 0x000fea0003800000 */
.L_x_4949:
        /* <DEDUP_REMOVED lines=10> */
.L_x_4956:
        /* <DEDUP_REMOVED lines=21> */
.L_x_4960:
[----:B------:R-:W-:Y:S05]  /*9020*/  BSYNC B1 ;  /* 0x0000000000017941 */ /* 0x000fea0003800000 */
.L_x_4959:
[----:B------:R-:W-:Y:S01]  /*9030*/  IMAD.SHL.U32 R2, R2, 0x100000, RZ ;  /* 0x0010000002027824 */ /* 0x000fe200078e00ff */
[----:B------:R-:W-:-:S04]  /*9040*/  LEA R3, R0, 0x3b800000, 0x17 ;  /* 0x3b80000000037811 */ /* 0x000fc800078eb8ff */
[----:B------:R-:W-:Y:S02]  /*9050*/  LOP3.LUT R18, R3, R2, R18, 0xfe, !PT ;  /* 0x0000000203127212 */ /* 0x000fe400078efe12 */
.L_x_4958:
[----:B------:R-:W-:Y:S05]  /*9060*/  BSYNC B0 ;  /* 0x0000000000007941 */ /* 0x000fea0003800000 */
.L_x_4957:
[----:B------:R-:W0:Y:S01]  /*9070*/  F2I.FTZ.TRUNC.NTZ R18, R18 ;  /* 0x0000001200127305 */ /* 0x000e22000021f100 */
[----:B------:R-:W-:Y:S05]  /*9080*/  BRA `(.L_x_4942) ;  /* 0x0000045000007947 */ /* 0x000fea0003800000 */
.L_x_4955:
        /* <DEDUP_REMOVED lines=21> */
.L_x_4964:
[----:B------:R-:W-:Y:S05]  /*91e0*/  BSYNC B1 ;  /* 0x0000000000017941 */ /* 0x000fea0003800000 */
.L_x_4963:
[----:B------:R-:W-:Y:S01]  /*91f0*/  IMAD.SHL.U32 R2, R2, 0x200000, RZ ;  /* 0x0020000002027824 */ /* 0x000fe200078e00ff */
[----:B------:R-:W-:-:S04]  /*9200*/  LEA R3, R0, 0x37800000, 0x17 ;  /* 0x3780000000037811 */ /* 0x000fc800078eb8ff */
[----:B------:R-:W-:Y:S02]  /*9210*/  LOP3.LUT R18, R3, R2, R18, 0xfe, !PT ;  /* 0x0000000203127212 */ /* 0x000fe400078efe12 */
.L_x_4962:
[----:B------:R-:W-:Y:S05]  /*9220*/  BSYNC B0 ;  /* 0x0000000000007941 */ /* 0x000fea0003800000 */
.L_x_4961:
[----:B------:R-:W0:Y:S01]  /*9230*/  F2I.FTZ.TRUNC.NTZ R18, R18 ;  /* 0x0000001200127305 */ /* 0x000e22000021f100 */
[----:B------:R-:W-:Y:S05]  /*9240*/  BRA `(.L_x_4942) ;  /* 0x0000029000007947 */ /* 0x000fea0003800000 */
.L_x_4954:
        /* <DEDUP_REMOVED lines=14> */
.L_x_4968:
[----:B------:R-:W-:Y:S05]  /*9330*/  BSYNC B0 ;  /* 0x0000000000007941 */ /* 0x000fea0003800000 */
.L_x_4967:
[----:B------:R-:W0:Y:S01]  /*9340*/  F2I.FTZ.TRUNC.NTZ R18, R18 ;  /* 0x0000001200127305 */ /* 0x000e22000021f100 */
[----:B------:R-:W-:Y:S05]  /*9350*/  BRA `(.L_x_4942) ;  /* 0x0000018000007947 */ /* 0x000fea0003800000 */
.L_x_4941:
        /* <DEDUP_REMOVED lines=21> */
.L_x_4966:
[----:B------:R0:W5:Y:S01]  /*94b0*/  LDG.E R18, [R2.64] ;  /* 0x0000002402127981 */ /* 0x000162000c1e1900 */
[----:B------:R-:W-:Y:S05]  /*94c0*/  BRA `(.L_x_4942) ;  /* 0x0000001000007947 */ /* 0x000fea0003800000 */
.L_x_4965:
[----:B------:R0:W5:Y:S02]  /*94d0*/  LDG.E R18, [R2.64] ;  /* 0x0000002402127981 */ /* 0x000164000c1e1900 */
.L_x_4942:
        /* <DEDUP_REMOVED lines=16> */
.L_x_4972:
[----:B------:R0:W5:Y:S01]  /*95e0*/  LDG.E.U8 R19, [R2.64] ;  /* 0x0000002402137981 */ /* 0x000162000c1e1100 */
[----:B------:R-:W-:Y:S05]  /*95f0*/  BRA `(.L_x_4974) ;  /* 0x00000d0000007947 */ /* 0x000fea0003800000 */
.L_x_4971:
        /* <DEDUP_REMOVED lines=8> */
.L_x_4976:
[----:B------:R0:W5:Y:S01]  /*9680*/  LDG.E R19, [R2.64] ;  /* 0x0000002402137981 */ /* 0x000162000c1e1900 */
[----:B------:R-:W-:Y:S05]  /*9690*/  BRA `(.L_x_4974) ;  /* 0x00000c6000007947 */ /* 0x000fea0003800000 */
.L_x_4975:
[----:B------:R0:W5:Y:S01]  /*96a0*/  LDG.E.S16 R19, [R2.64] ;  /* 0x0000002402137981 */ /* 0x000162000c1e1700 */
[----:B------:R-:W-:Y:S05]  /*96b0*/  BRA `(.L_x_4974) ;  /* 0x00000c4000007947 */ /* 0x000fea0003800000 */
.L_x_4970:
        /* <DEDUP_REMOVED lines=9> */
.L_x_4978:
[----:B------:R-:W2:Y:S02]  /*9750*/  LDG.E.U16 R2, [R2.64] ;  /* 0x0000002402027981 */ /* 0x000ea4000c1e1500 */
[----:B--2---:R-:W-:-:S06]  /*9760*/  HADD2.F32 R19, -RZ, R2.H0_H0 ;  /* 0x20000002ff137230 */ /* 0x004fcc0000004100 */
[----:B------:R-:W0:Y:S01]  /*9770*/  F2I.FTZ.TRUNC.NTZ R19, R19 ;  /* 0x0000001300137305 */ /* 0x000e22000021f100 */
[----:B------:R-:W-:Y:S05]  /*9780*/  BRA `(.L_x_4974) ;  /* 0x00000b7000007947 */ /* 0x000fea0003800000 */
.L_x_4977:
        /* <DEDUP_REMOVED lines=9> */
.L_x_4980:
[----:B------:R-:W2:Y:S02]  /*9820*/  LDG.E.U16 R2, [R2.64] ;  /* 0x0000002402027981 */ /* 0x000ea4000c1e1500 */
[----:B--2---:R-:W-:-:S06]  /*9830*/  HADD2.F32 R19, -RZ, R2.H0_H0 ;  /* 0x20000002ff137230 */ /* 0x004fcc0000004100 */
[----:B------:R-:W0:Y:S01]  /*9840*/  F2I.FTZ.TRUNC.NTZ R19, R19 ;  /* 0x0000001300137305 */ /* 0x000e22000021f100 */
[----:B------:R-:W-:Y:S05]  /*9850*/  BRA `(.L_x_4974) ;  /* 0x00000aa000007947 */ /* 0x000fea0003800000 */
.L_x_4979:
[----:B------:R-:W2:Y:S02]  /*9860*/  LDG.E.64 R2, [R2.64] ;  /* 0x0000002402027981 */ /* 0x000ea4000c1e1b00 */
[----:B--2---:R0:W2:Y:S01]  /*9870*/  F2I.F64.TRUNC R19, R2 ;  /* 0x0000000200137311 */ /* 0x0040a2000030d100 */
[----:B------:R-:W-:Y:S05]  /*9880*/  BRA `(.L_x_4974) ;  /* 0x00000a7000007947 */ /* 0x000fea0003800000 */
.L_x_4969:
        /* <DEDUP_REMOVED lines=12> */
.L_x_4983:
[----:B------:R-:W2:Y:S02]  /*9950*/  LDG.E.64 R2, [R2.64] ;  /* 0x0000002402027981 */ /* 0x000ea4000c1e1b00 */
[----:B--2---:R0:W2:Y:S01]  /*9960*/  F2I.F64.TRUNC R19, R2 ;  /* 0x0000000200137311 */ /* 0x0040a2000030d100 */
[----:B------:R-:W-:Y:S05]  /*9970*/  BRA `(.L_x_4974) ;  /* 0x0000098000007947 */ /* 0x000fea0003800000 */
.L_x_4982:
        /* <DEDUP_REMOVED lines=27> */
.L_x_4985:
        /* <DEDUP_REMOVED lines=14> */
.L_x_4984:
[----:B------:R-:W2:Y:S02]  /*9c10*/  LDG.E.U16 R19, [R2.64] ;  /* 0x0000002402137981 */ /* 0x000ea4000c1e1500 */
[----:B--2---:R-:W-:-:S06]  /*9c20*/  PRMT R19, RZ, 0x5410, R19 ;  /* 0x00005410ff137816 */ /* 0x004fcc0000000013 */
[----:B------:R-:W0:Y:S01]  /*9c30*/  F2I.FTZ.TRUNC.NTZ R19, R19 ;  /* 0x0000001300137305 */ /* 0x000e22000021f100 */
[----:B------:R-:W-:Y:S05]  /*9c40*/  BRA `(.L_x_4974) ;  /* 0x000006b000007947 */ /* 0x000fea0003800000 */
.L_x_4981:
        /* <DEDUP_REMOVED lines=10> */
.L_x_4988:
        /* <DEDUP_REMOVED lines=21> */
.L_x_4992:
[----:B------:R-:W-:Y:S05]  /*9e40*/  BSYNC B1 ;  /* 0x0000000000017941 */ /* 0x000fea0003800000 */
.L_x_4991:
[----:B------:R-:W-:Y:S01]  /*9e50*/  IMAD.SHL.U32 R2, R2, 0x100000, RZ ;  /* 0x0010000002027824 */ /* 0x000fe200078e00ff */
[----:B------:R-:W-:-:S04]  /*9e60*/  LEA R0, R0, 0x3b800000, 0x17 ;  /* 0x3b80000000007811 */ /* 0x000fc800078eb8ff */
[----:B------:R-:W-:Y:S02]  /*9e70*/  LOP3.LUT R19, R0, R2, R19, 0xfe, !PT ;  /* 0x0000000200137212 */ /* 0x000fe400078efe13 */
.L_x_4990:
[----:B------:R-:W-:Y:S05]  /*9e80*/  BSYNC B0 ;  /* 0x0000000000007941 */ /* 0x000fea0003800000 */
.L_x_4989:
[----:B------:R-:W0:Y:S01]  /*9e90*/  F2I.FTZ.TRUNC.NTZ R19, R19 ;  /* 0x0000001300137305 */ /* 0x000e22000021f100 */
[----:B------:R-:W-:Y:S05]  /*9ea0*/  BRA `(.L_x_4974) ;  /* 0x0000045000007947 */ /* 0x000fea0003800000 */
.L_x_4987:
        /* <DEDUP_REMOVED lines=21> */
.L_x_4996:
[----:B------:R-:W-:Y:S05]  /*a000*/  BSYNC B1 ;  /* 0x0000000000017941 */ /* 0x000fea0003800000 */
.L_x_4995:
[----:B------:R-:W-:Y:S01]  /*a010*/  IMAD.SHL.U32 R2, R2, 0x200000, RZ ;  /* 0x0020000002027824 */ /* 0x000fe200078e00ff */
[----:B------:R-:W-:-:S04]  /*a020*/  LEA R0, R0, 0x37800000, 0x17 ;  /* 0x3780000000007811 */ /* 0x000fc800078eb8ff */
[----:B------:R-:W-:Y:S02]  /*a030*/  LOP3.LUT R19, R0, R2, R19, 0xfe, !PT ;  /* 0x0000000200137212 */ /* 0x000fe400078efe13 */
.L_x_4994:
[----:B------:R-:W-:Y:S05]  /*a040*/  BSYNC B0 ;  /* 0x0000000000007941 */ /* 0x000fea0003800000 */
.L_x_4993:
[----:B------:R-:W0:Y:S01]  /*a050*/  F2I.FTZ.TRUNC.NTZ R19, R19 ;  /* 0x0000001300137305 */ /* 0x000e22000021f100 */
[----:B------:R-:W-:Y:S05]  /*a060*/  BRA `(.L_x_4974) ;  /* 0x0000029000007947 */ /* 0x000fea0003800000 */
.L_x_4986:
        /* <DEDUP_REMOVED lines=14> */
.L_x_5000:
[----:B------:R-:W-:Y:S05]  /*a150*/  BSYNC B0 ;  /* 0x0000000000007941 */ /* 0x000fea0003800000 */
.L_x_4999:
[----:B------:R-:W0:Y:S01]  /*a160*/  F2I.FTZ.TRUNC.NTZ R19, R19 ;  /* 0x0000001300137305 */ /* 0x000e22000021f100 */
[----:B------:R-:W-:Y:S05]  /*a170*/  BRA `(.L_x_4974) ;  /* 0x0000018000007947 */ /* 0x000fea0003800000 */
.L_x_4973:
        /* <DEDUP_REMOVED lines=21> */
.L_x_4998:
[----:B------:R0:W5:Y:S01]  /*a2d0*/  LDG.E R19, [R2.64] ;  /* 0x0000002402137981 */ /* 0x000162000c1e1900 */
[----:B------:R-:W-:Y:S05]  /*a2e0*/  BRA `(.L_x_4974) ;  /* 0x0000001000007947 */ /* 0x000fea0003800000 */
.L_x_4997:
[----:B------:R0:W5:Y:S02]  /*a2f0*/  LDG.E R19, [R2.64] ;  /* 0x0000002402137981 */ /* 0x000164000c1e1900 */
.L_x_4974:
        /* <DEDUP_REMOVED lines=15> */
.L_x_5004:
[----:B------:R0:W-:Y:S01]  /*a3f0*/  STG.E.U8 [R16.64], R2 ;  /* 0x0000000210007986 */ /* 0x0001e2000c101124 */
[----:B------:R-:W-:Y:S05]  /*a400*/  BRA `(.L_x_5006) ;  /* 0x00000d7000007947 */ /* 0x000fea0003800000 */
.L_x_5003:
        /* <DEDUP_REMOVED lines=9> */
.L_x_5008:
[----:B------:R0:W-:Y:S01]  /*a4a0*/  STG.E [R16.64], R2 ;  /* 0x0000000210007986 */ /* 0x0001e2000c101924 */
[----:B------:R-:W-:Y:S05]  /*a4b0*/  BRA `(.L_x_5006) ;  /* 0x00000cc000007947 */ /* 0x000fea0003800000 */
.L_x_5007:
[----:B------:R0:W-:Y:S01]  /*a4c0*/  STG.E.U16 [R16.64], R2 ;  /* 0x0000000210007986 */ /* 0x0001e2000c101524 */
[----:B------:R-:W-:Y:S05]  /*a4d0*/  BRA `(.L_x_5006) ;  /* 0x00000ca000007947 */ /* 0x000fea0003800000 */
.L_x_5002:
        /* <DEDUP_REMOVED lines=9> */
.L_x_5010:
[----:B------:R-:W0:Y:S02]  /*a570*/  I2F R0, R2 ;  /* 0x0000000200007306 */ /* 0x000e240000201400 */
[----:B0-----:R-:W-:-:S05]  /*a580*/  F2FP.PACK_AB R0, RZ, R0 ;  /* 0x00000000ff00723e */ /* 0x001fca00000000ff */
[----:B------:R0:W-:Y:S01]  /*a590*/  STG.E.U16 [R16.64], R0 ;  /* 0x0000000010007986 */ /* 0x0001e2000c101524 */
[----:B------:R-:W-:Y:S05]  /*a5a0*/  BRA `(.L_x_5006) ;  /* 0x00000bd000007947 */ /* 0x000fea0003800000 */
.L_x_5009:
        /* <DEDUP_REMOVED lines=10> */
.L_x_5012:
[----:B------:R-:W0:Y:S02]  /*a650*/  I2F R2, R2 ;  /* 0x0000000200027306 */ /* 0x000e240000201400 */
[----:B0-----:R-:W-:-:S04]  /*a660*/  F2FP.PACK_AB R3, RZ, R2 ;  /* 0x00000002ff03723e */ /* 0x001fc800000000ff */
[----:B------:R-:W-:-:S05]  /*a670*/  PRMT R3, R3, 0x5410, RZ ;  /* 0x0000541003037816 */ /* 0x000fca00000000ff */
[----:B------:R0:W-:Y:S01]  /*a680*/  STG.E [R16.64], R3 ;  /* 0x0000000310007986 */ /* 0x0001e2000c101924 */
[----:B------:R-:W-:Y:S05]  /*a690*/  BRA `(.L_x_5006) ;  /* 0x00000ae000007947 */ /* 0x000fea0003800000 */
.L_x_5011:
[----:B------:R-:W0:Y:S02]  /*a6a0*/  I2F.F64 R2, R2 ;  /* 0x0000000200027312 */ /* 0x000e240000201c00 */
[----:B0-----:R0:W-:Y:S01]  /*a6b0*/  STG.E.64 [R16.64], R2 ;  /* 0x0000000210007986 */ /* 0x0011e2000c101b24 */
[----:B------:R-:W-:Y:S05]  /*a6c0*/  BRA `(.L_x_5006) ;  /* 0x00000ab000007947 */ /* 0x000fea0003800000 */
.L_x_5001:
        /* <DEDUP_REMOVED lines=12> */
.L_x_5015:
[----:B------:R-:W0:Y:S01]  /*a790*/  I2F.F64 R4, R2 ;  /* 0x0000000200047312 */ /* 0x000e220000201c00 */
[----:B------:R-:W-:-:S05]  /*a7a0*/  CS2R R6, SRZ ;  /* 0x0000000000067805 */ /* 0x000fca000001ff00 */
[----:B0-----:R0:W-:Y:S01]  /*a7b0*/  STG.E.128 [R16.64], R4 ;  /* 0x0000000410007986 */ /* 0x0011e2000c101d24 */
[----:B------:R-:W-:Y:S05]  /*a7c0*/  BRA `(.L_x_5006) ;  /* 0x000009b000007947 */ /* 0x000fea0003800000 */
.L_x_5014:
        /* <DEDUP_REMOVED lines=21> */
.L_x_5019:
[----:B------:R-:W-:Y:S05]  /*a920*/  BSYNC B0 ;  /* 0x0000000000007941 */ /* 0x000fea0003800000 */
.L_x_5018:
[----:B------:R-:W-:-:S05]  /*a930*/  LOP3.LUT R3, R0, R3, RZ, 0xfc, !PT ;  /* 0x0000000300037212 */ /* 0x000fca00078efcff */
[----:B------:R0:W-:Y:S01]  /*a940*/  STG.E.U8 [R16.64], R3 ;  /* 0x0000000310007986 */ /* 0x0001e2000c101124 */
[----:B------:R-:W-:Y:S05]  /*a950*/  BRA `(.L_x_5006) ;  /* 0x0000082000007947 */ /* 0x000fea0003800000 */
.L_x_5017:
        /* <DEDUP_REMOVED lines=13> */
.L_x_5021:
[----:B------:R-:W-:Y:S01]  /*aa30*/  IMAD.MOV.U32 R0, RZ, RZ, 0x7f ;  /* 0x0000007fff007424 */ /* 0x000fe200078e00ff */
[----:B------:R-:W-:-:S04]  /*aa40*/  ISETP.GT.U32.AND P0, PT, R3, 0x7f800000, PT ;  /* 0x7f8000000300780c */ /* 0x000fc80003f04070 */
[----:B------:R-:W-:-:S04]  /*aa50*/  SEL R0, R0, 0x7c, P0 ;  /* 0x0000007c00007807 */ /* 0x000fc80000000000 */
.L_x_5022:
[----:B------:R-:W-:Y:S05]  /*aa60*/  BSYNC B0 ;  /* 0x0000000000007941 */ /* 0x000fea0003800000 */
.L_x_5020:
[----:B------:R-:W-:-:S04]  /*aa70*/  LOP3.LUT R2, R5, 0x80000000, RZ, 0xc0, !PT ;  /* 0x8000000005027812 */ /* 0x000fc800078ec0ff */
[----:B------:R-:W-:-:S04]  /*aa80*/  SHF.R.U32.HI R3, RZ, 0x18, R2 ;  /* 0x00000018ff037819 */ /* 0x000fc80000011602 */
[----:B------:R-:W-:-:S05]  /*aa90*/  LOP3.LUT R3, R0, R3, RZ, 0xfc, !PT ;  /* 0x0000000300037212 */ /* 0x000fca00078efcff */
[----:B------:R0:W-:Y:S01]  /*aaa0*/  STG.E.U8 [R16.64], R3 ;  /* 0x0000000310007986 */ /* 0x0001e2000c101124 */
[----:B------:R-:W-:Y:S05]  /*aab0*/  BRA `(.L_x_5006) ;  /* 0x000006c000007947 */ /* 0x000fea0003800000 */
.L_x_5016:
[----:B------:R-:W0:Y:S02]  /*aac0*/  I2F R0, R2 ;  /* 0x0000000200007306 */ /* 0x000e240000201400 */
[----:B0-----:R-:W-:-:S05]  /*aad0*/  F2FP.BF16.PACK_AB R0, RZ, R0 ;  /* 0x00000000ff00723e */ /* 0x001fca00000010ff */
[----:B------:R0:W-:Y:S01]  /*aae0*/  STG.E.U16 [R16.64], R0 ;  /* 0x0000000010007986 */ /* 0x0001e2000c101524 */
[----:B------:R-:W-:Y:S05]  /*aaf0*/  BRA `(.L_x_5006) ;  /* 0x0000068000007947 */ /* 0x000fea0003800000 */
.L_x_5013:
        /* <DEDUP_REMOVED lines=10> */
.L_x_5025:
        /* <DEDUP_REMOVED lines=17> */
.L_x_5028:
[----:B------:R-:W-:-:S04]  /*acb0*/  LOP3.LUT R2, R5, 0x80000000, RZ, 0xc0, !PT ;  /* 0x8000000005027812 */ /* 0x000fc800078ec0ff */
[----:B------:R-:W-:-:S04]  /*acc0*/  SHF.R.U32.HI R3, RZ, 0x18, R2 ;  /* 0x00000018ff037819 */ /* 0x000fc80000011602 */
[----:B------:R-:W-:-:S04]  /*acd0*/  LOP3.LUT R0, R0, R3, RZ, 0xfc, !PT ;  /* 0x0000000300007212 */ /* 0x000fc800078efcff */
[----:B------:R-:W-:Y:S02]  /*ace0*/  PRMT R8, R0, 0x7610, R8 ;  /* 0x0000761000087816 */ /* 0x000fe40000000008 */
.L_x_5027:
[----:B------:R-:W-:Y:S05]  /*acf0*/  BSYNC B0 ;  /* 0x0000000000007941 */ /* 0x000fea0003800000 */
.L_x_5026:
[----:B------:R0:W-:Y:S01]  /*ad00*/  STG.E.U8 [R16.64], R8 ;  /* 0x0000000810007986 */ /* 0x0001e2000c101124 */
[----:B------:R-:W-:Y:S05]  /*ad10*/  BRA `(.L_x_5006) ;  /* 0x0000046000007947 */ /* 0x000fea0003800000 */
.L_x_5024:
        /* <DEDUP_REMOVED lines=17> */
.L_x_5031:
[----:B------:R-:W-:-:S04]  /*ae30*/  LOP3.LUT R2, R5, 0x80000000, RZ, 0xc0, !PT ;  /* 0x8000000005027812 */ /* 0x000fc800078ec0ff */
[----:B------:R-:W-:-:S04]  /*ae40*/  SHF.R.U32.HI R3, RZ, 0x18, R2 ;  /* 0x00000018ff037819 */ /* 0x000fc80000011602 */
[----:B------:R-:W-:-:S04]  /*ae50*/  LOP3.LUT R0, R0, R3, RZ, 0xfc, !PT ;  /* 0x0000000300007212 */ /* 0x000fc800078efcff */
[----:B------:R-:W-:Y:S02]  /*ae60*/  PRMT R8, R0, 0x7610, R8 ;  /* 0x0000761000087816 */ /* 0x000fe40000000008 */
.L_x_5030:
[----:B------:R-:W-:Y:S05]  /*ae70*/  BSYNC B0 ;  /* 0x0000000000007941 */ /* 0x000fea0003800000 */
.L_x_5029:
[----:B------:R0:W-:Y:S01]  /*ae80*/  STG.E.U8 [R16.64], R8 ;  /* 0x0000000810007986 */ /* 0x0001e2000c101124 */
[----:B------:R-:W-:Y:S05]  /*ae90*/  BRA `(.L_x_5006) ;  /* 0x000002e000007947 */ /* 0x000fea0003800000 */
.L_x_5023:
        /* <DEDUP_REMOVED lines=22> */
.L_x_5005:
        /* <DEDUP_REMOVED lines=20> */
.L_x_5033:
[----:B------:R-:W-:-:S05]  /*b140*/  SHF.R.S32.HI R3, RZ, 0x1f, R2 ;  /* 0x0000001fff037819 */ /* 0x000fca0000011402 */
[----:B------:R0:W-:Y:S01]  /*b150*/  STG.E.64 [R16.64], R2 ;  /* 0x0000000210007986 */ /* 0x0001e2000c101b24 */
[----:B------:R-:W-:Y:S05]  /*b160*/  BRA `(.L_x_5006) ;  /* 0x0000001000007947 */ /* 0x000fea0003800000 */
.L_x_5032:
[----:B------:R0:W-:Y:S02]  /*b170*/  STG.E [R16.64], R2 ;  /* 0x0000000210007986 */ /* 0x0001e4000c101924 */
.L_x_5006:
[----:B------:R-:W-:Y:S02]  /*b180*/  IADD3 R23, R23, 0x80, RZ ;  /* 0x0000008017177810 */ /* 0x000fe40007ffe0ff */
.L_x_4837:
[----:B------:R-:W-:Y:S05]  /*b190*/  BSYNC B6 ;  /* 0x0000000000067941 */ /* 0x000fea0003800000 */
.L_x_4836:
        /* <DEDUP_REMOVED lines=257> */
.L_x_5034:
        /* <DEDUP_REMOVED lines=18> */
.L_x_5038:
[----:B------:R0:W5:Y:S01]  /*c2d0*/  LDG.E.U8 R18, [R2.64] ;  /* 0x0000002402127981 */ /* 0x000162000c1e1100 */
[----:B------:R-:W-:Y:S05]  /*c2e0*/  BRA `(.L_x_5040) ;  /* 0x00000d0000007947 */ /* 0x000fea0003800000 */
.L_x_5037:
        /* <DEDUP_REMOVED lines=8> */
.L_x_5042:
[----:B------:R0:W5:Y:S01]  /*c370*/  LDG.E R18, [R2.64] ;  /* 0x0000002402127981 */ /* 0x000162000c1e1900 */
[----:B------:R-:W-:Y:S05]  /*c380*/  BRA `(.L_x_5040) ;  /* 0x00000c6000007947 */ /* 0x000fea0003800000 */
.L_x_5041:
[----:B------:R0:W5:Y:S01]  /*c390*/  LDG.E.S16 R18, [R2.64] ;  /* 0x0000002402127981 */ /* 0x000162000c1e1700 */
[----:B------:R-:W-:Y:S05]  /*c3a0*/  BRA `(.L_x_5040) ;  /* 0x00000c4000007947 */ /* 0x000fea0003800000 */
.L_x_5036:
        /* <DEDUP_REMOVED lines=9> */
.L_x_5044:
[----:B------:R-:W2:Y:S02]  /*c440*/  LDG.E.U16 R2, [R2.64] ;  /* 0x0000002402027981 */ /* 0x000ea4000c1e1500 */
[----:B--2---:R-:W-:-:S06]  /*c450*/  HADD2.F32 R18, -RZ, R2.H0_H0 ;  /* 0x20000002ff127230 */ /* 0x004fcc0000004100 */
[----:B------:R-:W0:Y:S01]  /*c460*/  F2I.FTZ.TRUNC.NTZ R18, R18 ;  /* 0x0000001200127305 */ /* 0x000e22000021f100 */
[----:B------:R-:W-:Y:S05]  /*c470*/  BRA `(.L_x_5040) ;  /* 0x00000b7000007947 */ /* 0x000fea0003800000 */
.L_x_5043:
        /* <DEDUP_REMOVED lines=9> */
.L_x_5046:
[----:B------:R-:W2:Y:S02]  /*c510*/  LDG.E.U16 R2, [R2.64] ;  /* 0x0000002402027981 */ /* 0x000ea4000c1e1500 */
[----:B--2---:R-:W-:-:S06]  /*c520*/  HADD2.F32 R18, -RZ, R2.H0_H0 ;  /* 0x20000002ff127230 */ /* 0x004fcc0000004100 */
[----:B------:R-:W0:Y:S01]  /*c530*/  F2I.FTZ.TRUNC.NTZ R18, R18 ;  /* 0x0000001200127305 */ /* 0x000e22000021f100 */
[----:B------:R-:W-:Y:S05]  /*c540*/  BRA `(.L_x_5040) ;  /* 0x00000aa000007947 */ /* 0x000fea0003800000 */
.L_x_5045:
[----:B------:R-:W2:Y:S02]  /*c550*/  LDG.E.64 R2, [R2.64] ;  /* 0x0000002402027981 */ /* 0x000ea4000c1e1b00 */
[----:B--2---:R0:W1:Y:S01]  /*c560*/  F2I.F64.TRUNC R18, R2 ;  /* 0x0000000200127311 */ /* 0x004062000030d100 */
[----:B------:R-:W-:Y:S05]  /*c570*/  BRA `(.L_x_5040) ;  /* 0x00000a7000007947 */ /* 0x000fea0003800000 */
.L_x_5035:
        /* <DEDUP_REMOVED lines=12> */
.L_x_5049:
[----:B------:R-:W2:Y:S02]  /*c640*/  LDG.E.64 R2, [R2.64] ;  /* 0x0000002402027981 */ /* 0x000ea4000c1e1b00 */
[----:B--2---:R0:W1:Y:S01]  /*c650*/  F2I.F64.TRUNC R18, R2 ;  /* 0x0000000200127311 */ /* 0x004062000030d100 */
[----:B------:R-:W-:Y:S05]  /*c660*/  BRA `(.L_x_5040) ;  /* 0x0000098000007947 */ /* 0x000fea0003800000 */
.L_x_5048:
        /* <DEDUP_REMOVED lines=27> */
.L_x_5051:
        /* <DEDUP_REMOVED lines=14> */
.L_x_5050:
[----:B------:R-:W2:Y:S02]  /*c900*/  LDG.E.U16 R18, [R2.64] ;  /* 0x0000002402127981 */ /* 0x000ea4000c1e1500 */
[----:B--2---:R-:W-:-:S06]  /*c910*/  PRMT R18, RZ, 0x5410, R18 ;  /* 0x00005410ff127816 */ /* 0x004fcc0000000012 */
[----:B------:R-:W0:Y:S01]  /*c920*/  F2I.FTZ.TRUNC.NTZ R18, R18 ;  /* 0x0000001200127305 */ /* 0x000e22000021f100 */
[----:B------:R-:W-:Y:S05]  /*c930*/  BRA `(.L_x_5040) ;  /* 0x000006b000007947 */ /* 0x000fea0003800000 */
.L_x_5047:
        /* <DEDUP_REMOVED lines=10> */
.L_x_5054:
        /* <DEDUP_REMOVED lines=21> */
.L_x_5058:
[----:B------:R-:W-:Y:S05]  /*cb30*/  BSYNC B1 ;  /* 0x0000000000017941 */ /* 0x000fea0003800000 */
.L_x_5057:
[----:B------:R-:W-:Y:S01]  /*cb40*/  IMAD.SHL.U32 R2, R2, 0x100000, RZ ;  /* 0x0010000002027824 */ /* 0x000fe200078e00ff */
[----:B------:R-:W-:-:S04]  /*cb50*/  LEA R3, R0, 0x3b800000, 0x17 ;  /* 0x3b80000000037811 */ /* 0x000fc800078eb8ff */
[----:B------:R-:W-:Y:S02]  /*cb60*/  LOP3.LUT R18, R3, R2, R18, 0xfe, !PT ;  /* 0x0000000203127212 */ /* 0x000fe400078efe12 */
.L_x_5056:
[----:B------:R-:W-:Y:S05]  /*cb70*/  BSYNC B0 ;  /* 0x0000000000007941 */ /* 0x000fea0003800000 */
.L_x_5055:
[----:B------:R-:W0:Y:S01]  /*cb80*/  F2I.FTZ.TRUNC.NTZ R18, R18 ;  /* 0x0000001200127305 */ /* 0x000e22000021f100 */
[----:B------:R-:W-:Y:S05]  /*cb90*/  BRA `(.L_x_5040) ;  /* 0x0000045000007947 */ /* 0x000fea0003800000 */
.L_x_5053:
        /* <DEDUP_REMOVED lines=21> */
.L_x_5062:
[----:B------:R-:W-:Y:S05]  /*ccf0*/  BSYNC B1 ;  /* 0x0000000000017941 */ /* 0x000fea0003800000 */
.L_x_5061:
[----:B------:R-:W-:Y:S01]  /*cd00*/  IMAD.SHL.U32 R2, R2, 0x200000, RZ ;  /* 0x0020000002027824 */ /* 0x000fe200078e00ff */
[----:B------:R-:W-:-:S04]  /*cd10*/  LEA R3, R0, 0x37800000, 0x17 ;  /* 0x3780000000037811 */ /* 0x000fc800078eb8ff */
[----:B------:R-:W-:Y:S02]  /*cd20*/  LOP3.LUT R18, R3, R2, R18, 0xfe, !PT ;  /* 0x0000000203127212 */ /* 0x000fe400078efe12 */
.L_x_5060:
[----:B------:R-:W-:Y:S05]  /*cd30*/  BSYNC B0 ;  /* 0x0000000000007941 */ /* 0x000fea0003800000 */
.L_x_5059:
[----:B------:R-:W0:Y:S01]  /*cd40*/  F2I.FTZ.TRUNC.NTZ R18, R18 ;  /* 0x0000001200127305 */ /* 0x000e22000021f100 */
[----:B------:R-:W-:Y:S05]  /*cd50*/  BRA `(.L_x_5040) ;  /* 0x0000029000007947 */ /* 0x000fea0003800000 */
.L_x_5052:
        /* <DEDUP_REMOVED lines=14> */
.L_x_5066:
[----:B------:R-:W-:Y:S05]  /*ce40*/  BSYNC B0 ;  /* 0x0000000000007941 */ /* 0x000fea0003800000 */
.L_x_5065:
[----:B------:R-:W0:Y:S01]  /*ce50*/  F2I.FTZ.TRUNC.NTZ R18, R18 ;  /* 0x0000001200127305 */ /* 0x000e22000021f100 */
[----:B------:R-:W-:Y:S05]  /*ce60*/  BRA `(.L_x_5040) ;  /* 0x0000018000007947 */ /* 0x000fea0003800000 */
.L_x_5039:
        /* <DEDUP_REMOVED lines=21> */
.L_x_5064:
[----:B------:R0:W5:Y:S01]  /*cfc0*/  LDG.E R18, [R2.64] ;  /* 0x0000002402127981 */ /* 0x000162000c1e1900 */
[----:B------:R-:W-:Y:S05]  /*cfd0*/  BRA `(.L_x_5040) ;  /* 0x0000001000007947 */ /* 0x000fea0003800000 */
.L_x_5063:
[----:B------:R0:W5:Y:S02]  /*cfe0*/  LDG.E R18, [R2.64] ;  /* 0x0000002402127981 */ /* 0x000164000c1e1900 */
.L_x_5040:
        /* <DEDUP_REMOVED lines=16> */
.L_x_5070:
[----:B------:R0:W5:Y:S01]  /*d0f0*/  LDG.E.U8 R19, [R2.64] ;  /* 0x0000002402137981 */ /* 0x000162000c1e1100 */
[----:B------:R-:W-:Y:S05]  /*d100*/  BRA `(.L_x_5072) ;  /* 0x00000d0000007947 */ /* 0x000fea0003800000 */
.L_x_5069:
        /* <DEDUP_REMOVED lines=8> */
.L_x_5074:
[----:B------:R0:W5:Y:S01]  /*d190*/  LDG.E R19, [R2.64] ;  /* 0x0000002402137981 */ /* 0x000162000c1e1900 */
[----:B------:R-:W-:Y:S05]  /*d1a0*/  BRA `(.L_x_5072) ;  /* 0x00000c6000007947 */ /* 0x000fea0003800000 */
.L_x_5073:
[----:B------:R0:W5:Y:S01]  /*d1b0*/  LDG.E.S16 R19, [R2.64] ;  /* 0x0000002402137981 */ /* 0x000162000c1e1700 */
[----:B------:R-:W-:Y:S05]  /*d1c0*/  BRA `(.L_x_5072) ;  /* 0x00000c4000007947 */ /* 0x000fea0003800000 */
.L_x_5068:
        /* <DEDUP_REMOVED lines=9> */
.L_x_5076:
[----:B------:R-:W2:Y:S02]  /*d260*/  LDG.E.U16 R2, [R2.64] ;  /* 0x0000002402027981 */ /* 0x000ea4000c1e1500 */
[----:B--2---:R-:W-:-:S06]  /*d270*/  HADD2.F32 R19, -RZ, R2.H0_H0 ;  /* 0x20000002ff137230 */ /* 0x004fcc0000004100 */
[----:B------:R-:W0:Y:S01]  /*d280*/  F2I.FTZ.TRUNC.NTZ R19, R19 ;  /* 0x0000001300137305 */ /* 0x000e22000021f100 */
[----:B------:R-:W-:Y:S05]  /*d290*/  BRA `(.L_x_5072) ;  /* 0x00000b7000007947 */ /* 0x000fea0003800000 */
.L_x_5075:
        /* <DEDUP_REMOVED lines=9> */
.L_x_5078:
[----:B------:R-:W2:Y:S02]  /*d330*/  LDG.E.U16 R2, [R2.64] ;  /* 0x0000002402027981 */ /* 0x000ea4000c1e1500 */
[----:B--2---:R-:W-:-:S06]  /*d340*/  HADD2.F32 R19, -RZ, R2.H0_H0 ;  /* 0x20000002ff137230 */ /* 0x004fcc0000004100 */
[----:B------:R-:W0:Y:S01]  /*d350*/  F2I.FTZ.TRUNC.NTZ R19, R19 ;  /* 0x0000001300137305 */ /* 0x000e22000021f100 */
[----:B------:R-:W-:Y:S05]  /*d360*/  BRA `(.L_x_5072) ;  /* 0x00000aa000007947 */ /* 0x000fea0003800000 */
.L_x_5077:
[----:B------:R-:W2:Y:S02]  /*d370*/  LDG.E.64 R2, [R2.64] ;  /* 0x0000002402027981 */ /* 0x000ea4000c1e1b00 */
[----:B--2---:R0:W2:Y:S01]  /*d380*/  F2I.F64.TRUNC R19, R2 ;  /* 0x0000000200137311 */ /* 0x0040a2000030d100 */
[----:B------:R-:W-:Y:S05]  /*d390*/  BRA `(.L_x_5072) ;  /* 0x00000a7000007947 */ /* 0x000fea0003800000 */
.L_x_5067:
        /* <DEDUP_REMOVED lines=12> */
.L_x_5081:
[----:B------:R-:W2:Y:S02]  /*d460*/  LDG.E.64 R2, [R2.64] ;  /* 0x0000002402027981 */ /* 0x000ea4000c1e1b00 */
[----:B--2---:R0:W2:Y:S01]  /*d470*/  F2I.F64.TRUNC R19, R2 ;  /* 0x0000000200137311 */ /* 0x0040a2000030d100 */
[----:B------:R-:W-:Y:S05]  /*d480*/  BRA `(.L_x_5072) ;  /* 0x0000098000007947 */ /* 0x000fea0003800000 */
.L_x_5080:
        /* <DEDUP_REMOVED lines=27> */
.L_x_5083:
        /* <DEDUP_REMOVED lines=14> */
.L_x_5082:
[----:B------:R-:W2:Y:S02]  /*d720*/  LDG.E.U16 R19, [R2.64] ;  /* 0x0000002402137981 */ /* 0x000ea4000c1e1500 */
[----:B--2---:R-:W-:-:S06]  /*d730*/  PRMT R19, RZ, 0x5410, R19 ;  /* 0x00005410ff137816 */ /* 0x004fcc0000000013 */
[----:B------:R-:W0:Y:S01]  /*d740*/  F2I.FTZ.TRUNC.NTZ R19, R19 ;  /* 0x0000001300137305 */ /* 0x000e22000021f100 */
[----:B------:R-:W-:Y:S05]  /*d750*/  BRA `(.L_x_5072) ;  /* 0x000006b000007947 */ /* 0x000fea0003800000 */
.L_x_5079:
        /* <DEDUP_REMOVED lines=10> */
.L_x_5086:
        /* <DEDUP_REMOVED lines=21> */
.L_x_5090:
[----:B------:R-:W-:Y:S05]  /*d950*/  BSYNC B1 ;  /* 0x0000000000017941 */ /* 0x000fea0003800000 */
.L_x_5089:
[----:B------:R-:W-:Y:S01]  /*d960*/  IMAD.SHL.U32 R2, R2, 0x100000, RZ ;  /* 0x0010000002027824 */ /* 0x000fe200078e00ff */
[----:B------:R-:W-:-:S04]  /*d970*/  LEA R0, R0, 0x3b800000, 0x17 ;  /* 0x3b80000000007811 */ /* 0x000fc800078eb8ff */
[----:B------:R-:W-:Y:S02]  /*d980*/  LOP3.LUT R19, R0, R2, R19, 0xfe, !PT ;  /* 0x0000000200137212 */ /* 0x000fe400078efe13 */
.L_x_5088:
[----:B------:R-:W-:Y:S05]  /*d990*/  BSYNC B0 ;  /* 0x0000000000007941 */ /* 0x000fea0003800000 */
.L_x_5087:
[----:B------:R-:W0:Y:S01]  /*d9a0*/  F2I.FTZ.TRUNC.NTZ R19, R19 ;  /* 0x0000001300137305 */ /* 0x000e22000021f100 */
[----:B------:R-:W-:Y:S05]  /*d9b0*/  BRA `(.L_x_5072) ;  /* 0x0000045000007947 */ /* 0x000fea0003800000 */
.L_x_5085:
        /* <DEDUP_REMOVED lines=21> */
.L_x_5094:
[----:B------:R-:W-:Y:S05]  /*db10*/  BSYNC B1 ;  /* 0x0000000000017941 */ /* 0x000fea0003800000 */
.L_x_5093:
[----:B------:R-:W-:Y:S01]  /*db20*/  IMAD.SHL.U32 R2, R2, 0x200000, RZ ;  /* 0x0020000002027824 */ /* 0x000fe200078e00ff */
[----:B------:R-:W-:-:S04]  /*db30*/  LEA R0, R0, 0x37800000, 0x17 ;  /* 0x3780000000007811 */ /* 0x000fc800078eb8ff */
[----:B------:R-:W-:Y:S02]  /*db40*/  LOP3.LUT R19, R0, R2, R19, 0xfe, !PT ;  /* 0x0000000200137212 */ /* 0x000fe400078efe13 */
.L_x_5092:
[----:B------:R-:W-:Y:S05]  /*db50*/  BSYNC B0 ;  /* 0x0000000000007941 */ /* 0x000fea0003800000 */
.L_x_5091:
[----:B------:R-:W0:Y:S01]  /*db60*/  F2I.FTZ.TRUNC.NTZ R19, R19 ;  /* 0x0000001300137305 */ /* 0x000e22000021f100 */
[----:B------:R-:W-:Y:S05]  /*db70*/  BRA `(.L_x_5072) ;  /* 0x0000029000007947 */ /* 0x000fea0003800000 */
.L_x_5084:
        /* <DEDUP_REMOVED lines=14> */
.L_x_5098:
[----:B------:R-:W-:Y:S05]  /*dc60*/  BSYNC B0 ;  /* 0x0000000000007941 */ /* 0x000fea0003800000 */
.L_x_5097:
[----:B------:R-:W0:Y:S01]  /*dc70*/  F2I.FTZ.TRUNC.NTZ R19, R19 ;  /* 0x0000001300137305 */ /* 0x000e22000021f100 */
[----:B------:R-:W-:Y:S05]  /*dc80*/  BRA `(.L_x_5072) ;  /* 0x0000018000007947 */ /* 0x000fea0003800000 */
.L_x_5071:
        /* <DEDUP_REMOVED lines=21> */
.L_x_5096:
[----:B------:R0:W5:Y:S01]  /*dde0*/  LDG.E R19, [R2.64] ;  /* 0x0000002402137981 */ /* 0x000162000c1e1900 */
[----:B------:R-:W-:Y:S05]  /*ddf0*/  BRA `(.L_x_5072) ;  /* 0x0000001000007947 */ /* 0x000fea0003800000 */
.L_x_5095:
[----:B------:R0:W5:Y:S02]  /*de00*/  LDG.E R19, [R2.64] ;  /* 0x0000002402137981 */ /* 0x000164000c1e1900 */
.L_x_5072:
        /* <DEDUP_REMOVED lines=15> */
.L_x_5102:
[----:B------:R-:W-:Y:S01]  /*df00*/  STG.E.U8 [R16.64], R2 ;  /* 0x0000000210007986 */ /* 0x000fe2000c101124 */
[----:B------:R-:W-:Y:S05]  /*df10*/  EXIT ;  /* 0x000000000000794d */ /* 0x000fea0003800000 */
.L_x_5101:
        /* <DEDUP_REMOVED lines=9> */
.L_x_5105:
[----:B------:R-:W-:Y:S01]  /*dfb0*/  STG.E [R16.64], R2 ;  /* 0x0000000210007986 */ /* 0x000fe2000c101924 */
[----:B------:R-:W-:Y:S05]  /*dfc0*/  EXIT ;  /* 0x000000000000794d */ /* 0x000fea0003800000 */
.L_x_5104:
[----:B------:R-:W-:Y:S01]  /*dfd0*/  STG.E.U16 [R16.64], R2 ;  /* 0x0000000210007986 */ /* 0x000fe2000c101524 */
[----:B------:R-:W-:Y:S05]  /*dfe0*/  EXIT ;  /* 0x000000000000794d */ /* 0x000fea0003800000 */
.L_x_5100:
        /* <DEDUP_REMOVED lines=9> */
.L_x_5107:
[----:B------:R-:W0:Y:S02]  /*e080*/  I2F R0, R2 ;  /* 0x0000000200007306 */ /* 0x000e240000201400 */
[----:B0-----:R-:W-:-:S05]  /*e090*/  F2FP.PACK_AB R0, RZ, R0 ;  /* 0x00000000ff00723e */ /* 0x001fca00000000ff */
[----:B------:R-:W-:Y:S01]  /*e0a0*/  STG.E.U16 [R16.64], R0 ;  /* 0x0000000010007986 */ /* 0x000fe2000c101524 */
[----:B------:R-:W-:Y:S05]  /*e0b0*/  EXIT ;  /* 0x000000000000794d */ /* 0x000fea0003800000 */
.L_x_5106:
        /* <DEDUP_REMOVED lines=10> */
.L_x_5109:
[----:B------:R-:W0:Y:S02]  /*e160*/  I2F R2, R2 ;  /* 0x0000000200027306 */ /* 0x000e240000201400 */
[----:B0-----:R-:W-:-:S04]  /*e170*/  F2FP.PACK_AB R3, RZ, R2 ;  /* 0x00000002ff03723e */ /* 0x001fc800000000ff */
[----:B------:R-:W-:-:S05]  /*e180*/  PRMT R3, R3, 0x5410, RZ ;  /* 0x0000541003037816 */ /* 0x000fca00000000ff */
[----:B------:R-:W-:Y:S01]  /*e190*/  STG.E [R16.64], R3 ;  /* 0x0000000310007986 */ /* 0x000fe2000c101924 */
[----:B------:R-:W-:Y:S05]  /*e1a0*/  EXIT ;  /* 0x000000000000794d */ /* 0x000fea0003800000 */
.L_x_5108:
[----:B------:R-:W0:Y:S02]  /*e1b0*/  I2F.F64 R2, R2 ;  /* 0x0000000200027312 */ /* 0x000e240000201c00 */
[----:B0-----:R-:W-:Y:S01]  /*e1c0*/  STG.E.64 [R16.64], R2 ;  /* 0x0000000210007986 */ /* 0x001fe2000c101b24 */
[----:B------:R-:W-:Y:S05]  /*e1d0*/  EXIT ;  /* 0x000000000000794d */ /* 0x000fea0003800000 */
.L_x_5099:
        /* <DEDUP_REMOVED lines=12> */
.L_x_5112:
[----:B------:R-:W0:Y:S01]  /*e2a0*/  I2F.F64 R4, R2 ;  /* 0x0000000200047312 */ /* 0x000e220000201c00 */
[----:B------:R-:W-:-:S05]  /*e2b0*/  CS2R R6, SRZ ;  /* 0x0000000000067805 */ /* 0x000fca000001ff00 */
[----:B0-----:R-:W-:Y:S01]  /*e2c0*/  STG.E.128 [R16.64], R4 ;  /* 0x0000000410007986 */ /* 0x001fe2000c101d24 */
[----:B------:R-:W-:Y:S05]  /*e2d0*/  EXIT ;  /* 0x000000000000794d */ /* 0x000fea0003800000 */
.L_x_5111:
        /* <DEDUP_REMOVED lines=21> */
.L_x_5116:
[----:B------:R-:W-:Y:S05]  /*e430*/  BSYNC B0 ;  /* 0x0000000000007941 */ /* 0x000fea0003800000 */
.L_x_5115:
[----:B------:R-:W-:-:S05]  /*e440*/  LOP3.LUT R3, R0, R3, RZ, 0xfc, !PT ;  /* 0x0000000300037212 */ /* 0x000fca00078efcff */
[----:B------:R-:W-:Y:S01]  /*e450*/  STG.E.U8 [R16.64], R3 ;  /* 0x0000000310007986 */ /* 0x000fe2000c101124 */
[----:B------:R-:W-:Y:S05]  /*e460*/  EXIT ;  /* 0x000000000000794d */ /* 0x000fea0003800000 */
.L_x_5114:
        /* <DEDUP_REMOVED lines=13> */
.L_x_5118:
[----:B------:R-:W-:Y:S01]  /*e540*/  IMAD.MOV.U32 R0, RZ, RZ, 0x7f ;  /* 0x0000007fff007424 */ /* 0x000fe200078e00ff */
[----:B------:R-:W-:-:S04]  /*e550*/  ISETP.GT.U32.AND P0, PT, R3, 0x7f800000, PT ;  /* 0x7f8000000300780c */ /* 0x000fc80003f04070 */
[----:B------:R-:W-:-:S04]  /*e560*/  SEL R0, R0, 0x7c, P0 ;  /* 0x0000007c00007807 */ /* 0x000fc80000000000 */
.L_x_5119:
[----:B------:R-:W-:Y:S05]  /*e570*/  BSYNC B0 ;  /* 0x0000000000007941 */ /* 0x000fea0003800000 */
.L_x_5117:
[----:B------:R-:W-:-:S04]  /*e580*/  LOP3.LUT R2, R5, 0x80000000, RZ, 0xc0, !PT ;  /* 0x8000000005027812 */ /* 0x000fc800078ec0ff */
[----:B------:R-:W-:-:S04]  /*e590*/  SHF.R.U32.HI R3, RZ, 0x18, R2 ;  /* 0x00000018ff037819 */ /* 0x000fc80000011602 */
[----:B------:R-:W-:-:S05]  /*e5a0*/  LOP3.LUT R3, R0, R3, RZ, 0xfc, !PT ;  /* 0x0000000300037212 */ /* 0x000fca00078efcff */
[----:B------:R-:W-:Y:S01]  /*e5b0*/  STG.E.U8 [R16.64], R3 ;  /* 0x0000000310007986 */ /* 0x000fe2000c101124 */
[----:B------:R-:W-:Y:S05]  /*e5c0*/  EXIT ;  /* 0x000000000000794d */ /* 0x000fea0003800000 */
.L_x_5113:
[----:B------:R-:W0:Y:S02]  /*e5d0*/  I2F R0, R2 ;  /* 0x0000000200007306 */ /* 0x000e240000201400 */
[----:B0-----:R-:W-:-:S05]  /*e5e0*/  F2FP.BF16.PACK_AB R0, RZ, R0 ;  /* 0x00000000ff00723e */ /* 0x001fca00000010ff */
[----:B------:R-:W-:Y:S01]  /*e5f0*/  STG.E.U16 [R16.64], R0 ;  /* 0x0000000010007986 */ /* 0x000fe2000c101524 */
[----:B------:R-:W-:Y:S05]  /*e600*/  EXIT ;  /* 0x000000000000794d */ /* 0x000fea0003800000 */
.L_x_5110:
        /* <DEDUP_REMOVED lines=10> */
.L_x_5122:
        /* <DEDUP_REMOVED lines=17> */
.L_x_5125:
[----:B------:R-:W-:-:S04]  /*e7c0*/  LOP3.LUT R2, R5, 0x80000000, RZ, 0xc0, !PT ;  /* 0x8000000005027812 */ /* 0x000fc800078ec0ff */
[----:B------:R-:W-:-:S04]  /*e7d0*/  SHF.R.U32.HI R3, RZ, 0x18, R2 ;  /* 0x00000018ff037819 */ /* 0x000fc80000011602 */
[----:B------:R-:W-:-:S04]  /*e7e0*/  LOP3.LUT R0, R0, R3, RZ, 0xfc, !PT ;  /* 0x0000000300007212 */ /* 0x000fc800078efcff */
[----:B------:R-:W-:Y:S02]  /*e7f0*/  PRMT R8, R0, 0x7610, R8 ;  /* 0x0000761000087816 */ /* 0x000fe40000000008 */
.L_x_5124:
[----:B------:R-:W-:Y:S05]  /*e800*/  BSYNC B0 ;  /* 0x0000000000007941 */ /* 0x000fea0003800000 */
.L_x_5123:
[----:B------:R-:W-:Y:S01]  /*e810*/  STG.E.U8 [R16.64], R8 ;  /* 0x0000000810007986 */ /* 0x000fe2000c101124 */
[----:B------:R-:W-:Y:S05]  /*e820*/  EXIT ;  /* 0x000000000000794d */ /* 0x000fea0003800000 */
.L_x_5121:
        /* <DEDUP_REMOVED lines=17> */
.L_x_5128:
[----:B------:R-:W-:-:S04]  /*e940*/  LOP3.LUT R2, R5, 0x80000000, RZ, 0xc0, !PT ;  /* 0x8000000005027812 */ /* 0x000fc800078ec0ff */
[----:B------:R-:W-:-:S04]  /*e950*/  SHF.R.U32.HI R3, RZ, 0x18, R2 ;  /* 0x00000018ff037819 */ /* 0x000fc80000011602 */
[----:B------:R-:W-:-:S04]  /*e960*/  LOP3.LUT R0, R0, R3, RZ, 0xfc, !PT ;  /* 0x0000000300007212 */ /* 0x000fc800078efcff */
[----:B------:R-:W-:Y:S02]  /*e970*/  PRMT R8, R0, 0x7610, R8 ;  /* 0x0000761000087816 */ /* 0x000fe40000000008 */
.L_x_5127:
[----:B------:R-:W-:Y:S05]  /*e980*/  BSYNC B0 ;  /* 0x0000000000007941 */ /* 0x000fea0003800000 */
.L_x_5126:
[----:B------:R-:W-:Y:S01]  /*e990*/  STG.E.U8 [R16.64], R8 ;  /* 0x0000000810007986 */ /* 0x000fe2000c101124 */
[----:B------:R-:W-:Y:S05]  /*e9a0*/  EXIT ;  /* 0x000000000000794d */ /* 0x000fea0003800000 */
.L_x_5120:
        /* <DEDUP_REMOVED lines=22> */
.L_x_5103:
        /* <DEDUP_REMOVED lines=20> */
.L_x_5130:
[----:B------:R-:W-:-:S05]  /*ec50*/  SHF.R.S32.HI R3, RZ, 0x1f, R2 ;  /* 0x0000001fff037819 */ /* 0x000fca0000011402 */
[----:B------:R-:W-:Y:S01]  /*ec60*/  STG.E.64 [R16.64], R2 ;  /* 0x0000000210007986 */ /* 0x000fe2000c101b24 */
[----:B------:R-:W-:Y:S05]  /*ec70*/  EXIT ;  /* 0x000000000000794d */ /* 0x000fea0003800000 */
.L_x_5129:
[----:B------:R-:W-:Y:S01]  /*ec80*/  STG.E [R16.64], R2 ;  /* 0x0000000210007986 */ /* 0x000fe2000c101924 */
[----:B------:R-:W-:Y:S05]  /*ec90*/  EXIT ;  /* 0x000000000000794d */ /* 0x000fea0003800000 */
.L_x_5131:
        /* <DEDUP_REMOVED lines=14> */
.L_x_25089:


//--------------------- .text._ZN2at6native27unrolled_elementwise_kernelINS0_13BinaryFunctorIiiiNS0_17BitwiseXorFunctorIiEEEESt5arrayIPcLm3EELi4E23TrivialOffsetCalculatorILi2EjES9_ILi1EjENS0_6memory12LoadWithCastILi2EEENSC_13StoreWithCastILi1EEEEEviT_T0_T2_T3_T4_T5_ --------------------------
	.section	.text._ZN2at6native27unrolled_elementwise_kernelINS0_13BinaryFunctorIiiiNS0_17BitwiseXorFunctorIiEEEESt5arrayIPcLm3EELi4E23TrivialOffsetCalculatorILi2EjES9_ILi1EjENS0_6memory12LoadWithCastILi2EEENSC_13StoreWithCastILi1EEEEEviT_T0_T2_T3_T4_T5_,"ax",@progbits
	.sectioninfo	@"SHI_REGISTERS=32"
	.align	128
        .global         _ZN2at6native27unrolled_elementwise_kernelINS0_13BinaryFunctorIiiiNS0_17BitwiseXorFunctorIiEEEESt5arrayIPcLm3EELi4E23TrivialOffsetCalculatorILi2EjES9_ILi1EjENS0_6memory12LoadWithCastILi2EEENSC_13StoreWithCastILi1EEEEEviT_T0_T2_T3_T4_T5_
        .type           _ZN2at6native27unrolled_elementwise_kernelINS0_13BinaryFunctorIiiiNS0_17BitwiseXorFunctorIiEEEESt5arrayIPcLm3EELi4E23TrivialOffsetCalculatorILi2EjES9_ILi1EjENS0_6memory12LoadWithCastILi2EEENSC_13StoreWithCastILi1EEEEEviT_T0_T2_T3_T4_T5_,@function
        .size           _ZN2at6native27unrolled_elementwise_kernelINS0_13BinaryFunctorIiiiNS0_17BitwiseXorFunctorIiEEEESt5arrayIPcLm3EELi4E23TrivialOffsetCalculatorILi2EjES9_ILi1EjENS0_6memory12LoadWithCastILi2EEENSC_13StoreWithCastILi1EEEEEviT_T0_T2_T3_T4_T5_,(.L_x_25090 - _ZN2at6native27unrolled_elementwise_kernelINS0_13BinaryFunctorIiiiNS0_17BitwiseXorFunctorIiEEEESt5arrayIPcLm3EELi4E23TrivialOffsetCalculatorILi2EjES9_ILi1EjENS0_6memory12LoadWithCastILi2EEENSC_13StoreWithCastILi1EEEEEviT_T0_T2_T3_T4_T5_)
        .other          _ZN2at6native27unrolled_elementwise_kernelINS0_13BinaryFunctorIiiiNS0_17BitwiseXorFunctorIiEEEESt5arrayIPcLm3EELi4E23TrivialOffsetCalculatorILi2EjES9_ILi1EjENS0_6memory12LoadWithCastILi2EEENSC_13StoreWithCastILi1EEEEEviT_T0_T2_T3_T4_T5_,@"STO_CUDA_ENTRY STV_DEFAULT"
_ZN2at6native27unrolled_elementwise_kernelINS0_13BinaryFunctorIiiiNS0_17BitwiseXorFunctorIiEEEESt5arrayIPcLm3EELi4E23TrivialOffsetCalculatorILi2EjES9_ILi1EjENS0_6memory12LoadWithCastILi2EEENSC_13StoreWithCastILi1EEEEEviT_T0_T2_T3_T4_T5_:
.text._ZN2at6native27unrolled_elementwise_kernelINS0_13BinaryFunctorIiiiNS0_17BitwiseXorFunctorIiEEEESt5arrayIPcLm3EELi4E23TrivialOffsetCalculatorILi2EjES9_ILi1EjENS0_6memory12LoadWithCastILi2EEENSC_13StoreWithCastILi1EEEEEviT_T0_T2_T3_T4_T5_:
[----:B------:R-:W-:Y:S02]  /*0000*/  IMAD.MOV.U32 R1, RZ, RZ, c[0x0][0x28] ;  /* 0x00000a00ff017624 */ /* 0x000fe400078e00ff */
[----:B------:R-:W0:Y:S01]  /*0010*/  S2R R2, SR_CTAID.X ;  /* 0x0000000000027919 */ /* 0x000e220000002500 */
[----:B------:R-:W-:Y:S01]  /*0020*/  IMAD.MOV.U32 R3, RZ, RZ, -0x200 ;  /* 0xfffffe00ff037424 */ /* 0x000fe200078e00ff */
[----:B------:R-:W1:Y:S01]  /*0030*/  LDC.U8 R28, c[0x0][0x184] ;  /* 0x00006100ff1c7b82 */ /* 0x000e620000000000 */
[----:B------:R-:W-:Y:S01]  /*0040*/  ULDC.64 UR36, c[0x0][0x118] ;  /* 0x0000460000247ab9 */ /* 0x000fe20000000a00 */
[----:B------:R-:W2:Y:S01]  /*0050*/  S2R R17, SR_TID.X ;  /* 0x0000000000117919 */ /* 0x000ea20000002100 */
[----:B------:R-:W-:Y:S01]  /*0060*/  BSSY B6, `(.L_x_5132) ;  /* 0x00001cf000067945 */ /* 0x000fe20003800000 */
[----:B------:R-:W-:Y:S01]  /*0070*/  IMAD.MOV.U32 R24, RZ, RZ, RZ ;  /* 0x000000ffff187224 */ /* 0x000fe200078e00ff */
[----:B------:R-:W-:-:S03]  /*0080*/  CS2R R26, SRZ ;  /* 0x00000000001a7805 */ /* 0x000fc6000001ff00 */
        /* <DEDUP_REMOVED lines=21> */
.L_x_5137:
[----:B------:R0:W5:Y:S01]  /*01e0*/  LDG.E.U8 R26, [R4.64] ;  /* 0x00000024041a7981 */ /* 0x000162000c1e1100 */
[----:B------:R-:W-:Y:S05]  /*01f0*/  BRA `(.L_x_5139) ;  /* 0x00000d1000007947 */ /* 0x000fea0003800000 */
.L_x_5136:
        /* <DEDUP_REMOVED lines=8> */
.L_x_5141:
[----:B------:R0:W5:Y:S01]  /*0280*/  LDG.E R26, [R4.64] ;  /* 0x00000024041a7981 */ /* 0x000162000c1e1900 */
[----:B------:R-:W-:Y:S05]  /*0290*/  BRA `(.L_x_5139) ;  /* 0x00000c7000007947 */ /* 0x000fea0003800000 */
.L_x_5140:
[----:B------:R0:W5:Y:S01]  /*02a0*/  LDG.E.S16 R26, [R4.64] ;  /* 0x00000024041a7981 */ /* 0x000162000c1e1700 */
[----:B------:R-:W-:Y:S05]  /*02b0*/  BRA `(.L_x_5139) ;  /* 0x00000c5000007947 */ /* 0x000fea0003800000 */
.L_x_5135:
        /* <DEDUP_REMOVED lines=9> */
.L_x_5143:
[----:B------:R-:W2:Y:S02]  /*0350*/  LDG.E.U16 R4, [R4.64] ;  /* 0x0000002404047981 */ /* 0x000ea4000c1e1500 */
[----:B--2---:R-:W-:-:S06]  /*0360*/  HADD2.F32 R26, -RZ, R4.H0_H0 ;  /* 0x20000004ff1a7230 */ /* 0x004fcc0000004100 */
[----:B------:R-:W0:Y:S01]  /*0370*/  F2I.FTZ.TRUNC.NTZ R26, R26 ;  /* 0x0000001a001a7305 */ /* 0x000e22000021f100 */
[----:B------:R-:W-:Y:S05]  /*0380*/  BRA `(.L_x_5139) ;  /* 0x00000b8000007947 */ /* 0x000fea0003800000 */
.L_x_5142:
        /* <DEDUP_REMOVED lines=9> */
.L_x_5145:
[----:B------:R-:W2:Y:S02]  /*0420*/  LDG.E.U16 R4, [R4.64] ;  /* 0x0000002404047981 */ /* 0x000ea4000c1e1500 */
[----:B--2---:R-:W-:-:S06]  /*0430*/  HADD2.F32 R26, -RZ, R4.H0_H0 ;  /* 0x20000004ff1a7230 */ /* 0x004fcc0000004100 */
[----:B------:R-:W0:Y:S01]  /*0440*/  F2I.FTZ.TRUNC.NTZ R26, R26 ;  /* 0x0000001a001a7305 */ /* 0x000e22000021f100 */
[----:B------:R-:W-:Y:S05]  /*0450*/  BRA `(.L_x_5139) ;  /* 0x00000ab000007947 */ /* 0x000fea0003800000 */
.L_x_5144:
[----:B------:R-:W2:Y:S02]  /*0460*/  LDG.E.64 R26, [R4.64] ;  /* 0x00000024041a7981 */ /* 0x000ea4000c1e1b00 */
[----:B--2---:R0:W1:Y:S01]  /*0470*/  F2I.F64.TRUNC R26, R26 ;  /* 0x0000001a001a7311 */ /* 0x004062000030d100 */
[----:B------:R-:W-:Y:S05]  /*0480*/  BRA `(.L_x_5139) ;  /* 0x00000a8000007947 */ /* 0x000fea0003800000 */
.L_x_5134:
        /* <DEDUP_REMOVED lines=12> */
.L_x_5148:
[----:B------:R-:W2:Y:S02]  /*0550*/  LDG.E.64 R4, [R4.64] ;  /* 0x0000002404047981 */ /* 0x000ea4000c1e1b00 */
[----:B--2---:R0:W1:Y:S01]  /*0560*/  F2I.F64.TRUNC R26, R4 ;  /* 0x00000004001a7311 */ /* 0x004062000030d100 */
[----:B------:R-:W-:Y:S05]  /*0570*/  BRA `(.L_x_5139) ;  /* 0x0000099000007947 */ /* 0x000fea0003800000 */
.L_x_5147:
        /* <DEDUP_REMOVED lines=27> */
.L_x_5150:
        /* <DEDUP_REMOVED lines=13> */
[----:B------:R0:W1:Y:S01]  /*0800*/  F2I.FTZ.TRUNC.NTZ R26, R0 ;  /* 0x00000000001a7305 */ /* 0x000062000021f100 */
[----:B------:R-:W-:Y:S05]  /*0810*/  BRA `(.L_x_5139) ;  /* 0x000006f000007947 */ /* 0x000fea0003800000 */
.L_x_5149:
[----:B------:R-:W2:Y:S02]  /*0820*/  LDG.E.U16 R26, [R4.64] ;  /* 0x00000024041a7981 */ /* 0x000ea4000c1e1500 */
[----:B--2---:R-:W-:-:S06]  /*0830*/  PRMT R26, RZ, 0x5410, R26 ;  /* 0x00005410ff1a7816 */ /* 0x004fcc000000001a */
[----:B------:R-:W0:Y:S01]  /*0840*/  F2I.FTZ.TRUNC.NTZ R26, R26 ;  /* 0x0000001a001a7305 */ /* 0x000e22000021f100 */
[----:B------:R-:W-:Y:S05]  /*0850*/  BRA `(.L_x_5139) ;  /* 0x000006b000007947 */ /* 0x000fea0003800000 */
.L_x_5146:
        /* <DEDUP_REMOVED lines=10> */
.L_x_5153:
        /* <DEDUP_REMOVED lines=21> */
.L_x_5157:
[----:B------:R-:W-:Y:S05]  /*0a50*/  BSYNC B1 ;  /* 0x0000000000017941 */ /* 0x000fea0003800000 */
.L_x_5156:
[----:B------:R-:W-:Y:S01]  /*0a60*/  IMAD.SHL.U32 R3, R3, 0x100000, RZ ;  /* 0x0010000003037824 */ /* 0x000fe200078e00ff */
[----:B------:R-:W-:-:S04]  /*0a70*/  LEA R5, R0, 0x3b800000, 0x17 ;  /* 0x3b80000000057811 */ /* 0x000fc800078eb8ff */
[----:B------:R-:W-:Y:S02]  /*0a80*/  LOP3.LUT R26, R5, R3, R26, 0xfe, !PT ;  /* 0x00000003051a7212 */ /* 0x000fe400078efe1a */
.L_x_5155:
[----:B------:R-:W-:Y:S05]  /*0a90*/  BSYNC B0 ;  /* 0x0000000000007941 */ /* 0x000fea0003800000 */
.L_x_5154:
[----:B------:R-:W0:Y:S01]  /*0aa0*/  F2I.FTZ.TRUNC.NTZ R26, R26 ;  /* 0x0000001a001a7305 */ /* 0x000e22000021f100 */
[----:B------:R-:W-:Y:S05]  /*0ab0*/  BRA `(.L_x_5139) ;  /* 0x0000045000007947 */ /* 0x000fea0003800000 */
.L_x_5152:
        /* <DEDUP_REMOVED lines=21> */
.L_x_5161:
[----:B------:R-:W-:Y:S05]  /*0c10*/  BSYNC B1 ;  /* 0x0000000000017941 */ /* 0x000fea0003800000 */
.L_x_5160:
[----:B------:R-:W-:Y:S01]  /*0c20*/  IMAD.SHL.U32 R3, R3, 0x200000, RZ ;  /* 0x0020000003037824 */ /* 0x000fe200078e00ff */
[----:B------:R-:W-:-:S04]  /*0c30*/  LEA R5, R0, 0x37800000, 0x17 ;  /* 0x3780000000057811 */ /* 0x000fc800078eb8ff */
[----:B------:R-:W-:Y:S02]  /*0c40*/  LOP3.LUT R26, R5, R3, R26, 0xfe, !PT ;  /* 0x00000003051a7212 */ /* 0x000fe400078efe1a */
.L_x_5159:
[----:B------:R-:W-:Y:S05]  /*0c50*/  BSYNC B0 ;  /* 0x0000000000007941 */ /* 0x000fea0003800000 */
.L_x_5158:
[----:B------:R-:W0:Y:S01]  /*0c60*/  F2I.FTZ.TRUNC.NTZ R26, R26 ;  /* 0x0000001a001a7305 */ /* 0x000e22000021f100 */
[----:B------:R-:W-:Y:S05]  /*0c70*/  BRA `(.L_x_5139) ;  /* 0x0000029000007947 */ /* 0x000fea0003800000 */
.L_x_5151:
        /* <DEDUP_REMOVED lines=14> */
.L_x_5165:
[----:B------:R-:W-:Y:S05]  /*0d60*/  BSYNC B0 ;  /* 0x0000000000007941 */ /* 0x000fea0003800000 */
.L_x_5164:
[----:B------:R-:W0:Y:S01]  /*0d70*/  F2I.FTZ.TRUNC.NTZ R26, R26 ;  /* 0x0000001a001a7305 */ /* 0x000e22000021f100 */
[----:B------:R-:W-:Y:S05]  /*0d80*/  BRA `(.L_x_5139) ;  /* 0x0000018000007947 */ /* 0x000fea0003800000 */
.L_x_5138:
        /* <DEDUP_REMOVED lines=21> */
.L_x_5163:
[----:B------:R0:W5:Y:S01]  /*0ee0*/  LDG.E R26, [R4.64] ;  /* 0x00000024041a7981 */ /* 0x000162000c1e1900 */
[----:B------:R-:W-:Y:S05]  /*0ef0*/  BRA `(.L_x_5139) ;  /* 0x0000001000007947 */ /* 0x000fea0003800000 */
.L_x_5162:
[----:B------:R0:W5:Y:S02]  /*0f00*/  LDG.E R26, [R4.64] ;  /* 0x00000024041a7981 */ /* 0x000164000c1e1900 */
.L_x_5139:
        /* <DEDUP_REMOVED lines=16> */
.L_x_5169:
[----:B------:R0:W5:Y:S01]  /*1010*/  LDG.E.U8 R27, [R4.64] ;  /* 0x00000024041b7981 */ /* 0x000162000c1e1100 */
[----:B------:R-:W-:Y:S05]  /*1020*/  BRA `(.L_x_5171) ;  /* 0x00000d0000007947 */ /* 0x000fea0003800000 */
.L_x_5168:
        /* <DEDUP_REMOVED lines=8> */
.L_x_5173:
[----:B------:R0:W5:Y:S01]  /*10b0*/  LDG.E R27, [R4.64] ;  /* 0x00000024041b7981 */ /* 0x000162000c1e1900 */
[----:B------:R-:W-:Y:S05]  /*10c0*/  BRA `(.L_x_5171) ;  /* 0x00000c6000007947 */ /* 0x000fea0003800000 */
.L_x_5172:
[----:B------:R0:W5:Y:S01]  /*10d0*/  LDG.E.S16 R27, [R4.64] ;  /* 0x00000024041b7981 */ /* 0x000162000c1e1700 */
[----:B------:R-:W-:Y:S05]  /*10e0*/  BRA `(.L_x_5171) ;  /* 0x00000c4000007947 */ /* 0x000fea0003800000 */
.L_x_5167:
        /* <DEDUP_REMOVED lines=9> */
.L_x_5175:
[----:B------:R-:W2:Y:S02]  /*1180*/  LDG.E.U16 R4, [R4.64] ;  /* 0x0000002404047981 */ /* 0x000ea4000c1e1500 */
[----:B--2---:R-:W-:-:S06]  /*1190*/  HADD2.F32 R27, -RZ, R4.H0_H0 ;  /* 0x20000004ff1b7230 */ /* 0x004fcc0000004100 */
[----:B------:R-:W0:Y:S01]  /*11a0*/  F2I.FTZ.TRUNC.NTZ R27, R27 ;  /* 0x0000001b001b7305 */ /* 0x000e22000021f100 */
[----:B------:R-:W-:Y:S05]  /*11b0*/  BRA `(.L_x_5171) ;  /* 0x00000b7000007947 */ /* 0x000fea0003800000 */
.L_x_5174:
        /* <DEDUP_REMOVED lines=9> */
.L_x_5177:
[----:B------:R-:W2:Y:S02]  /*1250*/  LDG.E.U16 R4, [R4.64] ;  /* 0x0000002404047981 */ /* 0x000ea4000c1e1500 */
[----:B--2---:R-:W-:-:S06]  /*1260*/  HADD2.F32 R27, -RZ, R4.H0_H0 ;  /* 0x20000004ff1b7230 */ /* 0x004fcc0000004100 */
[----:B------:R-:W0:Y:S01]  /*1270*/  F2I.FTZ.TRUNC.NTZ R27, R27 ;  /* 0x0000001b001b7305 */ /* 0x000e22000021f100 */
[----:B------:R-:W-:Y:S05]  /*1280*/  BRA `(.L_x_5171) ;  /* 0x00000aa000007947 */ /* 0x000fea0003800000 */
.L_x_5176:
[----:B------:R-:W2:Y:S02]  /*1290*/  LDG.E.64 R4, [R4.64] ;  /* 0x0000002404047981 */ /* 0x000ea4000c1e1b00 */
[----:B--2---:R0:W2:Y:S01]  /*12a0*/  F2I.F64.TRUNC R27, R4 ;  /* 0x00000004001b7311 */ /* 0x0040a2000030d100 */
[----:B------:R-:W-:Y:S05]  /*12b0*/  BRA `(.L_x_5171) ;  /* 0x00000a7000007947 */ /* 0x000fea0003800000 */
.L_x_5166:
        /* <DEDUP_REMOVED lines=12> */
.L_x_5180:
[----:B------:R-:W2:Y:S02]  /*1380*/  LDG.E.64 R4, [R4.64] ;  /* 0x0000002404047981 */ /* 0x000ea4000c1e1b00 */
[----:B--2---:R0:W2:Y:S01]  /*1390*/  F2I.F64.TRUNC R27, R4 ;  /* 0x00000004001b7311 */ /* 0x0040a2000030d100 */
[----:B------:R-:W-:Y:S05]  /*13a0*/  BRA `(.L_x_5171) ;  /* 0x0000098000007947 */ /* 0x000fea0003800000 */
.L_x_5179:
        /* <DEDUP_REMOVED lines=27> */
.L_x_5182:
        /* <DEDUP_REMOVED lines=12> */
[----:B------:R0:W2:Y:S01]  /*1620*/  F2I.FTZ.TRUNC.NTZ R27, R0 ;  /* 0x00000000001b7305 */ /* 0x0000a2000021f100 */
[----:B------:R-:W-:Y:S05]  /*1630*/  BRA `(.L_x_5171) ;  /* 0x000006f000007947 */ /* 0x000fea0003800000 */
.L_x_5181:
[----:B------:R-:W2:Y:S02]  /*1640*/  LDG.E.U16 R27, [R4.64] ;  /* 0x00000024041b7981 */ /* 0x000ea4000c1e1500 */
[----:B--2---:R-:W-:-:S06]  /*1650*/  PRMT R27, RZ, 0x5410, R27 ;  /* 0x00005410ff1b7816 */ /* 0x004fcc000000001b */
[----:B------:R-:W0:Y:S01]  /*1660*/  F2I.FTZ.TRUNC.NTZ R27, R27 ;  /* 0x0000001b001b7305 */ /* 0x000e22000021f100 */
[----:B------:R-:W-:Y:S05]  /*1670*/  BRA `(.L_x_5171) ;  /* 0x000006b000007947 */ /* 0x000fea0003800000 */
.L_x_5178:
        /* <DEDUP_REMOVED lines=10> */
.L_x_5185:
        /* <DEDUP_REMOVED lines=21> */
.L_x_5189:
[----:B------:R-:W-:Y:S05]  /*1870*/  BSYNC B1 ;  /* 0x0000000000017941 */ /* 0x000fea0003800000 */
.L_x_5188:
[----:B------:R-:W-:Y:S01]  /*1880*/  IMAD.SHL.U32 R3, R3, 0x100000, RZ ;  /* 0x0010000003037824 */ /* 0x000fe200078e00ff */
[----:B------:R-:W-:-:S04]  /*1890*/  LEA R0, R0, 0x3b800000, 0x17 ;  /* 0x3b80000000007811 */ /* 0x000fc800078eb8ff */
[----:B------:R-:W-:Y:S02]  /*18a0*/  LOP3.LUT R27, R0, R3, R27, 0xfe, !PT ;  /* 0x00000003001b7212 */ /* 0x000fe400078efe1b */
.L_x_5187:
[----:B------:R-:W-:Y:S05]  /*18b0*/  BSYNC B0 ;  /* 0x0000000000007941 */ /* 0x000fea0003800000 */
.L_x_5186:
[----:B------:R-:W0:Y:S01]  /*18c0*/  F2I.FTZ.TRUNC.NTZ R27, R27 ;  /* 0x0000001b001b7305 */ /* 0x000e22000021f100 */
[----:B------:R-:W-:Y:S05]  /*18d0*/  BRA `(.L_x_5171) ;  /* 0x0000045000007947 */ /* 0x000fea0003800000 */
.L_x_5184:
        /* <DEDUP_REMOVED lines=21> */
.L_x_5193:
[----:B------:R-:W-:Y:S05]  /*1a30*/  BSYNC B1 ;  /* 0x0000000000017941 */ /* 0x000fea0003800000 */
.L_x_5192:
[----:B------:R-:W-:Y:S01]  /*1a40*/  IMAD.SHL.U32 R3, R3, 0x200000, RZ ;  /* 0x0020000003037824 */ /* 0x000fe200078e00ff */
[----:B------:R-:W-:-:S04]  /*1a50*/  LEA R0, R0, 0x37800000, 0x17 ;  /* 0x3780000000007811 */ /* 0x000fc800078eb8ff */
[----:B------:R-:W-:Y:S02]  /*1a60*/  LOP3.LUT R27, R0, R3, R27, 0xfe, !PT ;  /* 0x00000003001b7212 */ /* 0x000fe400078efe1b */
.L_x_5191:
[----:B------:R-:W-:Y:S05]  /*1a70*/  BSYNC B0 ;  /* 0x0000000000007941 */ /* 0x000fea0003800000 */
.L_x_5190:
[----:B------:R-:W0:Y:S01]  /*1a80*/  F2I.FTZ.TRUNC.NTZ R27, R27 ;  /* 0x0000001b001b7305 */ /* 0x000e22000021f100 */
[----:B------:R-:W-:Y:S05]  /*1a90*/  BRA `(.L_x_5171) ;  /* 0x0000029000007947 */ /* 0x000fea0003800000 */
.L_x_5183:
        /* <DEDUP_REMOVED lines=14> */
.L_x_5197:
[----:B------:R-:W-:Y:S05]  /*1b80*/  BSYNC B0 ;  /* 0x0000000000007941 */ /* 0x000fea0003800000 */
.L_x_5196:
[----:B------:R-:W0:Y:S01]  /*1b90*/  F2I.FTZ.TRUNC.NTZ R27, R27 ;  /* 0x0000001b001b7305 */ /* 0x000e22000021f100 */
[----:B------:R-:W-:Y:S05]  /*1ba0*/  BRA `(.L_x_5171) ;  /* 0x0000018000007947 */ /* 0x000fea0003800000 */
.L_x_5170:
        /* <DEDUP_REMOVED lines=21> */
.L_x_5195:
[----:B------:R0:W5:Y:S01]  /*1d00*/  LDG.E R27, [R4.64] ;  /* 0x00000024041b7981 */ /* 0x000162000c1e1900 */
[----:B------:R-:W-:Y:S05]  /*1d10*/  BRA `(.L_x_5171) ;  /* 0x0000001000007947 */ /* 0x000fea0003800000 */
.L_x_5194:
[----:B------:R0:W5:Y:S02]  /*1d20*/  LDG.E R27, [R4.64] ;  /* 0x00000024041b7981 */ /* 0x000164000c1e1900 */
.L_x_5171:
[----:B------:R-:W3:Y:S02]  /*1d30*/  S2R R17, SR_TID.X ;  /* 0x0000000000117919 */ /* 0x000ee40000002100 */
[----:B---3--:R-:W-:Y:S02]  /*1d40*/  IADD3 R17, R17, 0x80, RZ ;  /* 0x0000008011117810 */ /* 0x008fe40007ffe0ff */
.L_x_5133:
[----:B-1-3--:R-:W-:Y:S05]  /*1d50*/  BSYNC B6 ;  /* 0x0000000000067941 */ /* 0x00afea0003800000 */
.L_x_5132:
[----:B------:R-:W-:Y:S01]  /*1d60*/  ISETP.GE.AND P0, PT, R17, R16, PT ;  /* 0x000000101100720c */ /* 0x000fe20003f06270 */
[----:B------:R-:W-:Y:S01]  /*1d70*/  BSSY B6, `(.L_x_5198) ;  /* 0x00001c9000067945 */ /* 0x000fe20003800000 */
[----:B------:R-:W-:-:S11]  /*1d80*/  IMAD.MOV.U32 R29, RZ, RZ, RZ ;  /* 0x000000ffff1d7224 */ /* 0x000fd600078e00ff */
        /* <DEDUP_REMOVED lines=18> */
.L_x_5203:
[----:B------:R0:W5:Y:S01]  /*1eb0*/  LDG.E.U8 R24, [R4.64] ;  /* 0x0000002404187981 */ /* 0x000162000c1e1100 */
[----:B------:R-:W-:Y:S05]  /*1ec0*/  BRA `(.L_x_5205) ;  /* 0x00000d0000007947 */ /* 0x000fea0003800000 */
.L_x_5202:
        /* <DEDUP_REMOVED lines=8> */
.L_x_5207:
[----:B------:R0:W5:Y:S01]  /*1f50*/  LDG.E R24, [R4.64] ;  /* 0x0000002404187981 */ /* 0x000162000c1e1900 */
[----:B------:R-:W-:Y:S05]  /*1f60*/  BRA `(.L_x_5205) ;  /* 0x00000c6000007947 */ /* 0x000fea0003800000 */
.L_x_5206:
[----:B------:R0:W5:Y:S01]  /*1f70*/  LDG.E.S16 R24, [R4.64] ;  /* 0x0000002404187981 */ /* 0x000162000c1e1700 */
[----:B------:R-:W-:Y:S05]  /*1f80*/  BRA `(.L_x_5205) ;  /* 0x00000c4000007947 */ /* 0x000fea0003800000 */
.L_x_5201:
        /* <DEDUP_REMOVED lines=9> */
.L_x_5209:
[----:B------:R-:W3:Y:S02]  /*2020*/  LDG.E.U16 R4, [R4.64] ;  /* 0x0000002404047981 */ /* 0x000ee4000c1e1500 */
[----:B---3--:R-:W-:-:S06]  /*2030*/  HADD2.F32 R24, -RZ, R4.H0_H0 ;  /* 0x20000004ff187230 */ /* 0x008fcc0000004100 */
[----:B------:R-:W0:Y:S01]  /*2040*/  F2I.FTZ.TRUNC.NTZ R24, R24 ;  /* 0x0000001800187305 */ /* 0x000e22000021f100 */
[----:B------:R-:W-:Y:S05]  /*2050*/  BRA `(.L_x_5205) ;  /* 0x00000b7000007947 */ /* 0x000fea0003800000 */
.L_x_5208:
        /* <DEDUP_REMOVED lines=9> */
.L_x_5211:
[----:B------:R-:W3:Y:S02]  /*20f0*/  LDG.E.U16 R4, [R4.64] ;  /* 0x0000002404047981 */ /* 0x000ee4000c1e1500 */
[----:B---3--:R-:W-:-:S06]  /*2100*/  HADD2.F32 R24, -RZ, R4.H0_H0 ;  /* 0x20000004ff187230 */ /* 0x008fcc0000004100 */
[----:B------:R-:W0:Y:S01]  /*2110*/  F2I.FTZ.TRUNC.NTZ R24, R24 ;  /* 0x0000001800187305 */ /* 0x000e22000021f100 */
[----:B------:R-:W-:Y:S05]  /*2120*/  BRA `(.L_x_5205) ;  /* 0x00000aa000007947 */ /* 0x000fea0003800000 */
.L_x_5210:
[----:B------:R-:W3:Y:S02]  /*2130*/  LDG.E.64 R24, [R4.64] ;  /* 0x0000002404187981 */ /* 0x000ee4000c1e1b00 */
[----:B---3--:R0:W1:Y:S01]  /*2140*/  F2I.F64.TRUNC R24, R24 ;  /* 0x0000001800187311 */ /* 0x008062000030d100 */
[----:B------:R-:W-:Y:S05]  /*2150*/  BRA `(.L_x_5205) ;  /* 0x00000a7000007947 */ /* 0x000fea0003800000 */
.L_x_5200:
        /* <DEDUP_REMOVED lines=12> */
.L_x_5214:
[----:B------:R-:W3:Y:S02]  /*2220*/  LDG.E.64 R4, [R4.64] ;  /* 0x0000002404047981 */ /* 0x000ee4000c1e1b00 */
[----:B---3--:R0:W1:Y:S01]  /*2230*/  F2I.F64.TRUNC R24, R4 ;  /* 0x0000000400187311 */ /* 0x008062000030d100 */
[----:B------:R-:W-:Y:S05]  /*2240*/  BRA `(.L_x_5205) ;  /* 0x0000098000007947 */ /* 0x000fea0003800000 */
.L_x_5213:
        /* <DEDUP_REMOVED lines=27> */
.L_x_5216:
        /* <DEDUP_REMOVED lines=14> */
.L_x_5215:
[----:B------:R-:W3:Y:S02]  /*24e0*/  LDG.E.U16 R24, [R4.64] ;  /* 0x0000002404187981 */ /* 0x000ee4000c1e1500 */
[----:B---3--:R-:W-:-:S06]  /*24f0*/  PRMT R24, RZ, 0x5410, R24 ;  /* 0x00005410ff187816 */ /* 0x008fcc0000000018 */
[----:B------:R-:W0:Y:S01]  /*2500*/  F2I.FTZ.TRUNC.NTZ R24, R24 ;  /* 0x0000001800187305 */ /* 0x000e22000021f100 */
[----:B------:R-:W-:Y:S05]  /*2510*/  BRA `(.L_x_5205) ;  /* 0x000006b000007947 */ /* 0x000fea0003800000 */
.L_x_5212:
        /* <DEDUP_REMOVED lines=10> */
.L_x_5219:
        /* <DEDUP_REMOVED lines=21> */
.L_x_5223:
[----:B------:R-:W-:Y:S05]  /*2710*/  BSYNC B1 ;  /* 0x0000000000017941 */ /* 0x000fea0003800000 */
.L_x_5222:
[----:B------:R-:W-:Y:S01]  /*2720*/  IMAD.SHL.U32 R3, R3, 0x100000, RZ ;  /* 0x0010000003037824 */ /* 0x000fe200078e00ff */
[----:B------:R-:W-:-:S04]  /*2730*/  LEA R5, R0, 0x3b800000, 0x17 ;  /* 0x3b80000000057811 */ /* 0x000fc800078eb8ff */
[----:B------:R-:W-:Y:S02]  /*2740*/  LOP3.LUT R24, R5, R3, R24, 0xfe, !PT ;  /* 0x0000000305187212 */ /* 0x000fe400078efe18 */
.L_x_5221:
[----:B------:R-:W-:Y:S05]  /*2750*/  BSYNC B0 ;  /* 0x0000000000007941 */ /* 0x000fea0003800000 */
.L_x_5220:
[----:B------:R-:W0:Y:S01]  /*2760*/  F2I.FTZ.TRUNC.NTZ R24, R24 ;  /* 0x0000001800187305 */ /* 0x000e22000021f100 */
[----:B------:R-:W-:Y:S05]  /*2770*/  BRA `(.L_x_5205) ;  /* 0x0000045000007947 */ /* 0x000fea0003800000 */
.L_x_5218:
        /* <DEDUP_REMOVED lines=21> */
.L_x_5227:
[----:B------:R-:W-:Y:S05]  /*28d0*/  BSYNC B1 ;  /* 0x0000000000017941 */ /* 0x000fea0003800000 */
.L_x_5226:
[----:B------:R-:W-:Y:S01]  /*28e0*/  IMAD.SHL.U32 R3, R3, 0x200000, RZ ;  /* 0x0020000003037824 */ /* 0x000fe200078e00ff */
[----:B------:R-:W-:-:S04]  /*28f0*/  LEA R5, R0, 0x37800000, 0x17 ;  /* 0x3780000000057811 */ /* 0x000fc800078eb8ff */
[----:B------:R-:W-:Y:S02]  /*2900*/  LOP3.LUT R24, R5, R3, R24, 0xfe, !PT ;  /* 0x0000000305187212 */ /* 0x000fe400078efe18 */
.L_x_5225:
[----:B------:R-:W-:Y:S05]  /*2910*/  BSYNC B0 ;  /* 0x0000000000007941 */ /* 0x000fea0003800000 */
.L_x_5224:
[----:B------:R-:W0:Y:S01]  /*2920*/  F2I.FTZ.TRUNC.NTZ R24, R24 ;  /* 0x0000001800187305 */ /* 0x000e22000021f100 */
[----:B------:R-:W-:Y:S05]  /*2930*/  BRA `(.L_x_5205) ;  /* 0x0000029000007947 */ /* 0x000fea0003800000 */
.L_x_5217:
        /* <DEDUP_REMOVED lines=14> */
.L_x_5231:
[----:B------:R-:W-:Y:S05]  /*2a20*/  BSYNC B0 ;  /* 0x0000000000007941 */ /* 0x000fea0003800000 */
.L_x_5230:
[----:B------:R-:W0:Y:S01]  /*2a30*/  F2I.FTZ.TRUNC.NTZ R24, R24 ;  /* 0x0000001800187305 */ /* 0x000e22000021f100 */
[----:B------:R-:W-:Y:S05]  /*2a40*/  BRA `(.L_x_5205) ;  /* 0x0000018000007947 */ /* 0x000fea0003800000 */
.L_x_5204:
        /* <DEDUP_REMOVED lines=19> */
[----:B0-2--5:R-:W-:Y:S05]  /*2b80*/  CALL.ABS.NOINC R14 ;  /* 0x000000000e007343 */ /* 0x025fea0003c00000 */
[----:B------:R-:W-:Y:S05]  /*2b90*/  BRA `(.L_x_5205) ;  /* 0x0000003000007947 */ /* 0x000fea0003800000 */
.L_x_5229:
[----:B------:R0:W5:Y:S01]  /*2ba0*/  LDG.E R24, [R4.64] ;  /* 0x0000002404187981 */ /* 0x000162000c1e1900 */
[----:B------:R-:W-:Y:S05]  /*2bb0*/  BRA `(.L_x_5205) ;  /* 0x0000001000007947 */ /* 0x000fea0003800000 */
.L_x_5228:
[----:B------:R0:W5:Y:S02]  /*2bc0*/  LDG.E R24, [R4.64] ;  /* 0x0000002404187981 */ /* 0x000164000c1e1900 */
.L_x_5205:
        /* <DEDUP_REMOVED lines=16> */
.L_x_5235:
[----:B------:R0:W5:Y:S01]  /*2cd0*/  LDG.E.U8 R29, [R4.64] ;  /* 0x00000024041d7981 */ /* 0x000162000c1e1100 */
[----:B------:R-:W-:Y:S05]  /*2ce0*/  BRA `(.L_x_5237) ;  /* 0x00000d0000007947 */ /* 0x000fea0003800000 */
.L_x_5234:
        /* <DEDUP_REMOVED lines=8> */
.L_x_5239:
[----:B------:R0:W5:Y:S01]  /*2d70*/  LDG.E R29, [R4.64] ;  /* 0x00000024041d7981 */ /* 0x000162000c1e1900 */
[----:B------:R-:W-:Y:S05]  /*2d80*/  BRA `(.L_x_5237) ;  /* 0x00000c6000007947 */ /* 0x000fea0003800000 */
.L_x_5238:
[----:B------:R0:W5:Y:S01]  /*2d90*/  LDG.E.S16 R29, [R4.64] ;  /* 0x00000024041d7981 */ /* 0x000162000c1e1700 */
[----:B------:R-:W-:Y:S05]  /*2da0*/  BRA `(.L_x_5237) ;  /* 0x00000c4000007947 */ /* 0x000fea0003800000 */
.L_x_5233:
        /* <DEDUP_REMOVED lines=9> */
.L_x_5241:
[----:B------:R-:W3:Y:S02]  /*2e40*/  LDG.E.U16 R4, [R4.64] ;  /* 0x0000002404047981 */ /* 0x000ee4000c1e1500 */
[----:B---3--:R-:W-:-:S06]  /*2e50*/  HADD2.F32 R29, -RZ, R4.H0_H0 ;  /* 0x20000004ff1d7230 */ /* 0x008fcc0000004100 */
[----:B------:R-:W0:Y:S01]  /*2e60*/  F2I.FTZ.TRUNC.NTZ R29, R29 ;  /* 0x0000001d001d7305 */ /* 0x000e22000021f100 */
[----:B------:R-:W-:Y:S05]  /*2e70*/  BRA `(.L_x_5237) ;  /* 0x00000b7000007947 */ /* 0x000fea0003800000 */
.L_x_5240:
        /* <DEDUP_REMOVED lines=9> */
.L_x_5243:
[----:B------:R-:W3:Y:S02]  /*2f10*/  LDG.E.U16 R4, [R4.64] ;  /* 0x0000002404047981 */ /* 0x000ee4000c1e1500 */
[----:B---3--:R-:W-:-:S06]  /*2f20*/  HADD2.F32 R29, -RZ, R4.H0_H0 ;  /* 0x20000004ff1d7230 */ /* 0x008fcc0000004100 */
[----:B------:R-:W0:Y:S01]  /*2f30*/  F2I.FTZ.TRUNC.NTZ R29, R29 ;  /* 0x0000001d001d7305 */ /* 0x000e22000021f100 */
[----:B------:R-:W-:Y:S05]  /*2f40*/  BRA `(.L_x_5237) ;  /* 0x00000aa000007947 */ /* 0x000fea0003800000 */
.L_x_5242:
[----:B------:R-:W3:Y:S02]  /*2f50*/  LDG.E.64 R4, [R4.64] ;  /* 0x0000002404047981 */ /* 0x000ee4000c1e1b00 */
[----:B---3--:R0:W3:Y:S01]  /*2f60*/  F2I.F64.TRUNC R29, R4 ;  /* 0x00000004001d7311 */ /* 0x0080e2000030d100 */
[----:B------:R-:W-:Y:S05]  /*2f70*/  BRA `(.L_x_5237) ;  /* 0x00000a7000007947 */ /* 0x000fea0003800000 */
.L_x_5232:
        /* <DEDUP_REMOVED lines=12> */
.L_x_5246:
[----:B------:R-:W3:Y:S02]  /*3040*/  LDG.E.64 R4, [R4.64] ;  /* 0x0000002404047981 */ /* 0x000ee4000c1e1b00 */
[----:B---3--:R0:W3:Y:S01]  /*3050*/  F2I.F64.TRUNC R29, R4 ;  /* 0x00000004001d7311 */ /* 0x0080e2000030d100 */
[----:B------:R-:W-:Y:S05]  /*3060*/  BRA `(.L_x_5237) ;  /* 0x0000098000007947 */ /* 0x000fea0003800000 */
.L_x_5245:
        /* <DEDUP_REMOVED lines=27> */
.L_x_5248:
        /* <DEDUP_REMOVED lines=12> */
[----:B------:R0:W3:Y:S01]  /*32e0*/  F2I.FTZ.TRUNC.NTZ R29, R0 ;  /* 0x00000000001d7305 */ /* 0x0000e2000021f100 */
[----:B------:R-:W-:Y:S05]  /*32f0*/  BRA `(.L_x_5237) ;  /* 0x000006f000007947 */ /* 0x000fea0003800000 */
.L_x_5247:
[----:B------:R-:W3:Y:S02]  /*3300*/  LDG.E.U16 R29, [R4.64] ;  /* 0x00000024041d7981 */ /* 0x000ee4000c1e1500 */
[----:B---3--:R-:W-:-:S06]  /*3310*/  PRMT R29, RZ, 0x5410, R29 ;  /* 0x00005410ff1d7816 */ /* 0x008fcc000000001d */
[----:B------:R-:W0:Y:S01]  /*3320*/  F2I.FTZ.TRUNC.NTZ R29, R29 ;  /* 0x0000001d001d7305 */ /* 0x000e22000021f100 */
[----:B------:R-:W-:Y:S05]  /*3330*/  BRA `(.L_x_5237) ;  /* 0x000006b000007947 */ /* 0x000fea0003800000 */
.L_x_5244:
        /* <DEDUP_REMOVED lines=10> */
.L_x_5251:
        /* <DEDUP_REMOVED lines=21> */
.L_x_5255:
[----:B------:R-:W-:Y:S05]  /*3530*/  BSYNC B1 ;  /* 0x0000000000017941 */ /* 0x000fea0003800000 */
.L_x_5254:
[----:B------:R-:W-:Y:S01]  /*3540*/  IMAD.SHL.U32 R3, R3, 0x100000, RZ ;  /* 0x0010000003037824 */ /* 0x000fe200078e00ff */
[----:B------:R-:W-:-:S04]  /*3550*/  LEA R0, R0, 0x3b800000, 0x17 ;  /* 0x3b80000000007811 */ /* 0x000fc800078eb8ff */
[----:B------:R-:W-:Y:S02]  /*3560*/  LOP3.LUT R29, R0, R3, R29, 0xfe, !PT ;  /* 0x00000003001d7212 */ /* 0x000fe400078efe1d */
.L_x_5253:
[----:B------:R-:W-:Y:S05]  /*3570*/  BSYNC B0 ;  /* 0x0000000000007941 */ /* 0x000fea0003800000 */
.L_x_5252:
[----:B------:R-:W0:Y:S01]  /*3580*/  F2I.FTZ.TRUNC.NTZ R29, R29 ;  /* 0x0000001d001d7305 */ /* 0x000e22000021f100 */
[----:B------:R-:W-:Y:S05]  /*3590*/  BRA `(.L_x_5237) ;  /* 0x0000045000007947 */ /* 0x000fea0003800000 */
.L_x_5250:
        /* <DEDUP_REMOVED lines=21> */
.L_x_5259:
[----:B------:R-:W-:Y:S05]  /*36f0*/  BSYNC B1 ;  /* 0x0000000000017941 */ /* 0x000fea0003800000 */
.L_x_5258:
[----:B------:R-:W-:Y:S01]  /*3700*/  IMAD.SHL.U32 R3, R3, 0x200000, RZ ;  /* 0x0020000003037824 */ /* 0x000fe200078e00ff */
[----:B------:R-:W-:-:S04]  /*3710*/  LEA R0, R0, 0x37800000, 0x17 ;  /* 0x3780000000007811 */ /* 0x000fc800078eb8ff */
[----:B------:R-:W-:Y:S02]  /*3720*/  LOP3.LUT R29, R0, R3, R29, 0xfe, !PT ;  /* 0x00000003001d7212 */ /* 0x000fe400078efe1d */
.L_x_5257:
[----:B------:R-:W-:Y:S05]  /*3730*/  BSYNC B0 ;  /* 0x0000000000007941 */ /* 0x000fea0003800000 */
.L_x_5256:
[----:B------:R-:W0:Y:S01]  /*3740*/  F2I.FTZ.TRUNC.NTZ R29, R29 ;  /* 0x0000001d001d7305 */ /* 0x000e22000021f100 */
[----:B------:R-:W-:Y:S05]  /*3750*/  BRA `(.L_x_5237) ;  /* 0x0000029000007947 */ /* 0x000fea0003800000 */
.L_x_5249:
        /* <DEDUP_REMOVED lines=14> */
.L_x_5263:
[----:B------:R-:W-:Y:S05]  /*3840*/  BSYNC B0 ;  /* 0x0000000000007941 */ /* 0x000fea0003800000 */
.L_x_5262:
[----:B------:R-:W0:Y:S01]  /*3850*/  F2I.FTZ.TRUNC.NTZ R29, R29 ;  /* 0x0000001d001d7305 */ /* 0x000e22000021f100 */
[----:B------:R-:W-:Y:S05]  /*3860*/  BRA `(.L_x_5237) ;  /* 0x0000018000007947 */ /* 0x000fea0003800000 */
.L_x_5236:
        /* <DEDUP_REMOVED lines=19> */
[----:B012--5:R-:W-:Y:S05]  /*39a0*/  CALL.ABS.NOINC R14 ;  /* 0x000000000e007343 */ /* 0x027fea0003c00000 */
[----:B------:R-:W-:Y:S05]  /*39b0*/  BRA `(.L_x_5237) ;  /* 0x0000003000007947 */ /* 0x000fea0003800000 */
.L_x_5261:
[----:B------:R0:W5:Y:S01]  /*39c0*/  LDG.E R29, [R4.64] ;  /* 0x00000024041d7981 */ /* 0x000162000c1e1900 */
[----:B------:R-:W-:Y:S05]  /*39d0*/  BRA `(.L_x_5237) ;  /* 0x0000001000007947 */ /* 0x000fea0003800000 */
.L_x_5260:
[----:B------:R0:W5:Y:S02]  /*39e0*/  LDG.E R29, [R4.64] ;  /* 0x00000024041d7981 */ /* 0x000164000c1e1900 */
.L_x_5237:
[----:B------:R-:W-:-:S03]  /*39f0*/  IADD3 R17, R17, 0x80, RZ ;  /* 0x0000008011117810 */ /* 0x000fc60007ffe0ff */
.L_x_5199:
[----:B------:R-:W-:Y:S05]  /*3a00*/  BSYNC B6 ;  /* 0x0000000000067941 */ /* 0x000fea0003800000 */
.L_x_5198:
[----:B------:R-:W-:Y:S01]  /*3a10*/  ISETP.GE.AND P0, PT, R17, R16, PT ;  /* 0x000000101100720c */ /* 0x000fe20003f06270 */
[----:B------:R-:W-:Y:S01]  /*3a20*/  BSSY B6, `(.L_x_5264) ;  /* 0x00001cb000067945 */ /* 0x000fe20003800000 */
[----:B------:R-:W-:Y:S02]  /*3a30*/  IMAD.MOV.U32 R18, RZ, RZ, RZ ;  /* 0x000000ffff127224 */ /* 0x000fe400078e00ff */
[----:B------:R-:W-:Y:S02]  /*3a40*/  IMAD.MOV.U32 R25, RZ, RZ, RZ ;  /* 0x000000ffff197224 */ /* 0x000fe400078e00ff */
[----:B------:R-:W-:-:S07]  /*3a50*/  IMAD.MOV.U32 R22, RZ, RZ, RZ ;  /* 0x000000ffff167224 */ /* 0x000fce00078e00ff */
        /* <DEDUP_REMOVED lines=18> */
.L_x_5269:
[----:B------:R0:W5:Y:S01]  /*3b80*/  LDG.E.U8 R25, [R4.64] ;  /* 0x0000002404197981 */ /* 0x000162000c1e1100 */
[----:B------:R-:W-:Y:S05]  /*3b90*/  BRA `(.L_x_5271) ;  /* 0x00000d0000007947 */ /* 0x000fea0003800000 */
.L_x_5268:
        /* <DEDUP_REMOVED lines=8> */
.L_x_5273:
[----:B------:R0:W5:Y:S01]  /*3c20*/  LDG.E R25, [R4.64] ;  /* 0x0000002404197981 */ /* 0x000162000c1e1900 */
[----:B------:R-:W-:Y:S05]  /*3c30*/  BRA `(.L_x_5271) ;  /* 0x00000c6000007947 */ /* 0x000fea0003800000 */
.L_x_5272:
[----:B------:R0:W5:Y:S01]  /*3c40*/  LDG.E.S16 R25, [R4.64] ;  /* 0x0000002404197981 */ /* 0x000162000c1e1700 */
[----:B------:R-:W-:Y:S05]  /*3c50*/  BRA `(.L_x_5271) ;  /* 0x00000c4000007947 */ /* 0x000fea0003800000 */
.L_x_5267:
        /* <DEDUP_REMOVED lines=9> */
.L_x_5275:
[----:B------:R-:W4:Y:S02]  /*3cf0*/  LDG.E.U16 R4, [R4.64] ;  /* 0x0000002404047981 */ /* 0x000f24000c1e1500 */
[----:B----4-:R-:W-:-:S06]  /*3d00*/  HADD2.F32 R25, -RZ, R4.H0_H0 ;  /* 0x20000004ff197230 */ /* 0x010fcc0000004100 */
[----:B------:R-:W0:Y:S01]  /*3d10*/  F2I.FTZ.TRUNC.NTZ R25, R25 ;  /* 0x0000001900197305 */ /* 0x000e22000021f100 */
[----:B------:R-:W-:Y:S05]  /*3d20*/  BRA `(.L_x_5271) ;  /* 0x00000b7000007947 */ /* 0x000fea0003800000 */
.L_x_5274:
        /* <DEDUP_REMOVED lines=9> */
.L_x_5277:
[----:B------:R-:W4:Y:S02]  /*3dc0*/  LDG.E.U16 R4, [R4.64] ;  /* 0x0000002404047981 */ /* 0x000f24000c1e1500 */
[----:B----4-:R-:W-:-:S06]  /*3dd0*/  HADD2.F32 R25, -RZ, R4.H0_H0 ;  /* 0x20000004ff197230 */ /* 0x010fcc0000004100 */
[----:B------:R-:W0:Y:S01]  /*3de0*/  F2I.FTZ.TRUNC.NTZ R25, R25 ;  /* 0x0000001900197305 */ /* 0x000e22000021f100 */
[----:B------:R-:W-:Y:S05]  /*3df0*/  BRA `(.L_x_5271) ;  /* 0x00000aa000007947 */ /* 0x000fea0003800000 */
.L_x_5276:
[----:B------:R-:W4:Y:S02]  /*3e00*/  LDG.E.64 R4, [R4.64] ;  /* 0x0000002404047981 */ /* 0x000f24000c1e1b00 */
[----:B----4-:R0:W4:Y:S01]  /*3e10*/  F2I.F64.TRUNC R25, R4 ;  /* 0x0000000400197311 */ /* 0x010122000030d100 */
[----:B------:R-:W-:Y:S05]  /*3e20*/  BRA `(.L_x_5271) ;  /* 0x00000a7000007947 */ /* 0x000fea0003800000 */
.L_x_5266:
        /* <DEDUP_REMOVED lines=12> */
.L_x_5280:
[----:B------:R-:W4:Y:S02]  /*3ef0*/  LDG.E.64 R4, [R4.64] ;  /* 0x0000002404047981 */ /* 0x000f24000c1e1b00 */
[----:B----4-:R0:W4:Y:S01]  /*3f00*/  F2I.F64.TRUNC R25, R4 ;  /* 0x0000000400197311 */ /* 0x010122000030d100 */
[----:B------:R-:W-:Y:S05]  /*3f10*/  BRA `(.L_x_5271) ;  /* 0x0000098000007947 */ /* 0x000fea0003800000 */
.L_x_5279:
        /* <DEDUP_REMOVED lines=25> */
[----:B------:R0:W4:Y:S01]  /*40b0*/  F2I.FTZ.TRUNC.NTZ R25, R7 ;  /* 0x0000000700197305 */ /* 0x000122000021f100 */
[----:B------:R-:W-:Y:S05]  /*40c0*/  BRA `(.L_x_5271) ;  /* 0x000007d000007947 */ /* 0x000fea0003800000 */
.L_x_5282:
        /* <DEDUP_REMOVED lines=12> */
[----:B------:R0:W4:Y:S01]  /*4190*/  F2I.FTZ.TRUNC.NTZ R25, R0 ;  /* 0x0000000000197305 */ /* 0x000122000021f100 */
[----:B------:R-:W-:Y:S05]  /*41a0*/  BRA `(.L_x_5271) ;  /* 0x000006f000007947 */ /* 0x000fea0003800000 */
.L_x_5281:
[----:B------:R-:W4:Y:S02]  /*41b0*/  LDG.E.U16 R25, [R4.64] ;  /* 0x0000002404197981 */ /* 0x000f24000c1e1500 */
[----:B----4-:R-:W-:-:S06]  /*41c0*/  PRMT R25, RZ, 0x5410, R25 ;  /* 0x00005410ff197816 */ /* 0x010fcc0000000019 */
[----:B------:R-:W0:Y:S01]  /*41d0*/  F2I.FTZ.TRUNC.NTZ R25, R25 ;  /* 0x0000001900197305 */ /* 0x000e22000021f100 */
[----:B------:R-:W-:Y:S05]  /*41e0*/  BRA `(.L_x_5271) ;  /* 0x000006b000007947 */ /* 0x000fea0003800000 */
.L_x_5278:
        /* <DEDUP_REMOVED lines=10> */
.L_x_5285:
        /* <DEDUP_REMOVED lines=21> */
.L_x_5289:
[----:B------:R-:W-:Y:S05]  /*43e0*/  BSYNC B1 ;  /* 0x0000000000017941 */ /* 0x000fea0003800000 */
.L_x_5288:
[----:B------:R-:W-:Y:S01]  /*43f0*/  IMAD.SHL.U32 R3, R3, 0x100000, RZ ;  /* 0x0010000003037824 */ /* 0x000fe200078e00ff */
[----:B------:R-:W-:-:S04]  /*4400*/  LEA R0, R0, 0x3b800000, 0x17 ;  /* 0x3b80000000007811 */ /* 0x000fc800078eb8ff */
[----:B------:R-:W-:Y:S02]  /*4410*/  LOP3.LUT R25, R0, R3, R25, 0xfe, !PT ;  /* 0x0000000300197212 */ /* 0x000fe400078efe19 */
.L_x_5287:
[----:B------:R-:W-:Y:S05]  /*4420*/  BSYNC B0 ;  /* 0x0000000000007941 */ /* 0x000fea0003800000 */
.L_x_5286:
[----:B------:R-:W0:Y:S01]  /*4430*/  F2I.FTZ.TRUNC.NTZ R25, R25 ;  /* 0x0000001900197305 */ /* 0x000e22000021f100 */
[----:B------:R-:W-:Y:S05]  /*4440*/  BRA `(.L_x_5271) ;  /* 0x0000045000007947 */ /* 0x000fea0003800000 */
.L_x_5284:
        /* <DEDUP_REMOVED lines=21> */
.L_x_5293:
[----:B------:R-:W-:Y:S05]  /*45a0*/  BSYNC B1 ;  /* 0x0000000000017941 */ /* 0x000fea0003800000 */
.L_x_5292:
[----:B------:R-:W-:Y:S01]  /*45b0*/  IMAD.SHL.U32 R3, R3, 0x200000, RZ ;  /* 0x0020000003037824 */ /* 0x000fe200078e00ff */
[----:B------:R-:W-:-:S04]  /*45c0*/  LEA R0, R0, 0x37800000, 0x17 ;  /* 0x3780000000007811 */ /* 0x000fc800078eb8ff */
[----:B------:R-:W-:Y:S02]  /*45d0*/  LOP3.LUT R25, R0, R3, R25, 0xfe, !PT ;  /* 0x0000000300197212 */ /* 0x000fe400078efe19 */
.L_x_5291:
[----:B------:R-:W-:Y:S05]  /*45e0*/  BSYNC B0 ;  /* 0x0000000000007941 */ /* 0x000fea0003800000 */
.L_x_5290:
[----:B------:R-:W0:Y:S01]  /*45f0*/  F2I.FTZ.TRUNC.NTZ R25, R25 ;  /* 0x0000001900197305 */ /* 0x000e22000021f100 */
[----:B------:R-:W-:Y:S05]  /*4600*/  BRA `(.L_x_5271) ;  /* 0x0000029000007947 */ /* 0x000fea0003800000 */
.L_x_5283:
        /* <DEDUP_REMOVED lines=14> */
.L_x_5297:
[----:B------:R-:W-:Y:S05]  /*46f0*/  BSYNC B0 ;  /* 0x0000000000007941 */ /* 0x000fea0003800000 */
.L_x_5296:
[----:B------:R-:W0:Y:S01]  /*4700*/  F2I.FTZ.TRUNC.NTZ R25, R25 ;  /* 0x0000001900197305 */ /* 0x000e22000021f100 */
[----:B------:R-:W-:Y:S05]  /*4710*/  BRA `(.L_x_5271) ;  /* 0x0000018000007947 */ /* 0x000fea0003800000 */
.L_x_5270:
        /* <DEDUP_REMOVED lines=19> */
[----:B0123-5:R-:W-:Y:S05]  /*4850*/  CALL.ABS.NOINC R14 ;  /* 0x000000000e007343 */ /* 0x02ffea0003c00000 */
[----:B------:R-:W-:Y:S05]  /*4860*/  BRA `(.L_x_5271) ;  /* 0x0000003000007947 */ /* 0x000fea0003800000 */
.L_x_5295:
[----:B------:R0:W5:Y:S01]  /*4870*/  LDG.E R25, [R4.64] ;  /* 0x0000002404197981 */ /* 0x000162000c1e1900 */
[----:B------:R-:W-:Y:S05]  /*4880*/  BRA `(.L_x_5271) ;  /* 0x0000001000007947 */ /* 0x000fea0003800000 */
.L_x_5294:
[----:B------:R0:W5:Y:S02]  /*4890*/  LDG.E R25, [R4.64] ;  /* 0x0000002404197981 */ /* 0x000164000c1e1900 */
.L_x_5271:
        /* <DEDUP_REMOVED lines=16> */
.L_x_5301:
[----:B------:R0:W5:Y:S01]  /*49a0*/  LDG.E.U8 R22, [R4.64] ;  /* 0x0000002404167981 */ /* 0x000162000c1e1100 */
[----:B------:R-:W-:Y:S05]  /*49b0*/  BRA `(.L_x_5303) ;  /* 0x00000d0000007947 */ /* 0x000fea0003800000 */
.L_x_5300:
        /* <DEDUP_REMOVED lines=8> */
.L_x_5305:
[----:B------:R0:W5:Y:S01]  /*4a40*/  LDG.E R22, [R4.64] ;  /* 0x0000002404167981 */ /* 0x000162000c1e1900 */
[----:B------:R-:W-:Y:S05]  /*4a50*/  BRA `(.L_x_5303) ;  /* 0x00000c6000007947 */ /* 0x000fea0003800000 */
.L_x_5304:
[----:B------:R0:W5:Y:S01]  /*4a60*/  LDG.E.S16 R22, [R4.64] ;  /* 0x0000002404167981 */ /* 0x000162000c1e1700 */
[----:B------:R-:W-:Y:S05]  /*4a70*/  BRA `(.L_x_5303) ;  /* 0x00000c4000007947 */ /* 0x000fea0003800000 */
.L_x_5299:
        /* <DEDUP_REMOVED lines=9> */
.L_x_5307:
[----:B----4-:R-:W4:Y:S02]  /*4b10*/  LDG.E.U16 R4, [R4.64] ;  /* 0x0000002404047981 */ /* 0x010f24000c1e1500 */
[----:B----4-:R-:W-:-:S06]  /*4b20*/  HADD2.F32 R22, -RZ, R4.H0_H0 ;  /* 0x20000004ff167230 */ /* 0x010fcc0000004100 */
[----:B------:R-:W0:Y:S01]  /*4b30*/  F2I.FTZ.TRUNC.NTZ R22, R22 ;  /* 0x0000001600167305 */ /* 0x000e22000021f100 */
[----:B------:R-:W-:Y:S05]  /*4b40*/  BRA `(.L_x_5303) ;  /* 0x00000b7000007947 */ /* 0x000fea0003800000 */
.L_x_5306:
        /* <DEDUP_REMOVED lines=9> */
.L_x_5309:
[----:B----4-:R-:W4:Y:S02]  /*4be0*/  LDG.E.U16 R4, [R4.64] ;  /* 0x0000002404047981 */ /* 0x010f24000c1e1500 */
[----:B----4-:R-:W-:-:S06]  /*4bf0*/  HADD2.F32 R22, -RZ, R4.H0_H0 ;  /* 0x20000004ff167230 */ /* 0x010fcc0000004100 */
[----:B------:R-:W0:Y:S01]  /*4c00*/  F2I.FTZ.TRUNC.NTZ R22, R22 ;  /* 0x0000001600167305 */ /* 0x000e22000021f100 */
[----:B------:R-:W-:Y:S05]  /*4c10*/  BRA `(.L_x_5303) ;  /* 0x00000aa000007947 */ /* 0x000fea0003800000 */
.L_x_5308:
[----:B----4-:R-:W4:Y:S02]  /*4c20*/  LDG.E.64 R22, [R4.64] ;  /* 0x0000002404167981 */ /* 0x010f24000c1e1b00 */
[----:B----4-:R0:W4:Y:S01]  /*4c30*/  F2I.F64.TRUNC R22, R22 ;  /* 0x0000001600167311 */ /* 0x010122000030d100 */
[----:B------:R-:W-:Y:S05]  /*4c40*/  BRA `(.L_x_5303) ;  /* 0x00000a7000007947 */ /* 0x000fea0003800000 */
.L_x_5298:
        /* <DEDUP_REMOVED lines=12> */
.L_x_5312:
[----:B----4-:R-:W4:Y:S02]  /*4d10*/  LDG.E.64 R4, [R4.64] ;  /* 0x0000002404047981 */ /* 0x010f24000c1e1b00 */
[----:B----4-:R0:W4:Y:S01]  /*4d20*/  F2I.F64.TRUNC R22, R4 ;  /* 0x0000000400167311 */ /* 0x010122000030d100 */
[----:B------:R-:W-:Y:S05]  /*4d30*/  BRA `(.L_x_5303) ;  /* 0x0000098000007947 */ /* 0x000fea0003800000 */
.L_x_5311:
        /* <DEDUP_REMOVED lines=27> */
.L_x_5314:
        /* <DEDUP_REMOVED lines=14> */
.L_x_5313:
[----:B----4-:R-:W4:Y:S02]  /*4fd0*/  LDG.E.U16 R22, [R4.64] ;  /* 0x0000002404167981 */ /* 0x010f24000c1e1500 */
[----:B----4-:R-:W-:-:S06]  /*4fe0*/  PRMT R22, RZ, 0x5410, R22 ;  /* 0x00005410ff167816 */ /* 0x010fcc0000000016 */
[----:B------:R-:W0:Y:S01]  /*4ff0*/  F2I.FTZ.TRUNC.NTZ R22, R22 ;  /* 0x0000001600167305 */ /* 0x000e22000021f100 */
[----:B------:R-:W-:Y:S05]  /*5000*/  BRA `(.L_x_5303) ;  /* 0x000006b000007947 */ /* 0x000fea0003800000 */
.L_x_5310:
        /* <DEDUP_REMOVED lines=10> */
.L_x_5317:
        /* <DEDUP_REMOVED lines=21> */
.L_x_5321:
[----:B------:R-:W-:Y:S05]  /*5200*/  BSYNC B1 ;  /* 0x0000000000017941 */ /* 0x000fea0003800000 */
.L_x_5320:
[----:B------:R-:W-:Y:S01]  /*5210*/  IMAD.SHL.U32 R3, R3, 0x100000, RZ ;  /* 0x0010000003037824 */ /* 0x000fe200078e00ff */
[----:B------:R-:W-:-:S04]  /*5220*/  LEA R5, R0, 0x3b800000, 0x17 ;  /* 0x3b80000000057811 */ /* 0x000fc800078eb8ff */
[----:B------:R-:W-:Y:S02]  /*5230*/  LOP3.LUT R22, R5, R3, R22, 0xfe, !PT ;  /* 0x0000000305167212 */ /* 0x000fe400078efe16 */
.L_x_5319:
[----:B------:R-:W-:Y:S05]  /*5240*/  BSYNC B0 ;  /* 0x0000000000007941 */ /* 0x000fea0003800000 */
.L_x_5318:
[----:B------:R-:W0:Y:S01]  /*5250*/  F2I.FTZ.TRUNC.NTZ R22, R22 ;  /* 0x0000001600167305 */ /* 0x000e22000021f100 */
[----:B------:R-:W-:Y:S05]  /*5260*/  BRA `(.L_x_5303) ;  /* 0x0000045000007947 */ /* 0x000fea0003800000 */
.L_x_5316:
        /* <DEDUP_REMOVED lines=21> */
.L_x_5325:
[----:B------:R-:W-:Y:S05]  /*53c0*/  BSYNC B1 ;  /* 0x0000000000017941 */ /* 0x000fea0003800000 */
.L_x_5324:
[----:B------:R-:W-:Y:S01]  /*53d0*/  IMAD.SHL.U32 R3, R3, 0x200000, RZ ;  /* 0x0020000003037824 */ /* 0x000fe200078e00ff */
[----:B------:R-:W-:-:S04]  /*53e0*/  LEA R5, R0, 0x37800000, 0x17 ;  /* 0x3780000000057811 */ /* 0x000fc800078eb8ff */
[----:B------:R-:W-:Y:S02]  /*53f0*/  LOP3.LUT R22, R5, R3, R22, 0xfe, !PT ;  /* 0x0000000305167212 */ /* 0x000fe400078efe16 */
.L_x_5323:
[----:B------:R-:W-:Y:S05]  /*5400*/  BSYNC B0 ;  /* 0x0000000000007941 */ /* 0x000fea0003800000 */
.L_x_5322:
[----:B------:R-:W0:Y:S01]  /*5410*/  F2I.FTZ.TRUNC.NTZ R22, R22 ;  /* 0x0000001600167305 */ /* 0x000e22000021f100 */
[----:B------:R-:W-:Y:S05]  /*5420*/  BRA `(.L_x_5303) ;  /* 0x0000029000007947 */ /* 0x000fea0003800000 */
.L_x_5315:
        /* <DEDUP_REMOVED lines=14> */
.L_x_5329:
[----:B------:R-:W-:Y:S05]  /*5510*/  BSYNC B0 ;  /* 0x0000000000007941 */ /* 0x000fea0003800000 */
.L_x_5328:
[----:B------:R-:W0:Y:S01]  /*5520*/  F2I.FTZ.TRUNC.NTZ R22, R22 ;  /* 0x0000001600167305 */ /* 0x000e22000021f100 */
[----:B------:R-:W-:Y:S05]  /*5530*/  BRA `(.L_x_5303) ;  /* 0x0000018000007947 */ /* 0x000fea0003800000 */
.L_x_5302:
        /* <DEDUP_REMOVED lines=19> */
[----:B012345:R-:W-:Y:S05]  /*5670*/  CALL.ABS.NOINC R14 ;  /* 0x000000000e007343 */ /* 0x03ffea0003c00000 */
[----:B------:R-:W-:Y:S05]  /*5680*/  BRA `(.L_x_5303) ;  /* 0x0000003000007947 */ /* 0x000fea0003800000 */
.L_x_5327:
[----:B------:R0:W5:Y:S01]  /*5690*/  LDG.E R22, [R4.64] ;  /* 0x0000002404167981 */ /* 0x000162000c1e1900 */
[----:B------:R-:W-:Y:S05]  /*56a0*/  BRA `(.L_x_5303) ;  /* 0x0000001000007947 */ /* 0x000fea0003800000 */
.L_x_5326:
[----:B------:R0:W5:Y:S02]  /*56b0*/  LDG.E R22, [R4.64] ;  /* 0x0000002404167981 */ /* 0x000164000c1e1900 */
.L_x_5303:
[----:B------:R-:W-:-:S03]  /*56c0*/  IADD3 R17, R17, 0x80, RZ ;  /* 0x0000008011117810 */ /* 0x000fc60007ffe0ff */
.L_x_5265:
[----:B------:R-:W-:Y:S05]  /*56d0*/  BSYNC B6 ;  /* 0x0000000000067941 */ /* 0x000fea0003800000 */
.L_x_5264:
[----:B------:R-:W-:Y:S01]  /*56e0*/  ISETP.GE.AND P0, PT, R17, R16, PT ;  /* 0x000000101100720c */ /* 0x000fe20003f06270 */
[----:B------:R-:W-:Y:S01]  /*56f0*/  BSSY B6, `(.L_x_5330) ;  /* 0x00001c7000067945 */ /* 0x000fe20003800000 */
[----:B0-----:R-:W-:-:S11]  /*5700*/  IMAD.MOV.U32 R23, RZ, RZ, RZ ;  /* 0x000000ffff177224 */ /* 0x001fd600078e00ff */
[----:B------:R-:W-:Y:S05]  /*5710*/  @P0 BRA `(.L_x_5331) ;  /* 0x00001c4000000947 */ /* 0x000fea0003800000 */
[----:B------:R-:W-:Y:S01]  /*5720*/  PRMT R0, R28, 0x9910, RZ ;  /* 0x000099101c007816 */ /* 0x000fe200000000ff */
        /* <DEDUP_REMOVED lines=16> */
.L_x_5335:
[----:B------:R0:W5:Y:S01]  /*5830*/  LDG.E.U8 R23, [R4.64] ;  /* 0x0000002404177981 */ /* 0x000162000c1e1100 */
[----:B------:R-:W-:Y:S05]  /*5840*/  BRA `(.L_x_5337) ;  /* 0x00000d0000007947 */ /* 0x000fea0003800000 */
.L_x_5334:
        /* <DEDUP_REMOVED lines=8> */
.L_x_5339:
[----:B------:R0:W5:Y:S01]  /*58d0*/  LDG.E R23, [R4.64] ;  /* 0x0000002404177981 */ /* 0x000162000c1e1900 */
[----:B------:R-:W-:Y:S05]  /*58e0*/  BRA `(.L_x_5337) ;  /* 0x00000c6000007947 */ /* 0x000fea0003800000 */
.L_x_5338:
[----:B------:R0:W5:Y:S01]  /*58f0*/  LDG.E.S16 R23, [R4.64] ;  /* 0x0000002404177981 */ /* 0x000162000c1e1700 */
[----:B------:R-:W-:Y:S05]  /*5900*/  BRA `(.L_x_5337) ;  /* 0x00000c4000007947 */ /* 0x000fea0003800000 */
.L_x_5333:
        /* <DEDUP_REMOVED lines=9> */
.L_x_5341:
[----:B----4-:R-:W4:Y:S02]  /*59a0*/  LDG.E.U16 R4, [R4.64] ;  /* 0x0000002404047981 */ /* 0x010f24000c1e1500 */
[----:B----4-:R-:W-:-:S06]  /*59b0*/  HADD2.F32 R23, -RZ, R4.H0_H0 ;  /* 0x20000004ff177230 */ /* 0x010fcc0000004100 */
[----:B------:R-:W0:Y:S01]  /*59c0*/  F2I.FTZ.TRUNC.NTZ R23, R23 ;  /* 0x0000001700177305 */ /* 0x000e22000021f100 */
[----:B------:R-:W-:Y:S05]  /*59d0*/  BRA `(.L_x_5337) ;  /* 0x00000b7000007947 */ /* 0x000fea0003800000 */
.L_x_5340:
        /* <DEDUP_REMOVED lines=9> */
.L_x_5343:
[----:B----4-:R-:W4:Y:S02]  /*5a70*/  LDG.E.U16 R4, [R4.64] ;  /* 0x0000002404047981 */ /* 0x010f24000c1e1500 */
[----:B----4-:R-:W-:-:S06]  /*5a80*/  HADD2.F32 R23, -RZ, R4.H0_H0 ;  /* 0x20000004ff177230 */ /* 0x010fcc0000004100 */
[----:B------:R-:W0:Y:S01]  /*5a90*/  F2I.FTZ.TRUNC.NTZ R23, R23 ;  /* 0x0000001700177305 */ /* 0x000e22000021f100 */
[----:B------:R-:W-:Y:S05]  /*5aa0*/  BRA `(.L_x_5337) ;  /* 0x00000aa000007947 */ /* 0x000fea0003800000 */
.L_x_5342:
[----:B----4-:R-:W4:Y:S02]  /*5ab0*/  LDG.E.64 R4, [R4.64] ;  /* 0x0000002404047981 */ /* 0x010f24000c1e1b00 */
[----:B----4-:R0:W4:Y:S01]  /*5ac0*/  F2I.F64.TRUNC R23, R4 ;  /* 0x0000000400177311 */ /* 0x010122000030d100 */
[----:B------:R-:W-:Y:S05]  /*5ad0*/  BRA `(.L_x_5337) ;  /* 0x00000a7000007947 */ /* 0x000fea0003800000 */
.L_x_5332:
        /* <DEDUP_REMOVED lines=12> */
.L_x_5346:
[----:B----4-:R-:W4:Y:S02]  /*5ba0*/  LDG.E.64 R4, [R4.64] ;  /* 0x0000002404047981 */ /* 0x010f24000c1e1b00 */
[----:B----4-:R0:W4:Y:S01]  /*5bb0*/  F2I.F64.TRUNC R23, R4 ;  /* 0x0000000400177311 */ /* 0x010122000030d100 */
[----:B------:R-:W-:Y:S05]  /*5bc0*/  BRA `(.L_x_5337) ;  /* 0x0000098000007947 */ /* 0x000fea0003800000 */
.L_x_5345:
        /* <DEDUP_REMOVED lines=27> */
.L_x_5348:
        /* <DEDUP_REMOVED lines=14> */
.L_x_5347:
[----:B----4-:R-:W4:Y:S02]  /*5e60*/  LDG.E.U16 R23, [R4.64] ;  /* 0x0000002404177981 */ /* 0x010f24000c1e1500 */
[----:B----4-:R-:W-:-:S06]  /*5e70*/  PRMT R23, RZ, 0x5410, R23 ;  /* 0x00005410ff177816 */ /* 0x010fcc0000000017 */
[----:B------:R-:W0:Y:S01]  /*5e80*/  F2I.FTZ.TRUNC.NTZ R23, R23 ;  /* 0x0000001700177305 */ /* 0x000e22000021f100 */
[----:B------:R-:W-:Y:S05]  /*5e90*/  BRA `(.L_x_5337) ;  /* 0x000006b000007947 */ /* 0x000fea0003800000 */
.L_x_5344:
        /* <DEDUP_REMOVED lines=10> */
.L_x_5351:
        /* <DEDUP_REMOVED lines=21> */
.L_x_5355:
[----:B------:R-:W-:Y:S05]  /*6090*/  BSYNC B1 ;  /* 0x0000000000017941 */ /* 0x000fea0003800000 */
.L_x_5354:
[----:B------:R-:W-:Y:S01]  /*60a0*/  IMAD.SHL.U32 R3, R3, 0x100000, RZ ;  /* 0x0010000003037824 */ /* 0x000fe200078e00ff */
[----:B------:R-:W-:-:S04]  /*60b0*/  LEA R0, R0, 0x3b800000, 0x17 ;  /* 0x3b80000000007811 */ /* 0x000fc800078eb8ff */
[----:B------:R-:W-:Y:S02]  /*60c0*/  LOP3.LUT R23, R0, R3, R23, 0xfe, !PT ;  /* 0x0000000300177212 */ /* 0x000fe400078efe17 */
.L_x_5353:
[----:B------:R-:W-:Y:S05]  /*60d0*/  BSYNC B0 ;  /* 0x0000000000007941 */ /* 0x000fea0003800000 */
.L_x_5352:
[----:B------:R-:W0:Y:S01]  /*60e0*/  F2I.FTZ.TRUNC.NTZ R23, R23 ;  /* 0x0000001700177305 */ /* 0x000e22000021f100 */
[----:B------:R-:W-:Y:S05]  /*60f0*/  BRA `(.L_x_5337) ;  /* 0x0000045000007947 */ /* 0x000fea0003800000 */
.L_x_5350:
        /* <DEDUP_REMOVED lines=21> */
.L_x_5359:
[----:B------:R-:W-:Y:S05]  /*6250*/  BSYNC B1 ;  /* 0x0000000000017941 */ /* 0x000fea0003800000 */
.L_x_5358:
[----:B------:R-:W-:Y:S01]  /*6260*/  IMAD.SHL.U32 R3, R3, 0x200000, RZ ;  /* 0x0020000003037824 */ /* 0x000fe200078e00ff */
[----:B------:R-:W-:-:S04]  /*6270*/  LEA R0, R0, 0x37800000, 0x17 ;  /* 0x3780000000007811 */ /* 0x000fc800078eb8ff */
[----:B------:R-:W-:Y:S02]  /*6280*/  LOP3.LUT R23, R0, R3, R23, 0xfe, !PT ;  /* 0x0000000300177212 */ /* 0x000fe400078efe17 */
.L_x_5357:
[----:B------:R-:W-:Y:S05]  /*6290*/  BSYNC B0 ;  /* 0x0000000000007941 */ /* 0x000fea0003800000 */
.L_x_5356:
[----:B------:R-:W0:Y:S01]  /*62a0*/  F2I.FTZ.TRUNC.NTZ R23, R23 ;  /* 0x0000001700177305 */ /* 0x000e22000021f100 */
[----:B------:R-:W-:Y:S05]  /*62b0*/  BRA `(.L_x_5337) ;  /* 0x0000029000007947 */ /* 0x000fea0003800000 */
.L_x_5349:
        /* <DEDUP_REMOVED lines=14> */
.L_x_5363:
[----:B------:R-:W-:Y:S05]  /*63a0*/  BSYNC B0 ;  /* 0x0000000000007941 */ /* 0x000fea0003800000 */
.L_x_5362:
[----:B------:R-:W0:Y:S01]  /*63b0*/  F2I.FTZ.TRUNC.NTZ R23, R23 ;  /* 0x0000001700177305 */ /* 0x000e22000021f100 */
[----:B------:R-:W-:Y:S05]  /*63c0*/  BRA `(.L_x_5337) ;  /* 0x0000018000007947 */ /* 0x000fea0003800000 */
.L_x_5336:
        /* <DEDUP_REMOVED lines=21> */
.L_x_5361:
[----:B------:R0:W5:Y:S01]  /*6520*/  LDG.E R23, [R4.64] ;  /* 0x0000002404177981 */ /* 0x000162000c1e1900 */
[----:B------:R-:W-:Y:S05]  /*6530*/  BRA `(.L_x_5337) ;  /* 0x0000001000007947 */ /* 0x000fea0003800000 */
.L_x_5360:
[----:B------:R0:W5:Y:S02]  /*6540*/  LDG.E R23, [R4.64] ;  /* 0x0000002404177981 */ /* 0x000164000c1e1900 */
.L_x_5337:
        /* <DEDUP_REMOVED lines=16> */
.L_x_5367:
[----:B------:R0:W5:Y:S01]  /*6650*/  LDG.E.U8 R18, [R4.64] ;  /* 0x0000002404127981 */ /* 0x000162000c1e1100 */
[----:B------:R-:W-:Y:S05]  /*6660*/  BRA `(.L_x_5331) ;  /* 0x00000cf000007947 */ /* 0x000fea0003800000 */
.L_x_5366:
        /* <DEDUP_REMOVED lines=8> */
.L_x_5370:
[----:B------:R0:W5:Y:S01]  /*66f0*/  LDG.E R18, [R4.64] ;  /* 0x0000002404127981 */ /* 0x000162000c1e1900 */
[----:B------:R-:W-:Y:S05]  /*6700*/  BRA `(.L_x_5331) ;  /* 0x00000c5000007947 */ /* 0x000fea0003800000 */
.L_x_5369:
[----:B------:R0:W5:Y:S01]  /*6710*/  LDG.E.S16 R18, [R4.64] ;  /* 0x0000002404127981 */ /* 0x000162000c1e1700 */
[----:B------:R-:W-:Y:S05]  /*6720*/  BRA `(.L_x_5331) ;  /* 0x00000c3000007947 */ /* 0x000fea0003800000 */
.L_x_5365:
        /* <DEDUP_REMOVED lines=9> */
.L_x_5372:
[----:B----4-:R-:W4:Y:S02]  /*67c0*/  LDG.E.U16 R4, [R4.64] ;  /* 0x0000002404047981 */ /* 0x010f24000c1e1500 */
[----:B----4-:R-:W-:-:S06]  /*67d0*/  HADD2.F32 R18, -RZ, R4.H0_H0 ;  /* 0x20000004ff127230 */ /* 0x010fcc0000004100 */
[----:B------:R-:W0:Y:S01]  /*67e0*/  F2I.FTZ.TRUNC.NTZ R18, R18 ;  /* 0x0000001200127305 */ /* 0x000e22000021f100 */
[----:B------:R-:W-:Y:S05]  /*67f0*/  BRA `(.L_x_5331) ;  /* 0x00000b6000007947 */ /* 0x000fea0003800000 */
.L_x_5371:
        /* <DEDUP_REMOVED lines=9> */
.L_x_5374:
[----:B----4-:R-:W4:Y:S02]  /*6890*/  LDG.E.U16 R4, [R4.64] ;  /* 0x0000002404047981 */ /* 0x010f24000c1e1500 */
[----:B----4-:R-:W-:-:S06]  /*68a0*/  HADD2.F32 R18, -RZ, R4.H0_H0 ;  /* 0x20000004ff127230 */ /* 0x010fcc0000004100 */
[----:B------:R-:W0:Y:S01]  /*68b0*/  F2I.FTZ.TRUNC.NTZ R18, R18 ;  /* 0x0000001200127305 */ /* 0x000e22000021f100 */
[----:B------:R-:W-:Y:S05]  /*68c0*/  BRA `(.L_x_5331) ;  /* 0x00000a9000007947 */ /* 0x000fea0003800000 */
.L_x_5373:
[----:B----4-:R-:W4:Y:S02]  /*68d0*/  LDG.E.64 R18, [R4.64] ;  /* 0x0000002404127981 */ /* 0x010f24000c1e1b00 */
[----:B----4-:R0:W4:Y:S01]  /*68e0*/  F2I.F64.TRUNC R18, R18 ;  /* 0x0000001200127311 */ /* 0x010122000030d100 */
[----:B------:R-:W-:Y:S05]  /*68f0*/  BRA `(.L_x_5331) ;  /* 0x00000a6000007947 */ /* 0x000fea0003800000 */
.L_x_5364:
        /* <DEDUP_REMOVED lines=12> */
.L_x_5377:
[----:B----4-:R-:W4:Y:S02]  /*69c0*/  LDG.E.64 R4, [R4.64] ;  /* 0x0000002404047981 */ /* 0x010f24000c1e1b00 */
[----:B----4-:R0:W4:Y:S01]  /*69d0*/  F2I.F64.TRUNC R18, R4 ;  /* 0x0000000400127311 */ /* 0x010122000030d100 */
[----:B------:R-:W-:Y:S05]  /*69e0*/  BRA `(.L_x_5331) ;  /* 0x0000097000007947 */ /* 0x000fea0003800000 */
.L_x_5376:
        /* <DEDUP_REMOVED lines=27> */
.L_x_5379:
        /* <DEDUP_REMOVED lines=14> */
.L_x_5378:
[----:B----4-:R-:W4:Y:S02]  /*6c80*/  LDG.E.U16 R18, [R4.64] ;  /* 0x0000002404127981 */ /* 0x010f24000c1e1500 */
[----:B----4-:R-:W-:-:S06]  /*6c90*/  PRMT R18, RZ, 0x5410, R18 ;  /* 0x00005410ff127816 */ /* 0x010fcc0000000012 */
[----:B------:R-:W0:Y:S01]  /*6ca0*/  F2I.FTZ.TRUNC.NTZ R18, R18 ;  /* 0x0000001200127305 */ /* 0x000e22000021f100 */
[----:B------:R-:W-:Y:S05]  /*6cb0*/  BRA `(.L_x_5331) ;  /* 0x000006a000007947 */ /* 0x000fea0003800000 */
.L_x_5375:
        /* <DEDUP_REMOVED lines=10> */
.L_x_5382:
        /* <DEDUP_REMOVED lines=21> */
.L_x_5386:
[----:B------:R-:W-:Y:S05]  /*6eb0*/  BSYNC B1 ;  /* 0x0000000000017941 */ /* 0x000fea0003800000 */
.L_x_5385:
[----:B------:R-:W-:Y:S01]  /*6ec0*/  IMAD.SHL.U32 R3, R3, 0x100000, RZ ;  /* 0x0010000003037824 */ /* 0x000fe200078e00ff */
[----:B------:R-:W-:-:S04]  /*6ed0*/  LEA R5, R0, 0x3b800000, 0x17 ;  /* 0x3b80000000057811 */ /* 0x000fc800078eb8ff */
[----:B------:R-:W-:Y:S02]  /*6ee0*/  LOP3.LUT R18, R5, R3, R18, 0xfe, !PT ;  /* 0x0000000305127212 */ /* 0x000fe400078efe12 */
.L_x_5384:
[----:B------:R-:W-:Y:S05]  /*6ef0*/  BSYNC B0 ;  /* 0x0000000000007941 */ /* 0x000fea0003800000 */
.L_x_5383:
[----:B------:R-:W0:Y:S01]  /*6f00*/  F2I.FTZ.TRUNC.NTZ R18, R18 ;  /* 0x0000001200127305 */ /* 0x000e22000021f100 */
[----:B------:R-:W-:Y:S05]  /*6f10*/  BRA `(.L_x_5331) ;  /* 0x0000044000007947 */ /* 0x000fea0003800000 */
.L_x_5381:
        /* <DEDUP_REMOVED lines=21> */
.L_x_5390:
[----:B------:R-:W-:Y:S05]  /*7070*/  BSYNC B1 ;  /* 0x0000000000017941 */ /* 0x000fea0003800000 */
.L_x_5389:
[----:B------:R-:W-:Y:S01]  /*7080*/  IMAD.SHL.U32 R3, R3, 0x200000, RZ ;  /* 0x0020000003037824 */ /* 0x000fe200078e00ff */
[----:B------:R-:W-:-:S04]  /*7090*/  LEA R5, R0, 0x37800000, 0x17 ;  /* 0x3780000000057811 */ /* 0x000fc800078eb8ff */
[----:B------:R-:W-:Y:S02]  /*70a0*/  LOP3.LUT R18, R5, R3, R18, 0xfe, !PT ;  /* 0x0000000305127212 */ /* 0x000fe400078efe12 */
.L_x_5388:
[----:B------:R-:W-:Y:S05]  /*70b0*/  BSYNC B0 ;  /* 0x0000000000007941 */ /* 0x000fea0003800000 */
.L_x_5387:
[----:B------:R-:W0:Y:S01]  /*70c0*/  F2I.FTZ.TRUNC.NTZ R18, R18 ;  /* 0x0000001200127305 */ /* 0x000e22000021f100 */
[----:B------:R-:W-:Y:S05]  /*70d0*/  BRA `(.L_x_5331) ;  /* 0x0000028000007947 */ /* 0x000fea0003800000 */
.L_x_5380:
        /* <DEDUP_REMOVED lines=14> */
.L_x_5394:
[----:B------:R-:W-:Y:S05]  /*71c0*/  BSYNC B0 ;  /* 0x0000000000007941 */ /* 0x000fea0003800000 */
.L_x_5393:
[----:B------:R-:W0:Y:S01]  /*71d0*/  F2I.FTZ.TRUNC.NTZ R18, R18 ;  /* 0x0000001200127305 */ /* 0x000e22000021f100 */
[----:B------:R-:W-:Y:S05]  /*71e0*/  BRA `(.L_x_5331) ;  /* 0x0000017000007947 */ /* 0x000fea0003800000 */
.L_x_5368:
        /* <DEDUP_REMOVED lines=20> */
.L_x_5392:
[----:B------:R0:W5:Y:S01]  /*7330*/  LDG.E R18, [R4.64] ;  /* 0x0000002404127981 */ /* 0x000162000c1e1900 */
[----:B------:R-:W-:Y:S05]  /*7340*/  BRA `(.L_x_5331) ;  /* 0x0000001000007947 */ /* 0x000fea0003800000 */
.L_x_5391:
[----:B------:R0:W5:Y:S02]  /*7350*/  LDG.E R18, [R4.64] ;  /* 0x0000002404127981 */ /* 0x000164000c1e1900 */
.L_x_5331:
[----:B------:R-:W-:Y:S05]  /*7360*/  BSYNC B6 ;  /* 0x0000000000067941 */ /* 0x000fea0003800000 */
.L_x_5330:
[----:B0-----:R-:W0:Y:S01]  /*7370*/  S2R R19, SR_TID.X ;  /* 0x0000000000137919 */ /* 0x001e220000002100 */
        /* <DEDUP_REMOVED lines=27> */
.L_x_5400:
[----:B------:R0:W-:Y:S01]  /*7530*/  STG.E.U8 [R8.64], R27 ;  /* 0x0000001b08007986 */ /* 0x0001e2000c101124 */
[----:B------:R-:W-:Y:S05]  /*7540*/  BRA `(.L_x_5396) ;  /* 0x00000d9000007947 */ /* 0x000fea0003800000 */
.L_x_5399:
        /* <DEDUP_REMOVED lines=10> */
.L_x_5403:
[----:B------:R0:W-:Y:S01]  /*75f0*/  STG.E [R8.64], R27 ;  /* 0x0000001b08007986 */ /* 0x0001e2000c101924 */
[----:B------:R-:W-:Y:S05]  /*7600*/  BRA `(.L_x_5396) ;  /* 0x00000cd000007947 */ /* 0x000fea0003800000 */
.L_x_5402:
[----:B------:R0:W-:Y:S01]  /*7610*/  STG.E.U16 [R8.64], R27 ;  /* 0x0000001b08007986 */ /* 0x0001e2000c101524 */
[----:B------:R-:W-:Y:S05]  /*7620*/  BRA `(.L_x_5396) ;  /* 0x00000cb000007947 */ /* 0x000fea0003800000 */
.L_x_5398:
        /* <DEDUP_REMOVED lines=9> */
.L_x_5405:
[----:B------:R-:W0:Y:S02]  /*76c0*/  I2F R0, R27 ;  /* 0x0000001b00007306 */ /* 0x000e240000201400 */
[----:B0-----:R-:W-:-:S05]  /*76d0*/  F2FP.PACK_AB R0, RZ, R0 ;  /* 0x00000000ff00723e */ /* 0x001fca00000000ff */
[----:B------:R0:W-:Y:S01]  /*76e0*/  STG.E.U16 [R8.64], R0 ;  /* 0x0000000008007986 */ /* 0x0001e2000c101524 */
[----:B------:R-:W-:Y:S05]  /*76f0*/  BRA `(.L_x_5396) ;  /* 0x00000be000007947 */ /* 0x000fea0003800000 */
.L_x_5404:
        /* <DEDUP_REMOVED lines=10> */
.L_x_5407:
[----:B------:R-:W0:Y:S02]  /*77a0*/  I2F R27, R27 ;  /* 0x0000001b001b7306 */ /* 0x000e240000201400 */
[----:B0-----:R-:W-:-:S04]  /*77b0*/  F2FP.PACK_AB R3, RZ, R27 ;  /* 0x0000001bff03723e */ /* 0x001fc800000000ff */
[----:B------:R-:W-:-:S05]  /*77c0*/  PRMT R3, R3, 0x5410, RZ ;  /* 0x0000541003037816 */ /* 0x000fca00000000ff */
[----:B------:R0:W-:Y:S01]  /*77d0*/  STG.E [R8.64], R3 ;  /* 0x0000000308007986 */ /* 0x0001e2000c101924 */
[----:B------:R-:W-:Y:S05]  /*77e0*/  BRA `(.L_x_5396) ;  /* 0x00000af000007947 */ /* 0x000fea0003800000 */
.L_x_5406:
[----:B------:R-:W0:Y:S02]  /*77f0*/  I2F.F64 R4, R27 ;  /* 0x0000001b00047312 */ /* 0x000e240000201c00 */
[----:B0-----:R0:W-:Y:S01]  /*7800*/  STG.E.64 [R8.64], R4 ;  /* 0x0000000408007986 */ /* 0x0011e2000c101b24 */
[----:B------:R-:W-:Y:S05]  /*7810*/  BRA `(.L_x_5396) ;  /* 0x00000ac000007947 */ /* 0x000fea0003800000 */
.L_x_5397:
        /* <DEDUP_REMOVED lines=12> */
.L_x_5410:
[----:B------:R-:W0:Y:S01]  /*78e0*/  I2F.F64 R4, R27 ;  /* 0x0000001b00047312 */ /* 0x000e220000201c00 */
[----:B------:R-:W-:-:S05]  /*78f0*/  CS2R R6, SRZ ;  /* 0x0000000000067805 */ /* 0x000fca000001ff00 */
[----:B0-----:R0:W-:Y:S01]  /*7900*/  STG.E.128 [R8.64], R4 ;  /* 0x0000000408007986 */ /* 0x0011e2000c101d24 */
[----:B------:R-:W-:Y:S05]  /*7910*/  BRA `(.L_x_5396) ;  /* 0x000009c000007947 */ /* 0x000fea0003800000 */
.L_x_5409:
        /* <DEDUP_REMOVED lines=21> */
.L_x_5414:
[----:B------:R-:W-:Y:S05]  /*7a70*/  BSYNC B0 ;  /* 0x0000000000007941 */ /* 0x000fea0003800000 */
.L_x_5413:
[----:B------:R-:W-:-:S05]  /*7a80*/  LOP3.LUT R5, R0, R5, RZ, 0xfc, !PT ;  /* 0x0000000500057212 */ /* 0x000fca00078efcff */
[----:B------:R0:W-:Y:S01]  /*7a90*/  STG.E.U8 [R8.64], R5 ;  /* 0x0000000508007986 */ /* 0x0001e2000c101124 */
[----:B------:R-:W-:Y:S05]  /*7aa0*/  BRA `(.L_x_5396) ;  /* 0x0000083000007947 */ /* 0x000fea0003800000 */
.L_x_5412:
        /* <DEDUP_REMOVED lines=13> */
.L_x_5416:
[----:B------:R-:W-:Y:S01]  /*7b80*/  IMAD.MOV.U32 R0, RZ, RZ, 0x7f ;  /* 0x0000007fff007424 */ /* 0x000fe200078e00ff */
[----:B------:R-:W-:-:S04]  /*7b90*/  ISETP.GT.U32.AND P0, PT, R3, 0x7f800000, PT ;  /* 0x7f8000000300780c */ /* 0x000fc80003f04070 */
[----:B------:R-:W-:-:S04]  /*7ba0*/  SEL R0, R0, 0x7c, P0 ;  /* 0x0000007c00007807 */ /* 0x000fc80000000000 */
.L_x_5417:
[----:B------:R-:W-:Y:S05]  /*7bb0*/  BSYNC B0 ;  /* 0x0000000000007941 */ /* 0x000fea0003800000 */
.L_x_5415:
[----:B------:R-:W-:-:S04]  /*7bc0*/  LOP3.LUT R3, R27, 0x80000000, RZ, 0xc0, !PT ;  /* 0x800000001b037812 */ /* 0x000fc800078ec0ff */
[----:B------:R-:W-:-:S04]  /*7bd0*/  SHF.R.U32.HI R3, RZ, 0x18, R3 ;  /* 0x00000018ff037819 */ /* 0x000fc80000011603 */
[----:B------:R-:W-:-:S05]  /*7be0*/  LOP3.LUT R3, R0, R3, RZ, 0xfc, !PT ;  /* 0x0000000300037212 */ /* 0x000fca00078efcff */
[----:B------:R0:W-:Y:S01]  /*7bf0*/  STG.E.U8 [R8.64], R3 ;  /* 0x0000000308007986 */ /* 0x0001e2000c101124 */
[----:B------:R-:W-:Y:S05]  /*7c00*/  BRA `(.L_x_5396) ;  /* 0x000006d000007947 */ /* 0x000fea0003800000 */
.L_x_5411:
[----:B------:R-:W0:Y:S02]  /*7c10*/  I2F R0, R27 ;  /* 0x0000001b00007306 */ /* 0x000e240000201400 */
[----:B0-----:R-:W-:-:S05]  /*7c20*/  F2FP.BF16.PACK_AB R0, RZ, R0 ;  /* 0x00000000ff00723e */ /* 0x001fca00000010ff */
[----:B------:R0:W-:Y:S01]  /*7c30*/  STG.E.U16 [R8.64], R0 ;  /* 0x0000000008007986 */ /* 0x0001e2000c101524 */
[----:B------:R-:W-:Y:S05]  /*7c40*/  BRA `(.L_x_5396) ;  /* 0x0000069000007947 */ /* 0x000fea0003800000 */
.L_x_5408:
        /* <DEDUP_REMOVED lines=10> */
.L_x_5420:
        /* <DEDUP_REMOVED lines=17> */
.L_x_5423:
[----:B------:R-:W-:-:S04]  /*7e00*/  LOP3.LUT R3, R27, 0x80000000, RZ, 0xc0, !PT ;  /* 0x800000001b037812 */ /* 0x000fc800078ec0ff */
[----:B------:R-:W-:-:S04]  /*7e10*/  SHF.R.U32.HI R3, RZ, 0x18, R3 ;  /* 0x00000018ff037819 */ /* 0x000fc80000011603 */
[----:B------:R-:W-:-:S04]  /*7e20*/  LOP3.LUT R0, R0, R3, RZ, 0xfc, !PT ;  /* 0x0000000300007212 */ /* 0x000fc800078efcff */
[----:B------:R-:W-:Y:S02]  /*7e30*/  PRMT R4, R0, 0x7610, R4 ;  /* 0x0000761000047816 */ /* 0x000fe40000000004 */
.L_x_5422:
[----:B------:R-:W-:Y:S05]  /*7e40*/  BSYNC B0 ;  /* 0x0000000000007941 */ /* 0x000fea0003800000 */
.L_x_5421:
[----:B------:R0:W-:Y:S01]  /*7e50*/  STG.E.U8 [R8.64], R4 ;  /* 0x0000000408007986 */ /* 0x0001e2000c101124 */
[----:B------:R-:W-:Y:S05]  /*7e60*/  BRA `(.L_x_5396) ;  /* 0x0000047000007947 */ /* 0x000fea0003800000 */
.L_x_5419:
        /* <DEDUP_REMOVED lines=17> */
.L_x_5426:
[----:B------:R-:W-:-:S04]  /*7f80*/  LOP3.LUT R3, R27, 0x80000000, RZ, 0xc0, !PT ;  /* 0x800000001b037812 */ /* 0x000fc800078ec0ff */
[----:B------:R-:W-:-:S04]  /*7f90*/  SHF.R.U32.HI R3, RZ, 0x18, R3 ;  /* 0x00000018ff037819 */ /* 0x000fc80000011603 */
[----:B------:R-:W-:-:S04]  /*7fa0*/  LOP3.LUT R0, R0, R3, RZ, 0xfc, !PT ;  /* 0x0000000300007212 */ /* 0x000fc800078efcff */
[----:B------:R-:W-:Y:S02]  /*7fb0*/  PRMT R4, R0, 0x7610, R4 ;  /* 0x0000761000047816 */ /* 0x000fe40000000004 */
.L_x_5425:
[----:B------:R-:W-:Y:S05]  /*7fc0*/  BSYNC B0 ;  /* 0x0000000000007941 */ /* 0x000fea0003800000 */
.L_x_5424:
[----:B------:R0:W-:Y:S01]  /*7fd0*/  STG.E.U8 [R8.64], R4 ;  /* 0x0000000408007986 */ /* 0x0001e2000c101124 */
[----:B------:R-:W-:Y:S05]  /*7fe0*/  BRA `(.L_x_5396) ;  /* 0x000002f000007947 */ /* 0x000fea0003800000 */
.L_x_5418:
        /* <DEDUP_REMOVED lines=22> */
.L_x_5401:
        /* <DEDUP_REMOVED lines=20> */
.L_x_5428:
[--C-:B------:R-:W-:Y:S01]  /*8290*/  SHF.R.S32.HI R5, RZ, 0x1f, R27.reuse ;  /* 0x0000001fff057819 */ /* 0x100fe2000001141b */
[----:B------:R-:W-:-:S05]  /*82a0*/  IMAD.MOV.U32 R4, RZ, RZ, R27 ;  /* 0x000000ffff047224 */ /* 0x000fca00078e001b */
[----:B------:R0:W-:Y:S01]  /*82b0*/  STG.E.64 [R8.64], R4 ;  /* 0x0000000408007986 */ /* 0x0001e2000c101b24 */
[----:B------:R-:W-:Y:S05]  /*82c0*/  BRA `(.L_x_5396) ;  /* 0x0000001000007947 */ /* 0x000fea0003800000 */
.L_x_5427:
[----:B------:R0:W-:Y:S02]  /*82d0*/  STG.E [R8.64], R27 ;  /* 0x0000001b08007986 */ /* 0x0001e4000c101924 */
.L_x_5396:
[----:B------:R-:W-:Y:S05]  /*82e0*/  BSYNC B6 ;  /* 0x0000000000067941 */ /* 0x000fea0003800000 */
.L_x_5395:
        /* <DEDUP_REMOVED lines=21> */
.L_x_5434:
[----:B------:R0:W-:Y:S01]  /*8440*/  STG.E.U8 [R8.64], R24 ;  /* 0x0000001808007986 */ /* 0x0001e2000c101124 */
[----:B------:R-:W-:Y:S05]  /*8450*/  BRA `(.L_x_5436) ;  /* 0x00000d7000007947 */ /* 0x000fea0003800000 */
.L_x_5433:
        /* <DEDUP_REMOVED lines=9> */
.L_x_5438:
[----:B------:R0:W-:Y:S01]  /*84f0*/  STG.E [R8.64], R24 ;  /* 0x0000001808007986 */ /* 0x0001e2000c101924 */
[----:B------:R-:W-:Y:S05]  /*8500*/  BRA `(.L_x_5436) ;  /* 0x00000cc000007947 */ /* 0x000fea0003800000 */
.L_x_5437:
[----:B------:R0:W-:Y:S01]  /*8510*/  STG.E.U16 [R8.64], R24 ;  /* 0x0000001808007986 */ /* 0x0001e2000c101524 */
[----:B------:R-:W-:Y:S05]  /*8520*/  BRA `(.L_x_5436) ;  /* 0x00000ca000007947 */ /* 0x000fea0003800000 */
.L_x_5432:
        /* <DEDUP_REMOVED lines=9> */
.L_x_5440:
[----:B------:R-:W0:Y:S02]  /*85c0*/  I2F R0, R24 ;  /* 0x0000001800007306 */ /* 0x000e240000201400 */
[----:B0-----:R-:W-:-:S05]  /*85d0*/  F2FP.PACK_AB R0, RZ, R0 ;  /* 0x00000000ff00723e */ /* 0x001fca00000000ff */
[----:B------:R0:W-:Y:S01]  /*85e0*/  STG.E.U16 [R8.64], R0 ;  /* 0x0000000008007986 */ /* 0x0001e2000c101524 */
[----:B------:R-:W-:Y:S05]  /*85f0*/  BRA `(.L_x_5436) ;  /* 0x00000bd000007947 */ /* 0x000fea0003800000 */
.L_x_5439:
        /* <DEDUP_REMOVED lines=10> */
.L_x_5442:
[----:B------:R-:W0:Y:S02]  /*86a0*/  I2F R24, R24 ;  /* 0x0000001800187306 */ /* 0x000e240000201400 */
[----:B0-----:R-:W-:-:S04]  /*86b0*/  F2FP.PACK_AB R3, RZ, R24 ;  /* 0x00000018ff03723e */ /* 0x001fc800000000ff */
[----:B------:R-:W-:-:S05]  /*86c0*/  PRMT R3, R3, 0x5410, RZ ;  /* 0x0000541003037816 */ /* 0x000fca00000000ff */
[----:B------:R0:W-:Y:S01]  /*86d0*/  STG.E [R8.64], R3 ;  /* 0x0000000308007986 */ /* 0x0001e2000c101924 */
[----:B------:R-:W-:Y:S05]  /*86e0*/  BRA `(.L_x_5436) ;  /* 0x00000ae000007947 */ /* 0x000fea0003800000 */
.L_x_5441:
[----:B------:R-:W0:Y:S02]  /*86f0*/  I2F.F64 R24, R24 ;  /* 0x0000001800187312 */ /* 0x000e240000201c00 */
[----:B0-----:R0:W-:Y:S01]  /*8700*/  STG.E.64 [R8.64], R24 ;  /* 0x0000001808007986 */ /* 0x0011e2000c101b24 */
[----:B------:R-:W-:Y:S05]  /*8710*/  BRA `(.L_x_5436) ;  /* 0x00000ab000007947 */ /* 0x000fea0003800000 */
.L_x_5431:
        /* <DEDUP_REMOVED lines=12> */
.L_x_5445:
[----:B------:R-:W0:Y:S01]  /*87e0*/  I2F.F64 R4, R24 ;  /* 0x0000001800047312 */ /* 0x000e220000201c00 */
[----:B------:R-:W-:-:S05]  /*87f0*/  CS2R R6, SRZ ;  /* 0x0000000000067805 */ /* 0x000fca000001ff00 */
[----:B0-----:R0:W-:Y:S01]  /*8800*/  STG.E.128 [R8.64], R4 ;  /* 0x0000000408007986 */ /* 0x0011e2000c101d24 */
[----:B------:R-:W-:Y:S05]  /*8810*/  BRA `(.L_x_5436) ;  /* 0x000009b000007947 */ /* 0x000fea0003800000 */
.L_x_5444:
        /* <DEDUP_REMOVED lines=21> */
.L_x_5449:
[----:B------:R-:W-:Y:S05]  /*8970*/  BSYNC B0 ;  /* 0x0000000000007941 */ /* 0x000fea0003800000 */
.L_x_5448:
[----:B------:R-:W-:-:S05]  /*8980*/  LOP3.LUT R5, R0, R5, RZ, 0xfc, !PT ;  /* 0x0000000500057212 */ /* 0x000fca00078efcff */
[----:B------:R0:W-:Y:S01]  /*8990*/  STG.E.U8 [R8.64], R5 ;  /* 0x0000000508007986 */ /* 0x0001e2000c101124 */
[----:B------:R-:W-:Y:S05]  /*89a0*/  BRA `(.L_x_5436) ;  /* 0x0000082000007947 */ /* 0x000fea0003800000 */
.L_x_5447:
        /* <DEDUP_REMOVED lines=13> */
.L_x_5451:
[----:B------:R-:W-:Y:S01]  /*8a80*/  IMAD.MOV.U32 R0, RZ, RZ, 0x7f ;  /* 0x0000007fff007424 */ /* 0x000fe200078e00ff */
[----:B------:R-:W-:-:S04]  /*8a90*/  ISETP.GT.U32.AND P0, PT, R3, 0x7f800000, PT ;  /* 0x7f8000000300780c */ /* 0x000fc80003f04070 */
[----:B------:R-:W-:-:S04]  /*8aa0*/  SEL R0, R0, 0x7c, P0 ;  /* 0x0000007c00007807 */ /* 0x000fc80000000000 */
.L_x_5452:
[----:B------:R-:W-:Y:S05]  /*8ab0*/  BSYNC B0 ;  /* 0x0000000000007941 */ /* 0x000fea0003800000 */
.L_x_5450:
[----:B------:R-:W-:-:S04]  /*8ac0*/  LOP3.LUT R3, R5, 0x80000000, RZ, 0xc0, !PT ;  /* 0x8000000005037812 */ /* 0x000fc800078ec0ff */
[----:B------:R-:W-:-:S04]  /*8ad0*/  SHF.R.U32.HI R3, RZ, 0x18, R3 ;  /* 0x00000018ff037819 */ /* 0x000fc80000011603 */
[----:B------:R-:W-:-:S05]  /*8ae0*/  LOP3.LUT R3, R0, R3, RZ, 0xfc, !PT ;  /* 0x0000000300037212 */ /* 0x000fca00078efcff */
[----:B------:R0:W-:Y:S01]  /*8af0*/  STG.E.U8 [R8.64], R3 ;  /* 0x0000000308007986 */ /* 0x0001e2000c101124 */
[----:B------:R-:W-:Y:S05]  /*8b00*/  BRA `(.L_x_5436) ;  /* 0x000006c000007947 */ /* 0x000fea0003800000 */
.L_x_5446:
[----:B------:R-:W0:Y:S02]  /*8b10*/  I2F R0, R24 ;  /* 0x0000001800007306 */ /* 0x000e240000201400 */
[----:B0-----:R-:W-:-:S05]  /*8b20*/  F2FP.BF16.PACK_AB R0, RZ, R0 ;  /* 0x00000000ff00723e */ /* 0x001fca00000010ff */
[----:B------:R0:W-:Y:S01]  /*8b30*/  STG.E.U16 [R8.64], R0 ;  /* 0x0000000008007986 */ /* 0x0001e2000c101524 */
[----:B------:R-:W-:Y:S05]  /*8b40*/  BRA `(.L_x_5436) ;  /* 0x0000068000007947 */ /* 0x000fea0003800000 */
.L_x_5443:
        /* <DEDUP_REMOVED lines=10> */
.L_x_5455:
        /* <DEDUP_REMOVED lines=17> */
.L_x_5458:
[----:B------:R-:W-:-:S04]  /*8d00*/  LOP3.LUT R3, R5, 0x80000000, RZ, 0xc0, !PT ;  /* 0x8000000005037812 */ /* 0x000fc800078ec0ff */
[----:B------:R-:W-:-:S04]  /*8d10*/  SHF.R.U32.HI R3, RZ, 0x18, R3 ;  /* 0x00000018ff037819 */ /* 0x000fc80000011603 */
[----:B------:R-:W-:-:S04]  /*8d20*/  LOP3.LUT R0, R0, R3, RZ, 0xfc, !PT ;  /* 0x0000000300007212 */ /* 0x000fc800078efcff */
[----:B------:R-:W-:Y:S02]  /*8d30*/  PRMT R4, R0, 0x7610, R4 ;  /* 0x0000761000047816 */ /* 0x000fe40000000004 */
.L_x_5457:
[----:B------:R-:W-:Y:S05]  /*8d40*/  BSYNC B0 ;  /* 0x0000000000007941 */ /* 0x000fea0003800000 */
.L_x_5456:
[----:B------:R0:W-:Y:S01]  /*8d50*/  STG.E.U8 [R8.64], R4 ;  /* 0x0000000408007986 */ /* 0x0001e2000c101124 */
[----:B------:R-:W-:Y:S05]  /*8d60*/  BRA `(.L_x_5436) ;  /* 0x0000046000007947 */ /* 0x000fea0003800000 */
.L_x_5454:
        /* <DEDUP_REMOVED lines=17> */
.L_x_5461:
[----:B------:R-:W-:-:S04]  /*8e80*/  LOP3.LUT R3, R5, 0x80000000, RZ, 0xc0, !PT ;  /* 0x8000000005037812 */ /* 0x000fc800078ec0ff */
[----:B------:R-:W-:-:S04]  /*8e90*/  SHF.R.U32.HI R3, RZ, 0x18, R3 ;  /* 0x00000018ff037819 */ /* 0x000fc80000011603 */
[----:B------:R-:W-:-:S04]  /*8ea0*/  LOP3.LUT R0, R0, R3, RZ, 0xfc, !PT ;  /* 0x0000000300007212 */ /* 0x000fc800078efcff */
[----:B------:R-:W-:Y:S02]  /*8eb0*/  PRMT R4, R0, 0x7610, R4 ;  /* 0x0000761000047816 */ /* 0x000fe40000000004 */
.L_x_5460:
[----:B------:R-:W-:Y:S05]  /*8ec0*/  BSYNC B0 ;  /* 0x0000000000007941 */ /* 0x000fea0003800000 */
.L_x_5459:
[----:B------:R0:W-:Y:S01]  /*8ed0*/  STG.E.U8 [R8.64], R4 ;  /* 0x0000000408007986 */ /* 0x0001e2000c101124 */
[----:B------:R-:W-:Y:S05]  /*8ee0*/  BRA `(.L_x_5436) ;  /* 0x000002e000007947 */ /* 0x000fea0003800000 */
.L_x_5453:
        /* <DEDUP_REMOVED lines=22> */
.L_x_5435:
        /* <DEDUP_REMOVED lines=20> */
.L_x_5463:
[----:B------:R-:W-:-:S05]  /*9190*/  SHF.R.S32.HI R25, RZ, 0x1f, R24 ;  /* 0x0000001fff197819 */ /* 0x000fca0000011418 */
[----:B------:R0:W-:Y:S01]  /*91a0*/  STG.E.64 [R8.64], R24 ;  /* 0x0000001808007986 */ /* 0x0001e2000c101b24 */
[----:B------:R-:W-:Y:S05]  /*91b0*/  BRA `(.L_x_5436) ;  /* 0x0000001000007947 */ /* 0x000fea0003800000 */
.L_x_5462:
[----:B------:R0:W-:Y:S02]  /*91c0*/  STG.E [R8.64], R24 ;  /* 0x0000001808007986 */ /* 0x0001e4000c101924 */
.L_x_5436:
        /* <DEDUP_REMOVED lines=21> */
.L_x_5467:
[----:B------:R0:W-:Y:S01]  /*9320*/  STG.E.U8 [R8.64], R22 ;  /* 0x0000001608007986 */ /* 0x0001e2000c101124 */
[----:B------:R-:W-:Y:S05]  /*9330*/  BRA `(.L_x_5469) ;  /* 0x00000d7000007947 */ /* 0x000fea0003800000 */
.L_x_5466:
        /* <DEDUP_REMOVED lines=9> */
.L_x_5471:
[----:B------:R0:W-:Y:S01]  /*93d0*/  STG.E [R8.64], R22 ;  /* 0x0000001608007986 */ /* 0x0001e2000c101924 */
[----:B------:R-:W-:Y:S05]  /*93e0*/  BRA `(.L_x_5469) ;  /* 0x00000cc000007947 */ /* 0x000fea0003800000 */
.L_x_5470:
[----:B------:R0:W-:Y:S01]  /*93f0*/  STG.E.U16 [R8.64], R22 ;  /* 0x0000001608007986 */ /* 0x0001e2000c101524 */
[----:B------:R-:W-:Y:S05]  /*9400*/  BRA `(.L_x_5469) ;  /* 0x00000ca000007947 */ /* 0x000fea0003800000 */
.L_x_5465:
        /* <DEDUP_REMOVED lines=9> */
.L_x_5473:
[----:B------:R-:W0:Y:S02]  /*94a0*/  I2F R0, R22 ;  /* 0x0000001600007306 */ /* 0x000e240000201400 */
[----:B0-----:R-:W-:-:S05]  /*94b0*/  F2FP.PACK_AB R0, RZ, R0 ;  /* 0x00000000ff00723e */ /* 0x001fca00000000ff */
[----:B------:R0:W-:Y:S01]  /*94c0*/  STG.E.U16 [R8.64], R0 ;  /* 0x0000000008007986 */ /* 0x0001e2000c101524 */
[----:B------:R-:W-:Y:S05]  /*94d0*/  BRA `(.L_x_5469) ;  /* 0x00000bd000007947 */ /* 0x000fea0003800000 */
.L_x_5472:
        /* <DEDUP_REMOVED lines=10> */
.L_x_5475:
[----:B------:R-:W0:Y:S02]  /*9580*/  I2F R22, R22 ;  /* 0x0000001600167306 */ /* 0x000e240000201400 */
[----:B0-----:R-:W-:-:S04]  /*9590*/  F2FP.PACK_AB R3, RZ, R22 ;  /* 0x00000016ff03723e */ /* 0x001fc800000000ff */
[----:B------:R-:W-:-:S05]  /*95a0*/  PRMT R3, R3, 0x5410, RZ ;  /* 0x0000541003037816 */ /* 0x000fca00000000ff */
[----:B------:R0:W-:Y:S01]  /*95b0*/  STG.E [R8.64], R3 ;  /* 0x0000000308007986 */ /* 0x0001e2000c101924 */
[----:B------:R-:W-:Y:S05]  /*95c0*/  BRA `(.L_x_5469) ;  /* 0x00000ae000007947 */ /* 0x000fea0003800000 */
.L_x_5474:
[----:B------:R-:W0:Y:S02]  /*95d0*/  I2F.F64 R22, R22 ;  /* 0x0000001600167312 */ /* 0x000e240000201c00 */
[----:B0-----:R0:W-:Y:S01]  /*95e0*/  STG.E.64 [R8.64], R22 ;  /* 0x0000001608007986 */ /* 0x0011e2000c101b24 */
[----:B------:R-:W-:Y:S05]  /*95f0*/  BRA `(.L_x_5469) ;  /* 0x00000ab000007947 */ /* 0x000fea0003800000 */
.L_x_5464:
        /* <DEDUP_REMOVED lines=12> */
.L_x_5478:
[----:B------:R-:W0:Y:S01]  /*96c0*/  I2F.F64 R4, R22 ;  /* 0x0000001600047312 */ /* 0x000e220000201c00 */
[----:B------:R-:W-:-:S05]  /*96d0*/  CS2R R6, SRZ ;  /* 0x0000000000067805 */ /* 0x000fca000001ff00 */
[----:B0-----:R0:W-:Y:S01]  /*96e0*/  STG.E.128 [R8.64], R4 ;  /* 0x0000000408007986 */ /* 0x0011e2000c101d24 */
[----:B------:R-:W-:Y:S05]  /*96f0*/  BRA `(.L_x_5469) ;  /* 0x000009b000007947 */ /* 0x000fea0003800000 */
.L_x_5477:
        /* <DEDUP_REMOVED lines=21> */
.L_x_5482:
[----:B------:R-:W-:Y:S05]  /*9850*/  BSYNC B0 ;  /* 0x0000000000007941 */ /* 0x000fea0003800000 */
.L_x_5481:
[----:B------:R-:W-:-:S05]  /*9860*/  LOP3.LUT R5, R0, R5, RZ, 0xfc, !PT ;  /* 0x0000000500057212 */ /* 0x000fca00078efcff */
[----:B------:R0:W-:Y:S01]  /*9870*/  STG.E.U8 [R8.64], R5 ;  /* 0x0000000508007986 */ /* 0x0001e2000c101124 */
[----:B------:R-:W-:Y:S05]  /*9880*/  BRA `(.L_x_5469) ;  /* 0x0000082000007947 */ /* 0x000fea0003800000 */
.L_x_5480:
        /* <DEDUP_REMOVED lines=13> */
.L_x_5484:
[----:B------:R-:W-:Y:S01]  /*9960*/  IMAD.MOV.U32 R0, RZ, RZ, 0x7f ;  /* 0x0000007fff007424 */ /* 0x000fe200078e00ff */
[----:B------:R-:W-:-:S04]  /*9970*/  ISETP.GT.U32.AND P0, PT, R3, 0x7f800000, PT ;  /* 0x7f8000000300780c */ /* 0x000fc80003f04070 */
[----:B------:R-:W-:-:S04]  /*9980*/  SEL R0, R0, 0x7c, P0 ;  /* 0x0000007c00007807 */ /* 0x000fc80000000000 */
.L_x_5485:
[----:B------:R-:W-:Y:S05]  /*9990*/  BSYNC B0 ;  /* 0x0000000000007941 */ /* 0x000fea0003800000 */
.L_x_5483:
[----:B------:R-:W-:-:S04]  /*99a0*/  LOP3.LUT R3, R5, 0x80000000, RZ, 0xc0, !PT ;  /* 0x8000000005037812 */ /* 0x000fc800078ec0ff */
[----:B------:R-:W-:-:S04]  /*99b0*/  SHF.R.U32.HI R3, RZ, 0x18, R3 ;  /* 0x00000018ff037819 */ /* 0x000fc80000011603 */
[----:B------:R-:W-:-:S05]  /*99c0*/  LOP3.LUT R3, R0, R3, RZ, 0xfc, !PT ;  /* 0x0000000300037212 */ /* 0x000fca00078efcff */
[----:B------:R0:W-:Y:S01]  /*99d0*/  STG.E.U8 [R8.64], R3 ;  /* 0x0000000308007986 */ /* 0x0001e2000c101124 */
[----:B------:R-:W-:Y:S05]  /*99e0*/  BRA `(.L_x_5469) ;  /* 0x000006c000007947 */ /* 0x000fea0003800000 */
.L_x_5479:
[----:B------:R-:W0:Y:S02]  /*99f0*/  I2F R0, R22 ;  /* 0x0000001600007306 */ /* 0x000e240000201400 */
[----:B0-----:R-:W-:-:S05]  /*9a00*/  F2FP.BF16.PACK_AB R0, RZ, R0 ;  /* 0x00000000ff00723e */ /* 0x001fca00000010ff */
[----:B------:R0:W-:Y:S01]  /*9a10*/  STG.E.U16 [R8.64], R0 ;  /* 0x0000000008007986 */ /* 0x0001e2000c101524 */
[----:B------:R-:W-:Y:S05]  /*9a20*/  BRA `(.L_x_5469) ;  /* 0x0000068000007947 */ /* 0x000fea0003800000 */
.L_x_5476:
        /* <DEDUP_REMOVED lines=10> */
.L_x_5488:
        /* <DEDUP_REMOVED lines=17> */
.L_x_5491:
[----:B------:R-:W-:-:S04]  /*9be0*/  LOP3.LUT R3, R5, 0x80000000, RZ, 0xc0, !PT ;  /* 0x8000000005037812 */ /* 0x000fc800078ec0ff */
[----:B------:R-:W-:-:S04]  /*9bf0*/  SHF.R.U32.HI R3, RZ, 0x18, R3 ;  /* 0x00000018ff037819 */ /* 0x000fc80000011603 */
[----:B------:R-:W-:-:S04]  /*9c00*/  LOP3.LUT R0, R0, R3, RZ, 0xfc, !PT ;  /* 0x0000000300007212 */ /* 0x000fc800078efcff */
[----:B------:R-:W-:Y:S02]  /*9c10*/  PRMT R4, R0, 0x7610, R4 ;  /* 0x0000761000047816 */ /* 0x000fe40000000004 */
.L_x_5490:
[----:B------:R-:W-:Y:S05]  /*9c20*/  BSYNC B0 ;  /* 0x0000000000007941 */ /* 0x000fea0003800000 */
.L_x_5489:
[----:B------:R0:W-:Y:S01]  /*9c30*/  STG.E.U8 [R8.64], R4 ;  /* 0x0000000408007986 */ /* 0x0001e2000c101124 */
[----:B------:R-:W-:Y:S05]  /*9c40*/  BRA `(.L_x_5469) ;  /* 0x0000046000007947 */ /* 0x000fea0003800000 */
.L_x_5487:
        /* <DEDUP_REMOVED lines=17> */
.L_x_5494:
[----:B------:R-:W-:-:S04]  /*9d60*/  LOP3.LUT R3, R5, 0x80000000, RZ, 0xc0, !PT ;  /* 0x8000000005037812 */ /* 0x000fc800078ec0ff */
[----:B------:R-:W-:-:S04]  /*9d70*/  SHF.R.U32.HI R3, RZ, 0x18, R3 ;  /* 0x00000018ff037819 */ /* 0x000fc80000011603 */
[----:B------:R-:W-:-:S04]  /*9d80*/  LOP3.LUT R0, R0, R3, RZ, 0xfc, !PT ;  /* 0x0000000300007212 */ /* 0x000fc800078efcff */
[----:B------:R-:W-:Y:S02]  /*9d90*/  PRMT R4, R0, 0x7610, R4 ;  /* 0x0000761000047816 */ /* 0x000fe40000000004 */
.L_x_5493:
[----:B------:R-:W-:Y:S05]  /*9da0*/  BSYNC B0 ;  /* 0x0000000000007941 */ /* 0x000fea0003800000 */
.L_x_5492:
[----:B------:R0:W-:Y:S01]  /*9db0*/  STG.E.U8 [R8.64], R4 ;  /* 0x0000000408007986 */ /* 0x0001e2000c101124 */
[----:B------:R-:W-:Y:S05]  /*9dc0*/  BRA `(.L_x_5469) ;  /* 0x000002e000007947 */ /* 0x000fea0003800000 */
.L_x_5486:
        /* <DEDUP_REMOVED lines=22> */
.L_x_5468:
        /* <DEDUP_REMOVED lines=20> */
.L_x_5496:
[----:B------:R-:W-:-:S05]  /*a070*/  SHF.R.S32.HI R23, RZ, 0x1f, R22 ;  /* 0x0000001fff177819 */ /* 0x000fca0000011416 */
[----:B------:R0:W-:Y:S01]  /*a080*/  STG.E.64 [R8.64], R22 ;  /* 0x0000001608007986 */ /* 0x0001e2000c101b24 */
[----:B------:R-:W-:Y:S05]  /*a090*/  BRA `(.L_x_5469) ;  /* 0x0000001000007947 */ /* 0x000fea0003800000 */
.L_x_5495:
[----:B------:R0:W-:Y:S02]  /*a0a0*/  STG.E [R8.64], R22 ;  /* 0x0000001608007986 */ /* 0x0001e4000c101924 */
.L_x_5469:
[----:B------:R-:W-:Y:S02]  /*a0b0*/  IADD3 R19, R19, 0x80, RZ ;  /* 0x0000008013137810 */ /* 0x000fe40007ffe0ff */
.L_x_5430:
[----:B------:R-:W-:Y:S05]  /*a0c0*/  BSYNC B6 ;  /* 0x0000000000067941 */ /* 0x000fea0003800000 */
.L_x_5429:
        /* <DEDUP_REMOVED lines=19> */
.L_x_5500:
[----:B------:R-:W-:Y:S01]  /*a200*/  STG.E.U8 [R2.64], R18 ;  /* 0x0000001202007986 */ /* 0x000fe2000c101124 */
[----:B------:R-:W-:Y:S05]  /*a210*/  EXIT ;  /* 0x000000000000794d */ /* 0x000fea0003800000 */
.L_x_5499:
        /* <DEDUP_REMOVED lines=9> */
.L_x_5503:
[----:B------:R-:W-:Y:S01]  /*a2b0*/  STG.E [R2.64], R18 ;  /* 0x0000001202007986 */ /* 0x000fe2000c101924 */
[----:B------:R-:W-:Y:S05]  /*a2c0*/  EXIT ;  /* 0x000000000000794d */ /* 0x000fea0003800000 */
.L_x_5502:
[----:B------:R-:W-:Y:S01]  /*a2d0*/  STG.E.U16 [R2.64], R18 ;  /* 0x0000001202007986 */ /* 0x000fe2000c101524 */
[----:B------:R-:W-:Y:S05]  /*a2e0*/  EXIT ;  /* 0x000000000000794d */ /* 0x000fea0003800000 */
.L_x_5498:
        /* <DEDUP_REMOVED lines=9> */
.L_x_5505:
[----:B------:R-:W0:Y:S02]  /*a380*/  I2F R0, R18 ;  /* 0x0000001200007306 */ /* 0x000e240000201400 */
[----:B0-----:R-:W-:-:S05]  /*a390*/  F2FP.PACK_AB R0, RZ, R0 ;  /* 0x00000000ff00723e */ /* 0x001fca00000000ff */
[----:B------:R-:W-:Y:S01]  /*a3a0*/  STG.E.U16 [R2.64], R0 ;  /* 0x0000000002007986 */ /* 0x000fe2000c101524 */
[----:B------:R-:W-:Y:S05]  /*a3b0*/  EXIT ;  /* 0x000000000000794d */ /* 0x000fea0003800000 */
.L_x_5504:
        /* <DEDUP_REMOVED lines=10> */
.L_x_5507:
[----:B------:R-:W0:Y:S02]  /*a460*/  I2F R18, R18 ;  /* 0x0000001200127306 */ /* 0x000e240000201400 */
[----:B0-----:R-:W-:-:S04]  /*a470*/  F2FP.PACK_AB R5, RZ, R18 ;  /* 0x00000012ff05723e */ /* 0x001fc800000000ff */
[----:B------:R-:W-:-:S05]  /*a480*/  PRMT R5, R5, 0x5410, RZ ;  /* 0x0000541005057816 */ /* 0x000fca00000000ff */
[----:B------:R-:W-:Y:S01]  /*a490*/  STG.E [R2.64], R5 ;  /* 0x0000000502007986 */ /* 0x000fe2000c101924 */
[----:B------:R-:W-:Y:S05]  /*a4a0*/  EXIT ;  /* 0x000000000000794d */ /* 0x000fea0003800000 */
.L_x_5506:
[----:B------:R-:W0:Y:S02]  /*a4b0*/  I2F.F64 R18, R18 ;  /* 0x0000001200127312 */ /* 0x000e240000201c00 */
[----:B0-----:R-:W-:Y:S01]  /*a4c0*/  STG.E.64 [R2.64], R18 ;  /* 0x0000001202007986 */ /* 0x001fe2000c101b24 */
[----:B------:R-:W-:Y:S05]  /*a4d0*/  EXIT ;  /* 0x000000000000794d */ /* 0x000fea0003800000 */
.L_x_5497:
        /* <DEDUP_REMOVED lines=12> */
.L_x_5510:
[----:B------:R-:W0:Y:S01]  /*a5a0*/  I2F.F64 R4, R18 ;  /* 0x0000001200047312 */ /* 0x000e220000201c00 */
[----:B------:R-:W-:-:S05]  /*a5b0*/  CS2R R6, SRZ ;  /* 0x0000000000067805 */ /* 0x000fca000001ff00 */
[----:B0-----:R-:W-:Y:S01]  /*a5c0*/  STG.E.128 [R2.64], R4 ;  /* 0x0000000402007986 */ /* 0x001fe2000c101d24 */
[----:B------:R-:W-:Y:S05]  /*a5d0*/  EXIT ;  /* 0x000000000000794d */ /* 0x000fea0003800000 */
.L_x_5509:
        /* <DEDUP_REMOVED lines=21> */
.L_x_5514:
[----:B------:R-:W-:Y:S05]  /*a730*/  BSYNC B0 ;  /* 0x0000000000007941 */ /* 0x000fea0003800000 */
.L_x_5513:
[----:B------:R-:W-:-:S05]  /*a740*/  LOP3.LUT R5, R0, R5, RZ, 0xfc, !PT ;  /* 0x0000000500057212 */ /* 0x000fca00078efcff */
[----:B------:R-:W-:Y:S01]  /*a750*/  STG.E.U8 [R2.64], R5 ;  /* 0x0000000502007986 */ /* 0x000fe2000c101124 */
[----:B------:R-:W-:Y:S05]  /*a760*/  EXIT ;  /* 0x000000000000794d */ /* 0x000fea0003800000 */
.L_x_5512:
        /* <DEDUP_REMOVED lines=13> */
.L_x_5516:
[----:B------:R-:W-:Y:S01]  /*a840*/  IMAD.MOV.U32 R0, RZ, RZ, 0x7f ;  /* 0x0000007fff007424 */ /* 0x000fe200078e00ff */
[----:B------:R-:W-:-:S04]  /*a850*/  ISETP.GT.U32.AND P0, PT, R4, 0x7f800000, PT ;  /* 0x7f8000000400780c */ /* 0x000fc80003f04070 */
[----:B------:R-:W-:-:S04]  /*a860*/  SEL R0, R0, 0x7c, P0 ;  /* 0x0000007c00007807 */ /* 0x000fc80000000000 */
.L_x_5517:
[----:B------:R-:W-:Y:S05]  /*a870*/  BSYNC B0 ;  /* 0x0000000000007941 */ /* 0x000fea0003800000 */
.L_x_5515:
[----:B------:R-:W-:-:S04]  /*a880*/  LOP3.LUT R4, R5, 0x80000000, RZ, 0xc0, !PT ;  /* 0x8000000005047812 */ /* 0x000fc800078ec0ff */
[----:B------:R-:W-:-:S04]  /*a890*/  SHF.R.U32.HI R5, RZ, 0x18, R4 ;  /* 0x00000018ff057819 */ /* 0x000fc80000011604 */
[----:B------:R-:W-:-:S05]  /*a8a0*/  LOP3.LUT R5, R0, R5, RZ, 0xfc, !PT ;  /* 0x0000000500057212 */ /* 0x000fca00078efcff */
[----:B------:R-:W-:Y:S01]  /*a8b0*/  STG.E.U8 [R2.64], R5 ;  /* 0x0000000502007986 */ /* 0x000fe2000c101124 */
[----:B------:R-:W-:Y:S05]  /*a8c0*/  EXIT ;  /* 0x000000000000794d */ /* 0x000fea0003800000 */
.L_x_5511:
[----:B------:R-:W0:Y:S02]  /*a8d0*/  I2F R0, R18 ;  /* 0x0000001200007306 */ /* 0x000e240000201400 */
[----:B0-----:R-:W-:-:S05]  /*a8e0*/  F2FP.BF16.PACK_AB R0, RZ, R0 ;  /* 0x00000000ff00723e */ /* 0x001fca00000010ff */
[----:B------:R-:W-:Y:S01]  /*a8f0*/  STG.E.U16 [R2.64], R0 ;  /* 0x0000000002007986 */ /* 0x000fe2000c101524 */
[----:B------:R-:W-:Y:S05]  /*a900*/  EXIT ;  /* 0x000000000000794d */ /* 0x000fea0003800000 */
.L_x_5508:
        /* <DEDUP_REMOVED lines=10> */
.L_x_5520:
        /* <DEDUP_REMOVED lines=17> */
.L_x_5523:
[----:B------:R-:W-:-:S04]  /*aac0*/  LOP3.LUT R0, R7, 0x80000000, RZ, 0xc0, !PT ;  /* 0x8000000007007812 */ /* 0x000fc800078ec0ff */
[----:B------:R-:W-:-:S04]  /*aad0*/  SHF.R.U32.HI R5, RZ, 0x18, R0 ;  /* 0x00000018ff057819 */ /* 0x000fc80000011600 */
[----:B------:R-:W-:-:S04]  /*aae0*/  LOP3.LUT R4, R4, R5, RZ, 0xfc, !PT ;  /* 0x0000000504047212 */ /* 0x000fc800078efcff */
[----:B------:R-:W-:Y:S02]  /*aaf0*/  PRMT R0, R4, 0x7610, R0 ;  /* 0x0000761004007816 */ /* 0x000fe40000000000 */
.L_x_5522:
[----:B------:R-:W-:Y:S05]  /*ab00*/  BSYNC B0 ;  /* 0x0000000000007941 */ /* 0x000fea0003800000 */
.L_x_5521:
[----:B------:R-:W-:Y:S01]  /*ab10*/  STG.E.U8 [R2.64], R0 ;  /* 0x0000000002007986 */ /* 0x000fe2000c101124 */
[----:B------:R-:W-:Y:S05]  /*ab20*/  EXIT ;  /* 0x000000000000794d */ /* 0x000fea0003800000 */
.L_x_5519:
        /* <DEDUP_REMOVED lines=17> */
.L_x_5526:
[----:B------:R-:W-:-:S04]  /*ac40*/  LOP3.LUT R0, R7, 0x80000000, RZ, 0xc0, !PT ;  /* 0x8000000007007812 */ /* 0x000fc800078ec0ff */
[----:B------:R-:W-:-:S04]  /*ac50*/  SHF.R.U32.HI R5, RZ, 0x18, R0 ;  /* 0x00000018ff057819 */ /* 0x000fc80000011600 */
[----:B------:R-:W-:-:S04]  /*ac60*/  LOP3.LUT R4, R4, R5, RZ, 0xfc, !PT ;  /* 0x0000000504047212 */ /* 0x000fc800078efcff */
[----:B------:R-:W-:Y:S02]  /*ac70*/  PRMT R0, R4, 0x7610, R0 ;  /* 0x0000761004007816 */ /* 0x000fe40000000000 */
.L_x_5525:
[----:B------:R-:W-:Y:S05]  /*ac80*/  BSYNC B0 ;  /* 0x0000000000007941 */ /* 0x000fea0003800000 */
.L_x_5524:
[----:B------:R-:W-:Y:S01]  /*ac90*/  STG.E.U8 [R2.64], R0 ;  /* 0x0000000002007986 */ /* 0x000fe2000c101124 */
[----:B------:R-:W-:Y:S05]  /*aca0*/  EXIT ;  /* 0x000000000000794d */ /* 0x000fea0003800000 */
.L_x_5518:
        /* <DEDUP_REMOVED lines=22> */
.L_x_5501:
        /* <DEDUP_REMOVED lines=20> */
.L_x_5528:
[----:B------:R-:W-:-:S05]  /*af50*/  SHF.R.S32.HI R19, RZ, 0x1f, R18 ;  /* 0x0000001fff137819 */ /* 0x000fca0000011412 */
[----:B------:R-:W-:Y:S01]  /*af60*/  STG.E.64 [R2.64], R18 ;  /* 0x0000001202007986 */ /* 0x000fe2000c101b24 */
[----:B------:R-:W-:Y:S05]  /*af70*/  EXIT ;  /* 0x000000000000794d */ /* 0x000fea0003800000 */
.L_x_5527:
[----:B------:R-:W-:Y:S01]  /*af80*/  STG.E [R2.64], R18 ;  /* 0x0000001202007986 */ /* 0x000fe2000c101924 */
[----:B------:R-:W-:Y:S05]  /*af90*/  EXIT ;  /* 0x000000000000794d */ /* 0x000fea0003800000 */
.L_x_5529:
        /* <DEDUP_REMOVED lines=14> */
.L_x_25090:


//--------------------- .text._ZN2at6native18elementwise_kernelILi128ELi2EZNS0_22gpu_kernel_impl_nocastINS0_13BinaryFunctorIiiiNS0_17BitwiseXorFunctorIiEEEEEEvRNS_18TensorIteratorBaseERKT_EUliE_EEviT1_ --------------------------
	.section	.text._ZN2at6native18elementwise_kernelILi128ELi2EZNS0_22gpu_kernel_impl_nocastINS0_13BinaryFunctorIiiiNS0_17BitwiseXorFunctorIiEEEEEEvRNS_18TensorIteratorBaseERKT_EUliE_EEviT1_,"ax",@progbits
	.sectioninfo	@"SHI_REGISTERS=14"
	.align	128
        .global         _ZN2at6native18elementwise_kernelILi128ELi2EZNS0_22gpu_kernel_impl_nocastINS0_13BinaryFunctorIiiiNS0_17BitwiseXorFunctorIiEEEEEEvRNS_18TensorIteratorBaseERKT_EUliE_EEviT1_
        .type           _ZN2at6native18elementwise_kernelILi128ELi2EZNS0_22gpu_kernel_impl_nocastINS0_13BinaryFunctorIiiiNS0_17BitwiseXorFunctorIiEEEEEEvRNS_18TensorIteratorBaseERKT_EUliE_EEviT1_,@function
        .size           _ZN2at6native18elementwise_kernelILi128ELi2EZNS0_22gpu_kernel_impl_nocastINS0_13BinaryFunctorIiiiNS0_17BitwiseXorFunctorIiEEEEEEvRNS_18TensorIteratorBaseERKT_EUliE_EEviT1_,(.L_x_25091 - _ZN2at6native18elementwise_kernelILi128ELi2EZNS0_22gpu_kernel_impl_nocastINS0_13BinaryFunctorIiiiNS0_17BitwiseXorFunctorIiEEEEEEvRNS_18TensorIteratorBaseERKT_EUliE_EEviT1_)
        .other          _ZN2at6native18elementwise_kernelILi128ELi2EZNS0_22gpu_kernel_impl_nocastINS0_13BinaryFunctorIiiiNS0_17BitwiseXorFunctorIiEEEEEEvRNS_18TensorIteratorBaseERKT_EUliE_EEviT1_,@"STO_CUDA_ENTRY STV_DEFAULT"
_ZN2at6native18elementwise_kernelILi128ELi2EZNS0_22gpu_kernel_impl_nocastINS0_13BinaryFunctorIiiiNS0_17BitwiseXorFunctorIiEEEEEEvRNS_18TensorIteratorBaseERKT_EUliE_EEviT1_:
.text._ZN2at6native18elementwise_kernelILi128ELi2EZNS0_22gpu_kernel_impl_nocastINS0_13BinaryFunctorIiiiNS0_17BitwiseXorFunctorIiEEEEEEvRNS_18TensorIteratorBaseERKT_EUliE_EEviT1_:
        /* <DEDUP_REMOVED lines=262> */
.L_x_5532:
[----:B------:R-:W-:Y:S02]  /*1060*/  IADD3 R6, P0, R3, c[0x0][0x3d0], RZ ;  /* 0x0000f40003067a10 */ /* 0x000fe40007f1e0ff */
[----:B------:R-:W-:Y:S02]  /*1070*/  IADD3 R4, P1, R4, c[0x0][0x3d8], RZ ;  /* 0x0000f60004047a10 */ /* 0x000fe40007f3e0ff */
[----:B------:R-:W-:Y:S02]  /*1080*/  IADD3.X R7, RZ, c[0x0][0x3d4], RZ, P0, !PT ;  /* 0x0000f500ff077a10 */ /* 0x000fe400007fe4ff */
[----:B------:R-:W-:-:S04]  /*1090*/  IADD3.X R5, RZ, c[0x0][0x3dc], RZ, P1, !PT ;  /* 0x0000f700ff057a10 */ /* 0x000fc80000ffe4ff */
[----:B------:R-:W2:Y:S04]  /*10a0*/  LDG.E R7, [R6.64] ;  /* 0x0000000406077981 */ /* 0x000ea8000c1e1900 */
[----:B------:R-:W2:Y:S01]  /*10b0*/  LDG.E R4, [R4.64] ;  /* 0x0000000404047981 */ /* 0x000ea2000c1e1900 */
[----:B------:R-:W-:-:S04]  /*10c0*/  IADD3 R2, P0, R2, c[0x0][0x3c8], RZ ;  /* 0x0000f20002027a10 */ /* 0x000fc80007f1e0ff */
[----:B------:R-:W-:Y:S02]  /*10d0*/  IADD3.X R3, RZ, c[0x0][0x3cc], RZ, P0, !PT ;  /* 0x0000f300ff037a10 */ /* 0x000fe400007fe4ff */
[----:B------:R-:W-:Y:S02]  /*10e0*/  IADD3 R9, R0, 0x80, RZ ;  /* 0x0000008000097810 */ /* 0x000fe40007ffe0ff */
[----:B--2---:R-:W-:-:S05]  /*10f0*/  LOP3.LUT R11, R4, R7, RZ, 0x3c, !PT ;  /* 0x00000007040b7212 */ /* 0x004fca00078e3cff */
[----:B------:R0:W-:Y:S02]  /*1100*/  STG.E [R2.64], R11 ;  /* 0x0000000b02007986 */ /* 0x0001e4000c101904 */
.L_x_5531:
[----:B------:R-:W-:Y:S05]  /*1110*/  BSYNC B0 ;  /* 0x0000000000007941 */ /* 0x000fea0003800000 */
.L_x_5530:
        /* <DEDUP_REMOVED lines=255> */
.L_x_5533:
        /* <DEDUP_REMOVED lines=8> */
[----:B--2---:R-:W-:-:S05]  /*2190*/  LOP3.LUT R9, R4, R3, RZ, 0x3c, !PT ;  /* 0x0000000304097212 */ /* 0x004fca00078e3cff */
[----:B------:R-:W-:Y:S01]  /*21a0*/  STG.E [R6.64], R9 ;  /* 0x0000000906007986 */ /* 0x000fe2000c101904 */
[----:B------:R-:W-:Y:S05]  /*21b0*/  EXIT ;  /* 0x000000000000794d */ /* 0x000fea0003800000 */
.L_x_5534:
        /* <DEDUP_REMOVED lines=12> */
.L_x_25091:


//--------------------- .text._ZN2at6native27unrolled_elementwise_kernelINS0_13BinaryFunctorIiiiNS0_17BitwiseXorFunctorIiEEEESt5arrayIPcLm3EELi4E23TrivialOffsetCalculatorILi2EjES9_ILi1EjENS0_6memory15LoadWithoutCastENSC_16StoreWithoutCastEEEviT_T0_T2_T3_T4_T5_ --------------------------
	.section	.text._ZN2at6native27unrolled_elementwise_kernelINS0_13BinaryFunctorIiiiNS0_17BitwiseXorFunctorIiEEEESt5arrayIPcLm3EELi4E23TrivialOffsetCalculatorILi2EjES9_ILi1EjENS0_6memory15LoadWithoutCastENSC_16StoreWithoutCastEEEviT_T0_T2_T3_T4_T5_,"ax",@progbits
	.sectioninfo	@"SHI_REGISTERS=26"
	.align	128
        .global         _ZN2at6native27unrolled_elementwise_kernelINS0_13BinaryFunctorIiiiNS0_17BitwiseXorFunctorIiEEEESt5arrayIPcLm3EELi4E23TrivialOffsetCalculatorILi2EjES9_ILi1EjENS0_6memory15LoadWithoutCastENSC_16StoreWithoutCastEEEviT_T0_T2_T3_T4_T5_
        .type           _ZN2at6native27unrolled_elementwise_kernelINS0_13BinaryFunctorIiiiNS0_17BitwiseXorFunctorIiEEEESt5arrayIPcLm3EELi4E23TrivialOffsetCalculatorILi2EjES9_ILi1EjENS0_6memory15LoadWithoutCastENSC_16StoreWithoutCastEEEviT_T0_T2_T3_T4_T5_,@function
        .size           _ZN2at6native27unrolled_elementwise_kernelINS0_13BinaryFunctorIiiiNS0_17BitwiseXorFunctorIiEEEESt5arrayIPcLm3EELi4E23TrivialOffsetCalculatorILi2EjES9_ILi1EjENS0_6memory15LoadWithoutCastENSC_16StoreWithoutCastEEEviT_T0_T2_T3_T4_T5_,(.L_x_25092 - _ZN2at6native27unrolled_elementwise_kernelINS0_13BinaryFunctorIiiiNS0_17BitwiseXorFunctorIiEEEESt5arrayIPcLm3EELi4E23TrivialOffsetCalculatorILi2EjES9_ILi1EjENS0_6memory15LoadWithoutCastENSC_16StoreWithoutCastEEEviT_T0_T2_T3_T4_T5_)
        .other          _ZN2at6native27unrolled_elementwise_kernelINS0_13BinaryFunctorIiiiNS0_17BitwiseXorFunctorIiEEEESt5arrayIPcLm3EELi4E23TrivialOffsetCalculatorILi2EjES9_ILi1EjENS0_6memory15LoadWithoutCastENSC_16StoreWithoutCastEEEviT_T0_T2_T3_T4_T5_,@"STO_CUDA_ENTRY STV_DEFAULT"
_ZN2at6native27unrolled_elementwise_kernelINS0_13BinaryFunctorIiiiNS0_17BitwiseXorFunctorIiEEEESt5arrayIPcLm3EELi4E23TrivialOffsetCalculatorILi2EjES9_ILi1EjENS0_6memory15LoadWithoutCastENSC_16StoreWithoutCastEEEviT_T0_T2_T3_T4_T5_:
.text._ZN2at6native27unrolled_elementwise_kernelINS0_13BinaryFunctorIiiiNS0_17BitwiseXorFunctorIiEEEESt5arrayIPcLm3EELi4E23TrivialOffsetCalculatorILi2EjES9_ILi1EjENS0_6memory15LoadWithoutCastENSC_16StoreWithoutCastEEEviT_T0_T2_T3_T4_T5_:
[----:B------:R-:W-:Y:S02]  /*0000*/  IMAD.MOV.U32 R1, RZ, RZ, c[0x0][0x28] ;  /* 0x00000a00ff017624 */ /* 0x000fe400078e00ff */
[----:B------:R-:W0:Y:S01]  /*0010*/  S2R R0, SR_CTAID.X ;  /* 0x0000000000007919 */ /* 0x000e220000002500 */
[----:B------:R-:W-:Y:S01]  /*0020*/  IMAD.MOV.U32 R3, RZ, RZ, -0x200 ;  /* 0xfffffe00ff037424 */ /* 0x000fe200078e00ff */
[----:B------:R-:W-:Y:S01]  /*0030*/  ULDC.64 UR4, c[0x0][0x118] ;  /* 0x0000460000047ab9 */ /* 0x000fe20000000a00 */
[----:B------:R-:W-:Y:S01]  /*0040*/  IMAD.MOV.U32 R4, RZ, RZ, RZ ;  /* 0x000000ffff047224 */ /* 0x000fe200078e00ff */
[----:B------:R-:W1:Y:S01]  /*0050*/  S2R R5, SR_TID.X ;  /* 0x0000000000057919 */ /* 0x000e620000002100 */
[----:B0-----:R-:W-:Y:S01]  /*0060*/  IMAD R2, R0, R3, c[0x0][0x160] ;  /* 0x0000580000027624 */ /* 0x001fe200078e0203 */
[----:B------:R-:W-:Y:S01]  /*0070*/  HFMA2.MMA R3, -RZ, RZ, 0, 0 ;  /* 0x00000000ff037435 */ /* 0x000fe200000001ff */
[----:B-1----:R-:W-:-:S03]  /*0080*/  MOV R23, R5 ;  /* 0x0000000500177202 */ /* 0x002fc60000000f00 */
[----:B------:R-:W-:-:S13]  /*0090*/  ISETP.GE.AND P0, PT, R5, R2, PT ;  /* 0x000000020500720c */ /* 0x000fda0003f06270 */
[----:B------:R-:W-:Y:S01]  /*00a0*/  @!P0 IMAD R18, R0, 0x200, R23 ;  /* 0x0000020000128824 */ /* 0x000fe200078e0217 */
[----:B------:R-:W-:Y:S02]  /*00b0*/  @!P0 IADD3 R23, R23, 0x80, RZ ;  /* 0x0000008017178810 */ /* 0x000fe40007ffe0ff */
[----:B------:R-:W-:Y:S02]  /*00c0*/  @!P0 MOV R19, 0x4 ;  /* 0x0000000400138802 */ /* 0x000fe40000000f00 */
[----:B------:R-:W-:-:S03]  /*00d0*/  ISETP.GE.AND P1, PT, R23, R2, PT ;  /* 0x000000021700720c */ /* 0x000fc60003f26270 */
[----:B------:R-:W-:-:S04]  /*00e0*/  @!P0 IMAD.WIDE.U32 R10, R18, R19, c[0x0][0x170] ;  /* 0x00005c00120a8625 */ /* 0x000fc800078e0013 */
[----:B------:R-:W-:Y:S01]  /*00f0*/  @!P0 IMAD.WIDE.U32 R18, R18, R19, c[0x0][0x178] ;  /* 0x00005e0012128625 */ /* 0x000fe200078e0013 */
[----:B------:R0:W2:Y:S04]  /*0100*/  @!P0 LDG.E R4, [R10.64] ;  /* 0x000000040a048981 */ /* 0x0000a8000c1e1900 */
[----:B------:R1:W2:Y:S01]  /*0110*/  @!P0 LDG.E R3, [R18.64] ;  /* 0x0000000412038981 */ /* 0x0002a2000c1e1900 */
[----:B------:R-:W-:Y:S01]  /*0120*/  @!P1 IMAD R14, R0, 0x200, R23 ;  /* 0x00000200000e9824 */ /* 0x000fe200078e0217 */
[----:B------:R-:W-:-:S04]  /*0130*/  @!P1 IADD3 R23, R23, 0x80, RZ ;  /* 0x0000008017179810 */ /* 0x000fc80007ffe0ff */
[----:B------:R-:W-:Y:S01]  /*0140*/  ISETP.GE.AND P2, PT, R23, R2, PT ;  /* 0x000000021700720c */ /* 0x000fe20003f46270 */
[----:B------:R-:W-:Y:S01]  /*0150*/  @!P1 IMAD.MOV.U32 R15, RZ, RZ, 0x4 ;  /* 0x00000004ff0f9424 */ /* 0x000fe200078e00ff */
[----:B------:R-:W-:Y:S01]  /*0160*/  CS2R R6, SRZ ;  /* 0x0000000000067805 */ /* 0x000fe2000001ff00 */
[----:B------:R-:W-:Y:S02]  /*0170*/  CS2R R8, SRZ ;  /* 0x0000000000087805 */ /* 0x000fe4000001ff00 */
[----:B------:R-:W-:-:S08]  /*0180*/  @!P1 IMAD.WIDE.U32 R12, R14, R15, c[0x0][0x170] ;  /* 0x00005c000e0c9625 */ /* 0x000fd000078e000f */
[----:B------:R-:W-:Y:S01]  /*0190*/  @!P2 LEA R20, R0, R23, 0x9 ;  /* 0x000000170014a211 */ /* 0x000fe200078e48ff */
[----:B------:R-:W-:Y:S01]  /*01a0*/  @!P2 IMAD.MOV.U32 R21, RZ, RZ, 0x4 ;  /* 0x00000004ff15a424 */ /* 0x000fe200078e00ff */
[----:B------:R3:W4:Y:S01]  /*01b0*/  @!P1 LDG.E R7, [R12.64] ;  /* 0x000000040c079981 */ /* 0x000722000c1e1900 */
[----:B------:R-:W-:-:S04]  /*01c0*/  @!P1 IMAD.WIDE.U32 R14, R14, R15, c[0x0][0x178] ;  /* 0x00005e000e0e9625 */ /* 0x000fc800078e000f */
[CC--:B------:R-:W-:Y:S01]  /*01d0*/  @!P2 IMAD.WIDE.U32 R16, R20.reuse, R21.reuse, c[0x0][0x170] ;  /* 0x00005c001410a625 */ /* 0x0c0fe200078e0015 */
[----:B------:R0:W4:Y:S03]  /*01e0*/  @!P1 LDG.E R8, [R14.64] ;  /* 0x000000040e089981 */ /* 0x000126000c1e1900 */
[----:B------:R-:W-:Y:S01]  /*01f0*/  @!P2 IMAD.WIDE.U32 R20, R20, R21, c[0x0][0x178] ;  /* 0x00005e001414a625 */ /* 0x000fe200078e0015 */
[----:B------:R4:W4:Y:S04]  /*0200*/  @!P2 LDG.E R6, [R16.64] ;  /* 0x000000041006a981 */ /* 0x000928000c1e1900 */
[----:B------:R-:W4:Y:S01]  /*0210*/  @!P2 LDG.E R9, [R20.64] ;  /* 0x000000041409a981 */ /* 0x000f22000c1e1900 */
[----:B------:R-:W-:-:S04]  /*0220*/  @!P2 IADD3 R23, R23, 0x80, RZ ;  /* 0x000000801717a810 */ /* 0x000fc80007ffe0ff */
[----:B------:R-:W-:Y:S02]  /*0230*/  ISETP.GE.AND P1, PT, R23, R2, PT ;  /* 0x000000021700720c */ /* 0x000fe40003f26270 */
[----:B0-----:R-:W-:Y:S02]  /*0240*/  IADD3 R14, R5, 0x80, RZ ;  /* 0x00000080050e7810 */ /* 0x001fe40007ffe0ff */
[-C--:B------:R-:W-:Y:S02]  /*0250*/  MOV R15, R5.reuse ;  /* 0x00000005000f7202 */ /* 0x080fe40000000f00 */
[----:B------:R-:W-:Y:S01]  /*0260*/  @!P0 LEA R5, R0, R5, 0x9 ;  /* 0x0000000500058211 */ /* 0x000fe200078e48ff */
[----:B------:R-:W-:Y:S02]  /*0270*/  @!P0 IMAD.MOV.U32 R15, RZ, RZ, R14 ;  /* 0x000000ffff0f8224 */ /* 0x000fe400078e000e */
[----:B------:R-:W-:-:S04]  /*0280*/  @!P0 IMAD.MOV.U32 R14, RZ, RZ, 0x4 ;  /* 0x00000004ff0e8424 */ /* 0x000fc800078e00ff */
[----:B------:R-:W-:Y:S01]  /*0290*/  @!P1 LEA R22, R0, R23, 0x9 ;  /* 0x0000001700169211 */ /* 0x000fe200078e48ff */
[----:B------:R-:W-:Y:S01]  /*02a0*/  @!P1 IMAD.MOV.U32 R23, RZ, RZ, 0x4 ;  /* 0x00000004ff179424 */ /* 0x000fe200078e00ff */
[----:B------:R-:W-:-:S03]  /*02b0*/  CS2R R10, SRZ ;  /* 0x00000000000a7805 */ /* 0x000fc6000001ff00 */
[----:B-1----:R-:W-:-:S04]  /*02c0*/  @!P1 IMAD.WIDE.U32 R18, R22, R23, c[0x0][0x170] ;  /* 0x00005c0016129625 */ /* 0x002fc800078e0017 */
[----:B---3--:R-:W-:Y:S01]  /*02d0*/  @!P1 IMAD.WIDE.U32 R12, R22, R23, c[0x0][0x178] ;  /* 0x00005e00160c9625 */ /* 0x008fe200078e0017 */
[----:B------:R0:W5:Y:S04]  /*02e0*/  @!P1 LDG.E R11, [R18.64] ;  /* 0x00000004120b9981 */ /* 0x000168000c1e1900 */
[----:B------:R0:W5:Y:S01]  /*02f0*/  @!P1 LDG.E R10, [R12.64] ;  /* 0x000000040c0a9981 */ /* 0x000162000c1e1900 */
[----:B------:R-:W-:Y:S01]  /*0300*/  ISETP.GE.AND P1, PT, R15, R2, PT ;  /* 0x000000020f00720c */ /* 0x000fe20003f26270 */
[----:B------:R-:W-:Y:S01]  /*0310*/  BSSY B0, `(.L_x_5535) ;  /* 0x0000011000007945 */ /* 0x000fe20003800000 */
[----:B--2---:R-:W-:Y:S01]  /*0320*/  LOP3.LUT R3, R3, R4, RZ, 0x3c, !PT ;  /* 0x0000000403037212 */ /* 0x004fe200078e3cff */
[----:B------:R-:W-:-:S05]  /*0330*/  @!P0 IMAD.WIDE.U32 R4, R5, R14, c[0x0][0x168] ;  /* 0x00005a0005048625 */ /* 0x000fca00078e000e */
[----:B------:R0:W-:Y:S01]  /*0340*/  @!P0 STG.E [R4.64], R3 ;  /* 0x0000000304008986 */ /* 0x0001e2000c101904 */
        /* <DEDUP_REMOVED lines=8> */
[----:B------:R0:W-:Y:S09]  /*03d0*/  STG.E [R4.64], R17 ;  /* 0x0000001104007986 */ /* 0x0001f2000c101904 */
[----:B------:R-:W-:Y:S02]  /*03e0*/  @!P0 LEA R6, R0, R15, 0x9 ;  /* 0x0000000f00068211 */ /* 0x000fe400078e48ff */
[----:B------:R-:W-:-:S03]  /*03f0*/  @!P0 IADD3 R15, R15, 0x80, RZ ;  /* 0x000000800f0f8810 */ /* 0x000fc60007ffe0ff */
[----:B------:R-:W-:-:S05]  /*0400*/  @!P0 IMAD.WIDE.U32 R6, R6, R7, c[0x0][0x168] ;  /* 0x00005a0006068625 */ /* 0x000fca00078e0007 */
[----:B------:R0:W-:Y:S02]  /*0410*/  @!P0 STG.E [R6.64], R9 ;  /* 0x0000000906008986 */ /* 0x0001e4000c101904 */
.L_x_5536:
[----:B0-----:R-:W-:Y:S05]  /*0420*/  BSYNC B0 ;  /* 0x0000000000007941 */ /* 0x001fea0003800000 */
.L_x_5535:
[----:B------:R-:W-:-:S13]  /*0430*/  ISETP.GE.AND P0, PT, R15, R2, PT ;  /* 0x000000020f00720c */ /* 0x000fda0003f06270 */
[----:B------:R-:W-:Y:S05]  /*0440*/  @P0 EXIT ;  /* 0x000000000000094d */ /* 0x000fea0003800000 */
[----:B------:R-:W-:Y:S01]  /*0450*/  HFMA2.MMA R3, -RZ, RZ, 0, 2.384185791015625e-07 ;  /* 0x00000004ff037435 */ /* 0x000fe200000001ff */
[----:B------:R-:W-:Y:S01]  /*0460*/  IMAD R2, R0, 0x200, R15 ;  /* 0x0000020000027824 */ /* 0x000fe200078e020f */
[----:B-----5:R-:W-:-:S08]  /*0470*/  LOP3.LUT R11, R10, R11, RZ, 0x3c, !PT ;  /* 0x0000000b0a0b7212 */ /* 0x020fd000078e3cff */
[----:B------:R-:W-:-:S05]  /*0480*/  IMAD.WIDE.U32 R2, R2, R3, c[0x0][0x168] ;  /* 0x00005a0002027625 */ /* 0x000fca00078e0003 */
[----:B------:R-:W-:Y:S01]  /*0490*/  STG.E [R2.64], R11 ;  /* 0x0000000b02007986 */ /* 0x000fe2000c101904 */
[----:B------:R-:W-:Y:S05]  /*04a0*/  EXIT ;  /* 0x000000000000794d */ /* 0x000fea0003800000 */
.L_x_5537:
        /* <DEDUP_REMOVED lines=13> */
.L_x_25092:


//--------------------- .text._ZN2at6native29vectorized_elementwise_kernelILi2ENS0_13BinaryFunctorIiiiNS0_17BitwiseXorFunctorIiEEEESt5arrayIPcLm3EEEEviT0_T1_ --------------------------
	.section	.text._ZN2at6native29vectorized_elementwise_kernelILi2ENS0_13BinaryFunctorIiiiNS0_17BitwiseXorFunctorIiEEEESt5arrayIPcLm3EEEEviT0_T1_,"ax",@progbits
	.sectioninfo	@"SHI_REGISTERS=32"
	.align	128
        .global         _ZN2at6native29vectorized_elementwise_kernelILi2ENS0_13BinaryFunctorIiiiNS0_17BitwiseXorFunctorIiEEEESt5arrayIPcLm3EEEEviT0_T1_
        .type           _ZN2at6native29vectorized_elementwise_kernelILi2ENS0_13BinaryFunctorIiiiNS0_17BitwiseXorFunctorIiEEEESt5arrayIPcLm3EEEEviT0_T1_,@function
        .size           _ZN2at6native29vectorized_elementwise_kernelILi2ENS0_13BinaryFunctorIiiiNS0_17BitwiseXorFunctorIiEEEESt5arrayIPcLm3EEEEviT0_T1_,(.L_x_25093 - _ZN2at6native29vectorized_elementwise_kernelILi2ENS0_13BinaryFunctorIiiiNS0_17BitwiseXorFunctorIiEEEESt5arrayIPcLm3EEEEviT0_T1_)
        .other          _ZN2at6native29vectorized_elementwise_kernelILi2ENS0_13BinaryFunctorIiiiNS0_17BitwiseXorFunctorIiEEEESt5arrayIPcLm3EEEEviT0_T1_,@"STO_CUDA_ENTRY STV_DEFAULT"
_ZN2at6native29vectorized_elementwise_kernelILi2ENS0_13BinaryFunctorIiiiNS0_17BitwiseXorFunctorIiEEEESt5arrayIPcLm3EEEEviT0_T1_:
.text._ZN2at6native29vectorized_elementwise_kernelILi2ENS0_13BinaryFunctorIiiiNS0_17BitwiseXorFunctorIiEEEESt5arrayIPcLm3EEEEviT0_T1_:
        /* <DEDUP_REMOVED lines=14> */
[----:B------:R-:W2:Y:S04]  /*00e0*/  LDG.E.64 R16, [R20.64] ;  /* 0x0000000414107981 */ /* 0x000ea8000c1e1b00 */
[----:B------:R-:W3:Y:S04]  /*00f0*/  LDG.E.64 R8, [R18.64+0x400] ;  /* 0x0004000412087981 */ /* 0x000ee8000c1e1b00 */
[----:B------:R-:W3:Y:S04]  /*0100*/  LDG.E.64 R10, [R20.64+0x400] ;  /* 0x00040004140a7981 */ /* 0x000ee8000c1e1b00 */
[----:B------:R-:W4:Y:S04]  /*0110*/  LDG.E.64 R2, [R18.64+0x800] ;  /* 0x0008000412027981 */ /* 0x000f28000c1e1b00 */
[----:B------:R-:W4:Y:S04]  /*0120*/  LDG.E.64 R4, [R20.64+0x800] ;  /* 0x0008000414047981 */ /* 0x000f28000c1e1b00 */
[----:B------:R-:W5:Y:S04]  /*0130*/  LDG.E.64 R6, [R18.64+0xc00] ;  /* 0x000c000412067981 */ /* 0x000f68000c1e1b00 */
[----:B------:R-:W5:Y:S01]  /*0140*/  LDG.E.64 R12, [R20.64+0xc00] ;  /* 0x000c0004140c7981 */ /* 0x000f62000c1e1b00 */
[----:B------:R-:W-:-:S06]  /*0150*/  IMAD.WIDE.U32 R22, R0, R23, c[0x0][0x168] ;  /* 0x00005a0000167625 */ /* 0x000fcc00078e0017 */
[----:B------:R-:W-:Y:S01]  /*0160*/  IMAD.WIDE R22, R25, 0x8, R22 ;  /* 0x0000000819167825 */ /* 0x000fe200078e0216 */
[----:B--2---:R-:W-:Y:S02]  /*0170*/  LOP3.LUT R15, R17, R15, RZ, 0x3c, !PT ;  /* 0x0000000f110f7212 */ /* 0x004fe400078e3cff */
[----:B------:R-:W-:-:S05]  /*0180*/  LOP3.LUT R14, R16, R14, RZ, 0x3c, !PT ;  /* 0x0000000e100e7212 */ /* 0x000fca00078e3cff */
[----:B------:R-:W-:Y:S01]  /*0190*/  STG.E.64 [R22.64], R14 ;  /* 0x0000000e16007986 */ /* 0x000fe2000c101b04 */
[----:B---3--:R-:W-:Y:S02]  /*01a0*/  LOP3.LUT R9, R11, R9, RZ, 0x3c, !PT ;  /* 0x000000090b097212 */ /* 0x008fe400078e3cff */
[----:B------:R-:W-:-:S05]  /*01b0*/  LOP3.LUT R8, R10, R8, RZ, 0x3c, !PT ;  /* 0x000000080a087212 */ /* 0x000fca00078e3cff */
[----:B------:R-:W-:Y:S01]  /*01c0*/  STG.E.64 [R22.64+0x400], R8 ;  /* 0x0004000816007986 */ /* 0x000fe2000c101b04 */
[----:B----4-:R-:W-:Y:S02]  /*01d0*/  LOP3.LUT R3, R5, R3, RZ, 0x3c, !PT ;  /* 0x0000000305037212 */ /* 0x010fe400078e3cff */
[----:B------:R-:W-:-:S05]  /*01e0*/  LOP3.LUT R2, R4, R2, RZ, 0x3c, !PT ;  /* 0x0000000204027212 */ /* 0x000fca00078e3cff */
[----:B------:R-:W-:Y:S01]  /*01f0*/  STG.E.64 [R22.64+0x800], R2 ;  /* 0x0008000216007986 */ /* 0x000fe2000c101b04 */
[----:B-----5:R-:W-:Y:S02]  /*0200*/  LOP3.LUT R7, R13, R7, RZ, 0x3c, !PT ;  /* 0x000000070d077212 */ /* 0x020fe400078e3cff */
[----:B------:R-:W-:-:S05]  /*0210*/  LOP3.LUT R6, R12, R6, RZ, 0x3c, !PT ;  /* 0x000000060c067212 */ /* 0x000fca00078e3cff */
[----:B------:R-:W-:Y:S01]  /*0220*/  STG.E.64 [R22.64+0xc00], R6 ;  /* 0x000c000616007986 */ /* 0x000fe2000c101b04 */
[----:B------:R-:W-:Y:S05]  /*0230*/  EXIT ;  /* 0x000000000000794d */ /* 0x000fea0003800000 */
.L_x_5538:
[----:B------:R-:W0:Y:S01]  /*0240*/  S2R R13, SR_TID.X ;  /* 0x00000000000d7919 */ /* 0x000e220000002100 */
[----:B------:R-:W-:Y:S01]  /*0250*/  CS2R R18, SRZ ;  /* 0x0000000000127805 */ /* 0x000fe2000001ff00 */
[----:B------:R-:W-:Y:S01]  /*0260*/  CS2R R20, SRZ ;  /* 0x0000000000147805 */ /* 0x000fe2000001ff00 */
[----:B0-----:R-:W-:Y:S02]  /*0270*/  ISETP.GE.AND P0, PT, R13, R12, PT ;  /* 0x0000000c0d00720c */ /* 0x001fe40003f06270 */
[----:B------:R-:W-:-:S11]  /*0280*/  MOV R23, R13 ;  /* 0x0000000d00177202 */ /* 0x000fd60000000f00 */
[----:B------:R-:W-:Y:S01]  /*0290*/  @!P0 IMAD.IADD R4, R0, 0x1, R23 ;  /* 0x0000000100048824 */ /* 0x000fe200078e0217 */
[----:B------:R-:W-:Y:S02]  /*02a0*/  @!P0 IADD3 R23, R23, 0x80, RZ ;  /* 0x0000008017178810 */ /* 0x000fe40007ffe0ff */
[----:B------:R-:W-:Y:S02]  /*02b0*/  @!P0 MOV R5, 0x4 ;  /* 0x0000000400058802 */ /* 0x000fe40000000f00 */
[----:B------:R-:W-:-:S03]  /*02c0*/  ISETP.GE.AND P5, PT, R23, R12, PT ;  /* 0x0000000c1700720c */ /* 0x000fc60003fa6270 */
[----:B------:R-:W-:-:S04]  /*02d0*/  @!P0 IMAD.WIDE.U32 R2, R4, R5, c[0x0][0x170] ;  /* 0x00005c0004028625 */ /* 0x000fc800078e0005 */
[----:B------:R-:W-:Y:S01]  /*02e0*/  @!P0 IMAD.WIDE.U32 R4, R4, R5, c[0x0][0x178] ;  /* 0x00005e0004048625 */ /* 0x000fe200078e0005 */
[----:B------:R0:W2:Y:S01]  /*02f0*/  @!P0 LDG.E R20, [R2.64] ;  /* 0x0000000402148981 */ /* 0x0000a2000c1e1900 */
[----:B------:R-:W-:-:S03]  /*0300*/  CS2R R16, SRZ ;  /* 0x0000000000107805 */ /* 0x000fc6000001ff00 */
[----:B------:R1:W2:Y:S01]  /*0310*/  @!P0 LDG.E R21, [R4.64] ;  /* 0x0000000404158981 */ /* 0x0002a2000c1e1900 */
[----:B------:R-:W-:Y:S01]  /*0320*/  @!P5 IMAD.IADD R24, R0, 0x1, R23 ;  /* 0x000000010018d824 */ /* 0x000fe200078e0217 */
[----:B------:R-:W-:Y:S01]  /*0330*/  @!P5 IADD3 R23, R23, 0x80, RZ ;  /* 0x000000801717d810 */ /* 0x000fe20007ffe0ff */
[----:B------:R-:W-:-:S03]  /*0340*/  @!P5 IMAD.MOV.U32 R25, RZ, RZ, 0x4 ;  /* 0x00000004ff19d424 */ /* 0x000fc600078e00ff */
[----:B------:R-:W-:Y:S01]  /*0350*/  ISETP.GE.AND P1, PT, R23, R12, PT ;  /* 0x0000000c1700720c */ /* 0x000fe20003f26270 */
[----:B------:R-:W-:-:S04]  /*0360*/  @!P5 IMAD.WIDE.U32 R6, R24, R25, c[0x0][0x170] ;  /* 0x00005c001806d625 */ /* 0x000fc800078e0019 */
[----:B------:R-:W-:Y:S01]  /*0370*/  @!P5 IMAD.WIDE.U32 R24, R24, R25, c[0x0][0x178] ;  /* 0x00005e001818d625 */ /* 0x000fe200078e0019 */
[----:B------:R3:W4:Y:S04]  /*0380*/  @!P5 LDG.E R19, [R6.64] ;  /* 0x000000040613d981 */ /* 0x000728000c1e1900 */
[----:B------:R5:W4:Y:S03]  /*0390*/  @!P5 LDG.E R18, [R24.64] ;  /* 0x000000041812d981 */ /* 0x000b26000c1e1900 */
[----:B------:R-:W-:Y:S02]  /*03a0*/  @!P1 IADD3 R9, R0, R23, RZ ;  /* 0x0000001700099210 */ /* 0x000fe40007ffe0ff */
        /* <DEDUP_REMOVED lines=10> */
[----:B------:R-:W-:Y:S02]  /*0450*/  @!P4 IADD3 R26, R0, R23, RZ ;  /* 0x00000017001ac210 */ /* 0x000fe40007ffe0ff */
[----:B------:R-:W-:-:S04]  /*0460*/  @!P4 IADD3 R23, R23, 0x80, RZ ;  /* 0x000000801717c810 */ /* 0x000fc80007ffe0ff */
[----:B------:R-:W-:Y:S01]  /*0470*/  ISETP.GE.AND P5, PT, R23, R12, PT ;  /* 0x0000000c1700720c */ /* 0x000fe20003fa6270 */
[----:B0-----:R-:W-:-:S04]  /*0480*/  @!P1 IMAD.WIDE.U32 R2, R9, R22, c[0x0][0x170] ;  /* 0x00005c0009029625 */ /* 0x001fc800078e0016 */
[----:B-1----:R-:W-:-:S04]  /*0490*/  @!P1 IMAD.WIDE.U32 R4, R9, R22, c[0x0][0x178] ;  /* 0x00005e0009049625 */ /* 0x002fc800078e0016 */
[CC--:B---3--:R-:W-:Y:S01]  /*04a0*/  @!P2 IMAD.WIDE.U32 R6, R8.reuse, R11.reuse, c[0x0][0x170] ;  /* 0x00005c000806a625 */ /* 0x0c8fe200078e000b */
[----:B------:R-:W-:Y:S01]  /*04b0*/  CS2R R14, SRZ ;  /* 0x00000000000e7805 */ /* 0x000fe2000001ff00 */
[----:B------:R0:W3:Y:S02]  /*04c0*/  @!P1 LDG.E R17, [R4.64] ;  /* 0x0000000404119981 */ /* 0x0000e4000c1e1900 */
[----:B------:R-:W-:-:S03]  /*04d0*/  @!P2 IMAD.WIDE.U32 R8, R8, R11, c[0x0][0x178] ;  /* 0x00005e000808a625 */ /* 0x000fc600078e000b */
[----:B------:R1:W3:Y:S04]  /*04e0*/  @!P1 LDG.E R14, [R2.64] ;  /* 0x00000004020e9981 */ /* 0x0002e8000c1e1900 */
[----:B------:R0:W3:Y:S01]  /*04f0*/  @!P2 LDG.E R16, [R8.64] ;  /* 0x000000040810a981 */ /* 0x0000e2000c1e1900 */
[----:B------:R-:W-:Y:S01]  /*0500*/  HFMA2.MMA R22, -RZ, RZ, 0, 0 ;  /* 0x00000000ff167435 */ /* 0x000fe200000001ff */
[----:B------:R-:W-:Y:S01]  /*0510*/  @!P3 IMAD.MOV.U32 R11, RZ, RZ, 0x4 ;  /* 0x00000004ff0bb424 */ /* 0x000fe200078e00ff */
[----:B------:R-:W-:Y:S01]  /*0520*/  CS2R R28, SRZ ;  /* 0x00000000001c7805 */ /* 0x000fe2000001ff00 */
[----:B------:R-:W-:Y:S01]  /*0530*/  IMAD.MOV.U32 R27, RZ, RZ, RZ ;  /* 0x000000ffff1b7224 */ /* 0x000fe200078e00ff */
[----:B------:R1:W3:Y:S01]  /*0540*/  @!P2 LDG.E R15, [R6.64] ;  /* 0x00000004060fa981 */ /* 0x0002e2000c1e1900 */
[----:B0-----:R-:W-:Y:S01]  /*0550*/  @!P5 IMAD.IADD R8, R0, 0x1, R23 ;  /* 0x000000010008d824 */ /* 0x001fe200078e0217 */
[----:B------:R-:W-:-:S04]  /*0560*/  @!P5 IADD3 R23, R23, 0x80, RZ ;  /* 0x000000801717d810 */ /* 0x000fc80007ffe0ff */
[----:B------:R-:W-:Y:S02]  /*0570*/  ISETP.GE.AND P1, PT, R23, R12, PT ;  /* 0x0000000c1700720c */ /* 0x000fe40003f26270 */
[----:B------:R-:W-:Y:S01]  /*0580*/  @!P4 MOV R5, 0x4 ;  /* 0x000000040005c802 */ /* 0x000fe20000000f00 */
[----:B-----5:R-:W-:-:S04]  /*0590*/  @!P3 IMAD.WIDE.U32 R24, R10, R11, c[0x0][0x170] ;  /* 0x00005c000a18b625 */ /* 0x020fc800078e000b */
[----:B-1----:R-:W-:Y:S01]  /*05a0*/  @!P4 IMAD.WIDE.U32 R2, R26, R5, c[0x0][0x170] ;  /* 0x00005c001a02c625 */ /* 0x002fe200078e0005 */
[----:B------:R0:W5:Y:S03]  /*05b0*/  @!P3 LDG.E R22, [R24.64] ;  /* 0x000000041816b981 */ /* 0x000166000c1e1900 */
[----:B------:R-:W-:Y:S01]  /*05c0*/  @!P3 IMAD.WIDE.U32 R10, R10, R11, c[0x0][0x178] ;  /* 0x00005e000a0ab625 */ /* 0x000fe200078e000b */
[----:B------:R1:W5:Y:S03]  /*05d0*/  @!P4 LDG.E R28, [R2.64] ;  /* 0x00000004021cc981 */ /* 0x000366000c1e1900 */
[----:B------:R-:W-:Y:S01]  /*05e0*/  @!P5 IMAD.MOV.U32 R9, RZ, RZ, 0x4 ;  /* 0x00000004ff09d424 */ /* 0x000fe200078e00ff */
[----:B------:R1:W5:Y:S01]  /*05f0*/  @!P3 LDG.E R27, [R10.64] ;  /* 0x000000040a1bb981 */ /* 0x000362000c1e1900 */
[----:B0-----:R-:W-:Y:S01]  /*0600*/  @!P1 IADD3 R25, R0, R23, RZ ;  /* 0x0000001700199210 */ /* 0x001fe20007ffe0ff */
[----:B-1----:R-:W-:-:S02]  /*0610*/  @!P1 IMAD.MOV.U32 R2, RZ, RZ, 0x4 ;  /* 0x00000004ff029424 */ /* 0x002fc400078e00ff */
[----:B------:R-:W-:-:S04]  /*0620*/  @!P4 IMAD.WIDE.U32 R4, R26, R5, c[0x0][0x178] ;  /* 0x00005e001a04c625 */ /* 0x000fc800078e0005 */
[CC--:B------:R-:W-:Y:S01]  /*0630*/  @!P1 IMAD.WIDE.U32 R10, R25.reuse, R2.reuse, c[0x0][0x170] ;  /* 0x00005c00190a9625 */ /* 0x0c0fe200078e0002 */
[----:B------:R0:W5:Y:S03]  /*0640*/  @!P4 LDG.E R29, [R4.64] ;  /* 0x00000004041dc981 */ /* 0x000166000c1e1900 */
[----:B------:R-:W-:Y:S02]  /*0650*/  @!P1 IMAD.WIDE.U32 R2, R25, R2, c[0x0][0x178] ;  /* 0x00005e0019029625 */ /* 0x000fe400078e0002 */
[----:B------:R-:W-:Y:S02]  /*0660*/  CS2R R24, SRZ ;  /* 0x0000000000187805 */ /* 0x000fe4000001ff00 */
[----:B------:R-:W-:Y:S02]  /*0670*/  IMAD.MOV.U32 R26, RZ, RZ, RZ ;  /* 0x000000ffff1a7224 */ /* 0x000fe400078e00ff */
[----:B------:R-:W-:-:S02]  /*0680*/  @!P5 IMAD.WIDE.U32 R6, R8, R9, c[0x0][0x170] ;  /* 0x00005c000806d625 */ /* 0x000fc400078e0009 */
[----:B------:R-:W5:Y:S02]  /*0690*/  @!P1 LDG.E R24, [R10.64] ;  /* 0x000000040a189981 */ /* 0x000f64000c1e1900 */
[----:B------:R-:W-:Y:S02]  /*06a0*/  IMAD.MOV.U32 R23, RZ, RZ, RZ ;  /* 0x000000ffff177224 */ /* 0x000fe400078e00ff */
[----:B------:R-:W-:Y:S01]  /*06b0*/  @!P5 IMAD.WIDE.U32 R8, R8, R9, c[0x0][0x178] ;  /* 0x00005e000808d625 */ /* 0x000fe200078e0009 */
[----:B------:R1:W5:Y:S04]  /*06c0*/  @!P5 LDG.E R26, [R6.64] ;  /* 0x00000004061ad981 */ /* 0x000368000c1e1900 */
[----:B------:R-:W5:Y:S04]  /*06d0*/  @!P5 LDG.E R23, [R8.64] ;  /* 0x000000040817d981 */ /* 0x000f68000c1e1900 */
[----:B------:R-:W5:Y:S01]  /*06e0*/  @!P1 LDG.E R25, [R2.64] ;  /* 0x0000000402199981 */ /* 0x000f62000c1e1900 */
[----:B0-----:R-:W-:Y:S01]  /*06f0*/  @!P0 IADD3 R4, R0, R13, RZ ;  /* 0x0000000d00048210 */ /* 0x001fe20007ffe0ff */
[----:B------:R-:W-:Y:S01]  /*0700*/  @!P0 IMAD.MOV.U32 R5, RZ, RZ, 0x4 ;  /* 0x00000004ff058424 */ /* 0x000fe200078e00ff */
[----:B-1----:R-:W-:-:S03]  /*0710*/  IADD3 R6, R13, 0x80, RZ ;  /* 0x000000800d067810 */ /* 0x002fc60007ffe0ff */
[----:B------:R-:W-:-:S04]  /*0720*/  @!P0 IMAD.WIDE.U32 R4, R4, R5, c[0x0][0x168] ;  /* 0x00005a0004048625 */ /* 0x000fc800078e0005 */
[----:B------:R-:W-:Y:S01]  /*0730*/  @!P0 IMAD.MOV.U32 R13, RZ, RZ, R6 ;  /* 0x000000ffff0d8224 */ /* 0x000fe200078e0006 */
[----:B------:R-:W-:Y:S01]  /*0740*/  BSSY B0, `(.L_x_5539) ;  /* 0x0000036000007945 */ /* 0x000fe20003800000 */
[----:B------:R-:W-:Y:S01]  /*0750*/  BSSY B1, `(.L_x_5540) ;  /* 0x000002e000017945 */ /* 0x000fe20003800000 */
[----:B--2---:R-:W-:-:S05]  /*0760*/  LOP3.LUT R21, R21, R20, RZ, 0x3c, !PT ;  /* 0x0000001415157212 */ /* 0x004fca00078e3cff */
[----:B------:R0:W-:Y:S01]  /*0770*/  @!P0 STG.E [R4.64], R21 ;  /* 0x0000001504008986 */ /* 0x0001e2000c101904 */
[----:B------:R-:W-:Y:S02]  /*0780*/  ISETP.GE.AND P0, PT, R13, R12, PT ;  /* 0x0000000c0d00720c */ /* 0x000fe40003f06270 */
[----:B----4-:R-:W-:Y:S02]  /*0790*/  LOP3.LUT R19, R18, R19, RZ, 0x3c, !PT ;  /* 0x0000001312137212 */ /* 0x010fe400078e3cff */
[----:B---3--:R-:W-:Y:S02]  /*07a0*/  LOP3.LUT R17, R17, R14, RZ, 0x3c, !PT ;  /* 0x0000000e11117212 */ /* 0x008fe400078e3cff */
[----:B------:R-:W-:Y:S02]  /*07b0*/  LOP3.LUT R15, R16, R15, RZ, 0x3c, !PT ;  /* 0x0000000f100f7212 */ /* 0x000fe400078e3cff */
[----:B-----5:R-:W-:Y:S02]  /*07c0*/  LOP3.LUT R22, R27, R22, RZ, 0x3c, !PT ;  /* 0x000000161b167212 */ /* 0x020fe400078e3cff */
[----:B------:R-:W-:-:S02]  /*07d0*/  LOP3.LUT R28, R29, R28, RZ, 0x3c, !PT ;  /* 0x0000001c1d1c7212 */ /* 0x000fc400078e3cff */
[----:B------:R-:W-:Y:S02]  /*07e0*/  LOP3.LUT R23, R23, R26, RZ, 0x3c, !PT ;  /* 0x0000001a17177212 */ /* 0x000fe400078e3cff */
[----:B------:R-:W-:Y:S01]  /*07f0*/  LOP3.LUT R24, R25, R24, RZ, 0x3c, !PT ;  /* 0x0000001819187212 */ /* 0x000fe200078e3cff */
[----:B------:R-:W-:Y:S05]  /*0800*/  @P0 BRA `(.L_x_5541) ;  /* 0x000000c000000947 */ /* 0x000fea0003800000 */
[----:B0-----:R-:W-:Y:S01]  /*0810*/  IADD3 R2, R0, R13, RZ ;  /* 0x0000000d00027210 */ /* 0x001fe20007ffe0ff */
        /* <DEDUP_REMOVED lines=8> */
[----:B------:R-:W-:-:S08]  /*08a0*/  IADD3 R13, R13, 0x80, RZ ;  /* 0x000000800d0d7810 */ /* 0x000fd00007ffe0ff */
[----:B------:R-:W-:-:S05]  /*08b0*/  IMAD.WIDE.U32 R2, R2, R3, c[0x0][0x168] ;  /* 0x00005a0002027625 */ /* 0x000fca00078e0003 */
[----:B------:R0:W-:Y:S02]  /*08c0*/  STG.E [R2.64], R17 ;  /* 0x0000001102007986 */ /* 0x0001e4000c101904 */
.L_x_5541:
[----:B0-----:R-:W-:-:S13]  /*08d0*/  ISETP.GE.AND P0, PT, R13, R12, PT ;  /* 0x0000000c0d00720c */ /* 0x001fda0003f06270 */
[----:B------:R-:W-:Y:S05]  /*08e0*/  @P0 BRA `(.L_x_5543) ;  /* 0x000000c000000947 */ /* 0x000fea0003800000 */
[----:B------:R-:W-:Y:S01]  /*08f0*/  IMAD.IADD R2, R0, 0x1, R13 ;  /* 0x0000000100027824 */ /* 0x000fe200078e020d */
[----:B------:R-:W-:Y:S01]  /*0900*/  IADD3 R13, R13, 0x80, RZ ;  /* 0x000000800d0d7810 */ /* 0x000fe20007ffe0ff */
[----:B------:R-:W-:-:S04]  /*0910*/  IMAD.MOV.U32 R3, RZ, RZ, 0x4 ;  /* 0x00000004ff037424 */ /* 0x000fc800078e00ff */
[----:B------:R-:W-:-:S05]  /*0920*/  IMAD.WIDE.U32 R2, R2, R3, c[0x0][0x168] ;  /* 0x00005a0002027625 */ /* 0x000fca00078e0003 */
[----:B------:R0:W-:Y:S02]  /*0930*/  STG.E [R2.64], R15 ;  /* 0x0000000f02007986 */ /* 0x0001e4000c101904 */
.L_x_5542:
[----:B------:R-:W-:-:S13]  /*0940*/  ISETP.GE.AND P0, PT, R13, R12, PT ;  /* 0x0000000c0d00720c */ /* 0x000fda0003f06270 */
[----:B------:R-:W-:Y:S05]  /*0950*/  @P0 BRA `(.L_x_5544) ;  /* 0x000000d000000947 */ /* 0x000fea0003800000 */
[----:B0-----:R-:W-:Y:S01]  /*0960*/  IADD3 R2, R0, R13, RZ ;  /* 0x0000000d00027210 */ /* 0x001fe20007ffe0ff */
[----:B------:R-:W-:Y:S01]  /*0970*/  IMAD.MOV.U32 R3, RZ, RZ, 0x4 ;  /* 0x00000004ff037424 */ /* 0x000fe200078e00ff */
[----:B------:R-:W-:-:S03]  /*0980*/  IADD3 R13, R13, 0x80, RZ ;  /* 0x000000800d0d7810 */ /* 0x000fc60007ffe0ff */
[----:B------:R-:W-:-:S05]  /*0990*/  IMAD.WIDE.U32 R2, R2, R3, c[0x0][0x168] ;  /* 0x00005a0002027625 */ /* 0x000fca00078e0003 */
[----:B------:R0:W-:Y:S02]  /*09a0*/  STG.E [R2.64], R22 ;  /* 0x0000001602007986 */ /* 0x0001e4000c101904 */
.L_x_5543:
[----:B------:R-:W-:-:S13]  /*09b0*/  ISETP.GE.AND P0, PT, R13, R12, PT ;  /* 0x0000000c0d00720c */ /* 0x000fda0003f06270 */
[----:B------:R-:W-:Y:S01]  /*09c0*/  @P0 BREAK B1 ;  /* 0x0000000000010942 */ /* 0x000fe20003800000 */
[----:B------:R-:W-:Y:S05]  /*09d0*/  @P0 BRA `(.L_x_5545) ;  /* 0x000000c000000947 */ /* 0x000fea0003800000 */
[----:B0-----:R-:W-:Y:S01]  /*09e0*/  MOV R3, 0x4 ;  /* 0x0000000400037802 */ /* 0x001fe20000000f00 */
[----:B------:R-:W-:Y:S01]  /*09f0*/  IMAD.IADD R2, R0, 0x1, R13 ;  /* 0x0000000100027824 */ /* 0x000fe200078e020d */
[----:B------:R-:W-:-:S03]  /*0a00*/  IADD3 R13, R13, 0x80, RZ ;  /* 0x000000800d0d7810 */ /* 0x000fc60007ffe0ff */
[----:B------:R-:W-:-:S05]  /*0a10*/  IMAD.WIDE.U32 R2, R2, R3, c[0x0][0x168] ;  /* 0x00005a0002027625 */ /* 0x000fca00078e0003 */
[----:B------:R0:W-:Y:S02]  /*0a20*/  STG.E [R2.64], R28 ;  /* 0x0000001c02007986 */ /* 0x0001e4000c101904 */
.L_x_5544:
[----:B------:R-:W-:Y:S05]  /*0a30*/  BSYNC B1 ;  /* 0x0000000000017941 */ /* 0x000fea0003800000 */
.L_x_5540:
[----:B------:R-:W-:-:S13]  /*0a40*/  ISETP.GE.AND P0, PT, R13, R12, PT ;  /* 0x0000000c0d00720c */ /* 0x000fda0003f06270 */
[----:B0-----:R-:W-:Y:S01]  /*0a50*/  @!P0 IMAD.IADD R2, R0, 0x1, R13 ;  /* 0x0000000100028824 */ /* 0x001fe200078e020d */
[----:B------:R-:W-:Y:S01]  /*0a60*/  @!P0 IADD3 R13, R13, 0x80, RZ ;  /* 0x000000800d0d8810 */ /* 0x000fe20007ffe0ff */
[----:B------:R-:W-:-:S04]  /*0a70*/  @!P0 IMAD.MOV.U32 R3, RZ, RZ, 0x4 ;  /* 0x00000004ff038424 */ /* 0x000fc800078e00ff */
[----:B------:R-:W-:-:S05]  /*0a80*/  @!P0 IMAD.WIDE.U32 R2, R2, R3, c[0x0][0x168] ;  /* 0x00005a0002028625 */ /* 0x000fca00078e0003 */
[----:B------:R0:W-:Y:S02]  /*0a90*/  @!P0 STG.E [R2.64], R23 ;  /* 0x0000001702008986 */ /* 0x0001e4000c101904 */
.L_x_5545:
[----:B------:R-:W-:Y:S05]  /*0aa0*/  BSYNC B0 ;  /* 0x0000000000007941 */ /* 0x000fea0003800000 */
.L_x_5539:
[----:B------:R-:W-:Y:S01]  /*0ab0*/  WARPSYNC 0xffffffff ;  /* 0xffffffff00007948 */ /* 0x000fe20003800000 */
[----:B------:R-:W-:-:S13]  /*0ac0*/  ISETP.GE.AND P0, PT, R13, R12, PT ;  /* 0x0000000c0d00720c */ /* 0x000fda0003f06270 */
[----:B------:R-:W-:Y:S05]  /*0ad0*/  @P0 EXIT ;  /* 0x000000000000094d */ /* 0x000fea0003800000 */
[----:B0-----:R-:W-:Y:S01]  /*0ae0*/  IADD3 R2, R0, R13, RZ ;  /* 0x0000000d00027210 */ /* 0x001fe20007ffe0ff */
[----:B------:R-:W-:-:S04]  /*0af0*/  IMAD.MOV.U32 R3, RZ, RZ, 0x4 ;  /* 0x00000004ff037424 */ /* 0x000fc800078e00ff */
[----:B------:R-:W-:-:S05]  /*0b00*/  IMAD.WIDE.U32 R2, R2, R3, c[0x0][0x168] ;  /* 0x00005a0002027625 */ /* 0x000fca00078e0003 */
[----:B------:R-:W-:Y:S01]  /*0b10*/  STG.E [R2.64], R24 ;  /* 0x0000001802007986 */ /* 0x000fe2000c101904 */
[----:B------:R-:W-:Y:S05]  /*0b20*/  EXIT ;  /* 0x000000000000794d */ /* 0x000fea0003800000 */
.L_x_5546:
        /* <DEDUP_REMOVED lines=13> */
.L_x_25093:


//--------------------- .text._ZN2at6native29vectorized_elementwise_kernelILi4ENS0_13BinaryFunctorIiiiNS0_17BitwiseXorFunctorIiEEEESt5arrayIPcLm3EEEEviT0_T1_ --------------------------
	.section	.text._ZN2at6native29vectorized_elementwise_kernelILi4ENS0_13BinaryFunctorIiiiNS0_17BitwiseXorFunctorIiEEEESt5arrayIPcLm3EEEEviT0_T1_,"ax",@progbits
	.sectioninfo	@"SHI_REGISTERS=32"
	.align	128
        .global         _ZN2at6native29vectorized_elementwise_kernelILi4ENS0_13BinaryFunctorIiiiNS0_17BitwiseXorFunctorIiEEEESt5arrayIPcLm3EEEEviT0_T1_
        .type           _ZN2at6native29vectorized_elementwise_kernelILi4ENS0_13BinaryFunctorIiiiNS0_17BitwiseXorFunctorIiEEEESt5arrayIPcLm3EEEEviT0_T1_,@function
        .size           _ZN2at6native29vectorized_elementwise_kernelILi4ENS0_13BinaryFunctorIiiiNS0_17BitwiseXorFunctorIiEEEESt5arrayIPcLm3EEEEviT0_T1_,(.L_x_25094 - _ZN2at6native29vectorized_elementwise_kernelILi4ENS0_13BinaryFunctorIiiiNS0_17BitwiseXorFunctorIiEEEESt5arrayIPcLm3EEEEviT0_T1_)
        .other          _ZN2at6native29vectorized_elementwise_kernelILi4ENS0_13BinaryFunctorIiiiNS0_17BitwiseXorFunctorIiEEEESt5arrayIPcLm3EEEEviT0_T1_,@"STO_CUDA_ENTRY STV_DEFAULT"
_ZN2at6native29vectorized_elementwise_kernelILi4ENS0_13BinaryFunctorIiiiNS0_17BitwiseXorFunctorIiEEEESt5arrayIPcLm3EEEEviT0_T1_:
.text._ZN2at6native29vectorized_elementwise_kernelILi4ENS0_13BinaryFunctorIiiiNS0_17BitwiseXorFunctorIiEEEESt5arrayIPcLm3EEEEviT0_T1_:
        /* <DEDUP_REMOVED lines=14> */
[----:B------:R-:W3:Y:S04]  /*00e0*/  LDG.E.128 R4, [R2.64] ;  /* 0x0000000402047981 */ /* 0x000ee8000c1e1d00 */
[----:B------:R-:W3:Y:S04]  /*00f0*/  LDG.E.128 R8, [R20.64] ;  /* 0x0000000414087981 */ /* 0x000ee8000c1e1d00 */
[----:B------:R-:W2:Y:S01]  /*0100*/  LDG.E.128 R16, [R20.64+0x800] ;  /* 0x0008000414107981 */ /* 0x000ea2000c1e1d00 */
[----:B------:R-:W-:-:S06]  /*0110*/  IMAD.WIDE.U32 R22, R0, R23, c[0x0][0x168] ;  /* 0x00005a0000167625 */ /* 0x000fcc00078e0017 */
[----:B------:R-:W-:Y:S01]  /*0120*/  IMAD.WIDE R22, R25, 0x10, R22 ;  /* 0x0000001019167825 */ /* 0x000fe200078e0216 */
[----:B---3--:R-:W-:Y:S02]  /*0130*/  LOP3.LUT R7, R11, R7, RZ, 0x3c, !PT ;  /* 0x000000070b077212 */ /* 0x008fe400078e3cff */
[----:B------:R-:W-:Y:S02]  /*0140*/  LOP3.LUT R6, R10, R6, RZ, 0x3c, !PT ;  /* 0x000000060a067212 */ /* 0x000fe400078e3cff */
[----:B------:R-:W-:Y:S02]  /*0150*/  LOP3.LUT R5, R9, R5, RZ, 0x3c, !PT ;  /* 0x0000000509057212 */ /* 0x000fe400078e3cff */
[----:B------:R-:W-:Y:S02]  /*0160*/  LOP3.LUT R4, R8, R4, RZ, 0x3c, !PT ;  /* 0x0000000408047212 */ /* 0x000fe400078e3cff */
[----:B--2---:R-:W-:Y:S02]  /*0170*/  LOP3.LUT R15, R19, R15, RZ, 0x3c, !PT ;  /* 0x0000000f130f7212 */ /* 0x004fe400078e3cff */
[----:B------:R-:W-:-:S02]  /*0180*/  LOP3.LUT R14, R18, R14, RZ, 0x3c, !PT ;  /* 0x0000000e120e7212 */ /* 0x000fc400078e3cff */
[----:B------:R-:W-:Y:S02]  /*0190*/  LOP3.LUT R13, R17, R13, RZ, 0x3c, !PT ;  /* 0x0000000d110d7212 */ /* 0x000fe400078e3cff */
[----:B------:R-:W-:Y:S01]  /*01a0*/  LOP3.LUT R12, R16, R12, RZ, 0x3c, !PT ;  /* 0x0000000c100c7212 */ /* 0x000fe200078e3cff */
[----:B------:R-:W-:Y:S04]  /*01b0*/  STG.E.128 [R22.64], R4 ;  /* 0x0000000416007986 */ /* 0x000fe8000c101d04 */
[----:B------:R-:W-:Y:S01]  /*01c0*/  STG.E.128 [R22.64+0x800], R12 ;  /* 0x0008000c16007986 */ /* 0x000fe2000c101d04 */
[----:B------:R-:W-:Y:S05]  /*01d0*/  EXIT ;  /* 0x000000000000794d */ /* 0x000fea0003800000 */
.L_x_5547:
[----:B------:R-:W0:Y:S01]  /*01e0*/  S2R R13, SR_TID.X ;  /* 0x00000000000d7919 */ /* 0x000e220000002100 */
[----:B------:R-:W-:Y:S01]  /*01f0*/  CS2R R18, SRZ ;  /* 0x0000000000127805 */ /* 0x000fe2000001ff00 */
[----:B------:R-:W-:Y:S01]  /*0200*/  CS2R R20, SRZ ;  /* 0x0000000000147805 */ /* 0x000fe2000001ff00 */
[----:B0-----:R-:W-:-:S02]  /*0210*/  ISETP.GE.AND P0, PT, R13, R12, PT ;  /* 0x0000000c0d00720c */ /* 0x001fc40003f06270 */
        /* <DEDUP_REMOVED lines=101> */
.L_x_5550:
[----:B0-----:R-:W-:-:S13]  /*0870*/  ISETP.GE.AND P0, PT, R13, R12, PT ;  /* 0x0000000c0d00720c */ /* 0x001fda0003f06270 */
[----:B------:R-:W-:Y:S05]  /*0880*/  @P0 BRA `(.L_x_5552) ;  /* 0x000000c000000947 */ /* 0x000fea0003800000 */
[----:B------:R-:W-:Y:S01]  /*0890*/  IMAD.IADD R2, R0, 0x1, R13 ;  /* 0x0000000100027824 */ /* 0x000fe200078e020d */
[----:B------:R-:W-:Y:S01]  /*08a0*/  IADD3 R13, R13, 0x80, RZ ;  /* 0x000000800d0d7810 */ /* 0x000fe20007ffe0ff */
[----:B------:R-:W-:-:S04]  /*08b0*/  IMAD.MOV.U32 R3, RZ, RZ, 0x4 ;  /* 0x00000004ff037424 */ /* 0x000fc800078e00ff */
[----:B------:R-:W-:-:S05]  /*08c0*/  IMAD.WIDE.U32 R2, R2, R3, c[0x0][0x168] ;  /* 0x00005a0002027625 */ /* 0x000fca00078e0003 */
[----:B------:R0:W-:Y:S02]  /*08d0*/  STG.E [R2.64], R15 ;  /* 0x0000000f02007986 */ /* 0x0001e4000c101904 */
.L_x_5551:
[----:B------:R-:W-:-:S13]  /*08e0*/  ISETP.GE.AND P0, PT, R13, R12, PT ;  /* 0x0000000c0d00720c */ /* 0x000fda0003f06270 */
[----:B------:R-:W-:Y:S05]  /*08f0*/  @P0 BRA `(.L_x_5553) ;  /* 0x000000d000000947 */ /* 0x000fea0003800000 */
[----:B0-----:R-:W-:Y:S01]  /*0900*/  IADD3 R2, R0, R13, RZ ;  /* 0x0000000d00027210 */ /* 0x001fe20007ffe0ff */
[----:B------:R-:W-:Y:S01]  /*0910*/  IMAD.MOV.U32 R3, RZ, RZ, 0x4 ;  /* 0x00000004ff037424 */ /* 0x000fe200078e00ff */
[----:B------:R-:W-:-:S03]  /*0920*/  IADD3 R13, R13, 0x80, RZ ;  /* 0x000000800d0d7810 */ /* 0x000fc60007ffe0ff */
[----:B------:R-:W-:-:S05]  /*0930*/  IMAD.WIDE.U32 R2, R2, R3, c[0x0][0x168] ;  /* 0x00005a0002027625 */ /* 0x000fca00078e0003 */
[----:B------:R0:W-:Y:S02]  /*0940*/  STG.E [R2.64], R22 ;  /* 0x0000001602007986 */ /* 0x0001e4000c101904 */
.L_x_5552:
        /* <DEDUP_REMOVED lines=8> */
.L_x_5553:
[----:B------:R-:W-:Y:S05]  /*09d0*/  BSYNC B1 ;  /* 0x0000000000017941 */ /* 0x000fea0003800000 */
.L_x_5549:
[----:B------:R-:W-:-:S13]  /*09e0*/  ISETP.GE.AND P0, PT, R13, R12, PT ;  /* 0x0000000c0d00720c */ /* 0x000fda0003f06270 */
[----:B0-----:R-:W-:Y:S01]  /*09f0*/  @!P0 IMAD.IADD R2, R0, 0x1, R13 ;  /* 0x0000000100028824 */ /* 0x001fe200078e020d */
[----:B------:R-:W-:Y:S01]  /*0a00*/  @!P0 IADD3 R13, R13, 0x80, RZ ;  /* 0x000000800d0d8810 */ /* 0x000fe20007ffe0ff */
[----:B------:R-:W-:-:S04]  /*0a10*/  @!P0 IMAD.MOV.U32 R3, RZ, RZ, 0x4 ;  /* 0x00000004ff038424 */ /* 0x000fc800078e00ff */
[----:B------:R-:W-:-:S05]  /*0a20*/  @!P0 IMAD.WIDE.U32 R2, R2, R3, c[0x0][0x168] ;  /* 0x00005a0002028625 */ /* 0x000fca00078e0003 */
[----:B------:R0:W-:Y:S02]  /*0a30*/  @!P0 STG.E [R2.64], R23 ;  /* 0x0000001702008986 */ /* 0x0001e4000c101904 */
.L_x_5554:
[----:B------:R-:W-:Y:S05]  /*0a40*/  BSYNC B0 ;  /* 0x0000000000007941 */ /* 0x000fea0003800000 */
.L_x_5548:
        /* <DEDUP_REMOVED lines=8> */
.L_x_5555:
        /* <DEDUP_REMOVED lines=11> */
.L_x_25094:


//--------------------- .text._ZN2at6native29vectorized_elementwise_kernelILi8ENS0_13BinaryFunctorIiiiNS0_17BitwiseXorFunctorIiEEEESt5arrayIPcLm3EEEEviT0_T1_ --------------------------
	.section	.text._ZN2at6native29vectorized_elementwise_kernelILi8ENS0_13BinaryFunctorIiiiNS0_17BitwiseXorFunctorIiEEEESt5arrayIPcLm3EEEEviT0_T1_,"ax",@progbits
	.sectioninfo	@"SHI_REGISTERS=4"
	.align	128
        .global         _ZN2at6native29vectorized_elementwise_kernelILi8ENS0_13BinaryFunctorIiiiNS0_17BitwiseXorFunctorIiEEEESt5arrayIPcLm3EEEEviT0_T1_
        .type           _ZN2at6native29vectorized_elementwise_kernelILi8ENS0_13BinaryFunctorIiiiNS0_17BitwiseXorFunctorIiEEEESt5arrayIPcLm3EEEEviT0_T1_,@function
        .size           _ZN2at6native29vectorized_elementwise_kernelILi8ENS0_13BinaryFunctorIiiiNS0_17BitwiseXorFunctorIiEEEESt5arrayIPcLm3EEEEviT0_T1_,(.L_x_25095 - _ZN2at6native29vectorized_elementwise_kernelILi8ENS0_13BinaryFunctorIiiiNS0_17BitwiseXorFunctorIiEEEESt5arrayIPcLm3EEEEviT0_T1_)
        .other          _ZN2at6native29vectorized_elementwise_kernelILi8ENS0_13BinaryFunctorIiiiNS0_17BitwiseXorFunctorIiEEEESt5arrayIPcLm3EEEEviT0_T1_,@"STO_CUDA_ENTRY STV_DEFAULT"
_ZN2at6native29vectorized_elementwise_kernelILi8ENS0_13BinaryFunctorIiiiNS0_17BitwiseXorFunctorIiEEEESt5arrayIPcLm3EEEEviT0_T1_:
.text._ZN2at6native29vectorized_elementwise_kernelILi8ENS0_13BinaryFunctorIiiiNS0_17BitwiseXorFunctorIiEEEESt5arrayIPcLm3EEEEviT0_T1_:
[----:B------:R-:W-:Y:S02]  /*0000*/  MOV R1, c[0x0][0x28] ;  /* 0x00000a0000017a02 */ /* 0x000fe40000000f00 */
[----:B------:R-:W-:Y:S05]  /*0010*/  EXIT ;  /* 0x000000000000794d */ /* 0x000fea0003800000 */
.L_x_5556:
        /* <DEDUP_REMOVED lines=14> */
.L_x_25095:


//--------------------- .text._ZN2at6native18elementwise_kernelILi128ELi4EZNS0_15gpu_kernel_implINS0_13AUnaryFunctorIaaaNS0_17BitwiseXorFunctorIaEEEEEEvRNS_18TensorIteratorBaseERKT_EUliE_EEviT1_ --------------------------
	.section	.text._ZN2at6native18elementwise_kernelILi128ELi4EZNS0_15gpu_kernel_implINS0_13AUnaryFunctorIaaaNS0_17BitwiseXorFunctorIaEEEEEEvRNS_18TensorIteratorBaseERKT_EUliE_EEviT1_,"ax",@progbits
	.sectioninfo	@"SHI_REGISTERS=26"
	.align	128
        .global         _ZN2at6native18elementwise_kernelILi128ELi4EZNS0_15gpu_kernel_implINS0_13AUnaryFunctorIaaaNS0_17BitwiseXorFunctorIaEEEEEEvRNS_18TensorIteratorBaseERKT_EUliE_EEviT1_
        .type           _ZN2at6native18elementwise_kernelILi128ELi4EZNS0_15gpu_kernel_implINS0_13AUnaryFunctorIaaaNS0_17BitwiseXorFunctorIaEEEEEEvRNS_18TensorIteratorBaseERKT_EUliE_EEviT1_,@function
        .size           _ZN2at6native18elementwise_kernelILi128ELi4EZNS0_15gpu_kernel_implINS0_13AUnaryFunctorIaaaNS0_17BitwiseXorFunctorIaEEEEEEvRNS_18TensorIteratorBaseERKT_EUliE_EEviT1_,(.L_x_25096 - _ZN2at6native18elementwise_kernelILi128ELi4EZNS0_15gpu_kernel_implINS0_13AUnaryFunctorIaaaNS0_17BitwiseXorFunctorIaEEEEEEvRNS_18TensorIteratorBaseERKT_EUliE_EEviT1_)
        .other          _ZN2at6native18elementwise_kernelILi128ELi4EZNS0_15gpu_kernel_implINS0_13AUnaryFunctorIaaaNS0_17BitwiseXorFunctorIaEEEEEEvRNS_18TensorIteratorBaseERKT_EUliE_EEviT1_,@"STO_CUDA_ENTRY STV_DEFAULT"
_ZN2at6native18elementwise_kernelILi128ELi4EZNS0_15gpu_kernel_implINS0_13AUnaryFunctorIaaaNS0_17BitwiseXorFunctorIaEEEEEEvRNS_18TensorIteratorBaseERKT_EUliE_EEviT1_:
.text._ZN2at6native18elementwise_kernelILi128ELi4EZNS0_15gpu_kernel_implINS0_13AUnaryFunctorIaaaNS0_17BitwiseXorFunctorIaEEEEEEvRNS_18TensorIteratorBaseERKT_EUliE_EEviT1_:
        /* <DEDUP_REMOVED lines=237> */
.L_x_5559:
        /* <DEDUP_REMOVED lines=16> */
[----:B------:R0:W5:Y:S01]  /*0fd0*/  LDG.E.U8 R0, [R2.64] ;  /* 0x0000002402007981 */ /* 0x000162000c1e1100 */
[----:B------:R-:W-:Y:S05]  /*0fe0*/  BRA `(.L_x_5565) ;  /* 0x00000d9000007947 */ /* 0x000fea0003800000 */
.L_x_5563:
[----:B------:R0:W5:Y:S01]  /*0ff0*/  LDG.E.U8 R0, [R2.64] ;  /* 0x0000002402007981 */ /* 0x000162000c1e1100 */
[----:B------:R-:W-:Y:S05]  /*1000*/  BRA `(.L_x_5565) ;  /* 0x00000d7000007947 */ /* 0x000fea0003800000 */
.L_x_5562:
[----:B------:R-:W-:-:S13]  /*1010*/  ISETP.NE.AND P0, PT, R4, 0x2, PT ;  /* 0x000000020400780c */ /* 0x000fda0003f05270 */
[----:B------:R-:W-:Y:S05]  /*1020*/  @!P0 BRA `(.L_x_5566) ;  /* 0x0000008000008947 */ /* 0x000fea0003800000 */
[----:B------:R-:W-:-:S13]  /*1030*/  ISETP.NE.AND P0, PT, R4, 0x3, PT ;  /* 0x000000030400780c */ /* 0x000fda0003f05270 */
[----:B------:R-:W-:Y:S05]  /*1040*/  @!P0 BRA `(.L_x_5567) ;  /* 0x0000004000008947 */ /* 0x000fea0003800000 */
[----:B------:R-:W-:-:S13]  /*1050*/  ISETP.NE.AND P0, PT, R4, 0x4, PT ;  /* 0x000000040400780c */ /* 0x000fda0003f05270 */
[----:B------:R-:W-:Y:S05]  /*1060*/  @P0 BRA `(.L_x_5564) ;  /* 0x00000b9000000947 */ /* 0x000fea0003800000 */
[----:B------:R0:W5:Y:S01]  /*1070*/  LDG.E.U8 R0, [R2.64] ;  /* 0x0000002402007981 */ /* 0x000162000c1e1100 */
[----:B------:R-:W-:Y:S05]  /*1080*/  BRA `(.L_x_5565) ;  /* 0x00000cf000007947 */ /* 0x000fea0003800000 */
.L_x_5567:
[----:B------:R0:W5:Y:S01]  /*1090*/  LDG.E.U8 R0, [R2.64] ;  /* 0x0000002402007981 */ /* 0x000162000c1e1100 */
[----:B------:R-:W-:Y:S05]  /*10a0*/  BRA `(.L_x_5565) ;  /* 0x00000cd000007947 */ /* 0x000fea0003800000 */
.L_x_5566:
[----:B------:R0:W5:Y:S01]  /*10b0*/  LDG.E.U16 R0, [R2.64] ;  /* 0x0000002402007981 */ /* 0x000162000c1e1500 */
[----:B------:R-:W-:Y:S05]  /*10c0*/  BRA `(.L_x_5565) ;  /* 0x00000cb000007947 */ /* 0x000fea0003800000 */
.L_x_5561:
        /* <DEDUP_REMOVED lines=9> */
.L_x_5569:
[----:B------:R-:W2:Y:S02]  /*1160*/  LDG.E.U16 R4, [R2.64] ;  /* 0x0000002402047981 */ /* 0x000ea4000c1e1500 */
[----:B--2---:R-:W-:-:S06]  /*1170*/  HADD2.F32 R4, -RZ, R4.H0_H0 ;  /* 0x20000004ff047230 */ /* 0x004fcc0000004100 */
[----:B------:R-:W0:Y:S02]  /*1180*/  F2I.FTZ.TRUNC.NTZ R4, R4 ;  /* 0x0000000400047305 */ /* 0x000e24000021f100 */
[----:B0-----:R-:W-:Y:S01]  /*1190*/  PRMT R0, R4, 0x7610, R0 ;  /* 0x0000761004007816 */ /* 0x001fe20000000000 */
[----:B------:R-:W-:Y:S05]  /*11a0*/  BRA `(.L_x_5565) ;  /* 0x00000bd000007947 */ /* 0x000fea0003800000 */
.L_x_5568:
        /* <DEDUP_REMOVED lines=9> */
.L_x_5571:
[----:B------:R-:W2:Y:S02]  /*1240*/  LDG.E.U16 R2, [R2.64] ;  /* 0x0000002402027981 */ /* 0x000ea4000c1e1500 */
[----:B--2---:R-:W-:-:S06]  /*1250*/  HADD2.F32 R4, -RZ, R2.H0_H0 ;  /* 0x20000002ff047230 */ /* 0x004fcc0000004100 */
[----:B------:R-:W0:Y:S02]  /*1260*/  F2I.FTZ.TRUNC.NTZ R4, R4 ;  /* 0x0000000400047305 */ /* 0x000e24000021f100 */
[----:B0-----:R-:W-:Y:S01]  /*1270*/  PRMT R0, R4, 0x7610, R0 ;  /* 0x0000761004007816 */ /* 0x001fe20000000000 */
[----:B------:R-:W-:Y:S05]  /*1280*/  BRA `(.L_x_5565) ;  /* 0x00000af000007947 */ /* 0x000fea0003800000 */
.L_x_5570:
[----:B------:R-:W2:Y:S02]  /*1290*/  LDG.E.64 R2, [R2.64] ;  /* 0x0000002402027981 */ /* 0x000ea4000c1e1b00 */
[----:B--2---:R0:W1:Y:S01]  /*12a0*/  F2I.F64.TRUNC R0, R2 ;  /* 0x0000000200007311 */ /* 0x004062000030d100 */
[----:B------:R-:W-:Y:S05]  /*12b0*/  BRA `(.L_x_5565) ;  /* 0x00000ac000007947 */ /* 0x000fea0003800000 */
.L_x_5560:
        /* <DEDUP_REMOVED lines=12> */
.L_x_5574:
[----:B------:R-:W2:Y:S02]  /*1380*/  LDG.E.64 R2, [R2.64] ;  /* 0x0000002402027981 */ /* 0x000ea4000c1e1b00 */
[----:B--2---:R0:W1:Y:S01]  /*1390*/  F2I.F64.TRUNC R0, R2 ;  /* 0x0000000200007311 */ /* 0x004062000030d100 */
[----:B------:R-:W-:Y:S05]  /*13a0*/  BRA `(.L_x_5565) ;  /* 0x000009d000007947 */ /* 0x000fea0003800000 */
.L_x_5573:
        /* <DEDUP_REMOVED lines=28> */
.L_x_5576:
        /* <DEDUP_REMOVED lines=15> */
.L_x_5575:
[----:B------:R-:W2:Y:S02]  /*1660*/  LDG.E.U16 R2, [R2.64] ;  /* 0x0000002402027981 */ /* 0x000ea4000c1e1500 */
[----:B--2---:R-:W-:-:S04]  /*1670*/  PRMT R2, RZ, 0x5410, R2 ;  /* 0x00005410ff027816 */ /* 0x004fc80000000002 */
[----:B------:R0:W1:Y:S01]  /*1680*/  F2I.FTZ.TRUNC.NTZ R0, R2 ;  /* 0x0000000200007305 */ /* 0x000062000021f100 */
[----:B------:R-:W-:Y:S05]  /*1690*/  BRA `(.L_x_5565) ;  /* 0x000006e000007947 */ /* 0x000fea0003800000 */
.L_x_5572:
        /* <DEDUP_REMOVED lines=10> */
.L_x_5579:
        /* <DEDUP_REMOVED lines=21> */
.L_x_5583:
[----:B------:R-:W-:Y:S05]  /*1890*/  BSYNC B1 ;  /* 0x0000000000017941 */ /* 0x000fea0003800000 */
.L_x_5582:
[----:B------:R-:W-:Y:S01]  /*18a0*/  IMAD.SHL.U32 R2, R2, 0x100000, RZ ;  /* 0x0010000002027824 */ /* 0x000fe200078e00ff */
[----:B------:R-:W-:-:S04]  /*18b0*/  LEA R3, R0, 0x3b800000, 0x17 ;  /* 0x3b80000000037811 */ /* 0x000fc800078eb8ff */
[----:B------:R-:W-:Y:S02]  /*18c0*/  LOP3.LUT R4, R3, R2, R4, 0xfe, !PT ;  /* 0x0000000203047212 */ /* 0x000fe400078efe04 */
.L_x_5581:
[----:B------:R-:W-:Y:S05]  /*18d0*/  BSYNC B0 ;  /* 0x0000000000007941 */ /* 0x000fea0003800000 */
.L_x_5580:
[----:B------:R-:W0:Y:S02]  /*18e0*/  F2I.FTZ.TRUNC.NTZ R4, R4 ;  /* 0x0000000400047305 */ /* 0x000e24000021f100 */
[----:B0-----:R-:W-:Y:S01]  /*18f0*/  PRMT R0, R4, 0x7610, R0 ;  /* 0x0000761004007816 */ /* 0x001fe20000000000 */
[----:B------:R-:W-:Y:S05]  /*1900*/  BRA `(.L_x_5565) ;  /* 0x0000047000007947 */ /* 0x000fea0003800000 */
.L_x_5578:
        /* <DEDUP_REMOVED lines=21> */
.L_x_5587:
[----:B------:R-:W-:Y:S05]  /*1a60*/  BSYNC B1 ;  /* 0x0000000000017941 */ /* 0x000fea0003800000 */
.L_x_5586:
[----:B------:R-:W-:Y:S01]  /*1a70*/  IMAD.SHL.U32 R2, R2, 0x200000, RZ ;  /* 0x0020000002027824 */ /* 0x000fe200078e00ff */
[----:B------:R-:W-:-:S04]  /*1a80*/  LEA R3, R0, 0x37800000, 0x17 ;  /* 0x3780000000037811 */ /* 0x000fc800078eb8ff */
[----:B------:R-:W-:Y:S02]  /*1a90*/  LOP3.LUT R4, R3, R2, R4, 0xfe, !PT ;  /* 0x0000000203047212 */ /* 0x000fe400078efe04 */
.L_x_5585:
[----:B------:R-:W-:Y:S05]  /*1aa0*/  BSYNC B0 ;  /* 0x0000000000007941 */ /* 0x000fea0003800000 */
.L_x_5584:
[----:B------:R-:W0:Y:S02]  /*1ab0*/  F2I.FTZ.TRUNC.NTZ R4, R4 ;  /* 0x0000000400047305 */ /* 0x000e24000021f100 */
[----:B0-----:R-:W-:Y:S01]  /*1ac0*/  PRMT R0, R4, 0x7610, R0 ;  /* 0x0000761004007816 */ /* 0x001fe20000000000 */
[----:B------:R-:W-:Y:S05]  /*1ad0*/  BRA `(.L_x_5565) ;  /* 0x000002a000007947 */ /* 0x000fea0003800000 */
.L_x_5577:
        /* <DEDUP_REMOVED lines=14> */
.L_x_5591:
[----:B------:R-:W-:Y:S05]  /*1bc0*/  BSYNC B0 ;  /* 0x0000000000007941 */ /* 0x000fea0003800000 */
.L_x_5590:
[----:B------:R-:W0:Y:S02]  /*1bd0*/  F2I.FTZ.TRUNC.NTZ R4, R4 ;  /* 0x0000000400047305 */ /* 0x000e24000021f100 */
[----:B0-----:R-:W-:Y:S01]  /*1be0*/  PRMT R0, R4, 0x7610, R0 ;  /* 0x0000761004007816 */ /* 0x001fe20000000000 */
[----:B------:R-:W-:Y:S05]  /*1bf0*/  BRA `(.L_x_5565) ;  /* 0x0000018000007947 */ /* 0x000fea0003800000 */
.L_x_5564:
        /* <DEDUP_REMOVED lines=21> */
.L_x_5589:
[----:B------:R0:W5:Y:S01]  /*1d50*/  LDG.E.U8 R0, [R2.64] ;  /* 0x0000002402007981 */ /* 0x000162000c1e1100 */
[----:B------:R-:W-:Y:S05]  /*1d60*/  BRA `(.L_x_5565) ;  /* 0x0000001000007947 */ /* 0x000fea0003800000 */
.L_x_5588:
[----:B------:R0:W5:Y:S02]  /*1d70*/  LDG.E.U8 R0, [R2.64] ;  /* 0x0000002402007981 */ /* 0x000164000c1e1100 */
.L_x_5565:
[----:B0-----:R-:W0:Y:S01]  /*1d80*/  LDC.U8 R3, c[0x0][0x372] ;  /* 0x0000dc80ff037b82 */ /* 0x001e220000000000 */
[----:B------:R-:W-:Y:S02]  /*1d90*/  ULDC.U8 UR4, c[0x0][0x371] ;  /* 0x0000dc4000047ab9 */ /* 0x000fe40000000000 */
        /* <DEDUP_REMOVED lines=14> */
.L_x_5595:
[----:B------:R0:W-:Y:S01]  /*1e80*/  STG.E.U8 [R16.64], R5 ;  /* 0x0000000510007986 */ /* 0x0001e2000c101124 */
[----:B------:R-:W-:Y:S05]  /*1e90*/  BRA `(.L_x_5597) ;  /* 0x00000e9000007947 */ /* 0x000fea0003800000 */
.L_x_5594:
[----:B------:R-:W-:-:S13]  /*1ea0*/  ISETP.NE.AND P0, PT, R2, 0x2, PT ;  /* 0x000000020200780c */ /* 0x000fda0003f05270 */
[----:B------:R-:W-:Y:S05]  /*1eb0*/  @!P0 BRA `(.L_x_5598) ;  /* 0x000000e000008947 */ /* 0x000fea0003800000 */
[----:B------:R-:W-:-:S13]  /*1ec0*/  ISETP.NE.AND P0, PT, R2, 0x3, PT ;  /* 0x000000030200780c */ /* 0x000fda0003f05270 */
[----:B------:R-:W-:Y:S05]  /*1ed0*/  @!P0 BRA `(.L_x_5599) ;  /* 0x0000008000008947 */ /* 0x000fea0003800000 */
[----:B------:R-:W-:-:S13]  /*1ee0*/  ISETP.NE.AND P0, PT, R2, 0x4, PT ;  /* 0x000000040200780c */ /* 0x000fda0003f05270 */
[----:B------:R-:W-:Y:S05]  /*1ef0*/  @P0 BRA `(.L_x_5596) ;  /* 0x00000c6000000947 */ /* 0x000fea0003800000 */
[----:B------:R-:W-:-:S04]  /*1f00*/  LOP3.LUT R0, R5, 0xffff, RZ, 0xc0, !PT ;  /* 0x0000ffff05007812 */ /* 0x000fc800078ec0ff */
[----:B------:R-:W-:-:S05]  /*1f10*/  PRMT R0, R0, 0x8880, RZ ;  /* 0x0000888000007816 */ /* 0x000fca00000000ff */
[----:B------:R-:W-:-:S05]  /*1f20*/  IMAD.MOV.U32 R2, RZ, RZ, R0 ;  /* 0x000000ffff027224 */ /* 0x000fca00078e0000 */
[----:B------:R-:W-:-:S05]  /*1f30*/  SHF.R.S32.HI R3, RZ, 0x1f, R2 ;  /* 0x0000001fff037819 */ /* 0x000fca0000011402 */
[----:B------:R0:W-:Y:S01]  /*1f40*/  STG.E.64 [R16.64], R2 ;  /* 0x0000000210007986 */ /* 0x0001e2000c101b24 */
[----:B------:R-:W-:Y:S05]  /*1f50*/  BRA `(.L_x_5597) ;  /* 0x00000dd000007947 */ /* 0x000fea0003800000 */
.L_x_5599:
[----:B------:R-:W-:-:S04]  /*1f60*/  LOP3.LUT R5, R5, 0xffff, RZ, 0xc0, !PT ;  /* 0x0000ffff05057812 */ /* 0x000fc800078ec0ff */
[----:B------:R-:W-:-:S05]  /*1f70*/  PRMT R3, R5, 0x8880, RZ ;  /* 0x0000888005037816 */ /* 0x000fca00000000ff */
[----:B------:R0:W-:Y:S01]  /*1f80*/  STG.E [R16.64], R3 ;  /* 0x0000000310007986 */ /* 0x0001e2000c101924 */
[----:B------:R-:W-:Y:S05]  /*1f90*/  BRA `(.L_x_5597) ;  /* 0x00000d9000007947 */ /* 0x000fea0003800000 */
.L_x_5598:
[----:B------:R-:W-:-:S04]  /*1fa0*/  PRMT R3, R5, 0x8880, RZ ;  /* 0x0000888005037816 */ /* 0x000fc800000000ff */
[----:B------:R-:W-:-:S05]  /*1fb0*/  PRMT R3, R3, 0x7710, RZ ;  /* 0x0000771003037816 */ /* 0x000fca00000000ff */
[----:B------:R0:W-:Y:S01]  /*1fc0*/  STG.E.U16 [R16.64], R3 ;  /* 0x0000000310007986 */ /* 0x0001e2000c101524 */
[----:B------:R-:W-:Y:S05]  /*1fd0*/  BRA `(.L_x_5597) ;  /* 0x00000d5000007947 */ /* 0x000fea0003800000 */
.L_x_5593:
[----:B------:R-:W-:-:S13]  /*1fe0*/  ISETP.GT.AND P0, PT, R2, 0x6, PT ;  /* 0x000000060200780c */ /* 0x000fda0003f04270 */
[----:B------:R-:W-:Y:S05]  /*1ff0*/  @P0 BRA `(.L_x_5600) ;  /* 0x000000b000000947 */ /* 0x000fea0003800000 */
[----:B------:R-:W-:-:S13]  /*2000*/  ISETP.NE.AND P0, PT, R2, 0x5, PT ;  /* 0x000000050200780c */ /* 0x000fda0003f05270 */
[----:B------:R-:W-:Y:S05]  /*2010*/  @!P0 BRA `(.L_x_5601) ;  /* 0x0000005000008947 */ /* 0x000fea0003800000 */
[----:B------:R-:W-:-:S13]  /*2020*/  ISETP.NE.AND P0, PT, R2, 0x6, PT ;  /* 0x000000060200780c */ /* 0x000fda0003f05270 */
[----:B------:R-:W-:Y:S05]  /*2030*/  @P0 BRA `(.L_x_5596) ;  /* 0x00000b2000000947 */ /* 0x000fea0003800000 */
[----:B------:R-:W0:Y:S02]  /*2040*/  I2F.S8 R3, R5 ;  /* 0x0000000500037306 */ /* 0x000e240000001400 */
[----:B0-----:R0:W-:Y:S01]  /*2050*/  STG.E [R16.64], R3 ;  /* 0x0000000310007986 */ /* 0x0011e2000c101924 */
[----:B------:R-:W-:Y:S05]  /*2060*/  BRA `(.L_x_5597) ;  /* 0x00000cc000007947 */ /* 0x000fea0003800000 */
.L_x_5601:
[----:B------:R-:W0:Y:S02]  /*2070*/  I2F.S8 R0, R5 ;  /* 0x0000000500007306 */ /* 0x000e240000001400 */
[----:B0-----:R-:W-:-:S05]  /*2080*/  F2FP.PACK_AB R0, RZ, R0 ;  /* 0x00000000ff00723e */ /* 0x001fca00000000ff */
[----:B------:R0:W-:Y:S01]  /*2090*/  STG.E.U16 [R16.64], R0 ;  /* 0x0000000010007986 */ /* 0x0001e2000c101524 */
[----:B------:R-:W-:Y:S05]  /*20a0*/  BRA `(.L_x_5597) ;  /* 0x00000c8000007947 */ /* 0x000fea0003800000 */
.L_x_5600:
[----:B------:R-:W-:-:S13]  /*20b0*/  ISETP.NE.AND P0, PT, R2, 0x7, PT ;  /* 0x000000070200780c */ /* 0x000fda0003f05270 */
[----:B------:R-:W-:Y:S05]  /*20c0*/  @!P0 BRA `(.L_x_5602) ;  /* 0x000000d000008947 */ /* 0x000fea0003800000 */
[----:B------:R-:W-:-:S13]  /*20d0*/  ISETP.NE.AND P0, PT, R2, 0x8, PT ;  /* 0x000000080200780c */ /* 0x000fda0003f05270 */
[----:B------:R-:W-:Y:S05]  /*20e0*/  @!P0 BRA `(.L_x_5603) ;  /* 0x0000006000008947 */ /* 0x000fea0003800000 */
[----:B------:R-:W-:-:S13]  /*20f0*/  ISETP.NE.AND P0, PT, R2, 0x9, PT ;  /* 0x000000090200780c */ /* 0x000fda0003f05270 */
[----:B------:R-:W-:Y:S05]  /*2100*/  @P0 BRA `(.L_x_5596) ;  /* 0x00000a5000000947 */ /* 0x000fea0003800000 */
[----:B------:R-:W0:Y:S01]  /*2110*/  I2F.S8 R2, R5 ;  /* 0x0000000500027306 */ /* 0x000e220000001400 */
[----:B------:R-:W-:-:S05]  /*2120*/  IMAD.MOV.U32 R3, RZ, RZ, RZ ;  /* 0x000000ffff037224 */ /* 0x000fca00078e00ff */
[----:B0-----:R0:W-:Y:S01]  /*2130*/  STG.E.64 [R16.64], R2 ;  /* 0x0000000210007986 */ /* 0x0011e2000c101b24 */
[----:B------:R-:W-:Y:S05]  /*2140*/  BRA `(.L_x_5597) ;  /* 0x00000be000007947 */ /* 0x000fea0003800000 */
.L_x_5603:
[----:B------:R-:W0:Y:S02]  /*2150*/  I2F.S8 R5, R5 ;  /* 0x0000000500057306 */ /* 0x000e240000001400 */
[----:B0-----:R-:W-:-:S04]  /*2160*/  F2FP.PACK_AB R3, RZ, R5 ;  /* 0x00000005ff03723e */ /* 0x001fc800000000ff */
[----:B------:R-:W-:-:S05]  /*2170*/  PRMT R3, R3, 0x5410, RZ ;  /* 0x0000541003037816 */ /* 0x000fca00000000ff */
[----:B------:R0:W-:Y:S01]  /*2180*/  STG.E [R16.64], R3 ;  /* 0x0000000310007986 */ /* 0x0001e2000c101924 */
[----:B------:R-:W-:Y:S05]  /*2190*/  BRA `(.L_x_5597) ;  /* 0x00000b9000007947 */ /* 0x000fea0003800000 */
.L_x_5602:
[----:B------:R-:W-:-:S04]  /*21a0*/  PRMT R2, R5, 0x8880, RZ ;  /* 0x0000888005027816 */ /* 0x000fc800000000ff */
[----:B------:R-:W-:-:S06]  /*21b0*/  PRMT R2, R2, 0x7710, RZ ;  /* 0x0000771002027816 */ /* 0x000fcc00000000ff */
[----:B------:R-:W0:Y:S02]  /*21c0*/  I2F.F64.S16 R2, R2 ;  /* 0x0000000200027312 */ /* 0x000e240000101c00 */
[----:B0-----:R0:W-:Y:S01]  /*21d0*/  STG.E.64 [R16.64], R2 ;  /* 0x0000000210007986 */ /* 0x0011e2000c101b24 */
[----:B------:R-:W-:Y:S05]  /*21e0*/  BRA `(.L_x_5597) ;  /* 0x00000b4000007947 */ /* 0x000fea0003800000 */
.L_x_5592:
        /* <DEDUP_REMOVED lines=8> */
[----:B------:R-:W-:-:S04]  /*2270*/  LOP3.LUT P0, RZ, R5, 0xff, RZ, 0xc0, !PT ;  /* 0x000000ff05ff7812 */ /* 0x000fc8000780c0ff */
[----:B------:R-:W-:-:S05]  /*2280*/  SEL R3, RZ, 0x1, !P0 ;  /* 0x00000001ff037807 */ /* 0x000fca0004000000 */
[----:B------:R0:W-:Y:S01]  /*2290*/  STG.E.U8 [R16.64], R3 ;  /* 0x0000000310007986 */ /* 0x0001e2000c101124 */
[----:B------:R-:W-:Y:S05]  /*22a0*/  BRA `(.L_x_5597) ;  /* 0x00000a8000007947 */ /* 0x000fea0003800000 */
.L_x_5606:
[----:B------:R-:W-:Y:S01]  /*22b0*/  PRMT R4, R5, 0x8880, RZ ;  /* 0x0000888005047816 */ /* 0x000fe200000000ff */
[----:B------:R-:W-:-:S03]  /*22c0*/  CS2R R6, SRZ ;  /* 0x0000000000067805 */ /* 0x000fc6000001ff00 */
[----:B------:R-:W-:-:S06]  /*22d0*/  PRMT R4, R4, 0x7710, RZ ;  /* 0x0000771004047816 */ /* 0x000fcc00000000ff */
[----:B------:R-:W0:Y:S02]  /*22e0*/  I2F.F64.S16 R4, R4 ;  /* 0x0000000400047312 */ /* 0x000e240000101c00 */
[----:B0-----:R0:W-:Y:S01]  /*22f0*/  STG.E.128 [R16.64], R4 ;  /* 0x0000000410007986 */ /* 0x0011e2000c101d24 */
[----:B------:R-:W-:Y:S05]  /*2300*/  BRA `(.L_x_5597) ;  /* 0x00000a2000007947 */ /* 0x000fea0003800000 */
.L_x_5605:
[----:B------:R-:W-:-:S13]  /*2310*/  ISETP.NE.AND P0, PT, R2, 0xf, PT ;  /* 0x0000000f0200780c */ /* 0x000fda0003f05270 */
[----:B------:R-:W-:Y:S05]  /*2320*/  @!P0 BRA `(.L_x_5607) ;  /* 0x000002d000008947 */ /* 0x000fea0003800000 */
[----:B------:R-:W-:-:S13]  /*2330*/  ISETP.NE.AND P0, PT, R2, 0x17, PT ;  /* 0x000000170200780c */ /* 0x000fda0003f05270 */
[----:B------:R-:W-:Y:S05]  /*2340*/  @!P0 BRA `(.L_x_5608) ;  /* 0x0000015000008947 */ /* 0x000fea0003800000 */
[----:B------:R-:W-:-:S13]  /*2350*/  ISETP.NE.AND P0, PT, R2, 0x18, PT ;  /* 0x000000180200780c */ /* 0x000fda0003f05270 */
[----:B------:R-:W-:Y:S05]  /*2360*/  @P0 BRA `(.L_x_5596) ;  /* 0x000007f000000947 */ /* 0x000fea0003800000 */
[----:B------:R-:W0:Y:S01]  /*2370*/  I2F.S8 R5, R5 ;  /* 0x0000000500057306 */ /* 0x000e220000001400 */
        /* <DEDUP_REMOVED lines=14> */
.L_x_5610:
[----:B------:R-:W-:Y:S05]  /*2460*/  BSYNC B0 ;  /* 0x0000000000007941 */ /* 0x000fea0003800000 */
.L_x_5609:
[----:B------:R-:W-:-:S05]  /*2470*/  LOP3.LUT R3, R0, R3, RZ, 0xfc, !PT ;  /* 0x0000000300037212 */ /* 0x000fca00078efcff */
[----:B------:R0:W-:Y:S01]  /*2480*/  STG.E.U8 [R16.64], R3 ;  /* 0x0000000310007986 */ /* 0x0001e2000c101124 */
[----:B------:R-:W-:Y:S05]  /*2490*/  BRA `(.L_x_5597) ;  /* 0x0000089000007947 */ /* 0x000fea0003800000 */
.L_x_5608:
[----:B------:R-:W0:Y:S01]  /*24a0*/  I2F.S8 R5, R5 ;  /* 0x0000000500057306 */ /* 0x000e220000001400 */
        /* <DEDUP_REMOVED lines=12> */
.L_x_5612:
[----:B------:R-:W-:Y:S01]  /*2570*/  IMAD.MOV.U32 R0, RZ, RZ, 0x7f ;  /* 0x0000007fff007424 */ /* 0x000fe200078e00ff */
[----:B------:R-:W-:-:S04]  /*2580*/  ISETP.GT.U32.AND P0, PT, R2, 0x7f800000, PT ;  /* 0x7f8000000200780c */ /* 0x000fc80003f04070 */
[----:B------:R-:W-:-:S04]  /*2590*/  SEL R0, R0, 0x7c, P0 ;  /* 0x0000007c00007807 */ /* 0x000fc80000000000 */
.L_x_5613:
[----:B------:R-:W-:Y:S05]  /*25a0*/  BSYNC B0 ;  /* 0x0000000000007941 */ /* 0x000fea0003800000 */
.L_x_5611:
[----:B------:R-:W-:-:S04]  /*25b0*/  LOP3.LUT R2, R5, 0x80000000, RZ, 0xc0, !PT ;  /* 0x8000000005027812 */ /* 0x000fc800078ec0ff */
[----:B------:R-:W-:-:S04]  /*25c0*/  SHF.R.U32.HI R3, RZ, 0x18, R2 ;  /* 0x00000018ff037819 */ /* 0x000fc80000011602 */
[----:B------:R-:W-:-:S05]  /*25d0*/  LOP3.LUT R3, R0, R3, RZ, 0xfc, !PT ;  /* 0x0000000300037212 */ /* 0x000fca00078efcff */
[----:B------:R0:W-:Y:S01]  /*25e0*/  STG.E.U8 [R16.64], R3 ;  /* 0x0000000310007986 */ /* 0x0001e2000c101124 */
[----:B------:R-:W-:Y:S05]  /*25f0*/  BRA `(.L_x_5597) ;  /* 0x0000073000007947 */ /* 0x000fea0003800000 */
.L_x_5607:
[----:B------:R-:W0:Y:S02]  /*2600*/  I2F.S8 R0, R5 ;  /* 0x0000000500007306 */ /* 0x000e240000001400 */
[----:B0-----:R-:W-:-:S05]  /*2610*/  F2FP.BF16.PACK_AB R0, RZ, R0 ;  /* 0x00000000ff00723e */ /* 0x001fca00000010ff */
[----:B------:R0:W-:Y:S01]  /*2620*/  STG.E.U16 [R16.64], R0 ;  /* 0x0000000010007986 */ /* 0x0001e2000c101524 */
[----:B------:R-:W-:Y:S05]  /*2630*/  BRA `(.L_x_5597) ;  /* 0x000006f000007947 */ /* 0x000fea0003800000 */
.L_x_5604:
        /* <DEDUP_REMOVED lines=8> */
[----:B------:R-:W-:-:S04]  /*26c0*/  PRMT R3, R5, 0x8880, RZ ;  /* 0x0000888005037816 */ /* 0x000fc800000000ff */
[----:B------:R-:W-:-:S05]  /*26d0*/  PRMT R3, R3, 0x7710, RZ ;  /* 0x0000771003037816 */ /* 0x000fca00000000ff */
[----:B------:R0:W-:Y:S01]  /*26e0*/  STG.E.U16 [R16.64], R3 ;  /* 0x0000000310007986 */ /* 0x0001e2000c101524 */
[----:B------:R-:W-:Y:S05]  /*26f0*/  BRA `(.L_x_5597) ;  /* 0x0000063000007947 */ /* 0x000fea0003800000 */
.L_x_5616:
[----:B------:R-:W0:Y:S01]  /*2700*/  I2F.S8 R5, R5 ;  /* 0x0000000500057306 */ /* 0x000e220000001400 */
        /* <DEDUP_REMOVED lines=16> */
.L_x_5619:
[----:B------:R-:W-:-:S04]  /*2810*/  LOP3.LUT R2, R5, 0x80000000, RZ, 0xc0, !PT ;  /* 0x8000000005027812 */ /* 0x000fc800078ec0ff */
[----:B------:R-:W-:-:S04]  /*2820*/  SHF.R.U32.HI R3, RZ, 0x18, R2 ;  /* 0x00000018ff037819 */ /* 0x000fc80000011602 */
[----:B------:R-:W-:-:S04]  /*2830*/  LOP3.LUT R0, R0, R3, RZ, 0xfc, !PT ;  /* 0x0000000300007212 */ /* 0x000fc800078efcff */
[----:B------:R-:W-:Y:S02]  /*2840*/  PRMT R8, R0, 0x7610, R8 ;  /* 0x0000761000087816 */ /* 0x000fe40000000008 */
.L_x_5618:
[----:B------:R-:W-:Y:S05]  /*2850*/  BSYNC B0 ;  /* 0x0000000000007941 */ /* 0x000fea0003800000 */
.L_x_5617:
[----:B------:R0:W-:Y:S01]  /*2860*/  STG.E.U8 [R16.64], R8 ;  /* 0x0000000810007986 */ /* 0x0001e2000c101124 */
[----:B------:R-:W-:Y:S05]  /*2870*/  BRA `(.L_x_5597) ;  /* 0x000004b000007947 */ /* 0x000fea0003800000 */
.L_x_5615:
        /* <DEDUP_REMOVED lines=17> */
.L_x_5622:
[----:B------:R-:W-:-:S04]  /*2990*/  LOP3.LUT R2, R5, 0x80000000, RZ, 0xc0, !PT ;  /* 0x8000000005027812 */ /* 0x000fc800078ec0ff */
[----:B------:R-:W-:-:S04]  /*29a0*/  SHF.R.U32.HI R3, RZ, 0x18, R2 ;  /* 0x00000018ff037819 */ /* 0x000fc80000011602 */
[----:B------:R-:W-:-:S04]  /*29b0*/  LOP3.LUT R0, R0, R3, RZ, 0xfc, !PT ;  /* 0x0000000300007212 */ /* 0x000fc800078efcff */
[----:B------:R-:W-:Y:S02]  /*29c0*/  PRMT R8, R0, 0x7610, R8 ;  /* 0x0000761000087816 */ /* 0x000fe40000000008 */
.L_x_5621:
[----:B------:R-:W-:Y:S05]  /*29d0*/  BSYNC B0 ;  /* 0x0000000000007941 */ /* 0x000fea0003800000 */
.L_x_5620:
[----:B------:R0:W-:Y:S01]  /*29e0*/  STG.E.U8 [R16.64], R8 ;  /* 0x0000000810007986 */ /* 0x0001e2000c101124 */
[----:B------:R-:W-:Y:S05]  /*29f0*/  BRA `(.L_x_5597) ;  /* 0x0000033000007947 */ /* 0x000fea0003800000 */
.L_x_5614:
[----:B------:R-:W-:-:S13]  /*2a00*/  ISETP.NE.AND P0, PT, R2, 0x1c, PT ;  /* 0x0000001c0200780c */ /* 0x000fda0003f05270 */
[----:B------:R-:W-:Y:S05]  /*2a10*/  @!P0 BRA `(.L_x_5623) ;  /* 0x000002e000008947 */ /* 0x000fea0003800000 */
[----:B------:R-:W-:-:S13]  /*2a20*/  ISETP.NE.AND P0, PT, R2, 0x1d, PT ;  /* 0x0000001d0200780c */ /* 0x000fda0003f05270 */
[----:B------:R-:W-:Y:S05]  /*2a30*/  @!P0 BRA `(.L_x_5624) ;  /* 0x0000026000008947 */ /* 0x000fea0003800000 */
[----:B------:R-:W-:-:S13]  /*2a40*/  ISETP.NE.AND P0, PT, R2, 0x2c, PT ;  /* 0x0000002c0200780c */ /* 0x000fda0003f05270 */
[----:B------:R-:W-:Y:S05]  /*2a50*/  @P0 BRA `(.L_x_5596) ;  /* 0x0000010000000947 */ /* 0x000fea0003800000 */
[----:B------:R-:W0:Y:S01]  /*2a60*/  I2F.S8 R4, R5 ;  /* 0x0000000500047306 */ /* 0x000e220000001400 */
        /* <DEDUP_REMOVED lines=15> */
.L_x_5596:
        /* <DEDUP_REMOVED lines=20> */
.L_x_5624:
[----:B------:R-:W-:-:S04]  /*2ca0*/  LOP3.LUT R5, R5, 0xffff, RZ, 0xc0, !PT ;  /* 0x0000ffff05057812 */ /* 0x000fc800078ec0ff */
[----:B------:R-:W-:-:S05]  /*2cb0*/  PRMT R5, R5, 0x8880, RZ ;  /* 0x0000888005057816 */ /* 0x000fca00000000ff */
[----:B------:R-:W-:-:S05]  /*2cc0*/  IMAD.MOV.U32 R2, RZ, RZ, R5 ;  /* 0x000000ffff027224 */ /* 0x000fca00078e0005 */
[----:B------:R-:W-:-:S05]  /*2cd0*/  SHF.R.S32.HI R3, RZ, 0x1f, R2 ;  /* 0x0000001fff037819 */ /* 0x000fca0000011402 */
[----:B------:R0:W-:Y:S01]  /*2ce0*/  STG.E.64 [R16.64], R2 ;  /* 0x0000000210007986 */ /* 0x0001e2000c101b24 */
[----:B------:R-:W-:Y:S05]  /*2cf0*/  BRA `(.L_x_5597) ;  /* 0x0000003000007947 */ /* 0x000fea0003800000 */
.L_x_5623:
[----:B------:R-:W-:-:S04]  /*2d00*/  LOP3.LUT R5, R5, 0xffff, RZ, 0xc0, !PT ;  /* 0x0000ffff05057812 */ /* 0x000fc800078ec0ff */
[----:B------:R-:W-:-:S05]  /*2d10*/  PRMT R3, R5, 0x8880, RZ ;  /* 0x0000888005037816 */ /* 0x000fca00000000ff */
[----:B------:R0:W-:Y:S02]  /*2d20*/  STG.E [R16.64], R3 ;  /* 0x0000000310007986 */ /* 0x0001e4000c101924 */
.L_x_5597:
[----:B------:R-:W-:-:S05]  /*2d30*/  IMAD R18, R18, 0x200, R23 ;  /* 0x0000020012127824 */ /* 0x000fca00078e0217 */
[----:B------:R-:W-:Y:S02]  /*2d40*/  IADD3 R19, R18, 0x80, RZ ;  /* 0x0000008012137810 */ /* 0x000fe40007ffe0ff */
.L_x_5558:
[----:B------:R-:W-:Y:S05]  /*2d50*/  BSYNC B6 ;  /* 0x0000000000067941 */ /* 0x000fea0003800000 */
.L_x_5557:
        /* <DEDUP_REMOVED lines=231> */
.L_x_5627:
        /* <DEDUP_REMOVED lines=18> */
.L_x_5631:
[----:B------:R0:W5:Y:S01]  /*3cf0*/  LDG.E.U8 R0, [R2.64] ;  /* 0x0000002402007981 */ /* 0x000162000c1e1100 */
[----:B------:R-:W-:Y:S05]  /*3d00*/  BRA `(.L_x_5633) ;  /* 0x00000d7000007947 */ /* 0x000fea0003800000 */
.L_x_5630:
        /* <DEDUP_REMOVED lines=8> */
.L_x_5635:
[----:B------:R0:W5:Y:S01]  /*3d90*/  LDG.E.U8 R0, [R2.64] ;  /* 0x0000002402007981 */ /* 0x000162000c1e1100 */
[----:B------:R-:W-:Y:S05]  /*3da0*/  BRA `(.L_x_5633) ;  /* 0x00000cd000007947 */ /* 0x000fea0003800000 */
.L_x_5634:
[----:B------:R0:W5:Y:S01]  /*3db0*/  LDG.E.U16 R0, [R2.64] ;  /* 0x0000002402007981 */ /* 0x000162000c1e1500 */
[----:B------:R-:W-:Y:S05]  /*3dc0*/  BRA `(.L_x_5633) ;  /* 0x00000cb000007947 */ /* 0x000fea0003800000 */
.L_x_5629:
        /* <DEDUP_REMOVED lines=9> */
.L_x_5637:
[----:B------:R-:W2:Y:S02]  /*3e60*/  LDG.E.U16 R4, [R2.64] ;  /* 0x0000002402047981 */ /* 0x000ea4000c1e1500 */
[----:B--2---:R-:W-:-:S06]  /*3e70*/  HADD2.F32 R4, -RZ, R4.H0_H0 ;  /* 0x20000004ff047230 */ /* 0x004fcc0000004100 */
[----:B------:R-:W0:Y:S02]  /*3e80*/  F2I.FTZ.TRUNC.NTZ R4, R4 ;  /* 0x0000000400047305 */ /* 0x000e24000021f100 */
[----:B0-----:R-:W-:Y:S01]  /*3e90*/  PRMT R0, R4, 0x7610, R0 ;  /* 0x0000761004007816 */ /* 0x001fe20000000000 */
[----:B------:R-:W-:Y:S05]  /*3ea0*/  BRA `(.L_x_5633) ;  /* 0x00000bd000007947 */ /* 0x000fea0003800000 */
.L_x_5636:
        /* <DEDUP_REMOVED lines=9> */
.L_x_5639:
[----:B------:R-:W2:Y:S02]  /*3f40*/  LDG.E.U16 R2, [R2.64] ;  /* 0x0000002402027981 */ /* 0x000ea4000c1e1500 */
[----:B--2---:R-:W-:-:S06]  /*3f50*/  HADD2.F32 R4, -RZ, R2.H0_H0 ;  /* 0x20000002ff047230 */ /* 0x004fcc0000004100 */
[----:B------:R-:W0:Y:S02]  /*3f60*/  F2I.FTZ.TRUNC.NTZ R4, R4 ;  /* 0x0000000400047305 */ /* 0x000e24000021f100 */
[----:B0-----:R-:W-:Y:S01]  /*3f70*/  PRMT R0, R4, 0x7610, R0 ;  /* 0x0000761004007816 */ /* 0x001fe20000000000 */
[----:B------:R-:W-:Y:S05]  /*3f80*/  BRA `(.L_x_5633) ;  /* 0x00000af000007947 */ /* 0x000fea0003800000 */
.L_x_5638:
[----:B------:R-:W2:Y:S02]  /*3f90*/  LDG.E.64 R2, [R2.64] ;  /* 0x0000002402027981 */ /* 0x000ea4000c1e1b00 */
[----:B--2---:R0:W1:Y:S01]  /*3fa0*/  F2I.F64.TRUNC R0, R2 ;  /* 0x0000000200007311 */ /* 0x004062000030d100 */
[----:B------:R-:W-:Y:S05]  /*3fb0*/  BRA `(.L_x_5633) ;  /* 0x00000ac000007947 */ /* 0x000fea0003800000 */
.L_x_5628:
        /* <DEDUP_REMOVED lines=12> */
.L_x_5642:
[----:B------:R-:W2:Y:S02]  /*4080*/  LDG.E.64 R2, [R2.64] ;  /* 0x0000002402027981 */ /* 0x000ea4000c1e1b00 */
[----:B--2---:R0:W1:Y:S01]  /*4090*/  F2I.F64.TRUNC R0, R2 ;  /* 0x0000000200007311 */ /* 0x004062000030d100 */
[----:B------:R-:W-:Y:S05]  /*40a0*/  BRA `(.L_x_5633) ;  /* 0x000009d000007947 */ /* 0x000fea0003800000 */
.L_x_5641:
        /* <DEDUP_REMOVED lines=28> */
.L_x_5644:
        /* <DEDUP_REMOVED lines=15> */
.L_x_5643:
[----:B------:R-:W2:Y:S02]  /*4360*/  LDG.E.U16 R2, [R2.64] ;  /* 0x0000002402027981 */ /* 0x000ea4000c1e1500 */
[----:B--2---:R-:W-:-:S04]  /*4370*/  PRMT R2, RZ, 0x5410, R2 ;  /* 0x00005410ff027816 */ /* 0x004fc80000000002 */
[----:B------:R0:W1:Y:S01]  /*4380*/  F2I.FTZ.TRUNC.NTZ R0, R2 ;  /* 0x0000000200007305 */ /* 0x000062000021f100 */
[----:B------:R-:W-:Y:S05]  /*4390*/  BRA `(.L_x_5633) ;  /* 0x000006e000007947 */ /* 0x000fea0003800000 */
.L_x_5640:
        /* <DEDUP_REMOVED lines=10> */
.L_x_5647:
        /* <DEDUP_REMOVED lines=21> */
.L_x_5651:
[----:B------:R-:W-:Y:S05]  /*4590*/  BSYNC B1 ;  /* 0x0000000000017941 */ /* 0x000fea0003800000 */
.L_x_5650:
[----:B------:R-:W-:Y:S01]  /*45a0*/  IMAD.SHL.U32 R2, R2, 0x100000, RZ ;  /* 0x0010000002027824 */ /* 0x000fe200078e00ff */
[----:B------:R-:W-:-:S04]  /*45b0*/  LEA R3, R0, 0x3b800000, 0x17 ;  /* 0x3b80000000037811 */ /* 0x000fc800078eb8ff */
[----:B------:R-:W-:Y:S02]  /*45c0*/  LOP3.LUT R4, R3, R2, R4, 0xfe, !PT ;  /* 0x0000000203047212 */ /* 0x000fe400078efe04 */
.L_x_5649:
[----:B------:R-:W-:Y:S05]  /*45d0*/  BSYNC B0 ;  /* 0x0000000000007941 */ /* 0x000fea0003800000 */
.L_x_5648:
[----:B------:R-:W0:Y:S02]  /*45e0*/  F2I.FTZ.TRUNC.NTZ R4, R4 ;  /* 0x0000000400047305 */ /* 0x000e24000021f100 */
[----:B0-----:R-:W-:Y:S01]  /*45f0*/  PRMT R0, R4, 0x7610, R0 ;  /* 0x0000761004007816 */ /* 0x001fe20000000000 */
[----:B------:R-:W-:Y:S05]  /*4600*/  BRA `(.L_x_5633) ;  /* 0x0000047000007947 */ /* 0x000fea0003800000 */
.L_x_5646:
        /* <DEDUP_REMOVED lines=21> */
.L_x_5655:
[----:B------:R-:W-:Y:S05]  /*4760*/  BSYNC B1 ;  /* 0x0000000000017941 */ /* 0x000fea0003800000 */
.L_x_5654:
[----:B------:R-:W-:Y:S01]  /*4770*/  IMAD.SHL.U32 R2, R2, 0x200000, RZ ;  /* 0x0020000002027824 */ /* 0x000fe200078e00ff */
[----:B------:R-:W-:-:S04]  /*4780*/  LEA R3, R0, 0x37800000, 0x17 ;  /* 0x3780000000037811 */ /* 0x000fc800078eb8ff */
[----:B------:R-:W-:Y:S02]  /*4790*/  LOP3.LUT R4, R3, R2, R4, 0xfe, !PT ;  /* 0x0000000203047212 */ /* 0x000fe400078efe04 */
.L_x_5653:
[----:B------:R-:W-:Y:S05]  /*47a0*/  BSYNC B0 ;  /* 0x0000000000007941 */ /* 0x000fea0003800000 */
.L_x_5652:
[----:B------:R-:W0:Y:S02]  /*47b0*/  F2I.FTZ.TRUNC.NTZ R4, R4 ;  /* 0x0000000400047305 */ /* 0x000e24000021f100 */
[----:B0-----:R-:W-:Y:S01]  /*47c0*/  PRMT R0, R4, 0x7610, R0 ;  /* 0x0000761004007816 */ /* 0x001fe20000000000 */
[----:B------:R-:W-:Y:S05]  /*47d0*/  BRA `(.L_x_5633) ;  /* 0x000002a000007947 */ /* 0x000fea0003800000 */
.L_x_5645:
        /* <DEDUP_REMOVED lines=14> */
.L_x_5659:
[----:B------:R-:W-:Y:S05]  /*48c0*/  BSYNC B0 ;  /* 0x0000000000007941 */ /* 0x000fea0003800000 */
.L_x_5658:
[----:B------:R-:W0:Y:S02]  /*48d0*/  F2I.FTZ.TRUNC.NTZ R4, R4 ;  /* 0x0000000400047305 */ /* 0x000e24000021f100 */
[----:B0-----:R-:W-:Y:S01]  /*48e0*/  PRMT R0, R4, 0x7610, R0 ;  /* 0x0000761004007816 */ /* 0x001fe20000000000 */
[----:B------:R-:W-:Y:S05]  /*48f0*/  BRA `(.L_x_5633) ;  /* 0x0000018000007947 */ /* 0x000fea0003800000 */
.L_x_5632:
        /* <DEDUP_REMOVED lines=21> */
.L_x_5657:
[----:B------:R0:W5:Y:S01]  /*4a50*/  LDG.E.U8 R0, [R2.64] ;  /* 0x0000002402007981 */ /* 0x000162000c1e1100 */
[----:B------:R-:W-:Y:S05]  /*4a60*/  BRA `(.L_x_5633) ;  /* 0x0000001000007947 */ /* 0x000fea0003800000 */
.L_x_5656:
[----:B------:R0:W5:Y:S02]  /*4a70*/  LDG.E.U8 R0, [R2.64] ;  /* 0x0000002402007981 */ /* 0x000164000c1e1100 */
.L_x_5633:
        /* <DEDUP_REMOVED lines=16> */
.L_x_5663:
[----:B------:R0:W-:Y:S01]  /*4b80*/  STG.E.U8 [R16.64], R5 ;  /* 0x0000000510007986 */ /* 0x0001e2000c101124 */
[----:B------:R-:W-:Y:S05]  /*4b90*/  BRA `(.L_x_5665) ;  /* 0x00000e9000007947 */ /* 0x000fea0003800000 */
.L_x_5662:
        /* <DEDUP_REMOVED lines=12> */
.L_x_5667:
[----:B------:R-:W-:-:S04]  /*4c60*/  LOP3.LUT R5, R5, 0xffff, RZ, 0xc0, !PT ;  /* 0x0000ffff05057812 */ /* 0x000fc800078ec0ff */
[----:B------:R-:W-:-:S05]  /*4c70*/  PRMT R3, R5, 0x8880, RZ ;  /* 0x0000888005037816 */ /* 0x000fca00000000ff */
[----:B------:R0:W-:Y:S01]  /*4c80*/  STG.E [R16.64], R3 ;  /* 0x0000000310007986 */ /* 0x0001e2000c101924 */
[----:B------:R-:W-:Y:S05]  /*4c90*/  BRA `(.L_x_5665) ;  /* 0x00000d9000007947 */ /* 0x000fea0003800000 */
.L_x_5666:
[----:B------:R-:W-:-:S04]  /*4ca0*/  PRMT R3, R5, 0x8880, RZ ;  /* 0x0000888005037816 */ /* 0x000fc800000000ff */
[----:B------:R-:W-:-:S05]  /*4cb0*/  PRMT R3, R3, 0x7710, RZ ;  /* 0x0000771003037816 */ /* 0x000fca00000000ff */
[----:B------:R0:W-:Y:S01]  /*4cc0*/  STG.E.U16 [R16.64], R3 ;  /* 0x0000000310007986 */ /* 0x0001e2000c101524 */
[----:B------:R-:W-:Y:S05]  /*4cd0*/  BRA `(.L_x_5665) ;  /* 0x00000d5000007947 */ /* 0x000fea0003800000 */
.L_x_5661:
        /* <DEDUP_REMOVED lines=9> */
.L_x_5669:
[----:B------:R-:W0:Y:S02]  /*4d70*/  I2F.S8 R0, R5 ;  /* 0x0000000500007306 */ /* 0x000e240000001400 */
[----:B0-----:R-:W-:-:S05]  /*4d80*/  F2FP.PACK_AB R0, RZ, R0 ;  /* 0x00000000ff00723e */ /* 0x001fca00000000ff */
[----:B------:R0:W-:Y:S01]  /*4d90*/  STG.E.U16 [R16.64], R0 ;  /* 0x0000000010007986 */ /* 0x0001e2000c101524 */
[----:B------:R-:W-:Y:S05]  /*4da0*/  BRA `(.L_x_5665) ;  /* 0x00000c8000007947 */ /* 0x000fea0003800000 */
.L_x_5668:
        /* <DEDUP_REMOVED lines=10> */
.L_x_5671:
[----:B------:R-:W0:Y:S02]  /*4e50*/  I2F.S8 R5, R5 ;  /* 0x0000000500057306 */ /* 0x000e240000001400 */
[----:B0-----:R-:W-:-:S04]  /*4e60*/  F2FP.PACK_AB R3, RZ, R5 ;  /* 0x00000005ff03723e */ /* 0x001fc800000000ff */
[----:B------:R-:W-:-:S05]  /*4e70*/  PRMT R3, R3, 0x5410, RZ ;  /* 0x0000541003037816 */ /* 0x000fca00000000ff */
[----:B------:R0:W-:Y:S01]  /*4e80*/  STG.E [R16.64], R3 ;  /* 0x0000000310007986 */ /* 0x0001e2000c101924 */
[----:B------:R-:W-:Y:S05]  /*4e90*/  BRA `(.L_x_5665) ;  /* 0x00000b9000007947 */ /* 0x000fea0003800000 */
.L_x_5670:
[----:B------:R-:W-:-:S04]  /*4ea0*/  PRMT R2, R5, 0x8880, RZ ;  /* 0x0000888005027816 */ /* 0x000fc800000000ff */
[----:B------:R-:W-:-:S06]  /*4eb0*/  PRMT R2, R2, 0x7710, RZ ;  /* 0x0000771002027816 */ /* 0x000fcc00000000ff */
[----:B------:R-:W0:Y:S02]  /*4ec0*/  I2F.F64.S16 R2, R2 ;  /* 0x0000000200027312 */ /* 0x000e240000101c00 */
[----:B0-----:R0:W-:Y:S01]  /*4ed0*/  STG.E.64 [R16.64], R2 ;  /* 0x0000000210007986 */ /* 0x0011e2000c101b24 */
[----:B------:R-:W-:Y:S05]  /*4ee0*/  BRA `(.L_x_5665) ;  /* 0x00000b4000007947 */ /* 0x000fea0003800000 */
.L_x_5660:
        /* <DEDUP_REMOVED lines=12> */
.L_x_5674:
[----:B------:R-:W-:Y:S01]  /*4fb0*/  PRMT R4, R5, 0x8880, RZ ;  /* 0x0000888005047816 */ /* 0x000fe200000000ff */
[----:B------:R-:W-:-:S03]  /*4fc0*/  CS2R R6, SRZ ;  /* 0x0000000000067805 */ /* 0x000fc6000001ff00 */
[----:B------:R-:W-:-:S06]  /*4fd0*/  PRMT R4, R4, 0x7710, RZ ;  /* 0x0000771004047816 */ /* 0x000fcc00000000ff */
[----:B------:R-:W0:Y:S02]  /*4fe0*/  I2F.F64.S16 R4, R4 ;  /* 0x0000000400047312 */ /* 0x000e240000101c00 */
[----:B0-----:R0:W-:Y:S01]  /*4ff0*/  STG.E.128 [R16.64], R4 ;  /* 0x0000000410007986 */ /* 0x0011e2000c101d24 */
[----:B------:R-:W-:Y:S05]  /*5000*/  BRA `(.L_x_5665) ;  /* 0x00000a2000007947 */ /* 0x000fea0003800000 */
.L_x_5673:
        /* <DEDUP_REMOVED lines=21> */
.L_x_5678:
[----:B------:R-:W-:Y:S05]  /*5160*/  BSYNC B0 ;  /* 0x0000000000007941 */ /* 0x000fea0003800000 */
.L_x_5677:
[----:B------:R-:W-:-:S05]  /*5170*/  LOP3.LUT R3, R0, R3, RZ, 0xfc, !PT ;  /* 0x0000000300037212 */ /* 0x000fca00078efcff */
[----:B------:R0:W-:Y:S01]  /*5180*/  STG.E.U8 [R16.64], R3 ;  /* 0x0000000310007986 */ /* 0x0001e2000c101124 */
[----:B------:R-:W-:Y:S05]  /*5190*/  BRA `(.L_x_5665) ;  /* 0x0000089000007947 */ /* 0x000fea0003800000 */
.L_x_5676:
        /* <DEDUP_REMOVED lines=13> */
.L_x_5680:
[----:B------:R-:W-:Y:S01]  /*5270*/  IMAD.MOV.U32 R0, RZ, RZ, 0x7f ;  /* 0x0000007fff007424 */ /* 0x000fe200078e00ff */
[----:B------:R-:W-:-:S04]  /*5280*/  ISETP.GT.U32.AND P0, PT, R2, 0x7f800000, PT ;  /* 0x7f8000000200780c */ /* 0x000fc80003f04070 */
[----:B------:R-:W-:-:S04]  /*5290*/  SEL R0, R0, 0x7c, P0 ;  /* 0x0000007c00007807 */ /* 0x000fc80000000000 */
.L_x_5681:
[----:B------:R-:W-:Y:S05]  /*52a0*/  BSYNC B0 ;  /* 0x0000000000007941 */ /* 0x000fea0003800000 */
.L_x_5679:
[----:B------:R-:W-:-:S04]  /*52b0*/  LOP3.LUT R2, R5, 0x80000000, RZ, 0xc0, !PT ;  /* 0x8000000005027812 */ /* 0x000fc800078ec0ff */
[----:B------:R-:W-:-:S04]  /*52c0*/  SHF.R.U32.HI R3, RZ, 0x18, R2 ;  /* 0x00000018ff037819 */ /* 0x000fc80000011602 */
[----:B------:R-:W-:-:S05]  /*52d0*/  LOP3.LUT R3, R0, R3, RZ, 0xfc, !PT ;  /* 0x0000000300037212 */ /* 0x000fca00078efcff */
[----:B------:R0:W-:Y:S01]  /*52e0*/  STG.E.U8 [R16.64], R3 ;  /* 0x0000000310007986 */ /* 0x0001e2000c101124 */
[----:B------:R-:W-:Y:S05]  /*52f0*/  BRA `(.L_x_5665) ;  /* 0x0000073000007947 */ /* 0x000fea0003800000 */
.L_x_5675:
[----:B------:R-:W0:Y:S02]  /*5300*/  I2F.S8 R0, R5 ;  /* 0x0000000500007306 */ /* 0x000e240000001400 */
[----:B0-----:R-:W-:-:S05]  /*5310*/  F2FP.BF16.PACK_AB R0, RZ, R0 ;  /* 0x00000000ff00723e */ /* 0x001fca00000010ff */
[----:B------:R0:W-:Y:S01]  /*5320*/  STG.E.U16 [R16.64], R0 ;  /* 0x0000000010007986 */ /* 0x0001e2000c101524 */
[----:B------:R-:W-:Y:S05]  /*5330*/  BRA `(.L_x_5665) ;  /* 0x000006f000007947 */ /* 0x000fea0003800000 */
.L_x_5672:
        /* <DEDUP_REMOVED lines=12> */
.L_x_5684:
        /* <DEDUP_REMOVED lines=17> */
.L_x_5687:
[----:B------:R-:W-:-:S04]  /*5510*/  LOP3.LUT R2, R5, 0x80000000, RZ, 0xc0, !PT ;  /* 0x8000000005027812 */ /* 0x000fc800078ec0ff */
[----:B------:R-:W-:-:S04]  /*5520*/  SHF.R.U32.HI R3, RZ, 0x18, R2 ;  /* 0x00000018ff037819 */ /* 0x000fc80000011602 */
[----:B------:R-:W-:-:S04]  /*5530*/  LOP3.LUT R0, R0, R3, RZ, 0xfc, !PT ;  /* 0x0000000300007212 */ /* 0x000fc800078efcff */
[----:B------:R-:W-:Y:S02]  /*5540*/  PRMT R8, R0, 0x7610, R8 ;  /* 0x0000761000087816 */ /* 0x000fe40000000008 */
.L_x_5686:
[----:B------:R-:W-:Y:S05]  /*5550*/  BSYNC B0 ;  /* 0x0000000000007941 */ /* 0x000fea0003800000 */
.L_x_5685:
[----:B------:R0:W-:Y:S01]  /*5560*/  STG.E.U8 [R16.64], R8 ;  /* 0x0000000810007986 */ /* 0x0001e2000c101124 */
[----:B------:R-:W-:Y:S05]  /*5570*/  BRA `(.L_x_5665) ;  /* 0x000004b000007947 */ /* 0x000fea0003800000 */
.L_x_5683:
        /* <DEDUP_REMOVED lines=17> */
.L_x_5690:
[----:B------:R-:W-:-:S04]  /*5690*/  LOP3.LUT R2, R5, 0x80000000, RZ, 0xc0, !PT ;  /* 0x8000000005027812 */ /* 0x000fc800078ec0ff */
[----:B------:R-:W-:-:S04]  /*56a0*/  SHF.R.U32.HI R3, RZ, 0x18, R2 ;  /* 0x00000018ff037819 */ /* 0x000fc80000011602 */
[----:B------:R-:W-:-:S04]  /*56b0*/  LOP3.LUT R0, R0, R3, RZ, 0xfc, !PT ;  /* 0x0000000300007212 */ /* 0x000fc800078efcff */
[----:B------:R-:W-:Y:S02]  /*56c0*/  PRMT R8, R0, 0x7610, R8 ;  /* 0x0000761000087816 */ /* 0x000fe40000000008 */
.L_x_5689:
[----:B------:R-:W-:Y:S05]  /*56d0*/  BSYNC B0 ;  /* 0x0000000000007941 */ /* 0x000fea0003800000 */
.L_x_5688:
[----:B------:R0:W-:Y:S01]  /*56e0*/  STG.E.U8 [R16.64], R8 ;  /* 0x0000000810007986 */ /* 0x0001e2000c101124 */
[----:B------:R-:W-:Y:S05]  /*56f0*/  BRA `(.L_x_5665) ;  /* 0x0000033000007947 */ /* 0x000fea0003800000 */
.L_x_5682:
        /* <DEDUP_REMOVED lines=22> */
.L_x_5664:
        /* <DEDUP_REMOVED lines=20> */
.L_x_5692:
[----:B------:R-:W-:-:S04]  /*59a0*/  LOP3.LUT R5, R5, 0xffff, RZ, 0xc0, !PT ;  /* 0x0000ffff05057812 */ /* 0x000fc800078ec0ff */
[----:B------:R-:W-:-:S05]  /*59b0*/  PRMT R5, R5, 0x8880, RZ ;  /* 0x0000888005057816 */ /* 0x000fca00000000ff */
[----:B------:R-:W-:-:S05]  /*59c0*/  IMAD.MOV.U32 R2, RZ, RZ, R5 ;  /* 0x000000ffff027224 */ /* 0x000fca00078e0005 */
[----:B------:R-:W-:-:S05]  /*59d0*/  SHF.R.S32.HI R3, RZ, 0x1f, R2 ;  /* 0x0000001fff037819 */ /* 0x000fca0000011402 */
[----:B------:R0:W-:Y:S01]  /*59e0*/  STG.E.64 [R16.64], R2 ;  /* 0x0000000210007986 */ /* 0x0001e2000c101b24 */
[----:B------:R-:W-:Y:S05]  /*59f0*/  BRA `(.L_x_5665) ;  /* 0x0000003000007947 */ /* 0x000fea0003800000 */
.L_x_5691:
[----:B------:R-:W-:-:S04]  /*5a00*/  LOP3.LUT R5, R5, 0xffff, RZ, 0xc0, !PT ;  /* 0x0000ffff05057812 */ /* 0x000fc800078ec0ff */
[----:B------:R-:W-:-:S05]  /*5a10*/  PRMT R3, R5, 0x8880, RZ ;  /* 0x0000888005037816 */ /* 0x000fca00000000ff */
[----:B------:R0:W-:Y:S02]  /*5a20*/  STG.E [R16.64], R3 ;  /* 0x0000000310007986 */ /* 0x0001e4000c101924 */
.L_x_5665:
        /* <DEDUP_REMOVED lines=231> */
.L_x_5693:
        /* <DEDUP_REMOVED lines=18> */
.L_x_5697:
[----:B------:R0:W5:Y:S01]  /*69c0*/  LDG.E.U8 R0, [R2.64] ;  /* 0x0000002402007981 */ /* 0x000162000c1e1100 */
[----:B------:R-:W-:Y:S05]  /*69d0*/  BRA `(.L_x_5699) ;  /* 0x00000d7000007947 */ /* 0x000fea0003800000 */
.L_x_5696:
        /* <DEDUP_REMOVED lines=8> */
.L_x_5701:
[----:B------:R0:W5:Y:S01]  /*6a60*/  LDG.E.U8 R0, [R2.64] ;  /* 0x0000002402007981 */ /* 0x000162000c1e1100 */
[----:B------:R-:W-:Y:S05]  /*6a70*/  BRA `(.L_x_5699) ;  /* 0x00000cd000007947 */ /* 0x000fea0003800000 */
.L_x_5700:
[----:B------:R0:W5:Y:S01]  /*6a80*/  LDG.E.U16 R0, [R2.64] ;  /* 0x0000002402007981 */ /* 0x000162000c1e1500 */
[----:B------:R-:W-:Y:S05]  /*6a90*/  BRA `(.L_x_5699) ;  /* 0x00000cb000007947 */ /* 0x000fea0003800000 */
.L_x_5695:
        /* <DEDUP_REMOVED lines=9> */
.L_x_5703:
[----:B------:R-:W2:Y:S02]  /*6b30*/  LDG.E.U16 R4, [R2.64] ;  /* 0x0000002402047981 */ /* 0x000ea4000c1e1500 */
[----:B--2---:R-:W-:-:S06]  /*6b40*/  HADD2.F32 R4, -RZ, R4.H0_H0 ;  /* 0x20000004ff047230 */ /* 0x004fcc0000004100 */
[----:B------:R-:W0:Y:S02]  /*6b50*/  F2I.FTZ.TRUNC.NTZ R4, R4 ;  /* 0x0000000400047305 */ /* 0x000e24000021f100 */
[----:B0-----:R-:W-:Y:S01]  /*6b60*/  PRMT R0, R4, 0x7610, R0 ;  /* 0x0000761004007816 */ /* 0x001fe20000000000 */
[----:B------:R-:W-:Y:S05]  /*6b70*/  BRA `(.L_x_5699) ;  /* 0x00000bd000007947 */ /* 0x000fea0003800000 */
.L_x_5702:
        /* <DEDUP_REMOVED lines=9> */
.L_x_5705:
[----:B------:R-:W2:Y:S02]  /*6c10*/  LDG.E.U16 R2, [R2.64] ;  /* 0x0000002402027981 */ /* 0x000ea4000c1e1500 */
[----:B--2---:R-:W-:-:S06]  /*6c20*/  HADD2.F32 R4, -RZ, R2.H0_H0 ;  /* 0x20000002ff047230 */ /* 0x004fcc0000004100 */
[----:B------:R-:W0:Y:S02]  /*6c30*/  F2I.FTZ.TRUNC.NTZ R4, R4 ;  /* 0x0000000400047305 */ /* 0x000e24000021f100 */
[----:B0-----:R-:W-:Y:S01]  /*6c40*/  PRMT R0, R4, 0x7610, R0 ;  /* 0x0000761004007816 */ /* 0x001fe20000000000 */
[----:B------:R-:W-:Y:S05]  /*6c50*/  BRA `(.L_x_5699) ;  /* 0x00000af000007947 */ /* 0x000fea0003800000 */
.L_x_5704:
[----:B------:R-:W2:Y:S02]  /*6c60*/  LDG.E.64 R2, [R2.64] ;  /* 0x0000002402027981 */ /* 0x000ea4000c1e1b00 */
[----:B--2---:R0:W1:Y:S01]  /*6c70*/  F2I.F64.TRUNC R0, R2 ;  /* 0x0000000200007311 */ /* 0x004062000030d100 */
[----:B------:R-:W-:Y:S05]  /*6c80*/  BRA `(.L_x_5699) ;  /* 0x00000ac000007947 */ /* 0x000fea0003800000 */
.L_x_5694:
        /* <DEDUP_REMOVED lines=12> */
.L_x_5708:
[----:B------:R-:W2:Y:S02]  /*6d50*/  LDG.E.64 R2, [R2.64] ;  /* 0x0000002402027981 */ /* 0x000ea4000c1e1b00 */
[----:B--2---:R0:W1:Y:S01]  /*6d60*/  F2I.F64.TRUNC R0, R2 ;  /* 0x0000000200007311 */ /* 0x004062000030d100 */
[----:B------:R-:W-:Y:S05]  /*6d70*/  BRA `(.L_x_5699) ;  /* 0x000009d000007947 */ /* 0x000fea0003800000 */
.L_x_5707:
        /* <DEDUP_REMOVED lines=28> */
.L_x_5710:
        /* <DEDUP_REMOVED lines=15> */
.L_x_5709:
[----:B------:R-:W2:Y:S02]  /*7030*/  LDG.E.U16 R2, [R2.64] ;  /* 0x0000002402027981 */ /* 0x000ea4000c1e1500 */
[----:B--2---:R-:W-:-:S04]  /*7040*/  PRMT R2, RZ, 0x5410, R2 ;  /* 0x00005410ff027816 */ /* 0x004fc80000000002 */
[----:B------:R0:W1:Y:S01]  /*7050*/  F2I.FTZ.TRUNC.NTZ R0, R2 ;  /* 0x0000000200007305 */ /* 0x000062000021f100 */
[----:B------:R-:W-:Y:S05]  /*7060*/  BRA `(.L_x_5699) ;  /* 0x000006e000007947 */ /* 0x000fea0003800000 */
.L_x_5706:
        /* <DEDUP_REMOVED lines=10> */
.L_x_5713:
        /* <DEDUP_REMOVED lines=21> */
.L_x_5717:
[----:B------:R-:W-:Y:S05]  /*7260*/  BSYNC B1 ;  /* 0x0000000000017941 */ /* 0x000fea0003800000 */
.L_x_5716:
[----:B------:R-:W-:Y:S01]  /*7270*/  IMAD.SHL.U32 R2, R2, 0x100000, RZ ;  /* 0x0010000002027824 */ /* 0x000fe200078e00ff */
[----:B------:R-:W-:-:S04]  /*7280*/  LEA R3, R0, 0x3b800000, 0x17 ;  /* 0x3b80000000037811 */ /* 0x000fc800078eb8ff */
[----:B------:R-:W-:Y:S02]  /*7290*/  LOP3.LUT R4, R3, R2, R4, 0xfe, !PT ;  /* 0x0000000203047212 */ /* 0x000fe400078efe04 */
.L_x_5715:
[----:B------:R-:W-:Y:S05]  /*72a0*/  BSYNC B0 ;  /* 0x0000000000007941 */ /* 0x000fea0003800000 */
.L_x_5714:
[----:B------:R-:W0:Y:S02]  /*72b0*/  F2I.FTZ.TRUNC.NTZ R4, R4 ;  /* 0x0000000400047305 */ /* 0x000e24000021f100 */
[----:B0-----:R-:W-:Y:S01]  /*72c0*/  PRMT R0, R4, 0x7610, R0 ;  /* 0x0000761004007816 */ /* 0x001fe20000000000 */
[----:B------:R-:W-:Y:S05]  /*72d0*/  BRA `(.L_x_5699) ;  /* 0x0000047000007947 */ /* 0x000fea0003800000 */
.L_x_5712:
        /* <DEDUP_REMOVED lines=21> */
.L_x_5721:
[----:B------:R-:W-:Y:S05]  /*7430*/  BSYNC B1 ;  /* 0x0000000000017941 */ /* 0x000fea0003800000 */
.L_x_5720:
[----:B------:R-:W-:Y:S01]  /*7440*/  IMAD.SHL.U32 R2, R2, 0x200000, RZ ;  /* 0x0020000002027824 */ /* 0x000fe200078e00ff */
[----:B------:R-:W-:-:S04]  /*7450*/  LEA R3, R0, 0x37800000, 0x17 ;  /* 0x3780000000037811 */ /* 0x000fc800078eb8ff */
[----:B------:R-:W-:Y:S02]  /*7460*/  LOP3.LUT R4, R3, R2, R4, 0xfe, !PT ;  /* 0x0000000203047212 */ /* 0x000fe400078efe04 */
.L_x_5719:
[----:B------:R-:W-:Y:S05]  /*7470*/  BSYNC B0 ;  /* 0x0000000000007941 */ /* 0x000fea0003800000 */
.L_x_5718:
[----:B------:R-:W0:Y:S02]  /*7480*/  F2I.FTZ.TRUNC.NTZ R4, R4 ;  /* 0x0000000400047305 */ /* 0x000e24000021f100 */
[----:B0-----:R-:W-:Y:S01]  /*7490*/  PRMT R0, R4, 0x7610, R0 ;  /* 0x0000761004007816 */ /* 0x001fe20000000000 */
[----:B------:R-:W-:Y:S05]  /*74a0*/  BRA `(.L_x_5699) ;  /* 0x000002a000007947 */ /* 0x000fea0003800000 */
.L_x_5711:
        /* <DEDUP_REMOVED lines=14> */
.L_x_5725:
[----:B------:R-:W-:Y:S05]  /*7590*/  BSYNC B0 ;  /* 0x0000000000007941 */ /* 0x000fea0003800000 */
.L_x_5724:
[----:B------:R-:W0:Y:S02]  /*75a0*/  F2I.FTZ.TRUNC.NTZ R4, R4 ;  /* 0x0000000400047305 */ /* 0x000e24000021f100 */
[----:B0-----:R-:W-:Y:S01]  /*75b0*/  PRMT R0, R4, 0x7610, R0 ;  /* 0x0000761004007816 */ /* 0x001fe20000000000 */
[----:B------:R-:W-:Y:S05]  /*75c0*/  BRA `(.L_x_5699) ;  /* 0x0000018000007947 */ /* 0x000fea0003800000 */
.L_x_5698:
        /* <DEDUP_REMOVED lines=21> */
.L_x_5723:
[----:B------:R0:W5:Y:S01]  /*7720*/  LDG.E.U8 R0, [R2.64] ;  /* 0x0000002402007981 */ /* 0x000162000c1e1100 */
[----:B------:R-:W-:Y:S05]  /*7730*/  BRA `(.L_x_5699) ;  /* 0x0000001000007947 */ /* 0x000fea0003800000 */
.L_x_5722:
[----:B------:R0:W5:Y:S02]  /*7740*/  LDG.E.U8 R0, [R2.64] ;  /* 0x0000002402007981 */ /* 0x000164000c1e1100 */
.L_x_5699:
        /* <DEDUP_REMOVED lines=16> */
.L_x_5729:
[----:B------:R0:W-:Y:S01]  /*7850*/  STG.E.U8 [R16.64], R5 ;  /* 0x0000000510007986 */ /* 0x0001e2000c101124 */
[----:B------:R-:W-:Y:S05]  /*7860*/  BRA `(.L_x_5731) ;  /* 0x00000e9000007947 */ /* 0x000fea0003800000 */
.L_x_5728:
        /* <DEDUP_REMOVED lines=12> */
.L_x_5733:
[----:B------:R-:W-:-:S04]  /*7930*/  LOP3.LUT R5, R5, 0xffff, RZ, 0xc0, !PT ;  /* 0x0000ffff05057812 */ /* 0x000fc800078ec0ff */
[----:B------:R-:W-:-:S05]  /*7940*/  PRMT R3, R5, 0x8880, RZ ;  /* 0x0000888005037816 */ /* 0x000fca00000000ff */
[----:B------:R0:W-:Y:S01]  /*7950*/  STG.E [R16.64], R3 ;  /* 0x0000000310007986 */ /* 0x0001e2000c101924 */
[----:B------:R-:W-:Y:S05]  /*7960*/  BRA `(.L_x_5731) ;  /* 0x00000d9000007947 */ /* 0x000fea0003800000 */
.L_x_5732:
[----:B------:R-:W-:-:S04]  /*7970*/  PRMT R3, R5, 0x8880, RZ ;  /* 0x0000888005037816 */ /* 0x000fc800000000ff */
[----:B------:R-:W-:-:S05]  /*7980*/  PRMT R3, R3, 0x7710, RZ ;  /* 0x0000771003037816 */ /* 0x000fca00000000ff */
[----:B------:R0:W-:Y:S01]  /*7990*/  STG.E.U16 [R16.64], R3 ;  /* 0x0000000310007986 */ /* 0x0001e2000c101524 */
[----:B------:R-:W-:Y:S05]  /*79a0*/  BRA `(.L_x_5731) ;  /* 0x00000d5000007947 */ /* 0x000fea0003800000 */
.L_x_5727:
        /* <DEDUP_REMOVED lines=9> */
.L_x_5735:
[----:B------:R-:W0:Y:S02]  /*7a40*/  I2F.S8 R0, R5 ;  /* 0x0000000500007306 */ /* 0x000e240000001400 */
[----:B0-----:R-:W-:-:S05]  /*7a50*/  F2FP.PACK_AB R0, RZ, R0 ;  /* 0x00000000ff00723e */ /* 0x001fca00000000ff */
[----:B------:R0:W-:Y:S01]  /*7a60*/  STG.E.U16 [R16.64], R0 ;  /* 0x0000000010007986 */ /* 0x0001e2000c101524 */
[----:B------:R-:W-:Y:S05]  /*7a70*/  BRA `(.L_x_5731) ;  /* 0x00000c8000007947 */ /* 0x000fea0003800000 */
.L_x_5734:
        /* <DEDUP_REMOVED lines=10> */
.L_x_5737:
[----:B------:R-:W0:Y:S02]  /*7b20*/  I2F.S8 R5, R5 ;  /* 0x0000000500057306 */ /* 0x000e240000001400 */
[----:B0-----:R-:W-:-:S04]  /*7b30*/  F2FP.PACK_AB R3, RZ, R5 ;  /* 0x00000005ff03723e */ /* 0x001fc800000000ff */
[----:B------:R-:W-:-:S05]  /*7b40*/  PRMT R3, R3, 0x5410, RZ ;  /* 0x0000541003037816 */ /* 0x000fca00000000ff */
[----:B------:R0:W-:Y:S01]  /*7b50*/  STG.E [R16.64], R3 ;  /* 0x0000000310007986 */ /* 0x0001e2000c101924 */
[----:B------:R-:W-:Y:S05]  /*7b60*/  BRA `(.L_x_5731) ;  /* 0x00000b9000007947 */ /* 0x000fea0003800000 */
.L_x_5736:
[----:B------:R-:W-:-:S04]  /*7b70*/  PRMT R2, R5, 0x8880, RZ ;  /* 0x0000888005027816 */ /* 0x000fc800000000ff */
[----:B------:R-:W-:-:S06]  /*7b80*/  PRMT R2, R2, 0x7710, RZ ;  /* 0x0000771002027816 */ /* 0x000fcc00000000ff */
[----:B------:R-:W0:Y:S02]  /*7b90*/  I2F.F64.S16 R2, R2 ;  /* 0x0000000200027312 */ /* 0x000e240000101c00 */
[----:B0-----:R0:W-:Y:S01]  /*7ba0*/  STG.E.64 [R16.64], R2 ;  /* 0x0000000210007986 */ /* 0x0011e2000c101b24 */
[----:B------:R-:W-:Y:S05]  /*7bb0*/  BRA `(.L_x_5731) ;  /* 0x00000b4000007947 */ /* 0x000fea0003800000 */
.L_x_5726:
        /* <DEDUP_REMOVED lines=12> */
.L_x_5740:
[----:B------:R-:W-:Y:S01]  /*7c80*/  PRMT R4, R5, 0x8880, RZ ;  /* 0x0000888005047816 */ /* 0x000fe200000000ff */
[----:B------:R-:W-:-:S03]  /*7c90*/  CS2R R6, SRZ ;  /* 0x0000000000067805 */ /* 0x000fc6000001ff00 */
[----:B------:R-:W-:-:S06]  /*7ca0*/  PRMT R4, R4, 0x7710, RZ ;  /* 0x0000771004047816 */ /* 0x000fcc00000000ff */
[----:B------:R-:W0:Y:S02]  /*7cb0*/  I2F.F64.S16 R4, R4 ;  /* 0x0000000400047312 */ /* 0x000e240000101c00 */
[----:B0-----:R0:W-:Y:S01]  /*7cc0*/  STG.E.128 [R16.64], R4 ;  /* 0x0000000410007986 */ /* 0x0011e2000c101d24 */
[----:B------:R-:W-:Y:S05]  /*7cd0*/  BRA `(.L_x_5731) ;  /* 0x00000a2000007947 */ /* 0x000fea0003800000 */
.L_x_5739:
        /* <DEDUP_REMOVED lines=21> */
.L_x_5744:
[----:B------:R-:W-:Y:S05]  /*7e30*/  BSYNC B0 ;  /* 0x0000000000007941 */ /* 0x000fea0003800000 */
.L_x_5743:
[----:B------:R-:W-:-:S05]  /*7e40*/  LOP3.LUT R3, R0, R3, RZ, 0xfc, !PT ;  /* 0x0000000300037212 */ /* 0x000fca00078efcff */
[----:B------:R0:W-:Y:S01]  /*7e50*/  STG.E.U8 [R16.64], R3 ;  /* 0x0000000310007986 */ /* 0x0001e2000c101124 */
[----:B------:R-:W-:Y:S05]  /*7e60*/  BRA `(.L_x_5731) ;  /* 0x0000089000007947 */ /* 0x000fea0003800000 */
.L_x_5742:
        /* <DEDUP_REMOVED lines=13> */
.L_x_5746:
[----:B------:R-:W-:Y:S01]  /*7f40*/  IMAD.MOV.U32 R0, RZ, RZ, 0x7f ;  /* 0x0000007fff007424 */ /* 0x000fe200078e00ff */
[----:B------:R-:W-:-:S04]  /*7f50*/  ISETP.GT.U32.AND P0, PT, R2, 0x7f800000, PT ;  /* 0x7f8000000200780c */ /* 0x000fc80003f04070 */
[----:B------:R-:W-:-:S04]  /*7f60*/  SEL R0, R0, 0x7c, P0 ;  /* 0x0000007c00007807 */ /* 0x000fc80000000000 */
.L_x_5747:
[----:B------:R-:W-:Y:S05]  /*7f70*/  BSYNC B0 ;  /* 0x0000000000007941 */ /* 0x000fea0003800000 */
.L_x_5745:
[----:B------:R-:W-:-:S04]  /*7f80*/  LOP3.LUT R2, R5, 0x80000000, RZ, 0xc0, !PT ;  /* 0x8000000005027812 */ /* 0x000fc800078ec0ff */
[----:B------:R-:W-:-:S04]  /*7f90*/  SHF.R.U32.HI R3, RZ, 0x18, R2 ;  /* 0x00000018ff037819 */ /* 0x000fc80000011602 */
[----:B------:R-:W-:-:S05]  /*7fa0*/  LOP3.LUT R3, R0, R3, RZ, 0xfc, !PT ;  /* 0x0000000300037212 */ /* 0x000fca00078efcff */
[----:B------:R0:W-:Y:S01]  /*7fb0*/  STG.E.U8 [R16.64], R3 ;  /* 0x0000000310007986 */ /* 0x0001e2000c101124 */
[----:B------:R-:W-:Y:S05]  /*7fc0*/  BRA `(.L_x_5731) ;  /* 0x0000073000007947 */ /* 0x000fea0003800000 */
.L_x_5741:
[----:B------:R-:W0:Y:S02]  /*7fd0*/  I2F.S8 R0, R5 ;  /* 0x0000000500007306 */ /* 0x000e240000001400 */
[----:B0-----:R-:W-:-:S05]  /*7fe0*/  F2FP.BF16.PACK_AB R0, RZ, R0 ;  /* 0x00000000ff00723e */ /* 0x001fca00000010ff */
[----:B------:R0:W-:Y:S01]  /*7ff0*/  STG.E.U16 [R16.64], R0 ;  /* 0x0000000010007986 */ /* 0x0001e2000c101524 */
[----:B------:R-:W-:Y:S05]  /*8000*/  BRA `(.L_x_5731) ;  /* 0x000006f000007947 */ /* 0x000fea0003800000 */
.L_x_5738:
        /* <DEDUP_REMOVED lines=12> */
.L_x_5750:
        /* <DEDUP_REMOVED lines=17> */
.L_x_5753:
[----:B------:R-:W-:-:S04]  /*81e0*/  LOP3.LUT R2, R5, 0x80000000, RZ, 0xc0, !PT ;  /* 0x8000000005027812 */ /* 0x000fc800078ec0ff */
[----:B------:R-:W-:-:S04]  /*81f0*/  SHF.R.U32.HI R3, RZ, 0x18, R2 ;  /* 0x00000018ff037819 */ /* 0x000fc80000011602 */
[----:B------:R-:W-:-:S04]  /*8200*/  LOP3.LUT R0, R0, R3, RZ, 0xfc, !PT ;  /* 0x0000000300007212 */ /* 0x000fc800078efcff */
[----:B------:R-:W-:Y:S02]  /*8210*/  PRMT R8, R0, 0x7610, R8 ;  /* 0x0000761000087816 */ /* 0x000fe40000000008 */
.L_x_5752:
[----:B------:R-:W-:Y:S05]  /*8220*/  BSYNC B0 ;  /* 0x0000000000007941 */ /* 0x000fea0003800000 */
.L_x_5751:
[----:B------:R0:W-:Y:S01]  /*8230*/  STG.E.U8 [R16.64], R8 ;  /* 0x0000000810007986 */ /* 0x0001e2000c101124 */
[----:B------:R-:W-:Y:S05]  /*8240*/  BRA `(.L_x_5731) ;  /* 0x000004b000007947 */ /* 0x000fea0003800000 */
.L_x_5749:
        /* <DEDUP_REMOVED lines=17> */
.L_x_5756:
[----:B------:R-:W-:-:S04]  /*8360*/  LOP3.LUT R2, R5, 0x80000000, RZ, 0xc0, !PT ;  /* 0x8000000005027812 */ /* 0x000fc800078ec0ff */
[----:B------:R-:W-:-:S04]  /*8370*/  SHF.R.U32.HI R3, RZ, 0x18, R2 ;  /* 0x00000018ff037819 */ /* 0x000fc80000011602 */
[----:B------:R-:W-:-:S04]  /*8380*/  LOP3.LUT R0, R0, R3, RZ, 0xfc, !PT ;  /* 0x0000000300007212 */ /* 0x000fc800078efcff */
[----:B------:R-:W-:Y:S02]  /*8390*/  PRMT R8, R0, 0x7610, R8 ;  /* 0x0000761000087816 */ /* 0x000fe40000000008 */
.L_x_5755:
[----:B------:R-:W-:Y:S05]  /*83a0*/  BSYNC B0 ;  /* 0x0000000000007941 */ /* 0x000fea0003800000 */
.L_x_5754:
[----:B------:R0:W-:Y:S01]  /*83b0*/  STG.E.U8 [R16.64], R8 ;  /* 0x0000000810007986 */ /* 0x0001e2000c101124 */
[----:B------:R-:W-:Y:S05]  /*83c0*/  BRA `(.L_x_5731) ;  /* 0x0000033000007947 */ /* 0x000fea0003800000 */
.L_x_5748:
        /* <DEDUP_REMOVED lines=22> */
.L_x_5730:
        /* <DEDUP_REMOVED lines=20> */
.L_x_5758:
[----:B------:R-:W-:-:S04]  /*8670*/  LOP3.LUT R5, R5, 0xffff, RZ, 0xc0, !PT ;  /* 0x0000ffff05057812 */ /* 0x000fc800078ec0ff */
[----:B------:R-:W-:-:S05]  /*8680*/  PRMT R5, R5, 0x8880, RZ ;  /* 0x0000888005057816 */ /* 0x000fca00000000ff */
[----:B------:R-:W-:-:S05]  /*8690*/  IMAD.MOV.U32 R2, RZ, RZ, R5 ;  /* 0x000000ffff027224 */ /* 0x000fca00078e0005 */
[----:B------:R-:W-:-:S05]  /*86a0*/  SHF.R.S32.HI R3, RZ, 0x1f, R2 ;  /* 0x0000001fff037819 */ /* 0x000fca0000011402 */
[----:B------:R0:W-:Y:S01]  /*86b0*/  STG.E.64 [R16.64], R2 ;  /* 0x0000000210007986 */ /* 0x0001e2000c101b24 */
[----:B------:R-:W-:Y:S05]  /*86c0*/  BRA `(.L_x_5731) ;  /* 0x0000003000007947 */ /* 0x000fea0003800000 */
.L_x_5757:
[----:B------:R-:W-:-:S04]  /*86d0*/  LOP3.LUT R5, R5, 0xffff, RZ, 0xc0, !PT ;  /* 0x0000ffff05057812 */ /* 0x000fc800078ec0ff */
[----:B------:R-:W-:-:S05]  /*86e0*/  PRMT R3, R5, 0x8880, RZ ;  /* 0x0000888005037816 */ /* 0x000fca00000000ff */
[----:B------:R0:W-:Y:S02]  /*86f0*/  STG.E [R16.64], R3 ;  /* 0x0000000310007986 */ /* 0x0001e4000c101924 */
.L_x_5731:
[----:B------:R-:W-:Y:S02]  /*8700*/  IADD3 R19, R19, 0x80, RZ ;  /* 0x0000008013137810 */ /* 0x000fe40007ffe0ff */
.L_x_5626:
[----:B------:R-:W-:Y:S05]  /*8710*/  BSYNC B6 ;  /* 0x0000000000067941 */ /* 0x000fea0003800000 */
.L_x_5625:
        /* <DEDUP_REMOVED lines=230> */
.L_x_5759:
        /* <DEDUP_REMOVED lines=18> */
.L_x_5763:
[----:B------:R0:W5:Y:S01]  /*96a0*/  LDG.E.U8 R0, [R2.64] ;  /* 0x0000002402007981 */ /* 0x000162000c1e1100 */
[----:B------:R-:W-:Y:S05]  /*96b0*/  BRA `(.L_x_5765) ;  /* 0x00000d7000007947 */ /* 0x000fea0003800000 */
.L_x_5762:
        /* <DEDUP_REMOVED lines=8> */
.L_x_5767:
[----:B------:R0:W5:Y:S01]  /*9740*/  LDG.E.U8 R0, [R2.64] ;  /* 0x0000002402007981 */ /* 0x000162000c1e1100 */
[----:B------:R-:W-:Y:S05]  /*9750*/  BRA `(.L_x_5765) ;  /* 0x00000cd000007947 */ /* 0x000fea0003800000 */
.L_x_5766:
[----:B------:R0:W5:Y:S01]  /*9760*/  LDG.E.U16 R0, [R2.64] ;  /* 0x0000002402007981 */ /* 0x000162000c1e1500 */
[----:B------:R-:W-:Y:S05]  /*9770*/  BRA `(.L_x_5765) ;  /* 0x00000cb000007947 */ /* 0x000fea0003800000 */
.L_x_5761:
        /* <DEDUP_REMOVED lines=9> */
.L_x_5769:
[----:B------:R-:W2:Y:S02]  /*9810*/  LDG.E.U16 R4, [R2.64] ;  /* 0x0000002402047981 */ /* 0x000ea4000c1e1500 */
[----:B--2---:R-:W-:-:S06]  /*9820*/  HADD2.F32 R4, -RZ, R4.H0_H0 ;  /* 0x20000004ff047230 */ /* 0x004fcc0000004100 */
[----:B------:R-:W0:Y:S02]  /*9830*/  F2I.FTZ.TRUNC.NTZ R4, R4 ;  /* 0x0000000400047305 */ /* 0x000e24000021f100 */
[----:B0-----:R-:W-:Y:S01]  /*9840*/  PRMT R0, R4, 0x7610, R0 ;  /* 0x0000761004007816 */ /* 0x001fe20000000000 */
[----:B------:R-:W-:Y:S05]  /*9850*/  BRA `(.L_x_5765) ;  /* 0x00000bd000007947 */ /* 0x000fea0003800000 */
.L_x_5768:
        /* <DEDUP_REMOVED lines=9> */
.L_x_5771:
[----:B------:R-:W2:Y:S02]  /*98f0*/  LDG.E.U16 R2, [R2.64] ;  /* 0x0000002402027981 */ /* 0x000ea4000c1e1500 */
[----:B--2---:R-:W-:-:S06]  /*9900*/  HADD2.F32 R4, -RZ, R2.H0_H0 ;  /* 0x20000002ff047230 */ /* 0x004fcc0000004100 */
[----:B------:R-:W0:Y:S02]  /*9910*/  F2I.FTZ.TRUNC.NTZ R4, R4 ;  /* 0x0000000400047305 */ /* 0x000e24000021f100 */
[----:B0-----:R-:W-:Y:S01]  /*9920*/  PRMT R0, R4, 0x7610, R0 ;  /* 0x0000761004007816 */ /* 0x001fe20000000000 */
[----:B------:R-:W-:Y:S05]  /*9930*/  BRA `(.L_x_5765) ;  /* 0x00000af000007947 */ /* 0x000fea0003800000 */
.L_x_5770:
[----:B------:R-:W2:Y:S02]  /*9940*/  LDG.E.64 R2, [R2.64] ;  /* 0x0000002402027981 */ /* 0x000ea4000c1e1b00 */
[----:B--2---:R0:W1:Y:S01]  /*9950*/  F2I.F64.TRUNC R0, R2 ;  /* 0x0000000200007311 */ /* 0x004062000030d100 */
[----:B------:R-:W-:Y:S05]  /*9960*/  BRA `(.L_x_5765) ;  /* 0x00000ac000007947 */ /* 0x000fea0003800000 */
.L_x_5760:
        /* <DEDUP_REMOVED lines=12> */
.L_x_5774:
[----:B------:R-:W2:Y:S02]  /*9a30*/  LDG.E.64 R2, [R2.64] ;  /* 0x0000002402027981 */ /* 0x000ea4000c1e1b00 */
[----:B--2---:R0:W1:Y:S01]  /*9a40*/  F2I.F64.TRUNC R0, R2 ;  /* 0x0000000200007311 */ /* 0x004062000030d100 */
[----:B------:R-:W-:Y:S05]  /*9a50*/  BRA `(.L_x_5765) ;  /* 0x000009d000007947 */ /* 0x000fea0003800000 */
.L_x_5773:
        /* <DEDUP_REMOVED lines=28> */
.L_x_5776:
        /* <DEDUP_REMOVED lines=15> */
.L_x_5775:
[----:B------:R-:W2:Y:S02]  /*9d10*/  LDG.E.U16 R2, [R2.64] ;  /* 0x0000002402027981 */ /* 0x000ea4000c1e1500 */
[----:B--2---:R-:W-:-:S04]  /*9d20*/  PRMT R2, RZ, 0x5410, R2 ;  /* 0x00005410ff027816 */ /* 0x004fc80000000002 */
[----:B------:R0:W1:Y:S01]  /*9d30*/  F2I.FTZ.TRUNC.NTZ R0, R2 ;  /* 0x0000000200007305 */ /* 0x000062000021f100 */
[----:B------:R-:W-:Y:S05]  /*9d40*/  BRA `(.L_x_5765) ;  /* 0x000006e000007947 */ /* 0x000fea0003800000 */
.L_x_5772:
        /* <DEDUP_REMOVED lines=10> */
.L_x_5779:
        /* <DEDUP_REMOVED lines=21> */
.L_x_5783:
[----:B------:R-:W-:Y:S05]  /*9f40*/  BSYNC B1 ;  /* 0x0000000000017941 */ /* 0x000fea0003800000 */
.L_x_5782:
[----:B------:R-:W-:Y:S01]  /*9f50*/  IMAD.SHL.U32 R2, R2, 0x100000, RZ ;  /* 0x0010000002027824 */ /* 0x000fe200078e00ff */
[----:B------:R-:W-:-:S04]  /*9f60*/  LEA R3, R0, 0x3b800000, 0x17 ;  /* 0x3b80000000037811 */ /* 0x000fc800078eb8ff */
[----:B------:R-:W-:Y:S02]  /*9f70*/  LOP3.LUT R4, R3, R2, R4, 0xfe, !PT ;  /* 0x0000000203047212 */ /* 0x000fe400078efe04 */
.L_x_5781:
[----:B------:R-:W-:Y:S05]  /*9f80*/  BSYNC B0 ;  /* 0x0000000000007941 */ /* 0x000fea0003800000 */
.L_x_5780:
[----:B------:R-:W0:Y:S02]  /*9f90*/  F2I.FTZ.TRUNC.NTZ R4, R4 ;  /* 0x0000000400047305 */ /* 0x000e24000021f100 */
[----:B0-----:R-:W-:Y:S01]  /*9fa0*/  PRMT R0, R4, 0x7610, R0 ;  /* 0x0000761004007816 */ /* 0x001fe20000000000 */
[----:B------:R-:W-:Y:S05]  /*9fb0*/  BRA `(.L_x_5765) ;  /* 0x0000047000007947 */ /* 0x000fea0003800000 */
.L_x_5778:
        /* <DEDUP_REMOVED lines=21> */
.L_x_5787:
[----:B------:R-:W-:Y:S05]  /*a110*/  BSYNC B1 ;  /* 0x0000000000017941 */ /* 0x000fea0003800000 */
.L_x_5786:
[----:B------:R-:W-:Y:S01]  /*a120*/  IMAD.SHL.U32 R2, R2, 0x200000, RZ ;  /* 0x0020000002027824 */ /* 0x000fe200078e00ff */
[----:B------:R-:W-:-:S04]  /*a130*/  LEA R3, R0, 0x37800000, 0x17 ;  /* 0x3780000000037811 */ /* 0x000fc800078eb8ff */
[----:B------:R-:W-:Y:S02]  /*a140*/  LOP3.LUT R4, R3, R2, R4, 0xfe, !PT ;  /* 0x0000000203047212 */ /* 0x000fe400078efe04 */
.L_x_5785:
[----:B------:R-:W-:Y:S05]  /*a150*/  BSYNC B0 ;  /* 0x0000000000007941 */ /* 0x000fea0003800000 */
.L_x_5784:
[----:B------:R-:W0:Y:S02]  /*a160*/  F2I.FTZ.TRUNC.NTZ R4, R4 ;  /* 0x0000000400047305 */ /* 0x000e24000021f100 */
[----:B0-----:R-:W-:Y:S01]  /*a170*/  PRMT R0, R4, 0x7610, R0 ;  /* 0x0000761004007816 */ /* 0x001fe20000000000 */
[----:B------:R-:W-:Y:S05]  /*a180*/  BRA `(.L_x_5765) ;  /* 0x000002a000007947 */ /* 0x000fea0003800000 */
.L_x_5777:
        /* <DEDUP_REMOVED lines=14> */
.L_x_5791:
[----:B------:R-:W-:Y:S05]  /*a270*/  BSYNC B0 ;  /* 0x0000000000007941 */ /* 0x000fea0003800000 */
.L_x_5790:
[----:B------:R-:W0:Y:S02]  /*a280*/  F2I.FTZ.TRUNC.NTZ R4, R4 ;  /* 0x0000000400047305 */ /* 0x000e24000021f100 */
[----:B0-----:R-:W-:Y:S01]  /*a290*/  PRMT R0, R4, 0x7610, R0 ;  /* 0x0000761004007816 */ /* 0x001fe20000000000 */
[----:B------:R-:W-:Y:S05]  /*a2a0*/  BRA `(.L_x_5765) ;  /* 0x0000018000007947 */ /* 0x000fea0003800000 */
.L_x_5764:
        /* <DEDUP_REMOVED lines=21> */
.L_x_5789:
[----:B------:R0:W5:Y:S01]  /*a400*/  LDG.E.U8 R0, [R2.64] ;  /* 0x0000002402007981 */ /* 0x000162000c1e1100 */
[----:B------:R-:W-:Y:S05]  /*a410*/  BRA `(.L_x_5765) ;  /* 0x0000001000007947 */ /* 0x000fea0003800000 */
.L_x_5788:
[----:B------:R0:W5:Y:S02]  /*a420*/  LDG.E.U8 R0, [R2.64] ;  /* 0x0000002402007981 */ /* 0x000164000c1e1100 */
.L_x_5765:
        /* <DEDUP_REMOVED lines=16> */
.L_x_5795:
[----:B------:R-:W-:Y:S01]  /*a530*/  STG.E.U8 [R16.64], R5 ;  /* 0x0000000510007986 */ /* 0x000fe2000c101124 */
[----:B------:R-:W-:Y:S05]  /*a540*/  EXIT ;  /* 0x000000000000794d */ /* 0x000fea0003800000 */
.L_x_5794:
        /* <DEDUP_REMOVED lines=10> */
[----:B------:R-:W-:Y:S01]  /*a5f0*/  STG.E.64 [R16.64], R2 ;  /* 0x0000000210007986 */ /* 0x000fe2000c101b24 */
[----:B------:R-:W-:Y:S05]  /*a600*/  EXIT ;  /* 0x000000000000794d */ /* 0x000fea0003800000 */
.L_x_5798:
[----:B------:R-:W-:-:S04]  /*a610*/  LOP3.LUT R5, R5, 0xffff, RZ, 0xc0, !PT ;  /* 0x0000ffff05057812 */ /* 0x000fc800078ec0ff */
[----:B------:R-:W-:-:S05]  /*a620*/  PRMT R3, R5, 0x8880, RZ ;  /* 0x0000888005037816 */ /* 0x000fca00000000ff */
[----:B------:R-:W-:Y:S01]  /*a630*/  STG.E [R16.64], R3 ;  /* 0x0000000310007986 */ /* 0x000fe2000c101924 */
[----:B------:R-:W-:Y:S05]  /*a640*/  EXIT ;  /* 0x000000000000794d */ /* 0x000fea0003800000 */
.L_x_5797:
[----:B------:R-:W-:-:S04]  /*a650*/  PRMT R3, R5, 0x8880, RZ ;  /* 0x0000888005037816 */ /* 0x000fc800000000ff */
[----:B------:R-:W-:-:S05]  /*a660*/  PRMT R3, R3, 0x7710, RZ ;  /* 0x0000771003037816 */ /* 0x000fca00000000ff */
[----:B------:R-:W-:Y:S01]  /*a670*/  STG.E.U16 [R16.64], R3 ;  /* 0x0000000310007986 */ /* 0x000fe2000c101524 */
[----:B------:R-:W-:Y:S05]  /*a680*/  EXIT ;  /* 0x000000000000794d */ /* 0x000fea0003800000 */
.L_x_5793:
[----:B------:R-:W-:-:S13]  /*a690*/  ISETP.GT.AND P0, PT, R2, 0x6, PT ;  /* 0x000000060200780c */ /* 0x000fda0003f04270 */
[----:B------:R-:W-:Y:S05]  /*a6a0*/  @P0 BRA `(.L_x_5799) ;  /* 0x000000b000000947 */ /* 0x000fea0003800000 */
[----:B------:R-:W-:-:S13]  /*a6b0*/  ISETP.NE.AND P0, PT, R2, 0x5, PT ;  /* 0x000000050200780c */ /* 0x000fda0003f05270 */
[----:B------:R-:W-:Y:S05]  /*a6c0*/  @!P0 BRA `(.L_x_5800) ;  /* 0x0000005000008947 */ /* 0x000fea0003800000 */
[----:B------:R-:W-:-:S13]  /*a6d0*/  ISETP.NE.AND P0, PT, R2, 0x6, PT ;  /* 0x000000060200780c */ /* 0x000fda0003f05270 */
[----:B------:R-:W-:Y:S05]  /*a6e0*/  @P0 BRA `(.L_x_5796) ;  /* 0x00000b2000000947 */ /* 0x000fea0003800000 */
[----:B------:R-:W0:Y:S02]  /*a6f0*/  I2F.S8 R3, R5 ;  /* 0x0000000500037306 */ /* 0x000e240000001400 */
[----:B0-----:R-:W-:Y:S01]  /*a700*/  STG.E [R16.64], R3 ;  /* 0x0000000310007986 */ /* 0x001fe2000c101924 */
[----:B------:R-:W-:Y:S05]  /*a710*/  EXIT ;  /* 0x000000000000794d */ /* 0x000fea0003800000 */
.L_x_5800:
[----:B------:R-:W0:Y:S02]  /*a720*/  I2F.S8 R0, R5 ;  /* 0x0000000500007306 */ /* 0x000e240000001400 */
[----:B0-----:R-:W-:-:S05]  /*a730*/  F2FP.PACK_AB R0, RZ, R0 ;  /* 0x00000000ff00723e */ /* 0x001fca00000000ff */
[----:B------:R-:W-:Y:S01]  /*a740*/  STG.E.U16 [R16.64], R0 ;  /* 0x0000000010007986 */ /* 0x000fe2000c101524 */
[----:B------:R-:W-:Y:S05]  /*a750*/  EXIT ;  /* 0x000000000000794d */ /* 0x000fea0003800000 */
.L_x_5799:
        /* <DEDUP_REMOVED lines=8> */
[----:B0-----:R-:W-:Y:S01]  /*a7e0*/  STG.E.64 [R16.64], R2 ;  /* 0x0000000210007986 */ /* 0x001fe2000c101b24 */
[----:B------:R-:W-:Y:S05]  /*a7f0*/  EXIT ;  /* 0x000000000000794d */ /* 0x000fea0003800000 */
.L_x_5802:
[----:B------:R-:W0:Y:S02]  /*a800*/  I2F.S8 R5, R5 ;  /* 0x0000000500057306 */ /* 0x000e240000001400 */
[----:B0-----:R-:W-:-:S04]  /*a810*/  F2FP.PACK_AB R3, RZ, R5 ;  /* 0x00000005ff03723e */ /* 0x001fc800000000ff */
[----:B------:R-:W-:-:S05]  /*a820*/  PRMT R3, R3, 0x5410, RZ ;  /* 0x0000541003037816 */ /* 0x000fca00000000ff */
[----:B------:R-:W-:Y:S01]  /*a830*/  STG.E [R16.64], R3 ;  /* 0x0000000310007986 */ /* 0x000fe2000c101924 */
[----:B------:R-:W-:Y:S05]  /*a840*/  EXIT ;  /* 0x000000000000794d */ /* 0x000fea0003800000 */
.L_x_5801:
[----:B------:R-:W-:-:S04]  /*a850*/  PRMT R2, R5, 0x8880, RZ ;  /* 0x0000888005027816 */ /* 0x000fc800000000ff */
[----:B------:R-:W-:-:S06]  /*a860*/  PRMT R2, R2, 0x7710, RZ ;  /* 0x0000771002027816 */ /* 0x000fcc00000000ff */
[----:B------:R-:W0:Y:S02]  /*a870*/  I2F.F64.S16 R2, R2 ;  /* 0x0000000200027312 */ /* 0x000e240000101c00 */
[----:B0-----:R-:W-:Y:S01]  /*a880*/  STG.E.64 [R16.64], R2 ;  /* 0x0000000210007986 */ /* 0x001fe2000c101b24 */
[----:B------:R-:W-:Y:S05]  /*a890*/  EXIT ;  /* 0x000000000000794d */ /* 0x000fea0003800000 */
.L_x_5792:
        /* <DEDUP_REMOVED lines=10> */
[----:B------:R-:W-:Y:S01]  /*a940*/  STG.E.U8 [R16.64], R3 ;  /* 0x0000000310007986 */ /* 0x000fe2000c101124 */
[----:B------:R-:W-:Y:S05]  /*a950*/  EXIT ;  /* 0x000000000000794d */ /* 0x000fea0003800000 */
.L_x_5805:
[----:B------:R-:W-:Y:S01]  /*a960*/  PRMT R4, R5, 0x8880, RZ ;  /* 0x0000888005047816 */ /* 0x000fe200000000ff */
[----:B------:R-:W-:-:S03]  /*a970*/  CS2R R6, SRZ ;  /* 0x0000000000067805 */ /* 0x000fc6000001ff00 */
[----:B------:R-:W-:-:S06]  /*a980*/  PRMT R4, R4, 0x7710, RZ ;  /* 0x0000771004047816 */ /* 0x000fcc00000000ff */
[----:B------:R-:W0:Y:S02]  /*a990*/  I2F.F64.S16 R4, R4 ;  /* 0x0000000400047312 */ /* 0x000e240000101c00 */
[----:B0-----:R-:W-:Y:S01]  /*a9a0*/  STG.E.128 [R16.64], R4 ;  /* 0x0000000410007986 */ /* 0x001fe2000c101d24 */
[----:B------:R-:W-:Y:S05]  /*a9b0*/  EXIT ;  /* 0x000000000000794d */ /* 0x000fea0003800000 */
.L_x_5804:
        /* <DEDUP_REMOVED lines=21> */
.L_x_5809:
[----:B------:R-:W-:Y:S05]  /*ab10*/  BSYNC B0 ;  /* 0x0000000000007941 */ /* 0x000fea0003800000 */
.L_x_5808:
[----:B------:R-:W-:-:S05]  /*ab20*/  LOP3.LUT R3, R0, R3, RZ, 0xfc, !PT ;  /* 0x0000000300037212 */ /* 0x000fca00078efcff */
[----:B------:R-:W-:Y:S01]  /*ab30*/  STG.E.U8 [R16.64], R3 ;  /* 0x0000000310007986 */ /* 0x000fe2000c101124 */
[----:B------:R-:W-:Y:S05]  /*ab40*/  EXIT ;  /* 0x000000000000794d */ /* 0x000fea0003800000 */
.L_x_5807:
        /* <DEDUP_REMOVED lines=13> */
.L_x_5811:
[----:B------:R-:W-:Y:S01]  /*ac20*/  IMAD.MOV.U32 R0, RZ, RZ, 0x7f ;  /* 0x0000007fff007424 */ /* 0x000fe200078e00ff */
[----:B------:R-:W-:-:S04]  /*ac30*/  ISETP.GT.U32.AND P0, PT, R2, 0x7f800000, PT ;  /* 0x7f8000000200780c */ /* 0x000fc80003f04070 */
[----:B------:R-:W-:-:S04]  /*ac40*/  SEL R0, R0, 0x7c, P0 ;  /* 0x0000007c00007807 */ /* 0x000fc80000000000 */
.L_x_5812:
[----:B------:R-:W-:Y:S05]  /*ac50*/  BSYNC B0 ;  /* 0x0000000000007941 */ /* 0x000fea0003800000 */
.L_x_5810:
[----:B------:R-:W-:-:S04]  /*ac60*/  LOP3.LUT R2, R5, 0x80000000, RZ, 0xc0, !PT ;  /* 0x8000000005027812 */ /* 0x000fc800078ec0ff */
[----:B------:R-:W-:-:S04]  /*ac70*/  SHF.R.U32.HI R3, RZ, 0x18, R2 ;  /* 0x00000018ff037819 */ /* 0x000fc80000011602 */
[----:B------:R-:W-:-:S05]  /*ac80*/  LOP3.LUT R3, R0, R3, RZ, 0xfc, !PT ;  /* 0x0000000300037212 */ /* 0x000fca00078efcff */
[----:B------:R-:W-:Y:S01]  /*ac90*/  STG.E.U8 [R16.64], R3 ;  /* 0x0000000310007986 */ /* 0x000fe2000c101124 */
[----:B------:R-:W-:Y:S05]  /*aca0*/  EXIT ;  /* 0x000000000000794d */ /* 0x000fea0003800000 */
.L_x_5806:
[----:B------:R-:W0:Y:S02]  /*acb0*/  I2F.S8 R0, R5 ;  /* 0x0000000500007306 */ /* 0x000e240000001400 */
[----:B0-----:R-:W-:-:S05]  /*acc0*/  F2FP.BF16.PACK_AB R0, RZ, R0 ;  /* 0x00000000ff00723e */ /* 0x001fca00000010ff */
[----:B------:R-:W-:Y:S01]  /*acd0*/  STG.E.U16 [R16.64], R0 ;  /* 0x0000000010007986 */ /* 0x000fe2000c101524 */
[----:B------:R-:W-:Y:S05]  /*ace0*/  EXIT ;  /* 0x000000000000794d */ /* 0x000fea0003800000 */
.L_x_5803:
        /* <DEDUP_REMOVED lines=10> */
[----:B------:R-:W-:Y:S01]  /*ad90*/  STG.E.U16 [R16.64], R3 ;  /* 0x0000000310007986 */ /* 0x000fe2000c101524 */
[----:B------:R-:W-:Y:S05]  /*ada0*/  EXIT ;  /* 0x000000000000794d */ /* 0x000fea0003800000 */
.L_x_5815:
        /* <DEDUP_REMOVED lines=17> */
.L_x_5818:
[----:B------:R-:W-:-:S04]  /*aec0*/  LOP3.LUT R2, R5, 0x80000000, RZ, 0xc0, !PT ;  /* 0x8000000005027812 */ /* 0x000fc800078ec0ff */
[----:B------:R-:W-:-:S04]  /*aed0*/  SHF.R.U32.HI R3, RZ, 0x18, R2 ;  /* 0x00000018ff037819 */ /* 0x000fc80000011602 */
[----:B------:R-:W-:-:S04]  /*aee0*/  LOP3.LUT R0, R0, R3, RZ, 0xfc, !PT ;  /* 0x0000000300007212 */ /* 0x000fc800078efcff */
[----:B------:R-:W-:Y:S02]  /*aef0*/  PRMT R8, R0, 0x7610, R8 ;  /* 0x0000761000087816 */ /* 0x000fe40000000008 */
.L_x_5817:
[----:B------:R-:W-:Y:S05]  /*af00*/  BSYNC B0 ;  /* 0x0000000000007941 */ /* 0x000fea0003800000 */
.L_x_5816:
[----:B------:R-:W-:Y:S01]  /*af10*/  STG.E.U8 [R16.64], R8 ;  /* 0x0000000810007986 */ /* 0x000fe2000c101124 */
[----:B------:R-:W-:Y:S05]  /*af20*/  EXIT ;  /* 0x000000000000794d */ /* 0x000fea0003800000 */
.L_x_5814:
        /* <DEDUP_REMOVED lines=17> */
.L_x_5821:
[----:B------:R-:W-:-:S04]  /*b040*/  LOP3.LUT R2, R5, 0x80000000, RZ, 0xc0, !PT ;  /* 0x8000000005027812 */ /* 0x000fc800078ec0ff */
[----:B------:R-:W-:-:S04]  /*b050*/  SHF.R.U32.HI R3, RZ, 0x18, R2 ;  /* 0x00000018ff037819 */ /* 0x000fc80000011602 */
[----:B------:R-:W-:-:S04]  /*b060*/  LOP3.LUT R0, R0, R3, RZ, 0xfc, !PT ;  /* 0x0000000300007212 */ /* 0x000fc800078efcff */
[----:B------:R-:W-:Y:S02]  /*b070*/  PRMT R8, R0, 0x7610, R8 ;  /* 0x0000761000087816 */ /* 0x000fe40000000008 */
.L_x_5820:
[----:B------:R-:W-:Y:S05]  /*b080*/  BSYNC B0 ;  /* 0x0000000000007941 */ /* 0x000fea0003800000 */
.L_x_5819:
[----:B------:R-:W-:Y:S01]  /*b090*/  STG.E.U8 [R16.64], R8 ;  /* 0x0000000810007986 */ /* 0x000fe2000c101124 */
[----:B------:R-:W-:Y:S05]  /*b0a0*/  EXIT ;  /* 0x000000000000794d */ /* 0x000fea0003800000 */
.L_x_5813:
        /* <DEDUP_REMOVED lines=22> */
.L_x_5796:
        /* <DEDUP_REMOVED lines=20> */
.L_x_5823:
[----:B------:R-:W-:-:S04]  /*b350*/  LOP3.LUT R5, R5, 0xffff, RZ, 0xc0, !PT ;  /* 0x0000ffff05057812 */ /* 0x000fc800078ec0ff */
[----:B------:R-:W-:-:S05]  /*b360*/  PRMT R5, R5, 0x8880, RZ ;  /* 0x0000888005057816 */ /* 0x000fca00000000ff */
[----:B------:R-:W-:-:S05]  /*b370*/  IMAD.MOV.U32 R2, RZ, RZ, R5 ;  /* 0x000000ffff027224 */ /* 0x000fca00078e0005 */
[----:B------:R-:W-:-:S05]  /*b380*/  SHF.R.S32.HI R3, RZ, 0x1f, R2 ;  /* 0x0000001fff037819 */ /* 0x000fca0000011402 */
[----:B------:R-:W-:Y:S01]  /*b390*/  STG.E.64 [R16.64], R2 ;  /* 0x0000000210007986 */ /* 0x000fe2000c101b24 */
[----:B------:R-:W-:Y:S05]  /*b3a0*/  EXIT ;  /* 0x000000000000794d */ /* 0x000fea0003800000 */
.L_x_5822:
[----:B------:R-:W-:-:S04]  /*b3b0*/  LOP3.LUT R5, R5, 0xffff, RZ, 0xc0, !PT ;  /* 0x0000ffff05057812 */ /* 0x000fc800078ec0ff */
[----:B------:R-:W-:-:S05]  /*b3c0*/  PRMT R3, R5, 0x8880, RZ ;  /* 0x0000888005037816 */ /* 0x000fca00000000ff */
[----:B------:R-:W-:Y:S01]  /*b3d0*/  STG.E [R16.64], R3 ;  /* 0x0000000310007986 */ /* 0x000fe2000c101924 */
[----:B------:R-:W-:Y:S05]  /*b3e0*/  EXIT ;  /* 0x000000000000794d */ /* 0x000fea0003800000 */
.L_x_5824:
        /* <DEDUP_REMOVED lines=9> */
.L_x_25096:


//--------------------- .text._ZN2at6native27unrolled_elementwise_kernelINS0_13AUnaryFunctorIaaaNS0_17BitwiseXorFunctorIaEEEESt5arrayIPcLm2EELi4E23TrivialOffsetCalculatorILi1EjESA_NS0_6memory12LoadWithCastILi1EEENSB_13StoreWithCastILi1EEEEEviT_T0_T2_T3_T4_T5_ --------------------------
	.section	.text._ZN2at6native27unrolled_elementwise_kernelINS0_13AUnaryFunctorIaaaNS0_17BitwiseXorFunctorIaEEEESt5arrayIPcLm2EELi4E23TrivialOffsetCalculatorILi1EjESA_NS0_6memory12LoadWithCastILi1EEENSB_13StoreWithCastILi1EEEEEviT_T0_T2_T3_T4_T5_,"ax",@progbits
	.sectioninfo	@"SHI_REGISTERS=30"
	.align	128
        .global         _ZN2at6native27unrolled_elementwise_kernelINS0_13AUnaryFunctorIaaaNS0_17BitwiseXorFunctorIaEEEESt5arrayIPcLm2EELi4E23TrivialOffsetCalculatorILi1EjESA_NS0_6memory12LoadWithCastILi1EEENSB_13StoreWithCastILi1EEEEEviT_T0_T2_T3_T4_T5_
        .type           _ZN2at6native27unrolled_elementwise_kernelINS0_13AUnaryFunctorIaaaNS0_17BitwiseXorFunctorIaEEEESt5arrayIPcLm2EELi4E23TrivialOffsetCalculatorILi1EjESA_NS0_6memory12LoadWithCastILi1EEENSB_13StoreWithCastILi1EEEEEviT_T0_T2_T3_T4_T5_,@function
        .size           _ZN2at6native27unrolled_elementwise_kernelINS0_13AUnaryFunctorIaaaNS0_17BitwiseXorFunctorIaEEEESt5arrayIPcLm2EELi4E23TrivialOffsetCalculatorILi1EjESA_NS0_6memory12LoadWithCastILi1EEENSB_13StoreWithCastILi1EEEEEviT_T0_T2_T3_T4_T5_,(.L_x_25097 - _ZN2at6native27unrolled_elementwise_kernelINS0_13AUnaryFunctorIaaaNS0_17BitwiseXorFunctorIaEEEESt5arrayIPcLm2EELi4E23TrivialOffsetCalculatorILi1EjESA_NS0_6memory12LoadWithCastILi1EEENSB_13StoreWithCastILi1EEEEEviT_T0_T2_T3_T4_T5_)
        .other          _ZN2at6native27unrolled_elementwise_kernelINS0_13AUnaryFunctorIaaaNS0_17BitwiseXorFunctorIaEEEESt5arrayIPcLm2EELi4E23TrivialOffsetCalculatorILi1EjESA_NS0_6memory12LoadWithCastILi1EEENSB_13StoreWithCastILi1EEEEEviT_T0_T2_T3_T4_T5_,@"STO_CUDA_ENTRY STV_DEFAULT"
_ZN2at6native27unrolled_elementwise_kernelINS0_13AUnaryFunctorIaaaNS0_17BitwiseXorFunctorIaEEEESt5arrayIPcLm2EELi4E23TrivialOffsetCalculatorILi1EjESA_NS0_6memory12LoadWithCastILi1EEENSB_13StoreWithCastILi1EEEEEviT_T0_T2_T3_T4_T5_:
.text._ZN2at6native27unrolled_elementwise_kernelINS0_13AUnaryFunctorIaaaNS0_17BitwiseXorFunctorIaEEEESt5arrayIPcLm2EELi4E23TrivialOffsetCalculatorILi1EjESA_NS0_6memory12LoadWithCastILi1EEENSB_13StoreWithCastILi1EEEEEviT_T0_T2_T3_T4_T5_:
        /* <DEDUP_REMOVED lines=29> */
.L_x_5830:
[----:B------:R0:W5:Y:S01]  /*01d0*/  LDG.E.U8 R27, [R2.64] ;  /* 0x00000024021b7981 */ /* 0x000162000c1e1100 */
[----:B------:R-:W-:Y:S05]  /*01e0*/  BRA `(.L_x_5832) ;  /* 0x00000d9000007947 */ /* 0x000fea0003800000 */
.L_x_5829:
        /* <DEDUP_REMOVED lines=8> */
.L_x_5834:
[----:B------:R0:W5:Y:S01]  /*0270*/  LDG.E.U8 R27, [R2.64] ;  /* 0x00000024021b7981 */ /* 0x000162000c1e1100 */
[----:B------:R-:W-:Y:S05]  /*0280*/  BRA `(.L_x_5832) ;  /* 0x00000cf000007947 */ /* 0x000fea0003800000 */
.L_x_5833:
[----:B------:R0:W5:Y:S01]  /*0290*/  LDG.E.U16 R27, [R2.64] ;  /* 0x00000024021b7981 */ /* 0x000162000c1e1500 */
[----:B------:R-:W-:Y:S05]  /*02a0*/  BRA `(.L_x_5832) ;  /* 0x00000cd000007947 */ /* 0x000fea0003800000 */
.L_x_5828:
        /* <DEDUP_REMOVED lines=9> */
.L_x_5836:
[----:B------:R-:W2:Y:S02]  /*0340*/  LDG.E.U16 R0, [R2.64] ;  /* 0x0000002402007981 */ /* 0x000ea4000c1e1500 */
[----:B--2---:R-:W-:-:S06]  /*0350*/  HADD2.F32 R0, -RZ, R0.H0_H0 ;  /* 0x20000000ff007230 */ /* 0x004fcc0000004100 */
[----:B------:R-:W0:Y:S02]  /*0360*/  F2I.FTZ.TRUNC.NTZ R0, R0 ;  /* 0x0000000000007305 */ /* 0x000e24000021f100 */
[----:B0-----:R-:W-:Y:S01]  /*0370*/  PRMT R27, R0, 0x7610, R27 ;  /* 0x00007610001b7816 */ /* 0x001fe2000000001b */
[----:B------:R-:W-:Y:S05]  /*0380*/  BRA `(.L_x_5832) ;  /* 0x00000bf000007947 */ /* 0x000fea0003800000 */
.L_x_5835:
        /* <DEDUP_REMOVED lines=9> */
.L_x_5838:
[----:B------:R-:W2:Y:S02]  /*0420*/  LDG.E.U16 R2, [R2.64] ;  /* 0x0000002402027981 */ /* 0x000ea4000c1e1500 */
[----:B--2---:R-:W-:-:S06]  /*0430*/  HADD2.F32 R0, -RZ, R2.H0_H0 ;  /* 0x20000002ff007230 */ /* 0x004fcc0000004100 */
[----:B------:R-:W0:Y:S02]  /*0440*/  F2I.FTZ.TRUNC.NTZ R0, R0 ;  /* 0x0000000000007305 */ /* 0x000e24000021f100 */
[----:B0-----:R-:W-:Y:S01]  /*0450*/  PRMT R27, R0, 0x7610, R27 ;  /* 0x00007610001b7816 */ /* 0x001fe2000000001b */
[----:B------:R-:W-:Y:S05]  /*0460*/  BRA `(.L_x_5832) ;  /* 0x00000b1000007947 */ /* 0x000fea0003800000 */
.L_x_5837:
[----:B------:R-:W2:Y:S02]  /*0470*/  LDG.E.64 R2, [R2.64] ;  /* 0x0000002402027981 */ /* 0x000ea4000c1e1b00 */
[----:B--2---:R0:W1:Y:S01]  /*0480*/  F2I.F64.TRUNC R27, R2 ;  /* 0x00000002001b7311 */ /* 0x004062000030d100 */
[----:B------:R-:W-:Y:S05]  /*0490*/  BRA `(.L_x_5832) ;  /* 0x00000ae000007947 */ /* 0x000fea0003800000 */
.L_x_5827:
        /* <DEDUP_REMOVED lines=12> */
.L_x_5841:
[----:B------:R-:W2:Y:S02]  /*0560*/  LDG.E.64 R2, [R2.64] ;  /* 0x0000002402027981 */ /* 0x000ea4000c1e1b00 */
[----:B--2---:R0:W1:Y:S01]  /*0570*/  F2I.F64.TRUNC R27, R2 ;  /* 0x00000002001b7311 */ /* 0x004062000030d100 */
[----:B------:R-:W-:Y:S05]  /*0580*/  BRA `(.L_x_5832) ;  /* 0x000009f000007947 */ /* 0x000fea0003800000 */
.L_x_5840:
        /* <DEDUP_REMOVED lines=28> */
.L_x_5843:
        /* <DEDUP_REMOVED lines=16> */
.L_x_5842:
[----:B------:R-:W2:Y:S02]  /*0850*/  LDG.E.U16 R0, [R2.64] ;  /* 0x0000002402007981 */ /* 0x000ea4000c1e1500 */
[----:B--2---:R-:W-:-:S06]  /*0860*/  PRMT R0, RZ, 0x5410, R0 ;  /* 0x00005410ff007816 */ /* 0x004fcc0000000000 */
[----:B------:R-:W0:Y:S02]  /*0870*/  F2I.FTZ.TRUNC.NTZ R0, R0 ;  /* 0x0000000000007305 */ /* 0x000e24000021f100 */
[----:B0-----:R-:W-:Y:S01]  /*0880*/  PRMT R27, R0, 0x7610, R27 ;  /* 0x00007610001b7816 */ /* 0x001fe2000000001b */
[----:B------:R-:W-:Y:S05]  /*0890*/  BRA `(.L_x_5832) ;  /* 0x000006e000007947 */ /* 0x000fea0003800000 */
.L_x_5839:
        /* <DEDUP_REMOVED lines=10> */
.L_x_5846:
        /* <DEDUP_REMOVED lines=21> */
.L_x_5850:
[----:B------:R-:W-:Y:S05]  /*0a90*/  BSYNC B1 ;  /* 0x0000000000017941 */ /* 0x000fea0003800000 */
.L_x_5849:
[----:B------:R-:W-:Y:S01]  /*0aa0*/  LEA R3, R0, 0x3b800000, 0x17 ;  /* 0x3b80000000037811 */ /* 0x000fe200078eb8ff */
[----:B------:R-:W-:-:S05]  /*0ab0*/  IMAD.SHL.U32 R0, R2, 0x100000, RZ ;  /* 0x0010000002007824 */ /* 0x000fca00078e00ff */
[----:B------:R-:W-:Y:S02]  /*0ac0*/  LOP3.LUT R0, R3, R0, R4, 0xfe, !PT ;  /* 0x0000000003007212 */ /* 0x000fe400078efe04 */
.L_x_5848:
[----:B------:R-:W-:Y:S05]  /*0ad0*/  BSYNC B0 ;  /* 0x0000000000007941 */ /* 0x000fea0003800000 */
.L_x_5847:
[----:B------:R-:W0:Y:S02]  /*0ae0*/  F2I.FTZ.TRUNC.NTZ R0, R0 ;  /* 0x0000000000007305 */ /* 0x000e24000021f100 */
[----:B0-----:R-:W-:Y:S01]  /*0af0*/  PRMT R27, R0, 0x7610, R27 ;  /* 0x00007610001b7816 */ /* 0x001fe2000000001b */
[----:B------:R-:W-:Y:S05]  /*0b00*/  BRA `(.L_x_5832) ;  /* 0x0000047000007947 */ /* 0x000fea0003800000 */
.L_x_5845:
        /* <DEDUP_REMOVED lines=21> */
.L_x_5854:
[----:B------:R-:W-:Y:S05]  /*0c60*/  BSYNC B1 ;  /* 0x0000000000017941 */ /* 0x000fea0003800000 */
.L_x_5853:
[----:B------:R-:W-:Y:S01]  /*0c70*/  LEA R3, R0, 0x37800000, 0x17 ;  /* 0x3780000000037811 */ /* 0x000fe200078eb8ff */
[----:B------:R-:W-:-:S05]  /*0c80*/  IMAD.SHL.U32 R0, R2, 0x200000, RZ ;  /* 0x0020000002007824 */ /* 0x000fca00078e00ff */
[----:B------:R-:W-:Y:S02]  /*0c90*/  LOP3.LUT R0, R3, R0, R4, 0xfe, !PT ;  /* 0x0000000003007212 */ /* 0x000fe400078efe04 */
.L_x_5852:
[----:B------:R-:W-:Y:S05]  /*0ca0*/  BSYNC B0 ;  /* 0x0000000000007941 */ /* 0x000fea0003800000 */
.L_x_5851:
[----:B------:R-:W0:Y:S02]  /*0cb0*/  F2I.FTZ.TRUNC.NTZ R0, R0 ;  /* 0x0000000000007305 */ /* 0x000e24000021f100 */
[----:B0-----:R-:W-:Y:S01]  /*0cc0*/  PRMT R27, R0, 0x7610, R27 ;  /* 0x00007610001b7816 */ /* 0x001fe2000000001b */
[----:B------:R-:W-:Y:S05]  /*0cd0*/  BRA `(.L_x_5832) ;  /* 0x000002a000007947 */ /* 0x000fea0003800000 */
.L_x_5844:
        /* <DEDUP_REMOVED lines=14> */
.L_x_5858:
[----:B------:R-:W-:Y:S05]  /*0dc0*/  BSYNC B0 ;  /* 0x0000000000007941 */ /* 0x000fea0003800000 */
.L_x_5857:
[----:B------:R-:W0:Y:S02]  /*0dd0*/  F2I.FTZ.TRUNC.NTZ R0, R0 ;  /* 0x0000000000007305 */ /* 0x000e24000021f100 */
[----:B0-----:R-:W-:Y:S01]  /*0de0*/  PRMT R27, R0, 0x7610, R27 ;  /* 0x00007610001b7816 */ /* 0x001fe2000000001b */
[----:B------:R-:W-:Y:S05]  /*0df0*/  BRA `(.L_x_5832) ;  /* 0x0000018000007947 */ /* 0x000fea0003800000 */
.L_x_5831:
        /* <DEDUP_REMOVED lines=21> */
.L_x_5856:
[----:B------:R0:W5:Y:S01]  /*0f50*/  LDG.E.U8 R27, [R2.64] ;  /* 0x00000024021b7981 */ /* 0x000162000c1e1100 */
[----:B------:R-:W-:Y:S05]  /*0f60*/  BRA `(.L_x_5832) ;  /* 0x0000001000007947 */ /* 0x000fea0003800000 */
.L_x_5855:
[----:B------:R0:W5:Y:S02]  /*0f70*/  LDG.E.U8 R27, [R2.64] ;  /* 0x00000024021b7981 */ /* 0x000164000c1e1100 */
.L_x_5832:
[----:B------:R-:W2:Y:S02]  /*0f80*/  S2R R18, SR_TID.X ;  /* 0x0000000000127919 */ /* 0x000ea40000002100 */
[----:B--2---:R-:W-:Y:S02]  /*0f90*/  IADD3 R18, R18, 0x80, RZ ;  /* 0x0000008012127810 */ /* 0x004fe40007ffe0ff */
.L_x_5826:
[----:B-1----:R-:W-:Y:S05]  /*0fa0*/  BSYNC B6 ;  /* 0x0000000000067941 */ /* 0x002fea0003800000 */
.L_x_5825:
        /* <DEDUP_REMOVED lines=21> */
.L_x_5864:
[----:B------:R0:W5:Y:S01]  /*1100*/  LDG.E.U8 R19, [R2.64] ;  /* 0x0000002402137981 */ /* 0x000162000c1e1100 */
[----:B------:R-:W-:Y:S05]  /*1110*/  BRA `(.L_x_5866) ;  /* 0x00000d8000007947 */ /* 0x000fea0003800000 */
.L_x_5863:
        /* <DEDUP_REMOVED lines=8> */
.L_x_5868:
[----:B------:R0:W5:Y:S01]  /*11a0*/  LDG.E.U8 R19, [R2.64] ;  /* 0x0000002402137981 */ /* 0x000162000c1e1100 */
[----:B------:R-:W-:Y:S05]  /*11b0*/  BRA `(.L_x_5866) ;  /* 0x00000ce000007947 */ /* 0x000fea0003800000 */
.L_x_5867:
[----:B------:R0:W5:Y:S01]  /*11c0*/  LDG.E.U16 R19, [R2.64] ;  /* 0x0000002402137981 */ /* 0x000162000c1e1500 */
[----:B------:R-:W-:Y:S05]  /*11d0*/  BRA `(.L_x_5866) ;  /* 0x00000cc000007947 */ /* 0x000fea0003800000 */
.L_x_5862:
        /* <DEDUP_REMOVED lines=9> */
.L_x_5870:
[----:B------:R-:W2:Y:S02]  /*1270*/  LDG.E.U16 R0, [R2.64] ;  /* 0x0000002402007981 */ /* 0x000ea4000c1e1500 */
[----:B--2---:R-:W-:-:S06]  /*1280*/  HADD2.F32 R0, -RZ, R0.H0_H0 ;  /* 0x20000000ff007230 */ /* 0x004fcc0000004100 */
[----:B------:R-:W0:Y:S02]  /*1290*/  F2I.FTZ.TRUNC.NTZ R0, R0 ;  /* 0x0000000000007305 */ /* 0x000e24000021f100 */
[----:B0-----:R-:W-:Y:S01]  /*12a0*/  PRMT R19, R0, 0x7610, R19 ;  /* 0x0000761000137816 */ /* 0x001fe20000000013 */
[----:B------:R-:W-:Y:S05]  /*12b0*/  BRA `(.L_x_5866) ;  /* 0x00000be000007947 */ /* 0x000fea0003800000 */
.L_x_5869:
        /* <DEDUP_REMOVED lines=9> */
.L_x_5872:
[----:B------:R-:W2:Y:S02]  /*1350*/  LDG.E.U16 R2, [R2.64] ;  /* 0x0000002402027981 */ /* 0x000ea4000c1e1500 */
[----:B--2---:R-:W-:-:S06]  /*1360*/  HADD2.F32 R0, -RZ, R2.H0_H0 ;  /* 0x20000002ff007230 */ /* 0x004fcc0000004100 */
[----:B------:R-:W0:Y:S02]  /*1370*/  F2I.FTZ.TRUNC.NTZ R0, R0 ;  /* 0x0000000000007305 */ /* 0x000e24000021f100 */
[----:B0-----:R-:W-:Y:S01]  /*1380*/  PRMT R19, R0, 0x7610, R19 ;  /* 0x0000761000137816 */ /* 0x001fe20000000013 */
[----:B------:R-:W-:Y:S05]  /*1390*/  BRA `(.L_x_5866) ;  /* 0x00000b0000007947 */ /* 0x000fea0003800000 */
.L_x_5871:
[----:B------:R-:W2:Y:S02]  /*13a0*/  LDG.E.64 R2, [R2.64] ;  /* 0x0000002402027981 */ /* 0x000ea4000c1e1b00 */
[----:B--2---:R0:W1:Y:S01]  /*13b0*/  F2I.F64.TRUNC R19, R2 ;  /* 0x0000000200137311 */ /* 0x004062000030d100 */
[----:B------:R-:W-:Y:S05]  /*13c0*/  BRA `(.L_x_5866) ;  /* 0x00000ad000007947 */ /* 0x000fea0003800000 */
.L_x_5861:
        /* <DEDUP_REMOVED lines=12> */
.L_x_5875:
[----:B------:R-:W2:Y:S02]  /*1490*/  LDG.E.64 R2, [R2.64] ;  /* 0x0000002402027981 */ /* 0x000ea4000c1e1b00 */
[----:B--2---:R0:W1:Y:S01]  /*14a0*/  F2I.F64.TRUNC R19, R2 ;  /* 0x0000000200137311 */ /* 0x004062000030d100 */
[----:B------:R-:W-:Y:S05]  /*14b0*/  BRA `(.L_x_5866) ;  /* 0x000009e000007947 */ /* 0x000fea0003800000 */
.L_x_5874:
        /* <DEDUP_REMOVED lines=28> */
.L_x_5877:
        /* <DEDUP_REMOVED lines=15> */
.L_x_5876:
[----:B------:R-:W2:Y:S02]  /*1770*/  LDG.E.U16 R0, [R2.64] ;  /* 0x0000002402007981 */ /* 0x000ea4000c1e1500 */
[----:B--2---:R-:W-:-:S06]  /*1780*/  PRMT R0, RZ, 0x5410, R0 ;  /* 0x00005410ff007816 */ /* 0x004fcc0000000000 */
[----:B------:R-:W0:Y:S02]  /*1790*/  F2I.FTZ.TRUNC.NTZ R0, R0 ;  /* 0x0000000000007305 */ /* 0x000e24000021f100 */
[----:B0-----:R-:W-:Y:S01]  /*17a0*/  PRMT R19, R0, 0x7610, R19 ;  /* 0x0000761000137816 */ /* 0x001fe20000000013 */
[----:B------:R-:W-:Y:S05]  /*17b0*/  BRA `(.L_x_5866) ;  /* 0x000006e000007947 */ /* 0x000fea0003800000 */
.L_x_5873:
        /* <DEDUP_REMOVED lines=10> */
.L_x_5880:
        /* <DEDUP_REMOVED lines=21> */
.L_x_5884:
[----:B------:R-:W-:Y:S05]  /*19b0*/  BSYNC B1 ;  /* 0x0000000000017941 */ /* 0x000fea0003800000 */
.L_x_5883:
[----:B------:R-:W-:Y:S01]  /*19c0*/  LEA R3, R0, 0x3b800000, 0x17 ;  /* 0x3b80000000037811 */ /* 0x000fe200078eb8ff */
[----:B------:R-:W-:-:S05]  /*19d0*/  IMAD.SHL.U32 R0, R2, 0x100000, RZ ;  /* 0x0010000002007824 */ /* 0x000fca00078e00ff */
[----:B------:R-:W-:Y:S02]  /*19e0*/  LOP3.LUT R0, R3, R0, R4, 0xfe, !PT ;  /* 0x0000000003007212 */ /* 0x000fe400078efe04 */
.L_x_5882:
[----:B------:R-:W-:Y:S05]  /*19f0*/  BSYNC B0 ;  /* 0x0000000000007941 */ /* 0x000fea0003800000 */
.L_x_5881:
[----:B------:R-:W0:Y:S02]  /*1a00*/  F2I.FTZ.TRUNC.NTZ R0, R0 ;  /* 0x0000000000007305 */ /* 0x000e24000021f100 */
[----:B0-----:R-:W-:Y:S01]  /*1a10*/  PRMT R19, R0, 0x7610, R19 ;  /* 0x0000761000137816 */ /* 0x001fe20000000013 */
[----:B------:R-:W-:Y:S05]  /*1a20*/  BRA `(.L_x_5866) ;  /* 0x0000047000007947 */ /* 0x000fea0003800000 */
.L_x_5879:
        /* <DEDUP_REMOVED lines=21> */
.L_x_5888:
[----:B------:R-:W-:Y:S05]  /*1b80*/  BSYNC B1 ;  /* 0x0000000000017941 */ /* 0x000fea0003800000 */
.L_x_5887:
[----:B------:R-:W-:Y:S01]  /*1b90*/  LEA R3, R0, 0x37800000, 0x17 ;  /* 0x3780000000037811 */ /* 0x000fe200078eb8ff */
[----:B------:R-:W-:-:S05]  /*1ba0*/  IMAD.SHL.U32 R0, R2, 0x200000, RZ ;  /* 0x0020000002007824 */ /* 0x000fca00078e00ff */
[----:B------:R-:W-:Y:S02]  /*1bb0*/  LOP3.LUT R0, R3, R0, R4, 0xfe, !PT ;  /* 0x0000000003007212 */ /* 0x000fe400078efe04 */
.L_x_5886:
[----:B------:R-:W-:Y:S05]  /*1bc0*/  BSYNC B0 ;  /* 0x0000000000007941 */ /* 0x000fea0003800000 */
.L_x_5885:
[----:B------:R-:W0:Y:S02]  /*1bd0*/  F2I.FTZ.TRUNC.NTZ R0, R0 ;  /* 0x0000000000007305 */ /* 0x000e24000021f100 */
[----:B0-----:R-:W-:Y:S01]  /*1be0*/  PRMT R19, R0, 0x7610, R19 ;  /* 0x0000761000137816 */ /* 0x001fe20000000013 */
[----:B------:R-:W-:Y:S05]  /*1bf0*/  BRA `(.L_x_5866) ;  /* 0x000002a000007947 */ /* 0x000fea0003800000 */
.L_x_5878:
        /* <DEDUP_REMOVED lines=14> */
.L_x_5892:
[----:B------:R-:W-:Y:S05]  /*1ce0*/  BSYNC B0 ;  /* 0x0000000000007941 */ /* 0x000fea0003800000 */
.L_x_5891:
[----:B------:R-:W0:Y:S02]  /*1cf0*/  F2I.FTZ.TRUNC.NTZ R0, R0 ;  /* 0x0000000000007305 */ /* 0x000e24000021f100 */
[----:B0-----:R-:W-:Y:S01]  /*1d00*/  PRMT R19, R0, 0x7610, R19 ;  /* 0x0000761000137816 */ /* 0x001fe20000000013 */
[----:B------:R-:W-:Y:S05]  /*1d10*/  BRA `(.L_x_5866) ;  /* 0x0000018000007947 */ /* 0x000fea0003800000 */
.L_x_5865:
        /* <DEDUP_REMOVED lines=21> */
.L_x_5890:
[----:B------:R0:W5:Y:S01]  /*1e70*/  LDG.E.U8 R19, [R2.64] ;  /* 0x0000002402137981 */ /* 0x000162000c1e1100 */
[----:B------:R-:W-:Y:S05]  /*1e80*/  BRA `(.L_x_5866) ;  /* 0x0000001000007947 */ /* 0x000fea0003800000 */
.L_x_5889:
[----:B------:R0:W5:Y:S02]  /*1e90*/  LDG.E.U8 R19, [R2.64] ;  /* 0x0000002402137981 */ /* 0x000164000c1e1100 */
.L_x_5866:
[----:B------:R-:W-:-:S03]  /*1ea0*/  IADD3 R18, R18, 0x80, RZ ;  /* 0x0000008012127810 */ /* 0x000fc60007ffe0ff */
.L_x_5860:
[----:B------:R-:W-:Y:S05]  /*1eb0*/  BSYNC B6 ;  /* 0x0000000000067941 */ /* 0x000fea0003800000 */
.L_x_5859:
        /* <DEDUP_REMOVED lines=23> */
.L_x_5898:
[----:B------:R0:W5:Y:S01]  /*2030*/  LDG.E.U8 R25, [R2.64] ;  /* 0x0000002402197981 */ /* 0x000162000c1e1100 */
[----:B------:R-:W-:Y:S05]  /*2040*/  BRA `(.L_x_5900) ;  /* 0x00000d8000007947 */ /* 0x000fea0003800000 */
.L_x_5897:
        /* <DEDUP_REMOVED lines=8> */
.L_x_5902:
[----:B------:R0:W5:Y:S01]  /*20d0*/  LDG.E.U8 R25, [R2.64] ;  /* 0x0000002402197981 */ /* 0x000162000c1e1100 */
[----:B------:R-:W-:Y:S05]  /*20e0*/  BRA `(.L_x_5900) ;  /* 0x00000ce000007947 */ /* 0x000fea0003800000 */
.L_x_5901:
[----:B------:R0:W5:Y:S01]  /*20f0*/  LDG.E.U16 R25, [R2.64] ;  /* 0x0000002402197981 */ /* 0x000162000c1e1500 */
[----:B------:R-:W-:Y:S05]  /*2100*/  BRA `(.L_x_5900) ;  /* 0x00000cc000007947 */ /* 0x000fea0003800000 */
.L_x_5896:
        /* <DEDUP_REMOVED lines=9> */
.L_x_5904:
[----:B------:R-:W2:Y:S02]  /*21a0*/  LDG.E.U16 R0, [R2.64] ;  /* 0x0000002402007981 */ /* 0x000ea4000c1e1500 */
[----:B--2---:R-:W-:-:S06]  /*21b0*/  HADD2.F32 R0, -RZ, R0.H0_H0 ;  /* 0x20000000ff007230 */ /* 0x004fcc0000004100 */
[----:B------:R-:W0:Y:S02]  /*21c0*/  F2I.FTZ.TRUNC.NTZ R0, R0 ;  /* 0x0000000000007305 */ /* 0x000e24000021f100 */
[----:B0-----:R-:W-:Y:S01]  /*21d0*/  PRMT R25, R0, 0x7610, R25 ;  /* 0x0000761000197816 */ /* 0x001fe20000000019 */
[----:B------:R-:W-:Y:S05]  /*21e0*/  BRA `(.L_x_5900) ;  /* 0x00000be000007947 */ /* 0x000fea0003800000 */
.L_x_5903:
        /* <DEDUP_REMOVED lines=9> */
.L_x_5906:
[----:B------:R-:W2:Y:S02]  /*2280*/  LDG.E.U16 R2, [R2.64] ;  /* 0x0000002402027981 */ /* 0x000ea4000c1e1500 */
[----:B--2---:R-:W-:-:S06]  /*2290*/  HADD2.F32 R0, -RZ, R2.H0_H0 ;  /* 0x20000002ff007230 */ /* 0x004fcc0000004100 */
[----:B------:R-:W0:Y:S02]  /*22a0*/  F2I.FTZ.TRUNC.NTZ R0, R0 ;  /* 0x0000000000007305 */ /* 0x000e24000021f100 */
[----:B0-----:R-:W-:Y:S01]  /*22b0*/  PRMT R25, R0, 0x7610, R25 ;  /* 0x0000761000197816 */ /* 0x001fe20000000019 */
[----:B------:R-:W-:Y:S05]  /*22c0*/  BRA `(.L_x_5900) ;  /* 0x00000b0000007947 */ /* 0x000fea0003800000 */
.L_x_5905:
[----:B------:R-:W2:Y:S02]  /*22d0*/  LDG.E.64 R2, [R2.64] ;  /* 0x0000002402027981 */ /* 0x000ea4000c1e1b00 */
[----:B--2---:R0:W2:Y:S01]  /*22e0*/  F2I.F64.TRUNC R25, R2 ;  /* 0x0000000200197311 */ /* 0x0040a2000030d100 */
[----:B------:R-:W-:Y:S05]  /*22f0*/  BRA `(.L_x_5900) ;  /* 0x00000ad000007947 */ /* 0x000fea0003800000 */
.L_x_5895:
        /* <DEDUP_REMOVED lines=12> */
.L_x_5909:
[----:B------:R-:W2:Y:S02]  /*23c0*/  LDG.E.64 R2, [R2.64] ;  /* 0x0000002402027981 */ /* 0x000ea4000c1e1b00 */
[----:B--2---:R0:W2:Y:S01]  /*23d0*/  F2I.F64.TRUNC R25, R2 ;  /* 0x0000000200197311 */ /* 0x0040a2000030d100 */
[----:B------:R-:W-:Y:S05]  /*23e0*/  BRA `(.L_x_5900) ;  /* 0x000009e000007947 */ /* 0x000fea0003800000 */
.L_x_5908:
        /* <DEDUP_REMOVED lines=28> */
.L_x_5911:
        /* <DEDUP_REMOVED lines=15> */
.L_x_5910:
[----:B------:R-:W2:Y:S02]  /*26a0*/  LDG.E.U16 R0, [R2.64] ;  /* 0x0000002402007981 */ /* 0x000ea4000c1e1500 */
[----:B--2---:R-:W-:-:S06]  /*26b0*/  PRMT R0, RZ, 0x5410, R0 ;  /* 0x00005410ff007816 */ /* 0x004fcc0000000000 */
[----:B------:R-:W0:Y:S02]  /*26c0*/  F2I.FTZ.TRUNC.NTZ R0, R0 ;  /* 0x0000000000007305 */ /* 0x000e24000021f100 */
[----:B0-----:R-:W-:Y:S01]  /*26d0*/  PRMT R25, R0, 0x7610, R25 ;  /* 0x0000761000197816 */ /* 0x001fe20000000019 */
[----:B------:R-:W-:Y:S05]  /*26e0*/  BRA `(.L_x_5900) ;  /* 0x000006e000007947 */ /* 0x000fea0003800000 */
.L_x_5907:
        /* <DEDUP_REMOVED lines=10> */
.L_x_5914:
        /* <DEDUP_REMOVED lines=21> */
.L_x_5918:
[----:B------:R-:W-:Y:S05]  /*28e0*/  BSYNC B1 ;  /* 0x0000000000017941 */ /* 0x000fea0003800000 */
.L_x_5917:
[----:B------:R-:W-:Y:S01]  /*28f0*/  LEA R3, R0, 0x3b800000, 0x17 ;  /* 0x3b80000000037811 */ /* 0x000fe200078eb8ff */
[----:B------:R-:W-:-:S05]  /*2900*/  IMAD.SHL.U32 R0, R2, 0x100000, RZ ;  /* 0x0010000002007824 */ /* 0x000fca00078e00ff */
[----:B------:R-:W-:Y:S02]  /*2910*/  LOP3.LUT R0, R3, R0, R4, 0xfe, !PT ;  /* 0x0000000003007212 */ /* 0x000fe400078efe04 */
.L_x_5916:
[----:B------:R-:W-:Y:S05]  /*2920*/  BSYNC B0 ;  /* 0x0000000000007941 */ /* 0x000fea0003800000 */
.L_x_5915:
[----:B------:R-:W0:Y:S02]  /*2930*/  F2I.FTZ.TRUNC.NTZ R0, R0 ;  /* 0x0000000000007305 */ /* 0x000e24000021f100 */
[----:B0-----:R-:W-:Y:S01]  /*2940*/  PRMT R25, R0, 0x7610, R25 ;  /* 0x0000761000197816 */ /* 0x001fe20000000019 */
[----:B------:R-:W-:Y:S05]  /*2950*/  BRA `(.L_x_5900) ;  /* 0x0000047000007947 */ /* 0x000fea0003800000 */
.L_x_5913:
        /* <DEDUP_REMOVED lines=21> */
.L_x_5922:
[----:B------:R-:W-:Y:S05]  /*2ab0*/  BSYNC B1 ;  /* 0x0000000000017941 */ /* 0x000fea0003800000 */
.L_x_5921:
[----:B------:R-:W-:Y:S01]  /*2ac0*/  LEA R3, R0, 0x37800000, 0x17 ;  /* 0x3780000000037811 */ /* 0x000fe200078eb8ff */
[----:B------:R-:W-:-:S05]  /*2ad0*/  IMAD.SHL.U32 R0, R2, 0x200000, RZ ;  /* 0x0020000002007824 */ /* 0x000fca00078e00ff */
[----:B------:R-:W-:Y:S02]  /*2ae0*/  LOP3.LUT R0, R3, R0, R4, 0xfe, !PT ;  /* 0x0000000003007212 */ /* 0x000fe400078efe04 */
.L_x_5920:
[----:B------:R-:W-:Y:S05]  /*2af0*/  BSYNC B0 ;  /* 0x0000000000007941 */ /* 0x000fea0003800000 */
.L_x_5919:
[----:B------:R-:W0:Y:S02]  /*2b00*/  F2I.FTZ.TRUNC.NTZ R0, R0 ;  /* 0x0000000000007305 */ /* 0x000e24000021f100 */
[----:B0-----:R-:W-:Y:S01]  /*2b10*/  PRMT R25, R0, 0x7610, R25 ;  /* 0x0000761000197816 */ /* 0x001fe20000000019 */
[----:B------:R-:W-:Y:S05]  /*2b20*/  BRA `(.L_x_5900) ;  /* 0x000002a000007947 */ /* 0x000fea0003800000 */
.L_x_5912:
        /* <DEDUP_REMOVED lines=14> */
.L_x_5926:
[----:B------:R-:W-:Y:S05]  /*2c10*/  BSYNC B0 ;  /* 0x0000000000007941 */ /* 0x000fea0003800000 */
.L_x_5925:
[----:B------:R-:W0:Y:S02]  /*2c20*/  F2I.FTZ.TRUNC.NTZ R0, R0 ;  /* 0x0000000000007305 */ /* 0x000e24000021f100 */
[----:B0-----:R-:W-:Y:S01]  /*2c30*/  PRMT R25, R0, 0x7610, R25 ;  /* 0x0000761000197816 */ /* 0x001fe20000000019 */
[----:B------:R-:W-:Y:S05]  /*2c40*/  BRA `(.L_x_5900) ;  /* 0x0000018000007947 */ /* 0x000fea0003800000 */
.L_x_5899:
        /* <DEDUP_REMOVED lines=21> */
.L_x_5924:
[----:B------:R0:W5:Y:S01]  /*2da0*/  LDG.E.U8 R25, [R2.64] ;  /* 0x0000002402197981 */ /* 0x000162000c1e1100 */
[----:B------:R-:W-:Y:S05]  /*2db0*/  BRA `(.L_x_5900) ;  /* 0x0000001000007947 */ /* 0x000fea0003800000 */
.L_x_5923:
[----:B------:R0:W5:Y:S02]  /*2dc0*/  LDG.E.U8 R25, [R2.64] ;  /* 0x0000002402197981 */ /* 0x000164000c1e1100 */
.L_x_5900:
[----:B------:R-:W-:-:S03]  /*2dd0*/  IADD3 R18, R18, 0x80, RZ ;  /* 0x0000008012127810 */ /* 0x000fc60007ffe0ff */
.L_x_5894:
[----:B------:R-:W-:Y:S05]  /*2de0*/  BSYNC B6 ;  /* 0x0000000000067941 */ /* 0x000fea0003800000 */
.L_x_5893:
[----:B------:R-:W3:Y:S01]  /*2df0*/  LDC.U8 R26, c[0x0][0x165] ;  /* 0x00005940ff1a7b82 */ /* 0x000ee20000000000 */
        /* <DEDUP_REMOVED lines=20> */
.L_x_5932:
[----:B------:R0:W5:Y:S01]  /*2f40*/  LDG.E.U8 R23, [R2.64] ;  /* 0x0000002402177981 */ /* 0x000162000c1e1100 */
[----:B------:R-:W-:Y:S05]  /*2f50*/  BRA `(.L_x_5928) ;  /* 0x00000d7000007947 */ /* 0x000fea0003800000 */
.L_x_5931:
        /* <DEDUP_REMOVED lines=8> */
.L_x_5935:
[----:B------:R0:W5:Y:S01]  /*2fe0*/  LDG.E.U8 R23, [R2.64] ;  /* 0x0000002402177981 */ /* 0x000162000c1e1100 */
[----:B------:R-:W-:Y:S05]  /*2ff0*/  BRA `(.L_x_5928) ;  /* 0x00000cd000007947 */ /* 0x000fea0003800000 */
.L_x_5934:
[----:B------:R0:W5:Y:S01]  /*3000*/  LDG.E.U16 R23, [R2.64] ;  /* 0x0000002402177981 */ /* 0x000162000c1e1500 */
[----:B------:R-:W-:Y:S05]  /*3010*/  BRA `(.L_x_5928) ;  /* 0x00000cb000007947 */ /* 0x000fea0003800000 */
.L_x_5930:
        /* <DEDUP_REMOVED lines=9> */
.L_x_5937:
[----:B------:R-:W4:Y:S02]  /*30b0*/  LDG.E.U16 R0, [R2.64] ;  /* 0x0000002402007981 */ /* 0x000f24000c1e1500 */
[----:B----4-:R-:W-:-:S06]  /*30c0*/  HADD2.F32 R0, -RZ, R0.H0_H0 ;  /* 0x20000000ff007230 */ /* 0x010fcc0000004100 */
[----:B------:R-:W0:Y:S02]  /*30d0*/  F2I.FTZ.TRUNC.NTZ R0, R0 ;  /* 0x0000000000007305 */ /* 0x000e24000021f100 */
[----:B0-----:R-:W-:Y:S01]  /*30e0*/  PRMT R23, R0, 0x7610, R23 ;  /* 0x0000761000177816 */ /* 0x001fe20000000017 */
[----:B------:R-:W-:Y:S05]  /*30f0*/  BRA `(.L_x_5928) ;  /* 0x00000bd000007947 */ /* 0x000fea0003800000 */
.L_x_5936:
        /* <DEDUP_REMOVED lines=9> */
.L_x_5939:
[----:B------:R-:W4:Y:S02]  /*3190*/  LDG.E.U16 R2, [R2.64] ;  /* 0x0000002402027981 */ /* 0x000f24000c1e1500 */
[----:B----4-:R-:W-:-:S06]  /*31a0*/  HADD2.F32 R0, -RZ, R2.H0_H0 ;  /* 0x20000002ff007230 */ /* 0x010fcc0000004100 */
[----:B------:R-:W0:Y:S02]  /*31b0*/  F2I.FTZ.TRUNC.NTZ R0, R0 ;  /* 0x0000000000007305 */ /* 0x000e24000021f100 */
[----:B0-----:R-:W-:Y:S01]  /*31c0*/  PRMT R23, R0, 0x7610, R23 ;  /* 0x0000761000177816 */ /* 0x001fe20000000017 */
[----:B------:R-:W-:Y:S05]  /*31d0*/  BRA `(.L_x_5928) ;  /* 0x00000af000007947 */ /* 0x000fea0003800000 */
.L_x_5938:
[----:B------:R-:W4:Y:S02]  /*31e0*/  LDG.E.64 R2, [R2.64] ;  /* 0x0000002402027981 */ /* 0x000f24000c1e1b00 */
[----:B----4-:R0:W4:Y:S01]  /*31f0*/  F2I.F64.TRUNC R23, R2 ;  /* 0x0000000200177311 */ /* 0x010122000030d100 */
[----:B------:R-:W-:Y:S05]  /*3200*/  BRA `(.L_x_5928) ;  /* 0x00000ac000007947 */ /* 0x000fea0003800000 */
.L_x_5929:
        /* <DEDUP_REMOVED lines=12> */
.L_x_5942:
[----:B------:R-:W4:Y:S02]  /*32d0*/  LDG.E.64 R2, [R2.64] ;  /* 0x0000002402027981 */ /* 0x000f24000c1e1b00 */
[----:B----4-:R0:W4:Y:S01]  /*32e0*/  F2I.F64.TRUNC R23, R2 ;  /* 0x0000000200177311 */ /* 0x010122000030d100 */
[----:B------:R-:W-:Y:S05]  /*32f0*/  BRA `(.L_x_5928) ;  /* 0x000009d000007947 */ /* 0x000fea0003800000 */
.L_x_5941:
        /* <DEDUP_REMOVED lines=28> */
.L_x_5944:
        /* <DEDUP_REMOVED lines=15> */
.L_x_5943:
[----:B------:R-:W4:Y:S02]  /*35b0*/  LDG.E.U16 R0, [R2.64] ;  /* 0x0000002402007981 */ /* 0x000f24000c1e1500 */
[----:B----4-:R-:W-:-:S06]  /*35c0*/  PRMT R0, RZ, 0x5410, R0 ;  /* 0x00005410ff007816 */ /* 0x010fcc0000000000 */
[----:B------:R-:W0:Y:S02]  /*35d0*/  F2I.FTZ.TRUNC.NTZ R0, R0 ;  /* 0x0000000000007305 */ /* 0x000e24000021f100 */
[----:B0-----:R-:W-:Y:S01]  /*35e0*/  PRMT R23, R0, 0x7610, R23 ;  /* 0x0000761000177816 */ /* 0x001fe20000000017 */
[----:B------:R-:W-:Y:S05]  /*35f0*/  BRA `(.L_x_5928) ;  /* 0x000006d000007947 */ /* 0x000fea0003800000 */
.L_x_5940:
        /* <DEDUP_REMOVED lines=10> */
.L_x_5947:
        /* <DEDUP_REMOVED lines=21> */
.L_x_5951:
[----:B------:R-:W-:Y:S05]  /*37f0*/  BSYNC B1 ;  /* 0x0000000000017941 */ /* 0x000fea0003800000 */
.L_x_5950:
[----:B------:R-:W-:Y:S01]  /*3800*/  LEA R3, R0, 0x3b800000, 0x17 ;  /* 0x3b80000000037811 */ /* 0x000fe200078eb8ff */
[----:B------:R-:W-:-:S05]  /*3810*/  IMAD.SHL.U32 R0, R2, 0x100000, RZ ;  /* 0x0010000002007824 */ /* 0x000fca00078e00ff */
[----:B------:R-:W-:Y:S02]  /*3820*/  LOP3.LUT R0, R3, R0, R4, 0xfe, !PT ;  /* 0x0000000003007212 */ /* 0x000fe400078efe04 */
.L_x_5949:
[----:B------:R-:W-:Y:S05]  /*3830*/  BSYNC B0 ;  /* 0x0000000000007941 */ /* 0x000fea0003800000 */
.L_x_5948:
[----:B------:R-:W0:Y:S02]  /*3840*/  F2I.FTZ.TRUNC.NTZ R0, R0 ;  /* 0x0000000000007305 */ /* 0x000e24000021f100 */
[----:B0-----:R-:W-:Y:S01]  /*3850*/  PRMT R23, R0, 0x7610, R23 ;  /* 0x0000761000177816 */ /* 0x001fe20000000017 */
[----:B------:R-:W-:Y:S05]  /*3860*/  BRA `(.L_x_5928) ;  /* 0x0000046000007947 */ /* 0x000fea0003800000 */
.L_x_5946:
        /* <DEDUP_REMOVED lines=21> */
.L_x_5955:
[----:B------:R-:W-:Y:S05]  /*39c0*/  BSYNC B1 ;  /* 0x0000000000017941 */ /* 0x000fea0003800000 */
.L_x_5954:
[----:B------:R-:W-:Y:S01]  /*39d0*/  LEA R3, R0, 0x37800000, 0x17 ;  /* 0x3780000000037811 */ /* 0x000fe200078eb8ff */
[----:B------:R-:W-:-:S05]  /*39e0*/  IMAD.SHL.U32 R0, R2, 0x200000, RZ ;  /* 0x0020000002007824 */ /* 0x000fca00078e00ff */
[----:B------:R-:W-:Y:S02]  /*39f0*/  LOP3.LUT R0, R3, R0, R4, 0xfe, !PT ;  /* 0x0000000003007212 */ /* 0x000fe400078efe04 */
.L_x_5953:
[----:B------:R-:W-:Y:S05]  /*3a00*/  BSYNC B0 ;  /* 0x0000000000007941 */ /* 0x000fea0003800000 */
.L_x_5952:
[----:B------:R-:W0:Y:S02]  /*3a10*/  F2I.FTZ.TRUNC.NTZ R0, R0 ;  /* 0x0000000000007305 */ /* 0x000e24000021f100 */
[----:B0-----:R-:W-:Y:S01]  /*3a20*/  PRMT R23, R0, 0x7610, R23 ;  /* 0x0000761000177816 */ /* 0x001fe20000000017 */
[----:B------:R-:W-:Y:S05]  /*3a30*/  BRA `(.L_x_5928) ;  /* 0x0000029000007947 */ /* 0x000fea0003800000 */
.L_x_5945:
        /* <DEDUP_REMOVED lines=14> */
.L_x_5959:
[----:B------:R-:W-:Y:S05]  /*3b20*/  BSYNC B0 ;  /* 0x0000000000007941 */ /* 0x000fea0003800000 */
.L_x_5958:
[----:B------:R-:W0:Y:S02]  /*3b30*/  F2I.FTZ.TRUNC.NTZ R0, R0 ;  /* 0x0000000000007305 */ /* 0x000e24000021f100 */
[----:B0-----:R-:W-:Y:S01]  /*3b40*/  PRMT R23, R0, 0x7610, R23 ;  /* 0x0000761000177816 */ /* 0x001fe20000000017 */
[----:B------:R-:W-:Y:S05]  /*3b50*/  BRA `(.L_x_5928) ;  /* 0x0000017000007947 */ /* 0x000fea0003800000 */
.L_x_5933:
        /* <DEDUP_REMOVED lines=20> */
.L_x_5957:
[----:B------:R0:W5:Y:S01]  /*3ca0*/  LDG.E.U8 R23, [R2.64] ;  /* 0x0000002402177981 */ /* 0x000162000c1e1100 */
[----:B------:R-:W-:Y:S05]  /*3cb0*/  BRA `(.L_x_5928) ;  /* 0x0000001000007947 */ /* 0x000fea0003800000 */
.L_x_5956:
[----:B------:R0:W5:Y:S02]  /*3cc0*/  LDG.E.U8 R23, [R2.64] ;  /* 0x0000002402177981 */ /* 0x000164000c1e1100 */
.L_x_5928:
[----:B------:R-:W-:Y:S05]  /*3cd0*/  BSYNC B6 ;  /* 0x0000000000067941 */ /* 0x000fea0003800000 */
.L_x_5927:
        /* <DEDUP_REMOVED lines=28> */
.L_x_5965:
[----:B------:R0:W-:Y:S01]  /*3ea0*/  STG.E.U8 [R2.64], R27 ;  /* 0x0000001b02007986 */ /* 0x0001e2000c101124 */
[----:B------:R-:W-:Y:S05]  /*3eb0*/  BRA `(.L_x_5961) ;  /* 0x00000e9000007947 */ /* 0x000fea0003800000 */
.L_x_5964:
        /* <DEDUP_REMOVED lines=12> */
.L_x_5968:
[----:B------:R-:W-:-:S04]  /*3f80*/  LOP3.LUT R27, R27, 0xffff, RZ, 0xc0, !PT ;  /* 0x0000ffff1b1b7812 */ /* 0x000fc800078ec0ff */
[----:B------:R-:W-:-:S05]  /*3f90*/  PRMT R5, R27, 0x8880, RZ ;  /* 0x000088801b057816 */ /* 0x000fca00000000ff */
[----:B------:R0:W-:Y:S01]  /*3fa0*/  STG.E [R2.64], R5 ;  /* 0x0000000502007986 */ /* 0x0001e2000c101924 */
[----:B------:R-:W-:Y:S05]  /*3fb0*/  BRA `(.L_x_5961) ;  /* 0x00000d9000007947 */ /* 0x000fea0003800000 */
.L_x_5967:
[----:B------:R-:W-:-:S04]  /*3fc0*/  PRMT R5, R27, 0x8880, RZ ;  /* 0x000088801b057816 */ /* 0x000fc800000000ff */
[----:B------:R-:W-:-:S05]  /*3fd0*/  PRMT R5, R5, 0x7710, RZ ;  /* 0x0000771005057816 */ /* 0x000fca00000000ff */
[----:B------:R0:W-:Y:S01]  /*3fe0*/  STG.E.U16 [R2.64], R5 ;  /* 0x0000000502007986 */ /* 0x0001e2000c101524 */
[----:B------:R-:W-:Y:S05]  /*3ff0*/  BRA `(.L_x_5961) ;  /* 0x00000d5000007947 */ /* 0x000fea0003800000 */
.L_x_5963:
        /* <DEDUP_REMOVED lines=9> */
.L_x_5970:
[----:B------:R-:W0:Y:S02]  /*4090*/  I2F.S8 R0, R27 ;  /* 0x0000001b00007306 */ /* 0x000e240000001400 */
[----:B0-----:R-:W-:-:S05]  /*40a0*/  F2FP.PACK_AB R0, RZ, R0 ;  /* 0x00000000ff00723e */ /* 0x001fca00000000ff */
[----:B------:R0:W-:Y:S01]  /*40b0*/  STG.E.U16 [R2.64], R0 ;  /* 0x0000000002007986 */ /* 0x0001e2000c101524 */
[----:B------:R-:W-:Y:S05]  /*40c0*/  BRA `(.L_x_5961) ;  /* 0x00000c8000007947 */ /* 0x000fea0003800000 */
.L_x_5969:
        /* <DEDUP_REMOVED lines=10> */
.L_x_5972:
[----:B------:R-:W0:Y:S02]  /*4170*/  I2F.S8 R27, R27 ;  /* 0x0000001b001b7306 */ /* 0x000e240000001400 */
[----:B0-----:R-:W-:-:S04]  /*4180*/  F2FP.PACK_AB R5, RZ, R27 ;  /* 0x0000001bff05723e */ /* 0x001fc800000000ff */
[----:B------:R-:W-:-:S05]  /*4190*/  PRMT R5, R5, 0x5410, RZ ;  /* 0x0000541005057816 */ /* 0x000fca00000000ff */
[----:B------:R0:W-:Y:S01]  /*41a0*/  STG.E [R2.64], R5 ;  /* 0x0000000502007986 */ /* 0x0001e2000c101924 */
[----:B------:R-:W-:Y:S05]  /*41b0*/  BRA `(.L_x_5961) ;  /* 0x00000b9000007947 */ /* 0x000fea0003800000 */
.L_x_5971:
[----:B------:R-:W-:-:S04]  /*41c0*/  PRMT R4, R27, 0x8880, RZ ;  /* 0x000088801b047816 */ /* 0x000fc800000000ff */
[----:B------:R-:W-:-:S06]  /*41d0*/  PRMT R4, R4, 0x7710, RZ ;  /* 0x0000771004047816 */ /* 0x000fcc00000000ff */
[----:B------:R-:W0:Y:S02]  /*41e0*/  I2F.F64.S16 R4, R4 ;  /* 0x0000000400047312 */ /* 0x000e240000101c00 */
[----:B0-----:R0:W-:Y:S01]  /*41f0*/  STG.E.64 [R2.64], R4 ;  /* 0x0000000402007986 */ /* 0x0011e2000c101b24 */
[----:B------:R-:W-:Y:S05]  /*4200*/  BRA `(.L_x_5961) ;  /* 0x00000b4000007947 */ /* 0x000fea0003800000 */
.L_x_5962:
        /* <DEDUP_REMOVED lines=12> */
.L_x_5975:
[----:B------:R-:W-:Y:S01]  /*42d0*/  PRMT R4, R27, 0x8880, RZ ;  /* 0x000088801b047816 */ /* 0x000fe200000000ff */
[----:B------:R-:W-:-:S03]  /*42e0*/  CS2R R6, SRZ ;  /* 0x0000000000067805 */ /* 0x000fc6000001ff00 */
[----:B------:R-:W-:-:S06]  /*42f0*/  PRMT R4, R4, 0x7710, RZ ;  /* 0x0000771004047816 */ /* 0x000fcc00000000ff */
[----:B------:R-:W0:Y:S02]  /*4300*/  I2F.F64.S16 R4, R4 ;  /* 0x0000000400047312 */ /* 0x000e240000101c00 */
[----:B0-----:R0:W-:Y:S01]  /*4310*/  STG.E.128 [R2.64], R4 ;  /* 0x0000000402007986 */ /* 0x0011e2000c101d24 */
[----:B------:R-:W-:Y:S05]  /*4320*/  BRA `(.L_x_5961) ;  /* 0x00000a2000007947 */ /* 0x000fea0003800000 */
.L_x_5974:
        /* <DEDUP_REMOVED lines=21> */
.L_x_5979:
[----:B------:R-:W-:Y:S05]  /*4480*/  BSYNC B0 ;  /* 0x0000000000007941 */ /* 0x000fea0003800000 */
.L_x_5978:
[----:B------:R-:W-:-:S05]  /*4490*/  LOP3.LUT R5, R0, R5, RZ, 0xfc, !PT ;  /* 0x0000000500057212 */ /* 0x000fca00078efcff */
[----:B------:R0:W-:Y:S01]  /*44a0*/  STG.E.U8 [R2.64], R5 ;  /* 0x0000000502007986 */ /* 0x0001e2000c101124 */
[----:B------:R-:W-:Y:S05]  /*44b0*/  BRA `(.L_x_5961) ;  /* 0x0000089000007947 */ /* 0x000fea0003800000 */
.L_x_5977:
        /* <DEDUP_REMOVED lines=13> */
.L_x_5981:
[----:B------:R-:W-:Y:S01]  /*4590*/  IMAD.MOV.U32 R0, RZ, RZ, 0x7f ;  /* 0x0000007fff007424 */ /* 0x000fe200078e00ff */
[----:B------:R-:W-:-:S04]  /*45a0*/  ISETP.GT.U32.AND P0, PT, R4, 0x7f800000, PT ;  /* 0x7f8000000400780c */ /* 0x000fc80003f04070 */
[----:B------:R-:W-:-:S04]  /*45b0*/  SEL R0, R0, 0x7c, P0 ;  /* 0x0000007c00007807 */ /* 0x000fc80000000000 */
.L_x_5982:
[----:B------:R-:W-:Y:S05]  /*45c0*/  BSYNC B0 ;  /* 0x0000000000007941 */ /* 0x000fea0003800000 */
.L_x_5980:
[----:B------:R-:W-:-:S04]  /*45d0*/  LOP3.LUT R4, R27, 0x80000000, RZ, 0xc0, !PT ;  /* 0x800000001b047812 */ /* 0x000fc800078ec0ff */
[----:B------:R-:W-:-:S04]  /*45e0*/  SHF.R.U32.HI R5, RZ, 0x18, R4 ;  /* 0x00000018ff057819 */ /* 0x000fc80000011604 */
[----:B------:R-:W-:-:S05]  /*45f0*/  LOP3.LUT R5, R0, R5, RZ, 0xfc, !PT ;  /* 0x0000000500057212 */ /* 0x000fca00078efcff */
[----:B------:R0:W-:Y:S01]  /*4600*/  STG.E.U8 [R2.64], R5 ;  /* 0x0000000502007986 */ /* 0x0001e2000c101124 */
[----:B------:R-:W-:Y:S05]  /*4610*/  BRA `(.L_x_5961) ;  /* 0x0000073000007947 */ /* 0x000fea0003800000 */
.L_x_5976:
[----:B------:R-:W0:Y:S02]  /*4620*/  I2F.S8 R0, R27 ;  /* 0x0000001b00007306 */ /* 0x000e240000001400 */
[----:B0-----:R-:W-:-:S05]  /*4630*/  F2FP.BF16.PACK_AB R0, RZ, R0 ;  /* 0x00000000ff00723e */ /* 0x001fca00000010ff */
[----:B------:R0:W-:Y:S01]  /*4640*/  STG.E.U16 [R2.64], R0 ;  /* 0x0000000002007986 */ /* 0x0001e2000c101524 */
[----:B------:R-:W-:Y:S05]  /*4650*/  BRA `(.L_x_5961) ;  /* 0x000006f000007947 */ /* 0x000fea0003800000 */
.L_x_5973:
        /* <DEDUP_REMOVED lines=12> */
.L_x_5985:
        /* <DEDUP_REMOVED lines=17> */
.L_x_5988:
[----:B------:R-:W-:-:S04]  /*4830*/  LOP3.LUT R0, R27, 0x80000000, RZ, 0xc0, !PT ;  /* 0x800000001b007812 */ /* 0x000fc800078ec0ff */
[----:B------:R-:W-:-:S04]  /*4840*/  SHF.R.U32.HI R5, RZ, 0x18, R0 ;  /* 0x00000018ff057819 */ /* 0x000fc80000011600 */
[----:B------:R-:W-:-:S04]  /*4850*/  LOP3.LUT R4, R4, R5, RZ, 0xfc, !PT ;  /* 0x0000000504047212 */ /* 0x000fc800078efcff */
[----:B------:R-:W-:Y:S02]  /*4860*/  PRMT R0, R4, 0x7610, R0 ;  /* 0x0000761004007816 */ /* 0x000fe40000000000 */
.L_x_5987:
[----:B------:R-:W-:Y:S05]  /*4870*/  BSYNC B0 ;  /* 0x0000000000007941 */ /* 0x000fea0003800000 */
.L_x_5986:
[----:B------:R0:W-:Y:S01]  /*4880*/  STG.E.U8 [R2.64], R0 ;  /* 0x0000000002007986 */ /* 0x0001e2000c101124 */
[----:B------:R-:W-:Y:S05]  /*4890*/  BRA `(.L_x_5961) ;  /* 0x000004b000007947 */ /* 0x000fea0003800000 */
.L_x_5984:
        /* <DEDUP_REMOVED lines=17> */
.L_x_5991:
[----:B------:R-:W-:-:S04]  /*49b0*/  LOP3.LUT R0, R27, 0x80000000, RZ, 0xc0, !PT ;  /* 0x800000001b007812 */ /* 0x000fc800078ec0ff */
[----:B------:R-:W-:-:S04]  /*49c0*/  SHF.R.U32.HI R5, RZ, 0x18, R0 ;  /* 0x00000018ff057819 */ /* 0x000fc80000011600 */
[----:B------:R-:W-:-:S04]  /*49d0*/  LOP3.LUT R4, R4, R5, RZ, 0xfc, !PT ;  /* 0x0000000504047212 */ /* 0x000fc800078efcff */
[----:B------:R-:W-:Y:S02]  /*49e0*/  PRMT R0, R4, 0x7610, R0 ;  /* 0x0000761004007816 */ /* 0x000fe40000000000 */
.L_x_5990:
[----:B------:R-:W-:Y:S05]  /*49f0*/  BSYNC B0 ;  /* 0x0000000000007941 */ /* 0x000fea0003800000 */
.L_x_5989:
[----:B------:R0:W-:Y:S01]  /*4a00*/  STG.E.U8 [R2.64], R0 ;  /* 0x0000000002007986 */ /* 0x0001e2000c101124 */
[----:B------:R-:W-:Y:S05]  /*4a10*/  BRA `(.L_x_5961) ;  /* 0x0000033000007947 */ /* 0x000fea0003800000 */
.L_x_5983:
        /* <DEDUP_REMOVED lines=22> */
.L_x_5966:
        /* <DEDUP_REMOVED lines=20> */
.L_x_5993:
[----:B------:R-:W-:-:S04]  /*4cc0*/  LOP3.LUT R27, R27, 0xffff, RZ, 0xc0, !PT ;  /* 0x0000ffff1b1b7812 */ /* 0x000fc800078ec0ff */
[----:B------:R-:W-:-:S05]  /*4cd0*/  PRMT R27, R27, 0x8880, RZ ;  /* 0x000088801b1b7816 */ /* 0x000fca00000000ff */
[----:B------:R-:W-:-:S05]  /*4ce0*/  IMAD.MOV.U32 R4, RZ, RZ, R27 ;  /* 0x000000ffff047224 */ /* 0x000fca00078e001b */
[----:B------:R-:W-:-:S05]  /*4cf0*/  SHF.R.S32.HI R5, RZ, 0x1f, R4 ;  /* 0x0000001fff057819 */ /* 0x000fca0000011404 */
[----:B------:R0:W-:Y:S01]  /*4d00*/  STG.E.64 [R2.64], R4 ;  /* 0x0000000402007986 */ /* 0x0001e2000c101b24 */
[----:B------:R-:W-:Y:S05]  /*4d10*/  BRA `(.L_x_5961) ;  /* 0x0000003000007947 */ /* 0x000fea0003800000 */
.L_x_5992:
[----:B------:R-:W-:-:S04]  /*4d20*/  LOP3.LUT R27, R27, 0xffff, RZ, 0xc0, !PT ;  /* 0x0000ffff1b1b7812 */ /* 0x000fc800078ec0ff */
[----:B------:R-:W-:-:S05]  /*4d30*/  PRMT R5, R27, 0x8880, RZ ;  /* 0x000088801b057816 */ /* 0x000fca00000000ff */
[----:B------:R0:W-:Y:S02]  /*4d40*/  STG.E [R2.64], R5 ;  /* 0x0000000502007986 */ /* 0x0001e4000c101924 */
.L_x_5961:
[----:B------:R-:W-:Y:S05]  /*4d50*/  BSYNC B6 ;  /* 0x0000000000067941 */ /* 0x000fea0003800000 */
.L_x_5960:
        /* <DEDUP_REMOVED lines=21> */
.L_x_5999:
[----:B------:R0:W-:Y:S01]  /*4eb0*/  STG.E.U8 [R2.64], R19 ;  /* 0x0000001302007986 */ /* 0x0001e2000c101124 */
[----:B------:R-:W-:Y:S05]  /*4ec0*/  BRA `(.L_x_6001) ;  /* 0x00000e9000007947 */ /* 0x000fea0003800000 */
.L_x_5998:
        /* <DEDUP_REMOVED lines=12> */
.L_x_6003:
[----:B------:R-:W-:-:S04]  /*4f90*/  LOP3.LUT R19, R19, 0xffff, RZ, 0xc0, !PT ;  /* 0x0000ffff13137812 */ /* 0x000fc800078ec0ff */
[----:B------:R-:W-:-:S05]  /*4fa0*/  PRMT R5, R19, 0x8880, RZ ;  /* 0x0000888013057816 */ /* 0x000fca00000000ff */
[----:B------:R0:W-:Y:S01]  /*4fb0*/  STG.E [R2.64], R5 ;  /* 0x0000000502007986 */ /* 0x0001e2000c101924 */
[----:B------:R-:W-:Y:S05]  /*4fc0*/  BRA `(.L_x_6001) ;  /* 0x00000d9000007947 */ /* 0x000fea0003800000 */
.L_x_6002:
[----:B------:R-:W-:-:S04]  /*4fd0*/  PRMT R5, R19, 0x8880, RZ ;  /* 0x0000888013057816 */ /* 0x000fc800000000ff */
[----:B------:R-:W-:-:S05]  /*4fe0*/  PRMT R5, R5, 0x7710, RZ ;  /* 0x0000771005057816 */ /* 0x000fca00000000ff */
[----:B------:R0:W-:Y:S01]  /*4ff0*/  STG.E.U16 [R2.64], R5 ;  /* 0x0000000502007986 */ /* 0x0001e2000c101524 */
[----:B------:R-:W-:Y:S05]  /*5000*/  BRA `(.L_x_6001) ;  /* 0x00000d5000007947 */ /* 0x000fea0003800000 */
.L_x_5997:
        /* <DEDUP_REMOVED lines=9> */
.L_x_6005:
[----:B------:R-:W0:Y:S02]  /*50a0*/  I2F.S8 R0, R19 ;  /* 0x0000001300007306 */ /* 0x000e240000001400 */
[----:B0-----:R-:W-:-:S05]  /*50b0*/  F2FP.PACK_AB R0, RZ, R0 ;  /* 0x00000000ff00723e */ /* 0x001fca00000000ff */
[----:B------:R0:W-:Y:S01]  /*50c0*/  STG.E.U16 [R2.64], R0 ;  /* 0x0000000002007986 */ /* 0x0001e2000c101524 */
[----:B------:R-:W-:Y:S05]  /*50d0*/  BRA `(.L_x_6001) ;  /* 0x00000c8000007947 */ /* 0x000fea0003800000 */
.L_x_6004:
        /* <DEDUP_REMOVED lines=10> */
.L_x_6007:
[----:B------:R-:W0:Y:S02]  /*5180*/  I2F.S8 R19, R19 ;  /* 0x0000001300137306 */ /* 0x000e240000001400 */
[----:B0-----:R-:W-:-:S04]  /*5190*/  F2FP.PACK_AB R5, RZ, R19 ;  /* 0x00000013ff05723e */ /* 0x001fc800000000ff */
[----:B------:R-:W-:-:S05]  /*51a0*/  PRMT R5, R5, 0x5410, RZ ;  /* 0x0000541005057816 */ /* 0x000fca00000000ff */
[----:B------:R0:W-:Y:S01]  /*51b0*/  STG.E [R2.64], R5 ;  /* 0x0000000502007986 */ /* 0x0001e2000c101924 */
[----:B------:R-:W-:Y:S05]  /*51c0*/  BRA `(.L_x_6001) ;  /* 0x00000b9000007947 */ /* 0x000fea0003800000 */
.L_x_6006:
[----:B------:R-:W-:-:S04]  /*51d0*/  PRMT R4, R19, 0x8880, RZ ;  /* 0x0000888013047816 */ /* 0x000fc800000000ff */
[----:B------:R-:W-:-:S06]  /*51e0*/  PRMT R4, R4, 0x7710, RZ ;  /* 0x0000771004047816 */ /* 0x000fcc00000000ff */
[----:B------:R-:W0:Y:S02]  /*51f0*/  I2F.F64.S16 R4, R4 ;  /* 0x0000000400047312 */ /* 0x000e240000101c00 */
[----:B0-----:R0:W-:Y:S01]  /*5200*/  STG.E.64 [R2.64], R4 ;  /* 0x0000000402007986 */ /* 0x0011e2000c101b24 */
[----:B------:R-:W-:Y:S05]  /*5210*/  BRA `(.L_x_6001) ;  /* 0x00000b4000007947 */ /* 0x000fea0003800000 */
.L_x_5996:
        /* <DEDUP_REMOVED lines=12> */
.L_x_6010:
[----:B------:R-:W-:Y:S01]  /*52e0*/  PRMT R4, R19, 0x8880, RZ ;  /* 0x0000888013047816 */ /* 0x000fe200000000ff */
[----:B------:R-:W-:-:S03]  /*52f0*/  CS2R R6, SRZ ;  /* 0x0000000000067805 */ /* 0x000fc6000001ff00 */
[----:B------:R-:W-:-:S06]  /*5300*/  PRMT R4, R4, 0x7710, RZ ;  /* 0x0000771004047816 */ /* 0x000fcc00000000ff */
[----:B------:R-:W0:Y:S02]  /*5310*/  I2F.F64.S16 R4, R4 ;  /* 0x0000000400047312 */ /* 0x000e240000101c00 */
[----:B0-----:R0:W-:Y:S01]  /*5320*/  STG.E.128 [R2.64], R4 ;  /* 0x0000000402007986 */ /* 0x0011e2000c101d24 */
[----:B------:R-:W-:Y:S05]  /*5330*/  BRA `(.L_x_6001) ;  /* 0x00000a2000007947 */ /* 0x000fea0003800000 */
.L_x_6009:
        /* <DEDUP_REMOVED lines=21> */
.L_x_6014:
[----:B------:R-:W-:Y:S05]  /*5490*/  BSYNC B0 ;  /* 0x0000000000007941 */ /* 0x000fea0003800000 */
.L_x_6013:
[----:B------:R-:W-:-:S05]  /*54a0*/  LOP3.LUT R5, R0, R5, RZ, 0xfc, !PT ;  /* 0x0000000500057212 */ /* 0x000fca00078efcff */
[----:B------:R0:W-:Y:S01]  /*54b0*/  STG.E.U8 [R2.64], R5 ;  /* 0x0000000502007986 */ /* 0x0001e2000c101124 */
[----:B------:R-:W-:Y:S05]  /*54c0*/  BRA `(.L_x_6001) ;  /* 0x0000089000007947 */ /* 0x000fea0003800000 */
.L_x_6012:
        /* <DEDUP_REMOVED lines=13> */
.L_x_6016:
[----:B------:R-:W-:Y:S01]  /*55a0*/  IMAD.MOV.U32 R0, RZ, RZ, 0x7f ;  /* 0x0000007fff007424 */ /* 0x000fe200078e00ff */
[----:B------:R-:W-:-:S04]  /*55b0*/  ISETP.GT.U32.AND P0, PT, R4, 0x7f800000, PT ;  /* 0x7f8000000400780c */ /* 0x000fc80003f04070 */
[----:B------:R-:W-:-:S04]  /*55c0*/  SEL R0, R0, 0x7c, P0 ;  /* 0x0000007c00007807 */ /* 0x000fc80000000000 */
.L_x_6017:
[----:B------:R-:W-:Y:S05]  /*55d0*/  BSYNC B0 ;  /* 0x0000000000007941 */ /* 0x000fea0003800000 */
.L_x_6015:
[----:B------:R-:W-:-:S04]  /*55e0*/  LOP3.LUT R4, R19, 0x80000000, RZ, 0xc0, !PT ;  /* 0x8000000013047812 */ /* 0x000fc800078ec0ff */
[----:B------:R-:W-:-:S04]  /*55f0*/  SHF.R.U32.HI R5, RZ, 0x18, R4 ;  /* 0x00000018ff057819 */ /* 0x000fc80000011604 */
[----:B------:R-:W-:-:S05]  /*5600*/  LOP3.LUT R5, R0, R5, RZ, 0xfc, !PT ;  /* 0x0000000500057212 */ /* 0x000fca00078efcff */
[----:B------:R0:W-:Y:S01]  /*5610*/  STG.E.U8 [R2.64], R5 ;  /* 0x0000000502007986 */ /* 0x0001e2000c101124 */
[----:B------:R-:W-:Y:S05]  /*5620*/  BRA `(.L_x_6001) ;  /* 0x0000073000007947 */ /* 0x000fea0003800000 */
.L_x_6011:
[----:B------:R-:W0:Y:S02]  /*5630*/  I2F.S8 R0, R19 ;  /* 0x0000001300007306 */ /* 0x000e240000001400 */
[----:B0-----:R-:W-:-:S05]  /*5640*/  F2FP.BF16.PACK_AB R0, RZ, R0 ;  /* 0x00000000ff00723e */ /* 0x001fca00000010ff */
[----:B------:R0:W-:Y:S01]  /*5650*/  STG.E.U16 [R2.64], R0 ;  /* 0x0000000002007986 */ /* 0x0001e2000c101524 */
[----:B------:R-:W-:Y:S05]  /*5660*/  BRA `(.L_x_6001) ;  /* 0x000006f000007947 */ /* 0x000fea0003800000 */
.L_x_6008:
        /* <DEDUP_REMOVED lines=12> */
.L_x_6020:
        /* <DEDUP_REMOVED lines=17> */
.L_x_6023:
[----:B------:R-:W-:-:S04]  /*5840*/  LOP3.LUT R0, R19, 0x80000000, RZ, 0xc0, !PT ;  /* 0x8000000013007812 */ /* 0x000fc800078ec0ff */
[----:B------:R-:W-:-:S04]  /*5850*/  SHF.R.U32.HI R5, RZ, 0x18, R0 ;  /* 0x00000018ff057819 */ /* 0x000fc80000011600 */
[----:B------:R-:W-:-:S04]  /*5860*/  LOP3.LUT R4, R4, R5, RZ, 0xfc, !PT ;  /* 0x0000000504047212 */ /* 0x000fc800078efcff */
[----:B------:R-:W-:Y:S02]  /*5870*/  PRMT R0, R4, 0x7610, R0 ;  /* 0x0000761004007816 */ /* 0x000fe40000000000 */
.L_x_6022:
[----:B------:R-:W-:Y:S05]  /*5880*/  BSYNC B0 ;  /* 0x0000000000007941 */ /* 0x000fea0003800000 */
.L_x_6021:
[----:B------:R0:W-:Y:S01]  /*5890*/  STG.E.U8 [R2.64], R0 ;  /* 0x0000000002007986 */ /* 0x0001e2000c101124 */
[----:B------:R-:W-:Y:S05]  /*58a0*/  BRA `(.L_x_6001) ;  /* 0x000004b000007947 */ /* 0x000fea0003800000 */
.L_x_6019:
        /* <DEDUP_REMOVED lines=17> */
.L_x_6026:
[----:B------:R-:W-:-:S04]  /*59c0*/  LOP3.LUT R0, R19, 0x80000000, RZ, 0xc0, !PT ;  /* 0x8000000013007812 */ /* 0x000fc800078ec0ff */
[----:B------:R-:W-:-:S04]  /*59d0*/  SHF.R.U32.HI R5, RZ, 0x18, R0 ;  /* 0x00000018ff057819 */ /* 0x000fc80000011600 */
[----:B------:R-:W-:-:S04]  /*59e0*/  LOP3.LUT R4, R4, R5, RZ, 0xfc, !PT ;  /* 0x0000000504047212 */ /* 0x000fc800078efcff */
[----:B------:R-:W-:Y:S02]  /*59f0*/  PRMT R0, R4, 0x7610, R0 ;  /* 0x0000761004007816 */ /* 0x000fe40000000000 */
.L_x_6025:
[----:B------:R-:W-:Y:S05]  /*5a00*/  BSYNC B0 ;  /* 0x0000000000007941 */ /* 0x000fea0003800000 */
.L_x_6024:
[----:B------:R0:W-:Y:S01]  /*5a10*/  STG.E.U8 [R2.64], R0 ;  /* 0x0000000002007986 */ /* 0x0001e2000c101124 */
[----:B------:R-:W-:Y:S05]  /*5a20*/  BRA `(.L_x_6001) ;  /* 0x0000033000007947 */ /* 0x000fea0003800000 */
.L_x_6018:
        /* <DEDUP_REMOVED lines=22> */
.L_x_6000:
        /* <DEDUP_REMOVED lines=20> */
.L_x_6028:
[----:B------:R-:W-:-:S04]  /*5cd0*/  LOP3.LUT R19, R19, 0xffff, RZ, 0xc0, !PT ;  /* 0x0000ffff13137812 */ /* 0x000fc800078ec0ff */
[----:B------:R-:W-:-:S05]  /*5ce0*/  PRMT R19, R19, 0x8880, RZ ;  /* 0x0000888013137816 */ /* 0x000fca00000000ff */
[----:B------:R-:W-:-:S05]  /*5cf0*/  IMAD.MOV.U32 R4, RZ, RZ, R19 ;  /* 0x000000ffff047224 */ /* 0x000fca00078e0013 */
[----:B------:R-:W-:-:S05]  /*5d00*/  SHF.R.S32.HI R5, RZ, 0x1f, R4 ;  /* 0x0000001fff057819 */ /* 0x000fca0000011404 */
[----:B------:R0:W-:Y:S01]  /*5d10*/  STG.E.64 [R2.64], R4 ;  /* 0x0000000402007986 */ /* 0x0001e2000c101b24 */
[----:B------:R-:W-:Y:S05]  /*5d20*/  BRA `(.L_x_6001) ;  /* 0x0000003000007947 */ /* 0x000fea0003800000 */
.L_x_6027:
[----:B------:R-:W-:-:S04]  /*5d30*/  LOP3.LUT R19, R19, 0xffff, RZ, 0xc0, !PT ;  /* 0x0000ffff13137812 */ /* 0x000fc800078ec0ff */
[----:B------:R-:W-:-:S05]  /*5d40*/  PRMT R5, R19, 0x8880, RZ ;  /* 0x0000888013057816 */ /* 0x000fca00000000ff */
[----:B------:R0:W-:Y:S02]  /*5d50*/  STG.E [R2.64], R5 ;  /* 0x0000000502007986 */ /* 0x0001e4000c101924 */
.L_x_6001:
        /* <DEDUP_REMOVED lines=21> */
.L_x_6032:
[----:B------:R0:W-:Y:S01]  /*5eb0*/  STG.E.U8 [R2.64], R22 ;  /* 0x0000001602007986 */ /* 0x0001e2000c101124 */
[----:B------:R-:W-:Y:S05]  /*5ec0*/  BRA `(.L_x_6034) ;  /* 0x00000e9000007947 */ /* 0x000fea0003800000 */
.L_x_6031:
        /* <DEDUP_REMOVED lines=12> */
.L_x_6036:
[----:B------:R-:W-:-:S04]  /*5f90*/  LOP3.LUT R22, R22, 0xffff, RZ, 0xc0, !PT ;  /* 0x0000ffff16167812 */ /* 0x000fc800078ec0ff */
[----:B------:R-:W-:-:S05]  /*5fa0*/  PRMT R5, R22, 0x8880, RZ ;  /* 0x0000888016057816 */ /* 0x000fca00000000ff */
[----:B------:R0:W-:Y:S01]  /*5fb0*/  STG.E [R2.64], R5 ;  /* 0x0000000502007986 */ /* 0x0001e2000c101924 */
[----:B------:R-:W-:Y:S05]  /*5fc0*/  BRA `(.L_x_6034) ;  /* 0x00000d9000007947 */ /* 0x000fea0003800000 */
.L_x_6035:
[----:B------:R-:W-:-:S04]  /*5fd0*/  PRMT R5, R22, 0x8880, RZ ;  /* 0x0000888016057816 */ /* 0x000fc800000000ff */
[----:B------:R-:W-:-:S05]  /*5fe0*/  PRMT R5, R5, 0x7710, RZ ;  /* 0x0000771005057816 */ /* 0x000fca00000000ff */
[----:B------:R0:W-:Y:S01]  /*5ff0*/  STG.E.U16 [R2.64], R5 ;  /* 0x0000000502007986 */ /* 0x0001e2000c101524 */
[----:B------:R-:W-:Y:S05]  /*6000*/  BRA `(.L_x_6034) ;  /* 0x00000d5000007947 */ /* 0x000fea0003800000 */
.L_x_6030:
        /* <DEDUP_REMOVED lines=9> */
.L_x_6038:
[----:B------:R-:W0:Y:S02]  /*60a0*/  I2F.S8 R0, R22 ;  /* 0x0000001600007306 */ /* 0x000e240000001400 */
[----:B0-----:R-:W-:-:S05]  /*60b0*/  F2FP.PACK_AB R0, RZ, R0 ;  /* 0x00000000ff00723e */ /* 0x001fca00000000ff */
[----:B------:R0:W-:Y:S01]  /*60c0*/  STG.E.U16 [R2.64], R0 ;  /* 0x0000000002007986 */ /* 0x0001e2000c101524 */
[----:B------:R-:W-:Y:S05]  /*60d0*/  BRA `(.L_x_6034) ;  /* 0x00000c8000007947 */ /* 0x000fea0003800000 */
.L_x_6037:
        /* <DEDUP_REMOVED lines=10> */
.L_x_6040:
[----:B------:R-:W0:Y:S02]  /*6180*/  I2F.S8 R22, R22 ;  /* 0x0000001600167306 */ /* 0x000e240000001400 */
[----:B0-----:R-:W-:-:S04]  /*6190*/  F2FP.PACK_AB R5, RZ, R22 ;  /* 0x00000016ff05723e */ /* 0x001fc800000000ff */
[----:B------:R-:W-:-:S05]  /*61a0*/  PRMT R5, R5, 0x5410, RZ ;  /* 0x0000541005057816 */ /* 0x000fca00000000ff */
[----:B------:R0:W-:Y:S01]  /*61b0*/  STG.E [R2.64], R5 ;  /* 0x0000000502007986 */ /* 0x0001e2000c101924 */
[----:B------:R-:W-:Y:S05]  /*61c0*/  BRA `(.L_x_6034) ;  /* 0x00000b9000007947 */ /* 0x000fea0003800000 */
.L_x_6039:
[----:B------:R-:W-:-:S04]  /*61d0*/  PRMT R4, R22, 0x8880, RZ ;  /* 0x0000888016047816 */ /* 0x000fc800000000ff */
[----:B------:R-:W-:-:S06]  /*61e0*/  PRMT R4, R4, 0x7710, RZ ;  /* 0x0000771004047816 */ /* 0x000fcc00000000ff */
[----:B------:R-:W0:Y:S02]  /*61f0*/  I2F.F64.S16 R4, R4 ;  /* 0x0000000400047312 */ /* 0x000e240000101c00 */
[----:B0-----:R0:W-:Y:S01]  /*6200*/  STG.E.64 [R2.64], R4 ;  /* 0x0000000402007986 */ /* 0x0011e2000c101b24 */
[----:B------:R-:W-:Y:S05]  /*6210*/  BRA `(.L_x_6034) ;  /* 0x00000b4000007947 */ /* 0x000fea0003800000 */
.L_x_6029:
        /* <DEDUP_REMOVED lines=12> */
.L_x_6043:
[----:B------:R-:W-:Y:S01]  /*62e0*/  PRMT R4, R22, 0x8880, RZ ;  /* 0x0000888016047816 */ /* 0x000fe200000000ff */
[----:B------:R-:W-:-:S03]  /*62f0*/  CS2R R6, SRZ ;  /* 0x0000000000067805 */ /* 0x000fc6000001ff00 */
[----:B------:R-:W-:-:S06]  /*6300*/  PRMT R4, R4, 0x7710, RZ ;  /* 0x0000771004047816 */ /* 0x000fcc00000000ff */
[----:B------:R-:W0:Y:S02]  /*6310*/  I2F.F64.S16 R4, R4 ;  /* 0x0000000400047312 */ /* 0x000e240000101c00 */
[----:B0-----:R0:W-:Y:S01]  /*6320*/  STG.E.128 [R2.64], R4 ;  /* 0x0000000402007986 */ /* 0x0011e2000c101d24 */
[----:B------:R-:W-:Y:S05]  /*6330*/  BRA `(.L_x_6034) ;  /* 0x00000a2000007947 */ /* 0x000fea0003800000 */
.L_x_6042:
        /* <DEDUP_REMOVED lines=21> */
.L_x_6047:
[----:B------:R-:W-:Y:S05]  /*6490*/  BSYNC B0 ;  /* 0x0000000000007941 */ /* 0x000fea0003800000 */
.L_x_6046:
[----:B------:R-:W-:-:S05]  /*64a0*/  LOP3.LUT R5, R0, R5, RZ, 0xfc, !PT ;  /* 0x0000000500057212 */ /* 0x000fca00078efcff */
[----:B------:R0:W-:Y:S01]  /*64b0*/  STG.E.U8 [R2.64], R5 ;  /* 0x0000000502007986 */ /* 0x0001e2000c101124 */
[----:B------:R-:W-:Y:S05]  /*64c0*/  BRA `(.L_x_6034) ;  /* 0x0000089000007947 */ /* 0x000fea0003800000 */
.L_x_6045:
        /* <DEDUP_REMOVED lines=13> */
.L_x_6049:
[----:B------:R-:W-:Y:S01]  /*65a0*/  IMAD.MOV.U32 R0, RZ, RZ, 0x7f ;  /* 0x0000007fff007424 */ /* 0x000fe200078e00ff */
[----:B------:R-:W-:-:S04]  /*65b0*/  ISETP.GT.U32.AND P0, PT, R4, 0x7f800000, PT ;  /* 0x7f8000000400780c */ /* 0x000fc80003f04070 */
[----:B------:R-:W-:-:S04]  /*65c0*/  SEL R0, R0, 0x7c, P0 ;  /* 0x0000007c00007807 */ /* 0x000fc80000000000 */
.L_x_6050:
[----:B------:R-:W-:Y:S05]  /*65d0*/  BSYNC B0 ;  /* 0x0000000000007941 */ /* 0x000fea0003800000 */
.L_x_6048:
[----:B------:R-:W-:-:S04]  /*65e0*/  LOP3.LUT R4, R5, 0x80000000, RZ, 0xc0, !PT ;  /* 0x8000000005047812 */ /* 0x000fc800078ec0ff */
[----:B------:R-:W-:-:S04]  /*65f0*/  SHF.R.U32.HI R5, RZ, 0x18, R4 ;  /* 0x00000018ff057819 */ /* 0x000fc80000011604 */
[----:B------:R-:W-:-:S05]  /*6600*/  LOP3.LUT R5, R0, R5, RZ, 0xfc, !PT ;  /* 0x0000000500057212 */ /* 0x000fca00078efcff */
[----:B------:R0:W-:Y:S01]  /*6610*/  STG.E.U8 [R2.64], R5 ;  /* 0x0000000502007986 */ /* 0x0001e2000c101124 */
[----:B------:R-:W-:Y:S05]  /*6620*/  BRA `(.L_x_6034) ;  /* 0x0000073000007947 */ /* 0x000fea0003800000 */
.L_x_6044:
[----:B------:R-:W0:Y:S02]  /*6630*/  I2F.S8 R0, R22 ;  /* 0x0000001600007306 */ /* 0x000e240000001400 */
[----:B0-----:R-:W-:-:S05]  /*6640*/  F2FP.BF16.PACK_AB R0, RZ, R0 ;  /* 0x00000000ff00723e */ /* 0x001fca00000010ff */
[----:B------:R0:W-:Y:S01]  /*6650*/  STG.E.U16 [R2.64], R0 ;  /* 0x0000000002007986 */ /* 0x0001e2000c101524 */
[----:B------:R-:W-:Y:S05]  /*6660*/  BRA `(.L_x_6034) ;  /* 0x000006f000007947 */ /* 0x000fea0003800000 */
.L_x_6041:
        /* <DEDUP_REMOVED lines=12> */
.L_x_6053:
        /* <DEDUP_REMOVED lines=17> */
.L_x_6056:
[----:B------:R-:W-:-:S04]  /*6840*/  LOP3.LUT R0, R7, 0x80000000, RZ, 0xc0, !PT ;  /* 0x8000000007007812 */ /* 0x000fc800078ec0ff */
[----:B------:R-:W-:-:S04]  /*6850*/  SHF.R.U32.HI R5, RZ, 0x18, R0 ;  /* 0x00000018ff057819 */ /* 0x000fc80000011600 */
[----:B------:R-:W-:-:S04]  /*6860*/  LOP3.LUT R4, R4, R5, RZ, 0xfc, !PT ;  /* 0x0000000504047212 */ /* 0x000fc800078efcff */
[----:B------:R-:W-:Y:S02]  /*6870*/  PRMT R0, R4, 0x7610, R0 ;  /* 0x0000761004007816 */ /* 0x000fe40000000000 */
.L_x_6055:
[----:B------:R-:W-:Y:S05]  /*6880*/  BSYNC B0 ;  /* 0x0000000000007941 */ /* 0x000fea0003800000 */
.L_x_6054:
[----:B------:R0:W-:Y:S01]  /*6890*/  STG.E.U8 [R2.64], R0 ;  /* 0x0000000002007986 */ /* 0x0001e2000c101124 */
[----:B------:R-:W-:Y:S05]  /*68a0*/  BRA `(.L_x_6034) ;  /* 0x000004b000007947 */ /* 0x000fea0003800000 */
.L_x_6052:
        /* <DEDUP_REMOVED lines=17> */
.L_x_6059:
[----:B------:R-:W-:-:S04]  /*69c0*/  LOP3.LUT R0, R7, 0x80000000, RZ, 0xc0, !PT ;  /* 0x8000000007007812 */ /* 0x000fc800078ec0ff */
[----:B------:R-:W-:-:S04]  /*69d0*/  SHF.R.U32.HI R5, RZ, 0x18, R0 ;  /* 0x00000018ff057819 */ /* 0x000fc80000011600 */
[----:B------:R-:W-:-:S04]  /*69e0*/  LOP3.LUT R4, R4, R5, RZ, 0xfc, !PT ;  /* 0x0000000504047212 */ /* 0x000fc800078efcff */
[----:B------:R-:W-:Y:S02]  /*69f0*/  PRMT R0, R4, 0x7610, R0 ;  /* 0x0000761004007816 */ /* 0x000fe40000000000 */
.L_x_6058:
[----:B------:R-:W-:Y:S05]  /*6a00*/  BSYNC B0 ;  /* 0x0000000000007941 */ /* 0x000fea0003800000 */
.L_x_6057:
[----:B------:R0:W-:Y:S01]  /*6a10*/  STG.E.U8 [R2.64], R0 ;  /* 0x0000000002007986 */ /* 0x0001e2000c101124 */
[----:B------:R-:W-:Y:S05]  /*6a20*/  BRA `(.L_x_6034) ;  /* 0x0000033000007947 */ /* 0x000fea0003800000 */
.L_x_6051:
        /* <DEDUP_REMOVED lines=22> */
.L_x_6033:
        /* <DEDUP_REMOVED lines=20> */
.L_x_6061:
[----:B------:R-:W-:-:S04]  /*6cd0*/  LOP3.LUT R22, R22, 0xffff, RZ, 0xc0, !PT ;  /* 0x0000ffff16167812 */ /* 0x000fc800078ec0ff */
[----:B------:R-:W-:-:S05]  /*6ce0*/  PRMT R22, R22, 0x8880, RZ ;  /* 0x0000888016167816 */ /* 0x000fca00000000ff */
[----:B------:R-:W-:-:S05]  /*6cf0*/  IMAD.MOV.U32 R4, RZ, RZ, R22 ;  /* 0x000000ffff047224 */ /* 0x000fca00078e0016 */
[----:B------:R-:W-:-:S05]  /*6d00*/  SHF.R.S32.HI R5, RZ, 0x1f, R4 ;  /* 0x0000001fff057819 */ /* 0x000fca0000011404 */
[----:B------:R0:W-:Y:S01]  /*6d10*/  STG.E.64 [R2.64], R4 ;  /* 0x0000000402007986 */ /* 0x0001e2000c101b24 */
[----:B------:R-:W-:Y:S05]  /*6d20*/  BRA `(.L_x_6034) ;  /* 0x0000003000007947 */ /* 0x000fea0003800000 */
.L_x_6060:
[----:B------:R-:W-:-:S04]  /*6d30*/  LOP3.LUT R22, R22, 0xffff, RZ, 0xc0, !PT ;  /* 0x0000ffff16167812 */ /* 0x000fc800078ec0ff */
[----:B------:R-:W-:-:S05]  /*6d40*/  PRMT R5, R22, 0x8880, RZ ;  /* 0x0000888016057816 */ /* 0x000fca00000000ff */
[----:B------:R0:W-:Y:S02]  /*6d50*/  STG.E [R2.64], R5 ;  /* 0x0000000502007986 */ /* 0x0001e4000c101924 */
.L_x_6034:
[----:B------:R-:W-:Y:S02]  /*6d60*/  IADD3 R24, R24, 0x80, RZ ;  /* 0x0000008018187810 */ /* 0x000fe40007ffe0ff */
.L_x_5995:
[----:B------:R-:W-:Y:S05]  /*6d70*/  BSYNC B6 ;  /* 0x0000000000067941 */ /* 0x000fea0003800000 */
.L_x_5994:
        /* <DEDUP_REMOVED lines=19> */
.L_x_6065:
[----:B------:R-:W-:Y:S01]  /*6eb0*/  STG.E.U8 [R2.64], R23 ;  /* 0x0000001702007986 */ /* 0x000fe2000c101124 */
[----:B------:R-:W-:Y:S05]  /*6ec0*/  EXIT ;  /* 0x000000000000794d */ /* 0x000fea0003800000 */
.L_x_6064:
        /* <DEDUP_REMOVED lines=12> */
.L_x_6068:
[----:B------:R-:W-:-:S04]  /*6f90*/  LOP3.LUT R23, R23, 0xffff, RZ, 0xc0, !PT ;  /* 0x0000ffff17177812 */ /* 0x000fc800078ec0ff */
[----:B------:R-:W-:-:S05]  /*6fa0*/  PRMT R5, R23, 0x8880, RZ ;  /* 0x0000888017057816 */ /* 0x000fca00000000ff */
[----:B------:R-:W-:Y:S01]  /*6fb0*/  STG.E [R2.64], R5 ;  /* 0x0000000502007986 */ /* 0x000fe2000c101924 */
[----:B------:R-:W-:Y:S05]  /*6fc0*/  EXIT ;  /* 0x000000000000794d */ /* 0x000fea0003800000 */
.L_x_6067:
[----:B------:R-:W-:-:S04]  /*6fd0*/  PRMT R5, R23, 0x8880, RZ ;  /* 0x0000888017057816 */ /* 0x000fc800000000ff */
[----:B------:R-:W-:-:S05]  /*6fe0*/  PRMT R5, R5, 0x7710, RZ ;  /* 0x0000771005057816 */ /* 0x000fca00000000ff */
[----:B------:R-:W-:Y:S01]  /*6ff0*/  STG.E.U16 [R2.64], R5 ;  /* 0x0000000502007986 */ /* 0x000fe2000c101524 */
[----:B------:R-:W-:Y:S05]  /*7000*/  EXIT ;  /* 0x000000000000794d */ /* 0x000fea0003800000 */
.L_x_6063:
        /* <DEDUP_REMOVED lines=9> */
.L_x_6070:
[----:B------:R-:W0:Y:S02]  /*70a0*/  I2F.S8 R0, R23 ;  /* 0x0000001700007306 */ /* 0x000e240000001400 */
[----:B0-----:R-:W-:-:S05]  /*70b0*/  F2FP.PACK_AB R0, RZ, R0 ;  /* 0x00000000ff00723e */ /* 0x001fca00000000ff */
[----:B------:R-:W-:Y:S01]  /*70c0*/  STG.E.U16 [R2.64], R0 ;  /* 0x0000000002007986 */ /* 0x000fe2000c101524 */
[----:B------:R-:W-:Y:S05]  /*70d0*/  EXIT ;  /* 0x000000000000794d */ /* 0x000fea0003800000 */
.L_x_6069:
        /* <DEDUP_REMOVED lines=10> */
.L_x_6072:
[----:B------:R-:W0:Y:S02]  /*7180*/  I2F.S8 R23, R23 ;  /* 0x0000001700177306 */ /* 0x000e240000001400 */
[----:B0-----:R-:W-:-:S04]  /*7190*/  F2FP.PACK_AB R5, RZ, R23 ;  /* 0x00000017ff05723e */ /* 0x001fc800000000ff */
[----:B------:R-:W-:-:S05]  /*71a0*/  PRMT R5, R5, 0x5410, RZ ;  /* 0x0000541005057816 */ /* 0x000fca00000000ff */
[----:B------:R-:W-:Y:S01]  /*71b0*/  STG.E [R2.64], R5 ;  /* 0x0000000502007986 */ /* 0x000fe2000c101924 */
[----:B------:R-:W-:Y:S05]  /*71c0*/  EXIT ;  /* 0x000000000000794d */ /* 0x000fea0003800000 */
.L_x_6071:
[----:B------:R-:W-:-:S04]  /*71d0*/  PRMT R4, R23, 0x8880, RZ ;  /* 0x0000888017047816 */ /* 0x000fc800000000ff */
[----:B------:R-:W-:-:S06]  /*71e0*/  PRMT R4, R4, 0x7710, RZ ;  /* 0x0000771004047816 */ /* 0x000fcc00000000ff */
[----:B------:R-:W0:Y:S02]  /*71f0*/  I2F.F64.S16 R4, R4 ;  /* 0x0000000400047312 */ /* 0x000e240000101c00 */
[----:B0-----:R-:W-:Y:S01]  /*7200*/  STG.E.64 [R2.64], R4 ;  /* 0x0000000402007986 */ /* 0x001fe2000c101b24 */
[----:B------:R-:W-:Y:S05]  /*7210*/  EXIT ;  /* 0x000000000000794d */ /* 0x000fea0003800000 */
.L_x_6062:
        /* <DEDUP_REMOVED lines=12> */
.L_x_6075:
[----:B------:R-:W-:Y:S01]  /*72e0*/  PRMT R4, R23, 0x8880, RZ ;  /* 0x0000888017047816 */ /* 0x000fe200000000ff */
[----:B------:R-:W-:-:S03]  /*72f0*/  CS2R R6, SRZ ;  /* 0x0000000000067805 */ /* 0x000fc6000001ff00 */
[----:B------:R-:W-:-:S06]  /*7300*/  PRMT R4, R4, 0x7710, RZ ;  /* 0x0000771004047816 */ /* 0x000fcc00000000ff */
[----:B------:R-:W0:Y:S02]  /*7310*/  I2F.F64.S16 R4, R4 ;  /* 0x0000000400047312 */ /* 0x000e240000101c00 */
[----:B0-----:R-:W-:Y:S01]  /*7320*/  STG.E.128 [R2.64], R4 ;  /* 0x0000000402007986 */ /* 0x001fe2000c101d24 */
[----:B------:R-:W-:Y:S05]  /*7330*/  EXIT ;  /* 0x000000000000794d */ /* 0x000fea0003800000 */
.L_x_6074:
        /* <DEDUP_REMOVED lines=21> */
.L_x_6079:
[----:B------:R-:W-:Y:S05]  /*7490*/  BSYNC B0 ;  /* 0x0000000000007941 */ /* 0x000fea0003800000 */
.L_x_6078:
[----:B------:R-:W-:-:S05]  /*74a0*/  LOP3.LUT R5, R0, R5, RZ, 0xfc, !PT ;  /* 0x0000000500057212 */ /* 0x000fca00078efcff */
[----:B------:R-:W-:Y:S01]  /*74b0*/  STG.E.U8 [R2.64], R5 ;  /* 0x0000000502007986 */ /* 0x000fe2000c101124 */
[----:B------:R-:W-:Y:S05]  /*74c0*/  EXIT ;  /* 0x000000000000794d */ /* 0x000fea0003800000 */
.L_x_6077:
        /* <DEDUP_REMOVED lines=13> */
.L_x_6081:
[----:B------:R-:W-:Y:S01]  /*75a0*/  IMAD.MOV.U32 R0, RZ, RZ, 0x7f ;  /* 0x0000007fff007424 */ /* 0x000fe200078e00ff */
[----:B------:R-:W-:-:S04]  /*75b0*/  ISETP.GT.U32.AND P0, PT, R4, 0x7f800000, PT ;  /* 0x7f8000000400780c */ /* 0x000fc80003f04070 */
[----:B------:R-:W-:-:S04]  /*75c0*/  SEL R0, R0, 0x7c, P0 ;  /* 0x0000007c00007807 */ /* 0x000fc80000000000 */
.L_x_6082:
[----:B------:R-:W-:Y:S05]  /*75d0*/  BSYNC B0 ;  /* 0x0000000000007941 */ /* 0x000fea0003800000 */
.L_x_6080:
[----:B------:R-:W-:-:S04]  /*75e0*/  LOP3.LUT R4, R23, 0x80000000, RZ, 0xc0, !PT ;  /* 0x8000000017047812 */ /* 0x000fc800078ec0ff */
[----:B------:R-:W-:-:S04]  /*75f0*/  SHF.R.U32.HI R5, RZ, 0x18, R4 ;  /* 0x00000018ff057819 */ /* 0x000fc80000011604 */
[----:B------:R-:W-:-:S05]  /*7600*/  LOP3.LUT R5, R0, R5, RZ, 0xfc, !PT ;  /* 0x0000000500057212 */ /* 0x000fca00078efcff */
[----:B------:R-:W-:Y:S01]  /*7610*/  STG.E.U8 [R2.64], R5 ;  /* 0x0000000502007986 */ /* 0x000fe2000c101124 */
[----:B------:R-:W-:Y:S05]  /*7620*/  EXIT ;  /* 0x000000000000794d */ /* 0x000fea0003800000 */
.L_x_6076:
[----:B------:R-:W0:Y:S02]  /*7630*/  I2F.S8 R0, R23 ;  /* 0x0000001700007306 */ /* 0x000e240000001400 */
[----:B0-----:R-:W-:-:S05]  /*7640*/  F2FP.BF16.PACK_AB R0, RZ, R0 ;  /* 0x00000000ff00723e */ /* 0x001fca00000010ff */
[----:B------:R-:W-:Y:S01]  /*7650*/  STG.E.U16 [R2.64], R0 ;  /* 0x0000000002007986 */ /* 0x000fe2000c101524 */
[----:B------:R-:W-:Y:S05]  /*7660*/  EXIT ;  /* 0x000000000000794d */ /* 0x000fea0003800000 */
.L_x_6073:
        /* <DEDUP_REMOVED lines=12> */
.L_x_6085:
        /* <DEDUP_REMOVED lines=17> */
.L_x_6088:
[----:B------:R-:W-:-:S04]  /*7840*/  LOP3.LUT R0, R23, 0x80000000, RZ, 0xc0, !PT ;  /* 0x8000000017007812 */ /* 0x000fc800078ec0ff */
[----:B------:R-:W-:-:S04]  /*7850*/  SHF.R.U32.HI R5, RZ, 0x18, R0 ;  /* 0x00000018ff057819 */ /* 0x000fc80000011600 */
[----:B------:R-:W-:-:S04]  /*7860*/  LOP3.LUT R4, R4, R5, RZ, 0xfc, !PT ;  /* 0x0000000504047212 */ /* 0x000fc800078efcff */
[----:B------:R-:W-:Y:S02]  /*7870*/  PRMT R0, R4, 0x7610, R0 ;  /* 0x0000761004007816 */ /* 0x000fe40000000000 */
.L_x_6087:
[----:B------:R-:W-:Y:S05]  /*7880*/  BSYNC B0 ;  /* 0x0000000000007941 */ /* 0x000fea0003800000 */
.L_x_6086:
[----:B------:R-:W-:Y:S01]  /*7890*/  STG.E.U8 [R2.64], R0 ;  /* 0x0000000002007986 */ /* 0x000fe2000c101124 */
[----:B------:R-:W-:Y:S05]  /*78a0*/  EXIT ;  /* 0x000000000000794d */ /* 0x000fea0003800000 */
.L_x_6084:
        /* <DEDUP_REMOVED lines=17> */
.L_x_6091:
[----:B------:R-:W-:-:S04]  /*79c0*/  LOP3.LUT R0, R23, 0x80000000, RZ, 0xc0, !PT ;  /* 0x8000000017007812 */ /* 0x000fc800078ec0ff */
[----:B------:R-:W-:-:S04]  /*79d0*/  SHF.R.U32.HI R5, RZ, 0x18, R0 ;  /* 0x00000018ff057819 */ /* 0x000fc80000011600 */
[----:B------:R-:W-:-:S04]  /*79e0*/  LOP3.LUT R4, R4, R5, RZ, 0xfc, !PT ;  /* 0x0000000504047212 */ /* 0x000fc800078efcff */
[----:B------:R-:W-:Y:S02]  /*79f0*/  PRMT R0, R4, 0x7610, R0 ;  /* 0x0000761004007816 */ /* 0x000fe40000000000 */
.L_x_6090:
[----:B------:R-:W-:Y:S05]  /*7a00*/  BSYNC B0 ;  /* 0x0000000000007941 */ /* 0x000fea0003800000 */
.L_x_6089:
[----:B------:R-:W-:Y:S01]  /*7a10*/  STG.E.U8 [R2.64], R0 ;  /* 0x0000000002007986 */ /* 0x000fe2000c101124 */
[----:B------:R-:W-:Y:S05]  /*7a20*/  EXIT ;  /* 0x000000000000794d */ /* 0x000fea0003800000 */
.L_x_6083:
        /* <DEDUP_REMOVED lines=22> */
.L_x_6066:
        /* <DEDUP_REMOVED lines=20> */
.L_x_6093:
[----:B------:R-:W-:-:S04]  /*7cd0*/  LOP3.LUT R23, R23, 0xffff, RZ, 0xc0, !PT ;  /* 0x0000ffff17177812 */ /* 0x000fc800078ec0ff */
[----:B------:R-:W-:-:S05]  /*7ce0*/  PRMT R23, R23, 0x8880, RZ ;  /* 0x0000888017177816 */ /* 0x000fca00000000ff */
[----:B------:R-:W-:-:S05]  /*7cf0*/  IMAD.MOV.U32 R4, RZ, RZ, R23 ;  /* 0x000000ffff047224 */ /* 0x000fca00078e0017 */
[----:B------:R-:W-:-:S05]  /*7d00*/  SHF.R.S32.HI R5, RZ, 0x1f, R4 ;  /* 0x0000001fff057819 */ /* 0x000fca0000011404 */
[----:B------:R-:W-:Y:S01]  /*7d10*/  STG.E.64 [R2.64], R4 ;  /* 0x0000000402007986 */ /* 0x000fe2000c101b24 */
[----:B------:R-:W-:Y:S05]  /*7d20*/  EXIT ;  /* 0x000000000000794d */ /* 0x000fea0003800000 */
.L_x_6092:
[----:B------:R-:W-:-:S04]  /*7d30*/  LOP3.LUT R23, R23, 0xffff, RZ, 0xc0, !PT ;  /* 0x0000ffff17177812 */ /* 0x000fc800078ec0ff */
[----:B------:R-:W-:-:S05]  /*7d40*/  PRMT R5, R23, 0x8880, RZ ;  /* 0x0000888017057816 */ /* 0x000fca00000000ff */
[----:B------:R-:W-:Y:S01]  /*7d50*/  STG.E [R2.64], R5 ;  /* 0x0000000502007986 */ /* 0x000fe2000c101924 */
[----:B------:R-:W-:Y:S05]  /*7d60*/  EXIT ;  /* 0x000000000000794d */ /* 0x000fea0003800000 */
.L_x_6094:
        /* <DEDUP_REMOVED lines=9> */
.L_x_25097:


//--------------------- .text._ZN2at6native18elementwise_kernelILi128ELi4EZNS0_22gpu_kernel_impl_nocastINS0_13AUnaryFunctorIaaaNS0_17BitwiseXorFunctorIaEEEEEEvRNS_18TensorIteratorBaseERKT_EUliE_EEviT1_ --------------------------
	.section	.text._ZN2at6native18elementwise_kernelILi128ELi4EZNS0_22gpu_kernel_impl_nocastINS0_13AUnaryFunctorIaaaNS0_17BitwiseXorFunctorIaEEEEEEvRNS_18TensorIteratorBaseERKT_EUliE_EEviT1_,"ax",@progbits
	.sectioninfo	@"SHI_REGISTERS=12"
	.align	128
        .global         _ZN2at6native18elementwise_kernelILi128ELi4EZNS0_22gpu_kernel_impl_nocastINS0_13AUnaryFunctorIaaaNS0_17BitwiseXorFunctorIaEEEEEEvRNS_18TensorIteratorBaseERKT_EUliE_EEviT1_
        .type           _ZN2at6native18elementwise_kernelILi128ELi4EZNS0_22gpu_kernel_impl_nocastINS0_13AUnaryFunctorIaaaNS0_17BitwiseXorFunctorIaEEEEEEvRNS_18TensorIteratorBaseERKT_EUliE_EEviT1_,@function
        .size           _ZN2at6native18elementwise_kernelILi128ELi4EZNS0_22gpu_kernel_impl_nocastINS0_13AUnaryFunctorIaaaNS0_17BitwiseXorFunctorIaEEEEEEvRNS_18TensorIteratorBaseERKT_EUliE_EEviT1_,(.L_x_25098 - _ZN2at6native18elementwise_kernelILi128ELi4EZNS0_22gpu_kernel_impl_nocastINS0_13AUnaryFunctorIaaaNS0_17BitwiseXorFunctorIaEEEEEEvRNS_18TensorIteratorBaseERKT_EUliE_EEviT1_)
        .other          _ZN2at6native18elementwise_kernelILi128ELi4EZNS0_22gpu_kernel_impl_nocastINS0_13AUnaryFunctorIaaaNS0_17BitwiseXorFunctorIaEEEEEEvRNS_18TensorIteratorBaseERKT_EUliE_EEviT1_,@"STO_CUDA_ENTRY STV_DEFAULT"
_ZN2at6native18elementwise_kernelILi128ELi4EZNS0_22gpu_kernel_impl_nocastINS0_13AUnaryFunctorIaaaNS0_17BitwiseXorFunctorIaEEEEEEvRNS_18TensorIteratorBaseERKT_EUliE_EEviT1_:
.text._ZN2at6native18elementwise_kernelILi128ELi4EZNS0_22gpu_kernel_impl_nocastINS0_13AUnaryFunctorIaaaNS0_17BitwiseXorFunctorIaEEEEEEvRNS_18TensorIteratorBaseERKT_EUliE_EEviT1_:
        /* <DEDUP_REMOVED lines=236> */
.L_x_6097:
[----:B------:R-:W-:-:S04]  /*0ec0*/  IADD3 R4, P0, R3, c[0x0][0x368], RZ ;  /* 0x0000da0003047a10 */ /* 0x000fc80007f1e0ff */
[----:B------:R-:W-:-:S05]  /*0ed0*/  IADD3.X R5, RZ, c[0x0][0x36c], RZ, P0, !PT ;  /* 0x0000db00ff057a10 */ /* 0x000fca00007fe4ff */
[----:B------:R-:W2:Y:S01]  /*0ee0*/  LDG.E.U8 R4, [R4.64] ;  /* 0x0000000404047981 */ /* 0x000ea2000c1e1100 */
[----:B------:R-:W-:Y:S02]  /*0ef0*/  IADD3 R2, P0, R2, c[0x0][0x360], RZ ;  /* 0x0000d80002027a10 */ /* 0x000fe40007f1e0ff */
[----:B------:R-:W-:-:S03]  /*0f00*/  IADD3 R0, R0, 0x80, RZ ;  /* 0x0000008000007810 */ /* 0x000fc60007ffe0ff */
[----:B------:R-:W-:Y:S01]  /*0f10*/  IMAD.X R3, RZ, RZ, c[0x0][0x364], P0 ;  /* 0x0000d900ff037624 */ /* 0x000fe200000e06ff */
[----:B--2---:R-:W-:-:S05]  /*0f20*/  LOP3.LUT R7, R4, UR6, RZ, 0x3c, !PT ;  /* 0x0000000604077c12 */ /* 0x004fca000f8e3cff */
[----:B------:R0:W-:Y:S02]  /*0f30*/  STG.E.U8 [R2.64], R7 ;  /* 0x0000000702007986 */ /* 0x0001e4000c101104 */
.L_x_6096:
[----:B------:R-:W-:Y:S05]  /*0f40*/  BSYNC B0 ;  /* 0x0000000000007941 */ /* 0x000fea0003800000 */
.L_x_6095:
        /* <DEDUP_REMOVED lines=230> */
.L_x_6100:
[----:B------:R-:W-:-:S04]  /*1db0*/  IADD3 R4, P0, R3, c[0x0][0x368], RZ ;  /* 0x0000da0003047a10 */ /* 0x000fc80007f1e0ff */
[----:B------:R-:W-:-:S05]  /*1dc0*/  IADD3.X R5, RZ, c[0x0][0x36c], RZ, P0, !PT ;  /* 0x0000db00ff057a10 */ /* 0x000fca00007fe4ff */
[----:B------:R-:W2:Y:S01]  /*1dd0*/  LDG.E.U8 R4, [R4.64] ;  /* 0x0000000404047981 */ /* 0x000ea2000c1e1100 */
[----:B------:R-:W-:Y:S02]  /*1de0*/  IADD3 R2, P0, R2, c[0x0][0x360], RZ ;  /* 0x0000d80002027a10 */ /* 0x000fe40007f1e0ff */
[----:B------:R-:W-:Y:S02]  /*1df0*/  IADD3 R0, R0, 0x80, RZ ;  /* 0x0000008000007810 */ /* 0x000fe40007ffe0ff */
[----:B------:R-:W-:Y:S02]  /*1e00*/  IADD3.X R3, RZ, c[0x0][0x364], RZ, P0, !PT ;  /* 0x0000d900ff037a10 */ /* 0x000fe400007fe4ff */
[----:B------:R-:W-:Y:S02]  /*1e10*/  ISETP.GE.AND P0, PT, R0, c[0x0][0x160], PT ;  /* 0x0000580000007a0c */ /* 0x000fe40003f06270 */
[----:B--2---:R-:W-:-:S05]  /*1e20*/  LOP3.LUT R7, R4, UR6, RZ, 0x3c, !PT ;  /* 0x0000000604077c12 */ /* 0x004fca000f8e3cff */
[----:B------:R0:W-:Y:S06]  /*1e30*/  STG.E.U8 [R2.64], R7 ;  /* 0x0000000702007986 */ /* 0x0001ec000c101104 */
        /* <DEDUP_REMOVED lines=228> */
.L_x_6101:
[----:B------:R-:W-:-:S04]  /*2c80*/  IADD3 R4, P0, R3, c[0x0][0x368], RZ ;  /* 0x0000da0003047a10 */ /* 0x000fc80007f1e0ff */
[----:B------:R-:W-:-:S05]  /*2c90*/  IADD3.X R5, RZ, c[0x0][0x36c], RZ, P0, !PT ;  /* 0x0000db00ff057a10 */ /* 0x000fca00007fe4ff */
[----:B------:R-:W2:Y:S01]  /*2ca0*/  LDG.E.U8 R4, [R4.64] ;  /* 0x0000000404047981 */ /* 0x000ea2000c1e1100 */
[----:B------:R-:W-:Y:S02]  /*2cb0*/  IADD3 R2, P0, R2, c[0x0][0x360], RZ ;  /* 0x0000d80002027a10 */ /* 0x000fe40007f1e0ff */
[----:B------:R-:W-:Y:S02]  /*2cc0*/  IADD3 R0, R0, 0x80, RZ ;  /* 0x0000008000007810 */ /* 0x000fe40007ffe0ff */
[----:B------:R-:W-:Y:S02]  /*2cd0*/  IADD3.X R3, RZ, c[0x0][0x364], RZ, P0, !PT ;  /* 0x0000d900ff037a10 */ /* 0x000fe400007fe4ff */
[----:B--2---:R-:W-:-:S05]  /*2ce0*/  LOP3.LUT R7, R4, UR6, RZ, 0x3c, !PT ;  /* 0x0000000604077c12 */ /* 0x004fca000f8e3cff */
[----:B------:R0:W-:Y:S02]  /*2cf0*/  STG.E.U8 [R2.64], R7 ;  /* 0x0000000702007986 */ /* 0x0001e4000c101104 */
.L_x_6099:
[----:B------:R-:W-:Y:S05]  /*2d00*/  BSYNC B0 ;  /* 0x0000000000007941 */ /* 0x000fea0003800000 */
.L_x_6098:
        /* <DEDUP_REMOVED lines=229> */
.L_x_6102:
[----:B------:R-:W-:-:S04]  /*3b60*/  IADD3 R4, P0, R3, c[0x0][0x368], RZ ;  /* 0x0000da0003047a10 */ /* 0x000fc80007f1e0ff */
[----:B------:R-:W-:-:S05]  /*3b70*/  IADD3.X R5, RZ, c[0x0][0x36c], RZ, P0, !PT ;  /* 0x0000db00ff057a10 */ /* 0x000fca00007fe4ff */
[----:B------:R-:W2:Y:S01]  /*3b80*/  LDG.E.U8 R4, [R4.64] ;  /* 0x0000000404047981 */ /* 0x000ea2000c1e1100 */
[----:B------:R-:W-:-:S04]  /*3b90*/  IADD3 R2, P0, R2, c[0x0][0x360], RZ ;  /* 0x0000d80002027a10 */ /* 0x000fc80007f1e0ff */
[----:B------:R-:W-:Y:S02]  /*3ba0*/  IADD3.X R3, RZ, c[0x0][0x364], RZ, P0, !PT ;  /* 0x0000d900ff037a10 */ /* 0x000fe400007fe4ff */
[----:B--2---:R-:W-:-:S05]  /*3bb0*/  LOP3.LUT R7, R4, UR6, RZ, 0x3c, !PT ;  /* 0x0000000604077c12 */ /* 0x004fca000f8e3cff */
[----:B------:R-:W-:Y:S01]  /*3bc0*/  STG.E.U8 [R2.64], R7 ;  /* 0x0000000702007986 */ /* 0x000fe2000c101104 */
[----:B------:R-:W-:Y:S05]  /*3bd0*/  EXIT ;  /* 0x000000000000794d */ /* 0x000fea0003800000 */
.L_x_6103:
        /* <DEDUP_REMOVED lines=10> */
.L_x_25098:


//--------------------- .text._ZN2at6native27unrolled_elementwise_kernelINS0_13AUnaryFunctorIaaaNS0_17BitwiseXorFunctorIaEEEESt5arrayIPcLm2EELi4E23TrivialOffsetCalculatorILi1EjESA_NS0_6memory15LoadWithoutCastENSB_16StoreWithoutCastEEEviT_T0_T2_T3_T4_T5_ --------------------------
	.section	.text._ZN2at6native27unrolled_elementwise_kernelINS0_13AUnaryFunctorIaaaNS0_17BitwiseXorFunctorIaEEEESt5arrayIPcLm2EELi4E23TrivialOffsetCalculatorILi1EjESA_NS0_6memory15LoadWithoutCastENSB_16StoreWithoutCastEEEviT_T0_T2_T3_T4_T5_,"ax",@progbits
	.sectioninfo	@"SHI_REGISTERS=20"
	.align	128
        .global         _ZN2at6native27unrolled_elementwise_kernelINS0_13AUnaryFunctorIaaaNS0_17BitwiseXorFunctorIaEEEESt5arrayIPcLm2EELi4E23TrivialOffsetCalculatorILi1EjESA_NS0_6memory15LoadWithoutCastENSB_16StoreWithoutCastEEEviT_T0_T2_T3_T4_T5_
        .type           _ZN2at6native27unrolled_elementwise_kernelINS0_13AUnaryFunctorIaaaNS0_17BitwiseXorFunctorIaEEEESt5arrayIPcLm2EELi4E23TrivialOffsetCalculatorILi1EjESA_NS0_6memory15LoadWithoutCastENSB_16StoreWithoutCastEEEviT_T0_T2_T3_T4_T5_,@function
        .size           _ZN2at6native27unrolled_elementwise_kernelINS0_13AUnaryFunctorIaaaNS0_17BitwiseXorFunctorIaEEEESt5arrayIPcLm2EELi4E23TrivialOffsetCalculatorILi1EjESA_NS0_6memory15LoadWithoutCastENSB_16StoreWithoutCastEEEviT_T0_T2_T3_T4_T5_,(.L_x_25099 - _ZN2at6native27unrolled_elementwise_kernelINS0_13AUnaryFunctorIaaaNS0_17BitwiseXorFunctorIaEEEESt5arrayIPcLm2EELi4E23TrivialOffsetCalculatorILi1EjESA_NS0_6memory15LoadWithoutCastENSB_16StoreWithoutCastEEEviT_T0_T2_T3_T4_T5_)
        .other          _ZN2at6native27unrolled_elementwise_kernelINS0_13AUnaryFunctorIaaaNS0_17BitwiseXorFunctorIaEEEESt5arrayIPcLm2EELi4E23TrivialOffsetCalculatorILi1EjESA_NS0_6memory15LoadWithoutCastENSB_16StoreWithoutCastEEEviT_T0_T2_T3_T4_T5_,@"STO_CUDA_ENTRY STV_DEFAULT"
_ZN2at6native27unrolled_elementwise_kernelINS0_13AUnaryFunctorIaaaNS0_17BitwiseXorFunctorIaEEEESt5arrayIPcLm2EELi4E23TrivialOffsetCalculatorILi1EjESA_NS0_6memory15LoadWithoutCastENSB_16StoreWithoutCastEEEviT_T0_T2_T3_T4_T5_:
.text._ZN2at6native27unrolled_elementwise_kernelINS0_13AUnaryFunctorIaaaNS0_17BitwiseXorFunctorIaEEEESt5arrayIPcLm2EELi4E23TrivialOffsetCalculatorILi1EjESA_NS0_6memory15LoadWithoutCastENSB_16StoreWithoutCastEEEviT_T0_T2_T3_T4_T5_:
[----:B------:R-:W-:Y:S02]  /*0000*/  IMAD.MOV.U32 R1, RZ, RZ, c[0x0][0x28] ;  /* 0x00000a00ff017624 */ /* 0x000fe400078e00ff */
[----:B------:R-:W0:Y:S01]  /*0010*/  S2R R0, SR_CTAID.X ;  /* 0x0000000000007919 */ /* 0x000e220000002500 */
[----:B------:R-:W-:Y:S01]  /*0020*/  IMAD.MOV.U32 R3, RZ, RZ, -0x200 ;  /* 0xfffffe00ff037424 */ /* 0x000fe200078e00ff */
[----:B------:R-:W-:Y:S01]  /*0030*/  PRMT R12, RZ, 0x7610, R12 ;  /* 0x00007610ff0c7816 */ /* 0x000fe2000000000c */
[----:B------:R-:W-:Y:S01]  /*0040*/  ULDC.64 UR4, c[0x0][0x118] ;  /* 0x0000460000047ab9 */ /* 0x000fe20000000a00 */
[----:B------:R-:W1:Y:S01]  /*0050*/  S2R R15, SR_TID.X ;  /* 0x00000000000f7919 */ /* 0x000e620000002100 */
[----:B0-----:R-:W-:Y:S01]  /*0060*/  IMAD R2, R0, R3, c[0x0][0x160] ;  /* 0x0000580000027624 */ /* 0x001fe200078e0203 */
[----:B-1----:R-:W-:Y:S01]  /*0070*/  IADD3 R16, R15, 0x80, RZ ;  /* 0x000000800f107810 */ /* 0x002fe20007ffe0ff */
[----:B------:R-:W-:-:S03]  /*0080*/  IMAD.MOV.U32 R3, RZ, RZ, R15 ;  /* 0x000000ffff037224 */ /* 0x000fc600078e000f */
[----:B------:R-:W-:-:S13]  /*0090*/  ISETP.GE.AND P0, PT, R15, R2, PT ;  /* 0x000000020f00720c */ /* 0x000fda0003f06270 */
[----:B------:R-:W-:Y:S02]  /*00a0*/  @!P0 IMAD.MOV.U32 R3, RZ, RZ, R16 ;  /* 0x000000ffff038224 */ /* 0x000fe400078e0010 */
[----:B------:R-:W-:-:S03]  /*00b0*/  @!P0 IMAD R6, R0, 0x200, R15 ;  /* 0x0000020000068824 */ /* 0x000fc600078e020f */
[----:B------:R-:W-:Y:S02]  /*00c0*/  ISETP.GE.AND P3, PT, R3, R2, PT ;  /* 0x000000020300720c */ /* 0x000fe40003f66270 */
[----:B------:R-:W-:-:S05]  /*00d0*/  @!P0 IADD3 R6, P4, R6, c[0x0][0x170], RZ ;  /* 0x00005c0006068a10 */ /* 0x000fca0007f9e0ff */
[----:B------:R-:W-:-:S05]  /*00e0*/  @!P0 IMAD.X R7, RZ, RZ, c[0x0][0x174], P4 ;  /* 0x00005d00ff078624 */ /* 0x000fca00020e06ff */
[----:B------:R0:W2:Y:S01]  /*00f0*/  @!P0 LDG.E.U8 R12, [R6.64] ;  /* 0x00000004060c8981 */ /* 0x0000a2000c1e1100 */
[----:B------:R-:W-:Y:S01]  /*0100*/  @!P3 IMAD R4, R0, 0x200, R3 ;  /* 0x000002000004b824 */ /* 0x000fe200078e0203 */
[----:B------:R-:W-:-:S04]  /*0110*/  @!P3 IADD3 R3, R3, 0x80, RZ ;  /* 0x000000800303b810 */ /* 0x000fc80007ffe0ff */
[----:B------:R-:W-:Y:S02]  /*0120*/  ISETP.GE.AND P2, PT, R3, R2, PT ;  /* 0x000000020300720c */ /* 0x000fe40003f46270 */
[----:B------:R-:W-:-:S11]  /*0130*/  @!P3 IADD3 R4, P5, R4, c[0x0][0x170], RZ ;  /* 0x00005c000404ba10 */ /* 0x000fd60007fbe0ff */
[----:B------:R-:W-:Y:S01]  /*0140*/  @!P2 IMAD R10, R0, 0x200, R3 ;  /* 0x00000200000aa824 */ /* 0x000fe200078e0203 */
[----:B------:R-:W-:-:S04]  /*0150*/  @!P2 IADD3 R3, R3, 0x80, RZ ;  /* 0x000000800303a810 */ /* 0x000fc80007ffe0ff */
[----:B------:R-:W-:Y:S01]  /*0160*/  ISETP.GE.AND P1, PT, R3, R2, PT ;  /* 0x000000020300720c */ /* 0x000fe20003f26270 */
[----:B------:R-:W-:Y:S01]  /*0170*/  @!P3 IMAD.X R5, RZ, RZ, c[0x0][0x174], P5 ;  /* 0x00005d00ff05b624 */ /* 0x000fe200028e06ff */
[----:B------:R-:W-:Y:S02]  /*0180*/  @!P2 IADD3 R10, P4, R10, c[0x0][0x170], RZ ;  /* 0x00005c000a0aaa10 */ /* 0x000fe40007f9e0ff */
[----:B------:R-:W-:-:S09]  /*0190*/  PRMT R14, RZ, 0x7610, R14 ;  /* 0x00007610ff0e7816 */ /* 0x000fd2000000000e */
[--C-:B------:R-:W-:Y:S01]  /*01a0*/  @!P1 IMAD R8, R0, 0x200, R3.reuse ;  /* 0x0000020000089824 */ /* 0x100fe200078e0203 */
[----:B------:R-:W-:-:S04]  /*01b0*/  PRMT R3, RZ, 0x7610, R3 ;  /* 0x00007610ff037816 */ /* 0x000fc80000000003 */
[----:B------:R-:W-:Y:S01]  /*01c0*/  @!P1 IADD3 R8, P5, R8, c[0x0][0x170], RZ ;  /* 0x00005c0008089a10 */ /* 0x000fe20007fbe0ff */
[----:B------:R-:W-:Y:S01]  /*01d0*/  @!P2 IMAD.X R11, RZ, RZ, c[0x0][0x174], P4 ;  /* 0x00005d00ff0ba624 */ /* 0x000fe200020e06ff */
[----:B------:R-:W-:Y:S01]  /*01e0*/  PRMT R13, RZ, 0x7610, R13 ;  /* 0x00007610ff0d7816 */ /* 0x000fe2000000000d */
[----:B------:R-:W3:Y:S02]  /*01f0*/  @!P3 LDG.E.U8 R3, [R4.64] ;  /* 0x000000040403b981 */ /* 0x000ee4000c1e1100 */
[----:B------:R-:W-:Y:S02]  /*0200*/  @!P1 IMAD.X R9, RZ, RZ, c[0x0][0x174], P5 ;  /* 0x00005d00ff099624 */ /* 0x000fe400028e06ff */
[----:B------:R-:W4:Y:S04]  /*0210*/  @!P2 LDG.E.U8 R14, [R10.64] ;  /* 0x000000040a0ea981 */ /* 0x000f28000c1e1100 */
[----:B------:R4:W5:Y:S01]  /*0220*/  @!P1 LDG.E.U8 R13, [R8.64] ;  /* 0x00000004080d9981 */ /* 0x000962000c1e1100 */
[----:B0-----:R-:W-:Y:S01]  /*0230*/  @!P0 IMAD R6, R0, 0x200, R15 ;  /* 0x0000020000068824 */ /* 0x001fe200078e020f */
[----:B------:R-:W-:-:S04]  /*0240*/  ULDC.U8 UR6, c[0x0][0x165] ;  /* 0x0000594000067ab9 */ /* 0x000fc80000000000 */
[----:B------:R-:W-:-:S05]  /*0250*/  @!P0 IADD3 R6, P1, R6, c[0x0][0x168], RZ ;  /* 0x00005a0006068a10 */ /* 0x000fca0007f3e0ff */
[----:B------:R-:W-:Y:S02]  /*0260*/  @!P0 IMAD.X R7, RZ, RZ, c[0x0][0x16c], P1 ;  /* 0x00005b00ff078624 */ /* 0x000fe400008e06ff */
[----:B------:R-:W-:-:S05]  /*0270*/  @!P0 IMAD.MOV.U32 R15, RZ, RZ, R16 ;  /* 0x000000ffff0f8224 */ /* 0x000fca00078e0010 */
[----:B------:R-:W-:Y:S01]  /*0280*/  ISETP.GE.AND P1, PT, R15, R2, PT ;  /* 0x000000020f00720c */ /* 0x000fe20003f26270 */
[----:B------:R-:W-:Y:S01]  /*0290*/  BSSY B0, `(.L_x_6104) ;  /* 0x0000012000007945 */ /* 0x000fe20003800000 */
[----:B--2---:R-:W-:-:S05]  /*02a0*/  LOP3.LUT R17, R12, UR6, RZ, 0x3c, !PT ;  /* 0x000000060c117c12 */ /* 0x004fca000f8e3cff */
[----:B------:R0:W-:Y:S01]  /*02b0*/  @!P0 STG.E.U8 [R6.64], R17 ;  /* 0x0000001106008986 */ /* 0x0001e2000c101104 */
[----:B---3--:R-:W-:Y:S02]  /*02c0*/  LOP3.LUT R3, R3, UR6, RZ, 0x3c, !PT ;  /* 0x0000000603037c12 */ /* 0x008fe4000f8e3cff */
[----:B----4-:R-:W-:Y:S02]  /*02d0*/  LOP3.LUT R9, R14, UR6, RZ, 0x3c, !PT ;  /* 0x000000060e097c12 */ /* 0x010fe4000f8e3cff */
[----:B-----5:R-:W-:Y:S01]  /*02e0*/  LOP3.LUT R13, R13, UR6, RZ, 0x3c, !PT ;  /* 0x000000060d0d7c12 */ /* 0x020fe2000f8e3cff */
        /* <DEDUP_REMOVED lines=12> */
.L_x_6105:
[----:B0-----:R-:W-:Y:S05]  /*03b0*/  BSYNC B0 ;  /* 0x0000000000007941 */ /* 0x001fea0003800000 */
.L_x_6104:
[----:B------:R-:W-:-:S13]  /*03c0*/  ISETP.GE.AND P0, PT, R15, R2, PT ;  /* 0x000000020f00720c */ /* 0x000fda0003f06270 */
[----:B------:R-:W-:Y:S05]  /*03d0*/  @P0 EXIT ;  /* 0x000000000000094d */ /* 0x000fea0003800000 */
[----:B------:R-:W-:-:S05]  /*03e0*/  IMAD R0, R0, 0x200, R15 ;  /* 0x0000020000007824 */ /* 0x000fca00078e020f */
[----:B------:R-:W-:-:S05]  /*03f0*/  IADD3 R2, P0, R0, c[0x0][0x168], RZ ;  /* 0x00005a0000027a10 */ /* 0x000fca0007f1e0ff */
[----:B------:R-:W-:-:S05]  /*0400*/  IMAD.X R3, RZ, RZ, c[0x0][0x16c], P0 ;  /* 0x00005b00ff037624 */ /* 0x000fca00000e06ff */
[----:B------:R-:W-:Y:S01]  /*0410*/  STG.E.U8 [R2.64], R13 ;  /* 0x0000000d02007986 */ /* 0x000fe2000c101104 */
[----:B------:R-:W-:Y:S05]  /*0420*/  EXIT ;  /* 0x000000000000794d */ /* 0x000fea0003800000 */
.L_x_6106:
        /* <DEDUP_REMOVED lines=13> */
.L_x_25099:


//--------------------- .text._ZN2at6native29vectorized_elementwise_kernelILi2ENS0_13AUnaryFunctorIaaaNS0_17BitwiseXorFunctorIaEEEESt5arrayIPcLm2EEEEviT0_T1_ --------------------------
	.section	.text._ZN2at6native29vectorized_elementwise_kernelILi2ENS0_13AUnaryFunctorIaaaNS0_17BitwiseXorFunctorIaEEEESt5arrayIPcLm2EEEEviT0_T1_,"ax",@progbits
	.sectioninfo	@"SHI_REGISTERS=28"
	.align	128
        .global         _ZN2at6native29vectorized_elementwise_kernelILi2ENS0_13AUnaryFunctorIaaaNS0_17BitwiseXorFunctorIaEEEESt5arrayIPcLm2EEEEviT0_T1_
        .type           _ZN2at6native29vectorized_elementwise_kernelILi2ENS0_13AUnaryFunctorIaaaNS0_17BitwiseXorFunctorIaEEEESt5arrayIPcLm2EEEEviT0_T1_,@function
        .size           _ZN2at6native29vectorized_elementwise_kernelILi2ENS0_13AUnaryFunctorIaaaNS0_17BitwiseXorFunctorIaEEEESt5arrayIPcLm2EEEEviT0_T1_,(.L_x_25100 - _ZN2at6native29vectorized_elementwise_kernelILi2ENS0_13AUnaryFunctorIaaaNS0_17BitwiseXorFunctorIaEEEESt5arrayIPcLm2EEEEviT0_T1_)
        .other          _ZN2at6native29vectorized_elementwise_kernelILi2ENS0_13AUnaryFunctorIaaaNS0_17BitwiseXorFunctorIaEEEESt5arrayIPcLm2EEEEviT0_T1_,@"STO_CUDA_ENTRY STV_DEFAULT"
_ZN2at6native29vectorized_elementwise_kernelILi2ENS0_13AUnaryFunctorIaaaNS0_17BitwiseXorFunctorIaEEEESt5arrayIPcLm2EEEEviT0_T1_:
.text._ZN2at6native29vectorized_elementwise_kernelILi2ENS0_13AUnaryFunctorIaaaNS0_17BitwiseXorFunctorIaEEEESt5arrayIPcLm2EEEEviT0_T1_:
        /* <DEDUP_REMOVED lines=14> */
[----:B------:R-:W4:Y:S04]  /*00e0*/  LDG.E.U16 R10, [R4.64+0x200] ;  /* 0x00020004040a7981 */ /* 0x000f28000c1e1500 */
[----:B------:R-:W5:Y:S01]  /*00f0*/  LDG.E.U16 R12, [R4.64+0x300] ;  /* 0x00030004040c7981 */ /* 0x000f62000c1e1500 */
[----:B------:R-:W-:-:S05]  /*0100*/  IADD3 R2, P0, R0, c[0x0][0x168], RZ ;  /* 0x00005a0000027a10 */ /* 0x000fca0007f1e0ff */
[----:B------:R-:W-:-:S04]  /*0110*/  IMAD.X R3, RZ, RZ, c[0x0][0x16c], P0 ;  /* 0x00005b00ff037624 */ /* 0x000fc800000e06ff */
[----:B------:R-:W-:Y:S01]  /*0120*/  IMAD.WIDE R2, R7, 0x2, R2 ;  /* 0x0000000207027825 */ /* 0x000fe200078e0202 */
[C---:B--2---:R-:W-:Y:S02]  /*0130*/  PRMT R0, R6.reuse, 0x7770, RZ ;  /* 0x0000777006007816 */ /* 0x044fe400000000ff */
[----:B------:R-:W-:Y:S02]  /*0140*/  PRMT R6, R6, 0x7771, RZ ;  /* 0x0000777106067816 */ /* 0x000fe400000000ff */
[C---:B---3--:R-:W-:Y:S02]  /*0150*/  PRMT R7, R8.reuse, 0x7770, RZ ;  /* 0x0000777008077816 */ /* 0x048fe400000000ff */
[----:B------:R-:W-:Y:S02]  /*0160*/  PRMT R8, R8, 0x7771, RZ ;  /* 0x0000777108087816 */ /* 0x000fe400000000ff */
[C---:B----4-:R-:W-:Y:S02]  /*0170*/  PRMT R9, R10.reuse, 0x7770, RZ ;  /* 0x000077700a097816 */ /* 0x050fe400000000ff */
[----:B------:R-:W-:-:S02]  /*0180*/  PRMT R10, R10, 0x7771, RZ ;  /* 0x000077710a0a7816 */ /* 0x000fc400000000ff */
[C---:B-----5:R-:W-:Y:S02]  /*0190*/  PRMT R11, R12.reuse, 0x7770, RZ ;  /* 0x000077700c0b7816 */ /* 0x060fe400000000ff */
[----:B------:R-:W-:Y:S02]  /*01a0*/  PRMT R4, R12, 0x7771, RZ ;  /* 0x000077710c047816 */ /* 0x000fe400000000ff */
[----:B------:R-:W-:Y:S02]  /*01b0*/  LOP3.LUT R6, R6, UR6, RZ, 0x3c, !PT ;  /* 0x0000000606067c12 */ /* 0x000fe4000f8e3cff */
[----:B------:R-:W-:Y:S02]  /*01c0*/  LOP3.LUT R5, R0, UR6, RZ, 0x3c, !PT ;  /* 0x0000000600057c12 */ /* 0x000fe4000f8e3cff */
[----:B------:R-:W-:Y:S02]  /*01d0*/  LOP3.LUT R8, R8, UR6, RZ, 0x3c, !PT ;  /* 0x0000000608087c12 */ /* 0x000fe4000f8e3cff */
[----:B------:R-:W-:-:S02]  /*01e0*/  LOP3.LUT R7, R7, UR6, RZ, 0x3c, !PT ;  /* 0x0000000607077c12 */ /* 0x000fc4000f8e3cff */
[----:B------:R-:W-:Y:S02]  /*01f0*/  LOP3.LUT R10, R10, UR6, RZ, 0x3c, !PT ;  /* 0x000000060a0a7c12 */ /* 0x000fe4000f8e3cff */
[----:B------:R-:W-:Y:S02]  /*0200*/  LOP3.LUT R9, R9, UR6, RZ, 0x3c, !PT ;  /* 0x0000000609097c12 */ /* 0x000fe4000f8e3cff */
[----:B------:R-:W-:Y:S02]  /*0210*/  LOP3.LUT R4, R4, UR6, RZ, 0x3c, !PT ;  /* 0x0000000604047c12 */ /* 0x000fe4000f8e3cff */
[----:B------:R-:W-:Y:S02]  /*0220*/  LOP3.LUT R11, R11, UR6, RZ, 0x3c, !PT ;  /* 0x000000060b0b7c12 */ /* 0x000fe4000f8e3cff */
        /* <DEDUP_REMOVED lines=9> */
.L_x_6107:
[----:B------:R-:W0:Y:S01]  /*02c0*/  S2R R5, SR_TID.X ;  /* 0x0000000000057919 */ /* 0x000e220000002100 */
[----:B------:R-:W-:-:S02]  /*02d0*/  PRMT R3, RZ, 0x7610, R3 ;  /* 0x00007610ff037816 */ /* 0x000fc40000000003 */
[C---:B0-----:R-:W-:Y:S01]  /*02e0*/  ISETP.GE.AND P0, PT, R5.reuse, R2, PT ;  /* 0x000000020500720c */ /* 0x041fe20003f06270 */
[----:B------:R-:W-:Y:S01]  /*02f0*/  IMAD.MOV.U32 R17, RZ, RZ, R5 ;  /* 0x000000ffff117224 */ /* 0x000fe200078e0005 */
[----:B------:R-:W-:-:S11]  /*0300*/  IADD3 R20, R5, 0x80, RZ ;  /* 0x0000008005147810 */ /* 0x000fd60007ffe0ff */
[----:B------:R-:W-:-:S05]  /*0310*/  @!P0 IMAD.MOV.U32 R17, RZ, RZ, R20 ;  /* 0x000000ffff118224 */ /* 0x000fca00078e0014 */
[----:B------:R-:W-:-:S13]  /*0320*/  ISETP.GE.AND P4, PT, R17, R2, PT ;  /* 0x000000021100720c */ /* 0x000fda0003f86270 */
[----:B------:R-:W-:Y:S01]  /*0330*/  @!P4 IMAD.IADD R6, R0, 0x1, R17 ;  /* 0x000000010006c824 */ /* 0x000fe200078e0211 */
[----:B------:R-:W-:-:S04]  /*0340*/  @!P4 IADD3 R17, R17, 0x80, RZ ;  /* 0x000000801111c810 */ /* 0x000fc80007ffe0ff */
[----:B------:R-:W-:Y:S02]  /*0350*/  ISETP.GE.AND P5, PT, R17, R2, PT ;  /* 0x000000021100720c */ /* 0x000fe40003fa6270 */
[----:B------:R-:W-:-:S05]  /*0360*/  @!P4 IADD3 R6, P6, R6, c[0x0][0x170], RZ ;  /* 0x00005c000606ca10 */ /* 0x000fca0007fde0ff */
[----:B------:R-:W-:-:S05]  /*0370*/  @!P4 IMAD.X R7, RZ, RZ, c[0x0][0x174], P6 ;  /* 0x00005d00ff07c624 */ /* 0x000fca00030e06ff */
[----:B------:R0:W2:Y:S01]  /*0380*/  @!P4 LDG.E.U8 R3, [R6.64] ;  /* 0x000000040603c981 */ /* 0x0000a2000c1e1100 */
        /* <DEDUP_REMOVED lines=9> */
[----:B------:R-:W-:-:S11]  /*0420*/  @!P5 IADD3 R10, P6, R10, c[0x0][0x170], RZ ;  /* 0x00005c000a0ada10 */ /* 0x000fd60007fde0ff */
[----:B------:R-:W-:Y:S01]  /*0430*/  @!P3 IMAD.IADD R21, R0, 0x1, R17 ;  /* 0x000000010015b824 */ /* 0x000fe200078e0211 */
[----:B------:R-:W-:-:S04]  /*0440*/  @!P3 IADD3 R17, R17, 0x80, RZ ;  /* 0x000000801111b810 */ /* 0x000fc80007ffe0ff */
[----:B------:R-:W-:Y:S01]  /*0450*/  ISETP.GE.AND P4, PT, R17, R2, PT ;  /* 0x000000021100720c */ /* 0x000fe20003f86270 */
[----:B------:R-:W-:Y:S01]  /*0460*/  @!P5 IMAD.X R11, RZ, RZ, c[0x0][0x174], P6 ;  /* 0x00005d00ff0bd624 */ /* 0x000fe200030e06ff */
[----:B------:R-:W-:Y:S01]  /*0470*/  PRMT R4, RZ, 0x7610, R4 ;  /* 0x00007610ff047816 */ /* 0x000fe20000000004 */
[----:B------:R-:W-:-:S05]  /*0480*/  @!P0 IMAD.IADD R8, R0, 0x1, R5 ;  /* 0x0000000100088824 */ /* 0x000fca00078e0205 */
[----:B------:R1:W3:Y:S01]  /*0490*/  @!P5 LDG.E.U8 R4, [R10.64] ;  /* 0x000000040a04d981 */ /* 0x0002e2000c1e1100 */
[----:B------:R-:W-:-:S04]  /*04a0*/  @!P0 IADD3 R8, P5, R8, c[0x0][0x170], RZ ;  /* 0x00005c0008088a10 */ /* 0x000fc80007fbe0ff */
[----:B------:R-:W-:Y:S01]  /*04b0*/  @!P4 IMAD.IADD R22, R0, 0x1, R17 ;  /* 0x000000010016c824 */ /* 0x000fe200078e0211 */
[----:B------:R-:W-:Y:S01]  /*04c0*/  @!P4 IADD3 R17, R17, 0x80, RZ ;  /* 0x000000801111c810 */ /* 0x000fe20007ffe0ff */
[----:B------:R-:W-:Y:S01]  /*04d0*/  @!P0 IMAD.X R9, RZ, RZ, c[0x0][0x174], P5 ;  /* 0x00005d00ff098624 */ /* 0x000fe200028e06ff */
[----:B------:R-:W-:Y:S02]  /*04e0*/  @!P1 IADD3 R14, P6, R14, c[0x0][0x170], RZ ;  /* 0x00005c000e0e9a10 */ /* 0x000fe40007fde0ff */
[----:B------:R-:W-:Y:S02]  /*04f0*/  ISETP.GE.AND P5, PT, R17, R2, PT ;  /* 0x000000021100720c */ /* 0x000fe40003fa6270 */
[----:B------:R-:W-:Y:S01]  /*0500*/  PRMT R16, RZ, 0x7610, R16 ;  /* 0x00007610ff107816 */ /* 0x000fe20000000010 */
[----:B------:R-:W-:Y:S01]  /*0510*/  @!P1 IMAD.X R15, RZ, RZ, c[0x0][0x174], P6 ;  /* 0x00005d00ff0f9624 */ /* 0x000fe200030e06ff */
[----:B------:R-:W-:Y:S02]  /*0520*/  PRMT R12, RZ, 0x7610, R12 ;  /* 0x00007610ff0c7816 */ /* 0x000fe4000000000c */
[----:B------:R-:W-:-:S02]  /*0530*/  @!P2 IADD3 R18, P6, R18, c[0x0][0x170], RZ ;  /* 0x00005c001212aa10 */ /* 0x000fc40007fde0ff */
[----:B------:R4:W5:Y:S01]  /*0540*/  @!P0 LDG.E.U8 R16, [R8.64] ;  /* 0x0000000408108981 */ /* 0x000962000c1e1100 */
[----:B------:R-:W-:Y:S02]  /*0550*/  PRMT R13, RZ, 0x7610, R13 ;  /* 0x00007610ff0d7816 */ /* 0x000fe4000000000d */
[----:B------:R-:W-:Y:S01]  /*0560*/  @!P2 IMAD.X R19, RZ, RZ, c[0x0][0x174], P6 ;  /* 0x00005d00ff13a624 */ /* 0x000fe200030e06ff */
[----:B------:R4:W5:Y:S01]  /*0570*/  @!P1 LDG.E.U8 R12, [R14.64] ;  /* 0x000000040e0c9981 */ /* 0x000962000c1e1100 */
[----:B0-----:R-:W-:Y:S01]  /*0580*/  @!P3 IADD3 R6, P1, R21, c[0x0][0x170], RZ ;  /* 0x00005c001506ba10 */ /* 0x001fe20007f3e0ff */
[----:B-1----:R-:W-:Y:S02]  /*0590*/  @!P5 IMAD.IADD R11, R0, 0x1, R17 ;  /* 0x00000001000bd824 */ /* 0x002fe400078e0211 */
[----:B------:R5:W5:Y:S01]  /*05a0*/  @!P2 LDG.E.U8 R13, [R18.64] ;  /* 0x00000004120da981 */ /* 0x000b62000c1e1100 */
[----:B------:R-:W-:Y:S01]  /*05b0*/  @!P4 IADD3 R10, P2, R22, c[0x0][0x170], RZ ;  /* 0x00005c00160aca10 */ /* 0x000fe20007f5e0ff */
[----:B------:R-:W-:Y:S01]  /*05c0*/  @!P3 IMAD.X R7, RZ, RZ, c[0x0][0x174], P1 ;  /* 0x00005d00ff07b624 */ /* 0x000fe200008e06ff */
[----:B----4-:R-:W-:-:S02]  /*05d0*/  @!P5 IADD3 R8, P1, R11, c[0x0][0x170], RZ ;  /* 0x00005c000b08da10 */ /* 0x010fc40007f3e0ff */
[----:B------:R-:W-:Y:S01]  /*05e0*/  PRMT R17, RZ, 0x7610, R17 ;  /* 0x00007610ff117816 */ /* 0x000fe20000000011 */
[----:B------:R-:W-:Y:S01]  /*05f0*/  @!P4 IMAD.X R11, RZ, RZ, c[0x0][0x174], P2 ;  /* 0x00005d00ff0bc624 */ /* 0x000fe200010e06ff */
[----:B------:R-:W-:Y:S01]  /*0600*/  PRMT R22, RZ, 0x7610, R22 ;  /* 0x00007610ff167816 */ /* 0x000fe20000000016 */
[----:B------:R-:W-:Y:S01]  /*0610*/  @!P5 IMAD.X R9, RZ, RZ, c[0x0][0x174], P1 ;  /* 0x00005d00ff09d624 */ /* 0x000fe200008e06ff */
[----:B------:R-:W-:Y:S02]  /*0620*/  PRMT R21, RZ, 0x7610, R21 ;  /* 0x00007610ff157816 */ /* 0x000fe40000000015 */
[----:B------:R-:W4:Y:S04]  /*0630*/  @!P3 LDG.E.U8 R17, [R6.64] ;  /* 0x000000040611b981 */ /* 0x000f28000c1e1100 */
[----:B------:R3:W4:Y:S04]  /*0640*/  @!P4 LDG.E.U8 R22, [R10.64] ;  /* 0x000000040a16c981 */ /* 0x000728000c1e1100 */
[----:B------:R0:W4:Y:S01]  /*0650*/  @!P5 LDG.E.U8 R21, [R8.64] ;  /* 0x000000040815d981 */ /* 0x000122000c1e1100 */
[----:B------:R-:W-:-:S05]  /*0660*/  @!P0 IMAD.IADD R14, R0, 0x1, R5 ;  /* 0x00000001000e8824 */ /* 0x000fca00078e0205 */
[----:B------:R-:W-:Y:S01]  /*0670*/  @!P0 IADD3 R14, P1, R14, c[0x0][0x168], RZ ;  /* 0x00005a000e0e8a10 */ /* 0x000fe20007f3e0ff */
[----:B------:R-:W-:-:S04]  /*0680*/  @!P0 IMAD.MOV.U32 R5, RZ, RZ, R20 ;  /* 0x000000ffff058224 */ /* 0x000fc800078e0014 */
[----:B------:R-:W-:Y:S01]  /*0690*/  @!P0 IMAD.X R15, RZ, RZ, c[0x0][0x16c], P1 ;  /* 0x00005b00ff0f8624 */ /* 0x000fe200008e06ff */
[----:B------:R-:W-:Y:S01]  /*06a0*/  BSSY B0, `(.L_x_6108) ;  /* 0x0000036000007945 */ /* 0x000fe20003800000 */
[----:B------:R-:W-:Y:S01]  /*06b0*/  BSSY B1, `(.L_x_6109) ;  /* 0x000002e000017945 */ /* 0x000fe20003800000 */
[----:B--2---:R-:W-:Y:S02]  /*06c0*/  LOP3.LUT R23, R3, UR6, RZ, 0x3c, !PT ;  /* 0x0000000603177c12 */ /* 0x004fe4000f8e3cff */
[----:B---3--:R-:W-:Y:S02]  /*06d0*/  LOP3.LUT R11, R4, UR6, RZ, 0x3c, !PT ;  /* 0x00000006040b7c12 */ /* 0x008fe4000f8e3cff */
[----:B-----5:R-:W-:-:S05]  /*06e0*/  LOP3.LUT R19, R16, UR6, RZ, 0x3c, !PT ;  /* 0x0000000610137c12 */ /* 0x020fca000f8e3cff */
[----:B------:R1:W-:Y:S01]  /*06f0*/  @!P0 STG.E.U8 [R14.64], R19 ;  /* 0x000000130e008986 */ /* 0x0003e2000c101104 */
[----:B------:R-:W-:Y:S02]  /*0700*/  ISETP.GE.AND P0, PT, R5, R2, PT ;  /* 0x000000020500720c */ /* 0x000fe40003f06270 */
[----:B0-----:R-:W-:Y:S02]  /*0710*/  LOP3.LUT R9, R12, UR6, RZ, 0x3c, !PT ;  /* 0x000000060c097c12 */ /* 0x001fe4000f8e3cff */
[----:B------:R-:W-:Y:S02]  /*0720*/  LOP3.LUT R13, R13, UR6, RZ, 0x3c, !PT ;  /* 0x000000060d0d7c12 */ /* 0x000fe4000f8e3cff */
[----:B----4-:R-:W-:Y:S02]  /*0730*/  LOP3.LUT R17, R17, UR6, RZ, 0x3c, !PT ;  /* 0x0000000611117c12 */ /* 0x010fe4000f8e3cff */
[----:B------:R-:W-:Y:S02]  /*0740*/  LOP3.LUT R25, R22, UR6, RZ, 0x3c, !PT ;  /* 0x0000000616197c12 */ /* 0x000fe4000f8e3cff */
[----:B------:R-:W-:-:S03]  /*0750*/  LOP3.LUT R3, R21, UR6, RZ, 0x3c, !PT ;  /* 0x0000000615037c12 */ /* 0x000fc6000f8e3cff */
[----:B------:R-:W-:Y:S05]  /*0760*/  @P0 BRA `(.L_x_6110) ;  /* 0x000000c000000947 */ /* 0x000fea0003800000 */
[----:B-1----:R-:W-:Y:S01]  /*0770*/  IMAD.IADD R6, R0, 0x1, R5 ;  /* 0x0000000100067824 */ /* 0x002fe200078e0205 */
        /* <DEDUP_REMOVED lines=11> */
.L_x_6110:
[----:B-1----:R-:W-:-:S13]  /*0830*/  ISETP.GE.AND P0, PT, R5, R2, PT ;  /* 0x000000020500720c */ /* 0x002fda0003f06270 */
[----:B------:R-:W-:Y:S05]  /*0840*/  @P0 BRA `(.L_x_6112) ;  /* 0x000000c000000947 */ /* 0x000fea0003800000 */
[----:B0-----:R-:W-:Y:S01]  /*0850*/  IMAD.IADD R6, R0, 0x1, R5 ;  /* 0x0000000100067824 */ /* 0x001fe200078e0205 */
[----:B------:R-:W-:-:S04]  /*0860*/  IADD3 R5, R5, 0x80, RZ ;  /* 0x0000008005057810 */ /* 0x000fc80007ffe0ff */
[----:B------:R-:W-:-:S05]  /*0870*/  IADD3 R6, P0, R6, c[0x0][0x168], RZ ;  /* 0x00005a0006067a10 */ /* 0x000fca0007f1e0ff */
[----:B------:R-:W-:-:S05]  /*0880*/  IMAD.X R7, RZ, RZ, c[0x0][0x16c], P0 ;  /* 0x00005b00ff077624 */ /* 0x000fca00000e06ff */
[----:B------:R0:W-:Y:S03]  /*0890*/  STG.E.U8 [R6.64], R9 ;  /* 0x0000000906007986 */ /* 0x0001e6000c101104 */
.L_x_6111:
[----:B------:R-:W-:-:S13]  /*08a0*/  ISETP.GE.AND P0, PT, R5, R2, PT ;  /* 0x000000020500720c */ /* 0x000fda0003f06270 */
[----:B------:R-:W-:Y:S05]  /*08b0*/  @P0 BRA `(.L_x_6113) ;  /* 0x000000d000000947 */ /* 0x000fea0003800000 */
[----:B0-----:R-:W-:Y:S01]  /*08c0*/  IMAD.IADD R6, R0, 0x1, R5 ;  /* 0x0000000100067824 */ /* 0x001fe200078e0205 */
[----:B------:R-:W-:-:S04]  /*08d0*/  IADD3 R5, R5, 0x80, RZ ;  /* 0x0000008005057810 */ /* 0x000fc80007ffe0ff */
[----:B------:R-:W-:-:S05]  /*08e0*/  IADD3 R6, P0, R6, c[0x0][0x168], RZ ;  /* 0x00005a0006067a10 */ /* 0x000fca0007f1e0ff */
[----:B------:R-:W-:-:S05]  /*08f0*/  IMAD.X R7, RZ, RZ, c[0x0][0x16c], P0 ;  /* 0x00005b00ff077624 */ /* 0x000fca00000e06ff */
[----:B------:R0:W-:Y:S03]  /*0900*/  STG.E.U8 [R6.64], R13 ;  /* 0x0000000d06007986 */ /* 0x0001e6000c101104 */
.L_x_6112:
        /* <DEDUP_REMOVED lines=8> */
.L_x_6113:
[----:B------:R-:W-:Y:S05]  /*0990*/  BSYNC B1 ;  /* 0x0000000000017941 */ /* 0x000fea0003800000 */
.L_x_6109:
[----:B------:R-:W-:-:S13]  /*09a0*/  ISETP.GE.AND P0, PT, R5, R2, PT ;  /* 0x000000020500720c */ /* 0x000fda0003f06270 */
[----:B0-----:R-:W-:Y:S01]  /*09b0*/  @!P0 IMAD.IADD R6, R0, 0x1, R5 ;  /* 0x0000000100068824 */ /* 0x001fe200078e0205 */
[----:B------:R-:W-:-:S04]  /*09c0*/  @!P0 IADD3 R5, R5, 0x80, RZ ;  /* 0x0000008005058810 */ /* 0x000fc80007ffe0ff */
[----:B------:R-:W-:-:S05]  /*09d0*/  @!P0 IADD3 R6, P1, R6, c[0x0][0x168], RZ ;  /* 0x00005a0006068a10 */ /* 0x000fca0007f3e0ff */
[----:B------:R-:W-:-:S05]  /*09e0*/  @!P0 IMAD.X R7, RZ, RZ, c[0x0][0x16c], P1 ;  /* 0x00005b00ff078624 */ /* 0x000fca00008e06ff */
[----:B------:R0:W-:Y:S03]  /*09f0*/  @!P0 STG.E.U8 [R6.64], R25 ;  /* 0x0000001906008986 */ /* 0x0001e6000c101104 */
.L_x_6114:
[----:B------:R-:W-:Y:S05]  /*0a00*/  BSYNC B0 ;  /* 0x0000000000007941 */ /* 0x000fea0003800000 */
.L_x_6108:
[----:B------:R-:W-:Y:S01]  /*0a10*/  WARPSYNC 0xffffffff ;  /* 0xffffffff00007948 */ /* 0x000fe20003800000 */
[----:B------:R-:W-:-:S13]  /*0a20*/  ISETP.GE.AND P0, PT, R5, R2, PT ;  /* 0x000000020500720c */ /* 0x000fda0003f06270 */
[----:B------:R-:W-:Y:S05]  /*0a30*/  @P0 EXIT ;  /* 0x000000000000094d */ /* 0x000fea0003800000 */
[----:B------:R-:W-:-:S05]  /*0a40*/  IMAD.IADD R5, R0, 0x1, R5 ;  /* 0x0000000100057824 */ /* 0x000fca00078e0205 */
[----:B------:R-:W-:-:S05]  /*0a50*/  IADD3 R4, P0, R5, c[0x0][0x168], RZ ;  /* 0x00005a0005047a10 */ /* 0x000fca0007f1e0ff */
[----:B------:R-:W-:-:S05]  /*0a60*/  IMAD.X R5, RZ, RZ, c[0x0][0x16c], P0 ;  /* 0x00005b00ff057624 */ /* 0x000fca00000e06ff */
[----:B------:R-:W-:Y:S01]  /*0a70*/  STG.E.U8 [R4.64], R3 ;  /* 0x0000000304007986 */ /* 0x000fe2000c101104 */
[----:B------:R-:W-:Y:S05]  /*0a80*/  EXIT ;  /* 0x000000000000794d */ /* 0x000fea0003800000 */
.L_x_6115:
        /* <DEDUP_REMOVED lines=15> */
.L_x_25100:


//--------------------- .text._ZN2at6native29vectorized_elementwise_kernelILi4ENS0_13AUnaryFunctorIaaaNS0_17BitwiseXorFunctorIaEEEESt5arrayIPcLm2EEEEviT0_T1_ --------------------------
	.section	.text._ZN2at6native29vectorized_elementwise_kernelILi4ENS0_13AUnaryFunctorIaaaNS0_17BitwiseXorFunctorIaEEEESt5arrayIPcLm2EEEEviT0_T1_,"ax",@progbits
	.sectioninfo	@"SHI_REGISTERS=28"
	.align	128
        .global         _ZN2at6native29vectorized_elementwise_kernelILi4ENS0_13AUnaryFunctorIaaaNS0_17BitwiseXorFunctorIaEEEESt5arrayIPcLm2EEEEviT0_T1_
        .type           _ZN2at6native29vectorized_elementwise_kernelILi4ENS0_13AUnaryFunctorIaaaNS0_17BitwiseXorFunctorIaEEEESt5arrayIPcLm2EEEEviT0_T1_,@function
        .size           _ZN2at6native29vectorized_elementwise_kernelILi4ENS0_13AUnaryFunctorIaaaNS0_17BitwiseXorFunctorIaEEEESt5arrayIPcLm2EEEEviT0_T1_,(.L_x_25101 - _ZN2at6native29vectorized_elementwise_kernelILi4ENS0_13AUnaryFunctorIaaaNS0_17BitwiseXorFunctorIaEEEESt5arrayIPcLm2EEEEviT0_T1_)
        .other          _ZN2at6native29vectorized_elementwise_kernelILi4ENS0_13AUnaryFunctorIaaaNS0_17BitwiseXorFunctorIaEEEESt5arrayIPcLm2EEEEviT0_T1_,@"STO_CUDA_ENTRY STV_DEFAULT"
_ZN2at6native29vectorized_elementwise_kernelILi4ENS0_13AUnaryFunctorIaaaNS0_17BitwiseXorFunctorIaEEEESt5arrayIPcLm2EEEEviT0_T1_:
.text._ZN2at6native29vectorized_elementwise_kernelILi4ENS0_13AUnaryFunctorIaaaNS0_17BitwiseXorFunctorIaEEEESt5arrayIPcLm2EEEEviT0_T1_:
        /* <DEDUP_REMOVED lines=13> */
[----:B------:R-:W3:Y:S01]  /*00d0*/  LDG.E R11, [R6.64+0x200] ;  /* 0x00020004060b7981 */ /* 0x000ee2000c1e1900 */
[C---:B--2---:R-:W-:Y:S02]  /*00e0*/  PRMT R2, R10.reuse, 0x7770, RZ ;  /* 0x000077700a027816 */ /* 0x044fe400000000ff */
[----:B------:R-:W-:Y:S02]  /*00f0*/  PRMT R3, R10, 0x7771, RZ ;  /* 0x000077710a037816 */ /* 0x000fe400000000ff */
[----:B------:R-:W-:Y:S02]  /*0100*/  LOP3.LUT R2, R2, UR6, RZ, 0x3c, !PT ;  /* 0x0000000602027c12 */ /* 0x000fe4000f8e3cff */
[----:B------:R-:W-:-:S02]  /*0110*/  LOP3.LUT R3, R3, UR6, RZ, 0x3c, !PT ;  /* 0x0000000603037c12 */ /* 0x000fc4000f8e3cff */
[C---:B---3--:R-:W-:Y:S02]  /*0120*/  PRMT R4, R11.reuse, 0x7770, RZ ;  /* 0x000077700b047816 */ /* 0x048fe400000000ff */
[----:B------:R-:W-:Y:S02]  /*0130*/  PRMT R8, R11, 0x7771, RZ ;  /* 0x000077710b087816 */ /* 0x000fe400000000ff */
[----:B------:R-:W-:Y:S02]  /*0140*/  PRMT R13, R3, 0x7604, R2 ;  /* 0x00007604030d7816 */ /* 0x000fe40000000002 */
[----:B------:R-:W-:Y:S02]  /*0150*/  LOP3.LUT R9, R4, UR6, RZ, 0x3c, !PT ;  /* 0x0000000604097c12 */ /* 0x000fe4000f8e3cff */
[----:B------:R-:W-:Y:S02]  /*0160*/  IADD3 R2, P0, R0, c[0x0][0x168], RZ ;  /* 0x00005a0000027a10 */ /* 0x000fe40007f1e0ff */
[----:B------:R-:W-:-:S02]  /*0170*/  PRMT R0, R10, 0x7772, RZ ;  /* 0x000077720a007816 */ /* 0x000fc400000000ff */
[----:B------:R-:W-:Y:S01]  /*0180*/  PRMT R4, R11, 0x7772, RZ ;  /* 0x000077720b047816 */ /* 0x000fe200000000ff */
[----:B------:R-:W-:Y:S01]  /*0190*/  IMAD.X R3, RZ, RZ, c[0x0][0x16c], P0 ;  /* 0x00005b00ff037624 */ /* 0x000fe200000e06ff */
[----:B------:R-:W-:Y:S02]  /*01a0*/  LOP3.LUT R8, R8, UR6, RZ, 0x3c, !PT ;  /* 0x0000000608087c12 */ /* 0x000fe4000f8e3cff */
[----:B------:R-:W-:Y:S01]  /*01b0*/  LOP3.LUT R6, R0, UR6, RZ, 0x3c, !PT ;  /* 0x0000000600067c12 */ /* 0x000fe2000f8e3cff */
[----:B------:R-:W-:Y:S01]  /*01c0*/  IMAD.WIDE R2, R5, 0x4, R2 ;  /* 0x0000000405027825 */ /* 0x000fe200078e0202 */
[----:B------:R-:W-:Y:S02]  /*01d0*/  LOP3.LUT R7, R4, UR6, RZ, 0x3c, !PT ;  /* 0x0000000604077c12 */ /* 0x000fe4000f8e3cff */
[----:B------:R-:W-:Y:S02]  /*01e0*/  PRMT R8, R8, 0x7604, R9 ;  /* 0x0000760408087816 */ /* 0x000fe40000000009 */
[----:B------:R-:W-:-:S02]  /*01f0*/  PRMT R0, R10, 0x7773, RZ ;  /* 0x000077730a007816 */ /* 0x000fc400000000ff */
[----:B------:R-:W-:Y:S02]  /*0200*/  PRMT R4, R11, 0x7773, RZ ;  /* 0x000077730b047816 */ /* 0x000fe400000000ff */
[----:B------:R-:W-:Y:S02]  /*0210*/  PRMT R13, R6, 0x7054, R13 ;  /* 0x00007054060d7816 */ /* 0x000fe4000000000d */
[----:B------:R-:W-:Y:S02]  /*0220*/  PRMT R7, R7, 0x7054, R8 ;  /* 0x0000705407077816 */ /* 0x000fe40000000008 */
[----:B------:R-:W-:Y:S02]  /*0230*/  LOP3.LUT R0, R0, UR6, RZ, 0x3c, !PT ;  /* 0x0000000600007c12 */ /* 0x000fe4000f8e3cff */
[----:B------:R-:W-:Y:S02]  /*0240*/  LOP3.LUT R4, R4, UR6, RZ, 0x3c, !PT ;  /* 0x0000000604047c12 */ /* 0x000fe4000f8e3cff */
[----:B------:R-:W-:-:S02]  /*0250*/  PRMT R13, R0, 0x654, R13 ;  /* 0x00000654000d7816 */ /* 0x000fc4000000000d */
[----:B------:R-:W-:-:S03]  /*0260*/  PRMT R7, R4, 0x654, R7 ;  /* 0x0000065404077816 */ /* 0x000fc60000000007 */
[----:B------:R-:W-:Y:S04]  /*0270*/  STG.E [R2.64], R13 ;  /* 0x0000000d02007986 */ /* 0x000fe8000c101904 */
[----:B------:R-:W-:Y:S01]  /*0280*/  STG.E [R2.64+0x200], R7 ;  /* 0x0002000702007986 */ /* 0x000fe2000c101904 */
[----:B------:R-:W-:Y:S05]  /*0290*/  EXIT ;  /* 0x000000000000794d */ /* 0x000fea0003800000 */
.L_x_6116:
[----:B------:R-:W0:Y:S01]  /*02a0*/  S2R R5, SR_TID.X ;  /* 0x0000000000057919 */ /* 0x000e220000002100 */
[----:B------:R-:W-:Y:S02]  /*02b0*/  PRMT R3, RZ, 0x7610, R3 ;  /* 0x00007610ff037816 */ /* 0x000fe40000000003 */
        /* <DEDUP_REMOVED lines=85> */
.L_x_6119:
[----:B-1----:R-:W-:-:S13]  /*0810*/  ISETP.GE.AND P0, PT, R5, R2, PT ;  /* 0x000000020500720c */ /* 0x002fda0003f06270 */
[----:B------:R-:W-:Y:S05]  /*0820*/  @P0 BRA `(.L_x_6121) ;  /* 0x000000c000000947 */ /* 0x000fea0003800000 */
[----:B0-----:R-:W-:Y:S01]  /*0830*/  IMAD.IADD R6, R0, 0x1, R5 ;  /* 0x0000000100067824 */ /* 0x001fe200078e0205 */
[----:B------:R-:W-:-:S04]  /*0840*/  IADD3 R5, R5, 0x80, RZ ;  /* 0x0000008005057810 */ /* 0x000fc80007ffe0ff */
[----:B------:R-:W-:-:S05]  /*0850*/  IADD3 R6, P0, R6, c[0x0][0x168], RZ ;  /* 0x00005a0006067a10 */ /* 0x000fca0007f1e0ff */
[----:B------:R-:W-:-:S05]  /*0860*/  IMAD.X R7, RZ, RZ, c[0x0][0x16c], P0 ;  /* 0x00005b00ff077624 */ /* 0x000fca00000e06ff */
[----:B------:R0:W-:Y:S03]  /*0870*/  STG.E.U8 [R6.64], R9 ;  /* 0x0000000906007986 */ /* 0x0001e6000c101104 */
.L_x_6120:
[----:B------:R-:W-:-:S13]  /*0880*/  ISETP.GE.AND P0, PT, R5, R2, PT ;  /* 0x000000020500720c */ /* 0x000fda0003f06270 */
[----:B------:R-:W-:Y:S05]  /*0890*/  @P0 BRA `(.L_x_6122) ;  /* 0x000000d000000947 */ /* 0x000fea0003800000 */
[----:B0-----:R-:W-:Y:S01]  /*08a0*/  IMAD.IADD R6, R0, 0x1, R5 ;  /* 0x0000000100067824 */ /* 0x001fe200078e0205 */
[----:B------:R-:W-:-:S04]  /*08b0*/  IADD3 R5, R5, 0x80, RZ ;  /* 0x0000008005057810 */ /* 0x000fc80007ffe0ff */
[----:B------:R-:W-:-:S05]  /*08c0*/  IADD3 R6, P0, R6, c[0x0][0x168], RZ ;  /* 0x00005a0006067a10 */ /* 0x000fca0007f1e0ff */
[----:B------:R-:W-:-:S05]  /*08d0*/  IMAD.X R7, RZ, RZ, c[0x0][0x16c], P0 ;  /* 0x00005b00ff077624 */ /* 0x000fca00000e06ff */
[----:B------:R0:W-:Y:S03]  /*08e0*/  STG.E.U8 [R6.64], R13 ;  /* 0x0000000d06007986 */ /* 0x0001e6000c101104 */
.L_x_6121:
        /* <DEDUP_REMOVED lines=8> */
.L_x_6122:
[----:B------:R-:W-:Y:S05]  /*0970*/  BSYNC B1 ;  /* 0x0000000000017941 */ /* 0x000fea0003800000 */
.L_x_6118:
[----:B------:R-:W-:-:S13]  /*0980*/  ISETP.GE.AND P0, PT, R5, R2, PT ;  /* 0x000000020500720c */ /* 0x000fda0003f06270 */
[----:B0-----:R-:W-:Y:S01]  /*0990*/  @!P0 IMAD.IADD R6, R0, 0x1, R5 ;  /* 0x0000000100068824 */ /* 0x001fe200078e0205 */
[----:B------:R-:W-:-:S04]  /*09a0*/  @!P0 IADD3 R5, R5, 0x80, RZ ;  /* 0x0000008005058810 */ /* 0x000fc80007ffe0ff */
[----:B------:R-:W-:-:S05]  /*09b0*/  @!P0 IADD3 R6, P1, R6, c[0x0][0x168], RZ ;  /* 0x00005a0006068a10 */ /* 0x000fca0007f3e0ff */
[----:B------:R-:W-:-:S05]  /*09c0*/  @!P0 IMAD.X R7, RZ, RZ, c[0x0][0x16c], P1 ;  /* 0x00005b00ff078624 */ /* 0x000fca00008e06ff */
[----:B------:R0:W-:Y:S03]  /*09d0*/  @!P0 STG.E.U8 [R6.64], R25 ;  /* 0x0000001906008986 */ /* 0x0001e6000c101104 */
.L_x_6123:
[----:B------:R-:W-:Y:S05]  /*09e0*/  BSYNC B0 ;  /* 0x0000000000007941 */ /* 0x000fea0003800000 */
.L_x_6117:
        /* <DEDUP_REMOVED lines=8> */
.L_x_6124:
        /* <DEDUP_REMOVED lines=9> */
.L_x_25101:


//--------------------- .text._ZN2at6native29vectorized_elementwise_kernelILi8ENS0_13AUnaryFunctorIaaaNS0_17BitwiseXorFunctorIaEEEESt5arrayIPcLm2EEEEviT0_T1_ --------------------------
	.section	.text._ZN2at6native29vectorized_elementwise_kernelILi8ENS0_13AUnaryFunctorIaaaNS0_17BitwiseXorFunctorIaEEEESt5arrayIPcLm2EEEEviT0_T1_,"ax",@progbits
	.sectioninfo	@"SHI_REGISTERS=4"
	.align	128
        .global         _ZN2at6native29vectorized_elementwise_kernelILi8ENS0_13AUnaryFunctorIaaaNS0_17BitwiseXorFunctorIaEEEESt5arrayIPcLm2EEEEviT0_T1_
        .type           _ZN2at6native29vectorized_elementwise_kernelILi8ENS0_13AUnaryFunctorIaaaNS0_17BitwiseXorFunctorIaEEEESt5arrayIPcLm2EEEEviT0_T1_,@function
        .size           _ZN2at6native29vectorized_elementwise_kernelILi8ENS0_13AUnaryFunctorIaaaNS0_17BitwiseXorFunctorIaEEEESt5arrayIPcLm2EEEEviT0_T1_,(.L_x_25102 - _ZN2at6native29vectorized_elementwise_kernelILi8ENS0_13AUnaryFunctorIaaaNS0_17BitwiseXorFunctorIaEEEESt5arrayIPcLm2EEEEviT0_T1_)
        .other          _ZN2at6native29vectorized_elementwise_kernelILi8ENS0_13AUnaryFunctorIaaaNS0_17BitwiseXorFunctorIaEEEESt5arrayIPcLm2EEEEviT0_T1_,@"STO_CUDA_ENTRY STV_DEFAULT"
_ZN2at6native29vectorized_elementwise_kernelILi8ENS0_13AUnaryFunctorIaaaNS0_17BitwiseXorFunctorIaEEEESt5arrayIPcLm2EEEEviT0_T1_:
.text._ZN2at6native29vectorized_elementwise_kernelILi8ENS0_13AUnaryFunctorIaaaNS0_17BitwiseXorFunctorIaEEEESt5arrayIPcLm2EEEEviT0_T1_:
[----:B------:R-:W-:Y:S02]  /*0000*/  MOV R1, c[0x0][0x28] ;  /* 0x00000a0000017a02 */ /* 0x000fe40000000f00 */
[----:B------:R-:W-:Y:S05]  /*0010*/  EXIT ;  /* 0x000000000000794d */ /* 0x000fea0003800000 */
.L_x_6125:
        /* <DEDUP_REMOVED lines=14> */
.L_x_25102:


//--------------------- .text._ZN2at6native18elementwise_kernelILi128ELi4EZNS0_15gpu_kernel_implINS0_13BinaryFunctorIaaaNS0_17BitwiseXorFunctorIaEEEEEEvRNS_18TensorIteratorBaseERKT_EUliE_EEviT1_ --------------------------
	.section	.text._ZN2at6native18elementwise_kernelILi128ELi4EZNS0_15gpu_kernel_implINS0_13BinaryFunctorIaaaNS0_17BitwiseXorFunctorIaEEEEEEvRNS_18TensorIteratorBaseERKT_EUliE_EEviT1_,"ax",@progbits
	.sectioninfo	@"SHI_REGISTERS=26"
	.align	128
        .global         _ZN2at6native18elementwise_kernelILi128ELi4EZNS0_15gpu_kernel_implINS0_13BinaryFunctorIaaaNS0_17BitwiseXorFunctorIaEEEEEEvRNS_18TensorIteratorBaseERKT_EUliE_EEviT1_
        .type           _ZN2at6native18elementwise_kernelILi128ELi4EZNS0_15gpu_kernel_implINS0_13BinaryFunctorIaaaNS0_17BitwiseXorFunctorIaEEEEEEvRNS_18TensorIteratorBaseERKT_EUliE_EEviT1_,@function
        .size           _ZN2at6native18elementwise_kernelILi128ELi4EZNS0_15gpu_kernel_implINS0_13BinaryFunctorIaaaNS0_17BitwiseXorFunctorIaEEEEEEvRNS_18TensorIteratorBaseERKT_EUliE_EEviT1_,(.L_x_25103 - _ZN2at6native18elementwise_kernelILi128ELi4EZNS0_15gpu_kernel_implINS0_13BinaryFunctorIaaaNS0_17BitwiseXorFunctorIaEEEEEEvRNS_18TensorIteratorBaseERKT_EUliE_EEviT1_)
        .other          _ZN2at6native18elementwise_kernelILi128ELi4EZNS0_15gpu_kernel_implINS0_13BinaryFunctorIaaaNS0_17BitwiseXorFunctorIaEEEEEEvRNS_18TensorIteratorBaseERKT_EUliE_EEviT1_,@"STO_CUDA_ENTRY STV_DEFAULT"
_ZN2at6native18elementwise_kernelILi128ELi4EZNS0_15gpu_kernel_implINS0_13BinaryFunctorIaaaNS0_17BitwiseXorFunctorIaEEEEEEvRNS_18TensorIteratorBaseERKT_EUliE_EEviT1_:
.text._ZN2at6native18elementwise_kernelILi128ELi4EZNS0_15gpu_kernel_implINS0_13BinaryFunctorIaaaNS0_17BitwiseXorFunctorIaEEEEEEvRNS_18TensorIteratorBaseERKT_EUliE_EEviT1_:
        /* <DEDUP_REMOVED lines=263> */
.L_x_6128:
        /* <DEDUP_REMOVED lines=18> */
.L_x_6132:
[----:B------:R0:W5:Y:S01]  /*1190*/  LDG.E.U8 R23, [R2.64] ;  /* 0x0000002402177981 */ /* 0x000162000c1e1100 */
[----:B------:R-:W-:Y:S05]  /*11a0*/  BRA `(.L_x_6134) ;  /* 0x00000d8000007947 */ /* 0x000fea0003800000 */
.L_x_6131:
        /* <DEDUP_REMOVED lines=8> */
.L_x_6136:
[----:B------:R0:W5:Y:S01]  /*1230*/  LDG.E.U8 R23, [R2.64] ;  /* 0x0000002402177981 */ /* 0x000162000c1e1100 */
[----:B------:R-:W-:Y:S05]  /*1240*/  BRA `(.L_x_6134) ;  /* 0x00000ce000007947 */ /* 0x000fea0003800000 */
.L_x_6135:
[----:B------:R0:W5:Y:S01]  /*1250*/  LDG.E.U16 R23, [R2.64] ;  /* 0x0000002402177981 */ /* 0x000162000c1e1500 */
[----:B------:R-:W-:Y:S05]  /*1260*/  BRA `(.L_x_6134) ;  /* 0x00000cc000007947 */ /* 0x000fea0003800000 */
.L_x_6130:
        /* <DEDUP_REMOVED lines=9> */
.L_x_6138:
[----:B------:R-:W2:Y:S02]  /*1300*/  LDG.E.U16 R0, [R2.64] ;  /* 0x0000002402007981 */ /* 0x000ea4000c1e1500 */
[----:B--2---:R-:W-:-:S06]  /*1310*/  HADD2.F32 R0, -RZ, R0.H0_H0 ;  /* 0x20000000ff007230 */ /* 0x004fcc0000004100 */
[----:B------:R-:W0:Y:S02]  /*1320*/  F2I.FTZ.TRUNC.NTZ R0, R0 ;  /* 0x0000000000007305 */ /* 0x000e24000021f100 */
[----:B0-----:R-:W-:Y:S01]  /*1330*/  PRMT R23, R0, 0x7610, R23 ;  /* 0x0000761000177816 */ /* 0x001fe20000000017 */
[----:B------:R-:W-:Y:S05]  /*1340*/  BRA `(.L_x_6134) ;  /* 0x00000be000007947 */ /* 0x000fea0003800000 */
.L_x_6137:
        /* <DEDUP_REMOVED lines=9> */
.L_x_6140:
[----:B------:R-:W2:Y:S02]  /*13e0*/  LDG.E.U16 R2, [R2.64] ;  /* 0x0000002402027981 */ /* 0x000ea4000c1e1500 */
[----:B--2---:R-:W-:-:S06]  /*13f0*/  HADD2.F32 R0, -RZ, R2.H0_H0 ;  /* 0x20000002ff007230 */ /* 0x004fcc0000004100 */
[----:B------:R-:W0:Y:S02]  /*1400*/  F2I.FTZ.TRUNC.NTZ R0, R0 ;  /* 0x0000000000007305 */ /* 0x000e24000021f100 */
[----:B0-----:R-:W-:Y:S01]  /*1410*/  PRMT R23, R0, 0x7610, R23 ;  /* 0x0000761000177816 */ /* 0x001fe20000000017 */
[----:B------:R-:W-:Y:S05]  /*1420*/  BRA `(.L_x_6134) ;  /* 0x00000b0000007947 */ /* 0x000fea0003800000 */
.L_x_6139:
[----:B------:R-:W2:Y:S02]  /*1430*/  LDG.E.64 R2, [R2.64] ;  /* 0x0000002402027981 */ /* 0x000ea4000c1e1b00 */
[----:B--2---:R0:W1:Y:S01]  /*1440*/  F2I.F64.TRUNC R23, R2 ;  /* 0x0000000200177311 */ /* 0x004062000030d100 */
[----:B------:R-:W-:Y:S05]  /*1450*/  BRA `(.L_x_6134) ;  /* 0x00000ad000007947 */ /* 0x000fea0003800000 */
.L_x_6129:
        /* <DEDUP_REMOVED lines=12> */
.L_x_6143:
[----:B------:R-:W2:Y:S02]  /*1520*/  LDG.E.64 R2, [R2.64] ;  /* 0x0000002402027981 */ /* 0x000ea4000c1e1b00 */
[----:B--2---:R0:W1:Y:S01]  /*1530*/  F2I.F64.TRUNC R23, R2 ;  /* 0x0000000200177311 */ /* 0x004062000030d100 */
[----:B------:R-:W-:Y:S05]  /*1540*/  BRA `(.L_x_6134) ;  /* 0x000009e000007947 */ /* 0x000fea0003800000 */
.L_x_6142:
        /* <DEDUP_REMOVED lines=28> */
.L_x_6145:
        /* <DEDUP_REMOVED lines=15> */
.L_x_6144:
[----:B------:R-:W2:Y:S02]  /*1800*/  LDG.E.U16 R0, [R2.64] ;  /* 0x0000002402007981 */ /* 0x000ea4000c1e1500 */
[----:B--2---:R-:W-:-:S06]  /*1810*/  PRMT R0, RZ, 0x5410, R0 ;  /* 0x00005410ff007816 */ /* 0x004fcc0000000000 */
[----:B------:R-:W0:Y:S02]  /*1820*/  F2I.FTZ.TRUNC.NTZ R0, R0 ;  /* 0x0000000000007305 */ /* 0x000e24000021f100 */
[----:B0-----:R-:W-:Y:S01]  /*1830*/  PRMT R23, R0, 0x7610, R23 ;  /* 0x0000761000177816 */ /* 0x001fe20000000017 */
[----:B------:R-:W-:Y:S05]  /*1840*/  BRA `(.L_x_6134) ;  /* 0x000006e000007947 */ /* 0x000fea0003800000 */
.L_x_6141:
        /* <DEDUP_REMOVED lines=10> */
.L_x_6148:
        /* <DEDUP_REMOVED lines=21> */
.L_x_6152:
[----:B------:R-:W-:Y:S05]  /*1a40*/  BSYNC B1 ;  /* 0x0000000000017941 */ /* 0x000fea0003800000 */
.L_x_6151:
[----:B------:R-:W-:Y:S01]  /*1a50*/  LEA R3, R0, 0x3b800000, 0x17 ;  /* 0x3b80000000037811 */ /* 0x000fe200078eb8ff */
[----:B------:R-:W-:-:S05]  /*1a60*/  IMAD.SHL.U32 R0, R2, 0x100000, RZ ;  /* 0x0010000002007824 */ /* 0x000fca00078e00ff */
[----:B------:R-:W-:Y:S02]  /*1a70*/  LOP3.LUT R0, R3, R0, R4, 0xfe, !PT ;  /* 0x0000000003007212 */ /* 0x000fe400078efe04 */
.L_x_6150:
[----:B------:R-:W-:Y:S05]  /*1a80*/  BSYNC B0 ;  /* 0x0000000000007941 */ /* 0x000fea0003800000 */
.L_x_6149:
[----:B------:R-:W0:Y:S02]  /*1a90*/  F2I.FTZ.TRUNC.NTZ R0, R0 ;  /* 0x0000000000007305 */ /* 0x000e24000021f100 */
[----:B0-----:R-:W-:Y:S01]  /*1aa0*/  PRMT R23, R0, 0x7610, R23 ;  /* 0x0000761000177816 */ /* 0x001fe20000000017 */
[----:B------:R-:W-:Y:S05]  /*1ab0*/  BRA `(.L_x_6134) ;  /* 0x0000047000007947 */ /* 0x000fea0003800000 */
.L_x_6147:
        /* <DEDUP_REMOVED lines=21> */
.L_x_6156:
[----:B------:R-:W-:Y:S05]  /*1c10*/  BSYNC B1 ;  /* 0x0000000000017941 */ /* 0x000fea0003800000 */
.L_x_6155:
[----:B------:R-:W-:Y:S01]  /*1c20*/  LEA R3, R0, 0x37800000, 0x17 ;  /* 0x3780000000037811 */ /* 0x000fe200078eb8ff */
[----:B------:R-:W-:-:S05]  /*1c30*/  IMAD.SHL.U32 R0, R2, 0x200000, RZ ;  /* 0x0020000002007824 */ /* 0x000fca00078e00ff */
[----:B------:R-:W-:Y:S02]  /*1c40*/  LOP3.LUT R0, R3, R0, R4, 0xfe, !PT ;  /* 0x0000000003007212 */ /* 0x000fe400078efe04 */
.L_x_6154:
[----:B------:R-:W-:Y:S05]  /*1c50*/  BSYNC B0 ;  /* 0x0000000000007941 */ /* 0x000fea0003800000 */
.L_x_6153:
[----:B------:R-:W0:Y:S02]  /*1c60*/  F2I.FTZ.TRUNC.NTZ R0, R0 ;  /* 0x0000000000007305 */ /* 0x000e24000021f100 */
[----:B0-----:R-:W-:Y:S01]  /*1c70*/  PRMT R23, R0, 0x7610, R23 ;  /* 0x0000761000177816 */ /* 0x001fe20000000017 */
[----:B------:R-:W-:Y:S05]  /*1c80*/  BRA `(.L_x_6134) ;  /* 0x000002a000007947 */ /* 0x000fea0003800000 */
.L_x_6146:
        /* <DEDUP_REMOVED lines=14> */
.L_x_6160:
[----:B------:R-:W-:Y:S05]  /*1d70*/  BSYNC B0 ;  /* 0x0000000000007941 */ /* 0x000fea0003800000 */
.L_x_6159:
[----:B------:R-:W0:Y:S02]  /*1d80*/  F2I.FTZ.TRUNC.NTZ R0, R0 ;  /* 0x0000000000007305 */ /* 0x000e24000021f100 */
[----:B0-----:R-:W-:Y:S01]  /*1d90*/  PRMT R23, R0, 0x7610, R23 ;  /* 0x0000761000177816 */ /* 0x001fe20000000017 */
[----:B------:R-:W-:Y:S05]  /*1da0*/  BRA `(.L_x_6134) ;  /* 0x0000018000007947 */ /* 0x000fea0003800000 */
.L_x_6133:
        /* <DEDUP_REMOVED lines=21> */
.L_x_6158:
[----:B------:R0:W5:Y:S01]  /*1f00*/  LDG.E.U8 R23, [R2.64] ;  /* 0x0000002402177981 */ /* 0x000162000c1e1100 */
[----:B------:R-:W-:Y:S05]  /*1f10*/  BRA `(.L_x_6134) ;  /* 0x0000001000007947 */ /* 0x000fea0003800000 */
.L_x_6157:
[----:B------:R0:W5:Y:S02]  /*1f20*/  LDG.E.U8 R23, [R2.64] ;  /* 0x0000002402177981 */ /* 0x000164000c1e1100 */
.L_x_6134:
        /* <DEDUP_REMOVED lines=16> */
.L_x_6164:
[----:B------:R0:W5:Y:S01]  /*2030*/  LDG.E.U8 R0, [R2.64] ;  /* 0x0000002402007981 */ /* 0x000162000c1e1100 */
[----:B------:R-:W-:Y:S05]  /*2040*/  BRA `(.L_x_6166) ;  /* 0x00000d7000007947 */ /* 0x000fea0003800000 */
.L_x_6163:
        /* <DEDUP_REMOVED lines=8> */
.L_x_6168:
[----:B------:R0:W5:Y:S01]  /*20d0*/  LDG.E.U8 R0, [R2.64] ;  /* 0x0000002402007981 */ /* 0x000162000c1e1100 */
[----:B------:R-:W-:Y:S05]  /*20e0*/  BRA `(.L_x_6166) ;  /* 0x00000cd000007947 */ /* 0x000fea0003800000 */
.L_x_6167:
[----:B------:R0:W5:Y:S01]  /*20f0*/  LDG.E.U16 R0, [R2.64] ;  /* 0x0000002402007981 */ /* 0x000162000c1e1500 */
[----:B------:R-:W-:Y:S05]  /*2100*/  BRA `(.L_x_6166) ;  /* 0x00000cb000007947 */ /* 0x000fea0003800000 */
.L_x_6162:
        /* <DEDUP_REMOVED lines=9> */
.L_x_6170:
[----:B------:R-:W2:Y:S02]  /*21a0*/  LDG.E.U16 R4, [R2.64] ;  /* 0x0000002402047981 */ /* 0x000ea4000c1e1500 */
[----:B--2---:R-:W-:-:S06]  /*21b0*/  HADD2.F32 R4, -RZ, R4.H0_H0 ;  /* 0x20000004ff047230 */ /* 0x004fcc0000004100 */
[----:B------:R-:W0:Y:S02]  /*21c0*/  F2I.FTZ.TRUNC.NTZ R4, R4 ;  /* 0x0000000400047305 */ /* 0x000e24000021f100 */
[----:B0-----:R-:W-:Y:S01]  /*21d0*/  PRMT R0, R4, 0x7610, R0 ;  /* 0x0000761004007816 */ /* 0x001fe20000000000 */
[----:B------:R-:W-:Y:S05]  /*21e0*/  BRA `(.L_x_6166) ;  /* 0x00000bd000007947 */ /* 0x000fea0003800000 */
.L_x_6169:
        /* <DEDUP_REMOVED lines=9> */
.L_x_6172:
[----:B------:R-:W2:Y:S02]  /*2280*/  LDG.E.U16 R2, [R2.64] ;  /* 0x0000002402027981 */ /* 0x000ea4000c1e1500 */
[----:B--2---:R-:W-:-:S06]  /*2290*/  HADD2.F32 R4, -RZ, R2.H0_H0 ;  /* 0x20000002ff047230 */ /* 0x004fcc0000004100 */
[----:B------:R-:W0:Y:S02]  /*22a0*/  F2I.FTZ.TRUNC.NTZ R4, R4 ;  /* 0x0000000400047305 */ /* 0x000e24000021f100 */
[----:B0-----:R-:W-:Y:S01]  /*22b0*/  PRMT R0, R4, 0x7610, R0 ;  /* 0x0000761004007816 */ /* 0x001fe20000000000 */
[----:B------:R-:W-:Y:S05]  /*22c0*/  BRA `(.L_x_6166) ;  /* 0x00000af000007947 */ /* 0x000fea0003800000 */
.L_x_6171:
[----:B------:R-:W2:Y:S02]  /*22d0*/  LDG.E.64 R2, [R2.64] ;  /* 0x0000002402027981 */ /* 0x000ea4000c1e1b00 */
[----:B--2---:R0:W2:Y:S01]  /*22e0*/  F2I.F64.TRUNC R0, R2 ;  /* 0x0000000200007311 */ /* 0x0040a2000030d100 */
[----:B------:R-:W-:Y:S05]  /*22f0*/  BRA `(.L_x_6166) ;  /* 0x00000ac000007947 */ /* 0x000fea0003800000 */
.L_x_6161:
        /* <DEDUP_REMOVED lines=12> */
.L_x_6175:
[----:B------:R-:W2:Y:S02]  /*23c0*/  LDG.E.64 R2, [R2.64] ;  /* 0x0000002402027981 */ /* 0x000ea4000c1e1b00 */
[----:B--2---:R0:W2:Y:S01]  /*23d0*/  F2I.F64.TRUNC R0, R2 ;  /* 0x0000000200007311 */ /* 0x0040a2000030d100 */
[----:B------:R-:W-:Y:S05]  /*23e0*/  BRA `(.L_x_6166) ;  /* 0x000009d000007947 */ /* 0x000fea0003800000 */
.L_x_6174:
        /* <DEDUP_REMOVED lines=28> */
.L_x_6177:
        /* <DEDUP_REMOVED lines=15> */
.L_x_6176:
[----:B------:R-:W2:Y:S02]  /*26a0*/  LDG.E.U16 R2, [R2.64] ;  /* 0x0000002402027981 */ /* 0x000ea4000c1e1500 */
[----:B--2---:R-:W-:-:S04]  /*26b0*/  PRMT R2, RZ, 0x5410, R2 ;  /* 0x00005410ff027816 */ /* 0x004fc80000000002 */
[----:B------:R0:W2:Y:S01]  /*26c0*/  F2I.FTZ.TRUNC.NTZ R0, R2 ;  /* 0x0000000200007305 */ /* 0x0000a2000021f100 */
[----:B------:R-:W-:Y:S05]  /*26d0*/  BRA `(.L_x_6166) ;  /* 0x000006e000007947 */ /* 0x000fea0003800000 */
.L_x_6173:
        /* <DEDUP_REMOVED lines=10> */
.L_x_6180:
        /* <DEDUP_REMOVED lines=21> */
.L_x_6184:
[----:B------:R-:W-:Y:S05]  /*28d0*/  BSYNC B1 ;  /* 0x0000000000017941 */ /* 0x000fea0003800000 */
.L_x_6183:
[----:B------:R-:W-:Y:S01]  /*28e0*/  IMAD.SHL.U32 R2, R2, 0x100000, RZ ;  /* 0x0010000002027824 */ /* 0x000fe200078e00ff */
[----:B------:R-:W-:-:S04]  /*28f0*/  LEA R3, R0, 0x3b800000, 0x17 ;  /* 0x3b80000000037811 */ /* 0x000fc800078eb8ff */
[----:B------:R-:W-:Y:S02]  /*2900*/  LOP3.LUT R4, R3, R2, R4, 0xfe, !PT ;  /* 0x0000000203047212 */ /* 0x000fe400078efe04 */
.L_x_6182:
[----:B------:R-:W-:Y:S05]  /*2910*/  BSYNC B0 ;  /* 0x0000000000007941 */ /* 0x000fea0003800000 */
.L_x_6181:
[----:B------:R-:W0:Y:S02]  /*2920*/  F2I.FTZ.TRUNC.NTZ R4, R4 ;  /* 0x0000000400047305 */ /* 0x000e24000021f100 */
[----:B0-----:R-:W-:Y:S01]  /*2930*/  PRMT R0, R4, 0x7610, R0 ;  /* 0x0000761004007816 */ /* 0x001fe20000000000 */
[----:B------:R-:W-:Y:S05]  /*2940*/  BRA `(.L_x_6166) ;  /* 0x0000047000007947 */ /* 0x000fea0003800000 */
.L_x_6179:
        /* <DEDUP_REMOVED lines=21> */
.L_x_6188:
[----:B------:R-:W-:Y:S05]  /*2aa0*/  BSYNC B1 ;  /* 0x0000000000017941 */ /* 0x000fea0003800000 */
.L_x_6187:
[----:B------:R-:W-:Y:S01]  /*2ab0*/  IMAD.SHL.U32 R2, R2, 0x200000, RZ ;  /* 0x0020000002027824 */ /* 0x000fe200078e00ff */
[----:B------:R-:W-:-:S04]  /*2ac0*/  LEA R3, R0, 0x37800000, 0x17 ;  /* 0x3780000000037811 */ /* 0x000fc800078eb8ff */
[----:B------:R-:W-:Y:S02]  /*2ad0*/  LOP3.LUT R4, R3, R2, R4, 0xfe, !PT ;  /* 0x0000000203047212 */ /* 0x000fe400078efe04 */
.L_x_6186:
[----:B------:R-:W-:Y:S05]  /*2ae0*/  BSYNC B0 ;  /* 0x0000000000007941 */ /* 0x000fea0003800000 */
.L_x_6185:
[----:B------:R-:W0:Y:S02]  /*2af0*/  F2I.FTZ.TRUNC.NTZ R4, R4 ;  /* 0x0000000400047305 */ /* 0x000e24000021f100 */
[----:B0-----:R-:W-:Y:S01]  /*2b00*/  PRMT R0, R4, 0x7610, R0 ;  /* 0x0000761004007816 */ /* 0x001fe20000000000 */
[----:B------:R-:W-:Y:S05]  /*2b10*/  BRA `(.L_x_6166) ;  /* 0x000002a000007947 */ /* 0x000fea0003800000 */
.L_x_6178:
        /* <DEDUP_REMOVED lines=14> */
.L_x_6192:
[----:B------:R-:W-:Y:S05]  /*2c00*/  BSYNC B0 ;  /* 0x0000000000007941 */ /* 0x000fea0003800000 */
.L_x_6191:
[----:B------:R-:W0:Y:S02]  /*2c10*/  F2I.FTZ.TRUNC.NTZ R4, R4 ;  /* 0x0000000400047305 */ /* 0x000e24000021f100 */
[----:B0-----:R-:W-:Y:S01]  /*2c20*/  PRMT R0, R4, 0x7610, R0 ;  /* 0x0000761004007816 */ /* 0x001fe20000000000 */
[----:B------:R-:W-:Y:S05]  /*2c30*/  BRA `(.L_x_6166) ;  /* 0x0000018000007947 */ /* 0x000fea0003800000 */
.L_x_6165:
        /* <DEDUP_REMOVED lines=21> */
.L_x_6190:
[----:B------:R0:W5:Y:S01]  /*2d90*/  LDG.E.U8 R0, [R2.64] ;  /* 0x0000002402007981 */ /* 0x000162000c1e1100 */
[----:B------:R-:W-:Y:S05]  /*2da0*/  BRA `(.L_x_6166) ;  /* 0x0000001000007947 */ /* 0x000fea0003800000 */
.L_x_6189:
[----:B------:R0:W5:Y:S02]  /*2db0*/  LDG.E.U8 R0, [R2.64] ;  /* 0x0000002402007981 */ /* 0x000164000c1e1100 */
.L_x_6166:
        /* <DEDUP_REMOVED lines=15> */
.L_x_6196:
[----:B------:R0:W-:Y:S01]  /*2eb0*/  STG.E.U8 [R16.64], R23 ;  /* 0x0000001710007986 */ /* 0x0001e2000c101124 */
[----:B------:R-:W-:Y:S05]  /*2ec0*/  BRA `(.L_x_6198) ;  /* 0x00000e9000007947 */ /* 0x000fea0003800000 */
.L_x_6195:
        /* <DEDUP_REMOVED lines=12> */
.L_x_6200:
[----:B------:R-:W-:-:S04]  /*2f90*/  LOP3.LUT R23, R23, 0xffff, RZ, 0xc0, !PT ;  /* 0x0000ffff17177812 */ /* 0x000fc800078ec0ff */
[----:B------:R-:W-:-:S05]  /*2fa0*/  PRMT R3, R23, 0x8880, RZ ;  /* 0x0000888017037816 */ /* 0x000fca00000000ff */
[----:B------:R0:W-:Y:S01]  /*2fb0*/  STG.E [R16.64], R3 ;  /* 0x0000000310007986 */ /* 0x0001e2000c101924 */
[----:B------:R-:W-:Y:S05]  /*2fc0*/  BRA `(.L_x_6198) ;  /* 0x00000d9000007947 */ /* 0x000fea0003800000 */
.L_x_6199:
[----:B------:R-:W-:-:S04]  /*2fd0*/  PRMT R3, R23, 0x8880, RZ ;  /* 0x0000888017037816 */ /* 0x000fc800000000ff */
[----:B------:R-:W-:-:S05]  /*2fe0*/  PRMT R3, R3, 0x7710, RZ ;  /* 0x0000771003037816 */ /* 0x000fca00000000ff */
[----:B------:R0:W-:Y:S01]  /*2ff0*/  STG.E.U16 [R16.64], R3 ;  /* 0x0000000310007986 */ /* 0x0001e2000c101524 */
[----:B------:R-:W-:Y:S05]  /*3000*/  BRA `(.L_x_6198) ;  /* 0x00000d5000007947 */ /* 0x000fea0003800000 */
.L_x_6194:
        /* <DEDUP_REMOVED lines=9> */
.L_x_6202:
[----:B------:R-:W0:Y:S02]  /*30a0*/  I2F.S8 R0, R23 ;  /* 0x0000001700007306 */ /* 0x000e240000001400 */
[----:B0-----:R-:W-:-:S05]  /*30b0*/  F2FP.PACK_AB R0, RZ, R0 ;  /* 0x00000000ff00723e */ /* 0x001fca00000000ff */
[----:B------:R0:W-:Y:S01]  /*30c0*/  STG.E.U16 [R16.64], R0 ;  /* 0x0000000010007986 */ /* 0x0001e2000c101524 */
[----:B------:R-:W-:Y:S05]  /*30d0*/  BRA `(.L_x_6198) ;  /* 0x00000c8000007947 */ /* 0x000fea0003800000 */
.L_x_6201:
        /* <DEDUP_REMOVED lines=10> */
.L_x_6204:
[----:B------:R-:W0:Y:S02]  /*3180*/  I2F.S8 R23, R23 ;  /* 0x0000001700177306 */ /* 0x000e240000001400 */
[----:B0-----:R-:W-:-:S04]  /*3190*/  F2FP.PACK_AB R3, RZ, R23 ;  /* 0x00000017ff03723e */ /* 0x001fc800000000ff */
[----:B------:R-:W-:-:S05]  /*31a0*/  PRMT R3, R3, 0x5410, RZ ;  /* 0x0000541003037816 */ /* 0x000fca00000000ff */
[----:B------:R0:W-:Y:S01]  /*31b0*/  STG.E [R16.64], R3 ;  /* 0x0000000310007986 */ /* 0x0001e2000c101924 */
[----:B------:R-:W-:Y:S05]  /*31c0*/  BRA `(.L_x_6198) ;  /* 0x00000b9000007947 */ /* 0x000fea0003800000 */
.L_x_6203:
[----:B------:R-:W-:-:S04]  /*31d0*/  PRMT R2, R23, 0x8880, RZ ;  /* 0x0000888017027816 */ /* 0x000fc800000000ff */
[----:B------:R-:W-:-:S06]  /*31e0*/  PRMT R2, R2, 0x7710, RZ ;  /* 0x0000771002027816 */ /* 0x000fcc00000000ff */
[----:B------:R-:W0:Y:S02]  /*31f0*/  I2F.F64.S16 R2, R2 ;  /* 0x0000000200027312 */ /* 0x000e240000101c00 */
[----:B0-----:R0:W-:Y:S01]  /*3200*/  STG.E.64 [R16.64], R2 ;  /* 0x0000000210007986 */ /* 0x0011e2000c101b24 */
[----:B------:R-:W-:Y:S05]  /*3210*/  BRA `(.L_x_6198) ;  /* 0x00000b4000007947 */ /* 0x000fea0003800000 */
.L_x_6193:
        /* <DEDUP_REMOVED lines=12> */
.L_x_6207:
[----:B------:R-:W-:Y:S01]  /*32e0*/  PRMT R4, R23, 0x8880, RZ ;  /* 0x0000888017047816 */ /* 0x000fe200000000ff */
[----:B------:R-:W-:-:S03]  /*32f0*/  CS2R R6, SRZ ;  /* 0x0000000000067805 */ /* 0x000fc6000001ff00 */
[----:B------:R-:W-:-:S06]  /*3300*/  PRMT R4, R4, 0x7710, RZ ;  /* 0x0000771004047816 */ /* 0x000fcc00000000ff */
[----:B------:R-:W0:Y:S02]  /*3310*/  I2F.F64.S16 R4, R4 ;  /* 0x0000000400047312 */ /* 0x000e240000101c00 */
[----:B0-----:R0:W-:Y:S01]  /*3320*/  STG.E.128 [R16.64], R4 ;  /* 0x0000000410007986 */ /* 0x0011e2000c101d24 */
[----:B------:R-:W-:Y:S05]  /*3330*/  BRA `(.L_x_6198) ;  /* 0x00000a2000007947 */ /* 0x000fea0003800000 */
.L_x_6206:
        /* <DEDUP_REMOVED lines=21> */
.L_x_6211:
[----:B------:R-:W-:Y:S05]  /*3490*/  BSYNC B0 ;  /* 0x0000000000007941 */ /* 0x000fea0003800000 */
.L_x_6210:
[----:B------:R-:W-:-:S05]  /*34a0*/  LOP3.LUT R3, R0, R3, RZ, 0xfc, !PT ;  /* 0x0000000300037212 */ /* 0x000fca00078efcff */
[----:B------:R0:W-:Y:S01]  /*34b0*/  STG.E.U8 [R16.64], R3 ;  /* 0x0000000310007986 */ /* 0x0001e2000c101124 */
[----:B------:R-:W-:Y:S05]  /*34c0*/  BRA `(.L_x_6198) ;  /* 0x0000089000007947 */ /* 0x000fea0003800000 */
.L_x_6209:
        /* <DEDUP_REMOVED lines=13> */
.L_x_6213:
[----:B------:R-:W-:Y:S01]  /*35a0*/  IMAD.MOV.U32 R0, RZ, RZ, 0x7f ;  /* 0x0000007fff007424 */ /* 0x000fe200078e00ff */
[----:B------:R-:W-:-:S04]  /*35b0*/  ISETP.GT.U32.AND P0, PT, R2, 0x7f800000, PT ;  /* 0x7f8000000200780c */ /* 0x000fc80003f04070 */
[----:B------:R-:W-:-:S04]  /*35c0*/  SEL R0, R0, 0x7c, P0 ;  /* 0x0000007c00007807 */ /* 0x000fc80000000000 */
.L_x_6214:
[----:B------:R-:W-:Y:S05]  /*35d0*/  BSYNC B0 ;  /* 0x0000000000007941 */ /* 0x000fea0003800000 */
.L_x_6212:
[----:B------:R-:W-:-:S04]  /*35e0*/  LOP3.LUT R2, R23, 0x80000000, RZ, 0xc0, !PT ;  /* 0x8000000017027812 */ /* 0x000fc800078ec0ff */
[----:B------:R-:W-:-:S04]  /*35f0*/  SHF.R.U32.HI R3, RZ, 0x18, R2 ;  /* 0x00000018ff037819 */ /* 0x000fc80000011602 */
[----:B------:R-:W-:-:S05]  /*3600*/  LOP3.LUT R3, R0, R3, RZ, 0xfc, !PT ;  /* 0x0000000300037212 */ /* 0x000fca00078efcff */
[----:B------:R0:W-:Y:S01]  /*3610*/  STG.E.U8 [R16.64], R3 ;  /* 0x0000000310007986 */ /* 0x0001e2000c101124 */
[----:B------:R-:W-:Y:S05]  /*3620*/  BRA `(.L_x_6198) ;  /* 0x0000073000007947 */ /* 0x000fea0003800000 */
.L_x_6208:
[----:B------:R-:W0:Y:S02]  /*3630*/  I2F.S8 R0, R23 ;  /* 0x0000001700007306 */ /* 0x000e240000001400 */
[----:B0-----:R-:W-:-:S05]  /*3640*/  F2FP.BF16.PACK_AB R0, RZ, R0 ;  /* 0x00000000ff00723e */ /* 0x001fca00000010ff */
[----:B------:R0:W-:Y:S01]  /*3650*/  STG.E.U16 [R16.64], R0 ;  /* 0x0000000010007986 */ /* 0x0001e2000c101524 */
[----:B------:R-:W-:Y:S05]  /*3660*/  BRA `(.L_x_6198) ;  /* 0x000006f000007947 */ /* 0x000fea0003800000 */
.L_x_6205:
        /* <DEDUP_REMOVED lines=12> */
.L_x_6217:
        /* <DEDUP_REMOVED lines=17> */
.L_x_6220:
[----:B------:R-:W-:-:S04]  /*3840*/  LOP3.LUT R2, R23, 0x80000000, RZ, 0xc0, !PT ;  /* 0x8000000017027812 */ /* 0x000fc800078ec0ff */
[----:B------:R-:W-:-:S04]  /*3850*/  SHF.R.U32.HI R3, RZ, 0x18, R2 ;  /* 0x00000018ff037819 */ /* 0x000fc80000011602 */
[----:B------:R-:W-:-:S04]  /*3860*/  LOP3.LUT R0, R0, R3, RZ, 0xfc, !PT ;  /* 0x0000000300007212 */ /* 0x000fc800078efcff */
[----:B------:R-:W-:Y:S02]  /*3870*/  PRMT R8, R0, 0x7610, R8 ;  /* 0x0000761000087816 */ /* 0x000fe40000000008 */
.L_x_6219:
[----:B------:R-:W-:Y:S05]  /*3880*/  BSYNC B0 ;  /* 0x0000000000007941 */ /* 0x000fea0003800000 */
.L_x_6218:
[----:B------:R0:W-:Y:S01]  /*3890*/  STG.E.U8 [R16.64], R8 ;  /* 0x0000000810007986 */ /* 0x0001e2000c101124 */
[----:B------:R-:W-:Y:S05]  /*38a0*/  BRA `(.L_x_6198) ;  /* 0x000004b000007947 */ /* 0x000fea0003800000 */
.L_x_6216:
        /* <DEDUP_REMOVED lines=17> */
.L_x_6223:
[----:B------:R-:W-:-:S04]  /*39c0*/  LOP3.LUT R2, R23, 0x80000000, RZ, 0xc0, !PT ;  /* 0x8000000017027812 */ /* 0x000fc800078ec0ff */
[----:B------:R-:W-:-:S04]  /*39d0*/  SHF.R.U32.HI R3, RZ, 0x18, R2 ;  /* 0x00000018ff037819 */ /* 0x000fc80000011602 */
[----:B------:R-:W-:-:S04]  /*39e0*/  LOP3.LUT R0, R0, R3, RZ, 0xfc, !PT ;  /* 0x0000000300007212 */ /* 0x000fc800078efcff */
[----:B------:R-:W-:Y:S02]  /*39f0*/  PRMT R8, R0, 0x7610, R8 ;  /* 0x0000761000087816 */ /* 0x000fe40000000008 */
.L_x_6222:
[----:B------:R-:W-:Y:S05]  /*3a00*/  BSYNC B0 ;  /* 0x0000000000007941 */ /* 0x000fea0003800000 */
.L_x_6221:
[----:B------:R0:W-:Y:S01]  /*3a10*/  STG.E.U8 [R16.64], R8 ;  /* 0x0000000810007986 */ /* 0x0001e2000c101124 */
[----:B------:R-:W-:Y:S05]  /*3a20*/  BRA `(.L_x_6198) ;  /* 0x0000033000007947 */ /* 0x000fea0003800000 */
.L_x_6215:
        /* <DEDUP_REMOVED lines=22> */
.L_x_6197:
        /* <DEDUP_REMOVED lines=20> */
.L_x_6225:
[----:B------:R-:W-:-:S04]  /*3cd0*/  LOP3.LUT R23, R23, 0xffff, RZ, 0xc0, !PT ;  /* 0x0000ffff17177812 */ /* 0x000fc800078ec0ff */
[----:B------:R-:W-:-:S05]  /*3ce0*/  PRMT R23, R23, 0x8880, RZ ;  /* 0x0000888017177816 */ /* 0x000fca00000000ff */
[----:B------:R-:W-:-:S05]  /*3cf0*/  IMAD.MOV.U32 R2, RZ, RZ, R23 ;  /* 0x000000ffff027224 */ /* 0x000fca00078e0017 */
[----:B------:R-:W-:-:S05]  /*3d00*/  SHF.R.S32.HI R3, RZ, 0x1f, R2 ;  /* 0x0000001fff037819 */ /* 0x000fca0000011402 */
[----:B------:R0:W-:Y:S01]  /*3d10*/  STG.E.64 [R16.64], R2 ;  /* 0x0000000210007986 */ /* 0x0001e2000c101b24 */
[----:B------:R-:W-:Y:S05]  /*3d20*/  BRA `(.L_x_6198) ;  /* 0x0000003000007947 */ /* 0x000fea0003800000 */
.L_x_6224:
[----:B------:R-:W-:-:S04]  /*3d30*/  LOP3.LUT R23, R23, 0xffff, RZ, 0xc0, !PT ;  /* 0x0000ffff17177812 */ /* 0x000fc800078ec0ff */
[----:B------:R-:W-:-:S05]  /*3d40*/  PRMT R3, R23, 0x8880, RZ ;  /* 0x0000888017037816 */ /* 0x000fca00000000ff */
[----:B------:R0:W-:Y:S02]  /*3d50*/  STG.E [R16.64], R3 ;  /* 0x0000000310007986 */ /* 0x0001e4000c101924 */
.L_x_6198:
[----:B------:R-:W-:-:S05]  /*3d60*/  IMAD R18, R19, 0x200, R18 ;  /* 0x0000020013127824 */ /* 0x000fca00078e0212 */
[----:B0-----:R-:W-:Y:S02]  /*3d70*/  IADD3 R23, R18, 0x80, RZ ;  /* 0x0000008012177810 */ /* 0x001fe40007ffe0ff */
.L_x_6127:
[----:B------:R-:W-:Y:S05]  /*3d80*/  BSYNC B6 ;  /* 0x0000000000067941 */ /* 0x000fea0003800000 */
.L_x_6126:
        /* <DEDUP_REMOVED lines=258> */
.L_x_6228:
        /* <DEDUP_REMOVED lines=18> */
.L_x_6232:
[----:B------:R0:W5:Y:S01]  /*4ed0*/  LDG.E.U8 R19, [R2.64] ;  /* 0x0000002402137981 */ /* 0x000162000c1e1100 */
[----:B------:R-:W-:Y:S05]  /*4ee0*/  BRA `(.L_x_6234) ;  /* 0x00000d8000007947 */ /* 0x000fea0003800000 */
.L_x_6231:
        /* <DEDUP_REMOVED lines=8> */
.L_x_6236:
[----:B------:R0:W5:Y:S01]  /*4f70*/  LDG.E.U8 R19, [R2.64] ;  /* 0x0000002402137981 */ /* 0x000162000c1e1100 */
[----:B------:R-:W-:Y:S05]  /*4f80*/  BRA `(.L_x_6234) ;  /* 0x00000ce000007947 */ /* 0x000fea0003800000 */
.L_x_6235:
[----:B------:R0:W5:Y:S01]  /*4f90*/  LDG.E.U16 R19, [R2.64] ;  /* 0x0000002402137981 */ /* 0x000162000c1e1500 */
[----:B------:R-:W-:Y:S05]  /*4fa0*/  BRA `(.L_x_6234) ;  /* 0x00000cc000007947 */ /* 0x000fea0003800000 */
.L_x_6230:
        /* <DEDUP_REMOVED lines=9> */
.L_x_6238:
[----:B------:R-:W2:Y:S02]  /*5040*/  LDG.E.U16 R0, [R2.64] ;  /* 0x0000002402007981 */ /* 0x000ea4000c1e1500 */
[----:B--2---:R-:W-:-:S06]  /*5050*/  HADD2.F32 R0, -RZ, R0.H0_H0 ;  /* 0x20000000ff007230 */ /* 0x004fcc0000004100 */
[----:B------:R-:W0:Y:S02]  /*5060*/  F2I.FTZ.TRUNC.NTZ R0, R0 ;  /* 0x0000000000007305 */ /* 0x000e24000021f100 */
[----:B0-----:R-:W-:Y:S01]  /*5070*/  PRMT R19, R0, 0x7610, R19 ;  /* 0x0000761000137816 */ /* 0x001fe20000000013 */
[----:B------:R-:W-:Y:S05]  /*5080*/  BRA `(.L_x_6234) ;  /* 0x00000be000007947 */ /* 0x000fea0003800000 */
.L_x_6237:
        /* <DEDUP_REMOVED lines=9> */
.L_x_6240:
[----:B------:R-:W2:Y:S02]  /*5120*/  LDG.E.U16 R2, [R2.64] ;  /* 0x0000002402027981 */ /* 0x000ea4000c1e1500 */
[----:B--2---:R-:W-:-:S06]  /*5130*/  HADD2.F32 R0, -RZ, R2.H0_H0 ;  /* 0x20000002ff007230 */ /* 0x004fcc0000004100 */
[----:B------:R-:W0:Y:S02]  /*5140*/  F2I.FTZ.TRUNC.NTZ R0, R0 ;  /* 0x0000000000007305 */ /* 0x000e24000021f100 */
[----:B0-----:R-:W-:Y:S01]  /*5150*/  PRMT R19, R0, 0x7610, R19 ;  /* 0x0000761000137816 */ /* 0x001fe20000000013 */
[----:B------:R-:W-:Y:S05]  /*5160*/  BRA `(.L_x_6234) ;  /* 0x00000b0000007947 */ /* 0x000fea0003800000 */
.L_x_6239:
[----:B------:R-:W2:Y:S02]  /*5170*/  LDG.E.64 R2, [R2.64] ;  /* 0x0000002402027981 */ /* 0x000ea4000c1e1b00 */
[----:B--2---:R0:W1:Y:S01]  /*5180*/  F2I.F64.TRUNC R19, R2 ;  /* 0x0000000200137311 */ /* 0x004062000030d100 */
[----:B------:R-:W-:Y:S05]  /*5190*/  BRA `(.L_x_6234) ;  /* 0x00000ad000007947 */ /* 0x000fea0003800000 */
.L_x_6229:
        /* <DEDUP_REMOVED lines=12> */
.L_x_6243:
[----:B------:R-:W2:Y:S02]  /*5260*/  LDG.E.64 R2, [R2.64] ;  /* 0x0000002402027981 */ /* 0x000ea4000c1e1b00 */
[----:B--2---:R0:W1:Y:S01]  /*5270*/  F2I.F64.TRUNC R19, R2 ;  /* 0x0000000200137311 */ /* 0x004062000030d100 */
[----:B------:R-:W-:Y:S05]  /*5280*/  BRA `(.L_x_6234) ;  /* 0x000009e000007947 */ /* 0x000fea0003800000 */
.L_x_6242:
        /* <DEDUP_REMOVED lines=28> */
.L_x_6245:
        /* <DEDUP_REMOVED lines=15> */
.L_x_6244:
[----:B------:R-:W2:Y:S02]  /*5540*/  LDG.E.U16 R0, [R2.64] ;  /* 0x0000002402007981 */ /* 0x000ea4000c1e1500 */
[----:B--2---:R-:W-:-:S06]  /*5550*/  PRMT R0, RZ, 0x5410, R0 ;  /* 0x00005410ff007816 */ /* 0x004fcc0000000000 */
[----:B------:R-:W0:Y:S02]  /*5560*/  F2I.FTZ.TRUNC.NTZ R0, R0 ;  /* 0x0000000000007305 */ /* 0x000e24000021f100 */
[----:B0-----:R-:W-:Y:S01]  /*5570*/  PRMT R19, R0, 0x7610, R19 ;  /* 0x0000761000137816 */ /* 0x001fe20000000013 */
[----:B------:R-:W-:Y:S05]  /*5580*/  BRA `(.L_x_6234) ;  /* 0x000006e000007947 */ /* 0x000fea0003800000 */
.L_x_6241:
        /* <DEDUP_REMOVED lines=10> */
.L_x_6248:
        /* <DEDUP_REMOVED lines=21> */
.L_x_6252:
[----:B------:R-:W-:Y:S05]  /*5780*/  BSYNC B1 ;  /* 0x0000000000017941 */ /* 0x000fea0003800000 */
.L_x_6251:
[----:B------:R-:W-:Y:S01]  /*5790*/  LEA R3, R0, 0x3b800000, 0x17 ;  /* 0x3b80000000037811 */ /* 0x000fe200078eb8ff */
[----:B------:R-:W-:-:S05]  /*57a0*/  IMAD.SHL.U32 R0, R2, 0x100000, RZ ;  /* 0x0010000002007824 */ /* 0x000fca00078e00ff */
[----:B------:R-:W-:Y:S02]  /*57b0*/  LOP3.LUT R0, R3, R0, R4, 0xfe, !PT ;  /* 0x0000000003007212 */ /* 0x000fe400078efe04 */
.L_x_6250:
[----:B------:R-:W-:Y:S05]  /*57c0*/  BSYNC B0 ;  /* 0x0000000000007941 */ /* 0x000fea0003800000 */
.L_x_6249:
[----:B------:R-:W0:Y:S02]  /*57d0*/  F2I.FTZ.TRUNC.NTZ R0, R0 ;  /* 0x0000000000007305 */ /* 0x000e24000021f100 */
[----:B0-----:R-:W-:Y:S01]  /*57e0*/  PRMT R19, R0, 0x7610, R19 ;  /* 0x0000761000137816 */ /* 0x001fe20000000013 */
[----:B------:R-:W-:Y:S05]  /*57f0*/  BRA `(.L_x_6234) ;  /* 0x0000047000007947 */ /* 0x000fea0003800000 */
.L_x_6247:
        /* <DEDUP_REMOVED lines=21> */
.L_x_6256:
[----:B------:R-:W-:Y:S05]  /*5950*/  BSYNC B1 ;  /* 0x0000000000017941 */ /* 0x000fea0003800000 */
.L_x_6255:
[----:B------:R-:W-:Y:S01]  /*5960*/  LEA R3, R0, 0x37800000, 0x17 ;  /* 0x3780000000037811 */ /* 0x000fe200078eb8ff */
[----:B------:R-:W-:-:S05]  /*5970*/  IMAD.SHL.U32 R0, R2, 0x200000, RZ ;  /* 0x0020000002007824 */ /* 0x000fca00078e00ff */
[----:B------:R-:W-:Y:S02]  /*5980*/  LOP3.LUT R0, R3, R0, R4, 0xfe, !PT ;  /* 0x0000000003007212 */ /* 0x000fe400078efe04 */
.L_x_6254:
[----:B------:R-:W-:Y:S05]  /*5990*/  BSYNC B0 ;  /* 0x0000000000007941 */ /* 0x000fea0003800000 */
.L_x_6253:
[----:B------:R-:W0:Y:S02]  /*59a0*/  F2I.FTZ.TRUNC.NTZ R0, R0 ;  /* 0x0000000000007305 */ /* 0x000e24000021f100 */
[----:B0-----:R-:W-:Y:S01]  /*59b0*/  PRMT R19, R0, 0x7610, R19 ;  /* 0x0000761000137816 */ /* 0x001fe20000000013 */
[----:B------:R-:W-:Y:S05]  /*59c0*/  BRA `(.L_x_6234) ;  /* 0x000002a000007947 */ /* 0x000fea0003800000 */
.L_x_6246:
        /* <DEDUP_REMOVED lines=14> */
.L_x_6260:
[----:B------:R-:W-:Y:S05]  /*5ab0*/  BSYNC B0 ;  /* 0x0000000000007941 */ /* 0x000fea0003800000 */
.L_x_6259:
[----:B------:R-:W0:Y:S02]  /*5ac0*/  F2I.FTZ.TRUNC.NTZ R0, R0 ;  /* 0x0000000000007305 */ /* 0x000e24000021f100 */
[----:B0-----:R-:W-:Y:S01]  /*5ad0*/  PRMT R19, R0, 0x7610, R19 ;  /* 0x0000761000137816 */ /* 0x001fe20000000013 */
[----:B------:R-:W-:Y:S05]  /*5ae0*/  BRA `(.L_x_6234) ;  /* 0x0000018000007947 */ /* 0x000fea0003800000 */
.L_x_6233:
        /* <DEDUP_REMOVED lines=21> */
.L_x_6258:
[----:B------:R0:W5:Y:S01]  /*5c40*/  LDG.E.U8 R19, [R2.64] ;  /* 0x0000002402137981 */ /* 0x000162000c1e1100 */
[----:B------:R-:W-:Y:S05]  /*5c50*/  BRA `(.L_x_6234) ;  /* 0x0000001000007947 */ /* 0x000fea0003800000 */
.L_x_6257:
[----:B------:R0:W5:Y:S02]  /*5c60*/  LDG.E.U8 R19, [R2.64] ;  /* 0x0000002402137981 */ /* 0x000164000c1e1100 */
.L_x_6234:
        /* <DEDUP_REMOVED lines=16> */
.L_x_6264:
[----:B------:R0:W5:Y:S01]  /*5d70*/  LDG.E.U8 R0, [R2.64] ;  /* 0x0000002402007981 */ /* 0x000162000c1e1100 */
[----:B------:R-:W-:Y:S05]  /*5d80*/  BRA `(.L_x_6266) ;  /* 0x00000d7000007947 */ /* 0x000fea0003800000 */
.L_x_6263:
        /* <DEDUP_REMOVED lines=8> */
.L_x_6268:
[----:B------:R0:W5:Y:S01]  /*5e10*/  LDG.E.U8 R0, [R2.64] ;  /* 0x0000002402007981 */ /* 0x000162000c1e1100 */
[----:B------:R-:W-:Y:S05]  /*5e20*/  BRA `(.L_x_6266) ;  /* 0x00000cd000007947 */ /* 0x000fea0003800000 */
.L_x_6267:
[----:B------:R0:W5:Y:S01]  /*5e30*/  LDG.E.U16 R0, [R2.64] ;  /* 0x0000002402007981 */ /* 0x000162000c1e1500 */
[----:B------:R-:W-:Y:S05]  /*5e40*/  BRA `(.L_x_6266) ;  /* 0x00000cb000007947 */ /* 0x000fea0003800000 */
.L_x_6262:
        /* <DEDUP_REMOVED lines=9> */
.L_x_6270:
[----:B------:R-:W2:Y:S02]  /*5ee0*/  LDG.E.U16 R4, [R2.64] ;  /* 0x0000002402047981 */ /* 0x000ea4000c1e1500 */
[----:B--2---:R-:W-:-:S06]  /*5ef0*/  HADD2.F32 R4, -RZ, R4.H0_H0 ;  /* 0x20000004ff047230 */ /* 0x004fcc0000004100 */
[----:B------:R-:W0:Y:S02]  /*5f00*/  F2I.FTZ.TRUNC.NTZ R4, R4 ;  /* 0x0000000400047305 */ /* 0x000e24000021f100 */
[----:B0-----:R-:W-:Y:S01]  /*5f10*/  PRMT R0, R4, 0x7610, R0 ;  /* 0x0000761004007816 */ /* 0x001fe20000000000 */
[----:B------:R-:W-:Y:S05]  /*5f20*/  BRA `(.L_x_6266) ;  /* 0x00000bd000007947 */ /* 0x000fea0003800000 */
.L_x_6269:
        /* <DEDUP_REMOVED lines=9> */
.L_x_6272:
[----:B------:R-:W2:Y:S02]  /*5fc0*/  LDG.E.U16 R2, [R2.64] ;  /* 0x0000002402027981 */ /* 0x000ea4000c1e1500 */
[----:B--2---:R-:W-:-:S06]  /*5fd0*/  HADD2.F32 R4, -RZ, R2.H0_H0 ;  /* 0x20000002ff047230 */ /* 0x004fcc0000004100 */
[----:B------:R-:W0:Y:S02]  /*5fe0*/  F2I.FTZ.TRUNC.NTZ R4, R4 ;  /* 0x0000000400047305 */ /* 0x000e24000021f100 */
[----:B0-----:R-:W-:Y:S01]  /*5ff0*/  PRMT R0, R4, 0x7610, R0 ;  /* 0x0000761004007816 */ /* 0x001fe20000000000 */
[----:B------:R-:W-:Y:S05]  /*6000*/  BRA `(.L_x_6266) ;  /* 0x00000af000007947 */ /* 0x000fea0003800000 */
.L_x_6271:
[----:B------:R-:W2:Y:S02]  /*6010*/  LDG.E.64 R2, [R2.64] ;  /* 0x0000002402027981 */ /* 0x000ea4000c1e1b00 */
[----:B--2---:R0:W2:Y:S01]  /*6020*/  F2I.F64.TRUNC R0, R2 ;  /* 0x0000000200007311 */ /* 0x0040a2000030d100 */
[----:B------:R-:W-:Y:S05]  /*6030*/  BRA `(.L_x_6266) ;  /* 0x00000ac000007947 */ /* 0x000fea0003800000 */
.L_x_6261:
        /* <DEDUP_REMOVED lines=12> */
.L_x_6275:
[----:B------:R-:W2:Y:S02]  /*6100*/  LDG.E.64 R2, [R2.64] ;  /* 0x0000002402027981 */ /* 0x000ea4000c1e1b00 */
[----:B--2---:R0:W2:Y:S01]  /*6110*/  F2I.F64.TRUNC R0, R2 ;  /* 0x0000000200007311 */ /* 0x0040a2000030d100 */
[----:B------:R-:W-:Y:S05]  /*6120*/  BRA `(.L_x_6266) ;  /* 0x000009d000007947 */ /* 0x000fea0003800000 */
.L_x_6274:
        /* <DEDUP_REMOVED lines=28> */
.L_x_6277:
        /* <DEDUP_REMOVED lines=15> */
.L_x_6276:
[----:B------:R-:W2:Y:S02]  /*63e0*/  LDG.E.U16 R2, [R2.64] ;  /* 0x0000002402027981 */ /* 0x000ea4000c1e1500 */
[----:B--2---:R-:W-:-:S04]  /*63f0*/  PRMT R2, RZ, 0x5410, R2 ;  /* 0x00005410ff027816 */ /* 0x004fc80000000002 */
[----:B------:R0:W2:Y:S01]  /*6400*/  F2I.FTZ.TRUNC.NTZ R0, R2 ;  /* 0x0000000200007305 */ /* 0x0000a2000021f100 */
[----:B------:R-:W-:Y:S05]  /*6410*/  BRA `(.L_x_6266) ;  /* 0x000006e000007947 */ /* 0x000fea0003800000 */
.L_x_6273:
        /* <DEDUP_REMOVED lines=10> */
.L_x_6280:
        /* <DEDUP_REMOVED lines=21> */
.L_x_6284:
[----:B------:R-:W-:Y:S05]  /*6610*/  BSYNC B1 ;  /* 0x0000000000017941 */ /* 0x000fea0003800000 */
.L_x_6283:
[----:B------:R-:W-:Y:S01]  /*6620*/  IMAD.SHL.U32 R2, R2, 0x100000, RZ ;  /* 0x0010000002027824 */ /* 0x000fe200078e00ff */
[----:B------:R-:W-:-:S04]  /*6630*/  LEA R3, R0, 0x3b800000, 0x17 ;  /* 0x3b80000000037811 */ /* 0x000fc800078eb8ff */
[----:B------:R-:W-:Y:S02]  /*6640*/  LOP3.LUT R4, R3, R2, R4, 0xfe, !PT ;  /* 0x0000000203047212 */ /* 0x000fe400078efe04 */
.L_x_6282:
[----:B------:R-:W-:Y:S05]  /*6650*/  BSYNC B0 ;  /* 0x0000000000007941 */ /* 0x000fea0003800000 */
.L_x_6281:
[----:B------:R-:W0:Y:S02]  /*6660*/  F2I.FTZ.TRUNC.NTZ R4, R4 ;  /* 0x0000000400047305 */ /* 0x000e24000021f100 */
[----:B0-----:R-:W-:Y:S01]  /*6670*/  PRMT R0, R4, 0x7610, R0 ;  /* 0x0000761004007816 */ /* 0x001fe20000000000 */
[----:B------:R-:W-:Y:S05]  /*6680*/  BRA `(.L_x_6266) ;  /* 0x0000047000007947 */ /* 0x000fea0003800000 */
.L_x_6279:
        /* <DEDUP_REMOVED lines=21> */
.L_x_6288:
[----:B------:R-:W-:Y:S05]  /*67e0*/  BSYNC B1 ;  /* 0x0000000000017941 */ /* 0x000fea0003800000 */
.L_x_6287:
[----:B------:R-:W-:Y:S01]  /*67f0*/  IMAD.SHL.U32 R2, R2, 0x200000, RZ ;  /* 0x0020000002027824 */ /* 0x000fe200078e00ff */
[----:B------:R-:W-:-:S04]  /*6800*/  LEA R3, R0, 0x37800000, 0x17 ;  /* 0x3780000000037811 */ /* 0x000fc800078eb8ff */
[----:B------:R-:W-:Y:S02]  /*6810*/  LOP3.LUT R4, R3, R2, R4, 0xfe, !PT ;  /* 0x0000000203047212 */ /* 0x000fe400078efe04 */
.L_x_6286:
[----:B------:R-:W-:Y:S05]  /*6820*/  BSYNC B0 ;  /* 0x0000000000007941 */ /* 0x000fea0003800000 */
.L_x_6285:
[----:B------:R-:W0:Y:S02]  /*6830*/  F2I.FTZ.TRUNC.NTZ R4, R4 ;  /* 0x0000000400047305 */ /* 0x000e24000021f100 */
[----:B0-----:R-:W-:Y:S01]  /*6840*/  PRMT R0, R4, 0x7610, R0 ;  /* 0x0000761004007816 */ /* 0x001fe20000000000 */
[----:B------:R-:W-:Y:S05]  /*6850*/  BRA `(.L_x_6266) ;  /* 0x000002a000007947 */ /* 0x000fea0003800000 */
.L_x_6278:
        /* <DEDUP_REMOVED lines=14> */
.L_x_6292:
[----:B------:R-:W-:Y:S05]  /*6940*/  BSYNC B0 ;  /* 0x0000000000007941 */ /* 0x000fea0003800000 */
.L_x_6291:
[----:B------:R-:W0:Y:S02]  /*6950*/  F2I.FTZ.TRUNC.NTZ R4, R4 ;  /* 0x0000000400047305 */ /* 0x000e24000021f100 */
[----:B0-----:R-:W-:Y:S01]  /*6960*/  PRMT R0, R4, 0x7610, R0 ;  /* 0x0000761004007816 */ /* 0x001fe20000000000 */
[----:B------:R-:W-:Y:S05]  /*6970*/  BRA `(.L_x_6266) ;  /* 0x0000018000007947 */ /* 0x000fea0003800000 */
.L_x_6265:
        /* <DEDUP_REMOVED lines=21> */
.L_x_6290:
[----:B------:R0:W5:Y:S01]  /*6ad0*/  LDG.E.U8 R0, [R2.64] ;  /* 0x0000002402007981 */ /* 0x000162000c1e1100 */
[----:B------:R-:W-:Y:S05]  /*6ae0*/  BRA `(.L_x_6266) ;  /* 0x0000001000007947 */ /* 0x000fea0003800000 */
.L_x_6289:
[----:B------:R0:W5:Y:S02]  /*6af0*/  LDG.E.U8 R0, [R2.64] ;  /* 0x0000002402007981 */ /* 0x000164000c1e1100 */
.L_x_6266:
        /* <DEDUP_REMOVED lines=15> */
.L_x_6296:
[----:B------:R0:W-:Y:S01]  /*6bf0*/  STG.E.U8 [R16.64], R19 ;  /* 0x0000001310007986 */ /* 0x0001e2000c101124 */
[----:B------:R-:W-:Y:S05]  /*6c00*/  BRA `(.L_x_6298) ;  /* 0x00000e9000007947 */ /* 0x000fea0003800000 */
.L_x_6295:
        /* <DEDUP_REMOVED lines=12> */
.L_x_6300:
[----:B------:R-:W-:-:S04]  /*6cd0*/  LOP3.LUT R19, R19, 0xffff, RZ, 0xc0, !PT ;  /* 0x0000ffff13137812 */ /* 0x000fc800078ec0ff */
[----:B------:R-:W-:-:S05]  /*6ce0*/  PRMT R3, R19, 0x8880, RZ ;  /* 0x0000888013037816 */ /* 0x000fca00000000ff */
[----:B------:R0:W-:Y:S01]  /*6cf0*/  STG.E [R16.64], R3 ;  /* 0x0000000310007986 */ /* 0x0001e2000c101924 */
[----:B------:R-:W-:Y:S05]  /*6d00*/  BRA `(.L_x_6298) ;  /* 0x00000d9000007947 */ /* 0x000fea0003800000 */
.L_x_6299:
[----:B------:R-:W-:-:S04]  /*6d10*/  PRMT R3, R19, 0x8880, RZ ;  /* 0x0000888013037816 */ /* 0x000fc800000000ff */
[----:B------:R-:W-:-:S05]  /*6d20*/  PRMT R3, R3, 0x7710, RZ ;  /* 0x0000771003037816 */ /* 0x000fca00000000ff */
[----:B------:R0:W-:Y:S01]  /*6d30*/  STG.E.U16 [R16.64], R3 ;  /* 0x0000000310007986 */ /* 0x0001e2000c101524 */
[----:B------:R-:W-:Y:S05]  /*6d40*/  BRA `(.L_x_6298) ;  /* 0x00000d5000007947 */ /* 0x000fea0003800000 */
.L_x_6294:
        /* <DEDUP_REMOVED lines=9> */
.L_x_6302:
[----:B------:R-:W0:Y:S02]  /*6de0*/  I2F.S8 R0, R19 ;  /* 0x0000001300007306 */ /* 0x000e240000001400 */
[----:B0-----:R-:W-:-:S05]  /*6df0*/  F2FP.PACK_AB R0, RZ, R0 ;  /* 0x00000000ff00723e */ /* 0x001fca00000000ff */
[----:B------:R0:W-:Y:S01]  /*6e00*/  STG.E.U16 [R16.64], R0 ;  /* 0x0000000010007986 */ /* 0x0001e2000c101524 */
[----:B------:R-:W-:Y:S05]  /*6e10*/  BRA `(.L_x_6298) ;  /* 0x00000c8000007947 */ /* 0x000fea0003800000 */
.L_x_6301:
        /* <DEDUP_REMOVED lines=10> */
.L_x_6304:
[----:B------:R-:W0:Y:S02]  /*6ec0*/  I2F.S8 R19, R19 ;  /* 0x0000001300137306 */ /* 0x000e240000001400 */
[----:B0-----:R-:W-:-:S04]  /*6ed0*/  F2FP.PACK_AB R3, RZ, R19 ;  /* 0x00000013ff03723e */ /* 0x001fc800000000ff */
[----:B------:R-:W-:-:S05]  /*6ee0*/  PRMT R3, R3, 0x5410, RZ ;  /* 0x0000541003037816 */ /* 0x000fca00000000ff */
[----:B------:R0:W-:Y:S01]  /*6ef0*/  STG.E [R16.64], R3 ;  /* 0x0000000310007986 */ /* 0x0001e2000c101924 */
[----:B------:R-:W-:Y:S05]  /*6f00*/  BRA `(.L_x_6298) ;  /* 0x00000b9000007947 */ /* 0x000fea0003800000 */
.L_x_6303:
[----:B------:R-:W-:-:S04]  /*6f10*/  PRMT R2, R19, 0x8880, RZ ;  /* 0x0000888013027816 */ /* 0x000fc800000000ff */
[----:B------:R-:W-:-:S06]  /*6f20*/  PRMT R2, R2, 0x7710, RZ ;  /* 0x0000771002027816 */ /* 0x000fcc00000000ff */
[----:B------:R-:W0:Y:S02]  /*6f30*/  I2F.F64.S16 R2, R2 ;  /* 0x0000000200027312 */ /* 0x000e240000101c00 */
[----:B0-----:R0:W-:Y:S01]  /*6f40*/  STG.E.64 [R16.64], R2 ;  /* 0x0000000210007986 */ /* 0x0011e2000c101b24 */
[----:B------:R-:W-:Y:S05]  /*6f50*/  BRA `(.L_x_6298) ;  /* 0x00000b4000007947 */ /* 0x000fea0003800000 */
.L_x_6293:
        /* <DEDUP_REMOVED lines=12> */
.L_x_6307:
[----:B------:R-:W-:Y:S01]  /*7020*/  PRMT R4, R19, 0x8880, RZ ;  /* 0x0000888013047816 */ /* 0x000fe200000000ff */
[----:B------:R-:W-:-:S03]  /*7030*/  CS2R R6, SRZ ;  /* 0x0000000000067805 */ /* 0x000fc6000001ff00 */
[----:B------:R-:W-:-:S06]  /*7040*/  PRMT R4, R4, 0x7710, RZ ;  /* 0x0000771004047816 */ /* 0x000fcc00000000ff */
[----:B------:R-:W0:Y:S02]  /*7050*/  I2F.F64.S16 R4, R4 ;  /* 0x0000000400047312 */ /* 0x000e240000101c00 */
[----:B0-----:R0:W-:Y:S01]  /*7060*/  STG.E.128 [R16.64], R4 ;  /* 0x0000000410007986 */ /* 0x0011e2000c101d24 */
[----:B------:R-:W-:Y:S05]  /*7070*/  BRA `(.L_x_6298) ;  /* 0x00000a2000007947 */ /* 0x000fea0003800000 */
.L_x_6306:
        /* <DEDUP_REMOVED lines=21> */
.L_x_6311:
[----:B------:R-:W-:Y:S05]  /*71d0*/  BSYNC B0 ;  /* 0x0000000000007941 */ /* 0x000fea0003800000 */
.L_x_6310:
[----:B------:R-:W-:-:S05]  /*71e0*/  LOP3.LUT R3, R0, R3, RZ, 0xfc, !PT ;  /* 0x0000000300037212 */ /* 0x000fca00078efcff */
[----:B------:R0:W-:Y:S01]  /*71f0*/  STG.E.U8 [R16.64], R3 ;  /* 0x0000000310007986 */ /* 0x0001e2000c101124 */
[----:B------:R-:W-:Y:S05]  /*7200*/  BRA `(.L_x_6298) ;  /* 0x0000089000007947 */ /* 0x000fea0003800000 */
.L_x_6309:
        /* <DEDUP_REMOVED lines=13> */
.L_x_6313:
[----:B------:R-:W-:Y:S01]  /*72e0*/  IMAD.MOV.U32 R0, RZ, RZ, 0x7f ;  /* 0x0000007fff007424 */ /* 0x000fe200078e00ff */
[----:B------:R-:W-:-:S04]  /*72f0*/  ISETP.GT.U32.AND P0, PT, R2, 0x7f800000, PT ;  /* 0x7f8000000200780c */ /* 0x000fc80003f04070 */
[----:B------:R-:W-:-:S04]  /*7300*/  SEL R0, R0, 0x7c, P0 ;  /* 0x0000007c00007807 */ /* 0x000fc80000000000 */
.L_x_6314:
[----:B------:R-:W-:Y:S05]  /*7310*/  BSYNC B0 ;  /* 0x0000000000007941 */ /* 0x000fea0003800000 */
.L_x_6312:
[----:B------:R-:W-:-:S04]  /*7320*/  LOP3.LUT R2, R19, 0x80000000, RZ, 0xc0, !PT ;  /* 0x8000000013027812 */ /* 0x000fc800078ec0ff */
[----:B------:R-:W-:-:S04]  /*7330*/  SHF.R.U32.HI R3, RZ, 0x18, R2 ;  /* 0x00000018ff037819 */ /* 0x000fc80000011602 */
[----:B------:R-:W-:-:S05]  /*7340*/  LOP3.LUT R3, R0, R3, RZ, 0xfc, !PT ;  /* 0x0000000300037212 */ /* 0x000fca00078efcff */
[----:B------:R0:W-:Y:S01]  /*7350*/  STG.E.U8 [R16.64], R3 ;  /* 0x0000000310007986 */ /* 0x0001e2000c101124 */
[----:B------:R-:W-:Y:S05]  /*7360*/  BRA `(.L_x_6298) ;  /* 0x0000073000007947 */ /* 0x000fea0003800000 */
.L_x_6308:
[----:B------:R-:W0:Y:S02]  /*7370*/  I2F.S8 R0, R19 ;  /* 0x0000001300007306 */ /* 0x000e240000001400 */
[----:B0-----:R-:W-:-:S05]  /*7380*/  F2FP.BF16.PACK_AB R0, RZ, R0 ;  /* 0x00000000ff00723e */ /* 0x001fca00000010ff */
[----:B------:R0:W-:Y:S01]  /*7390*/  STG.E.U16 [R16.64], R0 ;  /* 0x0000000010007986 */ /* 0x0001e2000c101524 */
[----:B------:R-:W-:Y:S05]  /*73a0*/  BRA `(.L_x_6298) ;  /* 0x000006f000007947 */ /* 0x000fea0003800000 */
.L_x_6305:
        /* <DEDUP_REMOVED lines=12> */
.L_x_6317:
        /* <DEDUP_REMOVED lines=17> */
.L_x_6320:
[----:B------:R-:W-:-:S04]  /*7580*/  LOP3.LUT R2, R19, 0x80000000, RZ, 0xc0, !PT ;  /* 0x8000000013027812 */ /* 0x000fc800078ec0ff */
[----:B------:R-:W-:-:S04]  /*7590*/  SHF.R.U32.HI R3, RZ, 0x18, R2 ;  /* 0x00000018ff037819 */ /* 0x000fc80000011602 */
[----:B------:R-:W-:-:S04]  /*75a0*/  LOP3.LUT R0, R0, R3, RZ, 0xfc, !PT ;  /* 0x0000000300007212 */ /* 0x000fc800078efcff */
[----:B------:R-:W-:Y:S02]  /*75b0*/  PRMT R8, R0, 0x7610, R8 ;  /* 0x0000761000087816 */ /* 0x000fe40000000008 */
.L_x_6319:
[----:B------:R-:W-:Y:S05]  /*75c0*/  BSYNC B0 ;  /* 0x0000000000007941 */ /* 0x000fea0003800000 */
.L_x_6318:
[----:B------:R0:W-:Y:S01]  /*75d0*/  STG.E.U8 [R16.64], R8 ;  /* 0x0000000810007986 */ /* 0x0001e2000c101124 */
[----:B------:R-:W-:Y:S05]  /*75e0*/  BRA `(.L_x_6298) ;  /* 0x000004b000007947 */ /* 0x000fea0003800000 */
.L_x_6316:
        /* <DEDUP_REMOVED lines=17> */
.L_x_6323:
[----:B------:R-:W-:-:S04]  /*7700*/  LOP3.LUT R2, R19, 0x80000000, RZ, 0xc0, !PT ;  /* 0x8000000013027812 */ /* 0x000fc800078ec0ff */
[----:B------:R-:W-:-:S04]  /*7710*/  SHF.R.U32.HI R3, RZ, 0x18, R2 ;  /* 0x00000018ff037819 */ /* 0x000fc80000011602 */
[----:B------:R-:W-:-:S04]  /*7720*/  LOP3.LUT R0, R0, R3, RZ, 0xfc, !PT ;  /* 0x0000000300007212 */ /* 0x000fc800078efcff */
[----:B------:R-:W-:Y:S02]  /*7730*/  PRMT R8, R0, 0x7610, R8 ;  /* 0x0000761000087816 */ /* 0x000fe40000000008 */
.L_x_6322:
[----:B------:R-:W-:Y:S05]  /*7740*/  BSYNC B0 ;  /* 0x0000000000007941 */ /* 0x000fea0003800000 */
.L_x_6321:
[----:B------:R0:W-:Y:S01]  /*7750*/  STG.E.U8 [R16.64], R8 ;  /* 0x0000000810007986 */ /* 0x0001e2000c101124 */
[----:B------:R-:W-:Y:S05]  /*7760*/  BRA `(.L_x_6298) ;  /* 0x0000033000007947 */ /* 0x000fea0003800000 */
.L_x_6315:
        /* <DEDUP_REMOVED lines=22> */
.L_x_6297:
        /* <DEDUP_REMOVED lines=20> */
.L_x_6325:
[----:B------:R-:W-:-:S04]  /*7a10*/  LOP3.LUT R19, R19, 0xffff, RZ, 0xc0, !PT ;  /* 0x0000ffff13137812 */ /* 0x000fc800078ec0ff */
[----:B------:R-:W-:-:S05]  /*7a20*/  PRMT R19, R19, 0x8880, RZ ;  /* 0x0000888013137816 */ /* 0x000fca00000000ff */
[----:B------:R-:W-:-:S05]  /*7a30*/  IMAD.MOV.U32 R2, RZ, RZ, R19 ;  /* 0x000000ffff027224 */ /* 0x000fca00078e0013 */
[----:B------:R-:W-:-:S05]  /*7a40*/  SHF.R.S32.HI R3, RZ, 0x1f, R2 ;  /* 0x0000001fff037819 */ /* 0x000fca0000011402 */
[----:B------:R0:W-:Y:S01]  /*7a50*/  STG.E.64 [R16.64], R2 ;  /* 0x0000000210007986 */ /* 0x0001e2000c101b24 */
[----:B------:R-:W-:Y:S05]  /*7a60*/  BRA `(.L_x_6298) ;  /* 0x0000003000007947 */ /* 0x000fea0003800000 */
.L_x_6324:
[----:B------:R-:W-:-:S04]  /*7a70*/  LOP3.LUT R19, R19, 0xffff, RZ, 0xc0, !PT ;  /* 0x0000ffff13137812 */ /* 0x000fc800078ec0ff */
[----:B------:R-:W-:-:S05]  /*7a80*/  PRMT R3, R19, 0x8880, RZ ;  /* 0x0000888013037816 */ /* 0x000fca00000000ff */
[----:B------:R0:W-:Y:S02]  /*7a90*/  STG.E [R16.64], R3 ;  /* 0x0000000310007986 */ /* 0x0001e4000c101924 */
.L_x_6298:
        /* <DEDUP_REMOVED lines=258> */
.L_x_6326:
        /* <DEDUP_REMOVED lines=18> */
.L_x_6330:
[----:B------:R0:W5:Y:S01]  /*8be0*/  LDG.E.U8 R19, [R2.64] ;  /* 0x0000002402137981 */ /* 0x000162000c1e1100 */
[----:B------:R-:W-:Y:S05]  /*8bf0*/  BRA `(.L_x_6332) ;  /* 0x00000d8000007947 */ /* 0x000fea0003800000 */
.L_x_6329:
        /* <DEDUP_REMOVED lines=8> */
.L_x_6334:
[----:B------:R0:W5:Y:S01]  /*8c80*/  LDG.E.U8 R19, [R2.64] ;  /* 0x0000002402137981 */ /* 0x000162000c1e1100 */
[----:B------:R-:W-:Y:S05]  /*8c90*/  BRA `(.L_x_6332) ;  /* 0x00000ce000007947 */ /* 0x000fea0003800000 */
.L_x_6333:
[----:B------:R0:W5:Y:S01]  /*8ca0*/  LDG.E.U16 R19, [R2.64] ;  /* 0x0000002402137981 */ /* 0x000162000c1e1500 */
[----:B------:R-:W-:Y:S05]  /*8cb0*/  BRA `(.L_x_6332) ;  /* 0x00000cc000007947 */ /* 0x000fea0003800000 */
.L_x_6328:
        /* <DEDUP_REMOVED lines=9> */
.L_x_6336:
[----:B------:R-:W2:Y:S02]  /*8d50*/  LDG.E.U16 R0, [R2.64] ;  /* 0x0000002402007981 */ /* 0x000ea4000c1e1500 */
[----:B--2---:R-:W-:-:S06]  /*8d60*/  HADD2.F32 R0, -RZ, R0.H0_H0 ;  /* 0x20000000ff007230 */ /* 0x004fcc0000004100 */
[----:B------:R-:W0:Y:S02]  /*8d70*/  F2I.FTZ.TRUNC.NTZ R0, R0 ;  /* 0x0000000000007305 */ /* 0x000e24000021f100 */
[----:B0-----:R-:W-:Y:S01]  /*8d80*/  PRMT R19, R0, 0x7610, R19 ;  /* 0x0000761000137816 */ /* 0x001fe20000000013 */
[----:B------:R-:W-:Y:S05]  /*8d90*/  BRA `(.L_x_6332) ;  /* 0x00000be000007947 */ /* 0x000fea0003800000 */
.L_x_6335:
        /* <DEDUP_REMOVED lines=9> */
.L_x_6338:
[----:B------:R-:W2:Y:S02]  /*8e30*/  LDG.E.U16 R2, [R2.64] ;  /* 0x0000002402027981 */ /* 0x000ea4000c1e1500 */
[----:B--2---:R-:W-:-:S06]  /*8e40*/  HADD2.F32 R0, -RZ, R2.H0_H0 ;  /* 0x20000002ff007230 */ /* 0x004fcc0000004100 */
[----:B------:R-:W0:Y:S02]  /*8e50*/  F2I.FTZ.TRUNC.NTZ R0, R0 ;  /* 0x0000000000007305 */ /* 0x000e24000021f100 */
[----:B0-----:R-:W-:Y:S01]  /*8e60*/  PRMT R19, R0, 0x7610, R19 ;  /* 0x0000761000137816 */ /* 0x001fe20000000013 */
[----:B------:R-:W-:Y:S05]  /*8e70*/  BRA `(.L_x_6332) ;  /* 0x00000b0000007947 */ /* 0x000fea0003800000 */
.L_x_6337:
[----:B------:R-:W2:Y:S02]  /*8e80*/  LDG.E.64 R2, [R2.64] ;  /* 0x0000002402027981 */ /* 0x000ea4000c1e1b00 */
[----:B--2---:R0:W1:Y:S01]  /*8e90*/  F2I.F64.TRUNC R19, R2 ;  /* 0x0000000200137311 */ /* 0x004062000030d100 */
[----:B------:R-:W-:Y:S05]  /*8ea0*/  BRA `(.L_x_6332) ;  /* 0x00000ad000007947 */ /* 0x000fea0003800000 */
.L_x_6327:
        /* <DEDUP_REMOVED lines=12> */
.L_x_6341:
[----:B------:R-:W2:Y:S02]  /*8f70*/  LDG.E.64 R2, [R2.64] ;  /* 0x0000002402027981 */ /* 0x000ea4000c1e1b00 */
[----:B--2---:R0:W1:Y:S01]  /*8f80*/  F2I.F64.TRUNC R19, R2 ;  /* 0x0000000200137311 */ /* 0x004062000030d100 */
[----:B------:R-:W-:Y:S05]  /*8f90*/  BRA `(.L_x_6332) ;  /* 0x000009e000007947 */ /* 0x000fea0003800000 */
.L_x_6340:
        /* <DEDUP_REMOVED lines=28> */
.L_x_6343:
        /* <DEDUP_REMOVED lines=15> */
.L_x_6342:
[----:B------:R-:W2:Y:S02]  /*9250*/  LDG.E.U16 R0, [R2.64] ;  /* 0x0000002402007981 */ /* 0x000ea4000c1e1500 */
[----:B--2---:R-:W-:-:S06]  /*9260*/  PRMT R0, RZ, 0x5410, R0 ;  /* 0x00005410ff007816 */ /* 0x004fcc0000000000 */
[----:B------:R-:W0:Y:S02]  /*9270*/  F2I.FTZ.TRUNC.NTZ R0, R0 ;  /* 0x0000000000007305 */ /* 0x000e24000021f100 */
[----:B0-----:R-:W-:Y:S01]  /*9280*/  PRMT R19, R0, 0x7610, R19 ;  /* 0x0000761000137816 */ /* 0x001fe20000000013 */
[----:B------:R-:W-:Y:S05]  /*9290*/  BRA `(.L_x_6332) ;  /* 0x000006e000007947 */ /* 0x000fea0003800000 */
.L_x_6339:
        /* <DEDUP_REMOVED lines=10> */
.L_x_6346:
        /* <DEDUP_REMOVED lines=21> */
.L_x_6350:
[----:B------:R-:W-:Y:S05]  /*9490*/  BSYNC B1 ;  /* 0x0000000000017941 */ /* 0x000fea0003800000 */
.L_x_6349:
[----:B------:R-:W-:Y:S01]  /*94a0*/  LEA R3, R0, 0x3b800000, 0x17 ;  /* 0x3b80000000037811 */ /* 0x000fe200078eb8ff */
[----:B------:R-:W-:-:S05]  /*94b0*/  IMAD.SHL.U32 R0, R2, 0x100000, RZ ;  /* 0x0010000002007824 */ /* 0x000fca00078e00ff */
[----:B------:R-:W-:Y:S02]  /*94c0*/  LOP3.LUT R0, R3, R0, R4, 0xfe, !PT ;  /* 0x0000000003007212 */ /* 0x000fe400078efe04 */
.L_x_6348:
[----:B------:R-:W-:Y:S05]  /*94d0*/  BSYNC B0 ;  /* 0x0000000000007941 */ /* 0x000fea0003800000 */
.L_x_6347:
[----:B------:R-:W0:Y:S02]  /*94e0*/  F2I.FTZ.TRUNC.NTZ R0, R0 ;  /* 0x0000000000007305 */ /* 0x000e24000021f100 */
[----:B0-----:R-:W-:Y:S01]  /*94f0*/  PRMT R19, R0, 0x7610, R19 ;  /* 0x0000761000137816 */ /* 0x001fe20000000013 */
[----:B------:R-:W-:Y:S05]  /*9500*/  BRA `(.L_x_6332) ;  /* 0x0000047000007947 */ /* 0x000fea0003800000 */
.L_x_6345:
        /* <DEDUP_REMOVED lines=21> */
.L_x_6354:
[----:B------:R-:W-:Y:S05]  /*9660*/  BSYNC B1 ;  /* 0x0000000000017941 */ /* 0x000fea0003800000 */
.L_x_6353:
[----:B------:R-:W-:Y:S01]  /*9670*/  LEA R3, R0, 0x37800000, 0x17 ;  /* 0x3780000000037811 */ /* 0x000fe200078eb8ff */
[----:B------:R-:W-:-:S05]  /*9680*/  IMAD.SHL.U32 R0, R2, 0x200000, RZ ;  /* 0x0020000002007824 */ /* 0x000fca00078e00ff */
[----:B------:R-:W-:Y:S02]  /*9690*/  LOP3.LUT R0, R3, R0, R4, 0xfe, !PT ;  /* 0x0000000003007212 */ /* 0x000fe400078efe04 */
.L_x_6352:
[----:B------:R-:W-:Y:S05]  /*96a0*/  BSYNC B0 ;  /* 0x0000000000007941 */ /* 0x000fea0003800000 */
.L_x_6351:
[----:B------:R-:W0:Y:S02]  /*96b0*/  F2I.FTZ.TRUNC.NTZ R0, R0 ;  /* 0x0000000000007305 */ /* 0x000e24000021f100 */
[----:B0-----:R-:W-:Y:S01]  /*96c0*/  PRMT R19, R0, 0x7610, R19 ;  /* 0x0000761000137816 */ /* 0x001fe20000000013 */
[----:B------:R-:W-:Y:S05]  /*96d0*/  BRA `(.L_x_6332) ;  /* 0x000002a000007947 */ /* 0x000fea0003800000 */
.L_x_6344:
        /* <DEDUP_REMOVED lines=14> */
.L_x_6358:
[----:B------:R-:W-:Y:S05]  /*97c0*/  BSYNC B0 ;  /* 0x0000000000007941 */ /* 0x000fea0003800000 */
.L_x_6357:
[----:B------:R-:W0:Y:S02]  /*97d0*/  F2I.FTZ.TRUNC.NTZ R0, R0 ;  /* 0x0000000000007305 */ /* 0x000e24000021f100 */
[----:B0-----:R-:W-:Y:S01]  /*97e0*/  PRMT R19, R0, 0x7610, R19 ;  /* 0x0000761000137816 */ /* 0x001fe20000000013 */
[----:B------:R-:W-:Y:S05]  /*97f0*/  BRA `(.L_x_6332) ;  /* 0x0000018000007947 */ /* 0x000fea0003800000 */
.L_x_6331:
        /* <DEDUP_REMOVED lines=21> */
.L_x_6356:
[----:B------:R0:W5:Y:S01]  /*9950*/  LDG.E.U8 R19, [R2.64] ;  /* 0x0000002402137981 */ /* 0x000162000c1e1100 */
[----:B------:R-:W-:Y:S05]  /*9960*/  BRA `(.L_x_6332) ;  /* 0x0000001000007947 */ /* 0x000fea0003800000 */
.L_x_6355:
[----:B------:R0:W5:Y:S02]  /*9970*/  LDG.E.U8 R19, [R2.64] ;  /* 0x0000002402137981 */ /* 0x000164000c1e1100 */
.L_x_6332:
        /* <DEDUP_REMOVED lines=16> */
.L_x_6362:
[----:B------:R0:W5:Y:S01]  /*9a80*/  LDG.E.U8 R0, [R2.64] ;  /* 0x0000002402007981 */ /* 0x000162000c1e1100 */
[----:B------:R-:W-:Y:S05]  /*9a90*/  BRA `(.L_x_6364) ;  /* 0x00000d7000007947 */ /* 0x000fea0003800000 */
.L_x_6361:
        /* <DEDUP_REMOVED lines=8> */
.L_x_6366:
[----:B------:R0:W5:Y:S01]  /*9b20*/  LDG.E.U8 R0, [R2.64] ;  /* 0x0000002402007981 */ /* 0x000162000c1e1100 */
[----:B------:R-:W-:Y:S05]  /*9b30*/  BRA `(.L_x_6364) ;  /* 0x00000cd000007947 */ /* 0x000fea0003800000 */
.L_x_6365:
[----:B------:R0:W5:Y:S01]  /*9b40*/  LDG.E.U16 R0, [R2.64] ;  /* 0x0000002402007981 */ /* 0x000162000c1e1500 */
[----:B------:R-:W-:Y:S05]  /*9b50*/  BRA `(.L_x_6364) ;  /* 0x00000cb000007947 */ /* 0x000fea0003800000 */
.L_x_6360:
        /* <DEDUP_REMOVED lines=9> */
.L_x_6368:
[----:B------:R-:W2:Y:S02]  /*9bf0*/  LDG.E.U16 R4, [R2.64] ;  /* 0x0000002402047981 */ /* 0x000ea4000c1e1500 */
[----:B--2---:R-:W-:-:S06]  /*9c00*/  HADD2.F32 R4, -RZ, R4.H0_H0 ;  /* 0x20000004ff047230 */ /* 0x004fcc0000004100 */
[----:B------:R-:W0:Y:S02]  /*9c10*/  F2I.FTZ.TRUNC.NTZ R4, R4 ;  /* 0x0000000400047305 */ /* 0x000e24000021f100 */
[----:B0-----:R-:W-:Y:S01]  /*9c20*/  PRMT R0, R4, 0x7610, R0 ;  /* 0x0000761004007816 */ /* 0x001fe20000000000 */
[----:B------:R-:W-:Y:S05]  /*9c30*/  BRA `(.L_x_6364) ;  /* 0x00000bd000007947 */ /* 0x000fea0003800000 */
.L_x_6367:
        /* <DEDUP_REMOVED lines=9> */
.L_x_6370:
[----:B------:R-:W2:Y:S02]  /*9cd0*/  LDG.E.U16 R2, [R2.64] ;  /* 0x0000002402027981 */ /* 0x000ea4000c1e1500 */
[----:B--2---:R-:W-:-:S06]  /*9ce0*/  HADD2.F32 R4, -RZ, R2.H0_H0 ;  /* 0x20000002ff047230 */ /* 0x004fcc0000004100 */
[----:B------:R-:W0:Y:S02]  /*9cf0*/  F2I.FTZ.TRUNC.NTZ R4, R4 ;  /* 0x0000000400047305 */ /* 0x000e24000021f100 */
[----:B0-----:R-:W-:Y:S01]  /*9d00*/  PRMT R0, R4, 0x7610, R0 ;  /* 0x0000761004007816 */ /* 0x001fe20000000000 */
[----:B------:R-:W-:Y:S05]  /*9d10*/  BRA `(.L_x_6364) ;  /* 0x00000af000007947 */ /* 0x000fea0003800000 */
.L_x_6369:
[----:B------:R-:W2:Y:S02]  /*9d20*/  LDG.E.64 R2, [R2.64] ;  /* 0x0000002402027981 */ /* 0x000ea4000c1e1b00 */
[----:B--2---:R0:W2:Y:S01]  /*9d30*/  F2I.F64.TRUNC R0, R2 ;  /* 0x0000000200007311 */ /* 0x0040a2000030d100 */
[----:B------:R-:W-:Y:S05]  /*9d40*/  BRA `(.L_x_6364) ;  /* 0x00000ac000007947 */ /* 0x000fea0003800000 */
.L_x_6359:
        /* <DEDUP_REMOVED lines=12> */
.L_x_6373:
[----:B------:R-:W2:Y:S02]  /*9e10*/  LDG.E.64 R2, [R2.64] ;  /* 0x0000002402027981 */ /* 0x000ea4000c1e1b00 */
[----:B--2---:R0:W2:Y:S01]  /*9e20*/  F2I.F64.TRUNC R0, R2 ;  /* 0x0000000200007311 */ /* 0x0040a2000030d100 */
[----:B------:R-:W-:Y:S05]  /*9e30*/  BRA `(.L_x_6364) ;  /* 0x000009d000007947 */ /* 0x000fea0003800000 */
.L_x_6372:
        /* <DEDUP_REMOVED lines=28> */
.L_x_6375:
        /* <DEDUP_REMOVED lines=15> */
.L_x_6374:
[----:B------:R-:W2:Y:S02]  /*a0f0*/  LDG.E.U16 R2, [R2.64] ;  /* 0x0000002402027981 */ /* 0x000ea4000c1e1500 */
[----:B--2---:R-:W-:-:S04]  /*a100*/  PRMT R2, RZ, 0x5410, R2 ;  /* 0x00005410ff027816 */ /* 0x004fc80000000002 */
[----:B------:R0:W2:Y:S01]  /*a110*/  F2I.FTZ.TRUNC.NTZ R0, R2 ;  /* 0x0000000200007305 */ /* 0x0000a2000021f100 */
[----:B------:R-:W-:Y:S05]  /*a120*/  BRA `(.L_x_6364) ;  /* 0x000006e000007947 */ /* 0x000fea0003800000 */
.L_x_6371:
        /* <DEDUP_REMOVED lines=10> */
.L_x_6378:
        /* <DEDUP_REMOVED lines=21> */
.L_x_6382:
[----:B------:R-:W-:Y:S05]  /*a320*/  BSYNC B1 ;  /* 0x0000000000017941 */ /* 0x000fea0003800000 */
.L_x_6381:
[----:B------:R-:W-:Y:S01]  /*a330*/  IMAD.SHL.U32 R2, R2, 0x100000, RZ ;  /* 0x0010000002027824 */ /* 0x000fe200078e00ff */
[----:B------:R-:W-:-:S04]  /*a340*/  LEA R3, R0, 0x3b800000, 0x17 ;  /* 0x3b80000000037811 */ /* 0x000fc800078eb8ff */
[----:B------:R-:W-:Y:S02]  /*a350*/  LOP3.LUT R4, R3, R2, R4, 0xfe, !PT ;  /* 0x0000000203047212 */ /* 0x000fe400078efe04 */
.L_x_6380:
[----:B------:R-:W-:Y:S05]  /*a360*/  BSYNC B0 ;  /* 0x0000000000007941 */ /* 0x000fea0003800000 */
.L_x_6379:
[----:B------:R-:W0:Y:S02]  /*a370*/  F2I.FTZ.TRUNC.NTZ R4, R4 ;  /* 0x0000000400047305 */ /* 0x000e24000021f100 */
[----:B0-----:R-:W-:Y:S01]  /*a380*/  PRMT R0, R4, 0x7610, R0 ;  /* 0x0000761004007816 */ /* 0x001fe20000000000 */
[----:B------:R-:W-:Y:S05]  /*a390*/  BRA `(.L_x_6364) ;  /* 0x0000047000007947 */ /* 0x000fea0003800000 */
.L_x_6377:
        /* <DEDUP_REMOVED lines=21> */
.L_x_6386:
[----:B------:R-:W-:Y:S05]  /*a4f0*/  BSYNC B1 ;  /* 0x0000000000017941 */ /* 0x000fea0003800000 */
.L_x_6385:
[----:B------:R-:W-:Y:S01]  /*a500*/  IMAD.SHL.U32 R2, R2, 0x200000, RZ ;  /* 0x0020000002027824 */ /* 0x000fe200078e00ff */
[----:B------:R-:W-:-:S04]  /*a510*/  LEA R3, R0, 0x37800000, 0x17 ;  /* 0x3780000000037811 */ /* 0x000fc800078eb8ff */
[----:B------:R-:W-:Y:S02]  /*a520*/  LOP3.LUT R4, R3, R2, R4, 0xfe, !PT ;  /* 0x0000000203047212 */ /* 0x000fe400078efe04 */
.L_x_6384:
[----:B------:R-:W-:Y:S05]  /*a530*/  BSYNC B0 ;  /* 0x0000000000007941 */ /* 0x000fea0003800000 */
.L_x_6383:
[----:B------:R-:W0:Y:S02]  /*a540*/  F2I.FTZ.TRUNC.NTZ R4, R4 ;  /* 0x0000000400047305 */ /* 0x000e24000021f100 */
[----:B0-----:R-:W-:Y:S01]  /*a550*/  PRMT R0, R4, 0x7610, R0 ;  /* 0x0000761004007816 */ /* 0x001fe20000000000 */
[----:B------:R-:W-:Y:S05]  /*a560*/  BRA `(.L_x_6364) ;  /* 0x000002a000007947 */ /* 0x000fea0003800000 */
.L_x_6376:
        /* <DEDUP_REMOVED lines=14> */
.L_x_6390:
[----:B------:R-:W-:Y:S05]  /*a650*/  BSYNC B0 ;  /* 0x0000000000007941 */ /* 0x000fea0003800000 */
.L_x_6389:
[----:B------:R-:W0:Y:S02]  /*a660*/  F2I.FTZ.TRUNC.NTZ R4, R4 ;  /* 0x0000000400047305 */ /* 0x000e24000021f100 */
[----:B0-----:R-:W-:Y:S01]  /*a670*/  PRMT R0, R4, 0x7610, R0 ;  /* 0x0000761004007816 */ /* 0x001fe20000000000 */
[----:B------:R-:W-:Y:S05]  /*a680*/  BRA `(.L_x_6364) ;  /* 0x0000018000007947 */ /* 0x000fea0003800000 */
.L_x_6363:
        /* <DEDUP_REMOVED lines=21> */
.L_x_6388:
[----:B------:R0:W5:Y:S01]  /*a7e0*/  LDG.E.U8 R0, [R2.64] ;  /* 0x0000002402007981 */ /* 0x000162000c1e1100 */
[----:B------:R-:W-:Y:S05]  /*a7f0*/  BRA `(.L_x_6364) ;  /* 0x0000001000007947 */ /* 0x000fea0003800000 */
.L_x_6387:
[----:B------:R0:W5:Y:S02]  /*a800*/  LDG.E.U8 R0, [R2.64] ;  /* 0x0000002402007981 */ /* 0x000164000c1e1100 */
.L_x_6364:
        /* <DEDUP_REMOVED lines=15> */
.L_x_6394:
[----:B------:R0:W-:Y:S01]  /*a900*/  STG.E.U8 [R16.64], R19 ;  /* 0x0000001310007986 */ /* 0x0001e2000c101124 */
[----:B------:R-:W-:Y:S05]  /*a910*/  BRA `(.L_x_6396) ;  /* 0x00000e9000007947 */ /* 0x000fea0003800000 */
.L_x_6393:
        /* <DEDUP_REMOVED lines=12> */
.L_x_6398:
[----:B------:R-:W-:-:S04]  /*a9e0*/  LOP3.LUT R19, R19, 0xffff, RZ, 0xc0, !PT ;  /* 0x0000ffff13137812 */ /* 0x000fc800078ec0ff */
[----:B------:R-:W-:-:S05]  /*a9f0*/  PRMT R3, R19, 0x8880, RZ ;  /* 0x0000888013037816 */ /* 0x000fca00000000ff */
[----:B------:R0:W-:Y:S01]  /*aa00*/  STG.E [R16.64], R3 ;  /* 0x0000000310007986 */ /* 0x0001e2000c101924 */
[----:B------:R-:W-:Y:S05]  /*aa10*/  BRA `(.L_x_6396) ;  /* 0x00000d9000007947 */ /* 0x000fea0003800000 */
.L_x_6397:
[----:B------:R-:W-:-:S04]  /*aa20*/  PRMT R3, R19, 0x8880, RZ ;  /* 0x0000888013037816 */ /* 0x000fc800000000ff */
[----:B------:R-:W-:-:S05]  /*aa30*/  PRMT R3, R3, 0x7710, RZ ;  /* 0x0000771003037816 */ /* 0x000fca00000000ff */
[----:B------:R0:W-:Y:S01]  /*aa40*/  STG.E.U16 [R16.64], R3 ;  /* 0x0000000310007986 */ /* 0x0001e2000c101524 */
[----:B------:R-:W-:Y:S05]  /*aa50*/  BRA `(.L_x_6396) ;  /* 0x00000d5000007947 */ /* 0x000fea0003800000 */
.L_x_6392:
        /* <DEDUP_REMOVED lines=9> */
.L_x_6400:
[----:B------:R-:W0:Y:S02]  /*aaf0*/  I2F.S8 R0, R19 ;  /* 0x0000001300007306 */ /* 0x000e240000001400 */
[----:B0-----:R-:W-:-:S05]  /*ab00*/  F2FP.PACK_AB R0, RZ, R0 ;  /* 0x00000000ff00723e */ /* 0x001fca00000000ff */
[----:B------:R0:W-:Y:S01]  /*ab10*/  STG.E.U16 [R16.64], R0 ;  /* 0x0000000010007986 */ /* 0x0001e2000c101524 */
[----:B------:R-:W-:Y:S05]  /*ab20*/  BRA `(.L_x_6396) ;  /* 0x00000c8000007947 */ /* 0x000fea0003800000 */
.L_x_6399:
        /* <DEDUP_REMOVED lines=10> */
.L_x_6402:
[----:B------:R-:W0:Y:S02]  /*abd0*/  I2F.S8 R19, R19 ;  /* 0x0000001300137306 */ /* 0x000e240000001400 */
[----:B0-----:R-:W-:-:S04]  /*abe0*/  F2FP.PACK_AB R3, RZ, R19 ;  /* 0x00000013ff03723e */ /* 0x001fc800000000ff */
[----:B------:R-:W-:-:S05]  /*abf0*/  PRMT R3, R3, 0x5410, RZ ;  /* 0x0000541003037816 */ /* 0x000fca00000000ff */
[----:B------:R0:W-:Y:S01]  /*ac00*/  STG.E [R16.64], R3 ;  /* 0x0000000310007986 */ /* 0x0001e2000c101924 */
[----:B------:R-:W-:Y:S05]  /*ac10*/  BRA `(.L_x_6396) ;  /* 0x00000b9000007947 */ /* 0x000fea0003800000 */
.L_x_6401:
[----:B------:R-:W-:-:S04]  /*ac20*/  PRMT R2, R19, 0x8880, RZ ;  /* 0x0000888013027816 */ /* 0x000fc800000000ff */
[----:B------:R-:W-:-:S06]  /*ac30*/  PRMT R2, R2, 0x7710, RZ ;  /* 0x0000771002027816 */ /* 0x000fcc00000000ff */
[----:B------:R-:W0:Y:S02]  /*ac40*/  I2F.F64.S16 R2, R2 ;  /* 0x0000000200027312 */ /* 0x000e240000101c00 */
[----:B0-----:R0:W-:Y:S01]  /*ac50*/  STG.E.64 [R16.64], R2 ;  /* 0x0000000210007986 */ /* 0x0011e2000c101b24 */
[----:B------:R-:W-:Y:S05]  /*ac60*/  BRA `(.L_x_6396) ;  /* 0x00000b4000007947 */ /* 0x000fea0003800000 */
.L_x_6391:
        /* <DEDUP_REMOVED lines=12> */
.L_x_6405:
[----:B------:R-:W-:Y:S01]  /*ad30*/  PRMT R4, R19, 0x8880, RZ ;  /* 0x0000888013047816 */ /* 0x000fe200000000ff */
[----:B------:R-:W-:-:S03]  /*ad40*/  CS2R R6, SRZ ;  /* 0x0000000000067805 */ /* 0x000fc6000001ff00 */
[----:B------:R-:W-:-:S06]  /*ad50*/  PRMT R4, R4, 0x7710, RZ ;  /* 0x0000771004047816 */ /* 0x000fcc00000000ff */
[----:B------:R-:W0:Y:S02]  /*ad60*/  I2F.F64.S16 R4, R4 ;  /* 0x0000000400047312 */ /* 0x000e240000101c00 */
[----:B0-----:R0:W-:Y:S01]  /*ad70*/  STG.E.128 [R16.64], R4 ;  /* 0x0000000410007986 */ /* 0x0011e2000c101d24 */
[----:B------:R-:W-:Y:S05]  /*ad80*/  BRA `(.L_x_6396) ;  /* 0x00000a2000007947 */ /* 0x000fea0003800000 */
.L_x_6404:
        /* <DEDUP_REMOVED lines=21> */
.L_x_6409:
[----:B------:R-:W-:Y:S05]  /*aee0*/  BSYNC B0 ;  /* 0x0000000000007941 */ /* 0x000fea0003800000 */
.L_x_6408:
[----:B------:R-:W-:-:S05]  /*aef0*/  LOP3.LUT R3, R0, R3, RZ, 0xfc, !PT ;  /* 0x0000000300037212 */ /* 0x000fca00078efcff */
[----:B------:R0:W-:Y:S01]  /*af00*/  STG.E.U8 [R16.64], R3 ;  /* 0x0000000310007986 */ /* 0x0001e2000c101124 */
[----:B------:R-:W-:Y:S05]  /*af10*/  BRA `(.L_x_6396) ;  /* 0x0000089000007947 */ /* 0x000fea0003800000 */
.L_x_6407:
        /* <DEDUP_REMOVED lines=13> */
.L_x_6411:
[----:B------:R-:W-:Y:S01]  /*aff0*/  IMAD.MOV.U32 R0, RZ, RZ, 0x7f ;  /* 0x0000007fff007424 */ /* 0x000fe200078e00ff */
[----:B------:R-:W-:-:S04]  /*b000*/  ISETP.GT.U32.AND P0, PT, R2, 0x7f800000, PT ;  /* 0x7f8000000200780c */ /* 0x000fc80003f04070 */
[----:B------:R-:W-:-:S04]  /*b010*/  SEL R0, R0, 0x7c, P0 ;  /* 0x0000007c00007807 */ /* 0x000fc80000000000 */
.L_x_6412:
[----:B------:R-:W-:Y:S05]  /*b020*/  BSYNC B0 ;  /* 0x0000000000007941 */ /* 0x000fea0003800000 */
.L_x_6410:
[----:B------:R-:W-:-:S04]  /*b030*/  LOP3.LUT R2, R19, 0x80000000, RZ, 0xc0, !PT ;  /* 0x8000000013027812 */ /* 0x000fc800078ec0ff */
[----:B------:R-:W-:-:S04]  /*b040*/  SHF.R.U32.HI R3, RZ, 0x18, R2 ;  /* 0x00000018ff037819 */ /* 0x000fc80000011602 */
[----:B------:R-:W-:-:S05]  /*b050*/  LOP3.LUT R3, R0, R3, RZ, 0xfc, !PT ;  /* 0x0000000300037212 */ /* 0x000fca00078efcff */
[----:B------:R0:W-:Y:S01]  /*b060*/  STG.E.U8 [R16.64], R3 ;  /* 0x0000000310007986 */ /* 0x0001e2000c101124 */
[----:B------:R-:W-:Y:S05]  /*b070*/  BRA `(.L_x_6396) ;  /* 0x0000073000007947 */ /* 0x000fea0003800000 */
.L_x_6406:
[----:B------:R-:W0:Y:S02]  /*b080*/  I2F.S8 R0, R19 ;  /* 0x0000001300007306 */ /* 0x000e240000001400 */
[----:B0-----:R-:W-:-:S05]  /*b090*/  F2FP.BF16.PACK_AB R0, RZ, R0 ;  /* 0x00000000ff00723e */ /* 0x001fca00000010ff */
[----:B------:R0:W-:Y:S01]  /*b0a0*/  STG.E.U16 [R16.64], R0 ;  /* 0x0000000010007986 */ /* 0x0001e2000c101524 */
[----:B------:R-:W-:Y:S05]  /*b0b0*/  BRA `(.L_x_6396) ;  /* 0x000006f000007947 */ /* 0x000fea0003800000 */
.L_x_6403:
        /* <DEDUP_REMOVED lines=12> */
.L_x_6415:
        /* <DEDUP_REMOVED lines=17> */
.L_x_6418:
[----:B------:R-:W-:-:S04]  /*b290*/  LOP3.LUT R2, R19, 0x80000000, RZ, 0xc0, !PT ;  /* 0x8000000013027812 */ /* 0x000fc800078ec0ff */
[----:B------:R-:W-:-:S04]  /*b2a0*/  SHF.R.U32.HI R3, RZ, 0x18, R2 ;  /* 0x00000018ff037819 */ /* 0x000fc80000011602 */
[----:B------:R-:W-:-:S04]  /*b2b0*/  LOP3.LUT R0, R0, R3, RZ, 0xfc, !PT ;  /* 0x0000000300007212 */ /* 0x000fc800078efcff */
[----:B------:R-:W-:Y:S02]  /*b2c0*/  PRMT R8, R0, 0x7610, R8 ;  /* 0x0000761000087816 */ /* 0x000fe40000000008 */
.L_x_6417:
[----:B------:R-:W-:Y:S05]  /*b2d0*/  BSYNC B0 ;  /* 0x0000000000007941 */ /* 0x000fea0003800000 */
.L_x_6416:
[----:B------:R0:W-:Y:S01]  /*b2e0*/  STG.E.U8 [R16.64], R8 ;  /* 0x0000000810007986 */ /* 0x0001e2000c101124 */
[----:B------:R-:W-:Y:S05]  /*b2f0*/  BRA `(.L_x_6396) ;  /* 0x000004b000007947 */ /* 0x000fea0003800000 */
.L_x_6414:
        /* <DEDUP_REMOVED lines=17> */
.L_x_6421:
[----:B------:R-:W-:-:S04]  /*b410*/  LOP3.LUT R2, R19, 0x80000000, RZ, 0xc0, !PT ;  /* 0x8000000013027812 */ /* 0x000fc800078ec0ff */
[----:B------:R-:W-:-:S04]  /*b420*/  SHF.R.U32.HI R3, RZ, 0x18, R2 ;  /* 0x00000018ff037819 */ /* 0x000fc80000011602 */
[----:B------:R-:W-:-:S04]  /*b430*/  LOP3.LUT R0, R0, R3, RZ, 0xfc, !PT ;  /* 0x0000000300007212 */ /* 0x000fc800078efcff */
[----:B------:R-:W-:Y:S02]  /*b440*/  PRMT R8, R0, 0x7610, R8 ;  /* 0x0000761000087816 */ /* 0x000fe40000000008 */
.L_x_6420:
[----:B------:R-:W-:Y:S05]  /*b450*/  BSYNC B0 ;  /* 0x0000000000007941 */ /* 0x000fea0003800000 */
.L_x_6419:
[----:B------:R0:W-:Y:S01]  /*b460*/  STG.E.U8 [R16.64], R8 ;  /* 0x0000000810007986 */ /* 0x0001e2000c101124 */
[----:B------:R-:W-:Y:S05]  /*b470*/  BRA `(.L_x_6396) ;  /* 0x0000033000007947 */ /* 0x000fea0003800000 */
.L_x_6413:
        /* <DEDUP_REMOVED lines=22> */
.L_x_6395:
        /* <DEDUP_REMOVED lines=20> */
.L_x_6423:
[----:B------:R-:W-:-:S04]  /*b720*/  LOP3.LUT R19, R19, 0xffff, RZ, 0xc0, !PT ;  /* 0x0000ffff13137812 */ /* 0x000fc800078ec0ff */
[----:B------:R-:W-:-:S05]  /*b730*/  PRMT R19, R19, 0x8880, RZ ;  /* 0x0000888013137816 */ /* 0x000fca00000000ff */
[----:B------:R-:W-:-:S05]  /*b740*/  IMAD.MOV.U32 R2, RZ, RZ, R19 ;  /* 0x000000ffff027224 */ /* 0x000fca00078e0013 */
[----:B------:R-:W-:-:S05]  /*b750*/  SHF.R.S32.HI R3, RZ, 0x1f, R2 ;  /* 0x0000001fff037819 */ /* 0x000fca0000011402 */
[----:B------:R0:W-:Y:S01]  /*b760*/  STG.E.64 [R16.64], R2 ;  /* 0x0000000210007986 */ /* 0x0001e2000c101b24 */
[----:B------:R-:W-:Y:S05]  /*b770*/  BRA `(.L_x_6396) ;  /* 0x0000003000007947 */ /* 0x000fea0003800000 */
.L_x_6422:
[----:B------:R-:W-:-:S04]  /*b780*/  LOP3.LUT R19, R19, 0xffff, RZ, 0xc0, !PT ;  /* 0x0000ffff13137812 */ /* 0x000fc800078ec0ff */
[----:B------:R-:W-:-:S05]  /*b790*/  PRMT R3, R19, 0x8880, RZ ;  /* 0x0000888013037816 */ /* 0x000fca00000000ff */
[----:B------:R0:W-:Y:S02]  /*b7a0*/  STG.E [R16.64], R3 ;  /* 0x0000000310007986 */ /* 0x0001e4000c101924 */
.L_x_6396:
[----:B------:R-:W-:Y:S02]  /*b7b0*/  IADD3 R23, R23, 0x80, RZ ;  /* 0x0000008017177810 */ /* 0x000fe40007ffe0ff */
.L_x_6227:
[----:B------:R-:W-:Y:S05]  /*b7c0*/  BSYNC B6 ;  /* 0x0000000000067941 */ /* 0x000fea0003800000 */
.L_x_6226:
        /* <DEDUP_REMOVED lines=257> */
.L_x_6424:
        /* <DEDUP_REMOVED lines=18> */
.L_x_6428:
[----:B------:R0:W5:Y:S01]  /*c900*/  LDG.E.U8 R19, [R2.64] ;  /* 0x0000002402137981 */ /* 0x000162000c1e1100 */
[----:B------:R-:W-:Y:S05]  /*c910*/  BRA `(.L_x_6430) ;  /* 0x00000d8000007947 */ /* 0x000fea0003800000 */
.L_x_6427:
        /* <DEDUP_REMOVED lines=8> */
.L_x_6432:
[----:B------:R0:W5:Y:S01]  /*c9a0*/  LDG.E.U8 R19, [R2.64] ;  /* 0x0000002402137981 */ /* 0x000162000c1e1100 */
[----:B------:R-:W-:Y:S05]  /*c9b0*/  BRA `(.L_x_6430) ;  /* 0x00000ce000007947 */ /* 0x000fea0003800000 */
.L_x_6431:
[----:B------:R0:W5:Y:S01]  /*c9c0*/  LDG.E.U16 R19, [R2.64] ;  /* 0x0000002402137981 */ /* 0x000162000c1e1500 */
[----:B------:R-:W-:Y:S05]  /*c9d0*/  BRA `(.L_x_6430) ;  /* 0x00000cc000007947 */ /* 0x000fea0003800000 */
.L_x_6426:
        /* <DEDUP_REMOVED lines=9> */
.L_x_6434:
[----:B------:R-:W2:Y:S02]  /*ca70*/  LDG.E.U16 R0, [R2.64] ;  /* 0x0000002402007981 */ /* 0x000ea4000c1e1500 */
[----:B--2---:R-:W-:-:S06]  /*ca80*/  HADD2.F32 R0, -RZ, R0.H0_H0 ;  /* 0x20000000ff007230 */ /* 0x004fcc0000004100 */
[----:B------:R-:W0:Y:S02]  /*ca90*/  F2I.FTZ.TRUNC.NTZ R0, R0 ;  /* 0x0000000000007305 */ /* 0x000e24000021f100 */
[----:B0-----:R-:W-:Y:S01]  /*caa0*/  PRMT R19, R0, 0x7610, R19 ;  /* 0x0000761000137816 */ /* 0x001fe20000000013 */
[----:B------:R-:W-:Y:S05]  /*cab0*/  BRA `(.L_x_6430) ;  /* 0x00000be000007947 */ /* 0x000fea0003800000 */
.L_x_6433:
        /* <DEDUP_REMOVED lines=9> */
.L_x_6436:
[----:B------:R-:W2:Y:S02]  /*cb50*/  LDG.E.U16 R2, [R2.64] ;  /* 0x0000002402027981 */ /* 0x000ea4000c1e1500 */
[----:B--2---:R-:W-:-:S06]  /*cb60*/  HADD2.F32 R0, -RZ, R2.H0_H0 ;  /* 0x20000002ff007230 */ /* 0x004fcc0000004100 */
[----:B------:R-:W0:Y:S02]  /*cb70*/  F2I.FTZ.TRUNC.NTZ R0, R0 ;  /* 0x0000000000007305 */ /* 0x000e24000021f100 */
[----:B0-----:R-:W-:Y:S01]  /*cb80*/  PRMT R19, R0, 0x7610, R19 ;  /* 0x0000761000137816 */ /* 0x001fe20000000013 */
[----:B------:R-:W-:Y:S05]  /*cb90*/  BRA `(.L_x_6430) ;  /* 0x00000b0000007947 */ /* 0x000fea0003800000 */
.L_x_6435:
[----:B------:R-:W2:Y:S02]  /*cba0*/  LDG.E.64 R2, [R2.64] ;  /* 0x0000002402027981 */ /* 0x000ea4000c1e1b00 */
[----:B--2---:R0:W1:Y:S01]  /*cbb0*/  F2I.F64.TRUNC R19, R2 ;  /* 0x0000000200137311 */ /* 0x004062000030d100 */
[----:B------:R-:W-:Y:S05]  /*cbc0*/  BRA `(.L_x_6430) ;  /* 0x00000ad000007947 */ /* 0x000fea0003800000 */
.L_x_6425:
        /* <DEDUP_REMOVED lines=12> */
.L_x_6439:
[----:B------:R-:W2:Y:S02]  /*cc90*/  LDG.E.64 R2, [R2.64] ;  /* 0x0000002402027981 */ /* 0x000ea4000c1e1b00 */
[----:B--2---:R0:W1:Y:S01]  /*cca0*/  F2I.F64.TRUNC R19, R2 ;  /* 0x0000000200137311 */ /* 0x004062000030d100 */
[----:B------:R-:W-:Y:S05]  /*ccb0*/  BRA `(.L_x_6430) ;  /* 0x000009e000007947 */ /* 0x000fea0003800000 */
.L_x_6438:
        /* <DEDUP_REMOVED lines=28> */
.L_x_6441:
        /* <DEDUP_REMOVED lines=15> */
.L_x_6440:
[----:B------:R-:W2:Y:S02]  /*cf70*/  LDG.E.U16 R0, [R2.64] ;  /* 0x0000002402007981 */ /* 0x000ea4000c1e1500 */
[----:B--2---:R-:W-:-:S06]  /*cf80*/  PRMT R0, RZ, 0x5410, R0 ;  /* 0x00005410ff007816 */ /* 0x004fcc0000000000 */
[----:B------:R-:W0:Y:S02]  /*cf90*/  F2I.FTZ.TRUNC.NTZ R0, R0 ;  /* 0x0000000000007305 */ /* 0x000e24000021f100 */
[----:B0-----:R-:W-:Y:S01]  /*cfa0*/  PRMT R19, R0, 0x7610, R19 ;  /* 0x0000761000137816 */ /* 0x001fe20000000013 */
[----:B------:R-:W-:Y:S05]  /*cfb0*/  BRA `(.L_x_6430) ;  /* 0x000006e000007947 */ /* 0x000fea0003800000 */
.L_x_6437:
        /* <DEDUP_REMOVED lines=10> */
.L_x_6444:
        /* <DEDUP_REMOVED lines=21> */
.L_x_6448:
[----:B------:R-:W-:Y:S05]  /*d1b0*/  BSYNC B1 ;  /* 0x0000000000017941 */ /* 0x000fea0003800000 */
.L_x_6447:
[----:B------:R-:W-:Y:S01]  /*d1c0*/  LEA R3, R0, 0x3b800000, 0x17 ;  /* 0x3b80000000037811 */ /* 0x000fe200078eb8ff */
[----:B------:R-:W-:-:S05]  /*d1d0*/  IMAD.SHL.U32 R0, R2, 0x100000, RZ ;  /* 0x0010000002007824 */ /* 0x000fca00078e00ff */
[----:B------:R-:W-:Y:S02]  /*d1e0*/  LOP3.LUT R0, R3, R0, R4, 0xfe, !PT ;  /* 0x0000000003007212 */ /* 0x000fe400078efe04 */
.L_x_6446:
[----:B------:R-:W-:Y:S05]  /*d1f0*/  BSYNC B0 ;  /* 0x0000000000007941 */ /* 0x000fea0003800000 */
.L_x_6445:
[----:B------:R-:W0:Y:S02]  /*d200*/  F2I.FTZ.TRUNC.NTZ R0, R0 ;  /* 0x0000000000007305 */ /* 0x000e24000021f100 */
[----:B0-----:R-:W-:Y:S01]  /*d210*/  PRMT R19, R0, 0x7610, R19 ;  /* 0x0000761000137816 */ /* 0x001fe20000000013 */
[----:B------:R-:W-:Y:S05]  /*d220*/  BRA `(.L_x_6430) ;  /* 0x0000047000007947 */ /* 0x000fea0003800000 */
.L_x_6443:
        /* <DEDUP_REMOVED lines=21> */
.L_x_6452:
[----:B------:R-:W-:Y:S05]  /*d380*/  BSYNC B1 ;  /* 0x0000000000017941 */ /* 0x000fea0003800000 */
.L_x_6451:
[----:B------:R-:W-:Y:S01]  /*d390*/  LEA R3, R0, 0x37800000, 0x17 ;  /* 0x3780000000037811 */ /* 0x000fe200078eb8ff */
[----:B------:R-:W-:-:S05]  /*d3a0*/  IMAD.SHL.U32 R0, R2, 0x200000, RZ ;  /* 0x0020000002007824 */ /* 0x000fca00078e00ff */
[----:B------:R-:W-:Y:S02]  /*d3b0*/  LOP3.LUT R0, R3, R0, R4, 0xfe, !PT ;  /* 0x0000000003007212 */ /* 0x000fe400078efe04 */
.L_x_6450:
[----:B------:R-:W-:Y:S05]  /*d3c0*/  BSYNC B0 ;  /* 0x0000000000007941 */ /* 0x000fea0003800000 */
.L_x_6449:
[----:B------:R-:W0:Y:S02]  /*d3d0*/  F2I.FTZ.TRUNC.NTZ R0, R0 ;  /* 0x0000000000007305 */ /* 0x000e24000021f100 */
[----:B0-----:R-:W-:Y:S01]  /*d3e0*/  PRMT R19, R0, 0x7610, R19 ;  /* 0x0000761000137816 */ /* 0x001fe20000000013 */
[----:B------:R-:W-:Y:S05]  /*d3f0*/  BRA `(.L_x_6430) ;  /* 0x000002a000007947 */ /* 0x000fea0003800000 */
.L_x_6442:
        /* <DEDUP_REMOVED lines=14> */
.L_x_6456:
[----:B------:R-:W-:Y:S05]  /*d4e0*/  BSYNC B0 ;  /* 0x0000000000007941 */ /* 0x000fea0003800000 */
.L_x_6455:
[----:B------:R-:W0:Y:S02]  /*d4f0*/  F2I.FTZ.TRUNC.NTZ R0, R0 ;  /* 0x0000000000007305 */ /* 0x000e24000021f100 */
[----:B0-----:R-:W-:Y:S01]  /*d500*/  PRMT R19, R0, 0x7610, R19 ;  /* 0x0000761000137816 */ /* 0x001fe20000000013 */
[----:B------:R-:W-:Y:S05]  /*d510*/  BRA `(.L_x_6430) ;  /* 0x0000018000007947 */ /* 0x000fea0003800000 */
.L_x_6429:
        /* <DEDUP_REMOVED lines=21> */
.L_x_6454:
[----:B------:R0:W5:Y:S01]  /*d670*/  LDG.E.U8 R19, [R2.64] ;  /* 0x0000002402137981 */ /* 0x000162000c1e1100 */
[----:B------:R-:W-:Y:S05]  /*d680*/  BRA `(.L_x_6430) ;  /* 0x0000001000007947 */ /* 0x000fea0003800000 */
.L_x_6453:
[----:B------:R0:W5:Y:S02]  /*d690*/  LDG.E.U8 R19, [R2.64] ;  /* 0x0000002402137981 */ /* 0x000164000c1e1100 */
.L_x_6430:
        /* <DEDUP_REMOVED lines=16> */
.L_x_6460:
[----:B------:R0:W5:Y:S01]  /*d7a0*/  LDG.E.U8 R0, [R2.64] ;  /* 0x0000002402007981 */ /* 0x000162000c1e1100 */
[----:B------:R-:W-:Y:S05]  /*d7b0*/  BRA `(.L_x_6462) ;  /* 0x00000d7000007947 */ /* 0x000fea0003800000 */
.L_x_6459:
        /* <DEDUP_REMOVED lines=8> */
.L_x_6464:
[----:B------:R0:W5:Y:S01]  /*d840*/  LDG.E.U8 R0, [R2.64] ;  /* 0x0000002402007981 */ /* 0x000162000c1e1100 */
[----:B------:R-:W-:Y:S05]  /*d850*/  BRA `(.L_x_6462) ;  /* 0x00000cd000007947 */ /* 0x000fea0003800000 */
.L_x_6463:
[----:B------:R0:W5:Y:S01]  /*d860*/  LDG.E.U16 R0, [R2.64] ;  /* 0x0000002402007981 */ /* 0x000162000c1e1500 */
[----:B------:R-:W-:Y:S05]  /*d870*/  BRA `(.L_x_6462) ;  /* 0x00000cb000007947 */ /* 0x000fea0003800000 */
.L_x_6458:
        /* <DEDUP_REMOVED lines=9> */
.L_x_6466:
[----:B------:R-:W2:Y:S02]  /*d910*/  LDG.E.U16 R4, [R2.64] ;  /* 0x0000002402047981 */ /* 0x000ea4000c1e1500 */
[----:B--2---:R-:W-:-:S06]  /*d920*/  HADD2.F32 R4, -RZ, R4.H0_H0 ;  /* 0x20000004ff047230 */ /* 0x004fcc0000004100 */
[----:B------:R-:W0:Y:S02]  /*d930*/  F2I.FTZ.TRUNC.NTZ R4, R4 ;  /* 0x0000000400047305 */ /* 0x000e24000021f100 */
[----:B0-----:R-:W-:Y:S01]  /*d940*/  PRMT R0, R4, 0x7610, R0 ;  /* 0x0000761004007816 */ /* 0x001fe20000000000 */
[----:B------:R-:W-:Y:S05]  /*d950*/  BRA `(.L_x_6462) ;  /* 0x00000bd000007947 */ /* 0x000fea0003800000 */
.L_x_6465:
        /* <DEDUP_REMOVED lines=9> */
.L_x_6468:
[----:B------:R-:W2:Y:S02]  /*d9f0*/  LDG.E.U16 R2, [R2.64] ;  /* 0x0000002402027981 */ /* 0x000ea4000c1e1500 */
[----:B--2---:R-:W-:-:S06]  /*da00*/  HADD2.F32 R4, -RZ, R2.H0_H0 ;  /* 0x20000002ff047230 */ /* 0x004fcc0000004100 */
[----:B------:R-:W0:Y:S02]  /*da10*/  F2I.FTZ.TRUNC.NTZ R4, R4 ;  /* 0x0000000400047305 */ /* 0x000e24000021f100 */
[----:B0-----:R-:W-:Y:S01]  /*da20*/  PRMT R0, R4, 0x7610, R0 ;  /* 0x0000761004007816 */ /* 0x001fe20000000000 */
[----:B------:R-:W-:Y:S05]  /*da30*/  BRA `(.L_x_6462) ;  /* 0x00000af000007947 */ /* 0x000fea0003800000 */
.L_x_6467:
[----:B------:R-:W2:Y:S02]  /*da40*/  LDG.E.64 R2, [R2.64] ;  /* 0x0000002402027981 */ /* 0x000ea4000c1e1b00 */
[----:B--2---:R0:W2:Y:S01]  /*da50*/  F2I.F64.TRUNC R0, R2 ;  /* 0x0000000200007311 */ /* 0x0040a2000030d100 */
[----:B------:R-:W-:Y:S05]  /*da60*/  BRA `(.L_x_6462) ;  /* 0x00000ac000007947 */ /* 0x000fea0003800000 */
.L_x_6457:
        /* <DEDUP_REMOVED lines=12> */
.L_x_6471:
[----:B------:R-:W2:Y:S02]  /*db30*/  LDG.E.64 R2, [R2.64] ;  /* 0x0000002402027981 */ /* 0x000ea4000c1e1b00 */
[----:B--2---:R0:W2:Y:S01]  /*db40*/  F2I.F64.TRUNC R0, R2 ;  /* 0x0000000200007311 */ /* 0x0040a2000030d100 */
[----:B------:R-:W-:Y:S05]  /*db50*/  BRA `(.L_x_6462) ;  /* 0x000009d000007947 */ /* 0x000fea0003800000 */
.L_x_6470:
        /* <DEDUP_REMOVED lines=28> */
.L_x_6473:
        /* <DEDUP_REMOVED lines=15> */
.L_x_6472:
[----:B------:R-:W2:Y:S02]  /*de10*/  LDG.E.U16 R2, [R2.64] ;  /* 0x0000002402027981 */ /* 0x000ea4000c1e1500 */
[----:B--2---:R-:W-:-:S04]  /*de20*/  PRMT R2, RZ, 0x5410, R2 ;  /* 0x00005410ff027816 */ /* 0x004fc80000000002 */
[----:B------:R0:W2:Y:S01]  /*de30*/  F2I.FTZ.TRUNC.NTZ R0, R2 ;  /* 0x0000000200007305 */ /* 0x0000a2000021f100 */
[----:B------:R-:W-:Y:S05]  /*de40*/  BRA `(.L_x_6462) ;  /* 0x000006e000007947 */ /* 0x000fea0003800000 */
.L_x_6469:
        /* <DEDUP_REMOVED lines=10> */
.L_x_6476:
        /* <DEDUP_REMOVED lines=21> */
.L_x_6480:
[----:B------:R-:W-:Y:S05]  /*e040*/  BSYNC B1 ;  /* 0x0000000000017941 */ /* 0x000fea0003800000 */
.L_x_6479:
[----:B------:R-:W-:Y:S01]  /*e050*/  IMAD.SHL.U32 R2, R2, 0x100000, RZ ;  /* 0x0010000002027824 */ /* 0x000fe200078e00ff */
[----:B------:R-:W-:-:S04]  /*e060*/  LEA R3, R0, 0x3b800000, 0x17 ;  /* 0x3b80000000037811 */ /* 0x000fc800078eb8ff */
[----:B------:R-:W-:Y:S02]  /*e070*/  LOP3.LUT R4, R3, R2, R4, 0xfe, !PT ;  /* 0x0000000203047212 */ /* 0x000fe400078efe04 */
.L_x_6478:
[----:B------:R-:W-:Y:S05]  /*e080*/  BSYNC B0 ;  /* 0x0000000000007941 */ /* 0x000fea0003800000 */
.L_x_6477:
[----:B------:R-:W0:Y:S02]  /*e090*/  F2I.FTZ.TRUNC.NTZ R4, R4 ;  /* 0x0000000400047305 */ /* 0x000e24000021f100 */
[----:B0-----:R-:W-:Y:S01]  /*e0a0*/  PRMT R0, R4, 0x7610, R0 ;  /* 0x0000761004007816 */ /* 0x001fe20000000000 */
[----:B------:R-:W-:Y:S05]  /*e0b0*/  BRA `(.L_x_6462) ;  /* 0x0000047000007947 */ /* 0x000fea0003800000 */
.L_x_6475:
        /* <DEDUP_REMOVED lines=21> */
.L_x_6484:
[----:B------:R-:W-:Y:S05]  /*e210*/  BSYNC B1 ;  /* 0x0000000000017941 */ /* 0x000fea0003800000 */
.L_x_6483:
[----:B------:R-:W-:Y:S01]  /*e220*/  IMAD.SHL.U32 R2, R2, 0x200000, RZ ;  /* 0x0020000002027824 */ /* 0x000fe200078e00ff */
[----:B------:R-:W-:-:S04]  /*e230*/  LEA R3, R0, 0x37800000, 0x17 ;  /* 0x3780000000037811 */ /* 0x000fc800078eb8ff */
[----:B------:R-:W-:Y:S02]  /*e240*/  LOP3.LUT R4, R3, R2, R4, 0xfe, !PT ;  /* 0x0000000203047212 */ /* 0x000fe400078efe04 */
.L_x_6482:
[----:B------:R-:W-:Y:S05]  /*e250*/  BSYNC B0 ;  /* 0x0000000000007941 */ /* 0x000fea0003800000 */
.L_x_6481:
[----:B------:R-:W0:Y:S02]  /*e260*/  F2I.FTZ.TRUNC.NTZ R4, R4 ;  /* 0x0000000400047305 */ /* 0x000e24000021f100 */
[----:B0-----:R-:W-:Y:S01]  /*e270*/  PRMT R0, R4, 0x7610, R0 ;  /* 0x0000761004007816 */ /* 0x001fe20000000000 */
[----:B------:R-:W-:Y:S05]  /*e280*/  BRA `(.L_x_6462) ;  /* 0x000002a000007947 */ /* 0x000fea0003800000 */
.L_x_6474:
        /* <DEDUP_REMOVED lines=14> */
.L_x_6488:
[----:B------:R-:W-:Y:S05]  /*e370*/  BSYNC B0 ;  /* 0x0000000000007941 */ /* 0x000fea0003800000 */
.L_x_6487:
[----:B------:R-:W0:Y:S02]  /*e380*/  F2I.FTZ.TRUNC.NTZ R4, R4 ;  /* 0x0000000400047305 */ /* 0x000e24000021f100 */
[----:B0-----:R-:W-:Y:S01]  /*e390*/  PRMT R0, R4, 0x7610, R0 ;  /* 0x0000761004007816 */ /* 0x001fe20000000000 */
[----:B------:R-:W-:Y:S05]  /*e3a0*/  BRA `(.L_x_6462) ;  /* 0x0000018000007947 */ /* 0x000fea0003800000 */
.L_x_6461:
        /* <DEDUP_REMOVED lines=21> */
.L_x_6486:
[----:B------:R0:W5:Y:S01]  /*e500*/  LDG.E.U8 R0, [R2.64] ;  /* 0x0000002402007981 */ /* 0x000162000c1e1100 */
[----:B------:R-:W-:Y:S05]  /*e510*/  BRA `(.L_x_6462) ;  /* 0x0000001000007947 */ /* 0x000fea0003800000 */
.L_x_6485:
[----:B------:R0:W5:Y:S02]  /*e520*/  LDG.E.U8 R0, [R2.64] ;  /* 0x0000002402007981 */ /* 0x000164000c1e1100 */
.L_x_6462:
        /* <DEDUP_REMOVED lines=15> */
.L_x_6492:
[----:B------:R-:W-:Y:S01]  /*e620*/  STG.E.U8 [R16.64], R19 ;  /* 0x0000001310007986 */ /* 0x000fe2000c101124 */
[----:B------:R-:W-:Y:S05]  /*e630*/  EXIT ;  /* 0x000000000000794d */ /* 0x000fea0003800000 */
.L_x_6491:
        /* <DEDUP_REMOVED lines=12> */
.L_x_6495:
[----:B------:R-:W-:-:S04]  /*e700*/  LOP3.LUT R19, R19, 0xffff, RZ, 0xc0, !PT ;  /* 0x0000ffff13137812 */ /* 0x000fc800078ec0ff */
[----:B------:R-:W-:-:S05]  /*e710*/  PRMT R3, R19, 0x8880, RZ ;  /* 0x0000888013037816 */ /* 0x000fca00000000ff */
[----:B------:R-:W-:Y:S01]  /*e720*/  STG.E [R16.64], R3 ;  /* 0x0000000310007986 */ /* 0x000fe2000c101924 */
[----:B------:R-:W-:Y:S05]  /*e730*/  EXIT ;  /* 0x000000000000794d */ /* 0x000fea0003800000 */
.L_x_6494:
[----:B------:R-:W-:-:S04]  /*e740*/  PRMT R3, R19, 0x8880, RZ ;  /* 0x0000888013037816 */ /* 0x000fc800000000ff */
[----:B------:R-:W-:-:S05]  /*e750*/  PRMT R3, R3, 0x7710, RZ ;  /* 0x0000771003037816 */ /* 0x000fca00000000ff */
[----:B------:R-:W-:Y:S01]  /*e760*/  STG.E.U16 [R16.64], R3 ;  /* 0x0000000310007986 */ /* 0x000fe2000c101524 */
[----:B------:R-:W-:Y:S05]  /*e770*/  EXIT ;  /* 0x000000000000794d */ /* 0x000fea0003800000 */
.L_x_6490:
        /* <DEDUP_REMOVED lines=9> */
.L_x_6497:
[----:B------:R-:W0:Y:S02]  /*e810*/  I2F.S8 R0, R19 ;  /* 0x0000001300007306 */ /* 0x000e240000001400 */
[----:B0-----:R-:W-:-:S05]  /*e820*/  F2FP.PACK_AB R0, RZ, R0 ;  /* 0x00000000ff00723e */ /* 0x001fca00000000ff */
[----:B------:R-:W-:Y:S01]  /*e830*/  STG.E.U16 [R16.64], R0 ;  /* 0x0000000010007986 */ /* 0x000fe2000c101524 */
[----:B------:R-:W-:Y:S05]  /*e840*/  EXIT ;  /* 0x000000000000794d */ /* 0x000fea0003800000 */
.L_x_6496:
        /* <DEDUP_REMOVED lines=10> */
.L_x_6499:
[----:B------:R-:W0:Y:S02]  /*e8f0*/  I2F.S8 R19, R19 ;  /* 0x0000001300137306 */ /* 0x000e240000001400 */
[----:B0-----:R-:W-:-:S04]  /*e900*/  F2FP.PACK_AB R3, RZ, R19 ;  /* 0x00000013ff03723e */ /* 0x001fc800000000ff */
[----:B------:R-:W-:-:S05]  /*e910*/  PRMT R3, R3, 0x5410, RZ ;  /* 0x0000541003037816 */ /* 0x000fca00000000ff */
[----:B------:R-:W-:Y:S01]  /*e920*/  STG.E [R16.64], R3 ;  /* 0x0000000310007986 */ /* 0x000fe2000c101924 */
[----:B------:R-:W-:Y:S05]  /*e930*/  EXIT ;  /* 0x000000000000794d */ /* 0x000fea0003800000 */
.L_x_6498:
[----:B------:R-:W-:-:S04]  /*e940*/  PRMT R2, R19, 0x8880, RZ ;  /* 0x0000888013027816 */ /* 0x000fc800000000ff */
[----:B------:R-:W-:-:S06]  /*e950*/  PRMT R2, R2, 0x7710, RZ ;  /* 0x0000771002027816 */ /* 0x000fcc00000000ff */
[----:B------:R-:W0:Y:S02]  /*e960*/  I2F.F64.S16 R2, R2 ;  /* 0x0000000200027312 */ /* 0x000e240000101c00 */
[----:B0-----:R-:W-:Y:S01]  /*e970*/  STG.E.64 [R16.64], R2 ;  /* 0x0000000210007986 */ /* 0x001fe2000c101b24 */
[----:B------:R-:W-:Y:S05]  /*e980*/  EXIT ;  /* 0x000000000000794d */ /* 0x000fea0003800000 */
.L_x_6489:
        /* <DEDUP_REMOVED lines=12> */
.L_x_6502:
[----:B------:R-:W-:Y:S01]  /*ea50*/  PRMT R4, R19, 0x8880, RZ ;  /* 0x0000888013047816 */ /* 0x000fe200000000ff */
[----:B------:R-:W-:-:S03]  /*ea60*/  CS2R R6, SRZ ;  /* 0x0000000000067805 */ /* 0x000fc6000001ff00 */
[----:B------:R-:W-:-:S06]  /*ea70*/  PRMT R4, R4, 0x7710, RZ ;  /* 0x0000771004047816 */ /* 0x000fcc00000000ff */
[----:B------:R-:W0:Y:S02]  /*ea80*/  I2F.F64.S16 R4, R4 ;  /* 0x0000000400047312 */ /* 0x000e240000101c00 */
[----:B0-----:R-:W-:Y:S01]  /*ea90*/  STG.E.128 [R16.64], R4 ;  /* 0x0000000410007986 */ /* 0x001fe2000c101d24 */
[----:B------:R-:W-:Y:S05]  /*eaa0*/  EXIT ;  /* 0x000000000000794d */ /* 0x000fea0003800000 */
.L_x_6501:
        /* <DEDUP_REMOVED lines=21> */
.L_x_6506:
[----:B------:R-:W-:Y:S05]  /*ec00*/  BSYNC B0 ;  /* 0x0000000000007941 */ /* 0x000fea0003800000 */
.L_x_6505:
[----:B------:R-:W-:-:S05]  /*ec10*/  LOP3.LUT R3, R0, R3, RZ, 0xfc, !PT ;  /* 0x0000000300037212 */ /* 0x000fca00078efcff */
[----:B------:R-:W-:Y:S01]  /*ec20*/  STG.E.U8 [R16.64], R3 ;  /* 0x0000000310007986 */ /* 0x000fe2000c101124 */
[----:B------:R-:W-:Y:S05]  /*ec30*/  EXIT ;  /* 0x000000000000794d */ /* 0x000fea0003800000 */
.L_x_6504:
        /* <DEDUP_REMOVED lines=13> */
.L_x_6508:
[----:B------:R-:W-:Y:S01]  /*ed10*/  IMAD.MOV.U32 R0, RZ, RZ, 0x7f ;  /* 0x0000007fff007424 */ /* 0x000fe200078e00ff */
[----:B------:R-:W-:-:S04]  /*ed20*/  ISETP.GT.U32.AND P0, PT, R2, 0x7f800000, PT ;  /* 0x7f8000000200780c */ /* 0x000fc80003f04070 */
[----:B------:R-:W-:-:S04]  /*ed30*/  SEL R0, R0, 0x7c, P0 ;  /* 0x0000007c00007807 */ /* 0x000fc80000000000 */
.L_x_6509:
[----:B------:R-:W-:Y:S05]  /*ed40*/  BSYNC B0 ;  /* 0x0000000000007941 */ /* 0x000fea0003800000 */
.L_x_6507:
[----:B------:R-:W-:-:S04]  /*ed50*/  LOP3.LUT R2, R19, 0x80000000, RZ, 0xc0, !PT ;  /* 0x8000000013027812 */ /* 0x000fc800078ec0ff */
[----:B------:R-:W-:-:S04]  /*ed60*/  SHF.R.U32.HI R3, RZ, 0x18, R2 ;  /* 0x00000018ff037819 */ /* 0x000fc80000011602 */
[----:B------:R-:W-:-:S05]  /*ed70*/  LOP3.LUT R3, R0, R3, RZ, 0xfc, !PT ;  /* 0x0000000300037212 */ /* 0x000fca00078efcff */
[----:B------:R-:W-:Y:S01]  /*ed80*/  STG.E.U8 [R16.64], R3 ;  /* 0x0000000310007986 */ /* 0x000fe2000c101124 */
[----:B------:R-:W-:Y:S05]  /*ed90*/  EXIT ;  /* 0x000000000000794d */ /* 0x000fea0003800000 */
.L_x_6503:
[----:B------:R-:W0:Y:S02]  /*eda0*/  I2F.S8 R0, R19 ;  /* 0x0000001300007306 */ /* 0x000e240000001400 */
[----:B0-----:R-:W-:-:S05]  /*edb0*/  F2FP.BF16.PACK_AB R0, RZ, R0 ;  /* 0x00000000ff00723e */ /* 0x001fca00000010ff */
[----:B------:R-:W-:Y:S01]  /*edc0*/  STG.E.U16 [R16.64], R0 ;  /* 0x0000000010007986 */ /* 0x000fe2000c101524 */
[----:B------:R-:W-:Y:S05]  /*edd0*/  EXIT ;  /* 0x000000000000794d */ /* 0x000fea0003800000 */
.L_x_6500:
        /* <DEDUP_REMOVED lines=12> */
.L_x_6512:
        /* <DEDUP_REMOVED lines=17> */
.L_x_6515:
[----:B------:R-:W-:-:S04]  /*efb0*/  LOP3.LUT R2, R19, 0x80000000, RZ, 0xc0, !PT ;  /* 0x8000000013027812 */ /* 0x000fc800078ec0ff */
[----:B------:R-:W-:-:S04]  /*efc0*/  SHF.R.U32.HI R3, RZ, 0x18, R2 ;  /* 0x00000018ff037819 */ /* 0x000fc80000011602 */
[----:B------:R-:W-:-:S04]  /*efd0*/  LOP3.LUT R0, R0, R3, RZ, 0xfc, !PT ;  /* 0x0000000300007212 */ /* 0x000fc800078efcff */
[----:B------:R-:W-:Y:S02]  /*efe0*/  PRMT R8, R0, 0x7610, R8 ;  /* 0x0000761000087816 */ /* 0x000fe40000000008 */
.L_x_6514:
[----:B------:R-:W-:Y:S05]  /*eff0*/  BSYNC B0 ;  /* 0x0000000000007941 */ /* 0x000fea0003800000 */
.L_x_6513:
[----:B------:R-:W-:Y:S01]  /*f000*/  STG.E.U8 [R16.64], R8 ;  /* 0x0000000810007986 */ /* 0x000fe2000c101124 */
[----:B------:R-:W-:Y:S05]  /*f010*/  EXIT ;  /* 0x000000000000794d */ /* 0x000fea0003800000 */
.L_x_6511:
        /* <DEDUP_REMOVED lines=17> */
.L_x_6518:
[----:B------:R-:W-:-:S04]  /*f130*/  LOP3.LUT R2, R19, 0x80000000, RZ, 0xc0, !PT ;  /* 0x8000000013027812 */ /* 0x000fc800078ec0ff */
[----:B------:R-:W-:-:S04]  /*f140*/  SHF.R.U32.HI R3, RZ, 0x18, R2 ;  /* 0x00000018ff037819 */ /* 0x000fc80000011602 */
[----:B------:R-:W-:-:S04]  /*f150*/  LOP3.LUT R0, R0, R3, RZ, 0xfc, !PT ;  /* 0x0000000300007212 */ /* 0x000fc800078efcff */
[----:B------:R-:W-:Y:S02]  /*f160*/  PRMT R8, R0, 0x7610, R8 ;  /* 0x0000761000087816 */ /* 0x000fe40000000008 */
.L_x_6517:
[----:B------:R-:W-:Y:S05]  /*f170*/  BSYNC B0 ;  /* 0x0000000000007941 */ /* 0x000fea0003800000 */
.L_x_6516:
[----:B------:R-:W-:Y:S01]  /*f180*/  STG.E.U8 [R16.64], R8 ;  /* 0x0000000810007986 */ /* 0x000fe2000c101124 */
[----:B------:R-:W-:Y:S05]  /*f190*/  EXIT ;  /* 0x000000000000794d */ /* 0x000fea0003800000 */
.L_x_6510:
        /* <DEDUP_REMOVED lines=22> */
.L_x_6493:
        /* <DEDUP_REMOVED lines=20> */
.L_x_6520:
[----:B------:R-:W-:-:S04]  /*f440*/  LOP3.LUT R19, R19, 0xffff, RZ, 0xc0, !PT ;  /* 0x0000ffff13137812 */ /* 0x000fc800078ec0ff */
[----:B------:R-:W-:-:S05]  /*f450*/  PRMT R19, R19, 0x8880, RZ ;  /* 0x0000888013137816 */ /* 0x000fca00000000ff */
[----:B------:R-:W-:-:S05]  /*f460*/  IMAD.MOV.U32 R2, RZ, RZ, R19 ;  /* 0x000000ffff027224 */ /* 0x000fca00078e0013 */
[----:B------:R-:W-:-:S05]  /*f470*/  SHF.R.S32.HI R3, RZ, 0x1f, R2 ;  /* 0x0000001fff037819 */ /* 0x000fca0000011402 */
[----:B------:R-:W-:Y:S01]  /*f480*/  STG.E.64 [R16.64], R2 ;  /* 0x0000000210007986 */ /* 0x000fe2000c101b24 */
[----:B------:R-:W-:Y:S05]  /*f490*/  EXIT ;  /* 0x000000000000794d */ /* 0x000fea0003800000 */
.L_x_6519:
[----:B------:R-:W-:-:S04]  /*f4a0*/  LOP3.LUT R19, R19, 0xffff, RZ, 0xc0, !PT ;  /* 0x0000ffff13137812 */ /* 0x000fc800078ec0ff */
[----:B------:R-:W-:-:S05]  /*f4b0*/  PRMT R3, R19, 0x8880, RZ ;  /* 0x0000888013037816 */ /* 0x000fca00000000ff */
[----:B------:R-:W-:Y:S01]  /*f4c0*/  STG.E [R16.64], R3 ;  /* 0x0000000310007986 */ /* 0x000fe2000c101924 */
[----:B------:R-:W-:Y:S05]  /*f4d0*/  EXIT ;  /* 0x000000000000794d */ /* 0x000fea0003800000 */
.L_x_6521:
        /* <DEDUP_REMOVED lines=10> */
.L_x_25103:


//--------------------- .text._ZN2at6native27unrolled_elementwise_kernelINS0_13BinaryFunctorIaaaNS0_17BitwiseXorFunctorIaEEEESt5arrayIPcLm3EELi4E23TrivialOffsetCalculatorILi2EjES9_ILi1EjENS0_6memory12LoadWithCastILi2EEENSC_13StoreWithCastILi1EEEEEviT_T0_T2_T3_T4_T5_ --------------------------
	.section	.text._ZN2at6native27unrolled_elementwise_kernelINS0_13BinaryFunctorIaaaNS0_17BitwiseXorFunctorIaEEEESt5arrayIPcLm3EELi4E23TrivialOffsetCalculatorILi2EjES9_ILi1EjENS0_6memory12LoadWithCastILi2EEENSC_13StoreWithCastILi1EEEEEviT_T0_T2_T3_T4_T5_,"ax",@progbits
	.sectioninfo	@"SHI_REGISTERS=32"
	.align	128
        .global         _ZN2at6native27unrolled_elementwise_kernelINS0_13BinaryFunctorIaaaNS0_17BitwiseXorFunctorIaEEEESt5arrayIPcLm3EELi4E23TrivialOffsetCalculatorILi2EjES9_ILi1EjENS0_6memory12LoadWithCastILi2EEENSC_13StoreWithCastILi1EEEEEviT_T0_T2_T3_T4_T5_
        .type           _ZN2at6native27unrolled_elementwise_kernelINS0_13BinaryFunctorIaaaNS0_17BitwiseXorFunctorIaEEEESt5arrayIPcLm3EELi4E23TrivialOffsetCalculatorILi2EjES9_ILi1EjENS0_6memory12LoadWithCastILi2EEENSC_13StoreWithCastILi1EEEEEviT_T0_T2_T3_T4_T5_,@function
        .size           _ZN2at6native27unrolled_elementwise_kernelINS0_13BinaryFunctorIaaaNS0_17BitwiseXorFunctorIaEEEESt5arrayIPcLm3EELi4E23TrivialOffsetCalculatorILi2EjES9_ILi1EjENS0_6memory12LoadWithCastILi2EEENSC_13StoreWithCastILi1EEEEEviT_T0_T2_T3_T4_T5_,(.L_x_25104 - _ZN2at6native27unrolled_elementwise_kernelINS0_13BinaryFunctorIaaaNS0_17BitwiseXorFunctorIaEEEESt5arrayIPcLm3EELi4E23TrivialOffsetCalculatorILi2EjES9_ILi1EjENS0_6memory12LoadWithCastILi2EEENSC_13StoreWithCastILi1EEEEEviT_T0_T2_T3_T4_T5_)
        .other          _ZN2at6native27unrolled_elementwise_kernelINS0_13BinaryFunctorIaaaNS0_17BitwiseXorFunctorIaEEEESt5arrayIPcLm3EELi4E23TrivialOffsetCalculatorILi2EjES9_ILi1EjENS0_6memory12LoadWithCastILi2EEENSC_13StoreWithCastILi1EEEEEviT_T0_T2_T3_T4_T5_,@"STO_CUDA_ENTRY STV_DEFAULT"
_ZN2at6native27unrolled_elementwise_kernelINS0_13BinaryFunctorIaaaNS0_17BitwiseXorFunctorIaEEEESt5arrayIPcLm3EELi4E23TrivialOffsetCalculatorILi2EjES9_ILi1EjENS0_6memory12LoadWithCastILi2EEENSC_13StoreWithCastILi1EEEEEviT_T0_T2_T3_T4_T5_:
.text._ZN2at6native27unrolled_elementwise_kernelINS0_13BinaryFunctorIaaaNS0_17BitwiseXorFunctorIaEEEESt5arrayIPcLm3EELi4E23TrivialOffsetCalculatorILi2EjES9_ILi1EjENS0_6memory12LoadWithCastILi2EEENSC_13StoreWithCastILi1EEEEEviT_T0_T2_T3_T4_T5_:
        /* <DEDUP_REMOVED lines=31> */
.L_x_6527:
[----:B------:R0:W5:Y:S01]  /*01f0*/  LDG.E.U8 R25, [R4.64] ;  /* 0x0000002404197981 */ /* 0x000162000c1e1100 */
[----:B------:R-:W-:Y:S05]  /*0200*/  BRA `(.L_x_6529) ;  /* 0x00000d9000007947 */ /* 0x000fea0003800000 */
.L_x_6526:
        /* <DEDUP_REMOVED lines=8> */
.L_x_6531:
[----:B------:R0:W5:Y:S01]  /*0290*/  LDG.E.U8 R25, [R4.64] ;  /* 0x0000002404197981 */ /* 0x000162000c1e1100 */
[----:B------:R-:W-:Y:S05]  /*02a0*/  BRA `(.L_x_6529) ;  /* 0x00000cf000007947 */ /* 0x000fea0003800000 */
.L_x_6530:
[----:B------:R0:W5:Y:S01]  /*02b0*/  LDG.E.U16 R25, [R4.64] ;  /* 0x0000002404197981 */ /* 0x000162000c1e1500 */
[----:B------:R-:W-:Y:S05]  /*02c0*/  BRA `(.L_x_6529) ;  /* 0x00000cd000007947 */ /* 0x000fea0003800000 */
.L_x_6525:
        /* <DEDUP_REMOVED lines=9> */
.L_x_6533:
[----:B------:R-:W2:Y:S02]  /*0360*/  LDG.E.U16 R0, [R4.64] ;  /* 0x0000002404007981 */ /* 0x000ea4000c1e1500 */
[----:B--2---:R-:W-:-:S06]  /*0370*/  HADD2.F32 R0, -RZ, R0.H0_H0 ;  /* 0x20000000ff007230 */ /* 0x004fcc0000004100 */
[----:B------:R-:W0:Y:S02]  /*0380*/  F2I.FTZ.TRUNC.NTZ R0, R0 ;  /* 0x0000000000007305 */ /* 0x000e24000021f100 */
[----:B0-----:R-:W-:Y:S01]  /*0390*/  PRMT R25, R0, 0x7610, R25 ;  /* 0x0000761000197816 */ /* 0x001fe20000000019 */
[----:B------:R-:W-:Y:S05]  /*03a0*/  BRA `(.L_x_6529) ;  /* 0x00000bf000007947 */ /* 0x000fea0003800000 */
.L_x_6532:
        /* <DEDUP_REMOVED lines=9> */
.L_x_6535:
[----:B------:R-:W2:Y:S02]  /*0440*/  LDG.E.U16 R4, [R4.64] ;  /* 0x0000002404047981 */ /* 0x000ea4000c1e1500 */
[----:B--2---:R-:W-:-:S06]  /*0450*/  HADD2.F32 R0, -RZ, R4.H0_H0 ;  /* 0x20000004ff007230 */ /* 0x004fcc0000004100 */
[----:B------:R-:W0:Y:S02]  /*0460*/  F2I.FTZ.TRUNC.NTZ R0, R0 ;  /* 0x0000000000007305 */ /* 0x000e24000021f100 */
[----:B0-----:R-:W-:Y:S01]  /*0470*/  PRMT R25, R0, 0x7610, R25 ;  /* 0x0000761000197816 */ /* 0x001fe20000000019 */
[----:B------:R-:W-:Y:S05]  /*0480*/  BRA `(.L_x_6529) ;  /* 0x00000b1000007947 */ /* 0x000fea0003800000 */
.L_x_6534:
[----:B------:R-:W2:Y:S02]  /*0490*/  LDG.E.64 R4, [R4.64] ;  /* 0x0000002404047981 */ /* 0x000ea4000c1e1b00 */
[----:B--2---:R0:W1:Y:S01]  /*04a0*/  F2I.F64.TRUNC R25, R4 ;  /* 0x0000000400197311 */ /* 0x004062000030d100 */
[----:B------:R-:W-:Y:S05]  /*04b0*/  BRA `(.L_x_6529) ;  /* 0x00000ae000007947 */ /* 0x000fea0003800000 */
.L_x_6524:
        /* <DEDUP_REMOVED lines=12> */
.L_x_6538:
[----:B------:R-:W2:Y:S02]  /*0580*/  LDG.E.64 R4, [R4.64] ;  /* 0x0000002404047981 */ /* 0x000ea4000c1e1b00 */
[----:B--2---:R0:W1:Y:S01]  /*0590*/  F2I.F64.TRUNC R25, R4 ;  /* 0x0000000400197311 */ /* 0x004062000030d100 */
[----:B------:R-:W-:Y:S05]  /*05a0*/  BRA `(.L_x_6529) ;  /* 0x000009f000007947 */ /* 0x000fea0003800000 */
.L_x_6537:
        /* <DEDUP_REMOVED lines=28> */
.L_x_6540:
        /* <DEDUP_REMOVED lines=16> */
.L_x_6539:
[----:B------:R-:W2:Y:S02]  /*0870*/  LDG.E.U16 R0, [R4.64] ;  /* 0x0000002404007981 */ /* 0x000ea4000c1e1500 */
[----:B--2---:R-:W-:-:S06]  /*0880*/  PRMT R0, RZ, 0x5410, R0 ;  /* 0x00005410ff007816 */ /* 0x004fcc0000000000 */
[----:B------:R-:W0:Y:S02]  /*0890*/  F2I.FTZ.TRUNC.NTZ R0, R0 ;  /* 0x0000000000007305 */ /* 0x000e24000021f100 */
[----:B0-----:R-:W-:Y:S01]  /*08a0*/  PRMT R25, R0, 0x7610, R25 ;  /* 0x0000761000197816 */ /* 0x001fe20000000019 */
[----:B------:R-:W-:Y:S05]  /*08b0*/  BRA `(.L_x_6529) ;  /* 0x000006e000007947 */ /* 0x000fea0003800000 */
.L_x_6536:
        /* <DEDUP_REMOVED lines=10> */
.L_x_6543:
        /* <DEDUP_REMOVED lines=21> */
.L_x_6547:
[----:B------:R-:W-:Y:S05]  /*0ab0*/  BSYNC B1 ;  /* 0x0000000000017941 */ /* 0x000fea0003800000 */
.L_x_6546:
[----:B------:R-:W-:Y:S01]  /*0ac0*/  LEA R5, R0, 0x3b800000, 0x17 ;  /* 0x3b80000000057811 */ /* 0x000fe200078eb8ff */
[----:B------:R-:W-:-:S05]  /*0ad0*/  IMAD.SHL.U32 R0, R3, 0x100000, RZ ;  /* 0x0010000003007824 */ /* 0x000fca00078e00ff */
[----:B------:R-:W-:Y:S02]  /*0ae0*/  LOP3.LUT R0, R5, R0, R6, 0xfe, !PT ;  /* 0x0000000005007212 */ /* 0x000fe400078efe06 */
.L_x_6545:
[----:B------:R-:W-:Y:S05]  /*0af0*/  BSYNC B0 ;  /* 0x0000000000007941 */ /* 0x000fea0003800000 */
.L_x_6544:
[----:B------:R-:W0:Y:S02]  /*0b00*/  F2I.FTZ.TRUNC.NTZ R0, R0 ;  /* 0x0000000000007305 */ /* 0x000e24000021f100 */
[----:B0-----:R-:W-:Y:S01]  /*0b10*/  PRMT R25, R0, 0x7610, R25 ;  /* 0x0000761000197816 */ /* 0x001fe20000000019 */
[----:B------:R-:W-:Y:S05]  /*0b20*/  BRA `(.L_x_6529) ;  /* 0x0000047000007947 */ /* 0x000fea0003800000 */
.L_x_6542:
        /* <DEDUP_REMOVED lines=21> */
.L_x_6551:
[----:B------:R-:W-:Y:S05]  /*0c80*/  BSYNC B1 ;  /* 0x0000000000017941 */ /* 0x000fea0003800000 */
.L_x_6550:
[----:B------:R-:W-:Y:S01]  /*0c90*/  LEA R5, R0, 0x37800000, 0x17 ;  /* 0x3780000000057811 */ /* 0x000fe200078eb8ff */
[----:B------:R-:W-:-:S05]  /*0ca0*/  IMAD.SHL.U32 R0, R3, 0x200000, RZ ;  /* 0x0020000003007824 */ /* 0x000fca00078e00ff */
[----:B------:R-:W-:Y:S02]  /*0cb0*/  LOP3.LUT R0, R5, R0, R6, 0xfe, !PT ;  /* 0x0000000005007212 */ /* 0x000fe400078efe06 */
.L_x_6549:
[----:B------:R-:W-:Y:S05]  /*0cc0*/  BSYNC B0 ;  /* 0x0000000000007941 */ /* 0x000fea0003800000 */
.L_x_6548:
[----:B------:R-:W0:Y:S02]  /*0cd0*/  F2I.FTZ.TRUNC.NTZ R0, R0 ;  /* 0x0000000000007305 */ /* 0x000e24000021f100 */
[----:B0-----:R-:W-:Y:S01]  /*0ce0*/  PRMT R25, R0, 0x7610, R25 ;  /* 0x0000761000197816 */ /* 0x001fe20000000019 */
[----:B------:R-:W-:Y:S05]  /*0cf0*/  BRA `(.L_x_6529) ;  /* 0x000002a000007947 */ /* 0x000fea0003800000 */
.L_x_6541:
        /* <DEDUP_REMOVED lines=14> */
.L_x_6555:
[----:B------:R-:W-:Y:S05]  /*0de0*/  BSYNC B0 ;  /* 0x0000000000007941 */ /* 0x000fea0003800000 */
.L_x_6554:
[----:B------:R-:W0:Y:S02]  /*0df0*/  F2I.FTZ.TRUNC.NTZ R0, R0 ;  /* 0x0000000000007305 */ /* 0x000e24000021f100 */
[----:B0-----:R-:W-:Y:S01]  /*0e00*/  PRMT R25, R0, 0x7610, R25 ;  /* 0x0000761000197816 */ /* 0x001fe20000000019 */
[----:B------:R-:W-:Y:S05]  /*0e10*/  BRA `(.L_x_6529) ;  /* 0x0000018000007947 */ /* 0x000fea0003800000 */
.L_x_6528:
        /* <DEDUP_REMOVED lines=21> */
.L_x_6553:
[----:B------:R0:W5:Y:S01]  /*0f70*/  LDG.E.U8 R25, [R4.64] ;  /* 0x0000002404197981 */ /* 0x000162000c1e1100 */
[----:B------:R-:W-:Y:S05]  /*0f80*/  BRA `(.L_x_6529) ;  /* 0x0000001000007947 */ /* 0x000fea0003800000 */
.L_x_6552:
[----:B------:R0:W5:Y:S02]  /*0f90*/  LDG.E.U8 R25, [R4.64] ;  /* 0x0000002404197981 */ /* 0x000164000c1e1100 */
.L_x_6529:
        /* <DEDUP_REMOVED lines=16> */
.L_x_6559:
[----:B------:R0:W5:Y:S01]  /*10a0*/  LDG.E.U8 R28, [R4.64] ;  /* 0x00000024041c7981 */ /* 0x000162000c1e1100 */
[----:B------:R-:W-:Y:S05]  /*10b0*/  BRA `(.L_x_6561) ;  /* 0x00000d8000007947 */ /* 0x000fea0003800000 */
.L_x_6558:
        /* <DEDUP_REMOVED lines=8> */
.L_x_6563:
[----:B------:R0:W5:Y:S01]  /*1140*/  LDG.E.U8 R28, [R4.64] ;  /* 0x00000024041c7981 */ /* 0x000162000c1e1100 */
[----:B------:R-:W-:Y:S05]  /*1150*/  BRA `(.L_x_6561) ;  /* 0x00000ce000007947 */ /* 0x000fea0003800000 */
.L_x_6562:
[----:B------:R0:W5:Y:S01]  /*1160*/  LDG.E.U16 R28, [R4.64] ;  /* 0x00000024041c7981 */ /* 0x000162000c1e1500 */
[----:B------:R-:W-:Y:S05]  /*1170*/  BRA `(.L_x_6561) ;  /* 0x00000cc000007947 */ /* 0x000fea0003800000 */
.L_x_6557:
        /* <DEDUP_REMOVED lines=9> */
.L_x_6565:
[----:B------:R-:W2:Y:S02]  /*1210*/  LDG.E.U16 R0, [R4.64] ;  /* 0x0000002404007981 */ /* 0x000ea4000c1e1500 */
[----:B--2---:R-:W-:-:S06]  /*1220*/  HADD2.F32 R0, -RZ, R0.H0_H0 ;  /* 0x20000000ff007230 */ /* 0x004fcc0000004100 */
[----:B------:R-:W0:Y:S02]  /*1230*/  F2I.FTZ.TRUNC.NTZ R0, R0 ;  /* 0x0000000000007305 */ /* 0x000e24000021f100 */
[----:B0-----:R-:W-:Y:S01]  /*1240*/  PRMT R28, R0, 0x7610, R28 ;  /* 0x00007610001c7816 */ /* 0x001fe2000000001c */
[----:B------:R-:W-:Y:S05]  /*1250*/  BRA `(.L_x_6561) ;  /* 0x00000be000007947 */ /* 0x000fea0003800000 */
.L_x_6564:
        /* <DEDUP_REMOVED lines=9> */
.L_x_6567:
[----:B------:R-:W2:Y:S02]  /*12f0*/  LDG.E.U16 R4, [R4.64] ;  /* 0x0000002404047981 */ /* 0x000ea4000c1e1500 */
[----:B--2---:R-:W-:-:S06]  /*1300*/  HADD2.F32 R0, -RZ, R4.H0_H0 ;  /* 0x20000004ff007230 */ /* 0x004fcc0000004100 */
[----:B------:R-:W0:Y:S02]  /*1310*/  F2I.FTZ.TRUNC.NTZ R0, R0 ;  /* 0x0000000000007305 */ /* 0x000e24000021f100 */
[----:B0-----:R-:W-:Y:S01]  /*1320*/  PRMT R28, R0, 0x7610, R28 ;  /* 0x00007610001c7816 */ /* 0x001fe2000000001c */
[----:B------:R-:W-:Y:S05]  /*1330*/  BRA `(.L_x_6561) ;  /* 0x00000b0000007947 */ /* 0x000fea0003800000 */
.L_x_6566:
[----:B------:R-:W2:Y:S02]  /*1340*/  LDG.E.64 R4, [R4.64] ;  /* 0x0000002404047981 */ /* 0x000ea4000c1e1b00 */
[----:B--2---:R0:W2:Y:S01]  /*1350*/  F2I.F64.TRUNC R28, R4 ;  /* 0x00000004001c7311 */ /* 0x0040a2000030d100 */
[----:B------:R-:W-:Y:S05]  /*1360*/  BRA `(.L_x_6561) ;  /* 0x00000ad000007947 */ /* 0x000fea0003800000 */
.L_x_6556:
        /* <DEDUP_REMOVED lines=12> */
.L_x_6570:
[----:B------:R-:W2:Y:S02]  /*1430*/  LDG.E.64 R4, [R4.64] ;  /* 0x0000002404047981 */ /* 0x000ea4000c1e1b00 */
[----:B--2---:R0:W2:Y:S01]  /*1440*/  F2I.F64.TRUNC R28, R4 ;  /* 0x00000004001c7311 */ /* 0x0040a2000030d100 */
[----:B------:R-:W-:Y:S05]  /*1450*/  BRA `(.L_x_6561) ;  /* 0x000009e000007947 */ /* 0x000fea0003800000 */
.L_x_6569:
        /* <DEDUP_REMOVED lines=28> */
.L_x_6572:
        /* <DEDUP_REMOVED lines=15> */
.L_x_6571:
[----:B------:R-:W2:Y:S02]  /*1710*/  LDG.E.U16 R0, [R4.64] ;  /* 0x0000002404007981 */ /* 0x000ea4000c1e1500 */
[----:B--2---:R-:W-:-:S06]  /*1720*/  PRMT R0, RZ, 0x5410, R0 ;  /* 0x00005410ff007816 */ /* 0x004fcc0000000000 */
[----:B------:R-:W0:Y:S02]  /*1730*/  F2I.FTZ.TRUNC.NTZ R0, R0 ;  /* 0x0000000000007305 */ /* 0x000e24000021f100 */
[----:B0-----:R-:W-:Y:S01]  /*1740*/  PRMT R28, R0, 0x7610, R28 ;  /* 0x00007610001c7816 */ /* 0x001fe2000000001c */
[----:B------:R-:W-:Y:S05]  /*1750*/  BRA `(.L_x_6561) ;  /* 0x000006e000007947 */ /* 0x000fea0003800000 */
.L_x_6568:
        /* <DEDUP_REMOVED lines=10> */
.L_x_6575:
        /* <DEDUP_REMOVED lines=21> */
.L_x_6579:
[----:B------:R-:W-:Y:S05]  /*1950*/  BSYNC B1 ;  /* 0x0000000000017941 */ /* 0x000fea0003800000 */
.L_x_6578:
[----:B------:R-:W-:Y:S01]  /*1960*/  LEA R5, R0, 0x3b800000, 0x17 ;  /* 0x3b80000000057811 */ /* 0x000fe200078eb8ff */
[----:B------:R-:W-:-:S05]  /*1970*/  IMAD.SHL.U32 R0, R3, 0x100000, RZ ;  /* 0x0010000003007824 */ /* 0x000fca00078e00ff */
[----:B------:R-:W-:Y:S02]  /*1980*/  LOP3.LUT R0, R5, R0, R6, 0xfe, !PT ;  /* 0x0000000005007212 */ /* 0x000fe400078efe06 */
.L_x_6577:
[----:B------:R-:W-:Y:S05]  /*1990*/  BSYNC B0 ;  /* 0x0000000000007941 */ /* 0x000fea0003800000 */
.L_x_6576:
[----:B------:R-:W0:Y:S02]  /*19a0*/  F2I.FTZ.TRUNC.NTZ R0, R0 ;  /* 0x0000000000007305 */ /* 0x000e24000021f100 */
[----:B0-----:R-:W-:Y:S01]  /*19b0*/  PRMT R28, R0, 0x7610, R28 ;  /* 0x00007610001c7816 */ /* 0x001fe2000000001c */
[----:B------:R-:W-:Y:S05]  /*19c0*/  BRA `(.L_x_6561) ;  /* 0x0000047000007947 */ /* 0x000fea0003800000 */
.L_x_6574:
        /* <DEDUP_REMOVED lines=21> */
.L_x_6583:
[----:B------:R-:W-:Y:S05]  /*1b20*/  BSYNC B1 ;  /* 0x0000000000017941 */ /* 0x000fea0003800000 */
.L_x_6582:
[----:B------:R-:W-:Y:S01]  /*1b30*/  LEA R5, R0, 0x37800000, 0x17 ;  /* 0x3780000000057811 */ /* 0x000fe200078eb8ff */
[----:B------:R-:W-:-:S05]  /*1b40*/  IMAD.SHL.U32 R0, R3, 0x200000, RZ ;  /* 0x0020000003007824 */ /* 0x000fca00078e00ff */
[----:B------:R-:W-:Y:S02]  /*1b50*/  LOP3.LUT R0, R5, R0, R6, 0xfe, !PT ;  /* 0x0000000005007212 */ /* 0x000fe400078efe06 */
.L_x_6581:
[----:B------:R-:W-:Y:S05]  /*1b60*/  BSYNC B0 ;  /* 0x0000000000007941 */ /* 0x000fea0003800000 */
.L_x_6580:
[----:B------:R-:W0:Y:S02]  /*1b70*/  F2I.FTZ.TRUNC.NTZ R0, R0 ;  /* 0x0000000000007305 */ /* 0x000e24000021f100 */
[----:B0-----:R-:W-:Y:S01]  /*1b80*/  PRMT R28, R0, 0x7610, R28 ;  /* 0x00007610001c7816 */ /* 0x001fe2000000001c */
[----:B------:R-:W-:Y:S05]  /*1b90*/  BRA `(.L_x_6561) ;  /* 0x000002a000007947 */ /* 0x000fea0003800000 */
.L_x_6573:
        /* <DEDUP_REMOVED lines=14> */
.L_x_6587:
[----:B------:R-:W-:Y:S05]  /*1c80*/  BSYNC B0 ;  /* 0x0000000000007941 */ /* 0x000fea0003800000 */
.L_x_6586:
[----:B------:R-:W0:Y:S02]  /*1c90*/  F2I.FTZ.TRUNC.NTZ R0, R0 ;  /* 0x0000000000007305 */ /* 0x000e24000021f100 */
[----:B0-----:R-:W-:Y:S01]  /*1ca0*/  PRMT R28, R0, 0x7610, R28 ;  /* 0x00007610001c7816 */ /* 0x001fe2000000001c */
[----:B------:R-:W-:Y:S05]  /*1cb0*/  BRA `(.L_x_6561) ;  /* 0x0000018000007947 */ /* 0x000fea0003800000 */
.L_x_6560:
        /* <DEDUP_REMOVED lines=21> */
.L_x_6585:
[----:B------:R0:W5:Y:S01]  /*1e10*/  LDG.E.U8 R28, [R4.64] ;  /* 0x00000024041c7981 */ /* 0x000162000c1e1100 */
[----:B------:R-:W-:Y:S05]  /*1e20*/  BRA `(.L_x_6561) ;  /* 0x0000001000007947 */ /* 0x000fea0003800000 */
.L_x_6584:
[----:B------:R0:W5:Y:S02]  /*1e30*/  LDG.E.U8 R28, [R4.64] ;  /* 0x00000024041c7981 */ /* 0x000164000c1e1100 */
.L_x_6561:
[----:B------:R-:W3:Y:S02]  /*1e40*/  S2R R18, SR_TID.X ;  /* 0x0000000000127919 */ /* 0x000ee40000002100 */
[----:B---3--:R-:W-:Y:S02]  /*1e50*/  IADD3 R18, R18, 0x80, RZ ;  /* 0x0000008012127810 */ /* 0x008fe40007ffe0ff */
.L_x_6523:
[----:B-1-3--:R-:W-:Y:S05]  /*1e60*/  BSYNC B6 ;  /* 0x0000000000067941 */ /* 0x00afea0003800000 */
.L_x_6522:
        /* <DEDUP_REMOVED lines=21> */
.L_x_6593:
[----:B------:R0:W5:Y:S01]  /*1fc0*/  LDG.E.U8 R22, [R4.64] ;  /* 0x0000002404167981 */ /* 0x000162000c1e1100 */
[----:B------:R-:W-:Y:S05]  /*1fd0*/  BRA `(.L_x_6595) ;  /* 0x00000d8000007947 */ /* 0x000fea0003800000 */
.L_x_6592:
        /* <DEDUP_REMOVED lines=8> */
.L_x_6597:
[----:B------:R0:W5:Y:S01]  /*2060*/  LDG.E.U8 R22, [R4.64] ;  /* 0x0000002404167981 */ /* 0x000162000c1e1100 */
[----:B------:R-:W-:Y:S05]  /*2070*/  BRA `(.L_x_6595) ;  /* 0x00000ce000007947 */ /* 0x000fea0003800000 */
.L_x_6596:
[----:B------:R0:W5:Y:S01]  /*2080*/  LDG.E.U16 R22, [R4.64] ;  /* 0x0000002404167981 */ /* 0x000162000c1e1500 */
[----:B------:R-:W-:Y:S05]  /*2090*/  BRA `(.L_x_6595) ;  /* 0x00000cc000007947 */ /* 0x000fea0003800000 */
.L_x_6591:
        /* <DEDUP_REMOVED lines=9> */
.L_x_6599:
[----:B------:R-:W3:Y:S02]  /*2130*/  LDG.E.U16 R0, [R4.64] ;  /* 0x0000002404007981 */ /* 0x000ee4000c1e1500 */
[----:B---3--:R-:W-:-:S06]  /*2140*/  HADD2.F32 R0, -RZ, R0.H0_H0 ;  /* 0x20000000ff007230 */ /* 0x008fcc0000004100 */
[----:B------:R-:W0:Y:S02]  /*2150*/  F2I.FTZ.TRUNC.NTZ R0, R0 ;  /* 0x0000000000007305 */ /* 0x000e24000021f100 */
[----:B0-----:R-:W-:Y:S01]  /*2160*/  PRMT R22, R0, 0x7610, R22 ;  /* 0x0000761000167816 */ /* 0x001fe20000000016 */
[----:B------:R-:W-:Y:S05]  /*2170*/  BRA `(.L_x_6595) ;  /* 0x00000be000007947 */ /* 0x000fea0003800000 */
.L_x_6598:
        /* <DEDUP_REMOVED lines=9> */
.L_x_6601:
[----:B------:R-:W3:Y:S02]  /*2210*/  LDG.E.U16 R4, [R4.64] ;  /* 0x0000002404047981 */ /* 0x000ee4000c1e1500 */
[----:B---3--:R-:W-:-:S06]  /*2220*/  HADD2.F32 R0, -RZ, R4.H0_H0 ;  /* 0x20000004ff007230 */ /* 0x008fcc0000004100 */
[----:B------:R-:W0:Y:S02]  /*2230*/  F2I.FTZ.TRUNC.NTZ R0, R0 ;  /* 0x0000000000007305 */ /* 0x000e24000021f100 */
[----:B0-----:R-:W-:Y:S01]  /*2240*/  PRMT R22, R0, 0x7610, R22 ;  /* 0x0000761000167816 */ /* 0x001fe20000000016 */
[----:B------:R-:W-:Y:S05]  /*2250*/  BRA `(.L_x_6595) ;  /* 0x00000b0000007947 */ /* 0x000fea0003800000 */
.L_x_6600:
[----:B------:R-:W3:Y:S02]  /*2260*/  LDG.E.64 R4, [R4.64] ;  /* 0x0000002404047981 */ /* 0x000ee4000c1e1b00 */
[----:B---3--:R0:W1:Y:S01]  /*2270*/  F2I.F64.TRUNC R22, R4 ;  /* 0x0000000400167311 */ /* 0x008062000030d100 */
[----:B------:R-:W-:Y:S05]  /*2280*/  BRA `(.L_x_6595) ;  /* 0x00000ad000007947 */ /* 0x000fea0003800000 */
.L_x_6590:
        /* <DEDUP_REMOVED lines=12> */
.L_x_6604:
[----:B------:R-:W3:Y:S02]  /*2350*/  LDG.E.64 R4, [R4.64] ;  /* 0x0000002404047981 */ /* 0x000ee4000c1e1b00 */
[----:B---3--:R0:W1:Y:S01]  /*2360*/  F2I.F64.TRUNC R22, R4 ;  /* 0x0000000400167311 */ /* 0x008062000030d100 */
[----:B------:R-:W-:Y:S05]  /*2370*/  BRA `(.L_x_6595) ;  /* 0x000009e000007947 */ /* 0x000fea0003800000 */
.L_x_6603:
        /* <DEDUP_REMOVED lines=28> */
.L_x_6606:
        /* <DEDUP_REMOVED lines=15> */
.L_x_6605:
[----:B------:R-:W3:Y:S02]  /*2630*/  LDG.E.U16 R0, [R4.64] ;  /* 0x0000002404007981 */ /* 0x000ee4000c1e1500 */
[----:B---3--:R-:W-:-:S06]  /*2640*/  PRMT R0, RZ, 0x5410, R0 ;  /* 0x00005410ff007816 */ /* 0x008fcc0000000000 */
[----:B------:R-:W0:Y:S02]  /*2650*/  F2I.FTZ.TRUNC.NTZ R0, R0 ;  /* 0x0000000000007305 */ /* 0x000e24000021f100 */
[----:B0-----:R-:W-:Y:S01]  /*2660*/  PRMT R22, R0, 0x7610, R22 ;  /* 0x0000761000167816 */ /* 0x001fe20000000016 */
[----:B------:R-:W-:Y:S05]  /*2670*/  BRA `(.L_x_6595) ;  /* 0x000006e000007947 */ /* 0x000fea0003800000 */
.L_x_6602:
        /* <DEDUP_REMOVED lines=10> */
.L_x_6609:
        /* <DEDUP_REMOVED lines=21> */
.L_x_6613:
[----:B------:R-:W-:Y:S05]  /*2870*/  BSYNC B1 ;  /* 0x0000000000017941 */ /* 0x000fea0003800000 */
.L_x_6612:
[----:B------:R-:W-:Y:S01]  /*2880*/  LEA R5, R0, 0x3b800000, 0x17 ;  /* 0x3b80000000057811 */ /* 0x000fe200078eb8ff */
[----:B------:R-:W-:-:S05]  /*2890*/  IMAD.SHL.U32 R0, R3, 0x100000, RZ ;  /* 0x0010000003007824 */ /* 0x000fca00078e00ff */
[----:B------:R-:W-:Y:S02]  /*28a0*/  LOP3.LUT R0, R5, R0, R6, 0xfe, !PT ;  /* 0x0000000005007212 */ /* 0x000fe400078efe06 */
.L_x_6611:
[----:B------:R-:W-:Y:S05]  /*28b0*/  BSYNC B0 ;  /* 0x0000000000007941 */ /* 0x000fea0003800000 */
.L_x_6610:
[----:B------:R-:W0:Y:S02]  /*28c0*/  F2I.FTZ.TRUNC.NTZ R0, R0 ;  /* 0x0000000000007305 */ /* 0x000e24000021f100 */
[----:B0-----:R-:W-:Y:S01]  /*28d0*/  PRMT R22, R0, 0x7610, R22 ;  /* 0x0000761000167816 */ /* 0x001fe20000000016 */
[----:B------:R-:W-:Y:S05]  /*28e0*/  BRA `(.L_x_6595) ;  /* 0x0000047000007947 */ /* 0x000fea0003800000 */
.L_x_6608:
        /* <DEDUP_REMOVED lines=21> */
.L_x_6617:
[----:B------:R-:W-:Y:S05]  /*2a40*/  BSYNC B1 ;  /* 0x0000000000017941 */ /* 0x000fea0003800000 */
.L_x_6616:
[----:B------:R-:W-:Y:S01]  /*2a50*/  LEA R5, R0, 0x37800000, 0x17 ;  /* 0x3780000000057811 */ /* 0x000fe200078eb8ff */
[----:B------:R-:W-:-:S05]  /*2a60*/  IMAD.SHL.U32 R0, R3, 0x200000, RZ ;  /* 0x0020000003007824 */ /* 0x000fca00078e00ff */
[----:B------:R-:W-:Y:S02]  /*2a70*/  LOP3.LUT R0, R5, R0, R6, 0xfe, !PT ;  /* 0x0000000005007212 */ /* 0x000fe400078efe06 */
.L_x_6615:
[----:B------:R-:W-:Y:S05]  /*2a80*/  BSYNC B0 ;  /* 0x0000000000007941 */ /* 0x000fea0003800000 */
.L_x_6614:
[----:B------:R-:W0:Y:S02]  /*2a90*/  F2I.FTZ.TRUNC.NTZ R0, R0 ;  /* 0x0000000000007305 */ /* 0x000e24000021f100 */
[----:B0-----:R-:W-:Y:S01]  /*2aa0*/  PRMT R22, R0, 0x7610, R22 ;  /* 0x0000761000167816 */ /* 0x001fe20000000016 */
[----:B------:R-:W-:Y:S05]  /*2ab0*/  BRA `(.L_x_6595) ;  /* 0x000002a000007947 */ /* 0x000fea0003800000 */
.L_x_6607:
        /* <DEDUP_REMOVED lines=14> */
.L_x_6621:
[----:B------:R-:W-:Y:S05]  /*2ba0*/  BSYNC B0 ;  /* 0x0000000000007941 */ /* 0x000fea0003800000 */
.L_x_6620:
[----:B------:R-:W0:Y:S02]  /*2bb0*/  F2I.FTZ.TRUNC.NTZ R0, R0 ;  /* 0x0000000000007305 */ /* 0x000e24000021f100 */
[----:B0-----:R-:W-:Y:S01]  /*2bc0*/  PRMT R22, R0, 0x7610, R22 ;  /* 0x0000761000167816 */ /* 0x001fe20000000016 */
[----:B------:R-:W-:Y:S05]  /*2bd0*/  BRA `(.L_x_6595) ;  /* 0x0000018000007947 */ /* 0x000fea0003800000 */
.L_x_6594:
        /* <DEDUP_REMOVED lines=21> */
.L_x_6619:
[----:B------:R0:W5:Y:S01]  /*2d30*/  LDG.E.U8 R22, [R4.64] ;  /* 0x0000002404167981 */ /* 0x000162000c1e1100 */
[----:B------:R-:W-:Y:S05]  /*2d40*/  BRA `(.L_x_6595) ;  /* 0x0000001000007947 */ /* 0x000fea0003800000 */
.L_x_6618:
[----:B------:R0:W5:Y:S02]  /*2d50*/  LDG.E.U8 R22, [R4.64] ;  /* 0x0000002404167981 */ /* 0x000164000c1e1100 */
.L_x_6595:
        /* <DEDUP_REMOVED lines=16> */
.L_x_6625:
[----:B------:R0:W5:Y:S01]  /*2e60*/  LDG.E.U8 R27, [R4.64] ;  /* 0x00000024041b7981 */ /* 0x000162000c1e1100 */
[----:B------:R-:W-:Y:S05]  /*2e70*/  BRA `(.L_x_6627) ;  /* 0x00000d8000007947 */ /* 0x000fea0003800000 */
.L_x_6624:
        /* <DEDUP_REMOVED lines=8> */
.L_x_6629:
[----:B------:R0:W5:Y:S01]  /*2f00*/  LDG.E.U8 R27, [R4.64] ;  /* 0x00000024041b7981 */ /* 0x000162000c1e1100 */
[----:B------:R-:W-:Y:S05]  /*2f10*/  BRA `(.L_x_6627) ;  /* 0x00000ce000007947 */ /* 0x000fea0003800000 */
.L_x_6628:
[----:B------:R0:W5:Y:S01]  /*2f20*/  LDG.E.U16 R27, [R4.64] ;  /* 0x00000024041b7981 */ /* 0x000162000c1e1500 */
[----:B------:R-:W-:Y:S05]  /*2f30*/  BRA `(.L_x_6627) ;  /* 0x00000cc000007947 */ /* 0x000fea0003800000 */
.L_x_6623:
        /* <DEDUP_REMOVED lines=9> */
.L_x_6631:
[----:B------:R-:W3:Y:S02]  /*2fd0*/  LDG.E.U16 R0, [R4.64] ;  /* 0x0000002404007981 */ /* 0x000ee4000c1e1500 */
[----:B---3--:R-:W-:-:S06]  /*2fe0*/  HADD2.F32 R0, -RZ, R0.H0_H0 ;  /* 0x20000000ff007230 */ /* 0x008fcc0000004100 */
[----:B------:R-:W0:Y:S02]  /*2ff0*/  F2I.FTZ.TRUNC.NTZ R0, R0 ;  /* 0x0000000000007305 */ /* 0x000e24000021f100 */
[----:B0-----:R-:W-:Y:S01]  /*3000*/  PRMT R27, R0, 0x7610, R27 ;  /* 0x00007610001b7816 */ /* 0x001fe2000000001b */
[----:B------:R-:W-:Y:S05]  /*3010*/  BRA `(.L_x_6627) ;  /* 0x00000be000007947 */ /* 0x000fea0003800000 */
.L_x_6630:
        /* <DEDUP_REMOVED lines=9> */
.L_x_6633:
[----:B------:R-:W3:Y:S02]  /*30b0*/  LDG.E.U16 R4, [R4.64] ;  /* 0x0000002404047981 */ /* 0x000ee4000c1e1500 */
[----:B---3--:R-:W-:-:S06]  /*30c0*/  HADD2.F32 R0, -RZ, R4.H0_H0 ;  /* 0x20000004ff007230 */ /* 0x008fcc0000004100 */
[----:B------:R-:W0:Y:S02]  /*30d0*/  F2I.FTZ.TRUNC.NTZ R0, R0 ;  /* 0x0000000000007305 */ /* 0x000e24000021f100 */
[----:B0-----:R-:W-:Y:S01]  /*30e0*/  PRMT R27, R0, 0x7610, R27 ;  /* 0x00007610001b7816 */ /* 0x001fe2000000001b */
[----:B------:R-:W-:Y:S05]  /*30f0*/  BRA `(.L_x_6627) ;  /* 0x00000b0000007947 */ /* 0x000fea0003800000 */
.L_x_6632:
[----:B------:R-:W3:Y:S02]  /*3100*/  LDG.E.64 R4, [R4.64] ;  /* 0x0000002404047981 */ /* 0x000ee4000c1e1b00 */
[----:B---3--:R0:W3:Y:S01]  /*3110*/  F2I.F64.TRUNC R27, R4 ;  /* 0x00000004001b7311 */ /* 0x0080e2000030d100 */
[----:B------:R-:W-:Y:S05]  /*3120*/  BRA `(.L_x_6627) ;  /* 0x00000ad000007947 */ /* 0x000fea0003800000 */
.L_x_6622:
        /* <DEDUP_REMOVED lines=12> */
.L_x_6636:
[----:B------:R-:W3:Y:S02]  /*31f0*/  LDG.E.64 R4, [R4.64] ;  /* 0x0000002404047981 */ /* 0x000ee4000c1e1b00 */
[----:B---3--:R0:W3:Y:S01]  /*3200*/  F2I.F64.TRUNC R27, R4 ;  /* 0x00000004001b7311 */ /* 0x0080e2000030d100 */
[----:B------:R-:W-:Y:S05]  /*3210*/  BRA `(.L_x_6627) ;  /* 0x000009e000007947 */ /* 0x000fea0003800000 */
.L_x_6635:
        /* <DEDUP_REMOVED lines=28> */
.L_x_6638:
        /* <DEDUP_REMOVED lines=15> */
.L_x_6637:
[----:B------:R-:W3:Y:S02]  /*34d0*/  LDG.E.U16 R0, [R4.64] ;  /* 0x0000002404007981 */ /* 0x000ee4000c1e1500 */
[----:B---3--:R-:W-:-:S06]  /*34e0*/  PRMT R0, RZ, 0x5410, R0 ;  /* 0x00005410ff007816 */ /* 0x008fcc0000000000 */
[----:B------:R-:W0:Y:S02]  /*34f0*/  F2I.FTZ.TRUNC.NTZ R0, R0 ;  /* 0x0000000000007305 */ /* 0x000e24000021f100 */
[----:B0-----:R-:W-:Y:S01]  /*3500*/  PRMT R27, R0, 0x7610, R27 ;  /* 0x00007610001b7816 */ /* 0x001fe2000000001b */
[----:B------:R-:W-:Y:S05]  /*3510*/  BRA `(.L_x_6627) ;  /* 0x000006e000007947 */ /* 0x000fea0003800000 */
.L_x_6634:
        /* <DEDUP_REMOVED lines=10> */
.L_x_6641:
        /* <DEDUP_REMOVED lines=21> */
.L_x_6645:
[----:B------:R-:W-:Y:S05]  /*3710*/  BSYNC B1 ;  /* 0x0000000000017941 */ /* 0x000fea0003800000 */
.L_x_6644:
[----:B------:R-:W-:Y:S01]  /*3720*/  LEA R5, R0, 0x3b800000, 0x17 ;  /* 0x3b80000000057811 */ /* 0x000fe200078eb8ff */
[----:B------:R-:W-:-:S05]  /*3730*/  IMAD.SHL.U32 R0, R3, 0x100000, RZ ;  /* 0x0010000003007824 */ /* 0x000fca00078e00ff */
[----:B------:R-:W-:Y:S02]  /*3740*/  LOP3.LUT R0, R5, R0, R6, 0xfe, !PT ;  /* 0x0000000005007212 */ /* 0x000fe400078efe06 */
.L_x_6643:
[----:B------:R-:W-:Y:S05]  /*3750*/  BSYNC B0 ;  /* 0x0000000000007941 */ /* 0x000fea0003800000 */
.L_x_6642:
[----:B------:R-:W0:Y:S02]  /*3760*/  F2I.FTZ.TRUNC.NTZ R0, R0 ;  /* 0x0000000000007305 */ /* 0x000e24000021f100 */
[----:B0-----:R-:W-:Y:S01]  /*3770*/  PRMT R27, R0, 0x7610, R27 ;  /* 0x00007610001b7816 */ /* 0x001fe2000000001b */
[----:B------:R-:W-:Y:S05]  /*3780*/  BRA `(.L_x_6627) ;  /* 0x0000047000007947 */ /* 0x000fea0003800000 */
.L_x_6640:
        /* <DEDUP_REMOVED lines=21> */
.L_x_6649:
[----:B------:R-:W-:Y:S05]  /*38e0*/  BSYNC B1 ;  /* 0x0000000000017941 */ /* 0x000fea0003800000 */
.L_x_6648:
[----:B------:R-:W-:Y:S01]  /*38f0*/  LEA R5, R0, 0x37800000, 0x17 ;  /* 0x3780000000057811 */ /* 0x000fe200078eb8ff */
[----:B------:R-:W-:-:S05]  /*3900*/  IMAD.SHL.U32 R0, R3, 0x200000, RZ ;  /* 0x0020000003007824 */ /* 0x000fca00078e00ff */
[----:B------:R-:W-:Y:S02]  /*3910*/  LOP3.LUT R0, R5, R0, R6, 0xfe, !PT ;  /* 0x0000000005007212 */ /* 0x000fe400078efe06 */
.L_x_6647:
[----:B------:R-:W-:Y:S05]  /*3920*/  BSYNC B0 ;  /* 0x0000000000007941 */ /* 0x000fea0003800000 */
.L_x_6646:
[----:B------:R-:W0:Y:S02]  /*3930*/  F2I.FTZ.TRUNC.NTZ R0, R0 ;  /* 0x0000000000007305 */ /* 0x000e24000021f100 */
[----:B0-----:R-:W-:Y:S01]  /*3940*/  PRMT R27, R0, 0x7610, R27 ;  /* 0x00007610001b7816 */ /* 0x001fe2000000001b */
[----:B------:R-:W-:Y:S05]  /*3950*/  BRA `(.L_x_6627) ;  /* 0x000002a000007947 */ /* 0x000fea0003800000 */
.L_x_6639:
        /* <DEDUP_REMOVED lines=14> */
.L_x_6653:
[----:B------:R-:W-:Y:S05]  /*3a40*/  BSYNC B0 ;  /* 0x0000000000007941 */ /* 0x000fea0003800000 */
.L_x_6652:
[----:B------:R-:W0:Y:S02]  /*3a50*/  F2I.FTZ.TRUNC.NTZ R0, R0 ;  /* 0x0000000000007305 */ /* 0x000e24000021f100 */
[----:B0-----:R-:W-:Y:S01]  /*3a60*/  PRMT R27, R0, 0x7610, R27 ;  /* 0x00007610001b7816 */ /* 0x001fe2000000001b */
[----:B------:R-:W-:Y:S05]  /*3a70*/  BRA `(.L_x_6627) ;  /* 0x0000018000007947 */ /* 0x000fea0003800000 */
.L_x_6626:
        /* <DEDUP_REMOVED lines=21> */
.L_x_6651:
[----:B------:R0:W5:Y:S01]  /*3bd0*/  LDG.E.U8 R27, [R4.64] ;  /* 0x00000024041b7981 */ /* 0x000162000c1e1100 */
[----:B------:R-:W-:Y:S05]  /*3be0*/  BRA `(.L_x_6627) ;  /* 0x0000001000007947 */ /* 0x000fea0003800000 */
.L_x_6650:
[----:B------:R0:W5:Y:S02]  /*3bf0*/  LDG.E.U8 R27, [R4.64] ;  /* 0x00000024041b7981 */ /* 0x000164000c1e1100 */
.L_x_6627:
[----:B------:R-:W-:-:S03]  /*3c00*/  IADD3 R18, R18, 0x80, RZ ;  /* 0x0000008012127810 */ /* 0x000fc60007ffe0ff */
.L_x_6589:
[----:B------:R-:W-:Y:S05]  /*3c10*/  BSYNC B6 ;  /* 0x0000000000067941 */ /* 0x000fea0003800000 */
.L_x_6588:
        /* <DEDUP_REMOVED lines=23> */
.L_x_6659:
[----:B------:R0:W5:Y:S01]  /*3d90*/  LDG.E.U8 R26, [R4.64] ;  /* 0x00000024041a7981 */ /* 0x000162000c1e1100 */
[----:B------:R-:W-:Y:S05]  /*3da0*/  BRA `(.L_x_6661) ;  /* 0x00000d8000007947 */ /* 0x000fea0003800000 */
.L_x_6658:
        /* <DEDUP_REMOVED lines=8> */
.L_x_6663:
[----:B------:R0:W5:Y:S01]  /*3e30*/  LDG.E.U8 R26, [R4.64] ;  /* 0x00000024041a7981 */ /* 0x000162000c1e1100 */
[----:B------:R-:W-:Y:S05]  /*3e40*/  BRA `(.L_x_6661) ;  /* 0x00000ce000007947 */ /* 0x000fea0003800000 */
.L_x_6662:
[----:B------:R0:W5:Y:S01]  /*3e50*/  LDG.E.U16 R26, [R4.64] ;  /* 0x00000024041a7981 */ /* 0x000162000c1e1500 */
[----:B------:R-:W-:Y:S05]  /*3e60*/  BRA `(.L_x_6661) ;  /* 0x00000cc000007947 */ /* 0x000fea0003800000 */
.L_x_6657:
        /* <DEDUP_REMOVED lines=9> */
.L_x_6665:
[----:B------:R-:W4:Y:S02]  /*3f00*/  LDG.E.U16 R0, [R4.64] ;  /* 0x0000002404007981 */ /* 0x000f24000c1e1500 */
[----:B----4-:R-:W-:-:S06]  /*3f10*/  HADD2.F32 R0, -RZ, R0.H0_H0 ;  /* 0x20000000ff007230 */ /* 0x010fcc0000004100 */
[----:B------:R-:W0:Y:S02]  /*3f20*/  F2I.FTZ.TRUNC.NTZ R0, R0 ;  /* 0x0000000000007305 */ /* 0x000e24000021f100 */
[----:B0-----:R-:W-:Y:S01]  /*3f30*/  PRMT R26, R0, 0x7610, R26 ;  /* 0x00007610001a7816 */ /* 0x001fe2000000001a */
[----:B------:R-:W-:Y:S05]  /*3f40*/  BRA `(.L_x_6661) ;  /* 0x00000be000007947 */ /* 0x000fea0003800000 */
.L_x_6664:
        /* <DEDUP_REMOVED lines=9> */
.L_x_6667:
[----:B------:R-:W4:Y:S02]  /*3fe0*/  LDG.E.U16 R4, [R4.64] ;  /* 0x0000002404047981 */ /* 0x000f24000c1e1500 */
[----:B----4-:R-:W-:-:S06]  /*3ff0*/  HADD2.F32 R0, -RZ, R4.H0_H0 ;  /* 0x20000004ff007230 */ /* 0x010fcc0000004100 */
[----:B------:R-:W0:Y:S02]  /*4000*/  F2I.FTZ.TRUNC.NTZ R0, R0 ;  /* 0x0000000000007305 */ /* 0x000e24000021f100 */
[----:B0-----:R-:W-:Y:S01]  /*4010*/  PRMT R26, R0, 0x7610, R26 ;  /* 0x00007610001a7816 */ /* 0x001fe2000000001a */
[----:B------:R-:W-:Y:S05]  /*4020*/  BRA `(.L_x_6661) ;  /* 0x00000b0000007947 */ /* 0x000fea0003800000 */
.L_x_6666:
[----:B------:R-:W4:Y:S02]  /*4030*/  LDG.E.64 R4, [R4.64] ;  /* 0x0000002404047981 */ /* 0x000f24000c1e1b00 */
[----:B----4-:R0:W4:Y:S01]  /*4040*/  F2I.F64.TRUNC R26, R4 ;  /* 0x00000004001a7311 */ /* 0x010122000030d100 */
[----:B------:R-:W-:Y:S05]  /*4050*/  BRA `(.L_x_6661) ;  /* 0x00000ad000007947 */ /* 0x000fea0003800000 */
.L_x_6656:
        /* <DEDUP_REMOVED lines=12> */
.L_x_6670:
[----:B------:R-:W4:Y:S02]  /*4120*/  LDG.E.64 R4, [R4.64] ;  /* 0x0000002404047981 */ /* 0x000f24000c1e1b00 */
[----:B----4-:R0:W4:Y:S01]  /*4130*/  F2I.F64.TRUNC R26, R4 ;  /* 0x00000004001a7311 */ /* 0x010122000030d100 */
[----:B------:R-:W-:Y:S05]  /*4140*/  BRA `(.L_x_6661) ;  /* 0x000009e000007947 */ /* 0x000fea0003800000 */
.L_x_6669:
        /* <DEDUP_REMOVED lines=28> */
.L_x_6672:
        /* <DEDUP_REMOVED lines=15> */
.L_x_6671:
[----:B------:R-:W4:Y:S02]  /*4400*/  LDG.E.U16 R0, [R4.64] ;  /* 0x0000002404007981 */ /* 0x000f24000c1e1500 */
[----:B----4-:R-:W-:-:S06]  /*4410*/  PRMT R0, RZ, 0x5410, R0 ;  /* 0x00005410ff007816 */ /* 0x010fcc0000000000 */
[----:B------:R-:W0:Y:S02]  /*4420*/  F2I.FTZ.TRUNC.NTZ R0, R0 ;  /* 0x0000000000007305 */ /* 0x000e24000021f100 */
[----:B0-----:R-:W-:Y:S01]  /*4430*/  PRMT R26, R0, 0x7610, R26 ;  /* 0x00007610001a7816 */ /* 0x001fe2000000001a */
[----:B------:R-:W-:Y:S05]  /*4440*/  BRA `(.L_x_6661) ;  /* 0x000006e000007947 */ /* 0x000fea0003800000 */
.L_x_6668:
        /* <DEDUP_REMOVED lines=10> */
.L_x_6675:
        /* <DEDUP_REMOVED lines=21> */
.L_x_6679:
[----:B------:R-:W-:Y:S05]  /*4640*/  BSYNC B1 ;  /* 0x0000000000017941 */ /* 0x000fea0003800000 */
.L_x_6678:
[----:B------:R-:W-:Y:S01]  /*4650*/  LEA R5, R0, 0x3b800000, 0x17 ;  /* 0x3b80000000057811 */ /* 0x000fe200078eb8ff */
[----:B------:R-:W-:-:S05]  /*4660*/  IMAD.SHL.U32 R0, R3, 0x100000, RZ ;  /* 0x0010000003007824 */ /* 0x000fca00078e00ff */
[----:B------:R-:W-:Y:S02]  /*4670*/  LOP3.LUT R0, R5, R0, R6, 0xfe, !PT ;  /* 0x0000000005007212 */ /* 0x000fe400078efe06 */
.L_x_6677:
[----:B------:R-:W-:Y:S05]  /*4680*/  BSYNC B0 ;  /* 0x0000000000007941 */ /* 0x000fea0003800000 */
.L_x_6676:
[----:B------:R-:W0:Y:S02]  /*4690*/  F2I.FTZ.TRUNC.NTZ R0, R0 ;  /* 0x0000000000007305 */ /* 0x000e24000021f100 */
[----:B0-----:R-:W-:Y:S01]  /*46a0*/  PRMT R26, R0, 0x7610, R26 ;  /* 0x00007610001a7816 */ /* 0x001fe2000000001a */
[----:B------:R-:W-:Y:S05]  /*46b0*/  BRA `(.L_x_6661) ;  /* 0x0000047000007947 */ /* 0x000fea0003800000 */
.L_x_6674:
        /* <DEDUP_REMOVED lines=21> */
.L_x_6683:
[----:B------:R-:W-:Y:S05]  /*4810*/  BSYNC B1 ;  /* 0x0000000000017941 */ /* 0x000fea0003800000 */
.L_x_6682:
[----:B------:R-:W-:Y:S01]  /*4820*/  LEA R5, R0, 0x37800000, 0x17 ;  /* 0x3780000000057811 */ /* 0x000fe200078eb8ff */
[----:B------:R-:W-:-:S05]  /*4830*/  IMAD.SHL.U32 R0, R3, 0x200000, RZ ;  /* 0x0020000003007824 */ /* 0x000fca00078e00ff */
[----:B------:R-:W-:Y:S02]  /*4840*/  LOP3.LUT R0, R5, R0, R6, 0xfe, !PT ;  /* 0x0000000005007212 */ /* 0x000fe400078efe06 */
.L_x_6681:
[----:B------:R-:W-:Y:S05]  /*4850*/  BSYNC B0 ;  /* 0x0000000000007941 */ /* 0x000fea0003800000 */
.L_x_6680:
[----:B------:R-:W0:Y:S02]  /*4860*/  F2I.FTZ.TRUNC.NTZ R0, R0 ;  /* 0x0000000000007305 */ /* 0x000e24000021f100 */
[----:B0-----:R-:W-:Y:S01]  /*4870*/  PRMT R26, R0, 0x7610, R26 ;  /* 0x00007610001a7816 */ /* 0x001fe2000000001a */
[----:B------:R-:W-:Y:S05]  /*4880*/  BRA `(.L_x_6661) ;  /* 0x000002a000007947 */ /* 0x000fea0003800000 */
.L_x_6673:
        /* <DEDUP_REMOVED lines=14> */
.L_x_6687:
[----:B------:R-:W-:Y:S05]  /*4970*/  BSYNC B0 ;  /* 0x0000000000007941 */ /* 0x000fea0003800000 */
.L_x_6686:
[----:B------:R-:W0:Y:S02]  /*4980*/  F2I.FTZ.TRUNC.NTZ R0, R0 ;  /* 0x0000000000007305 */ /* 0x000e24000021f100 */
[----:B0-----:R-:W-:Y:S01]  /*4990*/  PRMT R26, R0, 0x7610, R26 ;  /* 0x00007610001a7816 */ /* 0x001fe2000000001a */
[----:B------:R-:W-:Y:S05]  /*49a0*/  BRA `(.L_x_6661) ;  /* 0x0000018000007947 */ /* 0x000fea0003800000 */
.L_x_6660:
        /* <DEDUP_REMOVED lines=21> */
.L_x_6685:
[----:B------:R0:W5:Y:S01]  /*4b00*/  LDG.E.U8 R26, [R4.64] ;  /* 0x00000024041a7981 */ /* 0x000162000c1e1100 */
[----:B------:R-:W-:Y:S05]  /*4b10*/  BRA `(.L_x_6661) ;  /* 0x0000001000007947 */ /* 0x000fea0003800000 */
.L_x_6684:
[----:B------:R0:W5:Y:S02]  /*4b20*/  LDG.E.U8 R26, [R4.64] ;  /* 0x00000024041a7981 */ /* 0x000164000c1e1100 */
.L_x_6661:
        /* <DEDUP_REMOVED lines=16> */
.L_x_6691:
[----:B------:R0:W5:Y:S01]  /*4c30*/  LDG.E.U8 R19, [R4.64] ;  /* 0x0000002404137981 */ /* 0x000162000c1e1100 */
[----:B------:R-:W-:Y:S05]  /*4c40*/  BRA `(.L_x_6693) ;  /* 0x00000d8000007947 */ /* 0x000fea0003800000 */
.L_x_6690:
        /* <DEDUP_REMOVED lines=8> */
.L_x_6695:
[----:B------:R0:W5:Y:S01]  /*4cd0*/  LDG.E.U8 R19, [R4.64] ;  /* 0x0000002404137981 */ /* 0x000162000c1e1100 */
[----:B------:R-:W-:Y:S05]  /*4ce0*/  BRA `(.L_x_6693) ;  /* 0x00000ce000007947 */ /* 0x000fea0003800000 */
.L_x_6694:
[----:B------:R0:W5:Y:S01]  /*4cf0*/  LDG.E.U16 R19, [R4.64] ;  /* 0x0000002404137981 */ /* 0x000162000c1e1500 */
[----:B------:R-:W-:Y:S05]  /*4d00*/  BRA `(.L_x_6693) ;  /* 0x00000cc000007947 */ /* 0x000fea0003800000 */
.L_x_6689:
        /* <DEDUP_REMOVED lines=9> */
.L_x_6697:
[----:B----4-:R-:W4:Y:S02]  /*4da0*/  LDG.E.U16 R0, [R4.64] ;  /* 0x0000002404007981 */ /* 0x010f24000c1e1500 */
[----:B----4-:R-:W-:-:S06]  /*4db0*/  HADD2.F32 R0, -RZ, R0.H0_H0 ;  /* 0x20000000ff007230 */ /* 0x010fcc0000004100 */
[----:B------:R-:W0:Y:S02]  /*4dc0*/  F2I.FTZ.TRUNC.NTZ R0, R0 ;  /* 0x0000000000007305 */ /* 0x000e24000021f100 */
[----:B0-----:R-:W-:Y:S01]  /*4dd0*/  PRMT R19, R0, 0x7610, R19 ;  /* 0x0000761000137816 */ /* 0x001fe20000000013 */
[----:B------:R-:W-:Y:S05]  /*4de0*/  BRA `(.L_x_6693) ;  /* 0x00000be000007947 */ /* 0x000fea0003800000 */
.L_x_6696:
        /* <DEDUP_REMOVED lines=9> */
.L_x_6699:
[----:B----4-:R-:W4:Y:S02]  /*4e80*/  LDG.E.U16 R4, [R4.64] ;  /* 0x0000002404047981 */ /* 0x010f24000c1e1500 */
[----:B----4-:R-:W-:-:S06]  /*4e90*/  HADD2.F32 R0, -RZ, R4.H0_H0 ;  /* 0x20000004ff007230 */ /* 0x010fcc0000004100 */
[----:B------:R-:W0:Y:S02]  /*4ea0*/  F2I.FTZ.TRUNC.NTZ R0, R0 ;  /* 0x0000000000007305 */ /* 0x000e24000021f100 */
[----:B0-----:R-:W-:Y:S01]  /*4eb0*/  PRMT R19, R0, 0x7610, R19 ;  /* 0x0000761000137816 */ /* 0x001fe20000000013 */
[----:B------:R-:W-:Y:S05]  /*4ec0*/  BRA `(.L_x_6693) ;  /* 0x00000b0000007947 */ /* 0x000fea0003800000 */
.L_x_6698:
[----:B----4-:R-:W4:Y:S02]  /*4ed0*/  LDG.E.64 R4, [R4.64] ;  /* 0x0000002404047981 */ /* 0x010f24000c1e1b00 */
[----:B----4-:R0:W4:Y:S01]  /*4ee0*/  F2I.F64.TRUNC R19, R4 ;  /* 0x0000000400137311 */ /* 0x010122000030d100 */
[----:B------:R-:W-:Y:S05]  /*4ef0*/  BRA `(.L_x_6693) ;  /* 0x00000ad000007947 */ /* 0x000fea0003800000 */
.L_x_6688:
        /* <DEDUP_REMOVED lines=12> */
.L_x_6702:
[----:B----4-:R-:W4:Y:S02]  /*4fc0*/  LDG.E.64 R4, [R4.64] ;  /* 0x0000002404047981 */ /* 0x010f24000c1e1b00 */
[----:B----4-:R0:W4:Y:S01]  /*4fd0*/  F2I.F64.TRUNC R19, R4 ;  /* 0x0000000400137311 */ /* 0x010122000030d100 */
[----:B------:R-:W-:Y:S05]  /*4fe0*/  BRA `(.L_x_6693) ;  /* 0x000009e000007947 */ /* 0x000fea0003800000 */
.L_x_6701:
        /* <DEDUP_REMOVED lines=28> */
.L_x_6704:
        /* <DEDUP_REMOVED lines=15> */
.L_x_6703:
[----:B----4-:R-:W4:Y:S02]  /*52a0*/  LDG.E.U16 R0, [R4.64] ;  /* 0x0000002404007981 */ /* 0x010f24000c1e1500 */
[----:B----4-:R-:W-:-:S06]  /*52b0*/  PRMT R0, RZ, 0x5410, R0 ;  /* 0x00005410ff007816 */ /* 0x010fcc0000000000 */
[----:B------:R-:W0:Y:S02]  /*52c0*/  F2I.FTZ.TRUNC.NTZ R0, R0 ;  /* 0x0000000000007305 */ /* 0x000e24000021f100 */
[----:B0-----:R-:W-:Y:S01]  /*52d0*/  PRMT R19, R0, 0x7610, R19 ;  /* 0x0000761000137816 */ /* 0x001fe20000000013 */
[----:B------:R-:W-:Y:S05]  /*52e0*/  BRA `(.L_x_6693) ;  /* 0x000006e000007947 */ /* 0x000fea0003800000 */
.L_x_6700:
        /* <DEDUP_REMOVED lines=10> */
.L_x_6707:
        /* <DEDUP_REMOVED lines=21> */
.L_x_6711:
[----:B------:R-:W-:Y:S05]  /*54e0*/  BSYNC B1 ;  /* 0x0000000000017941 */ /* 0x000fea0003800000 */
.L_x_6710:
[----:B------:R-:W-:Y:S01]  /*54f0*/  LEA R5, R0, 0x3b800000, 0x17 ;  /* 0x3b80000000057811 */ /* 0x000fe200078eb8ff */
[----:B------:R-:W-:-:S05]  /*5500*/  IMAD.SHL.U32 R0, R3, 0x100000, RZ ;  /* 0x0010000003007824 */ /* 0x000fca00078e00ff */
[----:B------:R-:W-:Y:S02]  /*5510*/  LOP3.LUT R0, R5, R0, R6, 0xfe, !PT ;  /* 0x0000000005007212 */ /* 0x000fe400078efe06 */
.L_x_6709:
[----:B------:R-:W-:Y:S05]  /*5520*/  BSYNC B0 ;  /* 0x0000000000007941 */ /* 0x000fea0003800000 */
.L_x_6708:
[----:B------:R-:W0:Y:S02]  /*5530*/  F2I.FTZ.TRUNC.NTZ R0, R0 ;  /* 0x0000000000007305 */ /* 0x000e24000021f100 */
[----:B0-----:R-:W-:Y:S01]  /*5540*/  PRMT R19, R0, 0x7610, R19 ;  /* 0x0000761000137816 */ /* 0x001fe20000000013 */
[----:B------:R-:W-:Y:S05]  /*5550*/  BRA `(.L_x_6693) ;  /* 0x0000047000007947 */ /* 0x000fea0003800000 */
.L_x_6706:
        /* <DEDUP_REMOVED lines=21> */
.L_x_6715:
[----:B------:R-:W-:Y:S05]  /*56b0*/  BSYNC B1 ;  /* 0x0000000000017941 */ /* 0x000fea0003800000 */
.L_x_6714:
[----:B------:R-:W-:Y:S01]  /*56c0*/  LEA R5, R0, 0x37800000, 0x17 ;  /* 0x3780000000057811 */ /* 0x000fe200078eb8ff */
[----:B------:R-:W-:-:S05]  /*56d0*/  IMAD.SHL.U32 R0, R3, 0x200000, RZ ;  /* 0x0020000003007824 */ /* 0x000fca00078e00ff */
[----:B------:R-:W-:Y:S02]  /*56e0*/  LOP3.LUT R0, R5, R0, R6, 0xfe, !PT ;  /* 0x0000000005007212 */ /* 0x000fe400078efe06 */
.L_x_6713:
[----:B------:R-:W-:Y:S05]  /*56f0*/  BSYNC B0 ;  /* 0x0000000000007941 */ /* 0x000fea0003800000 */
.L_x_6712:
[----:B------:R-:W0:Y:S02]  /*5700*/  F2I.FTZ.TRUNC.NTZ R0, R0 ;  /* 0x0000000000007305 */ /* 0x000e24000021f100 */
[----:B0-----:R-:W-:Y:S01]  /*5710*/  PRMT R19, R0, 0x7610, R19 ;  /* 0x0000761000137816 */ /* 0x001fe20000000013 */
[----:B------:R-:W-:Y:S05]  /*5720*/  BRA `(.L_x_6693) ;  /* 0x000002a000007947 */ /* 0x000fea0003800000 */
.L_x_6705:
        /* <DEDUP_REMOVED lines=14> */
.L_x_6719:
[----:B------:R-:W-:Y:S05]  /*5810*/  BSYNC B0 ;  /* 0x0000000000007941 */ /* 0x000fea0003800000 */
.L_x_6718:
[----:B------:R-:W0:Y:S02]  /*5820*/  F2I.FTZ.TRUNC.NTZ R0, R0 ;  /* 0x0000000000007305 */ /* 0x000e24000021f100 */
[----:B0-----:R-:W-:Y:S01]  /*5830*/  PRMT R19, R0, 0x7610, R19 ;  /* 0x0000761000137816 */ /* 0x001fe20000000013 */
[----:B------:R-:W-:Y:S05]  /*5840*/  BRA `(.L_x_6693) ;  /* 0x0000018000007947 */ /* 0x000fea0003800000 */
.L_x_6692:
        /* <DEDUP_REMOVED lines=21> */
.L_x_6717:
[----:B------:R0:W5:Y:S01]  /*59a0*/  LDG.E.U8 R19, [R4.64] ;  /* 0x0000002404137981 */ /* 0x000162000c1e1100 */
[----:B------:R-:W-:Y:S05]  /*59b0*/  BRA `(.L_x_6693) ;  /* 0x0000001000007947 */ /* 0x000fea0003800000 */
.L_x_6716:
[----:B------:R0:W5:Y:S02]  /*59c0*/  LDG.E.U8 R19, [R4.64] ;  /* 0x0000002404137981 */ /* 0x000164000c1e1100 */
.L_x_6693:
[----:B------:R-:W-:-:S03]  /*59d0*/  IADD3 R18, R18, 0x80, RZ ;  /* 0x0000008012127810 */ /* 0x000fc60007ffe0ff */
.L_x_6655:
[----:B------:R-:W-:Y:S05]  /*59e0*/  BSYNC B6 ;  /* 0x0000000000067941 */ /* 0x000fea0003800000 */
.L_x_6654:
        /* <DEDUP_REMOVED lines=21> */
.L_x_6725:
[----:B------:R0:W5:Y:S01]  /*5b40*/  LDG.E.U8 R24, [R4.64] ;  /* 0x0000002404187981 */ /* 0x000162000c1e1100 */
[----:B------:R-:W-:Y:S05]  /*5b50*/  BRA `(.L_x_6727) ;  /* 0x00000d8000007947 */ /* 0x000fea0003800000 */
.L_x_6724:
        /* <DEDUP_REMOVED lines=8> */
.L_x_6729:
[----:B------:R0:W5:Y:S01]  /*5be0*/  LDG.E.U8 R24, [R4.64] ;  /* 0x0000002404187981 */ /* 0x000162000c1e1100 */
[----:B------:R-:W-:Y:S05]  /*5bf0*/  BRA `(.L_x_6727) ;  /* 0x00000ce000007947 */ /* 0x000fea0003800000 */
.L_x_6728:
[----:B------:R0:W5:Y:S01]  /*5c00*/  LDG.E.U16 R24, [R4.64] ;  /* 0x0000002404187981 */ /* 0x000162000c1e1500 */
[----:B------:R-:W-:Y:S05]  /*5c10*/  BRA `(.L_x_6727) ;  /* 0x00000cc000007947 */ /* 0x000fea0003800000 */
.L_x_6723:
        /* <DEDUP_REMOVED lines=9> */
.L_x_6731:
[----:B----4-:R-:W4:Y:S02]  /*5cb0*/  LDG.E.U16 R0, [R4.64] ;  /* 0x0000002404007981 */ /* 0x010f24000c1e1500 */
[----:B----4-:R-:W-:-:S06]  /*5cc0*/  HADD2.F32 R0, -RZ, R0.H0_H0 ;  /* 0x20000000ff007230 */ /* 0x010fcc0000004100 */
[----:B------:R-:W0:Y:S02]  /*5cd0*/  F2I.FTZ.TRUNC.NTZ R0, R0 ;  /* 0x0000000000007305 */ /* 0x000e24000021f100 */
[----:B0-----:R-:W-:Y:S01]  /*5ce0*/  PRMT R24, R0, 0x7610, R24 ;  /* 0x0000761000187816 */ /* 0x001fe20000000018 */
[----:B------:R-:W-:Y:S05]  /*5cf0*/  BRA `(.L_x_6727) ;  /* 0x00000be000007947 */ /* 0x000fea0003800000 */
.L_x_6730:
        /* <DEDUP_REMOVED lines=9> */
.L_x_6733:
[----:B----4-:R-:W4:Y:S02]  /*5d90*/  LDG.E.U16 R4, [R4.64] ;  /* 0x0000002404047981 */ /* 0x010f24000c1e1500 */
[----:B----4-:R-:W-:-:S06]  /*5da0*/  HADD2.F32 R0, -RZ, R4.H0_H0 ;  /* 0x20000004ff007230 */ /* 0x010fcc0000004100 */
[----:B------:R-:W0:Y:S02]  /*5db0*/  F2I.FTZ.TRUNC.NTZ R0, R0 ;  /* 0x0000000000007305 */ /* 0x000e24000021f100 */
[----:B0-----:R-:W-:Y:S01]  /*5dc0*/  PRMT R24, R0, 0x7610, R24 ;  /* 0x0000761000187816 */ /* 0x001fe20000000018 */
[----:B------:R-:W-:Y:S05]  /*5dd0*/  BRA `(.L_x_6727) ;  /* 0x00000b0000007947 */ /* 0x000fea0003800000 */
.L_x_6732:
[----:B----4-:R-:W4:Y:S02]  /*5de0*/  LDG.E.64 R4, [R4.64] ;  /* 0x0000002404047981 */ /* 0x010f24000c1e1b00 */
[----:B----4-:R0:W4:Y:S01]  /*5df0*/  F2I.F64.TRUNC R24, R4 ;  /* 0x0000000400187311 */ /* 0x010122000030d100 */
[----:B------:R-:W-:Y:S05]  /*5e00*/  BRA `(.L_x_6727) ;  /* 0x00000ad000007947 */ /* 0x000fea0003800000 */
.L_x_6722:
        /* <DEDUP_REMOVED lines=12> */
.L_x_6736:
[----:B----4-:R-:W4:Y:S02]  /*5ed0*/  LDG.E.64 R4, [R4.64] ;  /* 0x0000002404047981 */ /* 0x010f24000c1e1b00 */
[----:B----4-:R0:W4:Y:S01]  /*5ee0*/  F2I.F64.TRUNC R24, R4 ;  /* 0x0000000400187311 */ /* 0x010122000030d100 */
[----:B------:R-:W-:Y:S05]  /*5ef0*/  BRA `(.L_x_6727) ;  /* 0x000009e000007947 */ /* 0x000fea0003800000 */
.L_x_6735:
        /* <DEDUP_REMOVED lines=28> */
.L_x_6738:
        /* <DEDUP_REMOVED lines=15> */
.L_x_6737:
[----:B----4-:R-:W4:Y:S02]  /*61b0*/  LDG.E.U16 R0, [R4.64] ;  /* 0x0000002404007981 */ /* 0x010f24000c1e1500 */
[----:B----4-:R-:W-:-:S06]  /*61c0*/  PRMT R0, RZ, 0x5410, R0 ;  /* 0x00005410ff007816 */ /* 0x010fcc0000000000 */
[----:B------:R-:W0:Y:S02]  /*61d0*/  F2I.FTZ.TRUNC.NTZ R0, R0 ;  /* 0x0000000000007305 */ /* 0x000e24000021f100 */
[----:B0-----:R-:W-:Y:S01]  /*61e0*/  PRMT R24, R0, 0x7610, R24 ;  /* 0x0000761000187816 */ /* 0x001fe20000000018 */
[----:B------:R-:W-:Y:S05]  /*61f0*/  BRA `(.L_x_6727) ;  /* 0x000006e000007947 */ /* 0x000fea0003800000 */
.L_x_6734:
        /* <DEDUP_REMOVED lines=10> */
.L_x_6741:
        /* <DEDUP_REMOVED lines=21> */
.L_x_6745:
[----:B------:R-:W-:Y:S05]  /*63f0*/  BSYNC B1 ;  /* 0x0000000000017941 */ /* 0x000fea0003800000 */
.L_x_6744:
[----:B------:R-:W-:Y:S01]  /*6400*/  LEA R5, R0, 0x3b800000, 0x17 ;  /* 0x3b80000000057811 */ /* 0x000fe200078eb8ff */
[----:B------:R-:W-:-:S05]  /*6410*/  IMAD.SHL.U32 R0, R3, 0x100000, RZ ;  /* 0x0010000003007824 */ /* 0x000fca00078e00ff */
[----:B------:R-:W-:Y:S02]  /*6420*/  LOP3.LUT R0, R5, R0, R6, 0xfe, !PT ;  /* 0x0000000005007212 */ /* 0x000fe400078efe06 */
.L_x_6743:
[----:B------:R-:W-:Y:S05]  /*6430*/  BSYNC B0 ;  /* 0x0000000000007941 */ /* 0x000fea0003800000 */
.L_x_6742:
[----:B------:R-:W0:Y:S02]  /*6440*/  F2I.FTZ.TRUNC.NTZ R0, R0 ;  /* 0x0000000000007305 */ /* 0x000e24000021f100 */
[----:B0-----:R-:W-:Y:S01]  /*6450*/  PRMT R24, R0, 0x7610, R24 ;  /* 0x0000761000187816 */ /* 0x001fe20000000018 */
[----:B------:R-:W-:Y:S05]  /*6460*/  BRA `(.L_x_6727) ;  /* 0x0000047000007947 */ /* 0x000fea0003800000 */
.L_x_6740:
        /* <DEDUP_REMOVED lines=21> */
.L_x_6749:
[----:B------:R-:W-:Y:S05]  /*65c0*/  BSYNC B1 ;  /* 0x0000000000017941 */ /* 0x000fea0003800000 */
.L_x_6748:
[----:B------:R-:W-:Y:S01]  /*65d0*/  LEA R5, R0, 0x37800000, 0x17 ;  /* 0x3780000000057811 */ /* 0x000fe200078eb8ff */
[----:B------:R-:W-:-:S05]  /*65e0*/  IMAD.SHL.U32 R0, R3, 0x200000, RZ ;  /* 0x0020000003007824 */ /* 0x000fca00078e00ff */
[----:B------:R-:W-:Y:S02]  /*65f0*/  LOP3.LUT R0, R5, R0, R6, 0xfe, !PT ;  /* 0x0000000005007212 */ /* 0x000fe400078efe06 */
.L_x_6747:
[----:B------:R-:W-:Y:S05]  /*6600*/  BSYNC B0 ;  /* 0x0000000000007941 */ /* 0x000fea0003800000 */
.L_x_6746:
[----:B------:R-:W0:Y:S02]  /*6610*/  F2I.FTZ.TRUNC.NTZ R0, R0 ;  /* 0x0000000000007305 */ /* 0x000e24000021f100 */
[----:B0-----:R-:W-:Y:S01]  /*6620*/  PRMT R24, R0, 0x7610, R24 ;  /* 0x0000761000187816 */ /* 0x001fe20000000018 */
[----:B------:R-:W-:Y:S05]  /*6630*/  BRA `(.L_x_6727) ;  /* 0x000002a000007947 */ /* 0x000fea0003800000 */
.L_x_6739:
        /* <DEDUP_REMOVED lines=14> */
.L_x_6753:
[----:B------:R-:W-:Y:S05]  /*6720*/  BSYNC B0 ;  /* 0x0000000000007941 */ /* 0x000fea0003800000 */
.L_x_6752:
[----:B------:R-:W0:Y:S02]  /*6730*/  F2I.FTZ.TRUNC.NTZ R0, R0 ;  /* 0x0000000000007305 */ /* 0x000e24000021f100 */
[----:B0-----:R-:W-:Y:S01]  /*6740*/  PRMT R24, R0, 0x7610, R24 ;  /* 0x0000761000187816 */ /* 0x001fe20000000018 */
[----:B------:R-:W-:Y:S05]  /*6750*/  BRA `(.L_x_6727) ;  /* 0x0000018000007947 */ /* 0x000fea0003800000 */
.L_x_6726:
        /* <DEDUP_REMOVED lines=21> */
.L_x_6751:
[----:B------:R0:W5:Y:S01]  /*68b0*/  LDG.E.U8 R24, [R4.64] ;  /* 0x0000002404187981 */ /* 0x000162000c1e1100 */
[----:B------:R-:W-:Y:S05]  /*68c0*/  BRA `(.L_x_6727) ;  /* 0x0000001000007947 */ /* 0x000fea0003800000 */
.L_x_6750:
[----:B------:R0:W5:Y:S02]  /*68d0*/  LDG.E.U8 R24, [R4.64] ;  /* 0x0000002404187981 */ /* 0x000164000c1e1100 */
.L_x_6727:
        /* <DEDUP_REMOVED lines=16> */
.L_x_6757:
[----:B------:R0:W5:Y:S01]  /*69e0*/  LDG.E.U8 R17, [R4.64] ;  /* 0x0000002404117981 */ /* 0x000162000c1e1100 */
[----:B------:R-:W-:Y:S05]  /*69f0*/  BRA `(.L_x_6721) ;  /* 0x00000d7000007947 */ /* 0x000fea0003800000 */
.L_x_6756:
        /* <DEDUP_REMOVED lines=8> */
.L_x_6760:
[----:B------:R0:W5:Y:S01]  /*6a80*/  LDG.E.U8 R17, [R4.64] ;  /* 0x0000002404117981 */ /* 0x000162000c1e1100 */
[----:B------:R-:W-:Y:S05]  /*6a90*/  BRA `(.L_x_6721) ;  /* 0x00000cd000007947 */ /* 0x000fea0003800000 */
.L_x_6759:
[----:B------:R0:W5:Y:S01]  /*6aa0*/  LDG.E.U16 R17, [R4.64] ;  /* 0x0000002404117981 */ /* 0x000162000c1e1500 */
[----:B------:R-:W-:Y:S05]  /*6ab0*/  BRA `(.L_x_6721) ;  /* 0x00000cb000007947 */ /* 0x000fea0003800000 */
.L_x_6755:
        /* <DEDUP_REMOVED lines=9> */
.L_x_6762:
[----:B----4-:R-:W4:Y:S02]  /*6b50*/  LDG.E.U16 R0, [R4.64] ;  /* 0x0000002404007981 */ /* 0x010f24000c1e1500 */
[----:B----4-:R-:W-:-:S06]  /*6b60*/  HADD2.F32 R0, -RZ, R0.H0_H0 ;  /* 0x20000000ff007230 */ /* 0x010fcc0000004100 */
[----:B------:R-:W0:Y:S02]  /*6b70*/  F2I.FTZ.TRUNC.NTZ R0, R0 ;  /* 0x0000000000007305 */ /* 0x000e24000021f100 */
[----:B0-----:R-:W-:Y:S01]  /*6b80*/  PRMT R17, R0, 0x7610, R17 ;  /* 0x0000761000117816 */ /* 0x001fe20000000011 */
[----:B------:R-:W-:Y:S05]  /*6b90*/  BRA `(.L_x_6721) ;  /* 0x00000bd000007947 */ /* 0x000fea0003800000 */
.L_x_6761:
        /* <DEDUP_REMOVED lines=9> */
.L_x_6764:
[----:B----4-:R-:W4:Y:S02]  /*6c30*/  LDG.E.U16 R4, [R4.64] ;  /* 0x0000002404047981 */ /* 0x010f24000c1e1500 */
[----:B----4-:R-:W-:-:S06]  /*6c40*/  HADD2.F32 R0, -RZ, R4.H0_H0 ;  /* 0x20000004ff007230 */ /* 0x010fcc0000004100 */
[----:B------:R-:W0:Y:S02]  /*6c50*/  F2I.FTZ.TRUNC.NTZ R0, R0 ;  /* 0x0000000000007305 */ /* 0x000e24000021f100 */
[----:B0-----:R-:W-:Y:S01]  /*6c60*/  PRMT R17, R0, 0x7610, R17 ;  /* 0x0000761000117816 */ /* 0x001fe20000000011 */
[----:B------:R-:W-:Y:S05]  /*6c70*/  BRA `(.L_x_6721) ;  /* 0x00000af000007947 */ /* 0x000fea0003800000 */
.L_x_6763:
[----:B----4-:R-:W4:Y:S02]  /*6c80*/  LDG.E.64 R4, [R4.64] ;  /* 0x0000002404047981 */ /* 0x010f24000c1e1b00 */
[----:B----4-:R0:W4:Y:S01]  /*6c90*/  F2I.F64.TRUNC R17, R4 ;  /* 0x0000000400117311 */ /* 0x010122000030d100 */
[----:B------:R-:W-:Y:S05]  /*6ca0*/  BRA `(.L_x_6721) ;  /* 0x00000ac000007947 */ /* 0x000fea0003800000 */
.L_x_6754:
        /* <DEDUP_REMOVED lines=12> */
.L_x_6767:
[----:B----4-:R-:W4:Y:S02]  /*6d70*/  LDG.E.64 R4, [R4.64] ;  /* 0x0000002404047981 */ /* 0x010f24000c1e1b00 */
[----:B----4-:R0:W4:Y:S01]  /*6d80*/  F2I.F64.TRUNC R17, R4 ;  /* 0x0000000400117311 */ /* 0x010122000030d100 */
[----:B------:R-:W-:Y:S05]  /*6d90*/  BRA `(.L_x_6721) ;  /* 0x000009d000007947 */ /* 0x000fea0003800000 */
.L_x_6766:
        /* <DEDUP_REMOVED lines=28> */
.L_x_6769:
        /* <DEDUP_REMOVED lines=15> */
.L_x_6768:
[----:B----4-:R-:W4:Y:S02]  /*7050*/  LDG.E.U16 R0, [R4.64] ;  /* 0x0000002404007981 */ /* 0x010f24000c1e1500 */
[----:B----4-:R-:W-:-:S06]  /*7060*/  PRMT R0, RZ, 0x5410, R0 ;  /* 0x00005410ff007816 */ /* 0x010fcc0000000000 */
[----:B------:R-:W0:Y:S02]  /*7070*/  F2I.FTZ.TRUNC.NTZ R0, R0 ;  /* 0x0000000000007305 */ /* 0x000e24000021f100 */
[----:B0-----:R-:W-:Y:S01]  /*7080*/  PRMT R17, R0, 0x7610, R17 ;  /* 0x0000761000117816 */ /* 0x001fe20000000011 */
[----:B------:R-:W-:Y:S05]  /*7090*/  BRA `(.L_x_6721) ;  /* 0x000006d000007947 */ /* 0x000fea0003800000 */
.L_x_6765:
        /* <DEDUP_REMOVED lines=10> */
.L_x_6772:
        /* <DEDUP_REMOVED lines=21> */
.L_x_6776:
[----:B------:R-:W-:Y:S05]  /*7290*/  BSYNC B1 ;  /* 0x0000000000017941 */ /* 0x000fea0003800000 */
.L_x_6775:
[----:B------:R-:W-:Y:S01]  /*72a0*/  LEA R5, R0, 0x3b800000, 0x17 ;  /* 0x3b80000000057811 */ /* 0x000fe200078eb8ff */
[----:B------:R-:W-:-:S05]  /*72b0*/  IMAD.SHL.U32 R0, R3, 0x100000, RZ ;  /* 0x0010000003007824 */ /* 0x000fca00078e00ff */
[----:B------:R-:W-:Y:S02]  /*72c0*/  LOP3.LUT R0, R5, R0, R6, 0xfe, !PT ;  /* 0x0000000005007212 */ /* 0x000fe400078efe06 */
.L_x_6774:
[----:B------:R-:W-:Y:S05]  /*72d0*/  BSYNC B0 ;  /* 0x0000000000007941 */ /* 0x000fea0003800000 */
.L_x_6773:
[----:B------:R-:W0:Y:S02]  /*72e0*/  F2I.FTZ.TRUNC.NTZ R0, R0 ;  /* 0x0000000000007305 */ /* 0x000e24000021f100 */
[----:B0-----:R-:W-:Y:S01]  /*72f0*/  PRMT R17, R0, 0x7610, R17 ;  /* 0x0000761000117816 */ /* 0x001fe20000000011 */
[----:B------:R-:W-:Y:S05]  /*7300*/  BRA `(.L_x_6721) ;  /* 0x0000046000007947 */ /* 0x000fea0003800000 */
.L_x_6771:
        /* <DEDUP_REMOVED lines=21> */
.L_x_6780:
[----:B------:R-:W-:Y:S05]  /*7460*/  BSYNC B1 ;  /* 0x0000000000017941 */ /* 0x000fea0003800000 */
.L_x_6779:
[----:B------:R-:W-:Y:S01]  /*7470*/  LEA R5, R0, 0x37800000, 0x17 ;  /* 0x3780000000057811 */ /* 0x000fe200078eb8ff */
[----:B------:R-:W-:-:S05]  /*7480*/  IMAD.SHL.U32 R0, R3, 0x200000, RZ ;  /* 0x0020000003007824 */ /* 0x000fca00078e00ff */
[----:B------:R-:W-:Y:S02]  /*7490*/  LOP3.LUT R0, R5, R0, R6, 0xfe, !PT ;  /* 0x0000000005007212 */ /* 0x000fe400078efe06 */
.L_x_6778:
[----:B------:R-:W-:Y:S05]  /*74a0*/  BSYNC B0 ;  /* 0x0000000000007941 */ /* 0x000fea0003800000 */
.L_x_6777:
[----:B------:R-:W0:Y:S02]  /*74b0*/  F2I.FTZ.TRUNC.NTZ R0, R0 ;  /* 0x0000000000007305 */ /* 0x000e24000021f100 */
[----:B0-----:R-:W-:Y:S01]  /*74c0*/  PRMT R17, R0, 0x7610, R17 ;  /* 0x0000761000117816 */ /* 0x001fe20000000011 */
[----:B------:R-:W-:Y:S05]  /*74d0*/  BRA `(.L_x_6721) ;  /* 0x0000029000007947 */ /* 0x000fea0003800000 */
.L_x_6770:
        /* <DEDUP_REMOVED lines=14> */
.L_x_6784:
[----:B------:R-:W-:Y:S05]  /*75c0*/  BSYNC B0 ;  /* 0x0000000000007941 */ /* 0x000fea0003800000 */
.L_x_6783:
[----:B------:R-:W0:Y:S02]  /*75d0*/  F2I.FTZ.TRUNC.NTZ R0, R0 ;  /* 0x0000000000007305 */ /* 0x000e24000021f100 */
[----:B0-----:R-:W-:Y:S01]  /*75e0*/  PRMT R17, R0, 0x7610, R17 ;  /* 0x0000761000117816 */ /* 0x001fe20000000011 */
[----:B------:R-:W-:Y:S05]  /*75f0*/  BRA `(.L_x_6721) ;  /* 0x0000017000007947 */ /* 0x000fea0003800000 */
.L_x_6758:
        /* <DEDUP_REMOVED lines=20> */
.L_x_6782:
[----:B------:R0:W5:Y:S01]  /*7740*/  LDG.E.U8 R17, [R4.64] ;  /* 0x0000002404117981 */ /* 0x000162000c1e1100 */
[----:B------:R-:W-:Y:S05]  /*7750*/  BRA `(.L_x_6721) ;  /* 0x0000001000007947 */ /* 0x000fea0003800000 */
.L_x_6781:
[----:B------:R0:W5:Y:S02]  /*7760*/  LDG.E.U8 R17, [R4.64] ;  /* 0x0000002404117981 */ /* 0x000164000c1e1100 */
.L_x_6721:
[----:B------:R-:W-:Y:S05]  /*7770*/  BSYNC B6 ;  /* 0x0000000000067941 */ /* 0x000fea0003800000 */
.L_x_6720:
        /* <DEDUP_REMOVED lines=28> */
.L_x_6790:
[----:B------:R0:W-:Y:S01]  /*7940*/  STG.E.U8 [R8.64], R25 ;  /* 0x0000001908007986 */ /* 0x0001e2000c101124 */
[----:B------:R-:W-:Y:S05]  /*7950*/  BRA `(.L_x_6786) ;  /* 0x00000e9000007947 */ /* 0x000fea0003800000 */
.L_x_6789:
        /* <DEDUP_REMOVED lines=12> */
.L_x_6793:
[----:B------:R-:W-:-:S04]  /*7a20*/  LOP3.LUT R25, R25, 0xffff, RZ, 0xc0, !PT ;  /* 0x0000ffff19197812 */ /* 0x000fc800078ec0ff */
[----:B------:R-:W-:-:S05]  /*7a30*/  PRMT R3, R25, 0x8880, RZ ;  /* 0x0000888019037816 */ /* 0x000fca00000000ff */
[----:B------:R0:W-:Y:S01]  /*7a40*/  STG.E [R8.64], R3 ;  /* 0x0000000308007986 */ /* 0x0001e2000c101924 */
[----:B------:R-:W-:Y:S05]  /*7a50*/  BRA `(.L_x_6786) ;  /* 0x00000d9000007947 */ /* 0x000fea0003800000 */
.L_x_6792:
[----:B------:R-:W-:-:S04]  /*7a60*/  PRMT R3, R25, 0x8880, RZ ;  /* 0x0000888019037816 */ /* 0x000fc800000000ff */
[----:B------:R-:W-:-:S05]  /*7a70*/  PRMT R3, R3, 0x7710, RZ ;  /* 0x0000771003037816 */ /* 0x000fca00000000ff */
[----:B------:R0:W-:Y:S01]  /*7a80*/  STG.E.U16 [R8.64], R3 ;  /* 0x0000000308007986 */ /* 0x0001e2000c101524 */
[----:B------:R-:W-:Y:S05]  /*7a90*/  BRA `(.L_x_6786) ;  /* 0x00000d5000007947 */ /* 0x000fea0003800000 */
.L_x_6788:
        /* <DEDUP_REMOVED lines=9> */
.L_x_6795:
[----:B------:R-:W0:Y:S02]  /*7b30*/  I2F.S8 R0, R25 ;  /* 0x0000001900007306 */ /* 0x000e240000001400 */
[----:B0-----:R-:W-:-:S05]  /*7b40*/  F2FP.PACK_AB R0, RZ, R0 ;  /* 0x00000000ff00723e */ /* 0x001fca00000000ff */
[----:B------:R0:W-:Y:S01]  /*7b50*/  STG.E.U16 [R8.64], R0 ;  /* 0x0000000008007986 */ /* 0x0001e2000c101524 */
[----:B------:R-:W-:Y:S05]  /*7b60*/  BRA `(.L_x_6786) ;  /* 0x00000c8000007947 */ /* 0x000fea0003800000 */
.L_x_6794:
        /* <DEDUP_REMOVED lines=10> */
.L_x_6797:
[----:B------:R-:W0:Y:S02]  /*7c10*/  I2F.S8 R25, R25 ;  /* 0x0000001900197306 */ /* 0x000e240000001400 */
[----:B0-----:R-:W-:-:S04]  /*7c20*/  F2FP.PACK_AB R3, RZ, R25 ;  /* 0x00000019ff03723e */ /* 0x001fc800000000ff */
[----:B------:R-:W-:-:S05]  /*7c30*/  PRMT R3, R3, 0x5410, RZ ;  /* 0x0000541003037816 */ /* 0x000fca00000000ff */
[----:B------:R0:W-:Y:S01]  /*7c40*/  STG.E [R8.64], R3 ;  /* 0x0000000308007986 */ /* 0x0001e2000c101924 */
[----:B------:R-:W-:Y:S05]  /*7c50*/  BRA `(.L_x_6786) ;  /* 0x00000b9000007947 */ /* 0x000fea0003800000 */
.L_x_6796:
[----:B------:R-:W-:-:S04]  /*7c60*/  PRMT R4, R25, 0x8880, RZ ;  /* 0x0000888019047816 */ /* 0x000fc800000000ff */
[----:B------:R-:W-:-:S06]  /*7c70*/  PRMT R4, R4, 0x7710, RZ ;  /* 0x0000771004047816 */ /* 0x000fcc00000000ff */
[----:B------:R-:W0:Y:S02]  /*7c80*/  I2F.F64.S16 R4, R4 ;  /* 0x0000000400047312 */ /* 0x000e240000101c00 */
[----:B0-----:R0:W-:Y:S01]  /*7c90*/  STG.E.64 [R8.64], R4 ;  /* 0x0000000408007986 */ /* 0x0011e2000c101b24 */
[----:B------:R-:W-:Y:S05]  /*7ca0*/  BRA `(.L_x_6786) ;  /* 0x00000b4000007947 */ /* 0x000fea0003800000 */
.L_x_6787:
        /* <DEDUP_REMOVED lines=12> */
.L_x_6800:
[----:B------:R-:W-:Y:S01]  /*7d70*/  PRMT R4, R25, 0x8880, RZ ;  /* 0x0000888019047816 */ /* 0x000fe200000000ff */
[----:B------:R-:W-:-:S03]  /*7d80*/  CS2R R6, SRZ ;  /* 0x0000000000067805 */ /* 0x000fc6000001ff00 */
[----:B------:R-:W-:-:S06]  /*7d90*/  PRMT R4, R4, 0x7710, RZ ;  /* 0x0000771004047816 */ /* 0x000fcc00000000ff */
[----:B------:R-:W0:Y:S02]  /*7da0*/  I2F.F64.S16 R4, R4 ;  /* 0x0000000400047312 */ /* 0x000e240000101c00 */
[----:B0-----:R0:W-:Y:S01]  /*7db0*/  STG.E.128 [R8.64], R4 ;  /* 0x0000000408007986 */ /* 0x0011e2000c101d24 */
[----:B------:R-:W-:Y:S05]  /*7dc0*/  BRA `(.L_x_6786) ;  /* 0x00000a2000007947 */ /* 0x000fea0003800000 */
.L_x_6799:
        /* <DEDUP_REMOVED lines=21> */
.L_x_6804:
[----:B------:R-:W-:Y:S05]  /*7f20*/  BSYNC B0 ;  /* 0x0000000000007941 */ /* 0x000fea0003800000 */
.L_x_6803:
[----:B------:R-:W-:-:S05]  /*7f30*/  LOP3.LUT R5, R0, R5, RZ, 0xfc, !PT ;  /* 0x0000000500057212 */ /* 0x000fca00078efcff */
[----:B------:R0:W-:Y:S01]  /*7f40*/  STG.E.U8 [R8.64], R5 ;  /* 0x0000000508007986 */ /* 0x0001e2000c101124 */
[----:B------:R-:W-:Y:S05]  /*7f50*/  BRA `(.L_x_6786) ;  /* 0x0000089000007947 */ /* 0x000fea0003800000 */
.L_x_6802:
        /* <DEDUP_REMOVED lines=13> */
.L_x_6806:
[----:B------:R-:W-:Y:S01]  /*8030*/  IMAD.MOV.U32 R0, RZ, RZ, 0x7f ;  /* 0x0000007fff007424 */ /* 0x000fe200078e00ff */
[----:B------:R-:W-:-:S04]  /*8040*/  ISETP.GT.U32.AND P0, PT, R3, 0x7f800000, PT ;  /* 0x7f8000000300780c */ /* 0x000fc80003f04070 */
[----:B------:R-:W-:-:S04]  /*8050*/  SEL R0, R0, 0x7c, P0 ;  /* 0x0000007c00007807 */ /* 0x000fc80000000000 */
.L_x_6807:
[----:B------:R-:W-:Y:S05]  /*8060*/  BSYNC B0 ;  /* 0x0000000000007941 */ /* 0x000fea0003800000 */
.L_x_6805:
[----:B------:R-:W-:-:S04]  /*8070*/  LOP3.LUT R3, R25, 0x80000000, RZ, 0xc0, !PT ;  /* 0x8000000019037812 */ /* 0x000fc800078ec0ff */
[----:B------:R-:W-:-:S04]  /*8080*/  SHF.R.U32.HI R3, RZ, 0x18, R3 ;  /* 0x00000018ff037819 */ /* 0x000fc80000011603 */
[----:B------:R-:W-:-:S05]  /*8090*/  LOP3.LUT R3, R0, R3, RZ, 0xfc, !PT ;  /* 0x0000000300037212 */ /* 0x000fca00078efcff */
[----:B------:R0:W-:Y:S01]  /*80a0*/  STG.E.U8 [R8.64], R3 ;  /* 0x0000000308007986 */ /* 0x0001e2000c101124 */
[----:B------:R-:W-:Y:S05]  /*80b0*/  BRA `(.L_x_6786) ;  /* 0x0000073000007947 */ /* 0x000fea0003800000 */
.L_x_6801:
[----:B------:R-:W0:Y:S02]  /*80c0*/  I2F.S8 R0, R25 ;  /* 0x0000001900007306 */ /* 0x000e240000001400 */
[----:B0-----:R-:W-:-:S05]  /*80d0*/  F2FP.BF16.PACK_AB R0, RZ, R0 ;  /* 0x00000000ff00723e */ /* 0x001fca00000010ff */
[----:B------:R0:W-:Y:S01]  /*80e0*/  STG.E.U16 [R8.64], R0 ;  /* 0x0000000008007986 */ /* 0x0001e2000c101524 */
[----:B------:R-:W-:Y:S05]  /*80f0*/  BRA `(.L_x_6786) ;  /* 0x000006f000007947 */ /* 0x000fea0003800000 */
.L_x_6798:
        /* <DEDUP_REMOVED lines=12> */
.L_x_6810:
        /* <DEDUP_REMOVED lines=17> */
.L_x_6813:
[----:B------:R-:W-:-:S04]  /*82d0*/  LOP3.LUT R3, R25, 0x80000000, RZ, 0xc0, !PT ;  /* 0x8000000019037812 */ /* 0x000fc800078ec0ff */
[----:B------:R-:W-:-:S04]  /*82e0*/  SHF.R.U32.HI R3, RZ, 0x18, R3 ;  /* 0x00000018ff037819 */ /* 0x000fc80000011603 */
[----:B------:R-:W-:-:S04]  /*82f0*/  LOP3.LUT R0, R0, R3, RZ, 0xfc, !PT ;  /* 0x0000000300007212 */ /* 0x000fc800078efcff */
[----:B------:R-:W-:Y:S02]  /*8300*/  PRMT R4, R0, 0x7610, R4 ;  /* 0x0000761000047816 */ /* 0x000fe40000000004 */
.L_x_6812:
[----:B------:R-:W-:Y:S05]  /*8310*/  BSYNC B0 ;  /* 0x0000000000007941 */ /* 0x000fea0003800000 */
.L_x_6811:
[----:B------:R0:W-:Y:S01]  /*8320*/  STG.E.U8 [R8.64], R4 ;  /* 0x0000000408007986 */ /* 0x0001e2000c101124 */
[----:B------:R-:W-:Y:S05]  /*8330*/  BRA `(.L_x_6786) ;  /* 0x000004b000007947 */ /* 0x000fea0003800000 */
.L_x_6809:
        /* <DEDUP_REMOVED lines=17> */
.L_x_6816:
[----:B------:R-:W-:-:S04]  /*8450*/  LOP3.LUT R3, R25, 0x80000000, RZ, 0xc0, !PT ;  /* 0x8000000019037812 */ /* 0x000fc800078ec0ff */
[----:B------:R-:W-:-:S04]  /*8460*/  SHF.R.U32.HI R3, RZ, 0x18, R3 ;  /* 0x00000018ff037819 */ /* 0x000fc80000011603 */
[----:B------:R-:W-:-:S04]  /*8470*/  LOP3.LUT R0, R0, R3, RZ, 0xfc, !PT ;  /* 0x0000000300007212 */ /* 0x000fc800078efcff */
[----:B------:R-:W-:Y:S02]  /*8480*/  PRMT R4, R0, 0x7610, R4 ;  /* 0x0000761000047816 */ /* 0x000fe40000000004 */
.L_x_6815:
[----:B------:R-:W-:Y:S05]  /*8490*/  BSYNC B0 ;  /* 0x0000000000007941 */ /* 0x000fea0003800000 */
.L_x_6814:
[----:B------:R0:W-:Y:S01]  /*84a0*/  STG.E.U8 [R8.64], R4 ;  /* 0x0000000408007986 */ /* 0x0001e2000c101124 */
[----:B------:R-:W-:Y:S05]  /*84b0*/  BRA `(.L_x_6786) ;  /* 0x0000033000007947 */ /* 0x000fea0003800000 */
.L_x_6808:
        /* <DEDUP_REMOVED lines=22> */
.L_x_6791:
        /* <DEDUP_REMOVED lines=20> */
.L_x_6818:
[----:B------:R-:W-:-:S04]  /*8760*/  LOP3.LUT R25, R25, 0xffff, RZ, 0xc0, !PT ;  /* 0x0000ffff19197812 */ /* 0x000fc800078ec0ff */
[----:B------:R-:W-:-:S05]  /*8770*/  PRMT R25, R25, 0x8880, RZ ;  /* 0x0000888019197816 */ /* 0x000fca00000000ff */
[----:B------:R-:W-:-:S05]  /*8780*/  IMAD.MOV.U32 R4, RZ, RZ, R25 ;  /* 0x000000ffff047224 */ /* 0x000fca00078e0019 */
[----:B------:R-:W-:-:S05]  /*8790*/  SHF.R.S32.HI R5, RZ, 0x1f, R4 ;  /* 0x0000001fff057819 */ /* 0x000fca0000011404 */
[----:B------:R0:W-:Y:S01]  /*87a0*/  STG.E.64 [R8.64], R4 ;  /* 0x0000000408007986 */ /* 0x0001e2000c101b24 */
[----:B------:R-:W-:Y:S05]  /*87b0*/  BRA `(.L_x_6786) ;  /* 0x0000003000007947 */ /* 0x000fea0003800000 */
.L_x_6817:
[----:B------:R-:W-:-:S04]  /*87c0*/  LOP3.LUT R25, R25, 0xffff, RZ, 0xc0, !PT ;  /* 0x0000ffff19197812 */ /* 0x000fc800078ec0ff */
[----:B------:R-:W-:-:S05]  /*87d0*/  PRMT R3, R25, 0x8880, RZ ;  /* 0x0000888019037816 */ /* 0x000fca00000000ff */
[----:B------:R0:W-:Y:S02]  /*87e0*/  STG.E [R8.64], R3 ;  /* 0x0000000308007986 */ /* 0x0001e4000c101924 */
.L_x_6786:
[----:B------:R-:W-:Y:S05]  /*87f0*/  BSYNC B6 ;  /* 0x0000000000067941 */ /* 0x000fea0003800000 */
.L_x_6785:
        /* <DEDUP_REMOVED lines=21> */
.L_x_6824:
[----:B------:R0:W-:Y:S01]  /*8950*/  STG.E.U8 [R8.64], R22 ;  /* 0x0000001608007986 */ /* 0x0001e2000c101124 */
[----:B------:R-:W-:Y:S05]  /*8960*/  BRA `(.L_x_6826) ;  /* 0x00000e9000007947 */ /* 0x000fea0003800000 */
.L_x_6823:
        /* <DEDUP_REMOVED lines=12> */
.L_x_6828:
[----:B------:R-:W-:-:S04]  /*8a30*/  LOP3.LUT R22, R22, 0xffff, RZ, 0xc0, !PT ;  /* 0x0000ffff16167812 */ /* 0x000fc800078ec0ff */
[----:B------:R-:W-:-:S05]  /*8a40*/  PRMT R3, R22, 0x8880, RZ ;  /* 0x0000888016037816 */ /* 0x000fca00000000ff */
[----:B------:R0:W-:Y:S01]  /*8a50*/  STG.E [R8.64], R3 ;  /* 0x0000000308007986 */ /* 0x0001e2000c101924 */
[----:B------:R-:W-:Y:S05]  /*8a60*/  BRA `(.L_x_6826) ;  /* 0x00000d9000007947 */ /* 0x000fea0003800000 */
.L_x_6827:
[----:B------:R-:W-:-:S04]  /*8a70*/  PRMT R3, R22, 0x8880, RZ ;  /* 0x0000888016037816 */ /* 0x000fc800000000ff */
[----:B------:R-:W-:-:S05]  /*8a80*/  PRMT R3, R3, 0x7710, RZ ;  /* 0x0000771003037816 */ /* 0x000fca00000000ff */
[----:B------:R0:W-:Y:S01]  /*8a90*/  STG.E.U16 [R8.64], R3 ;  /* 0x0000000308007986 */ /* 0x0001e2000c101524 */
[----:B------:R-:W-:Y:S05]  /*8aa0*/  BRA `(.L_x_6826) ;  /* 0x00000d5000007947 */ /* 0x000fea0003800000 */
.L_x_6822:
        /* <DEDUP_REMOVED lines=9> */
.L_x_6830:
[----:B------:R-:W0:Y:S02]  /*8b40*/  I2F.S8 R0, R22 ;  /* 0x0000001600007306 */ /* 0x000e240000001400 */
[----:B0-----:R-:W-:-:S05]  /*8b50*/  F2FP.PACK_AB R0, RZ, R0 ;  /* 0x00000000ff00723e */ /* 0x001fca00000000ff */
[----:B------:R0:W-:Y:S01]  /*8b60*/  STG.E.U16 [R8.64], R0 ;  /* 0x0000000008007986 */ /* 0x0001e2000c101524 */
[----:B------:R-:W-:Y:S05]  /*8b70*/  BRA `(.L_x_6826) ;  /* 0x00000c8000007947 */ /* 0x000fea0003800000 */
.L_x_6829:
        /* <DEDUP_REMOVED lines=10> */
.L_x_6832:
[----:B------:R-:W0:Y:S02]  /*8c20*/  I2F.S8 R22, R22 ;  /* 0x0000001600167306 */ /* 0x000e240000001400 */
[----:B0-----:R-:W-:-:S04]  /*8c30*/  F2FP.PACK_AB R3, RZ, R22 ;  /* 0x00000016ff03723e */ /* 0x001fc800000000ff */
[----:B------:R-:W-:-:S05]  /*8c40*/  PRMT R3, R3, 0x5410, RZ ;  /* 0x0000541003037816 */ /* 0x000fca00000000ff */
[----:B------:R0:W-:Y:S01]  /*8c50*/  STG.E [R8.64], R3 ;  /* 0x0000000308007986 */ /* 0x0001e2000c101924 */
[----:B------:R-:W-:Y:S05]  /*8c60*/  BRA `(.L_x_6826) ;  /* 0x00000b9000007947 */ /* 0x000fea0003800000 */
.L_x_6831:
[----:B------:R-:W-:-:S04]  /*8c70*/  PRMT R4, R22, 0x8880, RZ ;  /* 0x0000888016047816 */ /* 0x000fc800000000ff */
[----:B------:R-:W-:-:S06]  /*8c80*/  PRMT R4, R4, 0x7710, RZ ;  /* 0x0000771004047816 */ /* 0x000fcc00000000ff */
[----:B------:R-:W0:Y:S02]  /*8c90*/  I2F.F64.S16 R4, R4 ;  /* 0x0000000400047312 */ /* 0x000e240000101c00 */
[----:B0-----:R0:W-:Y:S01]  /*8ca0*/  STG.E.64 [R8.64], R4 ;  /* 0x0000000408007986 */ /* 0x0011e2000c101b24 */
[----:B------:R-:W-:Y:S05]  /*8cb0*/  BRA `(.L_x_6826) ;  /* 0x00000b4000007947 */ /* 0x000fea0003800000 */
.L_x_6821:
        /* <DEDUP_REMOVED lines=12> */
.L_x_6835:
[----:B------:R-:W-:Y:S01]  /*8d80*/  PRMT R4, R22, 0x8880, RZ ;  /* 0x0000888016047816 */ /* 0x000fe200000000ff */
[----:B------:R-:W-:-:S03]  /*8d90*/  CS2R R6, SRZ ;  /* 0x0000000000067805 */ /* 0x000fc6000001ff00 */
[----:B------:R-:W-:-:S06]  /*8da0*/  PRMT R4, R4, 0x7710, RZ ;  /* 0x0000771004047816 */ /* 0x000fcc00000000ff */
[----:B------:R-:W0:Y:S02]  /*8db0*/  I2F.F64.S16 R4, R4 ;  /* 0x0000000400047312 */ /* 0x000e240000101c00 */
[----:B0-----:R0:W-:Y:S01]  /*8dc0*/  STG.E.128 [R8.64], R4 ;  /* 0x0000000408007986 */ /* 0x0011e2000c101d24 */
[----:B------:R-:W-:Y:S05]  /*8dd0*/  BRA `(.L_x_6826) ;  /* 0x00000a2000007947 */ /* 0x000fea0003800000 */
.L_x_6834:
        /* <DEDUP_REMOVED lines=21> */
.L_x_6839:
[----:B------:R-:W-:Y:S05]  /*8f30*/  BSYNC B0 ;  /* 0x0000000000007941 */ /* 0x000fea0003800000 */
.L_x_6838:
[----:B------:R-:W-:-:S05]  /*8f40*/  LOP3.LUT R5, R0, R5, RZ, 0xfc, !PT ;  /* 0x0000000500057212 */ /* 0x000fca00078efcff */
[----:B------:R0:W-:Y:S01]  /*8f50*/  STG.E.U8 [R8.64], R5 ;  /* 0x0000000508007986 */ /* 0x0001e2000c101124 */
[----:B------:R-:W-:Y:S05]  /*8f60*/  BRA `(.L_x_6826) ;  /* 0x0000089000007947 */ /* 0x000fea0003800000 */
.L_x_6837:
        /* <DEDUP_REMOVED lines=13> */
.L_x_6841:
[----:B------:R-:W-:Y:S01]  /*9040*/  IMAD.MOV.U32 R0, RZ, RZ, 0x7f ;  /* 0x0000007fff007424 */ /* 0x000fe200078e00ff */
[----:B------:R-:W-:-:S04]  /*9050*/  ISETP.GT.U32.AND P0, PT, R3, 0x7f800000, PT ;  /* 0x7f8000000300780c */ /* 0x000fc80003f04070 */
[----:B------:R-:W-:-:S04]  /*9060*/  SEL R0, R0, 0x7c, P0 ;  /* 0x0000007c00007807 */ /* 0x000fc80000000000 */
.L_x_6842:
[----:B------:R-:W-:Y:S05]  /*9070*/  BSYNC B0 ;  /* 0x0000000000007941 */ /* 0x000fea0003800000 */
.L_x_6840:
[----:B------:R-:W-:-:S04]  /*9080*/  LOP3.LUT R3, R5, 0x80000000, RZ, 0xc0, !PT ;  /* 0x8000000005037812 */ /* 0x000fc800078ec0ff */
[----:B------:R-:W-:-:S04]  /*9090*/  SHF.R.U32.HI R3, RZ, 0x18, R3 ;  /* 0x00000018ff037819 */ /* 0x000fc80000011603 */
[----:B------:R-:W-:-:S05]  /*90a0*/  LOP3.LUT R3, R0, R3, RZ, 0xfc, !PT ;  /* 0x0000000300037212 */ /* 0x000fca00078efcff */
[----:B------:R0:W-:Y:S01]  /*90b0*/  STG.E.U8 [R8.64], R3 ;  /* 0x0000000308007986 */ /* 0x0001e2000c101124 */
[----:B------:R-:W-:Y:S05]  /*90c0*/  BRA `(.L_x_6826) ;  /* 0x0000073000007947 */ /* 0x000fea0003800000 */
.L_x_6836:
[----:B------:R-:W0:Y:S02]  /*90d0*/  I2F.S8 R0, R22 ;  /* 0x0000001600007306 */ /* 0x000e240000001400 */
[----:B0-----:R-:W-:-:S05]  /*90e0*/  F2FP.BF16.PACK_AB R0, RZ, R0 ;  /* 0x00000000ff00723e */ /* 0x001fca00000010ff */
[----:B------:R0:W-:Y:S01]  /*90f0*/  STG.E.U16 [R8.64], R0 ;  /* 0x0000000008007986 */ /* 0x0001e2000c101524 */
[----:B------:R-:W-:Y:S05]  /*9100*/  BRA `(.L_x_6826) ;  /* 0x000006f000007947 */ /* 0x000fea0003800000 */
.L_x_6833:
        /* <DEDUP_REMOVED lines=12> */
.L_x_6845:
        /* <DEDUP_REMOVED lines=17> */
.L_x_6848:
[----:B------:R-:W-:-:S04]  /*92e0*/  LOP3.LUT R3, R5, 0x80000000, RZ, 0xc0, !PT ;  /* 0x8000000005037812 */ /* 0x000fc800078ec0ff */
[----:B------:R-:W-:-:S04]  /*92f0*/  SHF.R.U32.HI R3, RZ, 0x18, R3 ;  /* 0x00000018ff037819 */ /* 0x000fc80000011603 */
[----:B------:R-:W-:-:S04]  /*9300*/  LOP3.LUT R0, R0, R3, RZ, 0xfc, !PT ;  /* 0x0000000300007212 */ /* 0x000fc800078efcff */
[----:B------:R-:W-:Y:S02]  /*9310*/  PRMT R4, R0, 0x7610, R4 ;  /* 0x0000761000047816 */ /* 0x000fe40000000004 */
.L_x_6847:
[----:B------:R-:W-:Y:S05]  /*9320*/  BSYNC B0 ;  /* 0x0000000000007941 */ /* 0x000fea0003800000 */
.L_x_6846:
[----:B------:R0:W-:Y:S01]  /*9330*/  STG.E.U8 [R8.64], R4 ;  /* 0x0000000408007986 */ /* 0x0001e2000c101124 */
[----:B------:R-:W-:Y:S05]  /*9340*/  BRA `(.L_x_6826) ;  /* 0x000004b000007947 */ /* 0x000fea0003800000 */
.L_x_6844:
        /* <DEDUP_REMOVED lines=17> */
.L_x_6851:
[----:B------:R-:W-:-:S04]  /*9460*/  LOP3.LUT R3, R5, 0x80000000, RZ, 0xc0, !PT ;  /* 0x8000000005037812 */ /* 0x000fc800078ec0ff */
[----:B------:R-:W-:-:S04]  /*9470*/  SHF.R.U32.HI R3, RZ, 0x18, R3 ;  /* 0x00000018ff037819 */ /* 0x000fc80000011603 */
[----:B------:R-:W-:-:S04]  /*9480*/  LOP3.LUT R0, R0, R3, RZ, 0xfc, !PT ;  /* 0x0000000300007212 */ /* 0x000fc800078efcff */
[----:B------:R-:W-:Y:S02]  /*9490*/  PRMT R4, R0, 0x7610, R4 ;  /* 0x0000761000047816 */ /* 0x000fe40000000004 */
.L_x_6850:
[----:B------:R-:W-:Y:S05]  /*94a0*/  BSYNC B0 ;  /* 0x0000000000007941 */ /* 0x000fea0003800000 */
.L_x_6849:
[----:B------:R0:W-:Y:S01]  /*94b0*/  STG.E.U8 [R8.64], R4 ;  /* 0x0000000408007986 */ /* 0x0001e2000c101124 */
[----:B------:R-:W-:Y:S05]  /*94c0*/  BRA `(.L_x_6826) ;  /* 0x0000033000007947 */ /* 0x000fea0003800000 */
.L_x_6843:
        /* <DEDUP_REMOVED lines=22> */
.L_x_6825:
        /* <DEDUP_REMOVED lines=20> */
.L_x_6853:
[----:B------:R-:W-:-:S04]  /*9770*/  LOP3.LUT R22, R22, 0xffff, RZ, 0xc0, !PT ;  /* 0x0000ffff16167812 */ /* 0x000fc800078ec0ff */
[----:B------:R-:W-:-:S05]  /*9780*/  PRMT R22, R22, 0x8880, RZ ;  /* 0x0000888016167816 */ /* 0x000fca00000000ff */
[----:B------:R-:W-:-:S05]  /*9790*/  IMAD.MOV.U32 R4, RZ, RZ, R22 ;  /* 0x000000ffff047224 */ /* 0x000fca00078e0016 */
[----:B------:R-:W-:-:S05]  /*97a0*/  SHF.R.S32.HI R5, RZ, 0x1f, R4 ;  /* 0x0000001fff057819 */ /* 0x000fca0000011404 */
[----:B------:R0:W-:Y:S01]  /*97b0*/  STG.E.64 [R8.64], R4 ;  /* 0x0000000408007986 */ /* 0x0001e2000c101b24 */
[----:B------:R-:W-:Y:S05]  /*97c0*/  BRA `(.L_x_6826) ;  /* 0x0000003000007947 */ /* 0x000fea0003800000 */
.L_x_6852:
[----:B------:R-:W-:-:S04]  /*97d0*/  LOP3.LUT R22, R22, 0xffff, RZ, 0xc0, !PT ;  /* 0x0000ffff16167812 */ /* 0x000fc800078ec0ff */
[----:B------:R-:W-:-:S05]  /*97e0*/  PRMT R3, R22, 0x8880, RZ ;  /* 0x0000888016037816 */ /* 0x000fca00000000ff */
[----:B------:R0:W-:Y:S02]  /*97f0*/  STG.E [R8.64], R3 ;  /* 0x0000000308007986 */ /* 0x0001e4000c101924 */
.L_x_6826:
        /* <DEDUP_REMOVED lines=21> */
.L_x_6857:
[----:B------:R0:W-:Y:S01]  /*9950*/  STG.E.U8 [R8.64], R19 ;  /* 0x0000001308007986 */ /* 0x0001e2000c101124 */
[----:B------:R-:W-:Y:S05]  /*9960*/  BRA `(.L_x_6859) ;  /* 0x00000e9000007947 */ /* 0x000fea0003800000 */
.L_x_6856:
        /* <DEDUP_REMOVED lines=12> */
.L_x_6861:
[----:B------:R-:W-:-:S04]  /*9a30*/  LOP3.LUT R19, R19, 0xffff, RZ, 0xc0, !PT ;  /* 0x0000ffff13137812 */ /* 0x000fc800078ec0ff */
[----:B------:R-:W-:-:S05]  /*9a40*/  PRMT R3, R19, 0x8880, RZ ;  /* 0x0000888013037816 */ /* 0x000fca00000000ff */
[----:B------:R0:W-:Y:S01]  /*9a50*/  STG.E [R8.64], R3 ;  /* 0x0000000308007986 */ /* 0x0001e2000c101924 */
[----:B------:R-:W-:Y:S05]  /*9a60*/  BRA `(.L_x_6859) ;  /* 0x00000d9000007947 */ /* 0x000fea0003800000 */
.L_x_6860:
[----:B------:R-:W-:-:S04]  /*9a70*/  PRMT R3, R19, 0x8880, RZ ;  /* 0x0000888013037816 */ /* 0x000fc800000000ff */
[----:B------:R-:W-:-:S05]  /*9a80*/  PRMT R3, R3, 0x7710, RZ ;  /* 0x0000771003037816 */ /* 0x000fca00000000ff */
[----:B------:R0:W-:Y:S01]  /*9a90*/  STG.E.U16 [R8.64], R3 ;  /* 0x0000000308007986 */ /* 0x0001e2000c101524 */
[----:B------:R-:W-:Y:S05]  /*9aa0*/  BRA `(.L_x_6859) ;  /* 0x00000d5000007947 */ /* 0x000fea0003800000 */
.L_x_6855:
        /* <DEDUP_REMOVED lines=9> */
.L_x_6863:
[----:B------:R-:W0:Y:S02]  /*9b40*/  I2F.S8 R0, R19 ;  /* 0x0000001300007306 */ /* 0x000e240000001400 */
[----:B0-----:R-:W-:-:S05]  /*9b50*/  F2FP.PACK_AB R0, RZ, R0 ;  /* 0x00000000ff00723e */ /* 0x001fca00000000ff */
[----:B------:R0:W-:Y:S01]  /*9b60*/  STG.E.U16 [R8.64], R0 ;  /* 0x0000000008007986 */ /* 0x0001e2000c101524 */
[----:B------:R-:W-:Y:S05]  /*9b70*/  BRA `(.L_x_6859) ;  /* 0x00000c8000007947 */ /* 0x000fea0003800000 */
.L_x_6862:
        /* <DEDUP_REMOVED lines=10> */
.L_x_6865:
[----:B------:R-:W0:Y:S02]  /*9c20*/  I2F.S8 R19, R19 ;  /* 0x0000001300137306 */ /* 0x000e240000001400 */
[----:B0-----:R-:W-:-:S04]  /*9c30*/  F2FP.PACK_AB R3, RZ, R19 ;  /* 0x00000013ff03723e */ /* 0x001fc800000000ff */
[----:B------:R-:W-:-:S05]  /*9c40*/  PRMT R3, R3, 0x5410, RZ ;  /* 0x0000541003037816 */ /* 0x000fca00000000ff */
[----:B------:R0:W-:Y:S01]  /*9c50*/  STG.E [R8.64], R3 ;  /* 0x0000000308007986 */ /* 0x0001e2000c101924 */
[----:B------:R-:W-:Y:S05]  /*9c60*/  BRA `(.L_x_6859) ;  /* 0x00000b9000007947 */ /* 0x000fea0003800000 */
.L_x_6864:
[----:B------:R-:W-:-:S04]  /*9c70*/  PRMT R4, R19, 0x8880, RZ ;  /* 0x0000888013047816 */ /* 0x000fc800000000ff */
[----:B------:R-:W-:-:S06]  /*9c80*/  PRMT R4, R4, 0x7710, RZ ;  /* 0x0000771004047816 */ /* 0x000fcc00000000ff */
[----:B------:R-:W0:Y:S02]  /*9c90*/  I2F.F64.S16 R4, R4 ;  /* 0x0000000400047312 */ /* 0x000e240000101c00 */
[----:B0-----:R0:W-:Y:S01]  /*9ca0*/  STG.E.64 [R8.64], R4 ;  /* 0x0000000408007986 */ /* 0x0011e2000c101b24 */
[----:B------:R-:W-:Y:S05]  /*9cb0*/  BRA `(.L_x_6859) ;  /* 0x00000b4000007947 */ /* 0x000fea0003800000 */
.L_x_6854:
        /* <DEDUP_REMOVED lines=12> */
.L_x_6868:
[----:B------:R-:W-:Y:S01]  /*9d80*/  PRMT R4, R19, 0x8880, RZ ;  /* 0x0000888013047816 */ /* 0x000fe200000000ff */
[----:B------:R-:W-:-:S03]  /*9d90*/  CS2R R6, SRZ ;  /* 0x0000000000067805 */ /* 0x000fc6000001ff00 */
[----:B------:R-:W-:-:S06]  /*9da0*/  PRMT R4, R4, 0x7710, RZ ;  /* 0x0000771004047816 */ /* 0x000fcc00000000ff */
[----:B------:R-:W0:Y:S02]  /*9db0*/  I2F.F64.S16 R4, R4 ;  /* 0x0000000400047312 */ /* 0x000e240000101c00 */
[----:B0-----:R0:W-:Y:S01]  /*9dc0*/  STG.E.128 [R8.64], R4 ;  /* 0x0000000408007986 */ /* 0x0011e2000c101d24 */
[----:B------:R-:W-:Y:S05]  /*9dd0*/  BRA `(.L_x_6859) ;  /* 0x00000a2000007947 */ /* 0x000fea0003800000 */
.L_x_6867:
        /* <DEDUP_REMOVED lines=21> */
.L_x_6872:
[----:B------:R-:W-:Y:S05]  /*9f30*/  BSYNC B0 ;  /* 0x0000000000007941 */ /* 0x000fea0003800000 */
.L_x_6871:
[----:B------:R-:W-:-:S05]  /*9f40*/  LOP3.LUT R5, R0, R5, RZ, 0xfc, !PT ;  /* 0x0000000500057212 */ /* 0x000fca00078efcff */
[----:B------:R0:W-:Y:S01]  /*9f50*/  STG.E.U8 [R8.64], R5 ;  /* 0x0000000508007986 */ /* 0x0001e2000c101124 */
[----:B------:R-:W-:Y:S05]  /*9f60*/  BRA `(.L_x_6859) ;  /* 0x0000089000007947 */ /* 0x000fea0003800000 */
.L_x_6870:
        /* <DEDUP_REMOVED lines=13> */
.L_x_6874:
[----:B------:R-:W-:Y:S01]  /*a040*/  IMAD.MOV.U32 R0, RZ, RZ, 0x7f ;  /* 0x0000007fff007424 */ /* 0x000fe200078e00ff */
[----:B------:R-:W-:-:S04]  /*a050*/  ISETP.GT.U32.AND P0, PT, R3, 0x7f800000, PT ;  /* 0x7f8000000300780c */ /* 0x000fc80003f04070 */
[----:B------:R-:W-:-:S04]  /*a060*/  SEL R0, R0, 0x7c, P0 ;  /* 0x0000007c00007807 */ /* 0x000fc80000000000 */
.L_x_6875:
[----:B------:R-:W-:Y:S05]  /*a070*/  BSYNC B0 ;  /* 0x0000000000007941 */ /* 0x000fea0003800000 */
.L_x_6873:
[----:B------:R-:W-:-:S04]  /*a080*/  LOP3.LUT R3, R19, 0x80000000, RZ, 0xc0, !PT ;  /* 0x8000000013037812 */ /* 0x000fc800078ec0ff */
[----:B------:R-:W-:-:S04]  /*a090*/  SHF.R.U32.HI R3, RZ, 0x18, R3 ;  /* 0x00000018ff037819 */ /* 0x000fc80000011603 */
[----:B------:R-:W-:-:S05]  /*a0a0*/  LOP3.LUT R3, R0, R3, RZ, 0xfc, !PT ;  /* 0x0000000300037212 */ /* 0x000fca00078efcff */
[----:B------:R0:W-:Y:S01]  /*a0b0*/  STG.E.U8 [R8.64], R3 ;  /* 0x0000000308007986 */ /* 0x0001e2000c101124 */
[----:B------:R-:W-:Y:S05]  /*a0c0*/  BRA `(.L_x_6859) ;  /* 0x0000073000007947 */ /* 0x000fea0003800000 */
.L_x_6869:
[----:B------:R-:W0:Y:S02]  /*a0d0*/  I2F.S8 R0, R19 ;  /* 0x0000001300007306 */ /* 0x000e240000001400 */
[----:B0-----:R-:W-:-:S05]  /*a0e0*/  F2FP.BF16.PACK_AB R0, RZ, R0 ;  /* 0x00000000ff00723e */ /* 0x001fca00000010ff */
[----:B------:R0:W-:Y:S01]  /*a0f0*/  STG.E.U16 [R8.64], R0 ;  /* 0x0000000008007986 */ /* 0x0001e2000c101524 */
[----:B------:R-:W-:Y:S05]  /*a100*/  BRA `(.L_x_6859) ;  /* 0x000006f000007947 */ /* 0x000fea0003800000 */
.L_x_6866:
        /* <DEDUP_REMOVED lines=12> */
.L_x_6878:
        /* <DEDUP_REMOVED lines=17> */
.L_x_6881:
[----:B------:R-:W-:-:S04]  /*a2e0*/  LOP3.LUT R3, R19, 0x80000000, RZ, 0xc0, !PT ;  /* 0x8000000013037812 */ /* 0x000fc800078ec0ff */
[----:B------:R-:W-:-:S04]  /*a2f0*/  SHF.R.U32.HI R3, RZ, 0x18, R3 ;  /* 0x00000018ff037819 */ /* 0x000fc80000011603 */
[----:B------:R-:W-:-:S04]  /*a300*/  LOP3.LUT R0, R0, R3, RZ, 0xfc, !PT ;  /* 0x0000000300007212 */ /* 0x000fc800078efcff */
[----:B------:R-:W-:Y:S02]  /*a310*/  PRMT R4, R0, 0x7610, R4 ;  /* 0x0000761000047816 */ /* 0x000fe40000000004 */
.L_x_6880:
[----:B------:R-:W-:Y:S05]  /*a320*/  BSYNC B0 ;  /* 0x0000000000007941 */ /* 0x000fea0003800000 */
.L_x_6879:
[----:B------:R0:W-:Y:S01]  /*a330*/  STG.E.U8 [R8.64], R4 ;  /* 0x0000000408007986 */ /* 0x0001e2000c101124 */
[----:B------:R-:W-:Y:S05]  /*a340*/  BRA `(.L_x_6859) ;  /* 0x000004b000007947 */ /* 0x000fea0003800000 */
.L_x_6877:
        /* <DEDUP_REMOVED lines=17> */
.L_x_6884:
[----:B------:R-:W-:-:S04]  /*a460*/  LOP3.LUT R3, R19, 0x80000000, RZ, 0xc0, !PT ;  /* 0x8000000013037812 */ /* 0x000fc800078ec0ff */
[----:B------:R-:W-:-:S04]  /*a470*/  SHF.R.U32.HI R3, RZ, 0x18, R3 ;  /* 0x00000018ff037819 */ /* 0x000fc80000011603 */
[----:B------:R-:W-:-:S04]  /*a480*/  LOP3.LUT R0, R0, R3, RZ, 0xfc, !PT ;  /* 0x0000000300007212 */ /* 0x000fc800078efcff */
[----:B------:R-:W-:Y:S02]  /*a490*/  PRMT R4, R0, 0x7610, R4 ;  /* 0x0000761000047816 */ /* 0x000fe40000000004 */
.L_x_6883:
[----:B------:R-:W-:Y:S05]  /*a4a0*/  BSYNC B0 ;  /* 0x0000000000007941 */ /* 0x000fea0003800000 */
.L_x_6882:
[----:B------:R0:W-:Y:S01]  /*a4b0*/  STG.E.U8 [R8.64], R4 ;  /* 0x0000000408007986 */ /* 0x0001e2000c101124 */
[----:B------:R-:W-:Y:S05]  /*a4c0*/  BRA `(.L_x_6859) ;  /* 0x0000033000007947 */ /* 0x000fea0003800000 */
.L_x_6876:
        /* <DEDUP_REMOVED lines=22> */
.L_x_6858:
        /* <DEDUP_REMOVED lines=20> */
.L_x_6886:
[----:B------:R-:W-:-:S04]  /*a770*/  LOP3.LUT R19, R19, 0xffff, RZ, 0xc0, !PT ;  /* 0x0000ffff13137812 */ /* 0x000fc800078ec0ff */
[----:B------:R-:W-:-:S05]  /*a780*/  PRMT R19, R19, 0x8880, RZ ;  /* 0x0000888013137816 */ /* 0x000fca00000000ff */
[----:B------:R-:W-:-:S05]  /*a790*/  IMAD.MOV.U32 R4, RZ, RZ, R19 ;  /* 0x000000ffff047224 */ /* 0x000fca00078e0013 */
[----:B------:R-:W-:-:S05]  /*a7a0*/  SHF.R.S32.HI R5, RZ, 0x1f, R4 ;  /* 0x0000001fff057819 */ /* 0x000fca0000011404 */
[----:B------:R0:W-:Y:S01]  /*a7b0*/  STG.E.64 [R8.64], R4 ;  /* 0x0000000408007986 */ /* 0x0001e2000c101b24 */
[----:B------:R-:W-:Y:S05]  /*a7c0*/  BRA `(.L_x_6859) ;  /* 0x0000003000007947 */ /* 0x000fea0003800000 */
.L_x_6885:
[----:B------:R-:W-:-:S04]  /*a7d0*/  LOP3.LUT R19, R19, 0xffff, RZ, 0xc0, !PT ;  /* 0x0000ffff13137812 */ /* 0x000fc800078ec0ff */
[----:B------:R-:W-:-:S05]  /*a7e0*/  PRMT R3, R19, 0x8880, RZ ;  /* 0x0000888013037816 */ /* 0x000fca00000000ff */
[----:B------:R0:W-:Y:S02]  /*a7f0*/  STG.E [R8.64], R3 ;  /* 0x0000000308007986 */ /* 0x0001e4000c101924 */
.L_x_6859:
[----:B------:R-:W-:Y:S02]  /*a800*/  IADD3 R23, R23, 0x80, RZ ;  /* 0x0000008017177810 */ /* 0x000fe40007ffe0ff */
.L_x_6820:
[----:B------:R-:W-:Y:S05]  /*a810*/  BSYNC B6 ;  /* 0x0000000000067941 */ /* 0x000fea0003800000 */
.L_x_6819:
        /* <DEDUP_REMOVED lines=19> */
.L_x_6890:
[----:B------:R-:W-:Y:S01]  /*a950*/  STG.E.U8 [R2.64], R17 ;  /* 0x0000001102007986 */ /* 0x000fe2000c101124 */
[----:B------:R-:W-:Y:S05]  /*a960*/  EXIT ;  /* 0x000000000000794d */ /* 0x000fea0003800000 */
.L_x_6889:
        /* <DEDUP_REMOVED lines=12> */
.L_x_6893:
[----:B------:R-:W-:-:S04]  /*aa30*/  LOP3.LUT R17, R17, 0xffff, RZ, 0xc0, !PT ;  /* 0x0000ffff11117812 */ /* 0x000fc800078ec0ff */
[----:B------:R-:W-:-:S05]  /*aa40*/  PRMT R5, R17, 0x8880, RZ ;  /* 0x0000888011057816 */ /* 0x000fca00000000ff */
[----:B------:R-:W-:Y:S01]  /*aa50*/  STG.E [R2.64], R5 ;  /* 0x0000000502007986 */ /* 0x000fe2000c101924 */
[----:B------:R-:W-:Y:S05]  /*aa60*/  EXIT ;  /* 0x000000000000794d */ /* 0x000fea0003800000 */
.L_x_6892:
[----:B------:R-:W-:-:S04]  /*aa70*/  PRMT R5, R17, 0x8880, RZ ;  /* 0x0000888011057816 */ /* 0x000fc800000000ff */
[----:B------:R-:W-:-:S05]  /*aa80*/  PRMT R5, R5, 0x7710, RZ ;  /* 0x0000771005057816 */ /* 0x000fca00000000ff */
[----:B------:R-:W-:Y:S01]  /*aa90*/  STG.E.U16 [R2.64], R5 ;  /* 0x0000000502007986 */ /* 0x000fe2000c101524 */
[----:B------:R-:W-:Y:S05]  /*aaa0*/  EXIT ;  /* 0x000000000000794d */ /* 0x000fea0003800000 */
.L_x_6888:
        /* <DEDUP_REMOVED lines=9> */
.L_x_6895:
[----:B------:R-:W0:Y:S02]  /*ab40*/  I2F.S8 R0, R17 ;  /* 0x0000001100007306 */ /* 0x000e240000001400 */
[----:B0-----:R-:W-:-:S05]  /*ab50*/  F2FP.PACK_AB R0, RZ, R0 ;  /* 0x00000000ff00723e */ /* 0x001fca00000000ff */
[----:B------:R-:W-:Y:S01]  /*ab60*/  STG.E.U16 [R2.64], R0 ;  /* 0x0000000002007986 */ /* 0x000fe2000c101524 */
[----:B------:R-:W-:Y:S05]  /*ab70*/  EXIT ;  /* 0x000000000000794d */ /* 0x000fea0003800000 */
.L_x_6894:
        /* <DEDUP_REMOVED lines=10> */
.L_x_6897:
[----:B------:R-:W0:Y:S02]  /*ac20*/  I2F.S8 R17, R17 ;  /* 0x0000001100117306 */ /* 0x000e240000001400 */
[----:B0-----:R-:W-:-:S04]  /*ac30*/  F2FP.PACK_AB R5, RZ, R17 ;  /* 0x00000011ff05723e */ /* 0x001fc800000000ff */
[----:B------:R-:W-:-:S05]  /*ac40*/  PRMT R5, R5, 0x5410, RZ ;  /* 0x0000541005057816 */ /* 0x000fca00000000ff */
[----:B------:R-:W-:Y:S01]  /*ac50*/  STG.E [R2.64], R5 ;  /* 0x0000000502007986 */ /* 0x000fe2000c101924 */
[----:B------:R-:W-:Y:S05]  /*ac60*/  EXIT ;  /* 0x000000000000794d */ /* 0x000fea0003800000 */
.L_x_6896:
[----:B------:R-:W-:-:S04]  /*ac70*/  PRMT R4, R17, 0x8880, RZ ;  /* 0x0000888011047816 */ /* 0x000fc800000000ff */
[----:B------:R-:W-:-:S06]  /*ac80*/  PRMT R4, R4, 0x7710, RZ ;  /* 0x0000771004047816 */ /* 0x000fcc00000000ff */
[----:B------:R-:W0:Y:S02]  /*ac90*/  I2F.F64.S16 R4, R4 ;  /* 0x0000000400047312 */ /* 0x000e240000101c00 */
[----:B0-----:R-:W-:Y:S01]  /*aca0*/  STG.E.64 [R2.64], R4 ;  /* 0x0000000402007986 */ /* 0x001fe2000c101b24 */
[----:B------:R-:W-:Y:S05]  /*acb0*/  EXIT ;  /* 0x000000000000794d */ /* 0x000fea0003800000 */
.L_x_6887:
        /* <DEDUP_REMOVED lines=12> */
.L_x_6900:
[----:B------:R-:W-:Y:S01]  /*ad80*/  PRMT R4, R17, 0x8880, RZ ;  /* 0x0000888011047816 */ /* 0x000fe200000000ff */
[----:B------:R-:W-:-:S03]  /*ad90*/  CS2R R6, SRZ ;  /* 0x0000000000067805 */ /* 0x000fc6000001ff00 */
[----:B------:R-:W-:-:S06]  /*ada0*/  PRMT R4, R4, 0x7710, RZ ;  /* 0x0000771004047816 */ /* 0x000fcc00000000ff */
[----:B------:R-:W0:Y:S02]  /*adb0*/  I2F.F64.S16 R4, R4 ;  /* 0x0000000400047312 */ /* 0x000e240000101c00 */
[----:B0-----:R-:W-:Y:S01]  /*adc0*/  STG.E.128 [R2.64], R4 ;  /* 0x0000000402007986 */ /* 0x001fe2000c101d24 */
[----:B------:R-:W-:Y:S05]  /*add0*/  EXIT ;  /* 0x000000000000794d */ /* 0x000fea0003800000 */
.L_x_6899:
        /* <DEDUP_REMOVED lines=21> */
.L_x_6904:
[----:B------:R-:W-:Y:S05]  /*af30*/  BSYNC B0 ;  /* 0x0000000000007941 */ /* 0x000fea0003800000 */
.L_x_6903:
[----:B------:R-:W-:-:S05]  /*af40*/  LOP3.LUT R5, R0, R5, RZ, 0xfc, !PT ;  /* 0x0000000500057212 */ /* 0x000fca00078efcff */
[----:B------:R-:W-:Y:S01]  /*af50*/  STG.E.U8 [R2.64], R5 ;  /* 0x0000000502007986 */ /* 0x000fe2000c101124 */
[----:B------:R-:W-:Y:S05]  /*af60*/  EXIT ;  /* 0x000000000000794d */ /* 0x000fea0003800000 */
.L_x_6902:
        /* <DEDUP_REMOVED lines=13> */
.L_x_6906:
[----:B------:R-:W-:Y:S01]  /*b040*/  IMAD.MOV.U32 R0, RZ, RZ, 0x7f ;  /* 0x0000007fff007424 */ /* 0x000fe200078e00ff */
[----:B------:R-:W-:-:S04]  /*b050*/  ISETP.GT.U32.AND P0, PT, R4, 0x7f800000, PT ;  /* 0x7f8000000400780c */ /* 0x000fc80003f04070 */
[----:B------:R-:W-:-:S04]  /*b060*/  SEL R0, R0, 0x7c, P0 ;  /* 0x0000007c00007807 */ /* 0x000fc80000000000 */
.L_x_6907:
[----:B------:R-:W-:Y:S05]  /*b070*/  BSYNC B0 ;  /* 0x0000000000007941 */ /* 0x000fea0003800000 */
.L_x_6905:
[----:B------:R-:W-:-:S04]  /*b080*/  LOP3.LUT R4, R17, 0x80000000, RZ, 0xc0, !PT ;  /* 0x8000000011047812 */ /* 0x000fc800078ec0ff */
[----:B------:R-:W-:-:S04]  /*b090*/  SHF.R.U32.HI R5, RZ, 0x18, R4 ;  /* 0x00000018ff057819 */ /* 0x000fc80000011604 */
[----:B------:R-:W-:-:S05]  /*b0a0*/  LOP3.LUT R5, R0, R5, RZ, 0xfc, !PT ;  /* 0x0000000500057212 */ /* 0x000fca00078efcff */
[----:B------:R-:W-:Y:S01]  /*b0b0*/  STG.E.U8 [R2.64], R5 ;  /* 0x0000000502007986 */ /* 0x000fe2000c101124 */
[----:B------:R-:W-:Y:S05]  /*b0c0*/  EXIT ;  /* 0x000000000000794d */ /* 0x000fea0003800000 */
.L_x_6901:
[----:B------:R-:W0:Y:S02]  /*b0d0*/  I2F.S8 R0, R17 ;  /* 0x0000001100007306 */ /* 0x000e240000001400 */
[----:B0-----:R-:W-:-:S05]  /*b0e0*/  F2FP.BF16.PACK_AB R0, RZ, R0 ;  /* 0x00000000ff00723e */ /* 0x001fca00000010ff */
[----:B------:R-:W-:Y:S01]  /*b0f0*/  STG.E.U16 [R2.64], R0 ;  /* 0x0000000002007986 */ /* 0x000fe2000c101524 */
[----:B------:R-:W-:Y:S05]  /*b100*/  EXIT ;  /* 0x000000000000794d */ /* 0x000fea0003800000 */
.L_x_6898:
        /* <DEDUP_REMOVED lines=12> */
.L_x_6910:
        /* <DEDUP_REMOVED lines=17> */
.L_x_6913:
[----:B------:R-:W-:-:S04]  /*b2e0*/  LOP3.LUT R0, R17, 0x80000000, RZ, 0xc0, !PT ;  /* 0x8000000011007812 */ /* 0x000fc800078ec0ff */
[----:B------:R-:W-:-:S04]  /*b2f0*/  SHF.R.U32.HI R5, RZ, 0x18, R0 ;  /* 0x00000018ff057819 */ /* 0x000fc80000011600 */
[----:B------:R-:W-:-:S04]  /*b300*/  LOP3.LUT R4, R4, R5, RZ, 0xfc, !PT ;  /* 0x0000000504047212 */ /* 0x000fc800078efcff */
[----:B------:R-:W-:Y:S02]  /*b310*/  PRMT R0, R4, 0x7610, R0 ;  /* 0x0000761004007816 */ /* 0x000fe40000000000 */
.L_x_6912:
[----:B------:R-:W-:Y:S05]  /*b320*/  BSYNC B0 ;  /* 0x0000000000007941 */ /* 0x000fea0003800000 */
.L_x_6911:
[----:B------:R-:W-:Y:S01]  /*b330*/  STG.E.U8 [R2.64], R0 ;  /* 0x0000000002007986 */ /* 0x000fe2000c101124 */
[----:B------:R-:W-:Y:S05]  /*b340*/  EXIT ;  /* 0x000000000000794d */ /* 0x000fea0003800000 */
.L_x_6909:
        /* <DEDUP_REMOVED lines=17> */
.L_x_6916:
[----:B------:R-:W-:-:S04]  /*b460*/  LOP3.LUT R0, R17, 0x80000000, RZ, 0xc0, !PT ;  /* 0x8000000011007812 */ /* 0x000fc800078ec0ff */
[----:B------:R-:W-:-:S04]  /*b470*/  SHF.R.U32.HI R5, RZ, 0x18, R0 ;  /* 0x00000018ff057819 */ /* 0x000fc80000011600 */
[----:B------:R-:W-:-:S04]  /*b480*/  LOP3.LUT R4, R4, R5, RZ, 0xfc, !PT ;  /* 0x0000000504047212 */ /* 0x000fc800078efcff */
[----:B------:R-:W-:Y:S02]  /*b490*/  PRMT R0, R4, 0x7610, R0 ;  /* 0x0000761004007816 */ /* 0x000fe40000000000 */
.L_x_6915:
[----:B------:R-:W-:Y:S05]  /*b4a0*/  BSYNC B0 ;  /* 0x0000000000007941 */ /* 0x000fea0003800000 */
.L_x_6914:
[----:B------:R-:W-:Y:S01]  /*b4b0*/  STG.E.U8 [R2.64], R0 ;  /* 0x0000000002007986 */ /* 0x000fe2000c101124 */
[----:B------:R-:W-:Y:S05]  /*b4c0*/  EXIT ;  /* 0x000000000000794d */ /* 0x000fea0003800000 */
.L_x_6908:
        /* <DEDUP_REMOVED lines=22> */
.L_x_6891:
        /* <DEDUP_REMOVED lines=20> */
.L_x_6918:
[----:B------:R-:W-:-:S04]  /*b770*/  LOP3.LUT R17, R17, 0xffff, RZ, 0xc0, !PT ;  /* 0x0000ffff11117812 */ /* 0x000fc800078ec0ff */
[----:B------:R-:W-:-:S05]  /*b780*/  PRMT R17, R17, 0x8880, RZ ;  /* 0x0000888011117816 */ /* 0x000fca00000000ff */
[----:B------:R-:W-:-:S05]  /*b790*/  IMAD.MOV.U32 R4, RZ, RZ, R17 ;  /* 0x000000ffff047224 */ /* 0x000fca00078e0011 */
[----:B------:R-:W-:-:S05]  /*b7a0*/  SHF.R.S32.HI R5, RZ, 0x1f, R4 ;  /* 0x0000001fff057819 */ /* 0x000fca0000011404 */
[----:B------:R-:W-:Y:S01]  /*b7b0*/  STG.E.64 [R2.64], R4 ;  /* 0x0000000402007986 */ /* 0x000fe2000c101b24 */
[----:B------:R-:W-:Y:S05]  /*b7c0*/  EXIT ;  /* 0x000000000000794d */ /* 0x000fea0003800000 */
.L_x_6917:
[----:B------:R-:W-:-:S04]  /*b7d0*/  LOP3.LUT R17, R17, 0xffff, RZ, 0xc0, !PT ;  /* 0x0000ffff11117812 */ /* 0x000fc800078ec0ff */
[----:B------:R-:W-:-:S05]  /*b7e0*/  PRMT R5, R17, 0x8880, RZ ;  /* 0x0000888011057816 */ /* 0x000fca00000000ff */
[----:B------:R-:W-:Y:S01]  /*b7f0*/  STG.E [R2.64], R5 ;  /* 0x0000000502007986 */ /* 0x000fe2000c101924 */
[----:B------:R-:W-:Y:S05]  /*b800*/  EXIT ;  /* 0x000000000000794d */ /* 0x000fea0003800000 */
.L_x_6919:
        /* <DEDUP_REMOVED lines=15> */
.L_x_25104:


//--------------------- .text._ZN2at6native18elementwise_kernelILi128ELi4EZNS0_22gpu_kernel_impl_nocastINS0_13BinaryFunctorIaaaNS0_17BitwiseXorFunctorIaEEEEEEvRNS_18TensorIteratorBaseERKT_EUliE_EEviT1_ --------------------------
	.section	.text._ZN2at6native18elementwise_kernelILi128ELi4EZNS0_22gpu_kernel_impl_nocastINS0_13BinaryFunctorIaaaNS0_17BitwiseXorFunctorIaEEEEEEvRNS_18TensorIteratorBaseERKT_EUliE_EEviT1_,"ax",@progbits
	.sectioninfo	@"SHI_REGISTERS=12"
	.align	128
        .global         _ZN2at6native18elementwise_kernelILi128ELi4EZNS0_22gpu_kernel_impl_nocastINS0_13BinaryFunctorIaaaNS0_17BitwiseXorFunctorIaEEEEEEvRNS_18TensorIteratorBaseERKT_EUliE_EEviT1_
        .type           _ZN2at6native18elementwise_kernelILi128ELi4EZNS0_22gpu_kernel_impl_nocastINS0_13BinaryFunctorIaaaNS0_17BitwiseXorFunctorIaEEEEEEvRNS_18TensorIteratorBaseERKT_EUliE_EEviT1_,@function
        .size           _ZN2at6native18elementwise_kernelILi128ELi4EZNS0_22gpu_kernel_impl_nocastINS0_13BinaryFunctorIaaaNS0_17BitwiseXorFunctorIaEEEEEEvRNS_18TensorIteratorBaseERKT_EUliE_EEviT1_,(.L_x_25105 - _ZN2at6native18elementwise_kernelILi128ELi4EZNS0_22gpu_kernel_impl_nocastINS0_13BinaryFunctorIaaaNS0_17BitwiseXorFunctorIaEEEEEEvRNS_18TensorIteratorBaseERKT_EUliE_EEviT1_)
        .other          _ZN2at6native18elementwise_kernelILi128ELi4EZNS0_22gpu_kernel_impl_nocastINS0_13BinaryFunctorIaaaNS0_17BitwiseXorFunctorIaEEEEEEvRNS_18TensorIteratorBaseERKT_EUliE_EEviT1_,@"STO_CUDA_ENTRY STV_DEFAULT"
_ZN2at6native18elementwise_kernelILi128ELi4EZNS0_22gpu_kernel_impl_nocastINS0_13BinaryFunctorIaaaNS0_17BitwiseXorFunctorIaEEEEEEvRNS_18TensorIteratorBaseERKT_EUliE_EEviT1_:
.text._ZN2at6native18elementwise_kernelILi128ELi4EZNS0_22gpu_kernel_impl_nocastINS0_13BinaryFunctorIaaaNS0_17BitwiseXorFunctorIaEEEEEEvRNS_18TensorIteratorBaseERKT_EUliE_EEviT1_:
        /* <DEDUP_REMOVED lines=261> */
.L_x_6922:
[----:B------:R-:W-:Y:S02]  /*1050*/  IADD3 R6, P0, R3, c[0x0][0x3d0], RZ ;  /* 0x0000f40003067a10 */ /* 0x000fe40007f1e0ff */
[----:B------:R-:W-:Y:S02]  /*1060*/  IADD3 R4, P1, R4, c[0x0][0x3d8], RZ ;  /* 0x0000f60004047a10 */ /* 0x000fe40007f3e0ff */
[----:B------:R-:W-:Y:S02]  /*1070*/  IADD3.X R7, RZ, c[0x0][0x3d4], RZ, P0, !PT ;  /* 0x0000f500ff077a10 */ /* 0x000fe400007fe4ff */
[----:B------:R-:W-:-:S04]  /*1080*/  IADD3.X R5, RZ, c[0x0][0x3dc], RZ, P1, !PT ;  /* 0x0000f700ff057a10 */ /* 0x000fc80000ffe4ff */
[----:B------:R-:W2:Y:S04]  /*1090*/  LDG.E.U8 R7, [R6.64] ;  /* 0x0000000406077981 */ /* 0x000ea8000c1e1100 */
[----:B------:R-:W2:Y:S01]  /*10a0*/  LDG.E.U8 R4, [R4.64] ;  /* 0x0000000404047981 */ /* 0x000ea2000c1e1100 */
[----:B------:R-:W-:-:S04]  /*10b0*/  IADD3 R2, P0, R2, c[0x0][0x3c8], RZ ;  /* 0x0000f20002027a10 */ /* 0x000fc80007f1e0ff */
[----:B------:R-:W-:Y:S02]  /*10c0*/  IADD3.X R3, RZ, c[0x0][0x3cc], RZ, P0, !PT ;  /* 0x0000f300ff037a10 */ /* 0x000fe400007fe4ff */
[----:B------:R-:W-:Y:S02]  /*10d0*/  IADD3 R0, R0, 0x80, RZ ;  /* 0x0000008000007810 */ /* 0x000fe40007ffe0ff */
[----:B--2---:R-:W-:-:S05]  /*10e0*/  LOP3.LUT R9, R4, R7, RZ, 0x3c, !PT ;  /* 0x0000000704097212 */ /* 0x004fca00078e3cff */
[----:B------:R0:W-:Y:S02]  /*10f0*/  STG.E.U8 [R2.64], R9 ;  /* 0x0000000902007986 */ /* 0x0001e4000c101104 */
.L_x_6921:
[----:B------:R-:W-:Y:S05]  /*1100*/  BSYNC B0 ;  /* 0x0000000000007941 */ /* 0x000fea0003800000 */
.L_x_6920:
        /* <DEDUP_REMOVED lines=256> */
.L_x_6925:
        /* <DEDUP_REMOVED lines=8> */
[----:B------:R-:W-:-:S04]  /*2190*/  IADD3 R0, R0, 0x80, RZ ;  /* 0x0000008000007810 */ /* 0x000fc80007ffe0ff */
[----:B------:R-:W-:Y:S02]  /*21a0*/  ISETP.GE.AND P0, PT, R0, c[0x0][0x160], PT ;  /* 0x0000580000007a0c */ /* 0x000fe40003f06270 */
[----:B--2---:R-:W-:-:S05]  /*21b0*/  LOP3.LUT R9, R4, R7, RZ, 0x3c, !PT ;  /* 0x0000000704097212 */ /* 0x004fca00078e3cff */
[----:B------:R0:W-:Y:S06]  /*21c0*/  STG.E.U8 [R2.64], R9 ;  /* 0x0000000902007986 */ /* 0x0001ec000c101104 */
        /* <DEDUP_REMOVED lines=254> */
.L_x_6926:
        /* <DEDUP_REMOVED lines=11> */
.L_x_6924:
[----:B------:R-:W-:Y:S05]  /*3260*/  BSYNC B0 ;  /* 0x0000000000007941 */ /* 0x000fea0003800000 */
.L_x_6923:
        /* <DEDUP_REMOVED lines=255> */
.L_x_6927:
        /* <DEDUP_REMOVED lines=8> */
[----:B--2---:R-:W-:-:S05]  /*42e0*/  LOP3.LUT R9, R4, R7, RZ, 0x3c, !PT ;  /* 0x0000000704097212 */ /* 0x004fca00078e3cff */
[----:B------:R-:W-:Y:S01]  /*42f0*/  STG.E.U8 [R2.64], R9 ;  /* 0x0000000902007986 */ /* 0x000fe2000c101104 */
[----:B------:R-:W-:Y:S05]  /*4300*/  EXIT ;  /* 0x000000000000794d */ /* 0x000fea0003800000 */
.L_x_6928:
        /* <DEDUP_REMOVED lines=15> */
.L_x_25105:


//--------------------- .text._ZN2at6native27unrolled_elementwise_kernelINS0_13BinaryFunctorIaaaNS0_17BitwiseXorFunctorIaEEEESt5arrayIPcLm3EELi4E23TrivialOffsetCalculatorILi2EjES9_ILi1EjENS0_6memory15LoadWithoutCastENSC_16StoreWithoutCastEEEviT_T0_T2_T3_T4_T5_ --------------------------
	.section	.text._ZN2at6native27unrolled_elementwise_kernelINS0_13BinaryFunctorIaaaNS0_17BitwiseXorFunctorIaEEEESt5arrayIPcLm3EELi4E23TrivialOffsetCalculatorILi2EjES9_ILi1EjENS0_6memory15LoadWithoutCastENSC_16StoreWithoutCastEEEviT_T0_T2_T3_T4_T5_,"ax",@progbits
	.sectioninfo	@"SHI_REGISTERS=24"
	.align	128
        .global         _ZN2at6native27unrolled_elementwise_kernelINS0_13BinaryFunctorIaaaNS0_17BitwiseXorFunctorIaEEEESt5arrayIPcLm3EELi4E23TrivialOffsetCalculatorILi2EjES9_ILi1EjENS0_6memory15LoadWithoutCastENSC_16StoreWithoutCastEEEviT_T0_T2_T3_T4_T5_
        .type           _ZN2at6native27unrolled_elementwise_kernelINS0_13BinaryFunctorIaaaNS0_17BitwiseXorFunctorIaEEEESt5arrayIPcLm3EELi4E23TrivialOffsetCalculatorILi2EjES9_ILi1EjENS0_6memory15LoadWithoutCastENSC_16StoreWithoutCastEEEviT_T0_T2_T3_T4_T5_,@function
        .size           _ZN2at6native27unrolled_elementwise_kernelINS0_13BinaryFunctorIaaaNS0_17BitwiseXorFunctorIaEEEESt5arrayIPcLm3EELi4E23TrivialOffsetCalculatorILi2EjES9_ILi1EjENS0_6memory15LoadWithoutCastENSC_16StoreWithoutCastEEEviT_T0_T2_T3_T4_T5_,(.L_x_25106 - _ZN2at6native27unrolled_elementwise_kernelINS0_13BinaryFunctorIaaaNS0_17BitwiseXorFunctorIaEEEESt5arrayIPcLm3EELi4E23TrivialOffsetCalculatorILi2EjES9_ILi1EjENS0_6memory15LoadWithoutCastENSC_16StoreWithoutCastEEEviT_T0_T2_T3_T4_T5_)
        .other          _ZN2at6native27unrolled_elementwise_kernelINS0_13BinaryFunctorIaaaNS0_17BitwiseXorFunctorIaEEEESt5arrayIPcLm3EELi4E23TrivialOffsetCalculatorILi2EjES9_ILi1EjENS0_6memory15LoadWithoutCastENSC_16StoreWithoutCastEEEviT_T0_T2_T3_T4_T5_,@"STO_CUDA_ENTRY STV_DEFAULT"
_ZN2at6native27unrolled_elementwise_kernelINS0_13BinaryFunctorIaaaNS0_17BitwiseXorFunctorIaEEEESt5arrayIPcLm3EELi4E23TrivialOffsetCalculatorILi2EjES9_ILi1EjENS0_6memory15LoadWithoutCastENSC_16StoreWithoutCastEEEviT_T0_T2_T3_T4_T5_:
.text._ZN2at6native27unrolled_elementwise_kernelINS0_13BinaryFunctorIaaaNS0_17BitwiseXorFunctorIaEEEESt5arrayIPcLm3EELi4E23TrivialOffsetCalculatorILi2EjES9_ILi1EjENS0_6memory15LoadWithoutCastENSC_16StoreWithoutCastEEEviT_T0_T2_T3_T4_T5_:
        /* <DEDUP_REMOVED lines=11> */
[----:B------:R-:W-:-:S04]  /*00b0*/  @!P0 IADD3 R7, R7, 0x80, RZ ;  /* 0x0000008007078810 */ /* 0x000fc80007ffe0ff */
[----:B------:R-:W-:Y:S02]  /*00c0*/  ISETP.GE.AND P1, PT, R7, R2, PT ;  /* 0x000000020700720c */ /* 0x000fe40003f26270 */
[C---:B------:R-:W-:Y:S02]  /*00d0*/  @!P0 IADD3 R8, P3, R14.reuse, c[0x0][0x170], RZ ;  /* 0x00005c000e088a10 */ /* 0x040fe40007f7e0ff */
[----:B------:R-:W-:-:S03]  /*00e0*/  @!P0 IADD3 R14, P4, R14, c[0x0][0x178], RZ ;  /* 0x00005e000e0e8a10 */ /* 0x000fc60007f9e0ff */
[----:B------:R-:W-:Y:S02]  /*00f0*/  @!P0 IMAD.X R9, RZ, RZ, c[0x0][0x174], P3 ;  /* 0x00005d00ff098624 */ /* 0x000fe400018e06ff */
[----:B------:R-:W-:-:S03]  /*0100*/  @!P0 IMAD.X R15, RZ, RZ, c[0x0][0x17c], P4 ;  /* 0x00005f00ff0f8624 */ /* 0x000fc600020e06ff */
[----:B------:R0:W2:Y:S01]  /*0110*/  @!P0 LDG.E.U8 R3, [R8.64] ;  /* 0x0000000408038981 */ /* 0x0000a2000c1e1100 */
[----:B------:R-:W-:Y:S01]  /*0120*/  @!P1 IMAD R12, R0, 0x200, R7 ;  /* 0x00000200000c9824 */ /* 0x000fe200078e0207 */
[----:B------:R-:W-:Y:S02]  /*0130*/  @!P1 IADD3 R7, R7, 0x80, RZ ;  /* 0x0000008007079810 */ /* 0x000fe40007ffe0ff */
[----:B------:R1:W2:Y:S02]  /*0140*/  @!P0 LDG.E.U8 R4, [R14.64] ;  /* 0x000000040e048981 */ /* 0x0002a4000c1e1100 */
[----:B------:R-:W-:Y:S02]  /*0150*/  ISETP.GE.AND P2, PT, R7, R2, PT ;  /* 0x000000020700720c */ /* 0x000fe40003f46270 */
[C---:B------:R-:W-:Y:S02]  /*0160*/  @!P1 IADD3 R16, P3, R12.reuse, c[0x0][0x170], RZ ;  /* 0x00005c000c109a10 */ /* 0x040fe40007f7e0ff */
[----:B------:R-:W-:-:S03]  /*0170*/  @!P1 IADD3 R12, P4, R12, c[0x0][0x178], RZ ;  /* 0x00005e000c0c9a10 */ /* 0x000fc60007f9e0ff */
[----:B------:R-:W-:-:S06]  /*0180*/  @!P1 IMAD.X R17, RZ, RZ, c[0x0][0x174], P3 ;  /* 0x00005d00ff119624 */ /* 0x000fcc00018e06ff */
[----:B------:R-:W-:Y:S02]  /*0190*/  @!P2 IMAD R20, R0, 0x200, R7 ;  /* 0x000002000014a824 */ /* 0x000fe400078e0207 */
[----:B------:R-:W-:-:S03]  /*01a0*/  @!P1 IMAD.X R13, RZ, RZ, c[0x0][0x17c], P4 ;  /* 0x00005f00ff0d9624 */ /* 0x000fc600020e06ff */
[C---:B------:R-:W-:Y:S02]  /*01b0*/  @!P2 IADD3 R18, P3, R20.reuse, c[0x0][0x170], RZ ;  /* 0x00005c001412aa10 */ /* 0x040fe40007f7e0ff */
[----:B------:R-:W-:Y:S02]  /*01c0*/  @!P2 IADD3 R20, P4, R20, c[0x0][0x178], RZ ;  /* 0x00005e001414aa10 */ /* 0x000fe40007f9e0ff */
[----:B------:R-:W-:Y:S01]  /*01d0*/  PRMT R6, RZ, 0x7610, R6 ;  /* 0x00007610ff067816 */ /* 0x000fe20000000006 */
[----:B------:R-:W-:Y:S01]  /*01e0*/  @!P2 IMAD.X R19, RZ, RZ, c[0x0][0x174], P3 ;  /* 0x00005d00ff13a624 */ /* 0x000fe200018e06ff */
[----:B------:R-:W-:Y:S01]  /*01f0*/  PRMT R11, RZ, 0x7610, R11 ;  /* 0x00007610ff0b7816 */ /* 0x000fe2000000000b */
[----:B------:R-:W-:Y:S01]  /*0200*/  @!P2 IMAD.X R21, RZ, RZ, c[0x0][0x17c], P4 ;  /* 0x00005f00ff15a624 */ /* 0x000fe200020e06ff */
[----:B0-----:R-:W-:Y:S02]  /*0210*/  PRMT R9, RZ, 0x7610, R9 ;  /* 0x00007610ff097816 */ /* 0x001fe40000000009 */
[----:B------:R-:W-:Y:S01]  /*0220*/  PRMT R10, RZ, 0x7610, R10 ;  /* 0x00007610ff0a7816 */ /* 0x000fe2000000000a */
[----:B------:R0:W3:Y:S04]  /*0230*/  @!P1 LDG.E.U8 R6, [R16.64] ;  /* 0x0000000410069981 */ /* 0x0000e8000c1e1100 */
[----:B------:R4:W3:Y:S04]  /*0240*/  @!P1 LDG.E.U8 R11, [R12.64] ;  /* 0x000000040c0b9981 */ /* 0x0008e8000c1e1100 */
[----:B------:R0:W3:Y:S04]  /*0250*/  @!P2 LDG.E.U8 R9, [R18.64] ;  /* 0x000000041209a981 */ /* 0x0000e8000c1e1100 */
[----:B------:R3:W3:Y:S01]  /*0260*/  @!P2 LDG.E.U8 R10, [R20.64] ;  /* 0x00000004140aa981 */ /* 0x0006e2000c1e1100 */
[----:B------:R-:W-:-:S04]  /*0270*/  @!P2 IADD3 R7, R7, 0x80, RZ ;  /* 0x000000800707a810 */ /* 0x000fc80007ffe0ff */
[----:B------:R-:W-:Y:S01]  /*0280*/  ISETP.GE.AND P1, PT, R7, R2, PT ;  /* 0x000000020700720c */ /* 0x000fe20003f26270 */
[--C-:B----4-:R-:W-:Y:S01]  /*0290*/  @!P0 IMAD R13, R0, 0x200, R5.reuse ;  /* 0x00000200000d8824 */ /* 0x110fe200078e0205 */
[----:B------:R-:W-:Y:S01]  /*02a0*/  IADD3 R12, R5, 0x80, RZ ;  /* 0x00000080050c7810 */ /* 0x000fe20007ffe0ff */
[----:B0-----:R-:W-:-:S10]  /*02b0*/  IMAD.MOV.U32 R19, RZ, RZ, R5 ;  /* 0x000000ffff137224 */ /* 0x001fd400078e0005 */
[----:B------:R-:W-:-:S05]  /*02c0*/  @!P1 IMAD R16, R0, 0x200, R7 ;  /* 0x0000020000109824 */ /* 0x000fca00078e0207 */
[C---:B-1----:R-:W-:Y:S01]  /*02d0*/  @!P1 IADD3 R14, P2, R16.reuse, c[0x0][0x170], RZ ;  /* 0x00005c00100e9a10 */ /* 0x042fe20007f5e0ff */
[----:B------:R-:W-:Y:S01]  /*02e0*/  @!P0 IMAD.MOV.U32 R19, RZ, RZ, R12 ;  /* 0x000000ffff138224 */ /* 0x000fe200078e000c */
[----:B------:R-:W-:-:S03]  /*02f0*/  @!P1 IADD3 R16, P3, R16, c[0x0][0x178], RZ ;  /* 0x00005e0010109a10 */ /* 0x000fc60007f7e0ff */
[----:B------:R-:W-:Y:S01]  /*0300*/  @!P1 IMAD.X R15, RZ, RZ, c[0x0][0x174], P2 ;  /* 0x00005d00ff0f9624 */ /* 0x000fe200010e06ff */
[----:B------:R-:W-:Y:S01]  /*0310*/  @!P0 IADD3 R12, P2, R13, c[0x0][0x168], RZ ;  /* 0x00005a000d0c8a10 */ /* 0x000fe20007f5e0ff */
[----:B------:R-:W-:Y:S01]  /*0320*/  @!P1 IMAD.X R17, RZ, RZ, c[0x0][0x17c], P3 ;  /* 0x00005f00ff119624 */ /* 0x000fe200018e06ff */
[----:B------:R-:W-:Y:S02]  /*0330*/  PRMT R8, RZ, 0x7610, R8 ;  /* 0x00007610ff087816 */ /* 0x000fe40000000008 */
[----:B------:R-:W-:Y:S01]  /*0340*/  PRMT R7, RZ, 0x7610, R7 ;  /* 0x00007610ff077816 */ /* 0x000fe20000000007 */
[----:B------:R-:W-:-:S03]  /*0350*/  @!P0 IMAD.X R13, RZ, RZ, c[0x0][0x16c], P2 ;  /* 0x00005b00ff0d8624 */ /* 0x000fc600010e06ff */
[----:B------:R0:W5:Y:S04]  /*0360*/  @!P1 LDG.E.U8 R8, [R14.64] ;  /* 0x000000040e089981 */ /* 0x000168000c1e1100 */
[----:B------:R0:W5:Y:S01]  /*0370*/  @!P1 LDG.E.U8 R7, [R16.64] ;  /* 0x0000000410079981 */ /* 0x000162000c1e1100 */
[----:B------:R-:W-:Y:S01]  /*0380*/  ISETP.GE.AND P1, PT, R19, R2, PT ;  /* 0x000000021300720c */ /* 0x000fe20003f26270 */
[----:B------:R-:W-:Y:S01]  /*0390*/  BSSY B0, `(.L_x_6929) ;  /* 0x0000011000007945 */ /* 0x000fe20003800000 */
[----:B--2---:R-:W-:-:S05]  /*03a0*/  LOP3.LUT R3, R4, R3, RZ, 0x3c, !PT ;  /* 0x0000000304037212 */ /* 0x004fca00078e3cff */
[----:B------:R0:W-:Y:S01]  /*03b0*/  @!P0 STG.E.U8 [R12.64], R3 ;  /* 0x000000030c008986 */ /* 0x0001e2000c101104 */
[----:B---3--:R-:W-:Y:S02]  /*03c0*/  LOP3.LUT R21, R11, R6, RZ, 0x3c, !PT ;  /* 0x000000060b157212 */ /* 0x008fe400078e3cff */
[----:B------:R-:W-:-:S03]  /*03d0*/  LOP3.LUT R9, R10, R9, RZ, 0x3c, !PT ;  /* 0x000000090a097212 */ /* 0x000fc600078e3cff */
        /* <DEDUP_REMOVED lines=12> */
.L_x_6930:
[----:B0-----:R-:W-:Y:S05]  /*04a0*/  BSYNC B0 ;  /* 0x0000000000007941 */ /* 0x001fea0003800000 */
.L_x_6929:
[----:B------:R-:W-:-:S13]  /*04b0*/  ISETP.GE.AND P0, PT, R19, R2, PT ;  /* 0x000000021300720c */ /* 0x000fda0003f06270 */
[----:B------:R-:W-:Y:S05]  /*04c0*/  @P0 EXIT ;  /* 0x000000000000094d */ /* 0x000fea0003800000 */
[----:B------:R-:W-:Y:S01]  /*04d0*/  IMAD R0, R0, 0x200, R19 ;  /* 0x0000020000007824 */ /* 0x000fe200078e0213 */
[----:B-----5:R-:W-:-:S04]  /*04e0*/  LOP3.LUT R7, R7, R8, RZ, 0x3c, !PT ;  /* 0x0000000807077212 */ /* 0x020fc800078e3cff */
[----:B------:R-:W-:-:S05]  /*04f0*/  IADD3 R2, P0, R0, c[0x0][0x168], RZ ;  /* 0x00005a0000027a10 */ /* 0x000fca0007f1e0ff */
[----:B------:R-:W-:-:S05]  /*0500*/  IMAD.X R3, RZ, RZ, c[0x0][0x16c], P0 ;  /* 0x00005b00ff037624 */ /* 0x000fca00000e06ff */
[----:B------:R-:W-:Y:S01]  /*0510*/  STG.E.U8 [R2.64], R7 ;  /* 0x0000000702007986 */ /* 0x000fe2000c101104 */
[----:B------:R-:W-:Y:S05]  /*0520*/  EXIT ;  /* 0x000000000000794d */ /* 0x000fea0003800000 */
.L_x_6931:
        /* <DEDUP_REMOVED lines=13> */
.L_x_25106:


//--------------------- .text._ZN2at6native29vectorized_elementwise_kernelILi2ENS0_13BinaryFunctorIaaaNS0_17BitwiseXorFunctorIaEEEESt5arrayIPcLm3EEEEviT0_T1_ --------------------------
	.section	.text._ZN2at6native29vectorized_elementwise_kernelILi2ENS0_13BinaryFunctorIaaaNS0_17BitwiseXorFunctorIaEEEESt5arrayIPcLm3EEEEviT0_T1_,"ax",@progbits
	.sectioninfo	@"SHI_REGISTERS=32"
	.align	128
        .global         _ZN2at6native29vectorized_elementwise_kernelILi2ENS0_13BinaryFunctorIaaaNS0_17BitwiseXorFunctorIaEEEESt5arrayIPcLm3EEEEviT0_T1_
        .type           _ZN2at6native29vectorized_elementwise_kernelILi2ENS0_13BinaryFunctorIaaaNS0_17BitwiseXorFunctorIaEEEESt5arrayIPcLm3EEEEviT0_T1_,@function
        .size           _ZN2at6native29vectorized_elementwise_kernelILi2ENS0_13BinaryFunctorIaaaNS0_17BitwiseXorFunctorIaEEEESt5arrayIPcLm3EEEEviT0_T1_,(.L_x_25107 - _ZN2at6native29vectorized_elementwise_kernelILi2ENS0_13BinaryFunctorIaaaNS0_17BitwiseXorFunctorIaEEEESt5arrayIPcLm3EEEEviT0_T1_)
        .other          _ZN2at6native29vectorized_elementwise_kernelILi2ENS0_13BinaryFunctorIaaaNS0_17BitwiseXorFunctorIaEEEESt5arrayIPcLm3EEEEviT0_T1_,@"STO_CUDA_ENTRY STV_DEFAULT"
_ZN2at6native29vectorized_elementwise_kernelILi2ENS0_13BinaryFunctorIaaaNS0_17BitwiseXorFunctorIaEEEESt5arrayIPcLm3EEEEviT0_T1_:
.text._ZN2at6native29vectorized_elementwise_kernelILi2ENS0_13BinaryFunctorIaaaNS0_17BitwiseXorFunctorIaEEEESt5arrayIPcLm3EEEEviT0_T1_:
        /* <DEDUP_REMOVED lines=9> */
[C---:B------:R-:W-:Y:S02]  /*0090*/  IADD3 R8, P0, R0.reuse, c[0x0][0x170], RZ ;  /* 0x00005c0000087a10 */ /* 0x040fe40007f1e0ff */
[----:B------:R-:W-:Y:S02]  /*00a0*/  IADD3 R10, P1, R0, c[0x0][0x178], RZ ;  /* 0x00005e00000a7a10 */ /* 0x000fe40007f3e0ff */
[C---:B------:R-:W-:Y:S02]  /*00b0*/  IADD3.X R9, R2.reuse, c[0x0][0x174], RZ, P0, !PT ;  /* 0x00005d0002097a10 */ /* 0x040fe400007fe4ff */
[----:B------:R-:W-:-:S03]  /*00c0*/  IADD3.X R11, R2, c[0x0][0x17c], RZ, P1, !PT ;  /* 0x00005f00020b7a10 */ /* 0x000fc60000ffe4ff */
[----:B0-----:R-:W-:-:S04]  /*00d0*/  IMAD.WIDE.U32 R8, R13, 0x2, R8 ;  /* 0x000000020d087825 */ /* 0x001fc800078e0008 */
[----:B------:R-:W-:Y:S01]  /*00e0*/  IMAD.WIDE.U32 R10, R13, 0x2, R10 ;  /* 0x000000020d0a7825 */ /* 0x000fe200078e000a */
[----:B------:R-:W2:Y:S04]  /*00f0*/  LDG.E.U16 R14, [R8.64+0x100] ;  /* 0x00010004080e7981 */ /* 0x000ea8000c1e1500 */
[----:B------:R-:W3:Y:S04]  /*0100*/  LDG.E.U16 R16, [R10.64+0x100] ;  /* 0x000100040a107981 */ /* 0x000ee8000c1e1500 */
[----:B------:R2:W4:Y:S04]  /*0110*/  LDG.E.U16 R12, [R8.64] ;  /* 0x00000004080c7981 */ /* 0x000528000c1e1500 */
[----:B------:R-:W5:Y:S04]  /*0120*/  LDG.E.U16 R17, [R10.64] ;  /* 0x000000040a117981 */ /* 0x000f68000c1e1500 */
[----:B------:R-:W5:Y:S04]  /*0130*/  LDG.E.U16 R4, [R10.64+0x200] ;  /* 0x000200040a047981 */ /* 0x000f68000c1e1500 */
[----:B------:R2:W5:Y:S04]  /*0140*/  LDG.E.U16 R6, [R8.64+0x200] ;  /* 0x0002000408067981 */ /* 0x000568000c1e1500 */
[----:B------:R2:W5:Y:S04]  /*0150*/  LDG.E.U16 R7, [R8.64+0x300] ;  /* 0x0003000408077981 */ /* 0x000568000c1e1500 */
[----:B------:R0:W5:Y:S01]  /*0160*/  LDG.E.U16 R5, [R10.64+0x300] ;  /* 0x000300040a057981 */ /* 0x000162000c1e1500 */
[----:B------:R-:W-:-:S05]  /*0170*/  IADD3 R2, P0, R0, c[0x0][0x168], RZ ;  /* 0x00005a0000027a10 */ /* 0x000fca0007f1e0ff */
[----:B------:R-:W-:-:S04]  /*0180*/  IMAD.X R3, RZ, RZ, c[0x0][0x16c], P0 ;  /* 0x00005b00ff037624 */ /* 0x000fc800000e06ff */
[----:B------:R-:W-:Y:S01]  /*0190*/  IMAD.WIDE R2, R13, 0x2, R2 ;  /* 0x000000020d027825 */ /* 0x000fe200078e0202 */
[----:B--2---:R-:W-:Y:S02]  /*01a0*/  PRMT R8, R14, 0x7771, RZ ;  /* 0x000077710e087816 */ /* 0x004fe400000000ff */
[----:B---3--:R-:W-:Y:S02]  /*01b0*/  PRMT R9, R16, 0x7771, RZ ;  /* 0x0000777110097816 */ /* 0x008fe400000000ff */
[----:B------:R-:W-:Y:S02]  /*01c0*/  PRMT R13, R14, 0x7770, RZ ;  /* 0x000077700e0d7816 */ /* 0x000fe400000000ff */
[----:B----4-:R-:W-:Y:S02]  /*01d0*/  PRMT R0, R12, 0x7770, RZ ;  /* 0x000077700c007816 */ /* 0x010fe400000000ff */
[----:B-----5:R-:W-:Y:S02]  /*01e0*/  PRMT R15, R17, 0x7770, RZ ;  /* 0x00007770110f7816 */ /* 0x020fe400000000ff */
[----:B------:R-:W-:-:S02]  /*01f0*/  LOP3.LUT R14, R9, R8, RZ, 0x3c, !PT ;  /* 0x00000008090e7212 */ /* 0x000fc400078e3cff */
[----:B------:R-:W-:Y:S02]  /*0200*/  LOP3.LUT R15, R15, R0, RZ, 0x3c, !PT ;  /* 0x000000000f0f7212 */ /* 0x000fe400078e3cff */
[C---:B0-----:R-:W-:Y:S02]  /*0210*/  PRMT R11, R4.reuse, 0x7771, RZ ;  /* 0x00007771040b7816 */ /* 0x041fe400000000ff */
[----:B------:R-:W-:Y:S02]  /*0220*/  PRMT R9, R4, 0x7770, RZ ;  /* 0x0000777004097816 */ /* 0x000fe400000000ff */
[----:B------:R-:W-:Y:S02]  /*0230*/  PRMT R0, R6, 0x7770, RZ ;  /* 0x0000777006007816 */ /* 0x000fe400000000ff */
[----:B------:R-:W-:Y:S02]  /*0240*/  PRMT R8, R7, 0x7770, RZ ;  /* 0x0000777007087816 */ /* 0x000fe400000000ff */
[----:B------:R-:W-:-:S02]  /*0250*/  PRMT R12, R12, 0x7771, RZ ;  /* 0x000077710c0c7816 */ /* 0x000fc400000000ff */
[----:B------:R-:W-:Y:S02]  /*0260*/  PRMT R4, R5, 0x7771, RZ ;  /* 0x0000777105047816 */ /* 0x000fe400000000ff */
[----:B------:R-:W-:Y:S02]  /*0270*/  PRMT R17, R17, 0x7771, RZ ;  /* 0x0000777111117816 */ /* 0x000fe400000000ff */
[----:B------:R-:W-:Y:S02]  /*0280*/  PRMT R10, R16, 0x7770, RZ ;  /* 0x00007770100a7816 */ /* 0x000fe400000000ff */
[----:B------:R-:W-:Y:S02]  /*0290*/  PRMT R6, R6, 0x7771, RZ ;  /* 0x0000777106067816 */ /* 0x000fe400000000ff */
[----:B------:R-:W-:Y:S02]  /*02a0*/  PRMT R7, R7, 0x7771, RZ ;  /* 0x0000777107077816 */ /* 0x000fe400000000ff */
[----:B------:R-:W-:-:S02]  /*02b0*/  PRMT R5, R5, 0x7770, RZ ;  /* 0x0000777005057816 */ /* 0x000fc400000000ff */
[----:B------:R-:W-:Y:S02]  /*02c0*/  LOP3.LUT R12, R17, R12, RZ, 0x3c, !PT ;  /* 0x0000000c110c7212 */ /* 0x000fe400078e3cff */
[----:B------:R-:W-:Y:S02]  /*02d0*/  LOP3.LUT R13, R10, R13, RZ, 0x3c, !PT ;  /* 0x0000000d0a0d7212 */ /* 0x000fe400078e3cff */
[----:B------:R-:W-:Y:S02]  /*02e0*/  LOP3.LUT R6, R11, R6, RZ, 0x3c, !PT ;  /* 0x000000060b067212 */ /* 0x000fe400078e3cff */
[----:B------:R-:W-:Y:S02]  /*02f0*/  LOP3.LUT R9, R9, R0, RZ, 0x3c, !PT ;  /* 0x0000000009097212 */ /* 0x000fe400078e3cff */
[----:B------:R-:W-:Y:S02]  /*0300*/  LOP3.LUT R4, R4, R7, RZ, 0x3c, !PT ;  /* 0x0000000704047212 */ /* 0x000fe400078e3cff */
[----:B------:R-:W-:-:S02]  /*0310*/  LOP3.LUT R5, R5, R8, RZ, 0x3c, !PT ;  /* 0x0000000805057212 */ /* 0x000fc400078e3cff */
[----:B------:R-:W-:Y:S02]  /*0320*/  PRMT R15, R12, 0x7604, R15 ;  /* 0x000076040c0f7816 */ /* 0x000fe4000000000f */
[----:B------:R-:W-:Y:S02]  /*0330*/  PRMT R13, R14, 0x7604, R13 ;  /* 0x000076040e0d7816 */ /* 0x000fe4000000000d */
[----:B------:R-:W-:Y:S02]  /*0340*/  PRMT R9, R6, 0x7604, R9 ;  /* 0x0000760406097816 */ /* 0x000fe40000000009 */
[----:B------:R-:W-:Y:S01]  /*0350*/  PRMT R5, R4, 0x7604, R5 ;  /* 0x0000760404057816 */ /* 0x000fe20000000005 */
[----:B------:R-:W-:Y:S04]  /*0360*/  STG.E.U16 [R2.64], R15 ;  /* 0x0000000f02007986 */ /* 0x000fe8000c101504 */
[----:B------:R-:W-:Y:S04]  /*0370*/  STG.E.U16 [R2.64+0x100], R13 ;  /* 0x0001000d02007986 */ /* 0x000fe8000c101504 */
[----:B------:R-:W-:Y:S04]  /*0380*/  STG.E.U16 [R2.64+0x200], R9 ;  /* 0x0002000902007986 */ /* 0x000fe8000c101504 */
[----:B------:R-:W-:Y:S01]  /*0390*/  STG.E.U16 [R2.64+0x300], R5 ;  /* 0x0003000502007986 */ /* 0x000fe2000c101504 */
[----:B------:R-:W-:Y:S05]  /*03a0*/  EXIT ;  /* 0x000000000000794d */ /* 0x000fea0003800000 */
.L_x_6932:
[----:B------:R-:W0:Y:S01]  /*03b0*/  S2R R3, SR_TID.X ;  /* 0x0000000000037919 */ /* 0x000e220000002100 */
[----:B------:R-:W-:-:S02]  /*03c0*/  PRMT R22, RZ, 0x7610, R22 ;  /* 0x00007610ff167816 */ /* 0x000fc40000000016 */
[----:B------:R-:W-:Y:S02]  /*03d0*/  PRMT R25, RZ, 0x7610, R25 ;  /* 0x00007610ff197816 */ /* 0x000fe40000000019 */
[----:B0-----:R-:W-:Y:S01]  /*03e0*/  ISETP.GE.AND P0, PT, R3, R2, PT ;  /* 0x000000020300720c */ /* 0x001fe20003f06270 */
[----:B------:R-:W-:-:S12]  /*03f0*/  IMAD.MOV.U32 R27, RZ, RZ, R3 ;  /* 0x000000ffff1b7224 */ /* 0x000fd800078e0003 */
[----:B------:R-:W-:Y:S01]  /*0400*/  @!P0 IMAD.IADD R12, R0, 0x1, R27 ;  /* 0x00000001000c8824 */ /* 0x000fe200078e021b */
[----:B------:R-:W-:-:S04]  /*0410*/  @!P0 IADD3 R27, R27, 0x80, RZ ;  /* 0x000000801b1b8810 */ /* 0x000fc80007ffe0ff */
[----:B------:R-:W-:Y:S02]  /*0420*/  ISETP.GE.AND P5, PT, R27, R2, PT ;  /* 0x000000021b00720c */ /* 0x000fe40003fa6270 */
[C---:B------:R-:W-:Y:S02]  /*0430*/  @!P0 IADD3 R8, P1, R12.reuse, c[0x0][0x170], RZ ;  /* 0x00005c000c088a10 */ /* 0x040fe40007f3e0ff */
[----:B------:R-:W-:-:S03]  /*0440*/  @!P0 IADD3 R12, P3, R12, c[0x0][0x178], RZ ;  /* 0x00005e000c0c8a10 */ /* 0x000fc60007f7e0ff */
[----:B------:R-:W-:Y:S02]  /*0450*/  @!P0 IMAD.X R9, RZ, RZ, c[0x0][0x174], P1 ;  /* 0x00005d00ff098624 */ /* 0x000fe400008e06ff */
[----:B------:R-:W-:Y:S01]  /*0460*/  @!P0 IMAD.X R13, RZ, RZ, c[0x0][0x17c], P3 ;  /* 0x00005f00ff0d8624 */ /* 0x000fe200018e06ff */
[----:B------:R-:W-:Y:S02]  /*0470*/  PRMT R4, RZ, 0x7610, R4 ;  /* 0x00007610ff047816 */ /* 0x000fe40000000004 */
[----:B------:R-:W-:Y:S01]  /*0480*/  PRMT R11, RZ, 0x7610, R11 ;  /* 0x00007610ff0b7816 */ /* 0x000fe2000000000b */
[----:B------:R-:W-:Y:S01]  /*0490*/  @!P5 IMAD.IADD R6, R0, 0x1, R27 ;  /* 0x000000010006d824 */ /* 0x000fe200078e021b */
[----:B------:R-:W-:Y:S01]  /*04a0*/  @!P5 IADD3 R27, R27, 0x80, RZ ;  /* 0x000000801b1bd810 */ /* 0x000fe20007ffe0ff */
[----:B------:R0:W2:Y:S03]  /*04b0*/  @!P0 LDG.E.U8 R22, [R12.64] ;  /* 0x000000040c168981 */ /* 0x0000a6000c1e1100 */
[----:B------:R-:W-:Y:S01]  /*04c0*/  ISETP.GE.AND P4, PT, R27, R2, PT ;  /* 0x000000021b00720c */ /* 0x000fe20003f86270 */
[----:B------:R1:W2:Y:S01]  /*04d0*/  @!P0 LDG.E.U8 R25, [R8.64] ;  /* 0x0000000408198981 */ /* 0x0002a2000c1e1100 */
[----:B------:R-:W-:-:S11]  /*04e0*/  @!P5 IADD3 R18, P3, R6, c[0x0][0x170], RZ ;  /* 0x00005c000612da10 */ /* 0x000fd60007f7e0ff */
[----:B------:R-:W-:Y:S01]  /*04f0*/  @!P4 IMAD.IADD R16, R0, 0x1, R27 ;  /* 0x000000010010c824 */ /* 0x000fe200078e021b */
[----:B------:R-:W-:-:S04]  /*0500*/  @!P4 IADD3 R27, R27, 0x80, RZ ;  /* 0x000000801b1bc810 */ /* 0x000fc80007ffe0ff */
[----:B------:R-:W-:Y:S01]  /*0510*/  ISETP.GE.AND P2, PT, R27, R2, PT ;  /* 0x000000021b00720c */ /* 0x000fe20003f46270 */
[----:B------:R-:W-:Y:S01]  /*0520*/  @!P5 IMAD.X R19, RZ, RZ, c[0x0][0x174], P3 ;  /* 0x00005d00ff13d624 */ /* 0x000fe200018e06ff */
[----:B------:R-:W-:-:S11]  /*0530*/  @!P5 IADD3 R6, P3, R6, c[0x0][0x178], RZ ;  /* 0x00005e000606da10 */ /* 0x000fd60007f7e0ff */
[----:B------:R-:W-:Y:S01]  /*0540*/  @!P2 IMAD.IADD R20, R0, 0x1, R27 ;  /* 0x000000010014a824 */ /* 0x000fe200078e021b */
[----:B------:R-:W-:-:S04]  /*0550*/  @!P2 IADD3 R27, R27, 0x80, RZ ;  /* 0x000000801b1ba810 */ /* 0x000fc80007ffe0ff */
[----:B------:R-:W-:Y:S01]  /*0560*/  ISETP.GE.AND P1, PT, R27, R2, PT ;  /* 0x000000021b00720c */ /* 0x000fe20003f26270 */
[----:B------:R-:W-:Y:S01]  /*0570*/  @!P5 IMAD.X R7, RZ, RZ, c[0x0][0x17c], P3 ;  /* 0x00005f00ff07d624 */ /* 0x000fe200018e06ff */
[C---:B------:R-:W-:Y:S02]  /*0580*/  @!P4 IADD3 R14, P3, R16.reuse, c[0x0][0x170], RZ ;  /* 0x00005c00100eca10 */ /* 0x040fe40007f7e0ff */
[----:B------:R-:W-:-:S03]  /*0590*/  @!P4 IADD3 R16, P6, R16, c[0x0][0x178], RZ ;  /* 0x00005e001010ca10 */ /* 0x000fc60007fde0ff */
[----:B------:R-:W-:-:S06]  /*05a0*/  @!P4 IMAD.X R15, RZ, RZ, c[0x0][0x174], P3 ;  /* 0x00005d00ff0fc624 */ /* 0x000fcc00018e06ff */
[----:B------:R-:W-:Y:S01]  /*05b0*/  @!P1 IMAD.IADD R24, R0, 0x1, R27 ;  /* 0x0000000100189824 */ /* 0x000fe200078e021b */
[----:B------:R-:W-:Y:S01]  /*05c0*/  @!P1 IADD3 R27, R27, 0x80, RZ ;  /* 0x000000801b1b9810 */ /* 0x000fe20007ffe0ff */
[----:B------:R-:W-:Y:S01]  /*05d0*/  @!P4 IMAD.X R17, RZ, RZ, c[0x0][0x17c], P6 ;  /* 0x00005f00ff11c624 */ /* 0x000fe200030e06ff */
[----:B------:R-:W-:Y:S01]  /*05e0*/  PRMT R23, RZ, 0x7610, R23 ;  /* 0x00007610ff177816 */ /* 0x000fe20000000017 */
[----:B------:R3:W4:Y:S01]  /*05f0*/  @!P4 LDG.E.U8 R4, [R14.64] ;  /* 0x000000040e04c981 */ /* 0x000722000c1e1100 */
[----:B------:R-:W-:Y:S02]  /*0600*/  ISETP.GE.AND P3, PT, R27, R2, PT ;  /* 0x000000021b00720c */ /* 0x000fe40003f66270 */
[----:B------:R-:W-:Y:S01]  /*0610*/  PRMT R10, RZ, 0x7610, R10 ;  /* 0x00007610ff0a7816 */ /* 0x000fe2000000000a */
[----:B------:R5:W4:Y:S01]  /*0620*/  @!P4 LDG.E.U8 R11, [R16.64] ;  /* 0x00000004100bc981 */ /* 0x000b22000c1e1100 */
[----:B0-----:R-:W-:-:S03]  /*0630*/  @!P2 IADD3 R12, P4, R20, c[0x0][0x170], RZ ;  /* 0x00005c00140caa10 */ /* 0x001fc60007f9e0ff */
[----:B------:R0:W4:Y:S04]  /*0640*/  @!P5 LDG.E.U8 R23, [R18.64] ;  /* 0x000000041217d981 */ /* 0x000128000c1e1100 */
[----:B------:R0:W4:Y:S01]  /*0650*/  @!P5 LDG.E.U8 R10, [R6.64] ;  /* 0x00000004060ad981 */ /* 0x000122000c1e1100 */
[----:B------:R-:W-:Y:S01]  /*0660*/  @!P2 IADD3 R20, P5, R20, c[0x0][0x178], RZ ;  /* 0x00005e001414aa10 */ /* 0x000fe20007fbe0ff */
[----:B------:R-:W-:Y:S01]  /*0670*/  @!P3 IMAD.IADD R26, R0, 0x1, R27 ;  /* 0x00000001001ab824 */ /* 0x000fe200078e021b */
[----:B------:R-:W-:Y:S01]  /*0680*/  @!P3 IADD3 R27, R27, 0x80, RZ ;  /* 0x000000801b1bb810 */ /* 0x000fe20007ffe0ff */
[----:B------:R-:W-:Y:S01]  /*0690*/  @!P2 IMAD.X R13, RZ, RZ, c[0x0][0x174], P4 ;  /* 0x00005d00ff0da624 */ /* 0x000fe200020e06ff */
[----:B------:R-:W-:Y:S01]  /*06a0*/  PRMT R5, RZ, 0x7610, R5 ;  /* 0x00007610ff057816 */ /* 0x000fe20000000005 */
[----:B------:R-:W-:Y:S01]  /*06b0*/  @!P2 IMAD.X R21, RZ, RZ, c[0x0][0x17c], P5 ;  /* 0x00005f00ff15a624 */ /* 0x000fe200028e06ff */
[----:B-1----:R-:W-:-:S02]  /*06c0*/  PRMT R8, RZ, 0x7610, R8 ;  /* 0x00007610ff087816 */ /* 0x002fc40000000008 */
[----:B------:R-:W-:Y:S02]  /*06d0*/  ISETP.GE.AND P4, PT, R27, R2, PT ;  /* 0x000000021b00720c */ /* 0x000fe40003f86270 */
[----:B------:R1:W4:Y:S04]  /*06e0*/  @!P2 LDG.E.U8 R5, [R12.64] ;  /* 0x000000040c05a981 */ /* 0x000328000c1e1100 */
[----:B------:R0:W4:Y:S01]  /*06f0*/  @!P2 LDG.E.U8 R8, [R20.64] ;  /* 0x000000041408a981 */ /* 0x000122000c1e1100 */
[----:B---3--:R-:W-:-:S05]  /*0700*/  @!P1 IADD3 R14, P2, R24, c[0x0][0x178], RZ ;  /* 0x00005e00180e9a10 */ /* 0x008fca0007f5e0ff */
[----:B------:R-:W-:Y:S01]  /*0710*/  @!P1 IMAD.X R15, RZ, RZ, c[0x0][0x17c], P2 ;  /* 0x00005f00ff0f9624 */ /* 0x000fe200010e06ff */
[----:B-----5:R-:W-:Y:S01]  /*0720*/  @!P3 IADD3 R16, P2, R26, c[0x0][0x170], RZ ;  /* 0x00005c001a10ba10 */ /* 0x020fe20007f5e0ff */
[----:B------:R-:W-:Y:S01]  /*0730*/  @!P4 IMAD.IADD R28, R0, 0x1, R27 ;  /* 0x00000001001cc824 */ /* 0x000fe200078e021b */
[----:B------:R-:W-:Y:S02]  /*0740*/  @!P4 IADD3 R27, R27, 0x80, RZ ;  /* 0x000000801b1bc810 */ /* 0x000fe40007ffe0ff */
[----:B0-----:R-:W-:Y:S01]  /*0750*/  @!P1 IADD3 R18, P5, R24, c[0x0][0x170], RZ ;  /* 0x00005c0018129a10 */ /* 0x001fe20007fbe0ff */
[----:B------:R-:W-:Y:S01]  /*0760*/  @!P3 IMAD.X R17, RZ, RZ, c[0x0][0x174], P2 ;  /* 0x00005d00ff11b624 */ /* 0x000fe200010e06ff */
[----:B------:R-:W-:Y:S02]  /*0770*/  ISETP.GE.AND P2, PT, R27, R2, PT ;  /* 0x000000021b00720c */ /* 0x000fe40003f46270 */
[----:B------:R-:W-:Y:S01]  /*0780*/  PRMT R6, RZ, 0x7610, R6 ;  /* 0x00007610ff067816 */ /* 0x000fe20000000006 */
[----:B------:R-:W-:Y:S01]  /*0790*/  @!P1 IMAD.X R19, RZ, RZ, c[0x0][0x174], P5 ;  /* 0x00005d00ff139624 */ /* 0x000fe200028e06ff */
[----:B------:R-:W-:-:S02]  /*07a0*/  PRMT R9, RZ, 0x7610, R9 ;  /* 0x00007610ff097816 */ /* 0x000fc40000000009 */
[----:B-1----:R-:W-:Y:S02]  /*07b0*/  @!P3 IADD3 R12, P5, R26, c[0x0][0x178], RZ ;  /* 0x00005e001a0cba10 */ /* 0x002fe40007fbe0ff */
[----:B------:R0:W3:Y:S01]  /*07c0*/  @!P1 LDG.E.U8 R6, [R18.64] ;  /* 0x0000000412069981 */ /* 0x0000e2000c1e1100 */
[----:B------:R-:W-:Y:S02]  /*07d0*/  PRMT R7, RZ, 0x7610, R7 ;  /* 0x00007610ff077816 */ /* 0x000fe40000000007 */
[----:B------:R-:W-:Y:S01]  /*07e0*/  @!P3 IMAD.X R13, RZ, RZ, c[0x0][0x17c], P5 ;  /* 0x00005f00ff0db624 */ /* 0x000fe200028e06ff */
[----:B------:R1:W3:Y:S01]  /*07f0*/  @!P1 LDG.E.U8 R9, [R14.64] ;  /* 0x000000040e099981 */ /* 0x0002e2000c1e1100 */
[----:B------:R-:W-:Y:S02]  /*0800*/  PRMT R24, RZ, 0x7610, R24 ;  /* 0x00007610ff187816 */ /* 0x000fe40000000018 */
[C---:B------:R-:W-:Y:S01]  /*0810*/  @!P4 IADD3 R20, P1, R28.reuse, c[0x0][0x170], RZ ;  /* 0x00005c001c14ca10 */ /* 0x040fe20007f3e0ff */
[----:B------:R5:W3:Y:S01]  /*0820*/  @!P3 LDG.E.U8 R7, [R16.64] ;  /* 0x000000041007b981 */ /* 0x000ae2000c1e1100 */
[----:B0-----:R-:W-:Y:S01]  /*0830*/  @!P4 IADD3 R18, P5, R28, c[0x0][0x178], RZ ;  /* 0x00005e001c12ca10 */ /* 0x001fe20007fbe0ff */
[----:B------:R-:W-:-:S02]  /*0840*/  @!P2 IMAD.IADD R28, R0, 0x1, R27 ;  /* 0x00000001001ca824 */ /* 0x000fc400078e021b */
[----:B------:R0:W3:Y:S01]  /*0850*/  @!P3 LDG.E.U8 R24, [R12.64] ;  /* 0x000000040c18b981 */ /* 0x0000e2000c1e1100 */
[----:B------:R-:W-:Y:S02]  /*0860*/  @!P4 IMAD.X R21, RZ, RZ, c[0x0][0x174], P1 ;  /* 0x00005d00ff15c624 */ /* 0x000fe400008e06ff */
[C---:B-1----:R-:W-:Y:S02]  /*0870*/  @!P2 IADD3 R14, P1, R28.reuse, c[0x0][0x170], RZ ;  /* 0x00005c001c0eaa10 */ /* 0x042fe40007f3e0ff */
[----:B-----5:R-:W-:Y:S01]  /*0880*/  @!P2 IADD3 R16, P3, R28, c[0x0][0x178], RZ ;  /* 0x00005e001c10aa10 */ /* 0x020fe20007f7e0ff */
[----:B------:R-:W-:Y:S01]  /*0890*/  @!P4 IMAD.X R19, RZ, RZ, c[0x0][0x17c], P5 ;  /* 0x00005f00ff13c624 */ /* 0x000fe200028e06ff */
[----:B------:R-:W-:Y:S01]  /*08a0*/  PRMT R26, RZ, 0x7610, R26 ;  /* 0x00007610ff1a7816 */ /* 0x000fe2000000001a */
[----:B------:R-:W-:Y:S01]  /*08b0*/  @!P2 IMAD.X R15, RZ, RZ, c[0x0][0x174], P1 ;  /* 0x00005d00ff0fa624 */ /* 0x000fe200008e06ff */
[----:B------:R-:W-:Y:S01]  /*08c0*/  PRMT R27, RZ, 0x7610, R27 ;  /* 0x00007610ff1b7816 */ /* 0x000fe2000000001b */
[----:B------:R-:W-:Y:S01]  /*08d0*/  @!P2 IMAD.X R17, RZ, RZ, c[0x0][0x17c], P3 ;  /* 0x00005f00ff11a624 */ /* 0x000fe200018e06ff */
[----:B------:R-:W-:-:S02]  /*08e0*/  PRMT R28, RZ, 0x7610, R28 ;  /* 0x00007610ff1c7816 */ /* 0x000fc4000000001c */
[----:B------:R-:W-:Y:S01]  /*08f0*/  PRMT R29, RZ, 0x7610, R29 ;  /* 0x00007610ff1d7816 */ /* 0x000fe2000000001d */
[----:B------:R-:W5:Y:S04]  /*0900*/  @!P4 LDG.E.U8 R26, [R20.64] ;  /* 0x00000004141ac981 */ /* 0x000f68000c1e1100 */
[----:B------:R1:W5:Y:S04]  /*0910*/  @!P4 LDG.E.U8 R27, [R18.64] ;  /* 0x00000004121bc981 */ /* 0x000368000c1e1100 */
[----:B------:R2:W5:Y:S04]  /*0920*/  @!P2 LDG.E.U8 R28, [R14.64] ;  /* 0x000000040e1ca981 */ /* 0x000568000c1e1100 */
[----:B------:R-:W5:Y:S01]  /*0930*/  @!P2 LDG.E.U8 R29, [R16.64] ;  /* 0x00000004101da981 */ /* 0x000f62000c1e1100 */
[----:B0-----:R-:W-:Y:S01]  /*0940*/  @!P0 IMAD.IADD R12, R0, 0x1, R3 ;  /* 0x00000001000c8824 */ /* 0x001fe200078e0203 */
[----:B-1----:R-:W-:-:S04]  /*0950*/  IADD3 R18, R3, 0x80, RZ ;  /* 0x0000008003127810 */ /* 0x002fc80007ffe0ff */
[----:B------:R-:W-:Y:S01]  /*0960*/  @!P0 IADD3 R12, P1, R12, c[0x0][0x168], RZ ;  /* 0x00005a000c0c8a10 */ /* 0x000fe20007f3e0ff */
[----:B------:R-:W-:-:S04]  /*0970*/  @!P0 IMAD.MOV.U32 R3, RZ, RZ, R18 ;  /* 0x000000ffff038224 */ /* 0x000fc800078e0012 */
[----:B------:R-:W-:Y:S01]  /*0980*/  @!P0 IMAD.X R13, RZ, RZ, c[0x0][0x16c], P1 ;  /* 0x00005b00ff0d8624 */ /* 0x000fe200008e06ff */
[----:B------:R-:W-:Y:S01]  /*0990*/  BSSY B0, `(.L_x_6933) ;  /* 0x0000036000007945 */ /* 0x000fe20003800000 */
[----:B------:R-:W-:Y:S01]  /*09a0*/  BSSY B1, `(.L_x_6934) ;  /* 0x000002e000017945 */ /* 0x000fe20003800000 */
[----:B--2---:R-:W-:-:S05]  /*09b0*/  LOP3.LUT R25, R22, R25, RZ, 0x3c, !PT ;  /* 0x0000001916197212 */ /* 0x004fca00078e3cff */
[----:B------:R0:W-:Y:S01]  /*09c0*/  @!P0 STG.E.U8 [R12.64], R25 ;  /* 0x000000190c008986 */ /* 0x0001e2000c101104 */
[----:B------:R-:W-:Y:S02]  /*09d0*/  ISETP.GE.AND P0, PT, R3, R2, PT ;  /* 0x000000020300720c */ /* 0x000fe40003f06270 */
[----:B----4-:R-:W-:Y:S02]  /*09e0*/  LOP3.LUT R11, R11, R4, RZ, 0x3c, !PT ;  /* 0x000000040b0b7212 */ /* 0x010fe400078e3cff */
[----:B------:R-:W-:Y:S02]  /*09f0*/  LOP3.LUT R23, R10, R23, RZ, 0x3c, !PT ;  /* 0x000000170a177212 */ /* 0x000fe400078e3cff */
[----:B------:R-:W-:Y:S02]  /*0a00*/  LOP3.LUT R15, R8, R5, RZ, 0x3c, !PT ;  /* 0x00000005080f7212 */ /* 0x000fe400078e3cff */
[----:B---3--:R-:W-:Y:S02]  /*0a10*/  LOP3.LUT R9, R9, R6, RZ, 0x3c, !PT ;  /* 0x0000000609097212 */ /* 0x008fe400078e3cff */
[----:B------:R-:W-:-:S02]  /*0a20*/  LOP3.LUT R7, R24, R7, RZ, 0x3c, !PT ;  /* 0x0000000718077212 */ /* 0x000fc400078e3cff */
[----:B-----5:R-:W-:Y:S02]  /*0a30*/  LOP3.LUT R26, R27, R26, RZ, 0x3c, !PT ;  /* 0x0000001a1b1a7212 */ /* 0x020fe400078e3cff */
[----:B------:R-:W-:Y:S01]  /*0a40*/  LOP3.LUT R28, R29, R28, RZ, 0x3c, !PT ;  /* 0x0000001c1d1c7212 */ /* 0x000fe200078e3cff */
[----:B------:R-:W-:Y:S05]  /*0a50*/  @P0 BRA `(.L_x_6935) ;  /* 0x000000c000000947 */ /* 0x000fea0003800000 */
[----:B0-----:R-:W-:Y:S01]  /*0a60*/  IMAD.IADD R4, R0, 0x1, R3 ;  /* 0x0000000100047824 */ /* 0x001fe200078e0203 */
        /* <DEDUP_REMOVED lines=11> */
.L_x_6935:
[----:B0-----:R-:W-:-:S13]  /*0b20*/  ISETP.GE.AND P0, PT, R3, R2, PT ;  /* 0x000000020300720c */ /* 0x001fda0003f06270 */
[----:B------:R-:W-:Y:S05]  /*0b30*/  @P0 BRA `(.L_x_6937) ;  /* 0x000000c000000947 */ /* 0x000fea0003800000 */
[----:B------:R-:W-:Y:S01]  /*0b40*/  IMAD.IADD R4, R0, 0x1, R3 ;  /* 0x0000000100047824 */ /* 0x000fe200078e0203 */
[----:B------:R-:W-:-:S04]  /*0b50*/  IADD3 R3, R3, 0x80, RZ ;  /* 0x0000008003037810 */ /* 0x000fc80007ffe0ff */
[----:B------:R-:W-:-:S05]  /*0b60*/  IADD3 R4, P0, R4, c[0x0][0x168], RZ ;  /* 0x00005a0004047a10 */ /* 0x000fca0007f1e0ff */
[----:B------:R-:W-:-:S05]  /*0b70*/  IMAD.X R5, RZ, RZ, c[0x0][0x16c], P0 ;  /* 0x00005b00ff057624 */ /* 0x000fca00000e06ff */
[----:B------:R0:W-:Y:S03]  /*0b80*/  STG.E.U8 [R4.64], R15 ;  /* 0x0000000f04007986 */ /* 0x0001e6000c101104 */
.L_x_6936:
[----:B------:R-:W-:-:S13]  /*0b90*/  ISETP.GE.AND P0, PT, R3, R2, PT ;  /* 0x000000020300720c */ /* 0x000fda0003f06270 */
[----:B------:R-:W-:Y:S05]  /*0ba0*/  @P0 BRA `(.L_x_6938) ;  /* 0x000000d000000947 */ /* 0x000fea0003800000 */
[----:B0-----:R-:W-:Y:S01]  /*0bb0*/  IMAD.IADD R4, R0, 0x1, R3 ;  /* 0x0000000100047824 */ /* 0x001fe200078e0203 */
[----:B------:R-:W-:-:S04]  /*0bc0*/  IADD3 R3, R3, 0x80, RZ ;  /* 0x0000008003037810 */ /* 0x000fc80007ffe0ff */
[----:B------:R-:W-:-:S05]  /*0bd0*/  IADD3 R4, P0, R4, c[0x0][0x168], RZ ;  /* 0x00005a0004047a10 */ /* 0x000fca0007f1e0ff */
[----:B------:R-:W-:-:S05]  /*0be0*/  IMAD.X R5, RZ, RZ, c[0x0][0x16c], P0 ;  /* 0x00005b00ff057624 */ /* 0x000fca00000e06ff */
[----:B------:R0:W-:Y:S03]  /*0bf0*/  STG.E.U8 [R4.64], R9 ;  /* 0x0000000904007986 */ /* 0x0001e6000c101104 */
.L_x_6937:
        /* <DEDUP_REMOVED lines=8> */
.L_x_6938:
[----:B------:R-:W-:Y:S05]  /*0c80*/  BSYNC B1 ;  /* 0x0000000000017941 */ /* 0x000fea0003800000 */
.L_x_6934:
[----:B------:R-:W-:-:S13]  /*0c90*/  ISETP.GE.AND P0, PT, R3, R2, PT ;  /* 0x000000020300720c */ /* 0x000fda0003f06270 */
[----:B0-----:R-:W-:Y:S01]  /*0ca0*/  @!P0 IMAD.IADD R4, R0, 0x1, R3 ;  /* 0x0000000100048824 */ /* 0x001fe200078e0203 */
[----:B------:R-:W-:-:S04]  /*0cb0*/  @!P0 IADD3 R3, R3, 0x80, RZ ;  /* 0x0000008003038810 */ /* 0x000fc80007ffe0ff */
[----:B------:R-:W-:-:S05]  /*0cc0*/  @!P0 IADD3 R4, P1, R4, c[0x0][0x168], RZ ;  /* 0x00005a0004048a10 */ /* 0x000fca0007f3e0ff */
[----:B------:R-:W-:-:S05]  /*0cd0*/  @!P0 IMAD.X R5, RZ, RZ, c[0x0][0x16c], P1 ;  /* 0x00005b00ff058624 */ /* 0x000fca00008e06ff */
[----:B------:R0:W-:Y:S03]  /*0ce0*/  @!P0 STG.E.U8 [R4.64], R26 ;  /* 0x0000001a04008986 */ /* 0x0001e6000c101104 */
.L_x_6939:
[----:B------:R-:W-:Y:S05]  /*0cf0*/  BSYNC B0 ;  /* 0x0000000000007941 */ /* 0x000fea0003800000 */
.L_x_6933:
        /* <DEDUP_REMOVED lines=8> */
.L_x_6940:
        /* <DEDUP_REMOVED lines=16> */
.L_x_25107:


//--------------------- .text._ZN2at6native29vectorized_elementwise_kernelILi4ENS0_13BinaryFunctorIaaaNS0_17BitwiseXorFunctorIaEEEESt5arrayIPcLm3EEEEviT0_T1_ --------------------------
	.section	.text._ZN2at6native29vectorized_elementwise_kernelILi4ENS0_13BinaryFunctorIaaaNS0_17BitwiseXorFunctorIaEEEESt5arrayIPcLm3EEEEviT0_T1_,"ax",@progbits
	.sectioninfo	@"SHI_REGISTERS=32"
	.align	128
        .global         _ZN2at6native29vectorized_elementwise_kernelILi4ENS0_13BinaryFunctorIaaaNS0_17BitwiseXorFunctorIaEEEESt5arrayIPcLm3EEEEviT0_T1_
        .type           _ZN2at6native29vectorized_elementwise_kernelILi4ENS0_13BinaryFunctorIaaaNS0_17BitwiseXorFunctorIaEEEESt5arrayIPcLm3EEEEviT0_T1_,@function
        .size           _ZN2at6native29vectorized_elementwise_kernelILi4ENS0_13BinaryFunctorIaaaNS0_17BitwiseXorFunctorIaEEEESt5arrayIPcLm3EEEEviT0_T1_,(.L_x_25108 - _ZN2at6native29vectorized_elementwise_kernelILi4ENS0_13BinaryFunctorIaaaNS0_17BitwiseXorFunctorIaEEEESt5arrayIPcLm3EEEEviT0_T1_)
        .other          _ZN2at6native29vectorized_elementwise_kernelILi4ENS0_13BinaryFunctorIaaaNS0_17BitwiseXorFunctorIaEEEESt5arrayIPcLm3EEEEviT0_T1_,@"STO_CUDA_ENTRY STV_DEFAULT"
_ZN2at6native29vectorized_elementwise_kernelILi4ENS0_13BinaryFunctorIaaaNS0_17BitwiseXorFunctorIaEEEESt5arrayIPcLm3EEEEviT0_T1_:
.text._ZN2at6native29vectorized_elementwise_kernelILi4ENS0_13BinaryFunctorIaaaNS0_17BitwiseXorFunctorIaEEEESt5arrayIPcLm3EEEEviT0_T1_:
        /* <DEDUP_REMOVED lines=15> */
[----:B------:R-:W2:Y:S04]  /*00f0*/  LDG.E R4, [R8.64+0x200] ;  /* 0x0002000408047981 */ /* 0x000ea8000c1e1900 */
[----:B------:R-:W3:Y:S04]  /*0100*/  LDG.E R5, [R10.64+0x200] ;  /* 0x000200040a057981 */ /* 0x000ee8000c1e1900 */
[----:B------:R0:W4:Y:S04]  /*0110*/  LDG.E R3, [R8.64] ;  /* 0x0000000408037981 */ /* 0x000128000c1e1900 */
[----:B------:R1:W5:Y:S01]  /*0120*/  LDG.E R6, [R10.64] ;  /* 0x000000040a067981 */ /* 0x000362000c1e1900 */
[----:B--2---:R-:W-:-:S02]  /*0130*/  PRMT R13, R4, 0x7770, RZ ;  /* 0x00007770040d7816 */ /* 0x004fc400000000ff */
[----:B0-----:R-:W-:Y:S02]  /*0140*/  PRMT R8, R4, 0x7771, RZ ;  /* 0x0000777104087816 */ /* 0x001fe400000000ff */
[C---:B---3--:R-:W-:Y:S02]  /*0150*/  PRMT R16, R5.reuse, 0x7770, RZ ;  /* 0x0000777005107816 */ /* 0x048fe400000000ff */
[----:B-1----:R-:W-:Y:S02]  /*0160*/  PRMT R11, R5, 0x7771, RZ ;  /* 0x00007771050b7816 */ /* 0x002fe400000000ff */
[C---:B----4-:R-:W-:Y:S02]  /*0170*/  PRMT R7, R3.reuse, 0x7770, RZ ;  /* 0x0000777003077816 */ /* 0x050fe400000000ff */
[----:B------:R-:W-:Y:S02]  /*0180*/  PRMT R12, R3, 0x7771, RZ ;  /* 0x00007771030c7816 */ /* 0x000fe400000000ff */
[----:B-----5:R-:W-:-:S02]  /*0190*/  PRMT R14, R6, 0x7770, RZ ;  /* 0x00007770060e7816 */ /* 0x020fc400000000ff */
[----:B------:R-:W-:Y:S02]  /*01a0*/  PRMT R15, R6, 0x7771, RZ ;  /* 0x00007771060f7816 */ /* 0x000fe400000000ff */
[----:B------:R-:W-:Y:S02]  /*01b0*/  LOP3.LUT R13, R16, R13, RZ, 0x3c, !PT ;  /* 0x0000000d100d7212 */ /* 0x000fe400078e3cff */
[----:B------:R-:W-:Y:S02]  /*01c0*/  LOP3.LUT R8, R11, R8, RZ, 0x3c, !PT ;  /* 0x000000080b087212 */ /* 0x000fe400078e3cff */
[----:B------:R-:W-:Y:S02]  /*01d0*/  LOP3.LUT R14, R14, R7, RZ, 0x3c, !PT ;  /* 0x000000070e0e7212 */ /* 0x000fe400078e3cff */
[----:B------:R-:W-:Y:S02]  /*01e0*/  LOP3.LUT R15, R15, R12, RZ, 0x3c, !PT ;  /* 0x0000000c0f0f7212 */ /* 0x000fe400078e3cff */
[----:B------:R-:W-:-:S02]  /*01f0*/  PRMT R7, R3, 0x7772, RZ ;  /* 0x0000777203077816 */ /* 0x000fc400000000ff */
[----:B------:R-:W-:Y:S02]  /*0200*/  PRMT R10, R6, 0x7772, RZ ;  /* 0x00007772060a7816 */ /* 0x000fe400000000ff */
[----:B------:R-:W-:Y:S02]  /*0210*/  PRMT R9, R4, 0x7772, RZ ;  /* 0x0000777204097816 */ /* 0x000fe400000000ff */
[----:B------:R-:W-:Y:S02]  /*0220*/  PRMT R12, R5, 0x7772, RZ ;  /* 0x00007772050c7816 */ /* 0x000fe400000000ff */
[----:B------:R-:W-:Y:S02]  /*0230*/  PRMT R13, R8, 0x7604, R13 ;  /* 0x00007604080d7816 */ /* 0x000fe4000000000d */
[----:B------:R-:W-:Y:S02]  /*0240*/  IADD3 R8, P0, R0, c[0x0][0x168], RZ ;  /* 0x00005a0000087a10 */ /* 0x000fe40007f1e0ff */
[----:B------:R-:W-:-:S02]  /*0250*/  LOP3.LUT R7, R10, R7, RZ, 0x3c, !PT ;  /* 0x000000070a077212 */ /* 0x000fc400078e3cff */
[----:B------:R-:W-:Y:S02]  /*0260*/  PRMT R14, R15, 0x7604, R14 ;  /* 0x000076040f0e7816 */ /* 0x000fe4000000000e */
[----:B------:R-:W-:Y:S02]  /*0270*/  LOP3.LUT R12, R12, R9, RZ, 0x3c, !PT ;  /* 0x000000090c0c7212 */ /* 0x000fe400078e3cff */
[----:B------:R-:W-:Y:S02]  /*0280*/  PRMT R3, R3, 0x7773, RZ ;  /* 0x0000777303037816 */ /* 0x000fe400000000ff */
[----:B------:R-:W-:Y:S02]  /*0290*/  PRMT R6, R6, 0x7773, RZ ;  /* 0x0000777306067816 */ /* 0x000fe400000000ff */
[----:B------:R-:W-:Y:S02]  /*02a0*/  PRMT R4, R4, 0x7773, RZ ;  /* 0x0000777304047816 */ /* 0x000fe400000000ff */
[----:B------:R-:W-:Y:S01]  /*02b0*/  PRMT R5, R5, 0x7773, RZ ;  /* 0x0000777305057816 */ /* 0x000fe200000000ff */
[----:B------:R-:W-:Y:S01]  /*02c0*/  IMAD.X R9, RZ, RZ, c[0x0][0x16c], P0 ;  /* 0x00005b00ff097624 */ /* 0x000fe200000e06ff */
[----:B------:R-:W-:-:S02]  /*02d0*/  LOP3.LUT R3, R6, R3, RZ, 0x3c, !PT ;  /* 0x0000000306037212 */ /* 0x000fc400078e3cff */
[----:B------:R-:W-:Y:S02]  /*02e0*/  PRMT R14, R7, 0x7054, R14 ;  /* 0x00007054070e7816 */ /* 0x000fe4000000000e */
[----:B------:R-:W-:Y:S02]  /*02f0*/  LOP3.LUT R4, R5, R4, RZ, 0x3c, !PT ;  /* 0x0000000405047212 */ /* 0x000fe400078e3cff */
[----:B------:R-:W-:Y:S01]  /*0300*/  PRMT R13, R12, 0x7054, R13 ;  /* 0x000070540c0d7816 */ /* 0x000fe2000000000d */
[----:B------:R-:W-:Y:S01]  /*0310*/  IMAD.WIDE R8, R2, 0x4, R8 ;  /* 0x0000000402087825 */ /* 0x000fe200078e0208 */
[----:B------:R-:W-:Y:S02]  /*0320*/  PRMT R3, R3, 0x654, R14 ;  /* 0x0000065403037816 */ /* 0x000fe4000000000e */
[----:B------:R-:W-:-:S03]  /*0330*/  PRMT R13, R4, 0x654, R13 ;  /* 0x00000654040d7816 */ /* 0x000fc6000000000d */
[----:B------:R-:W-:Y:S04]  /*0340*/  STG.E [R8.64], R3 ;  /* 0x0000000308007986 */ /* 0x000fe8000c101904 */
[----:B------:R-:W-:Y:S01]  /*0350*/  STG.E [R8.64+0x200], R13 ;  /* 0x0002000d08007986 */ /* 0x000fe2000c101904 */
[----:B------:R-:W-:Y:S05]  /*0360*/  EXIT ;  /* 0x000000000000794d */ /* 0x000fea0003800000 */
.L_x_6941:
[----:B------:R-:W0:Y:S01]  /*0370*/  S2R R3, SR_TID.X ;  /* 0x0000000000037919 */ /* 0x000e220000002100 */
[----:B------:R-:W-:Y:S02]  /*0380*/  PRMT R22, RZ, 0x7610, R22 ;  /* 0x00007610ff167816 */ /* 0x000fe40000000016 */
        /* <DEDUP_REMOVED lines=117> */
.L_x_6944:
[----:B0-----:R-:W-:-:S13]  /*0ae0*/  ISETP.GE.AND P0, PT, R3, R2, PT ;  /* 0x000000020300720c */ /* 0x001fda0003f06270 */
[----:B------:R-:W-:Y:S05]  /*0af0*/  @P0 BRA `(.L_x_6946) ;  /* 0x000000c000000947 */ /* 0x000fea0003800000 */
[----:B------:R-:W-:Y:S01]  /*0b00*/  IMAD.IADD R4, R0, 0x1, R3 ;  /* 0x0000000100047824 */ /* 0x000fe200078e0203 */
[----:B------:R-:W-:-:S04]  /*0b10*/  IADD3 R3, R3, 0x80, RZ ;  /* 0x0000008003037810 */ /* 0x000fc80007ffe0ff */
[----:B------:R-:W-:-:S05]  /*0b20*/  IADD3 R4, P0, R4, c[0x0][0x168], RZ ;  /* 0x00005a0004047a10 */ /* 0x000fca0007f1e0ff */
[----:B------:R-:W-:-:S05]  /*0b30*/  IMAD.X R5, RZ, RZ, c[0x0][0x16c], P0 ;  /* 0x00005b00ff057624 */ /* 0x000fca00000e06ff */
[----:B------:R0:W-:Y:S03]  /*0b40*/  STG.E.U8 [R4.64], R15 ;  /* 0x0000000f04007986 */ /* 0x0001e6000c101104 */
.L_x_6945:
[----:B------:R-:W-:-:S13]  /*0b50*/  ISETP.GE.AND P0, PT, R3, R2, PT ;  /* 0x000000020300720c */ /* 0x000fda0003f06270 */
[----:B------:R-:W-:Y:S05]  /*0b60*/  @P0 BRA `(.L_x_6947) ;  /* 0x000000d000000947 */ /* 0x000fea0003800000 */
[----:B0-----:R-:W-:Y:S01]  /*0b70*/  IMAD.IADD R4, R0, 0x1, R3 ;  /* 0x0000000100047824 */ /* 0x001fe200078e0203 */
[----:B------:R-:W-:-:S04]  /*0b80*/  IADD3 R3, R3, 0x80, RZ ;  /* 0x0000008003037810 */ /* 0x000fc80007ffe0ff */
[----:B------:R-:W-:-:S05]  /*0b90*/  IADD3 R4, P0, R4, c[0x0][0x168], RZ ;  /* 0x00005a0004047a10 */ /* 0x000fca0007f1e0ff */
[----:B------:R-:W-:-:S05]  /*0ba0*/  IMAD.X R5, RZ, RZ, c[0x0][0x16c], P0 ;  /* 0x00005b00ff057624 */ /* 0x000fca00000e06ff */
[----:B------:R0:W-:Y:S03]  /*0bb0*/  STG.E.U8 [R4.64], R9 ;  /* 0x0000000904007986 */ /* 0x0001e6000c101104 */
.L_x_6946:
        /* <DEDUP_REMOVED lines=8> */
.L_x_6947:
[----:B------:R-:W-:Y:S05]  /*0c40*/  BSYNC B1 ;  /* 0x0000000000017941 */ /* 0x000fea0003800000 */
.L_x_6943:
[----:B------:R-:W-:-:S13]  /*0c50*/  ISETP.GE.AND P0, PT, R3, R2, PT ;  /* 0x000000020300720c */ /* 0x000fda0003f06270 */
[----:B0-----:R-:W-:Y:S01]  /*0c60*/  @!P0 IMAD.IADD R4, R0, 0x1, R3 ;  /* 0x0000000100048824 */ /* 0x001fe200078e0203 */
[----:B------:R-:W-:-:S04]  /*0c70*/  @!P0 IADD3 R3, R3, 0x80, RZ ;  /* 0x0000008003038810 */ /* 0x000fc80007ffe0ff */
[----:B------:R-:W-:-:S05]  /*0c80*/  @!P0 IADD3 R4, P1, R4, c[0x0][0x168], RZ ;  /* 0x00005a0004048a10 */ /* 0x000fca0007f3e0ff */
[----:B------:R-:W-:-:S05]  /*0c90*/  @!P0 IMAD.X R5, RZ, RZ, c[0x0][0x16c], P1 ;  /* 0x00005b00ff058624 */ /* 0x000fca00008e06ff */
[----:B------:R0:W-:Y:S03]  /*0ca0*/  @!P0 STG.E.U8 [R4.64], R26 ;  /* 0x0000001a04008986 */ /* 0x0001e6000c101104 */
.L_x_6948:
[----:B------:R-:W-:Y:S05]  /*0cb0*/  BSYNC B0 ;  /* 0x0000000000007941 */ /* 0x000fea0003800000 */
.L_x_6942:
        /* <DEDUP_REMOVED lines=8> */
.L_x_6949:
        /* <DEDUP_REMOVED lines=12> */
.L_x_25108:


//--------------------- .text._ZN2at6native29vectorized_elementwise_kernelILi8ENS0_13BinaryFunctorIaaaNS0_17BitwiseXorFunctorIaEEEESt5arrayIPcLm3EEEEviT0_T1_ --------------------------
	.section	.text._ZN2at6native29vectorized_elementwise_kernelILi8ENS0_13BinaryFunctorIaaaNS0_17BitwiseXorFunctorIaEEEESt5arrayIPcLm3EEEEviT0_T1_,"ax",@progbits
	.sectioninfo	@"SHI_REGISTERS=4"
	.align	128
        .global         _ZN2at6native29vectorized_elementwise_kernelILi8ENS0_13BinaryFunctorIaaaNS0_17BitwiseXorFunctorIaEEEESt5arrayIPcLm3EEEEviT0_T1_
        .type           _ZN2at6native29vectorized_elementwise_kernelILi8ENS0_13BinaryFunctorIaaaNS0_17BitwiseXorFunctorIaEEEESt5arrayIPcLm3EEEEviT0_T1_,@function
        .size           _ZN2at6native29vectorized_elementwise_kernelILi8ENS0_13BinaryFunctorIaaaNS0_17BitwiseXorFunctorIaEEEESt5arrayIPcLm3EEEEviT0_T1_,(.L_x_25109 - _ZN2at6native29vectorized_elementwise_kernelILi8ENS0_13BinaryFunctorIaaaNS0_17BitwiseXorFunctorIaEEEESt5arrayIPcLm3EEEEviT0_T1_)
        .other          _ZN2at6native29vectorized_elementwise_kernelILi8ENS0_13BinaryFunctorIaaaNS0_17BitwiseXorFunctorIaEEEESt5arrayIPcLm3EEEEviT0_T1_,@"STO_CUDA_ENTRY STV_DEFAULT"
_ZN2at6native29vectorized_elementwise_kernelILi8ENS0_13BinaryFunctorIaaaNS0_17BitwiseXorFunctorIaEEEESt5arrayIPcLm3EEEEviT0_T1_:
.text._ZN2at6native29vectorized_elementwise_kernelILi8ENS0_13BinaryFunctorIaaaNS0_17BitwiseXorFunctorIaEEEESt5arrayIPcLm3EEEEviT0_T1_:
[----:B------:R-:W-:Y:S02]  /*0000*/  MOV R1, c[0x0][0x28] ;  /* 0x00000a0000017a02 */ /* 0x000fe40000000f00 */
[----:B------:R-:W-:Y:S05]  /*0010*/  EXIT ;  /* 0x000000000000794d */ /* 0x000fea0003800000 */
.L_x_6950:
        /* <DEDUP_REMOVED lines=14> */
.L_x_25109:


//--------------------- .text._ZN2at6native18elementwise_kernelILi128ELi4EZNS0_15gpu_kernel_implINS0_13AUnaryFunctorIhhhNS0_17BitwiseXorFunctorIhEEEEEEvRNS_18TensorIteratorBaseERKT_EUliE_EEviT1_ --------------------------
	.section	.text._ZN2at6native18elementwise_kernelILi128ELi4EZNS0_15gpu_kernel_implINS0_13AUnaryFunctorIhhhNS0_17BitwiseXorFunctorIhEEEEEEvRNS_18TensorIteratorBaseERKT_EUliE_EEviT1_,"ax",@progbits
	.sectioninfo	@"SHI_REGISTERS=26"
	.align	128
        .global         _ZN2at6native18elementwise_kernelILi128ELi4EZNS0_15gpu_kernel_implINS0_13AUnaryFunctorIhhhNS0_17BitwiseXorFunctorIhEEEEEEvRNS_18TensorIteratorBaseERKT_EUliE_EEviT1_
        .type           _ZN2at6native18elementwise_kernelILi128ELi4EZNS0_15gpu_kernel_implINS0_13AUnaryFunctorIhhhNS0_17BitwiseXorFunctorIhEEEEEEvRNS_18TensorIteratorBaseERKT_EUliE_EEviT1_,@function
        .size           _ZN2at6native18elementwise_kernelILi128ELi4EZNS0_15gpu_kernel_implINS0_13AUnaryFunctorIhhhNS0_17BitwiseXorFunctorIhEEEEEEvRNS_18TensorIteratorBaseERKT_EUliE_EEviT1_,(.L_x_25110 - _ZN2at6native18elementwise_kernelILi128ELi4EZNS0_15gpu_kernel_implINS0_13AUnaryFunctorIhhhNS0_17BitwiseXorFunctorIhEEEEEEvRNS_18TensorIteratorBaseERKT_EUliE_EEviT1_)
        .other          _ZN2at6native18elementwise_kernelILi128ELi4EZNS0_15gpu_kernel_implINS0_13AUnaryFunctorIhhhNS0_17BitwiseXorFunctorIhEEEEEEvRNS_18TensorIteratorBaseERKT_EUliE_EEviT1_,@"STO_CUDA_ENTRY STV_DEFAULT"
_ZN2at6native18elementwise_kernelILi128ELi4EZNS0_15gpu_kernel_implINS0_13AUnaryFunctorIhhhNS0_17BitwiseXorFunctorIhEEEEEEvRNS_18TensorIteratorBaseERKT_EUliE_EEviT1_:
.text._ZN2at6native18elementwise_kernelILi128ELi4EZNS0_15gpu_kernel_implINS0_13AUnaryFunctorIhhhNS0_17BitwiseXorFunctorIhEEEEEEvRNS_18TensorIteratorBaseERKT_EUliE_EEviT1_:
        /* <DEDUP_REMOVED lines=237> */
.L_x_6953:
        /* <DEDUP_REMOVED lines=18> */
.L_x_6957:
[----:B------:R0:W5:Y:S01]  /*0ff0*/  LDG.E.U8 R0, [R4.64] ;  /* 0x0000002404007981 */ /* 0x000162000c1e1100 */
[----:B------:R-:W-:Y:S05]  /*1000*/  BRA `(.L_x_6959) ;  /* 0x00000dc000007947 */ /* 0x000fea0003800000 */
.L_x_6956:
        /* <DEDUP_REMOVED lines=8> */
.L_x_6961:
[----:B------:R0:W5:Y:S01]  /*1090*/  LDG.E.U8 R0, [R4.64] ;  /* 0x0000002404007981 */ /* 0x000162000c1e1100 */
[----:B------:R-:W-:Y:S05]  /*10a0*/  BRA `(.L_x_6959) ;  /* 0x00000d2000007947 */ /* 0x000fea0003800000 */
.L_x_6960:
[----:B------:R0:W5:Y:S01]  /*10b0*/  LDG.E.U16 R0, [R4.64] ;  /* 0x0000002404007981 */ /* 0x000162000c1e1500 */
[----:B------:R-:W-:Y:S05]  /*10c0*/  BRA `(.L_x_6959) ;  /* 0x00000d0000007947 */ /* 0x000fea0003800000 */
.L_x_6955:
[----:B------:R-:W-:-:S13]  /*10d0*/  ISETP.GT.AND P0, PT, R2, 0x6, PT ;  /* 0x000000060200780c */ /* 0x000fda0003f04270 */
[----:B------:R-:W-:Y:S05]  /*10e0*/  @P0 BRA `(.L_x_6962) ;  /* 0x000000d000000947 */ /* 0x000fea0003800000 */
[----:B------:R-:W-:-:S13]  /*10f0*/  ISETP.NE.AND P0, PT, R2, 0x5, PT ;  /* 0x000000050200780c */ /* 0x000fda0003f05270 */
[----:B------:R-:W-:Y:S05]  /*1100*/  @!P0 BRA `(.L_x_6963) ;  /* 0x0000006000008947 */ /* 0x000fea0003800000 */
[----:B------:R-:W-:-:S13]  /*1110*/  ISETP.NE.AND P0, PT, R2, 0x6, PT ;  /* 0x000000060200780c */ /* 0x000fda0003f05270 */
[----:B------:R-:W-:Y:S05]  /*1120*/  @P0 BRA `(.L_x_6958) ;  /* 0x00000b2000000947 */ /* 0x000fea0003800000 */
[----:B------:R-:W2:Y:S02]  /*1130*/  LDG.E R2, [R4.64] ;  /* 0x0000002404027981 */ /* 0x000ea4000c1e1900 */
[----:B--2---:R-:W0:Y:S02]  /*1140*/  F2I.S64.TRUNC R2, R2 ;  /* 0x0000000200027311 */ /* 0x004e24000020d900 */
[----:B0-----:R-:W-:Y:S01]  /*1150*/  PRMT R0, R2, 0x7610, R0 ;  /* 0x0000761002007816 */ /* 0x001fe20000000000 */
[----:B------:R-:W-:Y:S05]  /*1160*/  BRA `(.L_x_6959) ;  /* 0x00000c6000007947 */ /* 0x000fea0003800000 */
.L_x_6963:
[----:B------:R-:W2:Y:S02]  /*1170*/  LDG.E.U16 R2, [R4.64] ;  /* 0x0000002404027981 */ /* 0x000ea4000c1e1500 */
[----:B--2---:R-:W-:-:S06]  /*1180*/  HADD2.F32 R2, -RZ, R2.H0_H0 ;  /* 0x20000002ff027230 */ /* 0x004fcc0000004100 */
[----:B------:R-:W0:Y:S02]  /*1190*/  F2I.S64.TRUNC R2, R2 ;  /* 0x0000000200027311 */ /* 0x000e24000020d900 */
[----:B0-----:R-:W-:Y:S01]  /*11a0*/  PRMT R0, R2, 0x7610, R0 ;  /* 0x0000761002007816 */ /* 0x001fe20000000000 */
[----:B------:R-:W-:Y:S05]  /*11b0*/  BRA `(.L_x_6959) ;  /* 0x00000c1000007947 */ /* 0x000fea0003800000 */
.L_x_6962:
[----:B------:R-:W-:-:S13]  /*11c0*/  ISETP.NE.AND P0, PT, R2, 0x7, PT ;  /* 0x000000070200780c */ /* 0x000fda0003f05270 */
[----:B------:R-:W-:Y:S05]  /*11d0*/  @!P0 BRA `(.L_x_6964) ;  /* 0x000000d000008947 */ /* 0x000fea0003800000 */
        /* <DEDUP_REMOVED lines=8> */
.L_x_6965:
[----:B------:R-:W2:Y:S02]  /*1260*/  LDG.E.U16 R4, [R4.64] ;  /* 0x0000002404047981 */ /* 0x000ea4000c1e1500 */
[----:B--2---:R-:W-:-:S06]  /*1270*/  HADD2.F32 R2, -RZ, R4.H0_H0 ;  /* 0x20000004ff027230 */ /* 0x004fcc0000004100 */
[----:B------:R-:W0:Y:S02]  /*1280*/  F2I.S64.TRUNC R2, R2 ;  /* 0x0000000200027311 */ /* 0x000e24000020d900 */
[----:B0-----:R-:W-:Y:S01]  /*1290*/  PRMT R0, R2, 0x7610, R0 ;  /* 0x0000761002007816 */ /* 0x001fe20000000000 */
[----:B------:R-:W-:Y:S05]  /*12a0*/  BRA `(.L_x_6959) ;  /* 0x00000b2000007947 */ /* 0x000fea0003800000 */
.L_x_6964:
[----:B------:R-:W2:Y:S02]  /*12b0*/  LDG.E.64 R2, [R4.64] ;  /* 0x0000002404027981 */ /* 0x000ea4000c1e1b00 */
[----:B--2---:R-:W0:Y:S02]  /*12c0*/  F2I.S64.F64.TRUNC R2, R2 ;  /* 0x0000000200027311 */ /* 0x004e24000030d900 */
[----:B0-----:R-:W-:Y:S01]  /*12d0*/  PRMT R0, R2, 0x7610, R0 ;  /* 0x0000761002007816 */ /* 0x001fe20000000000 */
[----:B------:R-:W-:Y:S05]  /*12e0*/  BRA `(.L_x_6959) ;  /* 0x00000ae000007947 */ /* 0x000fea0003800000 */
.L_x_6954:
        /* <DEDUP_REMOVED lines=12> */
.L_x_6968:
[----:B------:R-:W2:Y:S02]  /*13b0*/  LDG.E.64 R4, [R4.64] ;  /* 0x0000002404047981 */ /* 0x000ea4000c1e1b00 */
[----:B--2---:R-:W0:Y:S02]  /*13c0*/  F2I.S64.F64.TRUNC R2, R4 ;  /* 0x0000000400027311 */ /* 0x004e24000030d900 */
[----:B0-----:R-:W-:Y:S01]  /*13d0*/  PRMT R0, R2, 0x7610, R0 ;  /* 0x0000761002007816 */ /* 0x001fe20000000000 */
[----:B------:R-:W-:Y:S05]  /*13e0*/  BRA `(.L_x_6959) ;  /* 0x000009e000007947 */ /* 0x000fea0003800000 */
.L_x_6967:
        /* <DEDUP_REMOVED lines=25> */
[----:B------:R-:W0:Y:S02]  /*1580*/  F2I.S64.TRUNC R2, R3 ;  /* 0x0000000300027311 */ /* 0x000e24000020d900 */
[----:B0-----:R-:W-:Y:S01]  /*1590*/  PRMT R0, R2, 0x7610, R0 ;  /* 0x0000761002007816 */ /* 0x001fe20000000000 */
[----:B------:R-:W-:Y:S05]  /*15a0*/  BRA `(.L_x_6959) ;  /* 0x0000082000007947 */ /* 0x000fea0003800000 */
.L_x_6970:
        /* <DEDUP_REMOVED lines=12> */
[----:B------:R-:W0:Y:S02]  /*1670*/  F2I.S64.TRUNC R2, R2 ;  /* 0x0000000200027311 */ /* 0x000e24000020d900 */
[----:B0-----:R-:W-:Y:S01]  /*1680*/  PRMT R0, R2, 0x7610, R0 ;  /* 0x0000761002007816 */ /* 0x001fe20000000000 */
[----:B------:R-:W-:Y:S05]  /*1690*/  BRA `(.L_x_6959) ;  /* 0x0000073000007947 */ /* 0x000fea0003800000 */
.L_x_6969:
[----:B------:R-:W2:Y:S02]  /*16a0*/  LDG.E.U16 R2, [R4.64] ;  /* 0x0000002404027981 */ /* 0x000ea4000c1e1500 */
[----:B--2---:R-:W-:-:S06]  /*16b0*/  PRMT R2, RZ, 0x5410, R2 ;  /* 0x00005410ff027816 */ /* 0x004fcc0000000002 */
[----:B------:R-:W0:Y:S02]  /*16c0*/  F2I.S64.TRUNC R2, R2 ;  /* 0x0000000200027311 */ /* 0x000e24000020d900 */
[----:B0-----:R-:W-:Y:S01]  /*16d0*/  PRMT R0, R2, 0x7610, R0 ;  /* 0x0000761002007816 */ /* 0x001fe20000000000 */
[----:B------:R-:W-:Y:S05]  /*16e0*/  BRA `(.L_x_6959) ;  /* 0x000006e000007947 */ /* 0x000fea0003800000 */
.L_x_6966:
        /* <DEDUP_REMOVED lines=10> */
.L_x_6973:
        /* <DEDUP_REMOVED lines=21> */
.L_x_6977:
[----:B------:R-:W-:Y:S05]  /*18e0*/  BSYNC B1 ;  /* 0x0000000000017941 */ /* 0x000fea0003800000 */
.L_x_6976:
[----:B------:R-:W-:Y:S01]  /*18f0*/  IMAD.SHL.U32 R2, R2, 0x100000, RZ ;  /* 0x0010000002027824 */ /* 0x000fe200078e00ff */
[----:B------:R-:W-:-:S04]  /*1900*/  LEA R3, R0, 0x3b800000, 0x17 ;  /* 0x3b80000000037811 */ /* 0x000fc800078eb8ff */
[----:B------:R-:W-:Y:S02]  /*1910*/  LOP3.LUT R2, R3, R2, R4, 0xfe, !PT ;  /* 0x0000000203027212 */ /* 0x000fe400078efe04 */
.L_x_6975:
[----:B------:R-:W-:Y:S05]  /*1920*/  BSYNC B0 ;  /* 0x0000000000007941 */ /* 0x000fea0003800000 */
.L_x_6974:
[----:B------:R-:W0:Y:S02]  /*1930*/  F2I.S64.TRUNC R2, R2 ;  /* 0x0000000200027311 */ /* 0x000e24000020d900 */
[----:B0-----:R-:W-:Y:S01]  /*1940*/  PRMT R0, R2, 0x7610, R0 ;  /* 0x0000761002007816 */ /* 0x001fe20000000000 */
[----:B------:R-:W-:Y:S05]  /*1950*/  BRA `(.L_x_6959) ;  /* 0x0000047000007947 */ /* 0x000fea0003800000 */
.L_x_6972:
        /* <DEDUP_REMOVED lines=21> */
.L_x_6981:
[----:B------:R-:W-:Y:S05]  /*1ab0*/  BSYNC B1 ;  /* 0x0000000000017941 */ /* 0x000fea0003800000 */
.L_x_6980:
[----:B------:R-:W-:Y:S01]  /*1ac0*/  IMAD.SHL.U32 R2, R2, 0x200000, RZ ;  /* 0x0020000002027824 */ /* 0x000fe200078e00ff */
[----:B------:R-:W-:-:S04]  /*1ad0*/  LEA R3, R0, 0x37800000, 0x17 ;  /* 0x3780000000037811 */ /* 0x000fc800078eb8ff */
[----:B------:R-:W-:Y:S02]  /*1ae0*/  LOP3.LUT R2, R3, R2, R4, 0xfe, !PT ;  /* 0x0000000203027212 */ /* 0x000fe400078efe04 */
.L_x_6979:
[----:B------:R-:W-:Y:S05]  /*1af0*/  BSYNC B0 ;  /* 0x0000000000007941 */ /* 0x000fea0003800000 */
.L_x_6978:
[----:B------:R-:W0:Y:S02]  /*1b00*/  F2I.S64.TRUNC R2, R2 ;  /* 0x0000000200027311 */ /* 0x000e24000020d900 */
[----:B0-----:R-:W-:Y:S01]  /*1b10*/  PRMT R0, R2, 0x7610, R0 ;  /* 0x0000761002007816 */ /* 0x001fe20000000000 */
[----:B------:R-:W-:Y:S05]  /*1b20*/  BRA `(.L_x_6959) ;  /* 0x000002a000007947 */ /* 0x000fea0003800000 */
.L_x_6971:
        /* <DEDUP_REMOVED lines=14> */
.L_x_6985:
[----:B------:R-:W-:Y:S05]  /*1c10*/  BSYNC B0 ;  /* 0x0000000000007941 */ /* 0x000fea0003800000 */
.L_x_6984:
[----:B------:R-:W0:Y:S02]  /*1c20*/  F2I.S64.TRUNC R2, R2 ;  /* 0x0000000200027311 */ /* 0x000e24000020d900 */
[----:B0-----:R-:W-:Y:S01]  /*1c30*/  PRMT R0, R2, 0x7610, R0 ;  /* 0x0000761002007816 */ /* 0x001fe20000000000 */
[----:B------:R-:W-:Y:S05]  /*1c40*/  BRA `(.L_x_6959) ;  /* 0x0000018000007947 */ /* 0x000fea0003800000 */
.L_x_6958:
        /* <DEDUP_REMOVED lines=21> */
.L_x_6983:
[----:B------:R0:W5:Y:S01]  /*1da0*/  LDG.E.U8 R0, [R4.64] ;  /* 0x0000002404007981 */ /* 0x000162000c1e1100 */
[----:B------:R-:W-:Y:S05]  /*1db0*/  BRA `(.L_x_6959) ;  /* 0x0000001000007947 */ /* 0x000fea0003800000 */
.L_x_6982:
[----:B------:R0:W5:Y:S02]  /*1dc0*/  LDG.E.U8 R0, [R4.64] ;  /* 0x0000002404007981 */ /* 0x000164000c1e1100 */
.L_x_6959:
[----:B0-----:R-:W0:Y:S01]  /*1dd0*/  LDC.U8 R4, c[0x0][0x372] ;  /* 0x0000dc80ff047b82 */ /* 0x001e220000000000 */
[----:B------:R-:W-:Y:S02]  /*1de0*/  ULDC.U8 UR4, c[0x0][0x371] ;  /* 0x0000dc4000047ab9 */ /* 0x000fe40000000000 */
[----:B-----5:R-:W-:Y:S02]  /*1df0*/  LOP3.LUT R3, R0, UR4, RZ, 0x3c, !PT ;  /* 0x0000000400037c12 */ /* 0x020fe4000f8e3cff */
        /* <DEDUP_REMOVED lines=13> */
.L_x_6989:
[----:B------:R0:W-:Y:S01]  /*1ed0*/  STG.E.U8 [R16.64], R3 ;  /* 0x0000000310007986 */ /* 0x0001e2000c101124 */
[----:B------:R-:W-:Y:S05]  /*1ee0*/  BRA `(.L_x_6991) ;  /* 0x00000e9000007947 */ /* 0x000fea0003800000 */
.L_x_6988:
        /* <DEDUP_REMOVED lines=10> */
.L_x_6993:
[----:B------:R-:W-:-:S05]  /*1f90*/  LOP3.LUT R3, R3, 0xff, RZ, 0xc0, !PT ;  /* 0x000000ff03037812 */ /* 0x000fca00078ec0ff */
[----:B------:R0:W-:Y:S01]  /*1fa0*/  STG.E [R16.64], R3 ;  /* 0x0000000310007986 */ /* 0x0001e2000c101924 */
[----:B------:R-:W-:Y:S05]  /*1fb0*/  BRA `(.L_x_6991) ;  /* 0x00000dc000007947 */ /* 0x000fea0003800000 */
.L_x_6992:
[----:B------:R-:W-:-:S05]  /*1fc0*/  LOP3.LUT R3, R3, 0xff, RZ, 0xc0, !PT ;  /* 0x000000ff03037812 */ /* 0x000fca00078ec0ff */
[----:B------:R0:W-:Y:S01]  /*1fd0*/  STG.E.U16 [R16.64], R3 ;  /* 0x0000000310007986 */ /* 0x0001e2000c101524 */
[----:B------:R-:W-:Y:S05]  /*1fe0*/  BRA `(.L_x_6991) ;  /* 0x00000d9000007947 */ /* 0x000fea0003800000 */
.L_x_6987:
[----:B------:R-:W-:-:S13]  /*1ff0*/  ISETP.GT.AND P0, PT, R2, 0x6, PT ;  /* 0x000000060200780c */ /* 0x000fda0003f04270 */
[----:B------:R-:W-:Y:S05]  /*2000*/  @P0 BRA `(.L_x_6994) ;  /* 0x000000d000000947 */ /* 0x000fea0003800000 */
[----:B------:R-:W-:-:S13]  /*2010*/  ISETP.NE.AND P0, PT, R2, 0x5, PT ;  /* 0x000000050200780c */ /* 0x000fda0003f05270 */
[----:B------:R-:W-:Y:S05]  /*2020*/  @!P0 BRA `(.L_x_6995) ;  /* 0x0000006000008947 */ /* 0x000fea0003800000 */
[----:B------:R-:W-:-:S13]  /*2030*/  ISETP.NE.AND P0, PT, R2, 0x6, PT ;  /* 0x000000060200780c */ /* 0x000fda0003f05270 */
[----:B------:R-:W-:Y:S05]  /*2040*/  @P0 BRA `(.L_x_6990) ;  /* 0x00000b9000000947 */ /* 0x000fea0003800000 */
[----:B------:R-:W-:-:S06]  /*2050*/  LOP3.LUT R3, R3, 0xff, RZ, 0xc0, !PT ;  /* 0x000000ff03037812 */ /* 0x000fcc00078ec0ff */
[----:B------:R-:W0:Y:S02]  /*2060*/  I2F.U16 R3, R3 ;  /* 0x0000000300037306 */ /* 0x000e240000101000 */
[----:B0-----:R0:W-:Y:S01]  /*2070*/  STG.E [R16.64], R3 ;  /* 0x0000000310007986 */ /* 0x0011e2000c101924 */
[----:B------:R-:W-:Y:S05]  /*2080*/  BRA `(.L_x_6991) ;  /* 0x00000cf000007947 */ /* 0x000fea0003800000 */
.L_x_6995:
[----:B------:R-:W-:-:S04]  /*2090*/  LOP3.LUT R3, R3, 0xff, RZ, 0xc0, !PT ;  /* 0x000000ff03037812 */ /* 0x000fc800078ec0ff */
[----:B------:R-:W0:Y:S02]  /*20a0*/  I2F.U16 R0, R3 ;  /* 0x0000000300007306 */ /* 0x000e240000101000 */
[----:B0-----:R-:W-:-:S05]  /*20b0*/  F2FP.PACK_AB R0, RZ, R0 ;  /* 0x00000000ff00723e */ /* 0x001fca00000000ff */
[----:B------:R0:W-:Y:S01]  /*20c0*/  STG.E.U16 [R16.64], R0 ;  /* 0x0000000010007986 */ /* 0x0001e2000c101524 */
[----:B------:R-:W-:Y:S05]  /*20d0*/  BRA `(.L_x_6991) ;  /* 0x00000ca000007947 */ /* 0x000fea0003800000 */
.L_x_6994:
[----:B------:R-:W-:-:S13]  /*20e0*/  ISETP.NE.AND P0, PT, R2, 0x7, PT ;  /* 0x000000070200780c */ /* 0x000fda0003f05270 */
[----:B------:R-:W-:Y:S05]  /*20f0*/  @!P0 BRA `(.L_x_6996) ;  /* 0x000000f000008947 */ /* 0x000fea0003800000 */
[----:B------:R-:W-:-:S13]  /*2100*/  ISETP.NE.AND P0, PT, R2, 0x8, PT ;  /* 0x000000080200780c */ /* 0x000fda0003f05270 */
[----:B------:R-:W-:Y:S05]  /*2110*/  @!P0 BRA `(.L_x_6997) ;  /* 0x0000007000008947 */ /* 0x000fea0003800000 */
[----:B------:R-:W-:-:S13]  /*2120*/  ISETP.NE.AND P0, PT, R2, 0x9, PT ;  /* 0x000000090200780c */ /* 0x000fda0003f05270 */
[----:B------:R-:W-:Y:S05]  /*2130*/  @P0 BRA `(.L_x_6990) ;  /* 0x00000aa000000947 */ /* 0x000fea0003800000 */
[----:B------:R-:W-:Y:S01]  /*2140*/  LOP3.LUT R3, R3, 0xff, RZ, 0xc0, !PT ;  /* 0x000000ff03037812 */ /* 0x000fe200078ec0ff */
[----:B------:R-:W-:-:S03]  /*2150*/  IMAD.MOV.U32 R5, RZ, RZ, RZ ;  /* 0x000000ffff057224 */ /* 0x000fc600078e00ff */
[----:B------:R-:W0:Y:S02]  /*2160*/  I2F.U16 R4, R3 ;  /* 0x0000000300047306 */ /* 0x000e240000101000 */
[----:B0-----:R0:W-:Y:S01]  /*2170*/  STG.E.64 [R16.64], R4 ;  /* 0x0000000410007986 */ /* 0x0011e2000c101b24 */
[----:B------:R-:W-:Y:S05]  /*2180*/  BRA `(.L_x_6991) ;  /* 0x00000bf000007947 */ /* 0x000fea0003800000 */
.L_x_6997:
[----:B------:R-:W-:-:S06]  /*2190*/  LOP3.LUT R3, R3, 0xff, RZ, 0xc0, !PT ;  /* 0x000000ff03037812 */ /* 0x000fcc00078ec0ff */
[----:B------:R-:W0:Y:S02]  /*21a0*/  I2F.U16 R3, R3 ;  /* 0x0000000300037306 */ /* 0x000e240000101000 */
[----:B0-----:R-:W-:-:S04]  /*21b0*/  F2FP.PACK_AB R3, RZ, R3 ;  /* 0x00000003ff03723e */ /* 0x001fc800000000ff */
[----:B------:R-:W-:-:S05]  /*21c0*/  PRMT R3, R3, 0x5410, RZ ;  /* 0x0000541003037816 */ /* 0x000fca00000000ff */
[----:B------:R0:W-:Y:S01]  /*21d0*/  STG.E [R16.64], R3 ;  /* 0x0000000310007986 */ /* 0x0001e2000c101924 */
[----:B------:R-:W-:Y:S05]  /*21e0*/  BRA `(.L_x_6991) ;  /* 0x00000b9000007947 */ /* 0x000fea0003800000 */
.L_x_6996:
[----:B------:R-:W-:-:S06]  /*21f0*/  LOP3.LUT R3, R3, 0xff, RZ, 0xc0, !PT ;  /* 0x000000ff03037812 */ /* 0x000fcc00078ec0ff */
[----:B------:R-:W0:Y:S02]  /*2200*/  I2F.F64.U16 R2, R3 ;  /* 0x0000000300027312 */ /* 0x000e240000101800 */
[----:B0-----:R0:W-:Y:S01]  /*2210*/  STG.E.64 [R16.64], R2 ;  /* 0x0000000210007986 */ /* 0x0011e2000c101b24 */
[----:B------:R-:W-:Y:S05]  /*2220*/  BRA `(.L_x_6991) ;  /* 0x00000b5000007947 */ /* 0x000fea0003800000 */
.L_x_6986:
        /* <DEDUP_REMOVED lines=12> */
.L_x_7000:
[----:B------:R-:W-:Y:S01]  /*22f0*/  LOP3.LUT R4, R3, 0xff, RZ, 0xc0, !PT ;  /* 0x000000ff03047812 */ /* 0x000fe200078ec0ff */
[----:B------:R-:W-:-:S05]  /*2300*/  CS2R R6, SRZ ;  /* 0x0000000000067805 */ /* 0x000fca000001ff00 */
[----:B------:R-:W0:Y:S02]  /*2310*/  I2F.F64.U16 R4, R4 ;  /* 0x0000000400047312 */ /* 0x000e240000101800 */
[----:B0-----:R0:W-:Y:S01]  /*2320*/  STG.E.128 [R16.64], R4 ;  /* 0x0000000410007986 */ /* 0x0011e2000c101d24 */
[----:B------:R-:W-:Y:S05]  /*2330*/  BRA `(.L_x_6991) ;  /* 0x00000a4000007947 */ /* 0x000fea0003800000 */
.L_x_6999:
[----:B------:R-:W-:-:S13]  /*2340*/  ISETP.NE.AND P0, PT, R2, 0xf, PT ;  /* 0x0000000f0200780c */ /* 0x000fda0003f05270 */
[----:B------:R-:W-:Y:S05]  /*2350*/  @!P0 BRA `(.L_x_7001) ;  /* 0x000002f000008947 */ /* 0x000fea0003800000 */
[----:B------:R-:W-:-:S13]  /*2360*/  ISETP.NE.AND P0, PT, R2, 0x17, PT ;  /* 0x000000170200780c */ /* 0x000fda0003f05270 */
[----:B------:R-:W-:Y:S05]  /*2370*/  @!P0 BRA `(.L_x_7002) ;  /* 0x0000016000008947 */ /* 0x000fea0003800000 */
[----:B------:R-:W-:-:S13]  /*2380*/  ISETP.NE.AND P0, PT, R2, 0x18, PT ;  /* 0x000000180200780c */ /* 0x000fda0003f05270 */
[----:B------:R-:W-:Y:S05]  /*2390*/  @P0 BRA `(.L_x_6990) ;  /* 0x0000084000000947 */ /* 0x000fea0003800000 */
[----:B------:R-:W-:Y:S01]  /*23a0*/  LOP3.LUT R4, R3, 0xff, RZ, 0xc0, !PT ;  /* 0x000000ff03047812 */ /* 0x000fe200078ec0ff */
[----:B------:R-:W-:Y:S03]  /*23b0*/  BSSY B0, `(.L_x_7003) ;  /* 0x000000f000007945 */ /* 0x000fe60003800000 */
[----:B------:R-:W0:Y:S02]  /*23c0*/  I2F.U16 R5, R4 ;  /* 0x0000000400057306 */ /* 0x000e240000101000 */
[C---:B0-----:R-:W-:Y:S02]  /*23d0*/  LOP3.LUT R2, R5.reuse, 0x7fffffff, RZ, 0xc0, !PT ;  /* 0x7fffffff05027812 */ /* 0x041fe400078ec0ff */
[----:B------:R-:W-:Y:S02]  /*23e0*/  LOP3.LUT R0, R5, 0x80000000, RZ, 0xc0, !PT ;  /* 0x8000000005007812 */ /* 0x000fe400078ec0ff */
[----:B------:R-:W-:-:S02]  /*23f0*/  ISETP.GT.U32.AND P0, PT, R2, 0x43efffff, PT ;  /* 0x43efffff0200780c */ /* 0x000fc40003f04070 */
        /* <DEDUP_REMOVED lines=10> */
.L_x_7004:
[----:B------:R-:W-:Y:S05]  /*24a0*/  BSYNC B0 ;  /* 0x0000000000007941 */ /* 0x000fea0003800000 */
.L_x_7003:
[----:B------:R-:W-:-:S05]  /*24b0*/  LOP3.LUT R3, R0, R3, RZ, 0xfc, !PT ;  /* 0x0000000300037212 */ /* 0x000fca00078efcff */
[----:B------:R0:W-:Y:S01]  /*24c0*/  STG.E.U8 [R16.64], R3 ;  /* 0x0000000310007986 */ /* 0x0001e2000c101124 */
[----:B------:R-:W-:Y:S05]  /*24d0*/  BRA `(.L_x_6991) ;  /* 0x000008a000007947 */ /* 0x000fea0003800000 */
.L_x_7002:
[----:B------:R-:W-:Y:S01]  /*24e0*/  LOP3.LUT R3, R3, 0xff, RZ, 0xc0, !PT ;  /* 0x000000ff03037812 */ /* 0x000fe200078ec0ff */
[----:B------:R-:W-:Y:S05]  /*24f0*/  BSSY B0, `(.L_x_7005) ;  /* 0x0000010000007945 */ /* 0x000fea0003800000 */
[----:B------:R-:W0:Y:S02]  /*2500*/  I2F.U16 R3, R3 ;  /* 0x0000000300037306 */ /* 0x000e240000101000 */
        /* <DEDUP_REMOVED lines=11> */
.L_x_7006:
[----:B------:R-:W-:Y:S01]  /*25c0*/  IMAD.MOV.U32 R0, RZ, RZ, 0x7f ;  /* 0x0000007fff007424 */ /* 0x000fe200078e00ff */
[----:B------:R-:W-:-:S04]  /*25d0*/  ISETP.GT.U32.AND P0, PT, R2, 0x7f800000, PT ;  /* 0x7f8000000200780c */ /* 0x000fc80003f04070 */
[----:B------:R-:W-:-:S04]  /*25e0*/  SEL R0, R0, 0x7c, P0 ;  /* 0x0000007c00007807 */ /* 0x000fc80000000000 */
.L_x_7007:
[----:B------:R-:W-:Y:S05]  /*25f0*/  BSYNC B0 ;  /* 0x0000000000007941 */ /* 0x000fea0003800000 */
.L_x_7005:
[----:B------:R-:W-:-:S04]  /*2600*/  LOP3.LUT R2, R3, 0x80000000, RZ, 0xc0, !PT ;  /* 0x8000000003027812 */ /* 0x000fc800078ec0ff */
[----:B------:R-:W-:-:S04]  /*2610*/  SHF.R.U32.HI R3, RZ, 0x18, R2 ;  /* 0x00000018ff037819 */ /* 0x000fc80000011602 */
[----:B------:R-:W-:-:S05]  /*2620*/  LOP3.LUT R3, R0, R3, RZ, 0xfc, !PT ;  /* 0x0000000300037212 */ /* 0x000fca00078efcff */
[----:B------:R0:W-:Y:S01]  /*2630*/  STG.E.U8 [R16.64], R3 ;  /* 0x0000000310007986 */ /* 0x0001e2000c101124 */
[----:B------:R-:W-:Y:S05]  /*2640*/  BRA `(.L_x_6991) ;  /* 0x0000073000007947 */ /* 0x000fea0003800000 */
.L_x_7001:
[----:B------:R-:W-:-:S04]  /*2650*/  LOP3.LUT R3, R3, 0xff, RZ, 0xc0, !PT ;  /* 0x000000ff03037812 */ /* 0x000fc800078ec0ff */
[----:B------:R-:W0:Y:S02]  /*2660*/  I2F.U16 R0, R3 ;  /* 0x0000000300007306 */ /* 0x000e240000101000 */
[----:B0-----:R-:W-:-:S05]  /*2670*/  F2FP.BF16.PACK_AB R0, RZ, R0 ;  /* 0x00000000ff00723e */ /* 0x001fca00000010ff */
[----:B------:R0:W-:Y:S01]  /*2680*/  STG.E.U16 [R16.64], R0 ;  /* 0x0000000010007986 */ /* 0x0001e2000c101524 */
[----:B------:R-:W-:Y:S05]  /*2690*/  BRA `(.L_x_6991) ;  /* 0x000006e000007947 */ /* 0x000fea0003800000 */
.L_x_6998:
        /* <DEDUP_REMOVED lines=8> */
[----:B------:R-:W-:-:S05]  /*2720*/  LOP3.LUT R3, R3, 0xff, RZ, 0xc0, !PT ;  /* 0x000000ff03037812 */ /* 0x000fca00078ec0ff */
[----:B------:R0:W-:Y:S01]  /*2730*/  STG.E.U16 [R16.64], R3 ;  /* 0x0000000310007986 */ /* 0x0001e2000c101524 */
[----:B------:R-:W-:Y:S05]  /*2740*/  BRA `(.L_x_6991) ;  /* 0x0000063000007947 */ /* 0x000fea0003800000 */
.L_x_7010:
[----:B------:R-:W-:Y:S01]  /*2750*/  LOP3.LUT R3, R3, 0xff, RZ, 0xc0, !PT ;  /* 0x000000ff03037812 */ /* 0x000fe200078ec0ff */
[----:B------:R-:W-:Y:S01]  /*2760*/  BSSY B0, `(.L_x_7011) ;  /* 0x0000015000007945 */ /* 0x000fe20003800000 */
[----:B------:R-:W-:-:S04]  /*2770*/  IMAD.MOV.U32 R8, RZ, RZ, 0x80 ;  /* 0x00000080ff087424 */ /* 0x000fc800078e00ff */
[----:B------:R-:W0:Y:S02]  /*2780*/  I2F.U16 R3, R3 ;  /* 0x0000000300037306 */ /* 0x000e240000101000 */
        /* <DEDUP_REMOVED lines=14> */
.L_x_7013:
[----:B------:R-:W-:-:S04]  /*2870*/  LOP3.LUT R2, R3, 0x80000000, RZ, 0xc0, !PT ;  /* 0x8000000003027812 */ /* 0x000fc800078ec0ff */
[----:B------:R-:W-:-:S04]  /*2880*/  SHF.R.U32.HI R3, RZ, 0x18, R2 ;  /* 0x00000018ff037819 */ /* 0x000fc80000011602 */
[----:B------:R-:W-:-:S04]  /*2890*/  LOP3.LUT R0, R0, R3, RZ, 0xfc, !PT ;  /* 0x0000000300007212 */ /* 0x000fc800078efcff */
[----:B------:R-:W-:Y:S02]  /*28a0*/  PRMT R8, R0, 0x7610, R8 ;  /* 0x0000761000087816 */ /* 0x000fe40000000008 */
.L_x_7012:
[----:B------:R-:W-:Y:S05]  /*28b0*/  BSYNC B0 ;  /* 0x0000000000007941 */ /* 0x000fea0003800000 */
.L_x_7011:
[----:B------:R0:W-:Y:S01]  /*28c0*/  STG.E.U8 [R16.64], R8 ;  /* 0x0000000810007986 */ /* 0x0001e2000c101124 */
[----:B------:R-:W-:Y:S05]  /*28d0*/  BRA `(.L_x_6991) ;  /* 0x000004a000007947 */ /* 0x000fea0003800000 */
.L_x_7009:
        /* <DEDUP_REMOVED lines=18> */
.L_x_7016:
[----:B------:R-:W-:-:S04]  /*2a00*/  LOP3.LUT R2, R3, 0x80000000, RZ, 0xc0, !PT ;  /* 0x8000000003027812 */ /* 0x000fc800078ec0ff */
[----:B------:R-:W-:-:S04]  /*2a10*/  SHF.R.U32.HI R3, RZ, 0x18, R2 ;  /* 0x00000018ff037819 */ /* 0x000fc80000011602 */
[----:B------:R-:W-:-:S04]  /*2a20*/  LOP3.LUT R0, R0, R3, RZ, 0xfc, !PT ;  /* 0x0000000300007212 */ /* 0x000fc800078efcff */
[----:B------:R-:W-:Y:S02]  /*2a30*/  PRMT R8, R0, 0x7610, R8 ;  /* 0x0000761000087816 */ /* 0x000fe40000000008 */
.L_x_7015:
[----:B------:R-:W-:Y:S05]  /*2a40*/  BSYNC B0 ;  /* 0x0000000000007941 */ /* 0x000fea0003800000 */
.L_x_7014:
[----:B------:R0:W-:Y:S01]  /*2a50*/  STG.E.U8 [R16.64], R8 ;  /* 0x0000000810007986 */ /* 0x0001e2000c101124 */
[----:B------:R-:W-:Y:S05]  /*2a60*/  BRA `(.L_x_6991) ;  /* 0x0000031000007947 */ /* 0x000fea0003800000 */
.L_x_7008:
[----:B------:R-:W-:-:S13]  /*2a70*/  ISETP.NE.AND P0, PT, R2, 0x1c, PT ;  /* 0x0000001c0200780c */ /* 0x000fda0003f05270 */
[----:B------:R-:W-:Y:S05]  /*2a80*/  @!P0 BRA `(.L_x_7017) ;  /* 0x000002d000008947 */ /* 0x000fea0003800000 */
[----:B------:R-:W-:-:S13]  /*2a90*/  ISETP.NE.AND P0, PT, R2, 0x1d, PT ;  /* 0x0000001d0200780c */ /* 0x000fda0003f05270 */
[----:B------:R-:W-:Y:S05]  /*2aa0*/  @!P0 BRA `(.L_x_7018) ;  /* 0x0000027000008947 */ /* 0x000fea0003800000 */
[----:B------:R-:W-:-:S13]  /*2ab0*/  ISETP.NE.AND P0, PT, R2, 0x2c, PT ;  /* 0x0000002c0200780c */ /* 0x000fda0003f05270 */
[----:B------:R-:W-:Y:S05]  /*2ac0*/  @P0 BRA `(.L_x_6990) ;  /* 0x0000011000000947 */ /* 0x000fea0003800000 */
[----:B------:R-:W-:Y:S02]  /*2ad0*/  LOP3.LUT R4, R3, 0xff, RZ, 0xc0, !PT ;  /* 0x000000ff03047812 */ /* 0x000fe400078ec0ff */
[----:B------:R-:W-:-:S04]  /*2ae0*/  PLOP3.LUT P0, PT, PT, PT, PT, 0x80, 0x0 ;  /* 0x000000000000781c */ /* 0x000fc80003f0f070 */
[----:B------:R-:W0:Y:S02]  /*2af0*/  I2F.U16 R4, R4 ;  /* 0x0000000400047306 */ /* 0x000e240000101000 */
        /* <DEDUP_REMOVED lines=14> */
.L_x_6990:
        /* <DEDUP_REMOVED lines=20> */
.L_x_7018:
[----:B------:R-:W-:Y:S01]  /*2d20*/  LOP3.LUT R2, R3, 0xff, RZ, 0xc0, !PT ;  /* 0x000000ff03027812 */ /* 0x000fe200078ec0ff */
[----:B------:R-:W-:-:S05]  /*2d30*/  IMAD.MOV.U32 R3, RZ, RZ, RZ ;  /* 0x000000ffff037224 */ /* 0x000fca00078e00ff */
[----:B------:R0:W-:Y:S01]  /*2d40*/  STG.E.64 [R16.64], R2 ;  /* 0x0000000210007986 */ /* 0x0001e2000c101b24 */
[----:B------:R-:W-:Y:S05]  /*2d50*/  BRA `(.L_x_6991) ;  /* 0x0000002000007947 */ /* 0x000fea0003800000 */
.L_x_7017:
[----:B------:R-:W-:-:S05]  /*2d60*/  LOP3.LUT R3, R3, 0xff, RZ, 0xc0, !PT ;  /* 0x000000ff03037812 */ /* 0x000fca00078ec0ff */
[----:B------:R0:W-:Y:S02]  /*2d70*/  STG.E [R16.64], R3 ;  /* 0x0000000310007986 */ /* 0x0001e4000c101924 */
.L_x_6991:
[----:B------:R-:W-:-:S05]  /*2d80*/  IMAD R18, R18, 0x200, R23 ;  /* 0x0000020012127824 */ /* 0x000fca00078e0217 */
[----:B------:R-:W-:Y:S02]  /*2d90*/  IADD3 R19, R18, 0x80, RZ ;  /* 0x0000008012137810 */ /* 0x000fe40007ffe0ff */
.L_x_6952:
[----:B------:R-:W-:Y:S05]  /*2da0*/  BSYNC B6 ;  /* 0x0000000000067941 */ /* 0x000fea0003800000 */
.L_x_6951:
        /* <DEDUP_REMOVED lines=231> */
.L_x_7021:
        /* <DEDUP_REMOVED lines=18> */
.L_x_7025:
[----:B------:R0:W5:Y:S01]  /*3d40*/  LDG.E.U8 R0, [R4.64] ;  /* 0x0000002404007981 */ /* 0x000162000c1e1100 */
[----:B------:R-:W-:Y:S05]  /*3d50*/  BRA `(.L_x_7027) ;  /* 0x00000dc000007947 */ /* 0x000fea0003800000 */
.L_x_7024:
        /* <DEDUP_REMOVED lines=8> */
.L_x_7029:
[----:B------:R0:W5:Y:S01]  /*3de0*/  LDG.E.U8 R0, [R4.64] ;  /* 0x0000002404007981 */ /* 0x000162000c1e1100 */
[----:B------:R-:W-:Y:S05]  /*3df0*/  BRA `(.L_x_7027) ;  /* 0x00000d2000007947 */ /* 0x000fea0003800000 */
.L_x_7028:
[----:B------:R0:W5:Y:S01]  /*3e00*/  LDG.E.U16 R0, [R4.64] ;  /* 0x0000002404007981 */ /* 0x000162000c1e1500 */
[----:B------:R-:W-:Y:S05]  /*3e10*/  BRA `(.L_x_7027) ;  /* 0x00000d0000007947 */ /* 0x000fea0003800000 */
.L_x_7023:
        /* <DEDUP_REMOVED lines=10> */
.L_x_7031:
[----:B------:R-:W2:Y:S02]  /*3ec0*/  LDG.E.U16 R2, [R4.64] ;  /* 0x0000002404027981 */ /* 0x000ea4000c1e1500 */
[----:B--2---:R-:W-:-:S06]  /*3ed0*/  HADD2.F32 R2, -RZ, R2.H0_H0 ;  /* 0x20000002ff027230 */ /* 0x004fcc0000004100 */
[----:B------:R-:W0:Y:S02]  /*3ee0*/  F2I.S64.TRUNC R2, R2 ;  /* 0x0000000200027311 */ /* 0x000e24000020d900 */
[----:B0-----:R-:W-:Y:S01]  /*3ef0*/  PRMT R0, R2, 0x7610, R0 ;  /* 0x0000761002007816 */ /* 0x001fe20000000000 */
[----:B------:R-:W-:Y:S05]  /*3f00*/  BRA `(.L_x_7027) ;  /* 0x00000c1000007947 */ /* 0x000fea0003800000 */
.L_x_7030:
        /* <DEDUP_REMOVED lines=10> */
.L_x_7033:
[----:B------:R-:W2:Y:S02]  /*3fb0*/  LDG.E.U16 R4, [R4.64] ;  /* 0x0000002404047981 */ /* 0x000ea4000c1e1500 */
[----:B--2---:R-:W-:-:S06]  /*3fc0*/  HADD2.F32 R2, -RZ, R4.H0_H0 ;  /* 0x20000004ff027230 */ /* 0x004fcc0000004100 */
[----:B------:R-:W0:Y:S02]  /*3fd0*/  F2I.S64.TRUNC R2, R2 ;  /* 0x0000000200027311 */ /* 0x000e24000020d900 */
[----:B0-----:R-:W-:Y:S01]  /*3fe0*/  PRMT R0, R2, 0x7610, R0 ;  /* 0x0000761002007816 */ /* 0x001fe20000000000 */
[----:B------:R-:W-:Y:S05]  /*3ff0*/  BRA `(.L_x_7027) ;  /* 0x00000b2000007947 */ /* 0x000fea0003800000 */
.L_x_7032:
[----:B------:R-:W2:Y:S02]  /*4000*/  LDG.E.64 R2, [R4.64] ;  /* 0x0000002404027981 */ /* 0x000ea4000c1e1b00 */
[----:B--2---:R-:W0:Y:S02]  /*4010*/  F2I.S64.F64.TRUNC R2, R2 ;  /* 0x0000000200027311 */ /* 0x004e24000030d900 */
[----:B0-----:R-:W-:Y:S01]  /*4020*/  PRMT R0, R2, 0x7610, R0 ;  /* 0x0000761002007816 */ /* 0x001fe20000000000 */
[----:B------:R-:W-:Y:S05]  /*4030*/  BRA `(.L_x_7027) ;  /* 0x00000ae000007947 */ /* 0x000fea0003800000 */
.L_x_7022:
        /* <DEDUP_REMOVED lines=12> */
.L_x_7036:
[----:B------:R-:W2:Y:S02]  /*4100*/  LDG.E.64 R4, [R4.64] ;  /* 0x0000002404047981 */ /* 0x000ea4000c1e1b00 */
[----:B--2---:R-:W0:Y:S02]  /*4110*/  F2I.S64.F64.TRUNC R2, R4 ;  /* 0x0000000400027311 */ /* 0x004e24000030d900 */
[----:B0-----:R-:W-:Y:S01]  /*4120*/  PRMT R0, R2, 0x7610, R0 ;  /* 0x0000761002007816 */ /* 0x001fe20000000000 */
[----:B------:R-:W-:Y:S05]  /*4130*/  BRA `(.L_x_7027) ;  /* 0x000009e000007947 */ /* 0x000fea0003800000 */
.L_x_7035:
        /* <DEDUP_REMOVED lines=28> */
.L_x_7038:
        /* <DEDUP_REMOVED lines=15> */
.L_x_7037:
[----:B------:R-:W2:Y:S02]  /*43f0*/  LDG.E.U16 R2, [R4.64] ;  /* 0x0000002404027981 */ /* 0x000ea4000c1e1500 */
[----:B--2---:R-:W-:-:S06]  /*4400*/  PRMT R2, RZ, 0x5410, R2 ;  /* 0x00005410ff027816 */ /* 0x004fcc0000000002 */
[----:B------:R-:W0:Y:S02]  /*4410*/  F2I.S64.TRUNC R2, R2 ;  /* 0x0000000200027311 */ /* 0x000e24000020d900 */
[----:B0-----:R-:W-:Y:S01]  /*4420*/  PRMT R0, R2, 0x7610, R0 ;  /* 0x0000761002007816 */ /* 0x001fe20000000000 */
[----:B------:R-:W-:Y:S05]  /*4430*/  BRA `(.L_x_7027) ;  /* 0x000006e000007947 */ /* 0x000fea0003800000 */
.L_x_7034:
        /* <DEDUP_REMOVED lines=10> */
.L_x_7041:
        /* <DEDUP_REMOVED lines=21> */
.L_x_7045:
[----:B------:R-:W-:Y:S05]  /*4630*/  BSYNC B1 ;  /* 0x0000000000017941 */ /* 0x000fea0003800000 */
.L_x_7044:
[----:B------:R-:W-:Y:S01]  /*4640*/  IMAD.SHL.U32 R2, R2, 0x100000, RZ ;  /* 0x0010000002027824 */ /* 0x000fe200078e00ff */
[----:B------:R-:W-:-:S04]  /*4650*/  LEA R3, R0, 0x3b800000, 0x17 ;  /* 0x3b80000000037811 */ /* 0x000fc800078eb8ff */
[----:B------:R-:W-:Y:S02]  /*4660*/  LOP3.LUT R2, R3, R2, R4, 0xfe, !PT ;  /* 0x0000000203027212 */ /* 0x000fe400078efe04 */
.L_x_7043:
[----:B------:R-:W-:Y:S05]  /*4670*/  BSYNC B0 ;  /* 0x0000000000007941 */ /* 0x000fea0003800000 */
.L_x_7042:
[----:B------:R-:W0:Y:S02]  /*4680*/  F2I.S64.TRUNC R2, R2 ;  /* 0x0000000200027311 */ /* 0x000e24000020d900 */
[----:B0-----:R-:W-:Y:S01]  /*4690*/  PRMT R0, R2, 0x7610, R0 ;  /* 0x0000761002007816 */ /* 0x001fe20000000000 */
[----:B------:R-:W-:Y:S05]  /*46a0*/  BRA `(.L_x_7027) ;  /* 0x0000047000007947 */ /* 0x000fea0003800000 */
.L_x_7040:
        /* <DEDUP_REMOVED lines=21> */
.L_x_7049:
[----:B------:R-:W-:Y:S05]  /*4800*/  BSYNC B1 ;  /* 0x0000000000017941 */ /* 0x000fea0003800000 */
.L_x_7048:
[----:B------:R-:W-:Y:S01]  /*4810*/  IMAD.SHL.U32 R2, R2, 0x200000, RZ ;  /* 0x0020000002027824 */ /* 0x000fe200078e00ff */
[----:B------:R-:W-:-:S04]  /*4820*/  LEA R3, R0, 0x37800000, 0x17 ;  /* 0x3780000000037811 */ /* 0x000fc800078eb8ff */
[----:B------:R-:W-:Y:S02]  /*4830*/  LOP3.LUT R2, R3, R2, R4, 0xfe, !PT ;  /* 0x0000000203027212 */ /* 0x000fe400078efe04 */
.L_x_7047:
[----:B------:R-:W-:Y:S05]  /*4840*/  BSYNC B0 ;  /* 0x0000000000007941 */ /* 0x000fea0003800000 */
.L_x_7046:
[----:B------:R-:W0:Y:S02]  /*4850*/  F2I.S64.TRUNC R2, R2 ;  /* 0x0000000200027311 */ /* 0x000e24000020d900 */
[----:B0-----:R-:W-:Y:S01]  /*4860*/  PRMT R0, R2, 0x7610, R0 ;  /* 0x0000761002007816 */ /* 0x001fe20000000000 */
[----:B------:R-:W-:Y:S05]  /*4870*/  BRA `(.L_x_7027) ;  /* 0x000002a000007947 */ /* 0x000fea0003800000 */
.L_x_7039:
        /* <DEDUP_REMOVED lines=14> */
.L_x_7053:
[----:B------:R-:W-:Y:S05]  /*4960*/  BSYNC B0 ;  /* 0x0000000000007941 */ /* 0x000fea0003800000 */
.L_x_7052:
[----:B------:R-:W0:Y:S02]  /*4970*/  F2I.S64.TRUNC R2, R2 ;  /* 0x0000000200027311 */ /* 0x000e24000020d900 */
[----:B0-----:R-:W-:Y:S01]  /*4980*/  PRMT R0, R2, 0x7610, R0 ;  /* 0x0000761002007816 */ /* 0x001fe20000000000 */
[----:B------:R-:W-:Y:S05]  /*4990*/  BRA `(.L_x_7027) ;  /* 0x0000018000007947 */ /* 0x000fea0003800000 */
.L_x_7026:
        /* <DEDUP_REMOVED lines=21> */
.L_x_7051:
[----:B------:R0:W5:Y:S01]  /*4af0*/  LDG.E.U8 R0, [R4.64] ;  /* 0x0000002404007981 */ /* 0x000162000c1e1100 */
[----:B------:R-:W-:Y:S05]  /*4b00*/  BRA `(.L_x_7027) ;  /* 0x0000001000007947 */ /* 0x000fea0003800000 */
.L_x_7050:
[----:B------:R0:W5:Y:S02]  /*4b10*/  LDG.E.U8 R0, [R4.64] ;  /* 0x0000002404007981 */ /* 0x000164000c1e1100 */
.L_x_7027:
        /* <DEDUP_REMOVED lines=16> */
.L_x_7057:
[----:B------:R0:W-:Y:S01]  /*4c20*/  STG.E.U8 [R16.64], R3 ;  /* 0x0000000310007986 */ /* 0x0001e2000c101124 */
[----:B------:R-:W-:Y:S05]  /*4c30*/  BRA `(.L_x_7059) ;  /* 0x00000e9000007947 */ /* 0x000fea0003800000 */
.L_x_7056:
        /* <DEDUP_REMOVED lines=10> */
.L_x_7061:
[----:B------:R-:W-:-:S05]  /*4ce0*/  LOP3.LUT R3, R3, 0xff, RZ, 0xc0, !PT ;  /* 0x000000ff03037812 */ /* 0x000fca00078ec0ff */
[----:B------:R0:W-:Y:S01]  /*4cf0*/  STG.E [R16.64], R3 ;  /* 0x0000000310007986 */ /* 0x0001e2000c101924 */
[----:B------:R-:W-:Y:S05]  /*4d00*/  BRA `(.L_x_7059) ;  /* 0x00000dc000007947 */ /* 0x000fea0003800000 */
.L_x_7060:
[----:B------:R-:W-:-:S05]  /*4d10*/  LOP3.LUT R3, R3, 0xff, RZ, 0xc0, !PT ;  /* 0x000000ff03037812 */ /* 0x000fca00078ec0ff */
[----:B------:R0:W-:Y:S01]  /*4d20*/  STG.E.U16 [R16.64], R3 ;  /* 0x0000000310007986 */ /* 0x0001e2000c101524 */
[----:B------:R-:W-:Y:S05]  /*4d30*/  BRA `(.L_x_7059) ;  /* 0x00000d9000007947 */ /* 0x000fea0003800000 */
.L_x_7055:
        /* <DEDUP_REMOVED lines=10> */
.L_x_7063:
[----:B------:R-:W-:-:S04]  /*4de0*/  LOP3.LUT R3, R3, 0xff, RZ, 0xc0, !PT ;  /* 0x000000ff03037812 */ /* 0x000fc800078ec0ff */
[----:B------:R-:W0:Y:S02]  /*4df0*/  I2F.U16 R0, R3 ;  /* 0x0000000300007306 */ /* 0x000e240000101000 */
[----:B0-----:R-:W-:-:S05]  /*4e00*/  F2FP.PACK_AB R0, RZ, R0 ;  /* 0x00000000ff00723e */ /* 0x001fca00000000ff */
[----:B------:R0:W-:Y:S01]  /*4e10*/  STG.E.U16 [R16.64], R0 ;  /* 0x0000000010007986 */ /* 0x0001e2000c101524 */
[----:B------:R-:W-:Y:S05]  /*4e20*/  BRA `(.L_x_7059) ;  /* 0x00000ca000007947 */ /* 0x000fea0003800000 */
.L_x_7062:
        /* <DEDUP_REMOVED lines=11> */
.L_x_7065:
[----:B------:R-:W-:-:S06]  /*4ee0*/  LOP3.LUT R3, R3, 0xff, RZ, 0xc0, !PT ;  /* 0x000000ff03037812 */ /* 0x000fcc00078ec0ff */
[----:B------:R-:W0:Y:S02]  /*4ef0*/  I2F.U16 R3, R3 ;  /* 0x0000000300037306 */ /* 0x000e240000101000 */
[----:B0-----:R-:W-:-:S04]  /*4f00*/  F2FP.PACK_AB R3, RZ, R3 ;  /* 0x00000003ff03723e */ /* 0x001fc800000000ff */
[----:B------:R-:W-:-:S05]  /*4f10*/  PRMT R3, R3, 0x5410, RZ ;  /* 0x0000541003037816 */ /* 0x000fca00000000ff */
[----:B------:R0:W-:Y:S01]  /*4f20*/  STG.E [R16.64], R3 ;  /* 0x0000000310007986 */ /* 0x0001e2000c101924 */
[----:B------:R-:W-:Y:S05]  /*4f30*/  BRA `(.L_x_7059) ;  /* 0x00000b9000007947 */ /* 0x000fea0003800000 */
.L_x_7064:
[----:B------:R-:W-:-:S06]  /*4f40*/  LOP3.LUT R3, R3, 0xff, RZ, 0xc0, !PT ;  /* 0x000000ff03037812 */ /* 0x000fcc00078ec0ff */
[----:B------:R-:W0:Y:S02]  /*4f50*/  I2F.F64.U16 R2, R3 ;  /* 0x0000000300027312 */ /* 0x000e240000101800 */
[----:B0-----:R0:W-:Y:S01]  /*4f60*/  STG.E.64 [R16.64], R2 ;  /* 0x0000000210007986 */ /* 0x0011e2000c101b24 */
[----:B------:R-:W-:Y:S05]  /*4f70*/  BRA `(.L_x_7059) ;  /* 0x00000b5000007947 */ /* 0x000fea0003800000 */
.L_x_7054:
        /* <DEDUP_REMOVED lines=12> */
.L_x_7068:
[----:B------:R-:W-:Y:S01]  /*5040*/  LOP3.LUT R4, R3, 0xff, RZ, 0xc0, !PT ;  /* 0x000000ff03047812 */ /* 0x000fe200078ec0ff */
[----:B------:R-:W-:-:S05]  /*5050*/  CS2R R6, SRZ ;  /* 0x0000000000067805 */ /* 0x000fca000001ff00 */
[----:B------:R-:W0:Y:S02]  /*5060*/  I2F.F64.U16 R4, R4 ;  /* 0x0000000400047312 */ /* 0x000e240000101800 */
[----:B0-----:R0:W-:Y:S01]  /*5070*/  STG.E.128 [R16.64], R4 ;  /* 0x0000000410007986 */ /* 0x0011e2000c101d24 */
[----:B------:R-:W-:Y:S05]  /*5080*/  BRA `(.L_x_7059) ;  /* 0x00000a4000007947 */ /* 0x000fea0003800000 */
.L_x_7067:
        /* <DEDUP_REMOVED lines=22> */
.L_x_7072:
[----:B------:R-:W-:Y:S05]  /*51f0*/  BSYNC B0 ;  /* 0x0000000000007941 */ /* 0x000fea0003800000 */
.L_x_7071:
[----:B------:R-:W-:-:S05]  /*5200*/  LOP3.LUT R3, R0, R3, RZ, 0xfc, !PT ;  /* 0x0000000300037212 */ /* 0x000fca00078efcff */
[----:B------:R0:W-:Y:S01]  /*5210*/  STG.E.U8 [R16.64], R3 ;  /* 0x0000000310007986 */ /* 0x0001e2000c101124 */
[----:B------:R-:W-:Y:S05]  /*5220*/  BRA `(.L_x_7059) ;  /* 0x000008a000007947 */ /* 0x000fea0003800000 */
.L_x_7070:
        /* <DEDUP_REMOVED lines=14> */
.L_x_7074:
[----:B------:R-:W-:Y:S01]  /*5310*/  IMAD.MOV.U32 R0, RZ, RZ, 0x7f ;  /* 0x0000007fff007424 */ /* 0x000fe200078e00ff */
[----:B------:R-:W-:-:S04]  /*5320*/  ISETP.GT.U32.AND P0, PT, R2, 0x7f800000, PT ;  /* 0x7f8000000200780c */ /* 0x000fc80003f04070 */
[----:B------:R-:W-:-:S04]  /*5330*/  SEL R0, R0, 0x7c, P0 ;  /* 0x0000007c00007807 */ /* 0x000fc80000000000 */
.L_x_7075:
[----:B------:R-:W-:Y:S05]  /*5340*/  BSYNC B0 ;  /* 0x0000000000007941 */ /* 0x000fea0003800000 */
.L_x_7073:
[----:B------:R-:W-:-:S04]  /*5350*/  LOP3.LUT R2, R3, 0x80000000, RZ, 0xc0, !PT ;  /* 0x8000000003027812 */ /* 0x000fc800078ec0ff */
[----:B------:R-:W-:-:S04]  /*5360*/  SHF.R.U32.HI R3, RZ, 0x18, R2 ;  /* 0x00000018ff037819 */ /* 0x000fc80000011602 */
[----:B------:R-:W-:-:S05]  /*5370*/  LOP3.LUT R3, R0, R3, RZ, 0xfc, !PT ;  /* 0x0000000300037212 */ /* 0x000fca00078efcff */
[----:B------:R0:W-:Y:S01]  /*5380*/  STG.E.U8 [R16.64], R3 ;  /* 0x0000000310007986 */ /* 0x0001e2000c101124 */
[----:B------:R-:W-:Y:S05]  /*5390*/  BRA `(.L_x_7059) ;  /* 0x0000073000007947 */ /* 0x000fea0003800000 */
.L_x_7069:
[----:B------:R-:W-:-:S04]  /*53a0*/  LOP3.LUT R3, R3, 0xff, RZ, 0xc0, !PT ;  /* 0x000000ff03037812 */ /* 0x000fc800078ec0ff */
[----:B------:R-:W0:Y:S02]  /*53b0*/  I2F.U16 R0, R3 ;  /* 0x0000000300007306 */ /* 0x000e240000101000 */
[----:B0-----:R-:W-:-:S05]  /*53c0*/  F2FP.BF16.PACK_AB R0, RZ, R0 ;  /* 0x00000000ff00723e */ /* 0x001fca00000010ff */
[----:B------:R0:W-:Y:S01]  /*53d0*/  STG.E.U16 [R16.64], R0 ;  /* 0x0000000010007986 */ /* 0x0001e2000c101524 */
[----:B------:R-:W-:Y:S05]  /*53e0*/  BRA `(.L_x_7059) ;  /* 0x000006e000007947 */ /* 0x000fea0003800000 */
.L_x_7066:
        /* <DEDUP_REMOVED lines=11> */
.L_x_7078:
        /* <DEDUP_REMOVED lines=18> */
.L_x_7081:
[----:B------:R-:W-:-:S04]  /*55c0*/  LOP3.LUT R2, R3, 0x80000000, RZ, 0xc0, !PT ;  /* 0x8000000003027812 */ /* 0x000fc800078ec0ff */
[----:B------:R-:W-:-:S04]  /*55d0*/  SHF.R.U32.HI R3, RZ, 0x18, R2 ;  /* 0x00000018ff037819 */ /* 0x000fc80000011602 */
[----:B------:R-:W-:-:S04]  /*55e0*/  LOP3.LUT R0, R0, R3, RZ, 0xfc, !PT ;  /* 0x0000000300007212 */ /* 0x000fc800078efcff */
[----:B------:R-:W-:Y:S02]  /*55f0*/  PRMT R8, R0, 0x7610, R8 ;  /* 0x0000761000087816 */ /* 0x000fe40000000008 */
.L_x_7080:
[----:B------:R-:W-:Y:S05]  /*5600*/  BSYNC B0 ;  /* 0x0000000000007941 */ /* 0x000fea0003800000 */
.L_x_7079:
[----:B------:R0:W-:Y:S01]  /*5610*/  STG.E.U8 [R16.64], R8 ;  /* 0x0000000810007986 */ /* 0x0001e2000c101124 */
[----:B------:R-:W-:Y:S05]  /*5620*/  BRA `(.L_x_7059) ;  /* 0x000004a000007947 */ /* 0x000fea0003800000 */
.L_x_7077:
        /* <DEDUP_REMOVED lines=18> */
.L_x_7084:
[----:B------:R-:W-:-:S04]  /*5750*/  LOP3.LUT R2, R3, 0x80000000, RZ, 0xc0, !PT ;  /* 0x8000000003027812 */ /* 0x000fc800078ec0ff */
[----:B------:R-:W-:-:S04]  /*5760*/  SHF.R.U32.HI R3, RZ, 0x18, R2 ;  /* 0x00000018ff037819 */ /* 0x000fc80000011602 */
[----:B------:R-:W-:-:S04]  /*5770*/  LOP3.LUT R0, R0, R3, RZ, 0xfc, !PT ;  /* 0x0000000300007212 */ /* 0x000fc800078efcff */
[----:B------:R-:W-:Y:S02]  /*5780*/  PRMT R8, R0, 0x7610, R8 ;  /* 0x0000761000087816 */ /* 0x000fe40000000008 */
.L_x_7083:
[----:B------:R-:W-:Y:S05]  /*5790*/  BSYNC B0 ;  /* 0x0000000000007941 */ /* 0x000fea0003800000 */
.L_x_7082:
[----:B------:R0:W-:Y:S01]  /*57a0*/  STG.E.U8 [R16.64], R8 ;  /* 0x0000000810007986 */ /* 0x0001e2000c101124 */
[----:B------:R-:W-:Y:S05]  /*57b0*/  BRA `(.L_x_7059) ;  /* 0x0000031000007947 */ /* 0x000fea0003800000 */
.L_x_7076:
        /* <DEDUP_REMOVED lines=23> */
.L_x_7058:
        /* <DEDUP_REMOVED lines=20> */
.L_x_7086:
[----:B------:R-:W-:Y:S01]  /*5a70*/  LOP3.LUT R2, R3, 0xff, RZ, 0xc0, !PT ;  /* 0x000000ff03027812 */ /* 0x000fe200078ec0ff */
[----:B------:R-:W-:-:S05]  /*5a80*/  IMAD.MOV.U32 R3, RZ, RZ, RZ ;  /* 0x000000ffff037224 */ /* 0x000fca00078e00ff */
[----:B------:R0:W-:Y:S01]  /*5a90*/  STG.E.64 [R16.64], R2 ;  /* 0x0000000210007986 */ /* 0x0001e2000c101b24 */
[----:B------:R-:W-:Y:S05]  /*5aa0*/  BRA `(.L_x_7059) ;  /* 0x0000002000007947 */ /* 0x000fea0003800000 */
.L_x_7085:
[----:B------:R-:W-:-:S05]  /*5ab0*/  LOP3.LUT R3, R3, 0xff, RZ, 0xc0, !PT ;  /* 0x000000ff03037812 */ /* 0x000fca00078ec0ff */
[----:B------:R0:W-:Y:S02]  /*5ac0*/  STG.E [R16.64], R3 ;  /* 0x0000000310007986 */ /* 0x0001e4000c101924 */
.L_x_7059:
        /* <DEDUP_REMOVED lines=231> */
.L_x_7087:
        /* <DEDUP_REMOVED lines=18> */
.L_x_7091:
[----:B------:R0:W5:Y:S01]  /*6a60*/  LDG.E.U8 R0, [R4.64] ;  /* 0x0000002404007981 */ /* 0x000162000c1e1100 */
[----:B------:R-:W-:Y:S05]  /*6a70*/  BRA `(.L_x_7093) ;  /* 0x00000dc000007947 */ /* 0x000fea0003800000 */
.L_x_7090:
        /* <DEDUP_REMOVED lines=8> */
.L_x_7095:
[----:B------:R0:W5:Y:S01]  /*6b00*/  LDG.E.U8 R0, [R4.64] ;  /* 0x0000002404007981 */ /* 0x000162000c1e1100 */
[----:B------:R-:W-:Y:S05]  /*6b10*/  BRA `(.L_x_7093) ;  /* 0x00000d2000007947 */ /* 0x000fea0003800000 */
.L_x_7094:
[----:B------:R0:W5:Y:S01]  /*6b20*/  LDG.E.U16 R0, [R4.64] ;  /* 0x0000002404007981 */ /* 0x000162000c1e1500 */
[----:B------:R-:W-:Y:S05]  /*6b30*/  BRA `(.L_x_7093) ;  /* 0x00000d0000007947 */ /* 0x000fea0003800000 */
.L_x_7089:
        /* <DEDUP_REMOVED lines=10> */
.L_x_7097:
[----:B------:R-:W2:Y:S02]  /*6be0*/  LDG.E.U16 R2, [R4.64] ;  /* 0x0000002404027981 */ /* 0x000ea4000c1e1500 */
[----:B--2---:R-:W-:-:S06]  /*6bf0*/  HADD2.F32 R2, -RZ, R2.H0_H0 ;  /* 0x20000002ff027230 */ /* 0x004fcc0000004100 */
[----:B------:R-:W0:Y:S02]  /*6c00*/  F2I.S64.TRUNC R2, R2 ;  /* 0x0000000200027311 */ /* 0x000e24000020d900 */
[----:B0-----:R-:W-:Y:S01]  /*6c10*/  PRMT R0, R2, 0x7610, R0 ;  /* 0x0000761002007816 */ /* 0x001fe20000000000 */
[----:B------:R-:W-:Y:S05]  /*6c20*/  BRA `(.L_x_7093) ;  /* 0x00000c1000007947 */ /* 0x000fea0003800000 */
.L_x_7096:
        /* <DEDUP_REMOVED lines=10> */
.L_x_7099:
[----:B------:R-:W2:Y:S02]  /*6cd0*/  LDG.E.U16 R4, [R4.64] ;  /* 0x0000002404047981 */ /* 0x000ea4000c1e1500 */
[----:B--2---:R-:W-:-:S06]  /*6ce0*/  HADD2.F32 R2, -RZ, R4.H0_H0 ;  /* 0x20000004ff027230 */ /* 0x004fcc0000004100 */
[----:B------:R-:W0:Y:S02]  /*6cf0*/  F2I.S64.TRUNC R2, R2 ;  /* 0x0000000200027311 */ /* 0x000e24000020d900 */
[----:B0-----:R-:W-:Y:S01]  /*6d00*/  PRMT R0, R2, 0x7610, R0 ;  /* 0x0000761002007816 */ /* 0x001fe20000000000 */
[----:B------:R-:W-:Y:S05]  /*6d10*/  BRA `(.L_x_7093) ;  /* 0x00000b2000007947 */ /* 0x000fea0003800000 */
.L_x_7098:
[----:B------:R-:W2:Y:S02]  /*6d20*/  LDG.E.64 R2, [R4.64] ;  /* 0x0000002404027981 */ /* 0x000ea4000c1e1b00 */
[----:B--2---:R-:W0:Y:S02]  /*6d30*/  F2I.S64.F64.TRUNC R2, R2 ;  /* 0x0000000200027311 */ /* 0x004e24000030d900 */
[----:B0-----:R-:W-:Y:S01]  /*6d40*/  PRMT R0, R2, 0x7610, R0 ;  /* 0x0000761002007816 */ /* 0x001fe20000000000 */
[----:B------:R-:W-:Y:S05]  /*6d50*/  BRA `(.L_x_7093) ;  /* 0x00000ae000007947 */ /* 0x000fea0003800000 */
.L_x_7088:
        /* <DEDUP_REMOVED lines=12> */
.L_x_7102:
[----:B------:R-:W2:Y:S02]  /*6e20*/  LDG.E.64 R4, [R4.64] ;  /* 0x0000002404047981 */ /* 0x000ea4000c1e1b00 */
[----:B--2---:R-:W0:Y:S02]  /*6e30*/  F2I.S64.F64.TRUNC R2, R4 ;  /* 0x0000000400027311 */ /* 0x004e24000030d900 */
[----:B0-----:R-:W-:Y:S01]  /*6e40*/  PRMT R0, R2, 0x7610, R0 ;  /* 0x0000761002007816 */ /* 0x001fe20000000000 */
[----:B------:R-:W-:Y:S05]  /*6e50*/  BRA `(.L_x_7093) ;  /* 0x000009e000007947 */ /* 0x000fea0003800000 */
.L_x_7101:
        /* <DEDUP_REMOVED lines=28> */
.L_x_7104:
        /* <DEDUP_REMOVED lines=15> */
.L_x_7103:
[----:B------:R-:W2:Y:S02]  /*7110*/  LDG.E.U16 R2, [R4.64] ;  /* 0x0000002404027981 */ /* 0x000ea4000c1e1500 */
[----:B--2---:R-:W-:-:S06]  /*7120*/  PRMT R2, RZ, 0x5410, R2 ;  /* 0x00005410ff027816 */ /* 0x004fcc0000000002 */
[----:B------:R-:W0:Y:S02]  /*7130*/  F2I.S64.TRUNC R2, R2 ;  /* 0x0000000200027311 */ /* 0x000e24000020d900 */
[----:B0-----:R-:W-:Y:S01]  /*7140*/  PRMT R0, R2, 0x7610, R0 ;  /* 0x0000761002007816 */ /* 0x001fe20000000000 */
[----:B------:R-:W-:Y:S05]  /*7150*/  BRA `(.L_x_7093) ;  /* 0x000006e000007947 */ /* 0x000fea0003800000 */
.L_x_7100:
        /* <DEDUP_REMOVED lines=10> */
.L_x_7107:
        /* <DEDUP_REMOVED lines=21> */
.L_x_7111:
[----:B------:R-:W-:Y:S05]  /*7350*/  BSYNC B1 ;  /* 0x0000000000017941 */ /* 0x000fea0003800000 */
.L_x_7110:
[----:B------:R-:W-:Y:S01]  /*7360*/  IMAD.SHL.U32 R2, R2, 0x100000, RZ ;  /* 0x0010000002027824 */ /* 0x000fe200078e00ff */
[----:B------:R-:W-:-:S04]  /*7370*/  LEA R3, R0, 0x3b800000, 0x17 ;  /* 0x3b80000000037811 */ /* 0x000fc800078eb8ff */
[----:B------:R-:W-:Y:S02]  /*7380*/  LOP3.LUT R2, R3, R2, R4, 0xfe, !PT ;  /* 0x0000000203027212 */ /* 0x000fe400078efe04 */
.L_x_7109:
[----:B------:R-:W-:Y:S05]  /*7390*/  BSYNC B0 ;  /* 0x0000000000007941 */ /* 0x000fea0003800000 */
.L_x_7108:
[----:B------:R-:W0:Y:S02]  /*73a0*/  F2I.S64.TRUNC R2, R2 ;  /* 0x0000000200027311 */ /* 0x000e24000020d900 */
[----:B0-----:R-:W-:Y:S01]  /*73b0*/  PRMT R0, R2, 0x7610, R0 ;  /* 0x0000761002007816 */ /* 0x001fe20000000000 */
[----:B------:R-:W-:Y:S05]  /*73c0*/  BRA `(.L_x_7093) ;  /* 0x0000047000007947 */ /* 0x000fea0003800000 */
.L_x_7106:
        /* <DEDUP_REMOVED lines=21> */
.L_x_7115:
[----:B------:R-:W-:Y:S05]  /*7520*/  BSYNC B1 ;  /* 0x0000000000017941 */ /* 0x000fea0003800000 */
.L_x_7114:
[----:B------:R-:W-:Y:S01]  /*7530*/  IMAD.SHL.U32 R2, R2, 0x200000, RZ ;  /* 0x0020000002027824 */ /* 0x000fe200078e00ff */
[----:B------:R-:W-:-:S04]  /*7540*/  LEA R3, R0, 0x37800000, 0x17 ;  /* 0x3780000000037811 */ /* 0x000fc800078eb8ff */
[----:B------:R-:W-:Y:S02]  /*7550*/  LOP3.LUT R2, R3, R2, R4, 0xfe, !PT ;  /* 0x0000000203027212 */ /* 0x000fe400078efe04 */
.L_x_7113:
[----:B------:R-:W-:Y:S05]  /*7560*/  BSYNC B0 ;  /* 0x0000000000007941 */ /* 0x000fea0003800000 */
.L_x_7112:
[----:B------:R-:W0:Y:S02]  /*7570*/  F2I.S64.TRUNC R2, R2 ;  /* 0x0000000200027311 */ /* 0x000e24000020d900 */
[----:B0-----:R-:W-:Y:S01]  /*7580*/  PRMT R0, R2, 0x7610, R0 ;  /* 0x0000761002007816 */ /* 0x001fe20000000000 */
[----:B------:R-:W-:Y:S05]  /*7590*/  BRA `(.L_x_7093) ;  /* 0x000002a000007947 */ /* 0x000fea0003800000 */
.L_x_7105:
        /* <DEDUP_REMOVED lines=14> */
.L_x_7119:
[----:B------:R-:W-:Y:S05]  /*7680*/  BSYNC B0 ;  /* 0x0000000000007941 */ /* 0x000fea0003800000 */
.L_x_7118:
[----:B------:R-:W0:Y:S02]  /*7690*/  F2I.S64.TRUNC R2, R2 ;  /* 0x0000000200027311 */ /* 0x000e24000020d900 */
[----:B0-----:R-:W-:Y:S01]  /*76a0*/  PRMT R0, R2, 0x7610, R0 ;  /* 0x0000761002007816 */ /* 0x001fe20000000000 */
[----:B------:R-:W-:Y:S05]  /*76b0*/  BRA `(.L_x_7093) ;  /* 0x0000018000007947 */ /* 0x000fea0003800000 */
.L_x_7092:
        /* <DEDUP_REMOVED lines=21> */
.L_x_7117:
[----:B------:R0:W5:Y:S01]  /*7810*/  LDG.E.U8 R0, [R4.64] ;  /* 0x0000002404007981 */ /* 0x000162000c1e1100 */
[----:B------:R-:W-:Y:S05]  /*7820*/  BRA `(.L_x_7093) ;  /* 0x0000001000007947 */ /* 0x000fea0003800000 */
.L_x_7116:
[----:B------:R0:W5:Y:S02]  /*7830*/  LDG.E.U8 R0, [R4.64] ;  /* 0x0000002404007981 */ /* 0x000164000c1e1100 */
.L_x_7093:
        /* <DEDUP_REMOVED lines=16> */
.L_x_7123:
[----:B------:R0:W-:Y:S01]  /*7940*/  STG.E.U8 [R16.64], R3 ;  /* 0x0000000310007986 */ /* 0x0001e2000c101124 */
[----:B------:R-:W-:Y:S05]  /*7950*/  BRA `(.L_x_7125) ;  /* 0x00000e9000007947 */ /* 0x000fea0003800000 */
.L_x_7122:
        /* <DEDUP_REMOVED lines=10> */
.L_x_7127:
[----:B------:R-:W-:-:S05]  /*7a00*/  LOP3.LUT R3, R3, 0xff, RZ, 0xc0, !PT ;  /* 0x000000ff03037812 */ /* 0x000fca00078ec0ff */
[----:B------:R0:W-:Y:S01]  /*7a10*/  STG.E [R16.64], R3 ;  /* 0x0000000310007986 */ /* 0x0001e2000c101924 */
[----:B------:R-:W-:Y:S05]  /*7a20*/  BRA `(.L_x_7125) ;  /* 0x00000dc000007947 */ /* 0x000fea0003800000 */
.L_x_7126:
[----:B------:R-:W-:-:S05]  /*7a30*/  LOP3.LUT R3, R3, 0xff, RZ, 0xc0, !PT ;  /* 0x000000ff03037812 */ /* 0x000fca00078ec0ff */
[----:B------:R0:W-:Y:S01]  /*7a40*/  STG.E.U16 [R16.64], R3 ;  /* 0x0000000310007986 */ /* 0x0001e2000c101524 */
[----:B------:R-:W-:Y:S05]  /*7a50*/  BRA `(.L_x_7125) ;  /* 0x00000d9000007947 */ /* 0x000fea0003800000 */
.L_x_7121:
        /* <DEDUP_REMOVED lines=10> */
.L_x_7129:
[----:B------:R-:W-:-:S04]  /*7b00*/  LOP3.LUT R3, R3, 0xff, RZ, 0xc0, !PT ;  /* 0x000000ff03037812 */ /* 0x000fc800078ec0ff */
[----:B------:R-:W0:Y:S02]  /*7b10*/  I2F.U16 R0, R3 ;  /* 0x0000000300007306 */ /* 0x000e240000101000 */
[----:B0-----:R-:W-:-:S05]  /*7b20*/  F2FP.PACK_AB R0, RZ, R0 ;  /* 0x00000000ff00723e */ /* 0x001fca00000000ff */
[----:B------:R0:W-:Y:S01]  /*7b30*/  STG.E.U16 [R16.64], R0 ;  /* 0x0000000010007986 */ /* 0x0001e2000c101524 */
[----:B------:R-:W-:Y:S05]  /*7b40*/  BRA `(.L_x_7125) ;  /* 0x00000ca000007947 */ /* 0x000fea0003800000 */
.L_x_7128:
        /* <DEDUP_REMOVED lines=11> */
.L_x_7131:
[----:B------:R-:W-:-:S06]  /*7c00*/  LOP3.LUT R3, R3, 0xff, RZ, 0xc0, !PT ;  /* 0x000000ff03037812 */ /* 0x000fcc00078ec0ff */
[----:B------:R-:W0:Y:S02]  /*7c10*/  I2F.U16 R3, R3 ;  /* 0x0000000300037306 */ /* 0x000e240000101000 */
[----:B0-----:R-:W-:-:S04]  /*7c20*/  F2FP.PACK_AB R3, RZ, R3 ;  /* 0x00000003ff03723e */ /* 0x001fc800000000ff */
[----:B------:R-:W-:-:S05]  /*7c30*/  PRMT R3, R3, 0x5410, RZ ;  /* 0x0000541003037816 */ /* 0x000fca00000000ff */
[----:B------:R0:W-:Y:S01]  /*7c40*/  STG.E [R16.64], R3 ;  /* 0x0000000310007986 */ /* 0x0001e2000c101924 */
[----:B------:R-:W-:Y:S05]  /*7c50*/  BRA `(.L_x_7125) ;  /* 0x00000b9000007947 */ /* 0x000fea0003800000 */
.L_x_7130:
[----:B------:R-:W-:-:S06]  /*7c60*/  LOP3.LUT R3, R3, 0xff, RZ, 0xc0, !PT ;  /* 0x000000ff03037812 */ /* 0x000fcc00078ec0ff */
[----:B------:R-:W0:Y:S02]  /*7c70*/  I2F.F64.U16 R2, R3 ;  /* 0x0000000300027312 */ /* 0x000e240000101800 */
[----:B0-----:R0:W-:Y:S01]  /*7c80*/  STG.E.64 [R16.64], R2 ;  /* 0x0000000210007986 */ /* 0x0011e2000c101b24 */
[----:B------:R-:W-:Y:S05]  /*7c90*/  BRA `(.L_x_7125) ;  /* 0x00000b5000007947 */ /* 0x000fea0003800000 */
.L_x_7120:
        /* <DEDUP_REMOVED lines=12> */
.L_x_7134:
[----:B------:R-:W-:Y:S01]  /*7d60*/  LOP3.LUT R4, R3, 0xff, RZ, 0xc0, !PT ;  /* 0x000000ff03047812 */ /* 0x000fe200078ec0ff */
[----:B------:R-:W-:-:S05]  /*7d70*/  CS2R R6, SRZ ;  /* 0x0000000000067805 */ /* 0x000fca000001ff00 */
[----:B------:R-:W0:Y:S02]  /*7d80*/  I2F.F64.U16 R4, R4 ;  /* 0x0000000400047312 */ /* 0x000e240000101800 */
[----:B0-----:R0:W-:Y:S01]  /*7d90*/  STG.E.128 [R16.64], R4 ;  /* 0x0000000410007986 */ /* 0x0011e2000c101d24 */
[----:B------:R-:W-:Y:S05]  /*7da0*/  BRA `(.L_x_7125) ;  /* 0x00000a4000007947 */ /* 0x000fea0003800000 */
.L_x_7133:
        /* <DEDUP_REMOVED lines=22> */
.L_x_7138:
[----:B------:R-:W-:Y:S05]  /*7f10*/  BSYNC B0 ;  /* 0x0000000000007941 */ /* 0x000fea0003800000 */
.L_x_7137:
[----:B------:R-:W-:-:S05]  /*7f20*/  LOP3.LUT R3, R0, R3, RZ, 0xfc, !PT ;  /* 0x0000000300037212 */ /* 0x000fca00078efcff */
[----:B------:R0:W-:Y:S01]  /*7f30*/  STG.E.U8 [R16.64], R3 ;  /* 0x0000000310007986 */ /* 0x0001e2000c101124 */
[----:B------:R-:W-:Y:S05]  /*7f40*/  BRA `(.L_x_7125) ;  /* 0x000008a000007947 */ /* 0x000fea0003800000 */
.L_x_7136:
        /* <DEDUP_REMOVED lines=14> */
.L_x_7140:
[----:B------:R-:W-:Y:S01]  /*8030*/  IMAD.MOV.U32 R0, RZ, RZ, 0x7f ;  /* 0x0000007fff007424 */ /* 0x000fe200078e00ff */
[----:B------:R-:W-:-:S04]  /*8040*/  ISETP.GT.U32.AND P0, PT, R2, 0x7f800000, PT ;  /* 0x7f8000000200780c */ /* 0x000fc80003f04070 */
[----:B------:R-:W-:-:S04]  /*8050*/  SEL R0, R0, 0x7c, P0 ;  /* 0x0000007c00007807 */ /* 0x000fc80000000000 */
.L_x_7141:
[----:B------:R-:W-:Y:S05]  /*8060*/  BSYNC B0 ;  /* 0x0000000000007941 */ /* 0x000fea0003800000 */
.L_x_7139:
[----:B------:R-:W-:-:S04]  /*8070*/  LOP3.LUT R2, R3, 0x80000000, RZ, 0xc0, !PT ;  /* 0x8000000003027812 */ /* 0x000fc800078ec0ff */
[----:B------:R-:W-:-:S04]  /*8080*/  SHF.R.U32.HI R3, RZ, 0x18, R2 ;  /* 0x00000018ff037819 */ /* 0x000fc80000011602 */
[----:B------:R-:W-:-:S05]  /*8090*/  LOP3.LUT R3, R0, R3, RZ, 0xfc, !PT ;  /* 0x0000000300037212 */ /* 0x000fca00078efcff */
[----:B------:R0:W-:Y:S01]  /*80a0*/  STG.E.U8 [R16.64], R3 ;  /* 0x0000000310007986 */ /* 0x0001e2000c101124 */
[----:B------:R-:W-:Y:S05]  /*80b0*/  BRA `(.L_x_7125) ;  /* 0x0000073000007947 */ /* 0x000fea0003800000 */
.L_x_7135:
[----:B------:R-:W-:-:S04]  /*80c0*/  LOP3.LUT R3, R3, 0xff, RZ, 0xc0, !PT ;  /* 0x000000ff03037812 */ /* 0x000fc800078ec0ff */
[----:B------:R-:W0:Y:S02]  /*80d0*/  I2F.U16 R0, R3 ;  /* 0x0000000300007306 */ /* 0x000e240000101000 */
[----:B0-----:R-:W-:-:S05]  /*80e0*/  F2FP.BF16.PACK_AB R0, RZ, R0 ;  /* 0x00000000ff00723e */ /* 0x001fca00000010ff */
[----:B------:R0:W-:Y:S01]  /*80f0*/  STG.E.U16 [R16.64], R0 ;  /* 0x0000000010007986 */ /* 0x0001e2000c101524 */
[----:B------:R-:W-:Y:S05]  /*8100*/  BRA `(.L_x_7125) ;  /* 0x000006e000007947 */ /* 0x000fea0003800000 */
.L_x_7132:
        /* <DEDUP_REMOVED lines=11> */
.L_x_7144:
        /* <DEDUP_REMOVED lines=18> */
.L_x_7147:
[----:B------:R-:W-:-:S04]  /*82e0*/  LOP3.LUT R2, R3, 0x80000000, RZ, 0xc0, !PT ;  /* 0x8000000003027812 */ /* 0x000fc800078ec0ff */
[----:B------:R-:W-:-:S04]  /*82f0*/  SHF.R.U32.HI R3, RZ, 0x18, R2 ;  /* 0x00000018ff037819 */ /* 0x000fc80000011602 */
[----:B------:R-:W-:-:S04]  /*8300*/  LOP3.LUT R0, R0, R3, RZ, 0xfc, !PT ;  /* 0x0000000300007212 */ /* 0x000fc800078efcff */
[----:B------:R-:W-:Y:S02]  /*8310*/  PRMT R8, R0, 0x7610, R8 ;  /* 0x0000761000087816 */ /* 0x000fe40000000008 */
.L_x_7146:
[----:B------:R-:W-:Y:S05]  /*8320*/  BSYNC B0 ;  /* 0x0000000000007941 */ /* 0x000fea0003800000 */
.L_x_7145:
[----:B------:R0:W-:Y:S01]  /*8330*/  STG.E.U8 [R16.64], R8 ;  /* 0x0000000810007986 */ /* 0x0001e2000c101124 */
[----:B------:R-:W-:Y:S05]  /*8340*/  BRA `(.L_x_7125) ;  /* 0x000004a000007947 */ /* 0x000fea0003800000 */
.L_x_7143:
        /* <DEDUP_REMOVED lines=18> */
.L_x_7150:
[----:B------:R-:W-:-:S04]  /*8470*/  LOP3.LUT R2, R3, 0x80000000, RZ, 0xc0, !PT ;  /* 0x8000000003027812 */ /* 0x000fc800078ec0ff */
[----:B------:R-:W-:-:S04]  /*8480*/  SHF.R.U32.HI R3, RZ, 0x18, R2 ;  /* 0x00000018ff037819 */ /* 0x000fc80000011602 */
[----:B------:R-:W-:-:S04]  /*8490*/  LOP3.LUT R0, R0, R3, RZ, 0xfc, !PT ;  /* 0x0000000300007212 */ /* 0x000fc800078efcff */
[----:B------:R-:W-:Y:S02]  /*84a0*/  PRMT R8, R0, 0x7610, R8 ;  /* 0x0000761000087816 */ /* 0x000fe40000000008 */
.L_x_7149:
[----:B------:R-:W-:Y:S05]  /*84b0*/  BSYNC B0 ;  /* 0x0000000000007941 */ /* 0x000fea0003800000 */
.L_x_7148:
[----:B------:R0:W-:Y:S01]  /*84c0*/  STG.E.U8 [R16.64], R8 ;  /* 0x0000000810007986 */ /* 0x0001e2000c101124 */
[----:B------:R-:W-:Y:S05]  /*84d0*/  BRA `(.L_x_7125) ;  /* 0x0000031000007947 */ /* 0x000fea0003800000 */
.L_x_7142:
        /* <DEDUP_REMOVED lines=23> */
.L_x_7124:
        /* <DEDUP_REMOVED lines=20> */
.L_x_7152:
[----:B------:R-:W-:Y:S01]  /*8790*/  LOP3.LUT R2, R3, 0xff, RZ, 0xc0, !PT ;  /* 0x000000ff03027812 */ /* 0x000fe200078ec0ff */
[----:B------:R-:W-:-:S05]  /*87a0*/  IMAD.MOV.U32 R3, RZ, RZ, RZ ;  /* 0x000000ffff037224 */ /* 0x000fca00078e00ff */
[----:B------:R0:W-:Y:S01]  /*87b0*/  STG.E.64 [R16.64], R2 ;  /* 0x0000000210007986 */ /* 0x0001e2000c101b24 */
[----:B------:R-:W-:Y:S05]  /*87c0*/  BRA `(.L_x_7125) ;  /* 0x0000002000007947 */ /* 0x000fea0003800000 */
.L_x_7151:
[----:B------:R-:W-:-:S05]  /*87d0*/  LOP3.LUT R3, R3, 0xff, RZ, 0xc0, !PT ;  /* 0x000000ff03037812 */ /* 0x000fca00078ec0ff */
[----:B------:R0:W-:Y:S02]  /*87e0*/  STG.E [R16.64], R3 ;  /* 0x0000000310007986 */ /* 0x0001e4000c101924 */
.L_x_7125:
[----:B------:R-:W-:Y:S02]  /*87f0*/  IADD3 R19, R19, 0x80, RZ ;  /* 0x0000008013137810 */ /* 0x000fe40007ffe0ff */
.L_x_7020:
[----:B------:R-:W-:Y:S05]  /*8800*/  BSYNC B6 ;  /* 0x0000000000067941 */ /* 0x000fea0003800000 */
.L_x_7019:
        /* <DEDUP_REMOVED lines=230> */
.L_x_7153:
        /* <DEDUP_REMOVED lines=18> */
.L_x_7157:
[----:B------:R0:W5:Y:S01]  /*9790*/  LDG.E.U8 R0, [R4.64] ;  /* 0x0000002404007981 */ /* 0x000162000c1e1100 */
[----:B------:R-:W-:Y:S05]  /*97a0*/  BRA `(.L_x_7159) ;  /* 0x00000dc000007947 */ /* 0x000fea0003800000 */
.L_x_7156:
        /* <DEDUP_REMOVED lines=8> */
.L_x_7161:
[----:B------:R0:W5:Y:S01]  /*9830*/  LDG.E.U8 R0, [R4.64] ;  /* 0x0000002404007981 */ /* 0x000162000c1e1100 */
[----:B------:R-:W-:Y:S05]  /*9840*/  BRA `(.L_x_7159) ;  /* 0x00000d2000007947 */ /* 0x000fea0003800000 */
.L_x_7160:
[----:B------:R0:W5:Y:S01]  /*9850*/  LDG.E.U16 R0, [R4.64] ;  /* 0x0000002404007981 */ /* 0x000162000c1e1500 */
[----:B------:R-:W-:Y:S05]  /*9860*/  BRA `(.L_x_7159) ;  /* 0x00000d0000007947 */ /* 0x000fea0003800000 */
.L_x_7155:
        /* <DEDUP_REMOVED lines=10> */
.L_x_7163:
[----:B------:R-:W2:Y:S02]  /*9910*/  LDG.E.U16 R2, [R4.64] ;  /* 0x0000002404027981 */ /* 0x000ea4000c1e1500 */
[----:B--2---:R-:W-:-:S06]  /*9920*/  HADD2.F32 R2, -RZ, R2.H0_H0 ;  /* 0x20000002ff027230 */ /* 0x004fcc0000004100 */
[----:B------:R-:W0:Y:S02]  /*9930*/  F2I.S64.TRUNC R2, R2 ;  /* 0x0000000200027311 */ /* 0x000e24000020d900 */
[----:B0-----:R-:W-:Y:S01]  /*9940*/  PRMT R0, R2, 0x7610, R0 ;  /* 0x0000761002007816 */ /* 0x001fe20000000000 */
[----:B------:R-:W-:Y:S05]  /*9950*/  BRA `(.L_x_7159) ;  /* 0x00000c1000007947 */ /* 0x000fea0003800000 */
.L_x_7162:
        /* <DEDUP_REMOVED lines=10> */
.L_x_7165:
[----:B------:R-:W2:Y:S02]  /*9a00*/  LDG.E.U16 R4, [R4.64] ;  /* 0x0000002404047981 */ /* 0x000ea4000c1e1500 */
[----:B--2---:R-:W-:-:S06]  /*9a10*/  HADD2.F32 R2, -RZ, R4.H0_H0 ;  /* 0x20000004ff027230 */ /* 0x004fcc0000004100 */
[----:B------:R-:W0:Y:S02]  /*9a20*/  F2I.S64.TRUNC R2, R2 ;  /* 0x0000000200027311 */ /* 0x000e24000020d900 */
[----:B0-----:R-:W-:Y:S01]  /*9a30*/  PRMT R0, R2, 0x7610, R0 ;  /* 0x0000761002007816 */ /* 0x001fe20000000000 */
[----:B------:R-:W-:Y:S05]  /*9a40*/  BRA `(.L_x_7159) ;  /* 0x00000b2000007947 */ /* 0x000fea0003800000 */
.L_x_7164:
[----:B------:R-:W2:Y:S02]  /*9a50*/  LDG.E.64 R2, [R4.64] ;  /* 0x0000002404027981 */ /* 0x000ea4000c1e1b00 */
[----:B--2---:R-:W0:Y:S02]  /*9a60*/  F2I.S64.F64.TRUNC R2, R2 ;  /* 0x0000000200027311 */ /* 0x004e24000030d900 */
[----:B0-----:R-:W-:Y:S01]  /*9a70*/  PRMT R0, R2, 0x7610, R0 ;  /* 0x0000761002007816 */ /* 0x001fe20000000000 */
[----:B------:R-:W-:Y:S05]  /*9a80*/  BRA `(.L_x_7159) ;  /* 0x00000ae000007947 */ /* 0x000fea0003800000 */
.L_x_7154:
        /* <DEDUP_REMOVED lines=12> */
.L_x_7168:
[----:B------:R-:W2:Y:S02]  /*9b50*/  LDG.E.64 R4, [R4.64] ;  /* 0x0000002404047981 */ /* 0x000ea4000c1e1b00 */
[----:B--2---:R-:W0:Y:S02]  /*9b60*/  F2I.S64.F64.TRUNC R2, R4 ;  /* 0x0000000400027311 */ /* 0x004e24000030d900 */
[----:B0-----:R-:W-:Y:S01]  /*9b70*/  PRMT R0, R2, 0x7610, R0 ;  /* 0x0000761002007816 */ /* 0x001fe20000000000 */
[----:B------:R-:W-:Y:S05]  /*9b80*/  BRA `(.L_x_7159) ;  /* 0x000009e000007947 */ /* 0x000fea0003800000 */
.L_x_7167:
        /* <DEDUP_REMOVED lines=28> */
.L_x_7170:
        /* <DEDUP_REMOVED lines=15> */
.L_x_7169:
[----:B------:R-:W2:Y:S02]  /*9e40*/  LDG.E.U16 R2, [R4.64] ;  /* 0x0000002404027981 */ /* 0x000ea4000c1e1500 */
[----:B--2---:R-:W-:-:S06]  /*9e50*/  PRMT R2, RZ, 0x5410, R2 ;  /* 0x00005410ff027816 */ /* 0x004fcc0000000002 */
[----:B------:R-:W0:Y:S02]  /*9e60*/  F2I.S64.TRUNC R2, R2 ;  /* 0x0000000200027311 */ /* 0x000e24000020d900 */
[----:B0-----:R-:W-:Y:S01]  /*9e70*/  PRMT R0, R2, 0x7610, R0 ;  /* 0x0000761002007816 */ /* 0x001fe20000000000 */
[----:B------:R-:W-:Y:S05]  /*9e80*/  BRA `(.L_x_7159) ;  /* 0x000006e000007947 */ /* 0x000fea0003800000 */
.L_x_7166:
        /* <DEDUP_REMOVED lines=10> */
.L_x_7173:
        /* <DEDUP_REMOVED lines=21> */
.L_x_7177:
[----:B------:R-:W-:Y:S05]  /*a080*/  BSYNC B1 ;  /* 0x0000000000017941 */ /* 0x000fea0003800000 */
.L_x_7176:
[----:B------:R-:W-:Y:S01]  /*a090*/  IMAD.SHL.U32 R2, R2, 0x100000, RZ ;  /* 0x0010000002027824 */ /* 0x000fe200078e00ff */
[----:B------:R-:W-:-:S04]  /*a0a0*/  LEA R3, R0, 0x3b800000, 0x17 ;  /* 0x3b80000000037811 */ /* 0x000fc800078eb8ff */
[----:B------:R-:W-:Y:S02]  /*a0b0*/  LOP3.LUT R2, R3, R2, R4, 0xfe, !PT ;  /* 0x0000000203027212 */ /* 0x000fe400078efe04 */
.L_x_7175:
[----:B------:R-:W-:Y:S05]  /*a0c0*/  BSYNC B0 ;  /* 0x0000000000007941 */ /* 0x000fea0003800000 */
.L_x_7174:
[----:B------:R-:W0:Y:S02]  /*a0d0*/  F2I.S64.TRUNC R2, R2 ;  /* 0x0000000200027311 */ /* 0x000e24000020d900 */
[----:B0-----:R-:W-:Y:S01]  /*a0e0*/  PRMT R0, R2, 0x7610, R0 ;  /* 0x0000761002007816 */ /* 0x001fe20000000000 */
[----:B------:R-:W-:Y:S05]  /*a0f0*/  BRA `(.L_x_7159) ;  /* 0x0000047000007947 */ /* 0x000fea0003800000 */
.L_x_7172:
        /* <DEDUP_REMOVED lines=21> */
.L_x_7181:
[----:B------:R-:W-:Y:S05]  /*a250*/  BSYNC B1 ;  /* 0x0000000000017941 */ /* 0x000fea0003800000 */
.L_x_7180:
[----:B------:R-:W-:Y:S01]  /*a260*/  IMAD.SHL.U32 R2, R2, 0x200000, RZ ;  /* 0x0020000002027824 */ /* 0x000fe200078e00ff */
[----:B------:R-:W-:-:S04]  /*a270*/  LEA R3, R0, 0x37800000, 0x17 ;  /* 0x3780000000037811 */ /* 0x000fc800078eb8ff */
[----:B------:R-:W-:Y:S02]  /*a280*/  LOP3.LUT R2, R3, R2, R4, 0xfe, !PT ;  /* 0x0000000203027212 */ /* 0x000fe400078efe04 */
.L_x_7179:
[----:B------:R-:W-:Y:S05]  /*a290*/  BSYNC B0 ;  /* 0x0000000000007941 */ /* 0x000fea0003800000 */
.L_x_7178:
[----:B------:R-:W0:Y:S02]  /*a2a0*/  F2I.S64.TRUNC R2, R2 ;  /* 0x0000000200027311 */ /* 0x000e24000020d900 */
[----:B0-----:R-:W-:Y:S01]  /*a2b0*/  PRMT R0, R2, 0x7610, R0 ;  /* 0x0000761002007816 */ /* 0x001fe20000000000 */
[----:B------:R-:W-:Y:S05]  /*a2c0*/  BRA `(.L_x_7159) ;  /* 0x000002a000007947 */ /* 0x000fea0003800000 */
.L_x_7171:
        /* <DEDUP_REMOVED lines=14> */
.L_x_7185:
[----:B------:R-:W-:Y:S05]  /*a3b0*/  BSYNC B0 ;  /* 0x0000000000007941 */ /* 0x000fea0003800000 */
.L_x_7184:
[----:B------:R-:W0:Y:S02]  /*a3c0*/  F2I.S64.TRUNC R2, R2 ;  /* 0x0000000200027311 */ /* 0x000e24000020d900 */
[----:B0-----:R-:W-:Y:S01]  /*a3d0*/  PRMT R0, R2, 0x7610, R0 ;  /* 0x0000761002007816 */ /* 0x001fe20000000000 */
[----:B------:R-:W-:Y:S05]  /*a3e0*/  BRA `(.L_x_7159) ;  /* 0x0000018000007947 */ /* 0x000fea0003800000 */
.L_x_7158:
        /* <DEDUP_REMOVED lines=21> */
.L_x_7183:
[----:B------:R0:W5:Y:S01]  /*a540*/  LDG.E.U8 R0, [R4.64] ;  /* 0x0000002404007981 */ /* 0x000162000c1e1100 */
[----:B------:R-:W-:Y:S05]  /*a550*/  BRA `(.L_x_7159) ;  /* 0x0000001000007947 */ /* 0x000fea0003800000 */
.L_x_7182:
[----:B------:R0:W5:Y:S02]  /*a560*/  LDG.E.U8 R0, [R4.64] ;  /* 0x0000002404007981 */ /* 0x000164000c1e1100 */
.L_x_7159:
        /* <DEDUP_REMOVED lines=16> */
.L_x_7189:
[----:B------:R-:W-:Y:S01]  /*a670*/  STG.E.U8 [R16.64], R3 ;  /* 0x0000000310007986 */ /* 0x000fe2000c101124 */
[----:B------:R-:W-:Y:S05]  /*a680*/  EXIT ;  /* 0x000000000000794d */ /* 0x000fea0003800000 */
.L_x_7188:
        /* <DEDUP_REMOVED lines=10> */
.L_x_7192:
[----:B------:R-:W-:-:S05]  /*a730*/  LOP3.LUT R3, R3, 0xff, RZ, 0xc0, !PT ;  /* 0x000000ff03037812 */ /* 0x000fca00078ec0ff */
[----:B------:R-:W-:Y:S01]  /*a740*/  STG.E [R16.64], R3 ;  /* 0x0000000310007986 */ /* 0x000fe2000c101924 */
[----:B------:R-:W-:Y:S05]  /*a750*/  EXIT ;  /* 0x000000000000794d */ /* 0x000fea0003800000 */
.L_x_7191:
[----:B------:R-:W-:-:S05]  /*a760*/  LOP3.LUT R3, R3, 0xff, RZ, 0xc0, !PT ;  /* 0x000000ff03037812 */ /* 0x000fca00078ec0ff */
[----:B------:R-:W-:Y:S01]  /*a770*/  STG.E.U16 [R16.64], R3 ;  /* 0x0000000310007986 */ /* 0x000fe2000c101524 */
[----:B------:R-:W-:Y:S05]  /*a780*/  EXIT ;  /* 0x000000000000794d */ /* 0x000fea0003800000 */
.L_x_7187:
        /* <DEDUP_REMOVED lines=8> */
[----:B0-----:R-:W-:Y:S01]  /*a810*/  STG.E [R16.64], R3 ;  /* 0x0000000310007986 */ /* 0x001fe2000c101924 */
[----:B------:R-:W-:Y:S05]  /*a820*/  EXIT ;  /* 0x000000000000794d */ /* 0x000fea0003800000 */
.L_x_7194:
[----:B------:R-:W-:-:S04]  /*a830*/  LOP3.LUT R3, R3, 0xff, RZ, 0xc0, !PT ;  /* 0x000000ff03037812 */ /* 0x000fc800078ec0ff */
[----:B------:R-:W0:Y:S02]  /*a840*/  I2F.U16 R0, R3 ;  /* 0x0000000300007306 */ /* 0x000e240000101000 */
[----:B0-----:R-:W-:-:S05]  /*a850*/  F2FP.PACK_AB R0, RZ, R0 ;  /* 0x00000000ff00723e */ /* 0x001fca00000000ff */
[----:B------:R-:W-:Y:S01]  /*a860*/  STG.E.U16 [R16.64], R0 ;  /* 0x0000000010007986 */ /* 0x000fe2000c101524 */
[----:B------:R-:W-:Y:S05]  /*a870*/  EXIT ;  /* 0x000000000000794d */ /* 0x000fea0003800000 */
.L_x_7193:
        /* <DEDUP_REMOVED lines=9> */
[----:B0-----:R-:W-:Y:S01]  /*a910*/  STG.E.64 [R16.64], R4 ;  /* 0x0000000410007986 */ /* 0x001fe2000c101b24 */
[----:B------:R-:W-:Y:S05]  /*a920*/  EXIT ;  /* 0x000000000000794d */ /* 0x000fea0003800000 */
.L_x_7196:
[----:B------:R-:W-:-:S06]  /*a930*/  LOP3.LUT R3, R3, 0xff, RZ, 0xc0, !PT ;  /* 0x000000ff03037812 */ /* 0x000fcc00078ec0ff */
[----:B------:R-:W0:Y:S02]  /*a940*/  I2F.U16 R3, R3 ;  /* 0x0000000300037306 */ /* 0x000e240000101000 */
[----:B0-----:R-:W-:-:S04]  /*a950*/  F2FP.PACK_AB R3, RZ, R3 ;  /* 0x00000003ff03723e */ /* 0x001fc800000000ff */
[----:B------:R-:W-:-:S05]  /*a960*/  PRMT R3, R3, 0x5410, RZ ;  /* 0x0000541003037816 */ /* 0x000fca00000000ff */
[----:B------:R-:W-:Y:S01]  /*a970*/  STG.E [R16.64], R3 ;  /* 0x0000000310007986 */ /* 0x000fe2000c101924 */
[----:B------:R-:W-:Y:S05]  /*a980*/  EXIT ;  /* 0x000000000000794d */ /* 0x000fea0003800000 */
.L_x_7195:
[----:B------:R-:W-:-:S06]  /*a990*/  LOP3.LUT R3, R3, 0xff, RZ, 0xc0, !PT ;  /* 0x000000ff03037812 */ /* 0x000fcc00078ec0ff */
[----:B------:R-:W0:Y:S02]  /*a9a0*/  I2F.F64.U16 R2, R3 ;  /* 0x0000000300027312 */ /* 0x000e240000101800 */
[----:B0-----:R-:W-:Y:S01]  /*a9b0*/  STG.E.64 [R16.64], R2 ;  /* 0x0000000210007986 */ /* 0x001fe2000c101b24 */
[----:B------:R-:W-:Y:S05]  /*a9c0*/  EXIT ;  /* 0x000000000000794d */ /* 0x000fea0003800000 */
.L_x_7186:
        /* <DEDUP_REMOVED lines=12> */
.L_x_7199:
[----:B------:R-:W-:Y:S01]  /*aa90*/  LOP3.LUT R4, R3, 0xff, RZ, 0xc0, !PT ;  /* 0x000000ff03047812 */ /* 0x000fe200078ec0ff */
[----:B------:R-:W-:-:S05]  /*aaa0*/  CS2R R6, SRZ ;  /* 0x0000000000067805 */ /* 0x000fca000001ff00 */
[----:B------:R-:W0:Y:S02]  /*aab0*/  I2F.F64.U16 R4, R4 ;  /* 0x0000000400047312 */ /* 0x000e240000101800 */
[----:B0-----:R-:W-:Y:S01]  /*aac0*/  STG.E.128 [R16.64], R4 ;  /* 0x0000000410007986 */ /* 0x001fe2000c101d24 */
[----:B------:R-:W-:Y:S05]  /*aad0*/  EXIT ;  /* 0x000000000000794d */ /* 0x000fea0003800000 */
.L_x_7198:
        /* <DEDUP_REMOVED lines=22> */
.L_x_7203:
[----:B------:R-:W-:Y:S05]  /*ac40*/  BSYNC B0 ;  /* 0x0000000000007941 */ /* 0x000fea0003800000 */
.L_x_7202:
[----:B------:R-:W-:-:S05]  /*ac50*/  LOP3.LUT R3, R0, R3, RZ, 0xfc, !PT ;  /* 0x0000000300037212 */ /* 0x000fca00078efcff */
[----:B------:R-:W-:Y:S01]  /*ac60*/  STG.E.U8 [R16.64], R3 ;  /* 0x0000000310007986 */ /* 0x000fe2000c101124 */
[----:B------:R-:W-:Y:S05]  /*ac70*/  EXIT ;  /* 0x000000000000794d */ /* 0x000fea0003800000 */
.L_x_7201:
        /* <DEDUP_REMOVED lines=14> */
.L_x_7205:
[----:B------:R-:W-:Y:S01]  /*ad60*/  IMAD.MOV.U32 R0, RZ, RZ, 0x7f ;  /* 0x0000007fff007424 */ /* 0x000fe200078e00ff */
[----:B------:R-:W-:-:S04]  /*ad70*/  ISETP.GT.U32.AND P0, PT, R2, 0x7f800000, PT ;  /* 0x7f8000000200780c */ /* 0x000fc80003f04070 */
[----:B------:R-:W-:-:S04]  /*ad80*/  SEL R0, R0, 0x7c, P0 ;  /* 0x0000007c00007807 */ /* 0x000fc80000000000 */
.L_x_7206:
[----:B------:R-:W-:Y:S05]  /*ad90*/  BSYNC B0 ;  /* 0x0000000000007941 */ /* 0x000fea0003800000 */
.L_x_7204:
[----:B------:R-:W-:-:S04]  /*ada0*/  LOP3.LUT R2, R3, 0x80000000, RZ, 0xc0, !PT ;  /* 0x8000000003027812 */ /* 0x000fc800078ec0ff */
[----:B------:R-:W-:-:S04]  /*adb0*/  SHF.R.U32.HI R3, RZ, 0x18, R2 ;  /* 0x00000018ff037819 */ /* 0x000fc80000011602 */
[----:B------:R-:W-:-:S05]  /*adc0*/  LOP3.LUT R3, R0, R3, RZ, 0xfc, !PT ;  /* 0x0000000300037212 */ /* 0x000fca00078efcff */
[----:B------:R-:W-:Y:S01]  /*add0*/  STG.E.U8 [R16.64], R3 ;  /* 0x0000000310007986 */ /* 0x000fe2000c101124 */
[----:B------:R-:W-:Y:S05]  /*ade0*/  EXIT ;  /* 0x000000000000794d */ /* 0x000fea0003800000 */
.L_x_7200:
[----:B------:R-:W-:-:S04]  /*adf0*/  LOP3.LUT R3, R3, 0xff, RZ, 0xc0, !PT ;  /* 0x000000ff03037812 */ /* 0x000fc800078ec0ff */
[----:B------:R-:W0:Y:S02]  /*ae00*/  I2F.U16 R0, R3 ;  /* 0x0000000300007306 */ /* 0x000e240000101000 */
[----:B0-----:R-:W-:-:S05]  /*ae10*/  F2FP.BF16.PACK_AB R0, RZ, R0 ;  /* 0x00000000ff00723e */ /* 0x001fca00000010ff */
[----:B------:R-:W-:Y:S01]  /*ae20*/  STG.E.U16 [R16.64], R0 ;  /* 0x0000000010007986 */ /* 0x000fe2000c101524 */
[----:B------:R-:W-:Y:S05]  /*ae30*/  EXIT ;  /* 0x000000000000794d */ /* 0x000fea0003800000 */
.L_x_7197:
        /* <DEDUP_REMOVED lines=9> */
[----:B------:R-:W-:Y:S01]  /*aed0*/  STG.E.U16 [R16.64], R3 ;  /* 0x0000000310007986 */ /* 0x000fe2000c101524 */
[----:B------:R-:W-:Y:S05]  /*aee0*/  EXIT ;  /* 0x000000000000794d */ /* 0x000fea0003800000 */
.L_x_7209:
        /* <DEDUP_REMOVED lines=18> */
.L_x_7212:
[----:B------:R-:W-:-:S04]  /*b010*/  LOP3.LUT R2, R3, 0x80000000, RZ, 0xc0, !PT ;  /* 0x8000000003027812 */ /* 0x000fc800078ec0ff */
[----:B------:R-:W-:-:S04]  /*b020*/  SHF.R.U32.HI R3, RZ, 0x18, R2 ;  /* 0x00000018ff037819 */ /* 0x000fc80000011602 */
[----:B------:R-:W-:-:S04]  /*b030*/  LOP3.LUT R0, R0, R3, RZ, 0xfc, !PT ;  /* 0x0000000300007212 */ /* 0x000fc800078efcff */
[----:B------:R-:W-:Y:S02]  /*b040*/  PRMT R8, R0, 0x7610, R8 ;  /* 0x0000761000087816 */ /* 0x000fe40000000008 */
.L_x_7211:
[----:B------:R-:W-:Y:S05]  /*b050*/  BSYNC B0 ;  /* 0x0000000000007941 */ /* 0x000fea0003800000 */
.L_x_7210:
[----:B------:R-:W-:Y:S01]  /*b060*/  STG.E.U8 [R16.64], R8 ;  /* 0x0000000810007986 */ /* 0x000fe2000c101124 */
[----:B------:R-:W-:Y:S05]  /*b070*/  EXIT ;  /* 0x000000000000794d */ /* 0x000fea0003800000 */
.L_x_7208:
        /* <DEDUP_REMOVED lines=18> */
.L_x_7215:
[----:B------:R-:W-:-:S04]  /*b1a0*/  LOP3.LUT R2, R3, 0x80000000, RZ, 0xc0, !PT ;  /* 0x8000000003027812 */ /* 0x000fc800078ec0ff */
[----:B------:R-:W-:-:S04]  /*b1b0*/  SHF.R.U32.HI R3, RZ, 0x18, R2 ;  /* 0x00000018ff037819 */ /* 0x000fc80000011602 */
[----:B------:R-:W-:-:S04]  /*b1c0*/  LOP3.LUT R0, R0, R3, RZ, 0xfc, !PT ;  /* 0x0000000300007212 */ /* 0x000fc800078efcff */
[----:B------:R-:W-:Y:S02]  /*b1d0*/  PRMT R8, R0, 0x7610, R8 ;  /* 0x0000761000087816 */ /* 0x000fe40000000008 */
.L_x_7214:
[----:B------:R-:W-:Y:S05]  /*b1e0*/  BSYNC B0 ;  /* 0x0000000000007941 */ /* 0x000fea0003800000 */
.L_x_7213:
[----:B------:R-:W-:Y:S01]  /*b1f0*/  STG.E.U8 [R16.64], R8 ;  /* 0x0000000810007986 */ /* 0x000fe2000c101124 */
[----:B------:R-:W-:Y:S05]  /*b200*/  EXIT ;  /* 0x000000000000794d */ /* 0x000fea0003800000 */
.L_x_7207:
        /* <DEDUP_REMOVED lines=23> */
.L_x_7190:
        /* <DEDUP_REMOVED lines=20> */
.L_x_7217:
[----:B------:R-:W-:Y:S01]  /*b4c0*/  LOP3.LUT R2, R3, 0xff, RZ, 0xc0, !PT ;  /* 0x000000ff03027812 */ /* 0x000fe200078ec0ff */
[----:B------:R-:W-:-:S05]  /*b4d0*/  IMAD.MOV.U32 R3, RZ, RZ, RZ ;  /* 0x000000ffff037224 */ /* 0x000fca00078e00ff */
[----:B------:R-:W-:Y:S01]  /*b4e0*/  STG.E.64 [R16.64], R2 ;  /* 0x0000000210007986 */ /* 0x000fe2000c101b24 */
[----:B------:R-:W-:Y:S05]  /*b4f0*/  EXIT ;  /* 0x000000000000794d */ /* 0x000fea0003800000 */
.L_x_7216:
[----:B------:R-:W-:-:S05]  /*b500*/  LOP3.LUT R3, R3, 0xff, RZ, 0xc0, !PT ;  /* 0x000000ff03037812 */ /* 0x000fca00078ec0ff */
[----:B------:R-:W-:Y:S01]  /*b510*/  STG.E [R16.64], R3 ;  /* 0x0000000310007986 */ /* 0x000fe2000c101924 */
[----:B------:R-:W-:Y:S05]  /*b520*/  EXIT ;  /* 0x000000000000794d */ /* 0x000fea0003800000 */
.L_x_7218:
        /* <DEDUP_REMOVED lines=13> */
.L_x_25110:


//--------------------- .text._ZN2at6native27unrolled_elementwise_kernelINS0_13AUnaryFunctorIhhhNS0_17BitwiseXorFunctorIhEEEESt5arrayIPcLm2EELi4E23TrivialOffsetCalculatorILi1EjESA_NS0_6memory12LoadWithCastILi1EEENSB_13StoreWithCastILi1EEEEEviT_T0_T2_T3_T4_T5_ --------------------------
	.section	.text._ZN2at6native27unrolled_elementwise_kernelINS0_13AUnaryFunctorIhhhNS0_17BitwiseXorFunctorIhEEEESt5arrayIPcLm2EELi4E23TrivialOffsetCalculatorILi1EjESA_NS0_6memory12LoadWithCastILi1EEENSB_13StoreWithCastILi1EEEEEviT_T0_T2_T3_T4_T5_,"ax",@progbits
	.sectioninfo	@"SHI_REGISTERS=30"
	.align	128
        .global         _ZN2at6native27unrolled_elementwise_kernelINS0_13AUnaryFunctorIhhhNS0_17BitwiseXorFunctorIhEEEESt5arrayIPcLm2EELi4E23TrivialOffsetCalculatorILi1EjESA_NS0_6memory12LoadWithCastILi1EEENSB_13StoreWithCastILi1EEEEEviT_T0_T2_T3_T4_T5_
        .type           _ZN2at6native27unrolled_elementwise_kernelINS0_13AUnaryFunctorIhhhNS0_17BitwiseXorFunctorIhEEEESt5arrayIPcLm2EELi4E23TrivialOffsetCalculatorILi1EjESA_NS0_6memory12LoadWithCastILi1EEENSB_13StoreWithCastILi1EEEEEviT_T0_T2_T3_T4_T5_,@function
        .size           _ZN2at6native27unrolled_elementwise_kernelINS0_13AUnaryFunctorIhhhNS0_17BitwiseXorFunctorIhEEEESt5arrayIPcLm2EELi4E23TrivialOffsetCalculatorILi1EjESA_NS0_6memory12LoadWithCastILi1EEENSB_13StoreWithCastILi1EEEEEviT_T0_T2_T3_T4_T5_,(.L_x_25111 - _ZN2at6native27unrolled_elementwise_kernelINS0_13AUnaryFunctorIhhhNS0_17BitwiseXorFunctorIhEEEESt5arrayIPcLm2EELi4E23TrivialOffsetCalculatorILi1EjESA_NS0_6memory12LoadWithCastILi1EEENSB_13StoreWithCastILi1EEEEEviT_T0_T2_T3_T4_T5_)
        .other          _ZN2at6native27unrolled_elementwise_kernelINS0_13AUnaryFunctorIhhhNS0_17BitwiseXorFunctorIhEEEESt5arrayIPcLm2EELi4E23TrivialOffsetCalculatorILi1EjESA_NS0_6memory12LoadWithCastILi1EEENSB_13StoreWithCastILi1EEEEEviT_T0_T2_T3_T4_T5_,@"STO_CUDA_ENTRY STV_DEFAULT"
_ZN2at6native27unrolled_elementwise_kernelINS0_13AUnaryFunctorIhhhNS0_17BitwiseXorFunctorIhEEEESt5arrayIPcLm2EELi4E23TrivialOffsetCalculatorILi1EjESA_NS0_6memory12LoadWithCastILi1EEENSB_13StoreWithCastILi1EEEEEviT_T0_T2_T3_T4_T5_:
.text._ZN2at6native27unrolled_elementwise_kernelINS0_13AUnaryFunctorIhhhNS0_17BitwiseXorFunctorIhEEEESt5arrayIPcLm2EELi4E23TrivialOffsetCalculatorILi1EjESA_NS0_6memory12LoadWithCastILi1EEENSB_13StoreWithCastILi1EEEEEviT_T0_T2_T3_T4_T5_:
        /* <DEDUP_REMOVED lines=29> */
.L_x_7224:
[----:B------:R0:W5:Y:S01]  /*01d0*/  LDG.E.U8 R27, [R4.64] ;  /* 0x00000024041b7981 */ /* 0x000162000c1e1100 */
[----:B------:R-:W-:Y:S05]  /*01e0*/  BRA `(.L_x_7226) ;  /* 0x00000dd000007947 */ /* 0x000fea0003800000 */
.L_x_7223:
        /* <DEDUP_REMOVED lines=8> */
.L_x_7228:
[----:B------:R0:W5:Y:S01]  /*0270*/  LDG.E.U8 R27, [R4.64] ;  /* 0x00000024041b7981 */ /* 0x000162000c1e1100 */
[----:B------:R-:W-:Y:S05]  /*0280*/  BRA `(.L_x_7226) ;  /* 0x00000d3000007947 */ /* 0x000fea0003800000 */
.L_x_7227:
[----:B------:R0:W5:Y:S01]  /*0290*/  LDG.E.U16 R27, [R4.64] ;  /* 0x00000024041b7981 */ /* 0x000162000c1e1500 */
[----:B------:R-:W-:Y:S05]  /*02a0*/  BRA `(.L_x_7226) ;  /* 0x00000d1000007947 */ /* 0x000fea0003800000 */
.L_x_7222:
        /* <DEDUP_REMOVED lines=10> */
.L_x_7230:
[----:B------:R-:W2:Y:S02]  /*0350*/  LDG.E.U16 R2, [R4.64] ;  /* 0x0000002404027981 */ /* 0x000ea4000c1e1500 */
[----:B--2---:R-:W-:-:S06]  /*0360*/  HADD2.F32 R2, -RZ, R2.H0_H0 ;  /* 0x20000002ff027230 */ /* 0x004fcc0000004100 */
[----:B------:R-:W0:Y:S02]  /*0370*/  F2I.S64.TRUNC R2, R2 ;  /* 0x0000000200027311 */ /* 0x000e24000020d900 */
[----:B0-----:R-:W-:Y:S01]  /*0380*/  PRMT R27, R2, 0x7610, R27 ;  /* 0x00007610021b7816 */ /* 0x001fe2000000001b */
[----:B------:R-:W-:Y:S05]  /*0390*/  BRA `(.L_x_7226) ;  /* 0x00000c2000007947 */ /* 0x000fea0003800000 */
.L_x_7229:
        /* <DEDUP_REMOVED lines=10> */
.L_x_7232:
[----:B------:R-:W2:Y:S02]  /*0440*/  LDG.E.U16 R4, [R4.64] ;  /* 0x0000002404047981 */ /* 0x000ea4000c1e1500 */
[----:B--2---:R-:W-:-:S06]  /*0450*/  HADD2.F32 R2, -RZ, R4.H0_H0 ;  /* 0x20000004ff027230 */ /* 0x004fcc0000004100 */
[----:B------:R-:W0:Y:S02]  /*0460*/  F2I.S64.TRUNC R2, R2 ;  /* 0x0000000200027311 */ /* 0x000e24000020d900 */
[----:B0-----:R-:W-:Y:S01]  /*0470*/  PRMT R27, R2, 0x7610, R27 ;  /* 0x00007610021b7816 */ /* 0x001fe2000000001b */
[----:B------:R-:W-:Y:S05]  /*0480*/  BRA `(.L_x_7226) ;  /* 0x00000b3000007947 */ /* 0x000fea0003800000 */
.L_x_7231:
[----:B------:R-:W2:Y:S02]  /*0490*/  LDG.E.64 R2, [R4.64] ;  /* 0x0000002404027981 */ /* 0x000ea4000c1e1b00 */
[----:B--2---:R-:W0:Y:S02]  /*04a0*/  F2I.S64.F64.TRUNC R2, R2 ;  /* 0x0000000200027311 */ /* 0x004e24000030d900 */
[----:B0-----:R-:W-:Y:S01]  /*04b0*/  PRMT R27, R2, 0x7610, R27 ;  /* 0x00007610021b7816 */ /* 0x001fe2000000001b */
[----:B------:R-:W-:Y:S05]  /*04c0*/  BRA `(.L_x_7226) ;  /* 0x00000af000007947 */ /* 0x000fea0003800000 */
.L_x_7221:
        /* <DEDUP_REMOVED lines=12> */
.L_x_7235:
[----:B------:R-:W2:Y:S02]  /*0590*/  LDG.E.64 R4, [R4.64] ;  /* 0x0000002404047981 */ /* 0x000ea4000c1e1b00 */
[----:B--2---:R-:W0:Y:S02]  /*05a0*/  F2I.S64.F64.TRUNC R2, R4 ;  /* 0x0000000400027311 */ /* 0x004e24000030d900 */
[----:B0-----:R-:W-:Y:S01]  /*05b0*/  PRMT R27, R2, 0x7610, R27 ;  /* 0x00007610021b7816 */ /* 0x001fe2000000001b */
[----:B------:R-:W-:Y:S05]  /*05c0*/  BRA `(.L_x_7226) ;  /* 0x000009f000007947 */ /* 0x000fea0003800000 */
.L_x_7234:
        /* <DEDUP_REMOVED lines=28> */
.L_x_7237:
        /* <DEDUP_REMOVED lines=16> */
.L_x_7236:
[----:B------:R-:W2:Y:S02]  /*0890*/  LDG.E.U16 R2, [R4.64] ;  /* 0x0000002404027981 */ /* 0x000ea4000c1e1500 */
[----:B--2---:R-:W-:-:S06]  /*08a0*/  PRMT R2, RZ, 0x5410, R2 ;  /* 0x00005410ff027816 */ /* 0x004fcc0000000002 */
[----:B------:R-:W0:Y:S02]  /*08b0*/  F2I.S64.TRUNC R2, R2 ;  /* 0x0000000200027311 */ /* 0x000e24000020d900 */
[----:B0-----:R-:W-:Y:S01]  /*08c0*/  PRMT R27, R2, 0x7610, R27 ;  /* 0x00007610021b7816 */ /* 0x001fe2000000001b */
[----:B------:R-:W-:Y:S05]  /*08d0*/  BRA `(.L_x_7226) ;  /* 0x000006e000007947 */ /* 0x000fea0003800000 */
.L_x_7233:
        /* <DEDUP_REMOVED lines=10> */
.L_x_7240:
        /* <DEDUP_REMOVED lines=21> */
.L_x_7244:
[----:B------:R-:W-:Y:S05]  /*0ad0*/  BSYNC B1 ;  /* 0x0000000000017941 */ /* 0x000fea0003800000 */
.L_x_7243:
[----:B------:R-:W-:Y:S01]  /*0ae0*/  IMAD.SHL.U32 R2, R2, 0x100000, RZ ;  /* 0x0010000002027824 */ /* 0x000fe200078e00ff */
[----:B------:R-:W-:-:S04]  /*0af0*/  LEA R3, R0, 0x3b800000, 0x17 ;  /* 0x3b80000000037811 */ /* 0x000fc800078eb8ff */
[----:B------:R-:W-:Y:S02]  /*0b00*/  LOP3.LUT R2, R3, R2, R4, 0xfe, !PT ;  /* 0x0000000203027212 */ /* 0x000fe400078efe04 */
.L_x_7242:
[----:B------:R-:W-:Y:S05]  /*0b10*/  BSYNC B0 ;  /* 0x0000000000007941 */ /* 0x000fea0003800000 */
.L_x_7241:
[----:B------:R-:W0:Y:S02]  /*0b20*/  F2I.S64.TRUNC R2, R2 ;  /* 0x0000000200027311 */ /* 0x000e24000020d900 */
[----:B0-----:R-:W-:Y:S01]  /*0b30*/  PRMT R27, R2, 0x7610, R27 ;  /* 0x00007610021b7816 */ /* 0x001fe2000000001b */
[----:B------:R-:W-:Y:S05]  /*0b40*/  BRA `(.L_x_7226) ;  /* 0x0000047000007947 */ /* 0x000fea0003800000 */
.L_x_7239:
        /* <DEDUP_REMOVED lines=21> */
.L_x_7248:
[----:B------:R-:W-:Y:S05]  /*0ca0*/  BSYNC B1 ;  /* 0x0000000000017941 */ /* 0x000fea0003800000 */
.L_x_7247:
[----:B------:R-:W-:Y:S01]  /*0cb0*/  IMAD.SHL.U32 R2, R2, 0x200000, RZ ;  /* 0x0020000002027824 */ /* 0x000fe200078e00ff */
[----:B------:R-:W-:-:S04]  /*0cc0*/  LEA R3, R0, 0x37800000, 0x17 ;  /* 0x3780000000037811 */ /* 0x000fc800078eb8ff */
[----:B------:R-:W-:Y:S02]  /*0cd0*/  LOP3.LUT R2, R3, R2, R4, 0xfe, !PT ;  /* 0x0000000203027212 */ /* 0x000fe400078efe04 */
.L_x_7246:
[----:B------:R-:W-:Y:S05]  /*0ce0*/  BSYNC B0 ;  /* 0x0000000000007941 */ /* 0x000fea0003800000 */
.L_x_7245:
[----:B------:R-:W0:Y:S02]  /*0cf0*/  F2I.S64.TRUNC R2, R2 ;  /* 0x0000000200027311 */ /* 0x000e24000020d900 */
[----:B0-----:R-:W-:Y:S01]  /*0d00*/  PRMT R27, R2, 0x7610, R27 ;  /* 0x00007610021b7816 */ /* 0x001fe2000000001b */
[----:B------:R-:W-:Y:S05]  /*0d10*/  BRA `(.L_x_7226) ;  /* 0x000002a000007947 */ /* 0x000fea0003800000 */
.L_x_7238:
        /* <DEDUP_REMOVED lines=14> */
.L_x_7252:
[----:B------:R-:W-:Y:S05]  /*0e00*/  BSYNC B0 ;  /* 0x0000000000007941 */ /* 0x000fea0003800000 */
.L_x_7251:
[----:B------:R-:W0:Y:S02]  /*0e10*/  F2I.S64.TRUNC R2, R2 ;  /* 0x0000000200027311 */ /* 0x000e24000020d900 */
[----:B0-----:R-:W-:Y:S01]  /*0e20*/  PRMT R27, R2, 0x7610, R27 ;  /* 0x00007610021b7816 */ /* 0x001fe2000000001b */
[----:B------:R-:W-:Y:S05]  /*0e30*/  BRA `(.L_x_7226) ;  /* 0x0000018000007947 */ /* 0x000fea0003800000 */
.L_x_7225:
        /* <DEDUP_REMOVED lines=21> */
.L_x_7250:
[----:B------:R0:W5:Y:S01]  /*0f90*/  LDG.E.U8 R27, [R4.64] ;  /* 0x00000024041b7981 */ /* 0x000162000c1e1100 */
[----:B------:R-:W-:Y:S05]  /*0fa0*/  BRA `(.L_x_7226) ;  /* 0x0000001000007947 */ /* 0x000fea0003800000 */
.L_x_7249:
[----:B------:R0:W5:Y:S02]  /*0fb0*/  LDG.E.U8 R27, [R4.64] ;  /* 0x00000024041b7981 */ /* 0x000164000c1e1100 */
.L_x_7226:
[----:B------:R-:W1:Y:S02]  /*0fc0*/  S2R R18, SR_TID.X ;  /* 0x0000000000127919 */ /* 0x000e640000002100 */
[----:B-1----:R-:W-:Y:S02]  /*0fd0*/  IADD3 R18, R18, 0x80, RZ ;  /* 0x0000008012127810 */ /* 0x002fe40007ffe0ff */
.L_x_7220:
[----:B-1----:R-:W-:Y:S05]  /*0fe0*/  BSYNC B6 ;  /* 0x0000000000067941 */ /* 0x002fea0003800000 */
.L_x_7219:
        /* <DEDUP_REMOVED lines=21> */
.L_x_7258:
[----:B------:R0:W5:Y:S01]  /*1140*/  LDG.E.U8 R19, [R4.64] ;  /* 0x0000002404137981 */ /* 0x000162000c1e1100 */
[----:B------:R-:W-:Y:S05]  /*1150*/  BRA `(.L_x_7260) ;  /* 0x00000dc000007947 */ /* 0x000fea0003800000 */
.L_x_7257:
        /* <DEDUP_REMOVED lines=8> */
.L_x_7262:
[----:B------:R0:W5:Y:S01]  /*11e0*/  LDG.E.U8 R19, [R4.64] ;  /* 0x0000002404137981 */ /* 0x000162000c1e1100 */
[----:B------:R-:W-:Y:S05]  /*11f0*/  BRA `(.L_x_7260) ;  /* 0x00000d2000007947 */ /* 0x000fea0003800000 */
.L_x_7261:
[----:B------:R0:W5:Y:S01]  /*1200*/  LDG.E.U16 R19, [R4.64] ;  /* 0x0000002404137981 */ /* 0x000162000c1e1500 */
[----:B------:R-:W-:Y:S05]  /*1210*/  BRA `(.L_x_7260) ;  /* 0x00000d0000007947 */ /* 0x000fea0003800000 */
.L_x_7256:
        /* <DEDUP_REMOVED lines=10> */
.L_x_7264:
[----:B------:R-:W2:Y:S02]  /*12c0*/  LDG.E.U16 R2, [R4.64] ;  /* 0x0000002404027981 */ /* 0x000ea4000c1e1500 */
[----:B--2---:R-:W-:-:S06]  /*12d0*/  HADD2.F32 R2, -RZ, R2.H0_H0 ;  /* 0x20000002ff027230 */ /* 0x004fcc0000004100 */
[----:B------:R-:W0:Y:S02]  /*12e0*/  F2I.S64.TRUNC R2, R2 ;  /* 0x0000000200027311 */ /* 0x000e24000020d900 */
[----:B0-----:R-:W-:Y:S01]  /*12f0*/  PRMT R19, R2, 0x7610, R19 ;  /* 0x0000761002137816 */ /* 0x001fe20000000013 */
[----:B------:R-:W-:Y:S05]  /*1300*/  BRA `(.L_x_7260) ;  /* 0x00000c1000007947 */ /* 0x000fea0003800000 */
.L_x_7263:
        /* <DEDUP_REMOVED lines=10> */
.L_x_7266:
[----:B------:R-:W2:Y:S02]  /*13b0*/  LDG.E.U16 R4, [R4.64] ;  /* 0x0000002404047981 */ /* 0x000ea4000c1e1500 */
[----:B--2---:R-:W-:-:S06]  /*13c0*/  HADD2.F32 R2, -RZ, R4.H0_H0 ;  /* 0x20000004ff027230 */ /* 0x004fcc0000004100 */
[----:B------:R-:W0:Y:S02]  /*13d0*/  F2I.S64.TRUNC R2, R2 ;  /* 0x0000000200027311 */ /* 0x000e24000020d900 */
[----:B0-----:R-:W-:Y:S01]  /*13e0*/  PRMT R19, R2, 0x7610, R19 ;  /* 0x0000761002137816 */ /* 0x001fe20000000013 */
[----:B------:R-:W-:Y:S05]  /*13f0*/  BRA `(.L_x_7260) ;  /* 0x00000b2000007947 */ /* 0x000fea0003800000 */
.L_x_7265:
[----:B------:R-:W2:Y:S02]  /*1400*/  LDG.E.64 R2, [R4.64] ;  /* 0x0000002404027981 */ /* 0x000ea4000c1e1b00 */
[----:B--2---:R-:W0:Y:S02]  /*1410*/  F2I.S64.F64.TRUNC R2, R2 ;  /* 0x0000000200027311 */ /* 0x004e24000030d900 */
[----:B0-----:R-:W-:Y:S01]  /*1420*/  PRMT R19, R2, 0x7610, R19 ;  /* 0x0000761002137816 */ /* 0x001fe20000000013 */
[----:B------:R-:W-:Y:S05]  /*1430*/  BRA `(.L_x_7260) ;  /* 0x00000ae000007947 */ /* 0x000fea0003800000 */
.L_x_7255:
        /* <DEDUP_REMOVED lines=12> */
.L_x_7269:
[----:B------:R-:W2:Y:S02]  /*1500*/  LDG.E.64 R4, [R4.64] ;  /* 0x0000002404047981 */ /* 0x000ea4000c1e1b00 */
[----:B--2---:R-:W0:Y:S02]  /*1510*/  F2I.S64.F64.TRUNC R2, R4 ;  /* 0x0000000400027311 */ /* 0x004e24000030d900 */
[----:B0-----:R-:W-:Y:S01]  /*1520*/  PRMT R19, R2, 0x7610, R19 ;  /* 0x0000761002137816 */ /* 0x001fe20000000013 */
[----:B------:R-:W-:Y:S05]  /*1530*/  BRA `(.L_x_7260) ;  /* 0x000009e000007947 */ /* 0x000fea0003800000 */
.L_x_7268:
        /* <DEDUP_REMOVED lines=28> */
.L_x_7271:
        /* <DEDUP_REMOVED lines=15> */
.L_x_7270:
[----:B------:R-:W2:Y:S02]  /*17f0*/  LDG.E.U16 R2, [R4.64] ;  /* 0x0000002404027981 */ /* 0x000ea4000c1e1500 */
[----:B--2---:R-:W-:-:S06]  /*1800*/  PRMT R2, RZ, 0x5410, R2 ;  /* 0x00005410ff027816 */ /* 0x004fcc0000000002 */
[----:B------:R-:W0:Y:S02]  /*1810*/  F2I.S64.TRUNC R2, R2 ;  /* 0x0000000200027311 */ /* 0x000e24000020d900 */
[----:B0-----:R-:W-:Y:S01]  /*1820*/  PRMT R19, R2, 0x7610, R19 ;  /* 0x0000761002137816 */ /* 0x001fe20000000013 */
[----:B------:R-:W-:Y:S05]  /*1830*/  BRA `(.L_x_7260) ;  /* 0x000006e000007947 */ /* 0x000fea0003800000 */
.L_x_7267:
        /* <DEDUP_REMOVED lines=10> */
.L_x_7274:
        /* <DEDUP_REMOVED lines=21> */
.L_x_7278:
[----:B------:R-:W-:Y:S05]  /*1a30*/  BSYNC B1 ;  /* 0x0000000000017941 */ /* 0x000fea0003800000 */
.L_x_7277:
[----:B------:R-:W-:Y:S01]  /*1a40*/  IMAD.SHL.U32 R2, R2, 0x100000, RZ ;  /* 0x0010000002027824 */ /* 0x000fe200078e00ff */
[----:B------:R-:W-:-:S04]  /*1a50*/  LEA R3, R0, 0x3b800000, 0x17 ;  /* 0x3b80000000037811 */ /* 0x000fc800078eb8ff */
[----:B------:R-:W-:Y:S02]  /*1a60*/  LOP3.LUT R2, R3, R2, R4, 0xfe, !PT ;  /* 0x0000000203027212 */ /* 0x000fe400078efe04 */
.L_x_7276:
[----:B------:R-:W-:Y:S05]  /*1a70*/  BSYNC B0 ;  /* 0x0000000000007941 */ /* 0x000fea0003800000 */
.L_x_7275:
[----:B------:R-:W0:Y:S02]  /*1a80*/  F2I.S64.TRUNC R2, R2 ;  /* 0x0000000200027311 */ /* 0x000e24000020d900 */
[----:B0-----:R-:W-:Y:S01]  /*1a90*/  PRMT R19, R2, 0x7610, R19 ;  /* 0x0000761002137816 */ /* 0x001fe20000000013 */
[----:B------:R-:W-:Y:S05]  /*1aa0*/  BRA `(.L_x_7260) ;  /* 0x0000047000007947 */ /* 0x000fea0003800000 */
.L_x_7273:
        /* <DEDUP_REMOVED lines=21> */
.L_x_7282:
[----:B------:R-:W-:Y:S05]  /*1c00*/  BSYNC B1 ;  /* 0x0000000000017941 */ /* 0x000fea0003800000 */
.L_x_7281:
[----:B------:R-:W-:Y:S01]  /*1c10*/  IMAD.SHL.U32 R2, R2, 0x200000, RZ ;  /* 0x0020000002027824 */ /* 0x000fe200078e00ff */
[----:B------:R-:W-:-:S04]  /*1c20*/  LEA R3, R0, 0x37800000, 0x17 ;  /* 0x3780000000037811 */ /* 0x000fc800078eb8ff */
[----:B------:R-:W-:Y:S02]  /*1c30*/  LOP3.LUT R2, R3, R2, R4, 0xfe, !PT ;  /* 0x0000000203027212 */ /* 0x000fe400078efe04 */
.L_x_7280:
[----:B------:R-:W-:Y:S05]  /*1c40*/  BSYNC B0 ;  /* 0x0000000000007941 */ /* 0x000fea0003800000 */
.L_x_7279:
[----:B------:R-:W0:Y:S02]  /*1c50*/  F2I.S64.TRUNC R2, R2 ;  /* 0x0000000200027311 */ /* 0x000e24000020d900 */
[----:B0-----:R-:W-:Y:S01]  /*1c60*/  PRMT R19, R2, 0x7610, R19 ;  /* 0x0000761002137816 */ /* 0x001fe20000000013 */
[----:B------:R-:W-:Y:S05]  /*1c70*/  BRA `(.L_x_7260) ;  /* 0x000002a000007947 */ /* 0x000fea0003800000 */
.L_x_7272:
        /* <DEDUP_REMOVED lines=14> */
.L_x_7286:
[----:B------:R-:W-:Y:S05]  /*1d60*/  BSYNC B0 ;  /* 0x0000000000007941 */ /* 0x000fea0003800000 */
.L_x_7285:
[----:B------:R-:W0:Y:S02]  /*1d70*/  F2I.S64.TRUNC R2, R2 ;  /* 0x0000000200027311 */ /* 0x000e24000020d900 */
[----:B0-----:R-:W-:Y:S01]  /*1d80*/  PRMT R19, R2, 0x7610, R19 ;  /* 0x0000761002137816 */ /* 0x001fe20000000013 */
[----:B------:R-:W-:Y:S05]  /*1d90*/  BRA `(.L_x_7260) ;  /* 0x0000018000007947 */ /* 0x000fea0003800000 */
.L_x_7259:
        /* <DEDUP_REMOVED lines=21> */
.L_x_7284:
[----:B------:R0:W5:Y:S01]  /*1ef0*/  LDG.E.U8 R19, [R4.64] ;  /* 0x0000002404137981 */ /* 0x000162000c1e1100 */
[----:B------:R-:W-:Y:S05]  /*1f00*/  BRA `(.L_x_7260) ;  /* 0x0000001000007947 */ /* 0x000fea0003800000 */
.L_x_7283:
[----:B------:R0:W5:Y:S02]  /*1f10*/  LDG.E.U8 R19, [R4.64] ;  /* 0x0000002404137981 */ /* 0x000164000c1e1100 */
.L_x_7260:
[----:B------:R-:W-:-:S03]  /*1f20*/  IADD3 R18, R18, 0x80, RZ ;  /* 0x0000008012127810 */ /* 0x000fc60007ffe0ff */
.L_x_7254:
[----:B------:R-:W-:Y:S05]  /*1f30*/  BSYNC B6 ;  /* 0x0000000000067941 */ /* 0x000fea0003800000 */
.L_x_7253:
        /* <DEDUP_REMOVED lines=23> */
.L_x_7292:
[----:B------:R0:W5:Y:S01]  /*20b0*/  LDG.E.U8 R25, [R4.64] ;  /* 0x0000002404197981 */ /* 0x000162000c1e1100 */
[----:B------:R-:W-:Y:S05]  /*20c0*/  BRA `(.L_x_7294) ;  /* 0x00000dc000007947 */ /* 0x000fea0003800000 */
.L_x_7291:
        /* <DEDUP_REMOVED lines=8> */
.L_x_7296:
[----:B------:R0:W5:Y:S01]  /*2150*/  LDG.E.U8 R25, [R4.64] ;  /* 0x0000002404197981 */ /* 0x000162000c1e1100 */
[----:B------:R-:W-:Y:S05]  /*2160*/  BRA `(.L_x_7294) ;  /* 0x00000d2000007947 */ /* 0x000fea0003800000 */
.L_x_7295:
[----:B------:R0:W5:Y:S01]  /*2170*/  LDG.E.U16 R25, [R4.64] ;  /* 0x0000002404197981 */ /* 0x000162000c1e1500 */
[----:B------:R-:W-:Y:S05]  /*2180*/  BRA `(.L_x_7294) ;  /* 0x00000d0000007947 */ /* 0x000fea0003800000 */
.L_x_7290:
        /* <DEDUP_REMOVED lines=10> */
.L_x_7298:
[----:B------:R-:W2:Y:S02]  /*2230*/  LDG.E.U16 R2, [R4.64] ;  /* 0x0000002404027981 */ /* 0x000ea4000c1e1500 */
[----:B--2---:R-:W-:-:S06]  /*2240*/  HADD2.F32 R2, -RZ, R2.H0_H0 ;  /* 0x20000002ff027230 */ /* 0x004fcc0000004100 */
[----:B------:R-:W0:Y:S02]  /*2250*/  F2I.S64.TRUNC R2, R2 ;  /* 0x0000000200027311 */ /* 0x000e24000020d900 */
[----:B0-----:R-:W-:Y:S01]  /*2260*/  PRMT R25, R2, 0x7610, R25 ;  /* 0x0000761002197816 */ /* 0x001fe20000000019 */
[----:B------:R-:W-:Y:S05]  /*2270*/  BRA `(.L_x_7294) ;  /* 0x00000c1000007947 */ /* 0x000fea0003800000 */
.L_x_7297:
        /* <DEDUP_REMOVED lines=10> */
.L_x_7300:
[----:B------:R-:W2:Y:S02]  /*2320*/  LDG.E.U16 R4, [R4.64] ;  /* 0x0000002404047981 */ /* 0x000ea4000c1e1500 */
[----:B--2---:R-:W-:-:S06]  /*2330*/  HADD2.F32 R2, -RZ, R4.H0_H0 ;  /* 0x20000004ff027230 */ /* 0x004fcc0000004100 */
[----:B------:R-:W0:Y:S02]  /*2340*/  F2I.S64.TRUNC R2, R2 ;  /* 0x0000000200027311 */ /* 0x000e24000020d900 */
[----:B0-----:R-:W-:Y:S01]  /*2350*/  PRMT R25, R2, 0x7610, R25 ;  /* 0x0000761002197816 */ /* 0x001fe20000000019 */
[----:B------:R-:W-:Y:S05]  /*2360*/  BRA `(.L_x_7294) ;  /* 0x00000b2000007947 */ /* 0x000fea0003800000 */
.L_x_7299:
[----:B------:R-:W2:Y:S02]  /*2370*/  LDG.E.64 R2, [R4.64] ;  /* 0x0000002404027981 */ /* 0x000ea4000c1e1b00 */
[----:B--2---:R-:W0:Y:S02]  /*2380*/  F2I.S64.F64.TRUNC R2, R2 ;  /* 0x0000000200027311 */ /* 0x004e24000030d900 */
[----:B0-----:R-:W-:Y:S01]  /*2390*/  PRMT R25, R2, 0x7610, R25 ;  /* 0x0000761002197816 */ /* 0x001fe20000000019 */
[----:B------:R-:W-:Y:S05]  /*23a0*/  BRA `(.L_x_7294) ;  /* 0x00000ae000007947 */ /* 0x000fea0003800000 */
.L_x_7289:
        /* <DEDUP_REMOVED lines=12> */
.L_x_7303:
[----:B------:R-:W2:Y:S02]  /*2470*/  LDG.E.64 R4, [R4.64] ;  /* 0x0000002404047981 */ /* 0x000ea4000c1e1b00 */
[----:B--2---:R-:W0:Y:S02]  /*2480*/  F2I.S64.F64.TRUNC R2, R4 ;  /* 0x0000000400027311 */ /* 0x004e24000030d900 */
[----:B0-----:R-:W-:Y:S01]  /*2490*/  PRMT R25, R2, 0x7610, R25 ;  /* 0x0000761002197816 */ /* 0x001fe20000000019 */
[----:B------:R-:W-:Y:S05]  /*24a0*/  BRA `(.L_x_7294) ;  /* 0x000009e000007947 */ /* 0x000fea0003800000 */
.L_x_7302:
        /* <DEDUP_REMOVED lines=28> */
.L_x_7305:
        /* <DEDUP_REMOVED lines=15> */
.L_x_7304:
[----:B------:R-:W2:Y:S02]  /*2760*/  LDG.E.U16 R2, [R4.64] ;  /* 0x0000002404027981 */ /* 0x000ea4000c1e1500 */
[----:B--2---:R-:W-:-:S06]  /*2770*/  PRMT R2, RZ, 0x5410, R2 ;  /* 0x00005410ff027816 */ /* 0x004fcc0000000002 */
[----:B------:R-:W0:Y:S02]  /*2780*/  F2I.S64.TRUNC R2, R2 ;  /* 0x0000000200027311 */ /* 0x000e24000020d900 */
[----:B0-----:R-:W-:Y:S01]  /*2790*/  PRMT R25, R2, 0x7610, R25 ;  /* 0x0000761002197816 */ /* 0x001fe20000000019 */
[----:B------:R-:W-:Y:S05]  /*27a0*/  BRA `(.L_x_7294) ;  /* 0x000006e000007947 */ /* 0x000fea0003800000 */
.L_x_7301:
        /* <DEDUP_REMOVED lines=10> */
.L_x_7308:
        /* <DEDUP_REMOVED lines=21> */
.L_x_7312:
[----:B------:R-:W-:Y:S05]  /*29a0*/  BSYNC B1 ;  /* 0x0000000000017941 */ /* 0x000fea0003800000 */
.L_x_7311:
[----:B------:R-:W-:Y:S01]  /*29b0*/  IMAD.SHL.U32 R2, R2, 0x100000, RZ ;  /* 0x0010000002027824 */ /* 0x000fe200078e00ff */
[----:B------:R-:W-:-:S04]  /*29c0*/  LEA R3, R0, 0x3b800000, 0x17 ;  /* 0x3b80000000037811 */ /* 0x000fc800078eb8ff */
[----:B------:R-:W-:Y:S02]  /*29d0*/  LOP3.LUT R2, R3, R2, R4, 0xfe, !PT ;  /* 0x0000000203027212 */ /* 0x000fe400078efe04 */
.L_x_7310:
[----:B------:R-:W-:Y:S05]  /*29e0*/  BSYNC B0 ;  /* 0x0000000000007941 */ /* 0x000fea0003800000 */
.L_x_7309:
[----:B------:R-:W0:Y:S02]  /*29f0*/  F2I.S64.TRUNC R2, R2 ;  /* 0x0000000200027311 */ /* 0x000e24000020d900 */
[----:B0-----:R-:W-:Y:S01]  /*2a00*/  PRMT R25, R2, 0x7610, R25 ;  /* 0x0000761002197816 */ /* 0x001fe20000000019 */
[----:B------:R-:W-:Y:S05]  /*2a10*/  BRA `(.L_x_7294) ;  /* 0x0000047000007947 */ /* 0x000fea0003800000 */
.L_x_7307:
        /* <DEDUP_REMOVED lines=21> */
.L_x_7316:
[----:B------:R-:W-:Y:S05]  /*2b70*/  BSYNC B1 ;  /* 0x0000000000017941 */ /* 0x000fea0003800000 */
.L_x_7315:
[----:B------:R-:W-:Y:S01]  /*2b80*/  IMAD.SHL.U32 R2, R2, 0x200000, RZ ;  /* 0x0020000002027824 */ /* 0x000fe200078e00ff */
[----:B------:R-:W-:-:S04]  /*2b90*/  LEA R3, R0, 0x37800000, 0x17 ;  /* 0x3780000000037811 */ /* 0x000fc800078eb8ff */
[----:B------:R-:W-:Y:S02]  /*2ba0*/  LOP3.LUT R2, R3, R2, R4, 0xfe, !PT ;  /* 0x0000000203027212 */ /* 0x000fe400078efe04 */
.L_x_7314:
[----:B------:R-:W-:Y:S05]  /*2bb0*/  BSYNC B0 ;  /* 0x0000000000007941 */ /* 0x000fea0003800000 */
.L_x_7313:
[----:B------:R-:W0:Y:S02]  /*2bc0*/  F2I.S64.TRUNC R2, R2 ;  /* 0x0000000200027311 */ /* 0x000e24000020d900 */
[----:B0-----:R-:W-:Y:S01]  /*2bd0*/  PRMT R25, R2, 0x7610, R25 ;  /* 0x0000761002197816 */ /* 0x001fe20000000019 */
[----:B------:R-:W-:Y:S05]  /*2be0*/  BRA `(.L_x_7294) ;  /* 0x000002a000007947 */ /* 0x000fea0003800000 */
.L_x_7306:
        /* <DEDUP_REMOVED lines=14> */
.L_x_7320:
[----:B------:R-:W-:Y:S05]  /*2cd0*/  BSYNC B0 ;  /* 0x0000000000007941 */ /* 0x000fea0003800000 */
.L_x_7319:
[----:B------:R-:W0:Y:S02]  /*2ce0*/  F2I.S64.TRUNC R2, R2 ;  /* 0x0000000200027311 */ /* 0x000e24000020d900 */
[----:B0-----:R-:W-:Y:S01]  /*2cf0*/  PRMT R25, R2, 0x7610, R25 ;  /* 0x0000761002197816 */ /* 0x001fe20000000019 */
[----:B------:R-:W-:Y:S05]  /*2d00*/  BRA `(.L_x_7294) ;  /* 0x0000018000007947 */ /* 0x000fea0003800000 */
.L_x_7293:
        /* <DEDUP_REMOVED lines=21> */
.L_x_7318:
[----:B------:R0:W5:Y:S01]  /*2e60*/  LDG.E.U8 R25, [R4.64] ;  /* 0x0000002404197981 */ /* 0x000162000c1e1100 */
[----:B------:R-:W-:Y:S05]  /*2e70*/  BRA `(.L_x_7294) ;  /* 0x0000001000007947 */ /* 0x000fea0003800000 */
.L_x_7317:
[----:B------:R0:W5:Y:S02]  /*2e80*/  LDG.E.U8 R25, [R4.64] ;  /* 0x0000002404197981 */ /* 0x000164000c1e1100 */
.L_x_7294:
[----:B------:R-:W-:-:S03]  /*2e90*/  IADD3 R18, R18, 0x80, RZ ;  /* 0x0000008012127810 */ /* 0x000fc60007ffe0ff */
.L_x_7288:
[----:B------:R-:W-:Y:S05]  /*2ea0*/  BSYNC B6 ;  /* 0x0000000000067941 */ /* 0x000fea0003800000 */
.L_x_7287:
        /* <DEDUP_REMOVED lines=21> */
.L_x_7326:
[----:B------:R0:W5:Y:S01]  /*3000*/  LDG.E.U8 R23, [R4.64] ;  /* 0x0000002404177981 */ /* 0x000162000c1e1100 */
[----:B------:R-:W-:Y:S05]  /*3010*/  BRA `(.L_x_7322) ;  /* 0x00000db000007947 */ /* 0x000fea0003800000 */
.L_x_7325:
        /* <DEDUP_REMOVED lines=8> */
.L_x_7329:
[----:B------:R0:W5:Y:S01]  /*30a0*/  LDG.E.U8 R23, [R4.64] ;  /* 0x0000002404177981 */ /* 0x000162000c1e1100 */
[----:B------:R-:W-:Y:S05]  /*30b0*/  BRA `(.L_x_7322) ;  /* 0x00000d1000007947 */ /* 0x000fea0003800000 */
.L_x_7328:
[----:B------:R0:W5:Y:S01]  /*30c0*/  LDG.E.U16 R23, [R4.64] ;  /* 0x0000002404177981 */ /* 0x000162000c1e1500 */
[----:B------:R-:W-:Y:S05]  /*30d0*/  BRA `(.L_x_7322) ;  /* 0x00000cf000007947 */ /* 0x000fea0003800000 */
.L_x_7324:
        /* <DEDUP_REMOVED lines=10> */
.L_x_7331:
[----:B------:R-:W2:Y:S02]  /*3180*/  LDG.E.U16 R2, [R4.64] ;  /* 0x0000002404027981 */ /* 0x000ea4000c1e1500 */
[----:B--2---:R-:W-:-:S06]  /*3190*/  HADD2.F32 R2, -RZ, R2.H0_H0 ;  /* 0x20000002ff027230 */ /* 0x004fcc0000004100 */
[----:B------:R-:W0:Y:S02]  /*31a0*/  F2I.S64.TRUNC R2, R2 ;  /* 0x0000000200027311 */ /* 0x000e24000020d900 */
[----:B0-----:R-:W-:Y:S01]  /*31b0*/  PRMT R23, R2, 0x7610, R23 ;  /* 0x0000761002177816 */ /* 0x001fe20000000017 */
[----:B------:R-:W-:Y:S05]  /*31c0*/  BRA `(.L_x_7322) ;  /* 0x00000c0000007947 */ /* 0x000fea0003800000 */
.L_x_7330:
        /* <DEDUP_REMOVED lines=10> */
.L_x_7333:
[----:B------:R-:W2:Y:S02]  /*3270*/  LDG.E.U16 R4, [R4.64] ;  /* 0x0000002404047981 */ /* 0x000ea4000c1e1500 */
[----:B--2---:R-:W-:-:S06]  /*3280*/  HADD2.F32 R2, -RZ, R4.H0_H0 ;  /* 0x20000004ff027230 */ /* 0x004fcc0000004100 */
[----:B------:R-:W0:Y:S02]  /*3290*/  F2I.S64.TRUNC R2, R2 ;  /* 0x0000000200027311 */ /* 0x000e24000020d900 */
[----:B0-----:R-:W-:Y:S01]  /*32a0*/  PRMT R23, R2, 0x7610, R23 ;  /* 0x0000761002177816 */ /* 0x001fe20000000017 */
[----:B------:R-:W-:Y:S05]  /*32b0*/  BRA `(.L_x_7322) ;  /* 0x00000b1000007947 */ /* 0x000fea0003800000 */
.L_x_7332:
[----:B------:R-:W2:Y:S02]  /*32c0*/  LDG.E.64 R2, [R4.64] ;  /* 0x0000002404027981 */ /* 0x000ea4000c1e1b00 */
[----:B--2---:R-:W0:Y:S02]  /*32d0*/  F2I.S64.F64.TRUNC R2, R2 ;  /* 0x0000000200027311 */ /* 0x004e24000030d900 */
[----:B0-----:R-:W-:Y:S01]  /*32e0*/  PRMT R23, R2, 0x7610, R23 ;  /* 0x0000761002177816 */ /* 0x001fe20000000017 */
[----:B------:R-:W-:Y:S05]  /*32f0*/  BRA `(.L_x_7322) ;  /* 0x00000ad000007947 */ /* 0x000fea0003800000 */
.L_x_7323:
        /* <DEDUP_REMOVED lines=12> */
.L_x_7336:
[----:B------:R-:W2:Y:S02]  /*33c0*/  LDG.E.64 R4, [R4.64] ;  /* 0x0000002404047981 */ /* 0x000ea4000c1e1b00 */
[----:B--2---:R-:W0:Y:S02]  /*33d0*/  F2I.S64.F64.TRUNC R2, R4 ;  /* 0x0000000400027311 */ /* 0x004e24000030d900 */
[----:B0-----:R-:W-:Y:S01]  /*33e0*/  PRMT R23, R2, 0x7610, R23 ;  /* 0x0000761002177816 */ /* 0x001fe20000000017 */
[----:B------:R-:W-:Y:S05]  /*33f0*/  BRA `(.L_x_7322) ;  /* 0x000009d000007947 */ /* 0x000fea0003800000 */
.L_x_7335:
        /* <DEDUP_REMOVED lines=28> */
.L_x_7338:
        /* <DEDUP_REMOVED lines=15> */
.L_x_7337:
[----:B------:R-:W2:Y:S02]  /*36b0*/  LDG.E.U16 R2, [R4.64] ;  /* 0x0000002404027981 */ /* 0x000ea4000c1e1500 */
[----:B--2---:R-:W-:-:S06]  /*36c0*/  PRMT R2, RZ, 0x5410, R2 ;  /* 0x00005410ff027816 */ /* 0x004fcc0000000002 */
[----:B------:R-:W0:Y:S02]  /*36d0*/  F2I.S64.TRUNC R2, R2 ;  /* 0x0000000200027311 */ /* 0x000e24000020d900 */
[----:B0-----:R-:W-:Y:S01]  /*36e0*/  PRMT R23, R2, 0x7610, R23 ;  /* 0x0000761002177816 */ /* 0x001fe20000000017 */
[----:B------:R-:W-:Y:S05]  /*36f0*/  BRA `(.L_x_7322) ;  /* 0x000006d000007947 */ /* 0x000fea0003800000 */
.L_x_7334:
        /* <DEDUP_REMOVED lines=10> */
.L_x_7341:
        /* <DEDUP_REMOVED lines=21> */
.L_x_7345:
[----:B------:R-:W-:Y:S05]  /*38f0*/  BSYNC B1 ;  /* 0x0000000000017941 */ /* 0x000fea0003800000 */
.L_x_7344:
[----:B------:R-:W-:Y:S01]  /*3900*/  IMAD.SHL.U32 R2, R2, 0x100000, RZ ;  /* 0x0010000002027824 */ /* 0x000fe200078e00ff */
[----:B------:R-:W-:-:S04]  /*3910*/  LEA R3, R0, 0x3b800000, 0x17 ;  /* 0x3b80000000037811 */ /* 0x000fc800078eb8ff */
[----:B------:R-:W-:Y:S02]  /*3920*/  LOP3.LUT R2, R3, R2, R4, 0xfe, !PT ;  /* 0x0000000203027212 */ /* 0x000fe400078efe04 */
.L_x_7343:
[----:B------:R-:W-:Y:S05]  /*3930*/  BSYNC B0 ;  /* 0x0000000000007941 */ /* 0x000fea0003800000 */
.L_x_7342:
[----:B------:R-:W0:Y:S02]  /*3940*/  F2I.S64.TRUNC R2, R2 ;  /* 0x0000000200027311 */ /* 0x000e24000020d900 */
[----:B0-----:R-:W-:Y:S01]  /*3950*/  PRMT R23, R2, 0x7610, R23 ;  /* 0x0000761002177816 */ /* 0x001fe20000000017 */
[----:B------:R-:W-:Y:S05]  /*3960*/  BRA `(.L_x_7322) ;  /* 0x0000046000007947 */ /* 0x000fea0003800000 */
.L_x_7340:
        /* <DEDUP_REMOVED lines=21> */
.L_x_7349:
[----:B------:R-:W-:Y:S05]  /*3ac0*/  BSYNC B1 ;  /* 0x0000000000017941 */ /* 0x000fea0003800000 */
.L_x_7348:
[----:B------:R-:W-:Y:S01]  /*3ad0*/  IMAD.SHL.U32 R2, R2, 0x200000, RZ ;  /* 0x0020000002027824 */ /* 0x000fe200078e00ff */
[----:B------:R-:W-:-:S04]  /*3ae0*/  LEA R3, R0, 0x37800000, 0x17 ;  /* 0x3780000000037811 */ /* 0x000fc800078eb8ff */
[----:B------:R-:W-:Y:S02]  /*3af0*/  LOP3.LUT R2, R3, R2, R4, 0xfe, !PT ;  /* 0x0000000203027212 */ /* 0x000fe400078efe04 */
.L_x_7347:
[----:B------:R-:W-:Y:S05]  /*3b00*/  BSYNC B0 ;  /* 0x0000000000007941 */ /* 0x000fea0003800000 */
.L_x_7346:
[----:B------:R-:W0:Y:S02]  /*3b10*/  F2I.S64.TRUNC R2, R2 ;  /* 0x0000000200027311 */ /* 0x000e24000020d900 */
[----:B0-----:R-:W-:Y:S01]  /*3b20*/  PRMT R23, R2, 0x7610, R23 ;  /* 0x0000761002177816 */ /* 0x001fe20000000017 */
[----:B------:R-:W-:Y:S05]  /*3b30*/  BRA `(.L_x_7322) ;  /* 0x0000029000007947 */ /* 0x000fea0003800000 */
.L_x_7339:
        /* <DEDUP_REMOVED lines=14> */
.L_x_7353:
[----:B------:R-:W-:Y:S05]  /*3c20*/  BSYNC B0 ;  /* 0x0000000000007941 */ /* 0x000fea0003800000 */
.L_x_7352:
[----:B------:R-:W0:Y:S02]  /*3c30*/  F2I.S64.TRUNC R2, R2 ;  /* 0x0000000200027311 */ /* 0x000e24000020d900 */
[----:B0-----:R-:W-:Y:S01]  /*3c40*/  PRMT R23, R2, 0x7610, R23 ;  /* 0x0000761002177816 */ /* 0x001fe20000000017 */
[----:B------:R-:W-:Y:S05]  /*3c50*/  BRA `(.L_x_7322) ;  /* 0x0000017000007947 */ /* 0x000fea0003800000 */
.L_x_7327:
        /* <DEDUP_REMOVED lines=19> */
[----:B------:R-:W-:Y:S05]  /*3d90*/  BRA `(.L_x_7322) ;  /* 0x0000003000007947 */ /* 0x000fea0003800000 */
.L_x_7351:
[----:B------:R0:W5:Y:S01]  /*3da0*/  LDG.E.U8 R23, [R4.64] ;  /* 0x0000002404177981 */ /* 0x000162000c1e1100 */
[----:B------:R-:W-:Y:S05]  /*3db0*/  BRA `(.L_x_7322) ;  /* 0x0000001000007947 */ /* 0x000fea0003800000 */
.L_x_7350:
[----:B------:R0:W5:Y:S02]  /*3dc0*/  LDG.E.U8 R23, [R4.64] ;  /* 0x0000002404177981 */ /* 0x000164000c1e1100 */
.L_x_7322:
[----:B------:R-:W-:Y:S05]  /*3dd0*/  BSYNC B6 ;  /* 0x0000000000067941 */ /* 0x000fea0003800000 */
.L_x_7321:
[----:B------:R-:W2:Y:S01]  /*3de0*/  S2R R24, SR_TID.X ;  /* 0x0000000000187919 */ /* 0x000ea20000002100 */
[----:B------:R-:W3:Y:S01]  /*3df0*/  LDC.U8 R18, c[0x0][0x184] ;  /* 0x00006100ff127b82 */ /* 0x000ee20000000000 */
[----:B------:R-:W-:Y:S01]  /*3e00*/  BSSY B6, `(.L_x_7354) ;  /* 0x0000105000067945 */ /* 0x000fe20003800000 */
[-C--:B01---5:R-:W-:Y:S02]  /*3e10*/  LOP3.LUT R5, R27, R26.reuse, RZ, 0x3c, !PT ;  /* 0x0000001a1b057212 */ /* 0x0a3fe400078e3cff */
[-C--:B------:R-:W-:Y:S02]  /*3e20*/  LOP3.LUT R19, R19, R26.reuse, RZ, 0x3c, !PT ;  /* 0x0000001a13137212 */ /* 0x080fe400078e3cff */
[-C--:B------:R-:W-:Y:S02]  /*3e30*/  LOP3.LUT R22, R25, R26.reuse, RZ, 0x3c, !PT ;  /* 0x0000001a19167212 */ /* 0x080fe400078e3cff */
[----:B------:R-:W-:-:S02]  /*3e40*/  LOP3.LUT R23, R23, R26, RZ, 0x3c, !PT ;  /* 0x0000001a17177212 */ /* 0x000fc400078e3cff */
[----:B--2---:R-:W-:-:S13]  /*3e50*/  ISETP.GE.AND P0, PT, R24, R17, PT ;  /* 0x000000111800720c */ /* 0x004fda0003f06270 */
[----:B------:R-:W-:Y:S05]  /*3e60*/  @P0 BRA `(.L_x_7355) ;  /* 0x00000fe000000947 */ /* 0x000fea0003800000 */
[----:B---3--:R-:W-:Y:S01]  /*3e70*/  IMAD R0, R16, 0x200, R24 ;  /* 0x0000020010007824 */ /* 0x008fe200078e0218 */
        /* <DEDUP_REMOVED lines=18> */
.L_x_7359:
[----:B------:R0:W-:Y:S01]  /*3fa0*/  STG.E.U8 [R2.64], R5 ;  /* 0x0000000502007986 */ /* 0x0001e2000c101124 */
[----:B------:R-:W-:Y:S05]  /*3fb0*/  BRA `(.L_x_7355) ;  /* 0x00000e9000007947 */ /* 0x000fea0003800000 */
.L_x_7358:
        /* <DEDUP_REMOVED lines=10> */
.L_x_7362:
[----:B------:R-:W-:-:S05]  /*4060*/  LOP3.LUT R5, R5, 0xff, RZ, 0xc0, !PT ;  /* 0x000000ff05057812 */ /* 0x000fca00078ec0ff */
[----:B------:R0:W-:Y:S01]  /*4070*/  STG.E [R2.64], R5 ;  /* 0x0000000502007986 */ /* 0x0001e2000c101924 */
[----:B------:R-:W-:Y:S05]  /*4080*/  BRA `(.L_x_7355) ;  /* 0x00000dc000007947 */ /* 0x000fea0003800000 */
.L_x_7361:
[----:B------:R-:W-:-:S05]  /*4090*/  LOP3.LUT R5, R5, 0xff, RZ, 0xc0, !PT ;  /* 0x000000ff05057812 */ /* 0x000fca00078ec0ff */
[----:B------:R0:W-:Y:S01]  /*40a0*/  STG.E.U16 [R2.64], R5 ;  /* 0x0000000502007986 */ /* 0x0001e2000c101524 */
[----:B------:R-:W-:Y:S05]  /*40b0*/  BRA `(.L_x_7355) ;  /* 0x00000d9000007947 */ /* 0x000fea0003800000 */
.L_x_7357:
        /* <DEDUP_REMOVED lines=10> */
.L_x_7364:
[----:B------:R-:W-:-:S04]  /*4160*/  LOP3.LUT R5, R5, 0xff, RZ, 0xc0, !PT ;  /* 0x000000ff05057812 */ /* 0x000fc800078ec0ff */
[----:B------:R-:W0:Y:S02]  /*4170*/  I2F.U16 R0, R5 ;  /* 0x0000000500007306 */ /* 0x000e240000101000 */
[----:B0-----:R-:W-:-:S05]  /*4180*/  F2FP.PACK_AB R0, RZ, R0 ;  /* 0x00000000ff00723e */ /* 0x001fca00000000ff */
[----:B------:R0:W-:Y:S01]  /*4190*/  STG.E.U16 [R2.64], R0 ;  /* 0x0000000002007986 */ /* 0x0001e2000c101524 */
[----:B------:R-:W-:Y:S05]  /*41a0*/  BRA `(.L_x_7355) ;  /* 0x00000ca000007947 */ /* 0x000fea0003800000 */
.L_x_7363:
        /* <DEDUP_REMOVED lines=11> */
.L_x_7366:
[----:B------:R-:W-:-:S06]  /*4260*/  LOP3.LUT R5, R5, 0xff, RZ, 0xc0, !PT ;  /* 0x000000ff05057812 */ /* 0x000fcc00078ec0ff */
[----:B------:R-:W0:Y:S02]  /*4270*/  I2F.U16 R5, R5 ;  /* 0x0000000500057306 */ /* 0x000e240000101000 */
[----:B0-----:R-:W-:-:S04]  /*4280*/  F2FP.PACK_AB R5, RZ, R5 ;  /* 0x00000005ff05723e */ /* 0x001fc800000000ff */
[----:B------:R-:W-:-:S05]  /*4290*/  PRMT R5, R5, 0x5410, RZ ;  /* 0x0000541005057816 */ /* 0x000fca00000000ff */
[----:B------:R0:W-:Y:S01]  /*42a0*/  STG.E [R2.64], R5 ;  /* 0x0000000502007986 */ /* 0x0001e2000c101924 */
[----:B------:R-:W-:Y:S05]  /*42b0*/  BRA `(.L_x_7355) ;  /* 0x00000b9000007947 */ /* 0x000fea0003800000 */
.L_x_7365:
[----:B------:R-:W-:-:S06]  /*42c0*/  LOP3.LUT R5, R5, 0xff, RZ, 0xc0, !PT ;  /* 0x000000ff05057812 */ /* 0x000fcc00078ec0ff */
[----:B------:R-:W0:Y:S02]  /*42d0*/  I2F.F64.U16 R4, R5 ;  /* 0x0000000500047312 */ /* 0x000e240000101800 */
[----:B0-----:R0:W-:Y:S01]  /*42e0*/  STG.E.64 [R2.64], R4 ;  /* 0x0000000402007986 */ /* 0x0011e2000c101b24 */
[----:B------:R-:W-:Y:S05]  /*42f0*/  BRA `(.L_x_7355) ;  /* 0x00000b5000007947 */ /* 0x000fea0003800000 */
.L_x_7356:
        /* <DEDUP_REMOVED lines=12> */
.L_x_7369:
[----:B------:R-:W-:Y:S01]  /*43c0*/  LOP3.LUT R5, R5, 0xff, RZ, 0xc0, !PT ;  /* 0x000000ff05057812 */ /* 0x000fe200078ec0ff */
[----:B------:R-:W-:-:S05]  /*43d0*/  CS2R R6, SRZ ;  /* 0x0000000000067805 */ /* 0x000fca000001ff00 */
[----:B------:R-:W0:Y:S02]  /*43e0*/  I2F.F64.U16 R4, R5 ;  /* 0x0000000500047312 */ /* 0x000e240000101800 */
[----:B0-----:R0:W-:Y:S01]  /*43f0*/  STG.E.128 [R2.64], R4 ;  /* 0x0000000402007986 */ /* 0x0011e2000c101d24 */
[----:B------:R-:W-:Y:S05]  /*4400*/  BRA `(.L_x_7355) ;  /* 0x00000a4000007947 */ /* 0x000fea0003800000 */
.L_x_7368:
        /* <DEDUP_REMOVED lines=22> */
.L_x_7373:
[----:B------:R-:W-:Y:S05]  /*4570*/  BSYNC B0 ;  /* 0x0000000000007941 */ /* 0x000fea0003800000 */
.L_x_7372:
[----:B------:R-:W-:-:S05]  /*4580*/  LOP3.LUT R5, R0, R5, RZ, 0xfc, !PT ;  /* 0x0000000500057212 */ /* 0x000fca00078efcff */
[----:B------:R0:W-:Y:S01]  /*4590*/  STG.E.U8 [R2.64], R5 ;  /* 0x0000000502007986 */ /* 0x0001e2000c101124 */
[----:B------:R-:W-:Y:S05]  /*45a0*/  BRA `(.L_x_7355) ;  /* 0x000008a000007947 */ /* 0x000fea0003800000 */
.L_x_7371:
        /* <DEDUP_REMOVED lines=14> */
.L_x_7375:
[----:B------:R-:W-:Y:S01]  /*4690*/  IMAD.MOV.U32 R0, RZ, RZ, 0x7f ;  /* 0x0000007fff007424 */ /* 0x000fe200078e00ff */
[----:B------:R-:W-:-:S04]  /*46a0*/  ISETP.GT.U32.AND P0, PT, R4, 0x7f800000, PT ;  /* 0x7f8000000400780c */ /* 0x000fc80003f04070 */
[----:B------:R-:W-:-:S04]  /*46b0*/  SEL R0, R0, 0x7c, P0 ;  /* 0x0000007c00007807 */ /* 0x000fc80000000000 */
.L_x_7376:
[----:B------:R-:W-:Y:S05]  /*46c0*/  BSYNC B0 ;  /* 0x0000000000007941 */ /* 0x000fea0003800000 */
.L_x_7374:
[----:B------:R-:W-:-:S04]  /*46d0*/  LOP3.LUT R4, R5, 0x80000000, RZ, 0xc0, !PT ;  /* 0x8000000005047812 */ /* 0x000fc800078ec0ff */
[----:B------:R-:W-:-:S04]  /*46e0*/  SHF.R.U32.HI R5, RZ, 0x18, R4 ;  /* 0x00000018ff057819 */ /* 0x000fc80000011604 */
[----:B------:R-:W-:-:S05]  /*46f0*/  LOP3.LUT R5, R0, R5, RZ, 0xfc, !PT ;  /* 0x0000000500057212 */ /* 0x000fca00078efcff */
[----:B------:R0:W-:Y:S01]  /*4700*/  STG.E.U8 [R2.64], R5 ;  /* 0x0000000502007986 */ /* 0x0001e2000c101124 */
[----:B------:R-:W-:Y:S05]  /*4710*/  BRA `(.L_x_7355) ;  /* 0x0000073000007947 */ /* 0x000fea0003800000 */
.L_x_7370:
[----:B------:R-:W-:-:S04]  /*4720*/  LOP3.LUT R5, R5, 0xff, RZ, 0xc0, !PT ;  /* 0x000000ff05057812 */ /* 0x000fc800078ec0ff */
[----:B------:R-:W0:Y:S02]  /*4730*/  I2F.U16 R0, R5 ;  /* 0x0000000500007306 */ /* 0x000e240000101000 */
[----:B0-----:R-:W-:-:S05]  /*4740*/  F2FP.BF16.PACK_AB R0, RZ, R0 ;  /* 0x00000000ff00723e */ /* 0x001fca00000010ff */
[----:B------:R0:W-:Y:S01]  /*4750*/  STG.E.U16 [R2.64], R0 ;  /* 0x0000000002007986 */ /* 0x0001e2000c101524 */
[----:B------:R-:W-:Y:S05]  /*4760*/  BRA `(.L_x_7355) ;  /* 0x000006e000007947 */ /* 0x000fea0003800000 */
.L_x_7367:
        /* <DEDUP_REMOVED lines=11> */
.L_x_7379:
[----:B------:R-:W-:Y:S01]  /*4820*/  LOP3.LUT R4, R5, 0xff, RZ, 0xc0, !PT ;  /* 0x000000ff05047812 */ /* 0x000fe200078ec0ff */
[----:B------:R-:W-:Y:S01]  /*4830*/  BSSY B0, `(.L_x_7380) ;  /* 0x0000015000007945 */ /* 0x000fe20003800000 */
[----:B------:R-:W-:Y:S02]  /*4840*/  IMAD.MOV.U32 R0, RZ, RZ, 0x80 ;  /* 0x00000080ff007424 */ /* 0x000fe400078e00ff */
        /* <DEDUP_REMOVED lines=15> */
.L_x_7382:
[----:B------:R-:W-:-:S04]  /*4940*/  LOP3.LUT R0, R7, 0x80000000, RZ, 0xc0, !PT ;  /* 0x8000000007007812 */ /* 0x000fc800078ec0ff */
[----:B------:R-:W-:-:S04]  /*4950*/  SHF.R.U32.HI R5, RZ, 0x18, R0 ;  /* 0x00000018ff057819 */ /* 0x000fc80000011600 */
[----:B------:R-:W-:-:S04]  /*4960*/  LOP3.LUT R4, R4, R5, RZ, 0xfc, !PT ;  /* 0x0000000504047212 */ /* 0x000fc800078efcff */
[----:B------:R-:W-:Y:S02]  /*4970*/  PRMT R0, R4, 0x7610, R0 ;  /* 0x0000761004007816 */ /* 0x000fe40000000000 */
.L_x_7381:
[----:B------:R-:W-:Y:S05]  /*4980*/  BSYNC B0 ;  /* 0x0000000000007941 */ /* 0x000fea0003800000 */
.L_x_7380:
[----:B------:R0:W-:Y:S01]  /*4990*/  STG.E.U8 [R2.64], R0 ;  /* 0x0000000002007986 */ /* 0x0001e2000c101124 */
[----:B------:R-:W-:Y:S05]  /*49a0*/  BRA `(.L_x_7355) ;  /* 0x000004a000007947 */ /* 0x000fea0003800000 */
.L_x_7378:
        /* <DEDUP_REMOVED lines=18> */
.L_x_7385:
[----:B------:R-:W-:-:S04]  /*4ad0*/  LOP3.LUT R0, R7, 0x80000000, RZ, 0xc0, !PT ;  /* 0x8000000007007812 */ /* 0x000fc800078ec0ff */
[----:B------:R-:W-:-:S04]  /*4ae0*/  SHF.R.U32.HI R5, RZ, 0x18, R0 ;  /* 0x00000018ff057819 */ /* 0x000fc80000011600 */
[----:B------:R-:W-:-:S04]  /*4af0*/  LOP3.LUT R4, R4, R5, RZ, 0xfc, !PT ;  /* 0x0000000504047212 */ /* 0x000fc800078efcff */
[----:B------:R-:W-:Y:S02]  /*4b00*/  PRMT R0, R4, 0x7610, R0 ;  /* 0x0000761004007816 */ /* 0x000fe40000000000 */
.L_x_7384:
[----:B------:R-:W-:Y:S05]  /*4b10*/  BSYNC B0 ;  /* 0x0000000000007941 */ /* 0x000fea0003800000 */
.L_x_7383:
[----:B------:R0:W-:Y:S01]  /*4b20*/  STG.E.U8 [R2.64], R0 ;  /* 0x0000000002007986 */ /* 0x0001e2000c101124 */
[----:B------:R-:W-:Y:S05]  /*4b30*/  BRA `(.L_x_7355) ;  /* 0x0000031000007947 */ /* 0x000fea0003800000 */
.L_x_7377:
        /* <DEDUP_REMOVED lines=23> */
.L_x_7360:
        /* <DEDUP_REMOVED lines=20> */
.L_x_7387:
[----:B------:R-:W-:Y:S01]  /*4df0*/  LOP3.LUT R4, R5, 0xff, RZ, 0xc0, !PT ;  /* 0x000000ff05047812 */ /* 0x000fe200078ec0ff */
[----:B------:R-:W-:-:S05]  /*4e00*/  IMAD.MOV.U32 R5, RZ, RZ, RZ ;  /* 0x000000ffff057224 */ /* 0x000fca00078e00ff */
[----:B------:R0:W-:Y:S01]  /*4e10*/  STG.E.64 [R2.64], R4 ;  /* 0x0000000402007986 */ /* 0x0001e2000c101b24 */
[----:B------:R-:W-:Y:S05]  /*4e20*/  BRA `(.L_x_7355) ;  /* 0x0000002000007947 */ /* 0x000fea0003800000 */
.L_x_7386:
[----:B------:R-:W-:-:S05]  /*4e30*/  LOP3.LUT R5, R5, 0xff, RZ, 0xc0, !PT ;  /* 0x000000ff05057812 */ /* 0x000fca00078ec0ff */
[----:B------:R0:W-:Y:S02]  /*4e40*/  STG.E [R2.64], R5 ;  /* 0x0000000502007986 */ /* 0x0001e4000c101924 */
.L_x_7355:
[----:B---3--:R-:W-:Y:S05]  /*4e50*/  BSYNC B6 ;  /* 0x0000000000067941 */ /* 0x008fea0003800000 */
.L_x_7354:
        /* <DEDUP_REMOVED lines=21> */
.L_x_7393:
[----:B------:R0:W-:Y:S01]  /*4fb0*/  STG.E.U8 [R2.64], R19 ;  /* 0x0000001302007986 */ /* 0x0001e2000c101124 */
[----:B------:R-:W-:Y:S05]  /*4fc0*/  BRA `(.L_x_7395) ;  /* 0x00000e9000007947 */ /* 0x000fea0003800000 */
.L_x_7392:
        /* <DEDUP_REMOVED lines=10> */
.L_x_7397:
[----:B------:R-:W-:-:S05]  /*5070*/  LOP3.LUT R19, R19, 0xff, RZ, 0xc0, !PT ;  /* 0x000000ff13137812 */ /* 0x000fca00078ec0ff */
[----:B------:R0:W-:Y:S01]  /*5080*/  STG.E [R2.64], R19 ;  /* 0x0000001302007986 */ /* 0x0001e2000c101924 */
[----:B------:R-:W-:Y:S05]  /*5090*/  BRA `(.L_x_7395) ;  /* 0x00000dc000007947 */ /* 0x000fea0003800000 */
.L_x_7396:
[----:B------:R-:W-:-:S05]  /*50a0*/  LOP3.LUT R19, R19, 0xff, RZ, 0xc0, !PT ;  /* 0x000000ff13137812 */ /* 0x000fca00078ec0ff */
[----:B------:R0:W-:Y:S01]  /*50b0*/  STG.E.U16 [R2.64], R19 ;  /* 0x0000001302007986 */ /* 0x0001e2000c101524 */
[----:B------:R-:W-:Y:S05]  /*50c0*/  BRA `(.L_x_7395) ;  /* 0x00000d9000007947 */ /* 0x000fea0003800000 */
.L_x_7391:
        /* <DEDUP_REMOVED lines=10> */
.L_x_7399:
[----:B------:R-:W-:-:S04]  /*5170*/  LOP3.LUT R19, R19, 0xff, RZ, 0xc0, !PT ;  /* 0x000000ff13137812 */ /* 0x000fc800078ec0ff */
[----:B------:R-:W0:Y:S02]  /*5180*/  I2F.U16 R0, R19 ;  /* 0x0000001300007306 */ /* 0x000e240000101000 */
[----:B0-----:R-:W-:-:S05]  /*5190*/  F2FP.PACK_AB R0, RZ, R0 ;  /* 0x00000000ff00723e */ /* 0x001fca00000000ff */
[----:B------:R0:W-:Y:S01]  /*51a0*/  STG.E.U16 [R2.64], R0 ;  /* 0x0000000002007986 */ /* 0x0001e2000c101524 */
[----:B------:R-:W-:Y:S05]  /*51b0*/  BRA `(.L_x_7395) ;  /* 0x00000ca000007947 */ /* 0x000fea0003800000 */
.L_x_7398:
        /* <DEDUP_REMOVED lines=11> */
.L_x_7401:
[----:B------:R-:W-:-:S06]  /*5270*/  LOP3.LUT R19, R19, 0xff, RZ, 0xc0, !PT ;  /* 0x000000ff13137812 */ /* 0x000fcc00078ec0ff */
[----:B------:R-:W0:Y:S02]  /*5280*/  I2F.U16 R19, R19 ;  /* 0x0000001300137306 */ /* 0x000e240000101000 */
[----:B0-----:R-:W-:-:S04]  /*5290*/  F2FP.PACK_AB R5, RZ, R19 ;  /* 0x00000013ff05723e */ /* 0x001fc800000000ff */
[----:B------:R-:W-:-:S05]  /*52a0*/  PRMT R5, R5, 0x5410, RZ ;  /* 0x0000541005057816 */ /* 0x000fca00000000ff */
[----:B------:R0:W-:Y:S01]  /*52b0*/  STG.E [R2.64], R5 ;  /* 0x0000000502007986 */ /* 0x0001e2000c101924 */
[----:B------:R-:W-:Y:S05]  /*52c0*/  BRA `(.L_x_7395) ;  /* 0x00000b9000007947 */ /* 0x000fea0003800000 */
.L_x_7400:
[----:B------:R-:W-:-:S06]  /*52d0*/  LOP3.LUT R4, R19, 0xff, RZ, 0xc0, !PT ;  /* 0x000000ff13047812 */ /* 0x000fcc00078ec0ff */
[----:B------:R-:W0:Y:S02]  /*52e0*/  I2F.F64.U16 R4, R4 ;  /* 0x0000000400047312 */ /* 0x000e240000101800 */
[----:B0-----:R0:W-:Y:S01]  /*52f0*/  STG.E.64 [R2.64], R4 ;  /* 0x0000000402007986 */ /* 0x0011e2000c101b24 */
[----:B------:R-:W-:Y:S05]  /*5300*/  BRA `(.L_x_7395) ;  /* 0x00000b5000007947 */ /* 0x000fea0003800000 */
.L_x_7390:
        /* <DEDUP_REMOVED lines=12> */
.L_x_7404:
[----:B------:R-:W-:Y:S01]  /*53d0*/  LOP3.LUT R4, R19, 0xff, RZ, 0xc0, !PT ;  /* 0x000000ff13047812 */ /* 0x000fe200078ec0ff */
[----:B------:R-:W-:-:S05]  /*53e0*/  CS2R R6, SRZ ;  /* 0x0000000000067805 */ /* 0x000fca000001ff00 */
[----:B------:R-:W0:Y:S02]  /*53f0*/  I2F.F64.U16 R4, R4 ;  /* 0x0000000400047312 */ /* 0x000e240000101800 */
[----:B0-----:R0:W-:Y:S01]  /*5400*/  STG.E.128 [R2.64], R4 ;  /* 0x0000000402007986 */ /* 0x0011e2000c101d24 */
[----:B------:R-:W-:Y:S05]  /*5410*/  BRA `(.L_x_7395) ;  /* 0x00000a4000007947 */ /* 0x000fea0003800000 */
.L_x_7403:
[----:B------:R-:W-:-:S13]  /*5420*/  ISETP.NE.AND P0, PT, R0, 0xf, PT ;  /* 0x0000000f0000780c */ /* 0x000fda0003f05270 */
[----:B------:R-:W-:Y:S05]  /*5430*/  @!P0 BRA `(.L_x_7405) ;  /* 0x000002f000008947 */ /* 0x000fea0003800000 */
[----:B------:R-:W-:-:S13]  /*5440*/  ISETP.NE.AND P0, PT, R0, 0x17, PT ;  /* 0x000000170000780c */ /* 0x000fda0003f05270 */
[----:B------:R-:W-:Y:S05]  /*5450*/  @!P0 BRA `(.L_x_7406) ;  /* 0x0000016000008947 */ /* 0x000fea0003800000 */
[----:B------:R-:W-:-:S13]  /*5460*/  ISETP.NE.AND P0, PT, R0, 0x18, PT ;  /* 0x000000180000780c */ /* 0x000fda0003f05270 */
[----:B------:R-:W-:Y:S05]  /*5470*/  @P0 BRA `(.L_x_7394) ;  /* 0x0000084000000947 */ /* 0x000fea0003800000 */
[----:B------:R-:W-:Y:S01]  /*5480*/  LOP3.LUT R19, R19, 0xff, RZ, 0xc0, !PT ;  /* 0x000000ff13137812 */ /* 0x000fe200078ec0ff */
[----:B------:R-:W-:Y:S05]  /*5490*/  BSSY B0, `(.L_x_7407) ;  /* 0x000000f000007945 */ /* 0x000fea0003800000 */
[----:B------:R-:W0:Y:S02]  /*54a0*/  I2F.U16 R19, R19 ;  /* 0x0000001300137306 */ /* 0x000e240000101000 */
[C---:B0-----:R-:W-:Y:S02]  /*54b0*/  LOP3.LUT R4, R19.reuse, 0x7fffffff, RZ, 0xc0, !PT ;  /* 0x7fffffff13047812 */ /* 0x041fe400078ec0ff */
[----:B------:R-:W-:-:S02]  /*54c0*/  LOP3.LUT R0, R19, 0x80000000, RZ, 0xc0, !PT ;  /* 0x8000000013007812 */ /* 0x000fc400078ec0ff */
        /* <DEDUP_REMOVED lines=11> */
.L_x_7408:
[----:B------:R-:W-:Y:S05]  /*5580*/  BSYNC B0 ;  /* 0x0000000000007941 */ /* 0x000fea0003800000 */
.L_x_7407:
[----:B------:R-:W-:-:S05]  /*5590*/  LOP3.LUT R5, R0, R5, RZ, 0xfc, !PT ;  /* 0x0000000500057212 */ /* 0x000fca00078efcff */
[----:B------:R0:W-:Y:S01]  /*55a0*/  STG.E.U8 [R2.64], R5 ;  /* 0x0000000502007986 */ /* 0x0001e2000c101124 */
[----:B------:R-:W-:Y:S05]  /*55b0*/  BRA `(.L_x_7395) ;  /* 0x000008a000007947 */ /* 0x000fea0003800000 */
.L_x_7406:
        /* <DEDUP_REMOVED lines=14> */
.L_x_7410:
[----:B------:R-:W-:Y:S01]  /*56a0*/  IMAD.MOV.U32 R0, RZ, RZ, 0x7f ;  /* 0x0000007fff007424 */ /* 0x000fe200078e00ff */
[----:B------:R-:W-:-:S04]  /*56b0*/  ISETP.GT.U32.AND P0, PT, R4, 0x7f800000, PT ;  /* 0x7f8000000400780c */ /* 0x000fc80003f04070 */
[----:B------:R-:W-:-:S04]  /*56c0*/  SEL R0, R0, 0x7c, P0 ;  /* 0x0000007c00007807 */ /* 0x000fc80000000000 */
.L_x_7411:
[----:B------:R-:W-:Y:S05]  /*56d0*/  BSYNC B0 ;  /* 0x0000000000007941 */ /* 0x000fea0003800000 */
.L_x_7409:
[----:B------:R-:W-:-:S04]  /*56e0*/  LOP3.LUT R4, R19, 0x80000000, RZ, 0xc0, !PT ;  /* 0x8000000013047812 */ /* 0x000fc800078ec0ff */
[----:B------:R-:W-:-:S04]  /*56f0*/  SHF.R.U32.HI R5, RZ, 0x18, R4 ;  /* 0x00000018ff057819 */ /* 0x000fc80000011604 */
[----:B------:R-:W-:-:S05]  /*5700*/  LOP3.LUT R5, R0, R5, RZ, 0xfc, !PT ;  /* 0x0000000500057212 */ /* 0x000fca00078efcff */
[----:B------:R0:W-:Y:S01]  /*5710*/  STG.E.U8 [R2.64], R5 ;  /* 0x0000000502007986 */ /* 0x0001e2000c101124 */
[----:B------:R-:W-:Y:S05]  /*5720*/  BRA `(.L_x_7395) ;  /* 0x0000073000007947 */ /* 0x000fea0003800000 */
.L_x_7405:
[----:B------:R-:W-:-:S04]  /*5730*/  LOP3.LUT R19, R19, 0xff, RZ, 0xc0, !PT ;  /* 0x000000ff13137812 */ /* 0x000fc800078ec0ff */
[----:B------:R-:W0:Y:S02]  /*5740*/  I2F.U16 R0, R19 ;  /* 0x0000001300007306 */ /* 0x000e240000101000 */
[----:B0-----:R-:W-:-:S05]  /*5750*/  F2FP.BF16.PACK_AB R0, RZ, R0 ;  /* 0x00000000ff00723e */ /* 0x001fca00000010ff */
[----:B------:R0:W-:Y:S01]  /*5760*/  STG.E.U16 [R2.64], R0 ;  /* 0x0000000002007986 */ /* 0x0001e2000c101524 */
[----:B------:R-:W-:Y:S05]  /*5770*/  BRA `(.L_x_7395) ;  /* 0x000006e000007947 */ /* 0x000fea0003800000 */
.L_x_7402:
        /* <DEDUP_REMOVED lines=11> */
.L_x_7414:
        /* <DEDUP_REMOVED lines=18> */
.L_x_7417:
[----:B------:R-:W-:-:S04]  /*5950*/  LOP3.LUT R0, R19, 0x80000000, RZ, 0xc0, !PT ;  /* 0x8000000013007812 */ /* 0x000fc800078ec0ff */
[----:B------:R-:W-:-:S04]  /*5960*/  SHF.R.U32.HI R5, RZ, 0x18, R0 ;  /* 0x00000018ff057819 */ /* 0x000fc80000011600 */
[----:B------:R-:W-:-:S04]  /*5970*/  LOP3.LUT R4, R4, R5, RZ, 0xfc, !PT ;  /* 0x0000000504047212 */ /* 0x000fc800078efcff */
[----:B------:R-:W-:Y:S02]  /*5980*/  PRMT R0, R4, 0x7610, R0 ;  /* 0x0000761004007816 */ /* 0x000fe40000000000 */
.L_x_7416:
[----:B------:R-:W-:Y:S05]  /*5990*/  BSYNC B0 ;  /* 0x0000000000007941 */ /* 0x000fea0003800000 */
.L_x_7415:
[----:B------:R0:W-:Y:S01]  /*59a0*/  STG.E.U8 [R2.64], R0 ;  /* 0x0000000002007986 */ /* 0x0001e2000c101124 */
[----:B------:R-:W-:Y:S05]  /*59b0*/  BRA `(.L_x_7395) ;  /* 0x000004a000007947 */ /* 0x000fea0003800000 */
.L_x_7413:
        /* <DEDUP_REMOVED lines=18> */
.L_x_7420:
[----:B------:R-:W-:-:S04]  /*5ae0*/  LOP3.LUT R0, R19, 0x80000000, RZ, 0xc0, !PT ;  /* 0x8000000013007812 */ /* 0x000fc800078ec0ff */
[----:B------:R-:W-:-:S04]  /*5af0*/  SHF.R.U32.HI R5, RZ, 0x18, R0 ;  /* 0x00000018ff057819 */ /* 0x000fc80000011600 */
[----:B------:R-:W-:-:S04]  /*5b00*/  LOP3.LUT R4, R4, R5, RZ, 0xfc, !PT ;  /* 0x0000000504047212 */ /* 0x000fc800078efcff */
[----:B------:R-:W-:Y:S02]  /*5b10*/  PRMT R0, R4, 0x7610, R0 ;  /* 0x0000761004007816 */ /* 0x000fe40000000000 */
.L_x_7419:
[----:B------:R-:W-:Y:S05]  /*5b20*/  BSYNC B0 ;  /* 0x0000000000007941 */ /* 0x000fea0003800000 */
.L_x_7418:
[----:B------:R0:W-:Y:S01]  /*5b30*/  STG.E.U8 [R2.64], R0 ;  /* 0x0000000002007986 */ /* 0x0001e2000c101124 */
[----:B------:R-:W-:Y:S05]  /*5b40*/  BRA `(.L_x_7395) ;  /* 0x0000031000007947 */ /* 0x000fea0003800000 */
.L_x_7412:
[----:B------:R-:W-:-:S13]  /*5b50*/  ISETP.NE.AND P0, PT, R0, 0x1c, PT ;  /* 0x0000001c0000780c */ /* 0x000fda0003f05270 */
[----:B------:R-:W-:Y:S05]  /*5b60*/  @!P0 BRA `(.L_x_7421) ;  /* 0x000002d000008947 */ /* 0x000fea0003800000 */
[----:B------:R-:W-:-:S13]  /*5b70*/  ISETP.NE.AND P0, PT, R0, 0x1d, PT ;  /* 0x0000001d0000780c */ /* 0x000fda0003f05270 */
[----:B------:R-:W-:Y:S05]  /*5b80*/  @!P0 BRA `(.L_x_7422) ;  /* 0x0000027000008947 */ /* 0x000fea0003800000 */
[----:B------:R-:W-:-:S13]  /*5b90*/  ISETP.NE.AND P0, PT, R0, 0x2c, PT ;  /* 0x0000002c0000780c */ /* 0x000fda0003f05270 */
[----:B------:R-:W-:Y:S05]  /*5ba0*/  @P0 BRA `(.L_x_7394) ;  /* 0x0000011000000947 */ /* 0x000fea0003800000 */
[----:B------:R-:W-:Y:S02]  /*5bb0*/  LOP3.LUT R19, R19, 0xff, RZ, 0xc0, !PT ;  /* 0x000000ff13137812 */ /* 0x000fe400078ec0ff */
[----:B------:R-:W-:Y:S02]  /*5bc0*/  PLOP3.LUT P0, PT, PT, PT, PT, 0x80, 0x0 ;  /* 0x000000000000781c */ /* 0x000fe40003f0f070 */
        /* <DEDUP_REMOVED lines=15> */
.L_x_7394:
        /* <DEDUP_REMOVED lines=20> */
.L_x_7422:
[----:B------:R-:W-:Y:S01]  /*5e00*/  LOP3.LUT R4, R19, 0xff, RZ, 0xc0, !PT ;  /* 0x000000ff13047812 */ /* 0x000fe200078ec0ff */
[----:B------:R-:W-:-:S05]  /*5e10*/  IMAD.MOV.U32 R5, RZ, RZ, RZ ;  /* 0x000000ffff057224 */ /* 0x000fca00078e00ff */
[----:B------:R0:W-:Y:S01]  /*5e20*/  STG.E.64 [R2.64], R4 ;  /* 0x0000000402007986 */ /* 0x0001e2000c101b24 */
[----:B------:R-:W-:Y:S05]  /*5e30*/  BRA `(.L_x_7395) ;  /* 0x0000002000007947 */ /* 0x000fea0003800000 */
.L_x_7421:
[----:B------:R-:W-:-:S05]  /*5e40*/  LOP3.LUT R19, R19, 0xff, RZ, 0xc0, !PT ;  /* 0x000000ff13137812 */ /* 0x000fca00078ec0ff */
[----:B------:R0:W-:Y:S02]  /*5e50*/  STG.E [R2.64], R19 ;  /* 0x0000001302007986 */ /* 0x0001e4000c101924 */
.L_x_7395:
        /* <DEDUP_REMOVED lines=21> */
.L_x_7426:
[----:B------:R0:W-:Y:S01]  /*5fb0*/  STG.E.U8 [R2.64], R22 ;  /* 0x0000001602007986 */ /* 0x0001e2000c101124 */
[----:B------:R-:W-:Y:S05]  /*5fc0*/  BRA `(.L_x_7428) ;  /* 0x00000e9000007947 */ /* 0x000fea0003800000 */
.L_x_7425:
        /* <DEDUP_REMOVED lines=10> */
.L_x_7430:
[----:B------:R-:W-:-:S05]  /*6070*/  LOP3.LUT R5, R22, 0xff, RZ, 0xc0, !PT ;  /* 0x000000ff16057812 */ /* 0x000fca00078ec0ff */
[----:B------:R0:W-:Y:S01]  /*6080*/  STG.E [R2.64], R5 ;  /* 0x0000000502007986 */ /* 0x0001e2000c101924 */
[----:B------:R-:W-:Y:S05]  /*6090*/  BRA `(.L_x_7428) ;  /* 0x00000dc000007947 */ /* 0x000fea0003800000 */
.L_x_7429:
[----:B------:R-:W-:-:S05]  /*60a0*/  LOP3.LUT R5, R22, 0xff, RZ, 0xc0, !PT ;  /* 0x000000ff16057812 */ /* 0x000fca00078ec0ff */
[----:B------:R0:W-:Y:S01]  /*60b0*/  STG.E.U16 [R2.64], R5 ;  /* 0x0000000502007986 */ /* 0x0001e2000c101524 */
[----:B------:R-:W-:Y:S05]  /*60c0*/  BRA `(.L_x_7428) ;  /* 0x00000d9000007947 */ /* 0x000fea0003800000 */
.L_x_7424:
        /* <DEDUP_REMOVED lines=10> */
.L_x_7432:
[----:B------:R-:W-:-:S04]  /*6170*/  LOP3.LUT R22, R22, 0xff, RZ, 0xc0, !PT ;  /* 0x000000ff16167812 */ /* 0x000fc800078ec0ff */
[----:B------:R-:W0:Y:S02]  /*6180*/  I2F.U16 R0, R22 ;  /* 0x0000001600007306 */ /* 0x000e240000101000 */
[----:B0-----:R-:W-:-:S05]  /*6190*/  F2FP.PACK_AB R0, RZ, R0 ;  /* 0x00000000ff00723e */ /* 0x001fca00000000ff */
[----:B------:R0:W-:Y:S01]  /*61a0*/  STG.E.U16 [R2.64], R0 ;  /* 0x0000000002007986 */ /* 0x0001e2000c101524 */
[----:B------:R-:W-:Y:S05]  /*61b0*/  BRA `(.L_x_7428) ;  /* 0x00000ca000007947 */ /* 0x000fea0003800000 */
.L_x_7431:
        /* <DEDUP_REMOVED lines=11> */
.L_x_7434:
[----:B------:R-:W-:-:S06]  /*6270*/  LOP3.LUT R22, R22, 0xff, RZ, 0xc0, !PT ;  /* 0x000000ff16167812 */ /* 0x000fcc00078ec0ff */
[----:B------:R-:W0:Y:S02]  /*6280*/  I2F.U16 R22, R22 ;  /* 0x0000001600167306 */ /* 0x000e240000101000 */
[----:B0-----:R-:W-:-:S04]  /*6290*/  F2FP.PACK_AB R5, RZ, R22 ;  /* 0x00000016ff05723e */ /* 0x001fc800000000ff */
[----:B------:R-:W-:-:S05]  /*62a0*/  PRMT R5, R5, 0x5410, RZ ;  /* 0x0000541005057816 */ /* 0x000fca00000000ff */
[----:B------:R0:W-:Y:S01]  /*62b0*/  STG.E [R2.64], R5 ;  /* 0x0000000502007986 */ /* 0x0001e2000c101924 */
[----:B------:R-:W-:Y:S05]  /*62c0*/  BRA `(.L_x_7428) ;  /* 0x00000b9000007947 */ /* 0x000fea0003800000 */
.L_x_7433:
[----:B------:R-:W-:-:S06]  /*62d0*/  LOP3.LUT R4, R22, 0xff, RZ, 0xc0, !PT ;  /* 0x000000ff16047812 */ /* 0x000fcc00078ec0ff */
[----:B------:R-:W0:Y:S02]  /*62e0*/  I2F.F64.U16 R4, R4 ;  /* 0x0000000400047312 */ /* 0x000e240000101800 */
[----:B0-----:R0:W-:Y:S01]  /*62f0*/  STG.E.64 [R2.64], R4 ;  /* 0x0000000402007986 */ /* 0x0011e2000c101b24 */
[----:B------:R-:W-:Y:S05]  /*6300*/  BRA `(.L_x_7428) ;  /* 0x00000b5000007947 */ /* 0x000fea0003800000 */
.L_x_7423:
        /* <DEDUP_REMOVED lines=12> */
.L_x_7437:
[----:B------:R-:W-:Y:S01]  /*63d0*/  LOP3.LUT R4, R22, 0xff, RZ, 0xc0, !PT ;  /* 0x000000ff16047812 */ /* 0x000fe200078ec0ff */
[----:B------:R-:W-:-:S05]  /*63e0*/  CS2R R6, SRZ ;  /* 0x0000000000067805 */ /* 0x000fca000001ff00 */
[----:B------:R-:W0:Y:S02]  /*63f0*/  I2F.F64.U16 R4, R4 ;  /* 0x0000000400047312 */ /* 0x000e240000101800 */
[----:B0-----:R0:W-:Y:S01]  /*6400*/  STG.E.128 [R2.64], R4 ;  /* 0x0000000402007986 */ /* 0x0011e2000c101d24 */
[----:B------:R-:W-:Y:S05]  /*6410*/  BRA `(.L_x_7428) ;  /* 0x00000a4000007947 */ /* 0x000fea0003800000 */
.L_x_7436:
        /* <DEDUP_REMOVED lines=22> */
.L_x_7441:
[----:B------:R-:W-:Y:S05]  /*6580*/  BSYNC B0 ;  /* 0x0000000000007941 */ /* 0x000fea0003800000 */
.L_x_7440:
[----:B------:R-:W-:-:S05]  /*6590*/  LOP3.LUT R5, R0, R5, RZ, 0xfc, !PT ;  /* 0x0000000500057212 */ /* 0x000fca00078efcff */
[----:B------:R0:W-:Y:S01]  /*65a0*/  STG.E.U8 [R2.64], R5 ;  /* 0x0000000502007986 */ /* 0x0001e2000c101124 */
[----:B------:R-:W-:Y:S05]  /*65b0*/  BRA `(.L_x_7428) ;  /* 0x000008a000007947 */ /* 0x000fea0003800000 */
.L_x_7439:
[----:B------:R-:W-:Y:S01]  /*65c0*/  LOP3.LUT R22, R22, 0xff, RZ, 0xc0, !PT ;  /* 0x000000ff16167812 */ /* 0x000fe200078ec0ff */
[----:B------:R-:W-:Y:S03]  /*65d0*/  BSSY B0, `(.L_x_7442) ;  /* 0x0000010000007945 */ /* 0x000fe60003800000 */
        /* <DEDUP_REMOVED lines=12> */
.L_x_7443:
[----:B------:R-:W-:Y:S01]  /*66a0*/  IMAD.MOV.U32 R0, RZ, RZ, 0x7f ;  /* 0x0000007fff007424 */ /* 0x000fe200078e00ff */
[----:B------:R-:W-:-:S04]  /*66b0*/  ISETP.GT.U32.AND P0, PT, R4, 0x7f800000, PT ;  /* 0x7f8000000400780c */ /* 0x000fc80003f04070 */
[----:B------:R-:W-:-:S04]  /*66c0*/  SEL R0, R0, 0x7c, P0 ;  /* 0x0000007c00007807 */ /* 0x000fc80000000000 */
.L_x_7444:
[----:B------:R-:W-:Y:S05]  /*66d0*/  BSYNC B0 ;  /* 0x0000000000007941 */ /* 0x000fea0003800000 */
.L_x_7442:
[----:B------:R-:W-:-:S04]  /*66e0*/  LOP3.LUT R4, R5, 0x80000000, RZ, 0xc0, !PT ;  /* 0x8000000005047812 */ /* 0x000fc800078ec0ff */
[----:B------:R-:W-:-:S04]  /*66f0*/  SHF.R.U32.HI R5, RZ, 0x18, R4 ;  /* 0x00000018ff057819 */ /* 0x000fc80000011604 */
[----:B------:R-:W-:-:S05]  /*6700*/  LOP3.LUT R5, R0, R5, RZ, 0xfc, !PT ;  /* 0x0000000500057212 */ /* 0x000fca00078efcff */
[----:B------:R0:W-:Y:S01]  /*6710*/  STG.E.U8 [R2.64], R5 ;  /* 0x0000000502007986 */ /* 0x0001e2000c101124 */
[----:B------:R-:W-:Y:S05]  /*6720*/  BRA `(.L_x_7428) ;  /* 0x0000073000007947 */ /* 0x000fea0003800000 */
.L_x_7438:
[----:B------:R-:W-:-:S04]  /*6730*/  LOP3.LUT R22, R22, 0xff, RZ, 0xc0, !PT ;  /* 0x000000ff16167812 */ /* 0x000fc800078ec0ff */
[----:B------:R-:W0:Y:S02]  /*6740*/  I2F.U16 R0, R22 ;  /* 0x0000001600007306 */ /* 0x000e240000101000 */
[----:B0-----:R-:W-:-:S05]  /*6750*/  F2FP.BF16.PACK_AB R0, RZ, R0 ;  /* 0x00000000ff00723e */ /* 0x001fca00000010ff */
[----:B------:R0:W-:Y:S01]  /*6760*/  STG.E.U16 [R2.64], R0 ;  /* 0x0000000002007986 */ /* 0x0001e2000c101524 */
[----:B------:R-:W-:Y:S05]  /*6770*/  BRA `(.L_x_7428) ;  /* 0x000006e000007947 */ /* 0x000fea0003800000 */
.L_x_7435:
        /* <DEDUP_REMOVED lines=11> */
.L_x_7447:
        /* <DEDUP_REMOVED lines=18> */
.L_x_7450:
[----:B------:R-:W-:-:S04]  /*6950*/  LOP3.LUT R0, R7, 0x80000000, RZ, 0xc0, !PT ;  /* 0x8000000007007812 */ /* 0x000fc800078ec0ff */
[----:B------:R-:W-:-:S04]  /*6960*/  SHF.R.U32.HI R5, RZ, 0x18, R0 ;  /* 0x00000018ff057819 */ /* 0x000fc80000011600 */
[----:B------:R-:W-:-:S04]  /*6970*/  LOP3.LUT R4, R4, R5, RZ, 0xfc, !PT ;  /* 0x0000000504047212 */ /* 0x000fc800078efcff */
[----:B------:R-:W-:Y:S02]  /*6980*/  PRMT R0, R4, 0x7610, R0 ;  /* 0x0000761004007816 */ /* 0x000fe40000000000 */
.L_x_7449:
[----:B------:R-:W-:Y:S05]  /*6990*/  BSYNC B0 ;  /* 0x0000000000007941 */ /* 0x000fea0003800000 */
.L_x_7448:
[----:B------:R0:W-:Y:S01]  /*69a0*/  STG.E.U8 [R2.64], R0 ;  /* 0x0000000002007986 */ /* 0x0001e2000c101124 */
[----:B------:R-:W-:Y:S05]  /*69b0*/  BRA `(.L_x_7428) ;  /* 0x000004a000007947 */ /* 0x000fea0003800000 */
.L_x_7446:
        /* <DEDUP_REMOVED lines=18> */
.L_x_7453:
[----:B------:R-:W-:-:S04]  /*6ae0*/  LOP3.LUT R0, R7, 0x80000000, RZ, 0xc0, !PT ;  /* 0x8000000007007812 */ /* 0x000fc800078ec0ff */
[----:B------:R-:W-:-:S04]  /*6af0*/  SHF.R.U32.HI R5, RZ, 0x18, R0 ;  /* 0x00000018ff057819 */ /* 0x000fc80000011600 */
[----:B------:R-:W-:-:S04]  /*6b00*/  LOP3.LUT R4, R4, R5, RZ, 0xfc, !PT ;  /* 0x0000000504047212 */ /* 0x000fc800078efcff */
[----:B------:R-:W-:Y:S02]  /*6b10*/  PRMT R0, R4, 0x7610, R0 ;  /* 0x0000761004007816 */ /* 0x000fe40000000000 */
.L_x_7452:
[----:B------:R-:W-:Y:S05]  /*6b20*/  BSYNC B0 ;  /* 0x0000000000007941 */ /* 0x000fea0003800000 */
.L_x_7451:
[----:B------:R0:W-:Y:S01]  /*6b30*/  STG.E.U8 [R2.64], R0 ;  /* 0x0000000002007986 */ /* 0x0001e2000c101124 */
[----:B------:R-:W-:Y:S05]  /*6b40*/  BRA `(.L_x_7428) ;  /* 0x0000031000007947 */ /* 0x000fea0003800000 */
.L_x_7445:
        /* <DEDUP_REMOVED lines=23> */
.L_x_7427:
        /* <DEDUP_REMOVED lines=20> */
.L_x_7455:
[----:B------:R-:W-:Y:S01]  /*6e00*/  LOP3.LUT R4, R22, 0xff, RZ, 0xc0, !PT ;  /* 0x000000ff16047812 */ /* 0x000fe200078ec0ff */
[----:B------:R-:W-:-:S05]  /*6e10*/  IMAD.MOV.U32 R5, RZ, RZ, RZ ;  /* 0x000000ffff057224 */ /* 0x000fca00078e00ff */
[----:B------:R0:W-:Y:S01]  /*6e20*/  STG.E.64 [R2.64], R4 ;  /* 0x0000000402007986 */ /* 0x0001e2000c101b24 */
[----:B------:R-:W-:Y:S05]  /*6e30*/  BRA `(.L_x_7428) ;  /* 0x0000002000007947 */ /* 0x000fea0003800000 */
.L_x_7454:
[----:B------:R-:W-:-:S05]  /*6e40*/  LOP3.LUT R5, R22, 0xff, RZ, 0xc0, !PT ;  /* 0x000000ff16057812 */ /* 0x000fca00078ec0ff */
[----:B------:R0:W-:Y:S02]  /*6e50*/  STG.E [R2.64], R5 ;  /* 0x0000000502007986 */ /* 0x0001e4000c101924 */
.L_x_7428:
[----:B------:R-:W-:Y:S02]  /*6e60*/  IADD3 R24, R24, 0x80, RZ ;  /* 0x0000008018187810 */ /* 0x000fe40007ffe0ff */
.L_x_7389:
[----:B------:R-:W-:Y:S05]  /*6e70*/  BSYNC B6 ;  /* 0x0000000000067941 */ /* 0x000fea0003800000 */
.L_x_7388:
        /* <DEDUP_REMOVED lines=19> */
.L_x_7459:
[----:B------:R-:W-:Y:S01]  /*6fb0*/  STG.E.U8 [R2.64], R23 ;  /* 0x0000001702007986 */ /* 0x000fe2000c101124 */
[----:B------:R-:W-:Y:S05]  /*6fc0*/  EXIT ;  /* 0x000000000000794d */ /* 0x000fea0003800000 */
.L_x_7458:
        /* <DEDUP_REMOVED lines=10> */
.L_x_7462:
[----:B------:R-:W-:-:S05]  /*7070*/  LOP3.LUT R23, R23, 0xff, RZ, 0xc0, !PT ;  /* 0x000000ff17177812 */ /* 0x000fca00078ec0ff */
[----:B------:R-:W-:Y:S01]  /*7080*/  STG.E [R2.64], R23 ;  /* 0x0000001702007986 */ /* 0x000fe2000c101924 */
[----:B------:R-:W-:Y:S05]  /*7090*/  EXIT ;  /* 0x000000000000794d */ /* 0x000fea0003800000 */
.L_x_7461:
[----:B------:R-:W-:-:S05]  /*70a0*/  LOP3.LUT R23, R23, 0xff, RZ, 0xc0, !PT ;  /* 0x000000ff17177812 */ /* 0x000fca00078ec0ff */
[----:B------:R-:W-:Y:S01]  /*70b0*/  STG.E.U16 [R2.64], R23 ;  /* 0x0000001702007986 */ /* 0x000fe2000c101524 */
[----:B------:R-:W-:Y:S05]  /*70c0*/  EXIT ;  /* 0x000000000000794d */ /* 0x000fea0003800000 */
.L_x_7457:
        /* <DEDUP_REMOVED lines=10> */
.L_x_7464:
[----:B------:R-:W-:-:S04]  /*7170*/  LOP3.LUT R23, R23, 0xff, RZ, 0xc0, !PT ;  /* 0x000000ff17177812 */ /* 0x000fc800078ec0ff */
[----:B------:R-:W0:Y:S02]  /*7180*/  I2F.U16 R0, R23 ;  /* 0x0000001700007306 */ /* 0x000e240000101000 */
[----:B0-----:R-:W-:-:S05]  /*7190*/  F2FP.PACK_AB R0, RZ, R0 ;  /* 0x00000000ff00723e */ /* 0x001fca00000000ff */
[----:B------:R-:W-:Y:S01]  /*71a0*/  STG.E.U16 [R2.64], R0 ;  /* 0x0000000002007986 */ /* 0x000fe2000c101524 */
[----:B------:R-:W-:Y:S05]  /*71b0*/  EXIT ;  /* 0x000000000000794d */ /* 0x000fea0003800000 */
.L_x_7463:
        /* <DEDUP_REMOVED lines=11> */
.L_x_7466:
[----:B------:R-:W-:-:S06]  /*7270*/  LOP3.LUT R23, R23, 0xff, RZ, 0xc0, !PT ;  /* 0x000000ff17177812 */ /* 0x000fcc00078ec0ff */
[----:B------:R-:W0:Y:S02]  /*7280*/  I2F.U16 R23, R23 ;  /* 0x0000001700177306 */ /* 0x000e240000101000 */
[----:B0-----:R-:W-:-:S04]  /*7290*/  F2FP.PACK_AB R5, RZ, R23 ;  /* 0x00000017ff05723e */ /* 0x001fc800000000ff */
[----:B------:R-:W-:-:S05]  /*72a0*/  PRMT R5, R5, 0x5410, RZ ;  /* 0x0000541005057816 */ /* 0x000fca00000000ff */
[----:B------:R-:W-:Y:S01]  /*72b0*/  STG.E [R2.64], R5 ;  /* 0x0000000502007986 */ /* 0x000fe2000c101924 */
[----:B------:R-:W-:Y:S05]  /*72c0*/  EXIT ;  /* 0x000000000000794d */ /* 0x000fea0003800000 */
.L_x_7465:
[----:B------:R-:W-:-:S06]  /*72d0*/  LOP3.LUT R4, R23, 0xff, RZ, 0xc0, !PT ;  /* 0x000000ff17047812 */ /* 0x000fcc00078ec0ff */
[----:B------:R-:W0:Y:S02]  /*72e0*/  I2F.F64.U16 R4, R4 ;  /* 0x0000000400047312 */ /* 0x000e240000101800 */
[----:B0-----:R-:W-:Y:S01]  /*72f0*/  STG.E.64 [R2.64], R4 ;  /* 0x0000000402007986 */ /* 0x001fe2000c101b24 */
[----:B------:R-:W-:Y:S05]  /*7300*/  EXIT ;  /* 0x000000000000794d */ /* 0x000fea0003800000 */
.L_x_7456:
        /* <DEDUP_REMOVED lines=12> */
.L_x_7469:
[----:B------:R-:W-:Y:S01]  /*73d0*/  LOP3.LUT R4, R23, 0xff, RZ, 0xc0, !PT ;  /* 0x000000ff17047812 */ /* 0x000fe200078ec0ff */
[----:B------:R-:W-:-:S05]  /*73e0*/  CS2R R6, SRZ ;  /* 0x0000000000067805 */ /* 0x000fca000001ff00 */
[----:B------:R-:W0:Y:S02]  /*73f0*/  I2F.F64.U16 R4, R4 ;  /* 0x0000000400047312 */ /* 0x000e240000101800 */
[----:B0-----:R-:W-:Y:S01]  /*7400*/  STG.E.128 [R2.64], R4 ;  /* 0x0000000402007986 */ /* 0x001fe2000c101d24 */
[----:B------:R-:W-:Y:S05]  /*7410*/  EXIT ;  /* 0x000000000000794d */ /* 0x000fea0003800000 */
.L_x_7468:
        /* <DEDUP_REMOVED lines=22> */
.L_x_7473:
[----:B------:R-:W-:Y:S05]  /*7580*/  BSYNC B0 ;  /* 0x0000000000007941 */ /* 0x000fea0003800000 */
.L_x_7472:
[----:B------:R-:W-:-:S05]  /*7590*/  LOP3.LUT R5, R0, R5, RZ, 0xfc, !PT ;  /* 0x0000000500057212 */ /* 0x000fca00078efcff */
[----:B------:R-:W-:Y:S01]  /*75a0*/  STG.E.U8 [R2.64], R5 ;  /* 0x0000000502007986 */ /* 0x000fe2000c101124 */
[----:B------:R-:W-:Y:S05]  /*75b0*/  EXIT ;  /* 0x000000000000794d */ /* 0x000fea0003800000 */
.L_x_7471:
        /* <DEDUP_REMOVED lines=14> */
.L_x_7475:
[----:B------:R-:W-:Y:S01]  /*76a0*/  IMAD.MOV.U32 R0, RZ, RZ, 0x7f ;  /* 0x0000007fff007424 */ /* 0x000fe200078e00ff */
[----:B------:R-:W-:-:S04]  /*76b0*/  ISETP.GT.U32.AND P0, PT, R4, 0x7f800000, PT ;  /* 0x7f8000000400780c */ /* 0x000fc80003f04070 */
[----:B------:R-:W-:-:S04]  /*76c0*/  SEL R0, R0, 0x7c, P0 ;  /* 0x0000007c00007807 */ /* 0x000fc80000000000 */
.L_x_7476:
[----:B------:R-:W-:Y:S05]  /*76d0*/  BSYNC B0 ;  /* 0x0000000000007941 */ /* 0x000fea0003800000 */
.L_x_7474:
[----:B------:R-:W-:-:S04]  /*76e0*/  LOP3.LUT R4, R23, 0x80000000, RZ, 0xc0, !PT ;  /* 0x8000000017047812 */ /* 0x000fc800078ec0ff */
[----:B------:R-:W-:-:S04]  /*76f0*/  SHF.R.U32.HI R5, RZ, 0x18, R4 ;  /* 0x00000018ff057819 */ /* 0x000fc80000011604 */
[----:B------:R-:W-:-:S05]  /*7700*/  LOP3.LUT R5, R0, R5, RZ, 0xfc, !PT ;  /* 0x0000000500057212 */ /* 0x000fca00078efcff */
[----:B------:R-:W-:Y:S01]  /*7710*/  STG.E.U8 [R2.64], R5 ;  /* 0x0000000502007986 */ /* 0x000fe2000c101124 */
[----:B------:R-:W-:Y:S05]  /*7720*/  EXIT ;  /* 0x000000000000794d */ /* 0x000fea0003800000 */
.L_x_7470:
[----:B------:R-:W-:-:S04]  /*7730*/  LOP3.LUT R23, R23, 0xff, RZ, 0xc0, !PT ;  /* 0x000000ff17177812 */ /* 0x000fc800078ec0ff */
[----:B------:R-:W0:Y:S02]  /*7740*/  I2F.U16 R0, R23 ;  /* 0x0000001700007306 */ /* 0x000e240000101000 */
[----:B0-----:R-:W-:-:S05]  /*7750*/  F2FP.BF16.PACK_AB R0, RZ, R0 ;  /* 0x00000000ff00723e */ /* 0x001fca00000010ff */
[----:B------:R-:W-:Y:S01]  /*7760*/  STG.E.U16 [R2.64], R0 ;  /* 0x0000000002007986 */ /* 0x000fe2000c101524 */
[----:B------:R-:W-:Y:S05]  /*7770*/  EXIT ;  /* 0x000000000000794d */ /* 0x000fea0003800000 */
.L_x_7467:
        /* <DEDUP_REMOVED lines=11> */
.L_x_7479:
        /* <DEDUP_REMOVED lines=18> */
.L_x_7482:
[----:B------:R-:W-:-:S04]  /*7950*/  LOP3.LUT R0, R23, 0x80000000, RZ, 0xc0, !PT ;  /* 0x8000000017007812 */ /* 0x000fc800078ec0ff */
[----:B------:R-:W-:-:S04]  /*7960*/  SHF.R.U32.HI R5, RZ, 0x18, R0 ;  /* 0x00000018ff057819 */ /* 0x000fc80000011600 */
[----:B------:R-:W-:-:S04]  /*7970*/  LOP3.LUT R4, R4, R5, RZ, 0xfc, !PT ;  /* 0x0000000504047212 */ /* 0x000fc800078efcff */
[----:B------:R-:W-:Y:S02]  /*7980*/  PRMT R0, R4, 0x7610, R0 ;  /* 0x0000761004007816 */ /* 0x000fe40000000000 */
.L_x_7481:
[----:B------:R-:W-:Y:S05]  /*7990*/  BSYNC B0 ;  /* 0x0000000000007941 */ /* 0x000fea0003800000 */
.L_x_7480:
[----:B------:R-:W-:Y:S01]  /*79a0*/  STG.E.U8 [R2.64], R0 ;  /* 0x0000000002007986 */ /* 0x000fe2000c101124 */
[----:B------:R-:W-:Y:S05]  /*79b0*/  EXIT ;  /* 0x000000000000794d */ /* 0x000fea0003800000 */
.L_x_7478:
        /* <DEDUP_REMOVED lines=18> */
.L_x_7485:
[----:B------:R-:W-:-:S04]  /*7ae0*/  LOP3.LUT R0, R23, 0x80000000, RZ, 0xc0, !PT ;  /* 0x8000000017007812 */ /* 0x000fc800078ec0ff */
[----:B------:R-:W-:-:S04]  /*7af0*/  SHF.R.U32.HI R5, RZ, 0x18, R0 ;  /* 0x00000018ff057819 */ /* 0x000fc80000011600 */
[----:B------:R-:W-:-:S04]  /*7b00*/  LOP3.LUT R4, R4, R5, RZ, 0xfc, !PT ;  /* 0x0000000504047212 */ /* 0x000fc800078efcff */
[----:B------:R-:W-:Y:S02]  /*7b10*/  PRMT R0, R4, 0x7610, R0 ;  /* 0x0000761004007816 */ /* 0x000fe40000000000 */
.L_x_7484:
[----:B------:R-:W-:Y:S05]  /*7b20*/  BSYNC B0 ;  /* 0x0000000000007941 */ /* 0x000fea0003800000 */
.L_x_7483:
[----:B------:R-:W-:Y:S01]  /*7b30*/  STG.E.U8 [R2.64], R0 ;  /* 0x0000000002007986 */ /* 0x000fe2000c101124 */
[----:B------:R-:W-:Y:S05]  /*7b40*/  EXIT ;  /* 0x000000000000794d */ /* 0x000fea0003800000 */
.L_x_7477:
        /* <DEDUP_REMOVED lines=23> */
.L_x_7460:
        /* <DEDUP_REMOVED lines=20> */
.L_x_7487:
[----:B------:R-:W-:Y:S01]  /*7e00*/  LOP3.LUT R4, R23, 0xff, RZ, 0xc0, !PT ;  /* 0x000000ff17047812 */ /* 0x000fe200078ec0ff */
[----:B------:R-:W-:-:S05]  /*7e10*/  IMAD.MOV.U32 R5, RZ, RZ, RZ ;  /* 0x000000ffff057224 */ /* 0x000fca00078e00ff */
[----:B------:R-:W-:Y:S01]  /*7e20*/  STG.E.64 [R2.64], R4 ;  /* 0x0000000402007986 */ /* 0x000fe2000c101b24 */
[----:B------:R-:W-:Y:S05]  /*7e30*/  EXIT ;  /* 0x000000000000794d */ /* 0x000fea0003800000 */
.L_x_7486:
[----:B------:R-:W-:-:S05]  /*7e40*/  LOP3.LUT R23, R23, 0xff, RZ, 0xc0, !PT ;  /* 0x000000ff17177812 */ /* 0x000fca00078ec0ff */
[----:B------:R-:W-:Y:S01]  /*7e50*/  STG.E [R2.64], R23 ;  /* 0x0000001702007986 */ /* 0x000fe2000c101924 */
[----:B------:R-:W-:Y:S05]  /*7e60*/  EXIT ;  /* 0x000000000000794d */ /* 0x000fea0003800000 */
.L_x_7488:
        /* <DEDUP_REMOVED lines=9> */
.L_x_25111:


//--------------------- .text._ZN2at6native18elementwise_kernelILi128ELi4EZNS0_22gpu_kernel_impl_nocastINS0_13AUnaryFunctorIhhhNS0_17BitwiseXorFunctorIhEEEEEEvRNS_18TensorIteratorBaseERKT_EUliE_EEviT1_ --------------------------
	.section	.text._ZN2at6native18elementwise_kernelILi128ELi4EZNS0_22gpu_kernel_impl_nocastINS0_13AUnaryFunctorIhhhNS0_17BitwiseXorFunctorIhEEEEEEvRNS_18TensorIteratorBaseERKT_EUliE_EEviT1_,"ax",@progbits
	.sectioninfo	@"SHI_REGISTERS=12"
	.align	128
        .global         _ZN2at6native18elementwise_kernelILi128ELi4EZNS0_22gpu_kernel_impl_nocastINS0_13AUnaryFunctorIhhhNS0_17BitwiseXorFunctorIhEEEEEEvRNS_18TensorIteratorBaseERKT_EUliE_EEviT1_
        .type           _ZN2at6native18elementwise_kernelILi128ELi4EZNS0_22gpu_kernel_impl_nocastINS0_13AUnaryFunctorIhhhNS0_17BitwiseXorFunctorIhEEEEEEvRNS_18TensorIteratorBaseERKT_EUliE_EEviT1_,@function
        .size           _ZN2at6native18elementwise_kernelILi128ELi4EZNS0_22gpu_kernel_impl_nocastINS0_13AUnaryFunctorIhhhNS0_17BitwiseXorFunctorIhEEEEEEvRNS_18TensorIteratorBaseERKT_EUliE_EEviT1_,(.L_x_25112 - _ZN2at6native18elementwise_kernelILi128ELi4EZNS0_22gpu_kernel_impl_nocastINS0_13AUnaryFunctorIhhhNS0_17BitwiseXorFunctorIhEEEEEEvRNS_18TensorIteratorBaseERKT_EUliE_EEviT1_)
        .other          _ZN2at6native18elementwise_kernelILi128ELi4EZNS0_22gpu_kernel_impl_nocastINS0_13AUnaryFunctorIhhhNS0_17BitwiseXorFunctorIhEEEEEEvRNS_18TensorIteratorBaseERKT_EUliE_EEviT1_,@"STO_CUDA_ENTRY STV_DEFAULT"
_ZN2at6native18elementwise_kernelILi128ELi4EZNS0_22gpu_kernel_impl_nocastINS0_13AUnaryFunctorIhhhNS0_17BitwiseXorFunctorIhEEEEEEvRNS_18TensorIteratorBaseERKT_EUliE_EEviT1_:
.text._ZN2at6native18elementwise_kernelILi128ELi4EZNS0_22gpu_kernel_impl_nocastINS0_13AUnaryFunctorIhhhNS0_17BitwiseXorFunctorIhEEEEEEvRNS_18TensorIteratorBaseERKT_EUliE_EEviT1_:
        /* <DEDUP_REMOVED lines=236> */
.L_x_7491:
        /* <DEDUP_REMOVED lines=8> */
.L_x_7490:
[----:B------:R-:W-:Y:S05]  /*0f40*/  BSYNC B0 ;  /* 0x0000000000007941 */ /* 0x000fea0003800000 */
.L_x_7489:
        /* <DEDUP_REMOVED lines=230> */
.L_x_7494:
        /* <DEDUP_REMOVED lines=237> */
.L_x_7495:
        /* <DEDUP_REMOVED lines=8> */
.L_x_7493:
[----:B------:R-:W-:Y:S05]  /*2d00*/  BSYNC B0 ;  /* 0x0000000000007941 */ /* 0x000fea0003800000 */
.L_x_7492:
        /* <DEDUP_REMOVED lines=229> */
.L_x_7496:
        /* <DEDUP_REMOVED lines=8> */
.L_x_7497:
        /* <DEDUP_REMOVED lines=10> */
.L_x_25112:


//--------------------- .text._ZN2at6native27unrolled_elementwise_kernelINS0_13AUnaryFunctorIhhhNS0_17BitwiseXorFunctorIhEEEESt5arrayIPcLm2EELi4E23TrivialOffsetCalculatorILi1EjESA_NS0_6memory15LoadWithoutCastENSB_16StoreWithoutCastEEEviT_T0_T2_T3_T4_T5_ --------------------------
	.section	.text._ZN2at6native27unrolled_elementwise_kernelINS0_13AUnaryFunctorIhhhNS0_17BitwiseXorFunctorIhEEEESt5arrayIPcLm2EELi4E23TrivialOffsetCalculatorILi1EjESA_NS0_6memory15LoadWithoutCastENSB_16StoreWithoutCastEEEviT_T0_T2_T3_T4_T5_,"ax",@progbits
	.sectioninfo	@"SHI_REGISTERS=20"
	.align	128
        .global         _ZN2at6native27unrolled_elementwise_kernelINS0_13AUnaryFunctorIhhhNS0_17BitwiseXorFunctorIhEEEESt5arrayIPcLm2EELi4E23TrivialOffsetCalculatorILi1EjESA_NS0_6memory15LoadWithoutCastENSB_16StoreWithoutCastEEEviT_T0_T2_T3_T4_T5_
        .type           _ZN2at6native27unrolled_elementwise_kernelINS0_13AUnaryFunctorIhhhNS0_17BitwiseXorFunctorIhEEEESt5arrayIPcLm2EELi4E23TrivialOffsetCalculatorILi1EjESA_NS0_6memory15LoadWithoutCastENSB_16StoreWithoutCastEEEviT_T0_T2_T3_T4_T5_,@function
        .size           _ZN2at6native27unrolled_elementwise_kernelINS0_13AUnaryFunctorIhhhNS0_17BitwiseXorFunctorIhEEEESt5arrayIPcLm2EELi4E23TrivialOffsetCalculatorILi1EjESA_NS0_6memory15LoadWithoutCastENSB_16StoreWithoutCastEEEviT_T0_T2_T3_T4_T5_,(.L_x_25113 - _ZN2at6native27unrolled_elementwise_kernelINS0_13AUnaryFunctorIhhhNS0_17BitwiseXorFunctorIhEEEESt5arrayIPcLm2EELi4E23TrivialOffsetCalculatorILi1EjESA_NS0_6memory15LoadWithoutCastENSB_16StoreWithoutCastEEEviT_T0_T2_T3_T4_T5_)
        .other          _ZN2at6native27unrolled_elementwise_kernelINS0_13AUnaryFunctorIhhhNS0_17BitwiseXorFunctorIhEEEESt5arrayIPcLm2EELi4E23TrivialOffsetCalculatorILi1EjESA_NS0_6memory15LoadWithoutCastENSB_16StoreWithoutCastEEEviT_T0_T2_T3_T4_T5_,@"STO_CUDA_ENTRY STV_DEFAULT"
_ZN2at6native27unrolled_elementwise_kernelINS0_13AUnaryFunctorIhhhNS0_17BitwiseXorFunctorIhEEEESt5arrayIPcLm2EELi4E23TrivialOffsetCalculatorILi1EjESA_NS0_6memory15LoadWithoutCastENSB_16StoreWithoutCastEEEviT_T0_T2_T3_T4_T5_:
.text._ZN2at6native27unrolled_elementwise_kernelINS0_13AUnaryFunctorIhhhNS0_17BitwiseXorFunctorIhEEEESt5arrayIPcLm2EELi4E23TrivialOffsetCalculatorILi1EjESA_NS0_6memory15LoadWithoutCastENSB_16StoreWithoutCastEEEviT_T0_T2_T3_T4_T5_:
        /* <DEDUP_REMOVED lines=59> */
.L_x_7499:
[----:B0-----:R-:W-:Y:S05]  /*03b0*/  BSYNC B0 ;  /* 0x0000000000007941 */ /* 0x001fea0003800000 */
.L_x_7498:
[----:B------:R-:W-:-:S13]  /*03c0*/  ISETP.GE.AND P0, PT, R15, R2, PT ;  /* 0x000000020f00720c */ /* 0x000fda0003f06270 */
[----:B------:R-:W-:Y:S05]  /*03d0*/  @P0 EXIT ;  /* 0x000000000000094d */ /* 0x000fea0003800000 */
[----:B------:R-:W-:-:S05]  /*03e0*/  IMAD R0, R0, 0x200, R15 ;  /* 0x0000020000007824 */ /* 0x000fca00078e020f */
[----:B------:R-:W-:-:S05]  /*03f0*/  IADD3 R2, P0, R0, c[0x0][0x168], RZ ;  /* 0x00005a0000027a10 */ /* 0x000fca0007f1e0ff */
[----:B------:R-:W-:-:S05]  /*0400*/  IMAD.X R3, RZ, RZ, c[0x0][0x16c], P0 ;  /* 0x00005b00ff037624 */ /* 0x000fca00000e06ff */
[----:B------:R-:W-:Y:S01]  /*0410*/  STG.E.U8 [R2.64], R13 ;  /* 0x0000000d02007986 */ /* 0x000fe2000c101104 */
[----:B------:R-:W-:Y:S05]  /*0420*/  EXIT ;  /* 0x000000000000794d */ /* 0x000fea0003800000 */
.L_x_7500:
        /* <DEDUP_REMOVED lines=13> */
.L_x_25113:


//--------------------- .text._ZN2at6native29vectorized_elementwise_kernelILi2ENS0_13AUnaryFunctorIhhhNS0_17BitwiseXorFunctorIhEEEESt5arrayIPcLm2EEEEviT0_T1_ --------------------------
	.section	.text._ZN2at6native29vectorized_elementwise_kernelILi2ENS0_13AUnaryFunctorIhhhNS0_17BitwiseXorFunctorIhEEEESt5arrayIPcLm2EEEEviT0_T1_,"ax",@progbits
	.sectioninfo	@"SHI_REGISTERS=28"
	.align	128
        .global         _ZN2at6native29vectorized_elementwise_kernelILi2ENS0_13AUnaryFunctorIhhhNS0_17BitwiseXorFunctorIhEEEESt5arrayIPcLm2EEEEviT0_T1_
        .type           _ZN2at6native29vectorized_elementwise_kernelILi2ENS0_13AUnaryFunctorIhhhNS0_17BitwiseXorFunctorIhEEEESt5arrayIPcLm2EEEEviT0_T1_,@function
        .size           _ZN2at6native29vectorized_elementwise_kernelILi2ENS0_13AUnaryFunctorIhhhNS0_17BitwiseXorFunctorIhEEEESt5arrayIPcLm2EEEEviT0_T1_,(.L_x_25114 - _ZN2at6native29vectorized_elementwise_kernelILi2ENS0_13AUnaryFunctorIhhhNS0_17BitwiseXorFunctorIhEEEESt5arrayIPcLm2EEEEviT0_T1_)
        .other          _ZN2at6native29vectorized_elementwise_kernelILi2ENS0_13AUnaryFunctorIhhhNS0_17BitwiseXorFunctorIhEEEESt5arrayIPcLm2EEEEviT0_T1_,@"STO_CUDA_ENTRY STV_DEFAULT"
_ZN2at6native29vectorized_elementwise_kernelILi2ENS0_13AUnaryFunctorIhhhNS0_17BitwiseXorFunctorIhEEEESt5arrayIPcLm2EEEEviT0_T1_:
.text._ZN2at6native29vectorized_elementwise_kernelILi2ENS0_13AUnaryFunctorIhhhNS0_17BitwiseXorFunctorIhEEEESt5arrayIPcLm2EEEEviT0_T1_:
        /* <DEDUP_REMOVED lines=44> */
.L_x_7501:
        /* <DEDUP_REMOVED lines=87> */
.L_x_7504:
[----:B-1----:R-:W-:-:S13]  /*0830*/  ISETP.GE.AND P0, PT, R5, R2, PT ;  /* 0x000000020500720c */ /* 0x002fda0003f06270 */
[----:B------:R-:W-:Y:S05]  /*0840*/  @P0 BRA `(.L_x_7506) ;  /* 0x000000c000000947 */ /* 0x000fea0003800000 */
[----:B0-----:R-:W-:Y:S01]  /*0850*/  IMAD.IADD R6, R0, 0x1, R5 ;  /* 0x0000000100067824 */ /* 0x001fe200078e0205 */
[----:B------:R-:W-:-:S04]  /*0860*/  IADD3 R5, R5, 0x80, RZ ;  /* 0x0000008005057810 */ /* 0x000fc80007ffe0ff */
[----:B------:R-:W-:-:S05]  /*0870*/  IADD3 R6, P0, R6, c[0x0][0x168], RZ ;  /* 0x00005a0006067a10 */ /* 0x000fca0007f1e0ff */
[----:B------:R-:W-:-:S05]  /*0880*/  IMAD.X R7, RZ, RZ, c[0x0][0x16c], P0 ;  /* 0x00005b00ff077624 */ /* 0x000fca00000e06ff */
[----:B------:R0:W-:Y:S03]  /*0890*/  STG.E.U8 [R6.64], R9 ;  /* 0x0000000906007986 */ /* 0x0001e6000c101104 */
.L_x_7505:
[----:B------:R-:W-:-:S13]  /*08a0*/  ISETP.GE.AND P0, PT, R5, R2, PT ;  /* 0x000000020500720c */ /* 0x000fda0003f06270 */
[----:B------:R-:W-:Y:S05]  /*08b0*/  @P0 BRA `(.L_x_7507) ;  /* 0x000000d000000947 */ /* 0x000fea0003800000 */
[----:B0-----:R-:W-:Y:S01]  /*08c0*/  IMAD.IADD R6, R0, 0x1, R5 ;  /* 0x0000000100067824 */ /* 0x001fe200078e0205 */
[----:B------:R-:W-:-:S04]  /*08d0*/  IADD3 R5, R5, 0x80, RZ ;  /* 0x0000008005057810 */ /* 0x000fc80007ffe0ff */
[----:B------:R-:W-:-:S05]  /*08e0*/  IADD3 R6, P0, R6, c[0x0][0x168], RZ ;  /* 0x00005a0006067a10 */ /* 0x000fca0007f1e0ff */
[----:B------:R-:W-:-:S05]  /*08f0*/  IMAD.X R7, RZ, RZ, c[0x0][0x16c], P0 ;  /* 0x00005b00ff077624 */ /* 0x000fca00000e06ff */
[----:B------:R0:W-:Y:S03]  /*0900*/  STG.E.U8 [R6.64], R13 ;  /* 0x0000000d06007986 */ /* 0x0001e6000c101104 */
.L_x_7506:
        /* <DEDUP_REMOVED lines=8> */
.L_x_7507:
[----:B------:R-:W-:Y:S05]  /*0990*/  BSYNC B1 ;  /* 0x0000000000017941 */ /* 0x000fea0003800000 */
.L_x_7503:
[----:B------:R-:W-:-:S13]  /*09a0*/  ISETP.GE.AND P0, PT, R5, R2, PT ;  /* 0x000000020500720c */ /* 0x000fda0003f06270 */
[----:B0-----:R-:W-:Y:S01]  /*09b0*/  @!P0 IMAD.IADD R6, R0, 0x1, R5 ;  /* 0x0000000100068824 */ /* 0x001fe200078e0205 */
[----:B------:R-:W-:-:S04]  /*09c0*/  @!P0 IADD3 R5, R5, 0x80, RZ ;  /* 0x0000008005058810 */ /* 0x000fc80007ffe0ff */
[----:B------:R-:W-:-:S05]  /*09d0*/  @!P0 IADD3 R6, P1, R6, c[0x0][0x168], RZ ;  /* 0x00005a0006068a10 */ /* 0x000fca0007f3e0ff */
[----:B------:R-:W-:-:S05]  /*09e0*/  @!P0 IMAD.X R7, RZ, RZ, c[0x0][0x16c], P1 ;  /* 0x00005b00ff078624 */ /* 0x000fca00008e06ff */
[----:B------:R0:W-:Y:S03]  /*09f0*/  @!P0 STG.E.U8 [R6.64], R25 ;  /* 0x0000001906008986 */ /* 0x0001e6000c101104 */
.L_x_7508:
[----:B------:R-:W-:Y:S05]  /*0a00*/  BSYNC B0 ;  /* 0x0000000000007941 */ /* 0x000fea0003800000 */
.L_x_7502:
        /* <DEDUP_REMOVED lines=8> */
.L_x_7509:
        /* <DEDUP_REMOVED lines=15> */
.L_x_25114:


//--------------------- .text._ZN2at6native29vectorized_elementwise_kernelILi4ENS0_13AUnaryFunctorIhhhNS0_17BitwiseXorFunctorIhEEEESt5arrayIPcLm2EEEEviT0_T1_ --------------------------
	.section	.text._ZN2at6native29vectorized_elementwise_kernelILi4ENS0_13AUnaryFunctorIhhhNS0_17BitwiseXorFunctorIhEEEESt5arrayIPcLm2EEEEviT0_T1_,"ax",@progbits
	.sectioninfo	@"SHI_REGISTERS=28"
	.align	128
        .global         _ZN2at6native29vectorized_elementwise_kernelILi4ENS0_13AUnaryFunctorIhhhNS0_17BitwiseXorFunctorIhEEEESt5arrayIPcLm2EEEEviT0_T1_
        .type           _ZN2at6native29vectorized_elementwise_kernelILi4ENS0_13AUnaryFunctorIhhhNS0_17BitwiseXorFunctorIhEEEESt5arrayIPcLm2EEEEviT0_T1_,@function
        .size           _ZN2at6native29vectorized_elementwise_kernelILi4ENS0_13AUnaryFunctorIhhhNS0_17BitwiseXorFunctorIhEEEESt5arrayIPcLm2EEEEviT0_T1_,(.L_x_25115 - _ZN2at6native29vectorized_elementwise_kernelILi4ENS0_13AUnaryFunctorIhhhNS0_17BitwiseXorFunctorIhEEEESt5arrayIPcLm2EEEEviT0_T1_)
        .other          _ZN2at6native29vectorized_elementwise_kernelILi4ENS0_13AUnaryFunctorIhhhNS0_17BitwiseXorFunctorIhEEEESt5arrayIPcLm2EEEEviT0_T1_,@"STO_CUDA_ENTRY STV_DEFAULT"
_ZN2at6native29vectorized_elementwise_kernelILi4ENS0_13AUnaryFunctorIhhhNS0_17BitwiseXorFunctorIhEEEESt5arrayIPcLm2EEEEviT0_T1_:
.text._ZN2at6native29vectorized_elementwise_kernelILi4ENS0_13AUnaryFunctorIhhhNS0_17BitwiseXorFunctorIhEEEESt5arrayIPcLm2EEEEviT0_T1_:
        /* <DEDUP_REMOVED lines=42> */
.L_x_7510:
        /* <DEDUP_REMOVED lines=87> */
.L_x_7513:
[----:B-1----:R-:W-:-:S13]  /*0810*/  ISETP.GE.AND P0, PT, R5, R2, PT ;  /* 0x000000020500720c */ /* 0x002fda0003f06270 */
[----:B------:R-:W-:Y:S05]  /*0820*/  @P0 BRA `(.L_x_7515) ;  /* 0x000000c000000947 */ /* 0x000fea0003800000 */
[----:B0-----:R-:W-:Y:S01]  /*0830*/  IMAD.IADD R6, R0, 0x1, R5 ;  /* 0x0000000100067824 */ /* 0x001fe200078e0205 */
[----:B------:R-:W-:-:S04]  /*0840*/  IADD3 R5, R5, 0x80, RZ ;  /* 0x0000008005057810 */ /* 0x000fc80007ffe0ff */
[----:B------:R-:W-:-:S05]  /*0850*/  IADD3 R6, P0, R6, c[0x0][0x168], RZ ;  /* 0x00005a0006067a10 */ /* 0x000fca0007f1e0ff */
[----:B------:R-:W-:-:S05]  /*0860*/  IMAD.X R7, RZ, RZ, c[0x0][0x16c], P0 ;  /* 0x00005b00ff077624 */ /* 0x000fca00000e06ff */
[----:B------:R0:W-:Y:S03]  /*0870*/  STG.E.U8 [R6.64], R9 ;  /* 0x0000000906007986 */ /* 0x0001e6000c101104 */
.L_x_7514:
[----:B------:R-:W-:-:S13]  /*0880*/  ISETP.GE.AND P0, PT, R5, R2, PT ;  /* 0x000000020500720c */ /* 0x000fda0003f06270 */
[----:B------:R-:W-:Y:S05]  /*0890*/  @P0 BRA `(.L_x_7516) ;  /* 0x000000d000000947 */ /* 0x000fea0003800000 */
[----:B0-----:R-:W-:Y:S01]  /*08a0*/  IMAD.IADD R6, R0, 0x1, R5 ;  /* 0x0000000100067824 */ /* 0x001fe200078e0205 */
[----:B------:R-:W-:-:S04]  /*08b0*/  IADD3 R5, R5, 0x80, RZ ;  /* 0x0000008005057810 */ /* 0x000fc80007ffe0ff */
[----:B------:R-:W-:-:S05]  /*08c0*/  IADD3 R6, P0, R6, c[0x0][0x168], RZ ;  /* 0x00005a0006067a10 */ /* 0x000fca0007f1e0ff */
[----:B------:R-:W-:-:S05]  /*08d0*/  IMAD.X R7, RZ, RZ, c[0x0][0x16c], P0 ;  /* 0x00005b00ff077624 */ /* 0x000fca00000e06ff */
[----:B------:R0:W-:Y:S03]  /*08e0*/  STG.E.U8 [R6.64], R13 ;  /* 0x0000000d06007986 */ /* 0x0001e6000c101104 */
.L_x_7515:
        /* <DEDUP_REMOVED lines=8> */
.L_x_7516:
[----:B------:R-:W-:Y:S05]  /*0970*/  BSYNC B1 ;  /* 0x0000000000017941 */ /* 0x000fea0003800000 */
.L_x_7512:
[----:B------:R-:W-:-:S13]  /*0980*/  ISETP.GE.AND P0, PT, R5, R2, PT ;  /* 0x000000020500720c */ /* 0x000fda0003f06270 */
[----:B0-----:R-:W-:Y:S01]  /*0990*/  @!P0 IMAD.IADD R6, R0, 0x1, R5 ;  /* 0x0000000100068824 */ /* 0x001fe200078e0205 */
[----:B------:R-:W-:-:S04]  /*09a0*/  @!P0 IADD3 R5, R5, 0x80, RZ ;  /* 0x0000008005058810 */ /* 0x000fc80007ffe0ff */
[----:B------:R-:W-:-:S05]  /*09b0*/  @!P0 IADD3 R6, P1, R6, c[0x0][0x168], RZ ;  /* 0x00005a0006068a10 */ /* 0x000fca0007f3e0ff */
[----:B------:R-:W-:-:S05]  /*09c0*/  @!P0 IMAD.X R7, RZ, RZ, c[0x0][0x16c], P1 ;  /* 0x00005b00ff078624 */ /* 0x000fca00008e06ff */
[----:B------:R0:W-:Y:S03]  /*09d0*/  @!P0 STG.E.U8 [R6.64], R25 ;  /* 0x0000001906008986 */ /* 0x0001e6000c101104 */
.L_x_7517:
[----:B------:R-:W-:Y:S05]  /*09e0*/  BSYNC B0 ;  /* 0x0000000000007941 */ /* 0x000fea0003800000 */
.L_x_7511:
        /* <DEDUP_REMOVED lines=8> */
.L_x_7518:
        /* <DEDUP_REMOVED lines=9> */
.L_x_25115:


//--------------------- .text._ZN2at6native29vectorized_elementwise_kernelILi8ENS0_13AUnaryFunctorIhhhNS0_17BitwiseXorFunctorIhEEEESt5arrayIPcLm2EEEEviT0_T1_ --------------------------
	.section	.text._ZN2at6native29vectorized_elementwise_kernelILi8ENS0_13AUnaryFunctorIhhhNS0_17BitwiseXorFunctorIhEEEESt5arrayIPcLm2EEEEviT0_T1_,"ax",@progbits
	.sectioninfo	@"SHI_REGISTERS=4"
	.align	128
        .global         _ZN2at6native29vectorized_elementwise_kernelILi8ENS0_13AUnaryFunctorIhhhNS0_17BitwiseXorFunctorIhEEEESt5arrayIPcLm2EEEEviT0_T1_
        .type           _ZN2at6native29vectorized_elementwise_kernelILi8ENS0_13AUnaryFunctorIhhhNS0_17BitwiseXorFunctorIhEEEESt5arrayIPcLm2EEEEviT0_T1_,@function
        .size           _ZN2at6native29vectorized_elementwise_kernelILi8ENS0_13AUnaryFunctorIhhhNS0_17BitwiseXorFunctorIhEEEESt5arrayIPcLm2EEEEviT0_T1_,(.L_x_25116 - _ZN2at6native29vectorized_elementwise_kernelILi8ENS0_13AUnaryFunctorIhhhNS0_17BitwiseXorFunctorIhEEEESt5arrayIPcLm2EEEEviT0_T1_)
        .other          _ZN2at6native29vectorized_elementwise_kernelILi8ENS0_13AUnaryFunctorIhhhNS0_17BitwiseXorFunctorIhEEEESt5arrayIPcLm2EEEEviT0_T1_,@"STO_CUDA_ENTRY STV_DEFAULT"
_ZN2at6native29vectorized_elementwise_kernelILi8ENS0_13AUnaryFunctorIhhhNS0_17BitwiseXorFunctorIhEEEESt5arrayIPcLm2EEEEviT0_T1_:
.text._ZN2at6native29vectorized_elementwise_kernelILi8ENS0_13AUnaryFunctorIhhhNS0_17BitwiseXorFunctorIhEEEESt5arrayIPcLm2EEEEviT0_T1_:
[----:B------:R-:W-:Y:S02]  /*0000*/  MOV R1, c[0x0][0x28] ;  /* 0x00000a0000017a02 */ /* 0x000fe40000000f00 */
[----:B------:R-:W-:Y:S05]  /*0010*/  EXIT ;  /* 0x000000000000794d */ /* 0x000fea0003800000 */
.L_x_7519:
        /* <DEDUP_REMOVED lines=14> */
.L_x_25116:


//--------------------- .text._ZN2at6native18elementwise_kernelILi128ELi4EZNS0_15gpu_kernel_implINS0_13BinaryFunctorIhhhNS0_17BitwiseXorFunctorIhEEEEEEvRNS_18TensorIteratorBaseERKT_EUliE_EEviT1_ --------------------------
	.section	.text._ZN2at6native18elementwise_kernelILi128ELi4EZNS0_15gpu_kernel_implINS0_13BinaryFunctorIhhhNS0_17BitwiseXorFunctorIhEEEEEEvRNS_18TensorIteratorBaseERKT_EUliE_EEviT1_,"ax",@progbits
	.sectioninfo	@"SHI_REGISTERS=26"
	.align	128
        .global         _ZN2at6native18elementwise_kernelILi128ELi4EZNS0_15gpu_kernel_implINS0_13BinaryFunctorIhhhNS0_17BitwiseXorFunctorIhEEEEEEvRNS_18TensorIteratorBaseERKT_EUliE_EEviT1_
        .type           _ZN2at6native18elementwise_kernelILi128ELi4EZNS0_15gpu_kernel_implINS0_13BinaryFunctorIhhhNS0_17BitwiseXorFunctorIhEEEEEEvRNS_18TensorIteratorBaseERKT_EUliE_EEviT1_,@function
        .size           _ZN2at6native18elementwise_kernelILi128ELi4EZNS0_15gpu_kernel_implINS0_13BinaryFunctorIhhhNS0_17BitwiseXorFunctorIhEEEEEEvRNS_18TensorIteratorBaseERKT_EUliE_EEviT1_,(.L_x_25117 - _ZN2at6native18elementwise_kernelILi128ELi4EZNS0_15gpu_kernel_implINS0_13BinaryFunctorIhhhNS0_17BitwiseXorFunctorIhEEEEEEvRNS_18TensorIteratorBaseERKT_EUliE_EEviT1_)
        .other          _ZN2at6native18elementwise_kernelILi128ELi4EZNS0_15gpu_kernel_implINS0_13BinaryFunctorIhhhNS0_17BitwiseXorFunctorIhEEEEEEvRNS_18TensorIteratorBaseERKT_EUliE_EEviT1_,@"STO_CUDA_ENTRY STV_DEFAULT"
_ZN2at6native18elementwise_kernelILi128ELi4EZNS0_15gpu_kernel_implINS0_13BinaryFunctorIhhhNS0_17BitwiseXorFunctorIhEEEEEEvRNS_18TensorIteratorBaseERKT_EUliE_EEviT1_:
.text._ZN2at6native18elementwise_kernelILi128ELi4EZNS0_15gpu_kernel_implINS0_13BinaryFunctorIhhhNS0_17BitwiseXorFunctorIhEEEEEEvRNS_18TensorIteratorBaseERKT_EUliE_EEviT1_:
        /* <DEDUP_REMOVED lines=263> */
.L_x_7522:
        /* <DEDUP_REMOVED lines=18> */
.L_x_7526:
[----:B------:R0:W5:Y:S01]  /*1190*/  LDG.E.U8 R23, [R4.64] ;  /* 0x0000002404177981 */ /* 0x000162000c1e1100 */
[----:B------:R-:W-:Y:S05]  /*11a0*/  BRA `(.L_x_7528) ;  /* 0x00000dc000007947 */ /* 0x000fea0003800000 */
.L_x_7525:
        /* <DEDUP_REMOVED lines=8> */
.L_x_7530:
[----:B------:R0:W5:Y:S01]  /*1230*/  LDG.E.U8 R23, [R4.64] ;  /* 0x0000002404177981 */ /* 0x000162000c1e1100 */
[----:B------:R-:W-:Y:S05]  /*1240*/  BRA `(.L_x_7528) ;  /* 0x00000d2000007947 */ /* 0x000fea0003800000 */
.L_x_7529:
[----:B------:R0:W5:Y:S01]  /*1250*/  LDG.E.U16 R23, [R4.64] ;  /* 0x0000002404177981 */ /* 0x000162000c1e1500 */
[----:B------:R-:W-:Y:S05]  /*1260*/  BRA `(.L_x_7528) ;  /* 0x00000d0000007947 */ /* 0x000fea0003800000 */
.L_x_7524:
        /* <DEDUP_REMOVED lines=10> */
.L_x_7532:
[----:B------:R-:W2:Y:S02]  /*1310*/  LDG.E.U16 R2, [R4.64] ;  /* 0x0000002404027981 */ /* 0x000ea4000c1e1500 */
[----:B--2---:R-:W-:-:S06]  /*1320*/  HADD2.F32 R2, -RZ, R2.H0_H0 ;  /* 0x20000002ff027230 */ /* 0x004fcc0000004100 */
[----:B------:R-:W0:Y:S02]  /*1330*/  F2I.S64.TRUNC R2, R2 ;  /* 0x0000000200027311 */ /* 0x000e24000020d900 */
[----:B0-----:R-:W-:Y:S01]  /*1340*/  PRMT R23, R2, 0x7610, R23 ;  /* 0x0000761002177816 */ /* 0x001fe20000000017 */
[----:B------:R-:W-:Y:S05]  /*1350*/  BRA `(.L_x_7528) ;  /* 0x00000c1000007947 */ /* 0x000fea0003800000 */
.L_x_7531:
        /* <DEDUP_REMOVED lines=10> */
.L_x_7534:
[----:B------:R-:W2:Y:S02]  /*1400*/  LDG.E.U16 R4, [R4.64] ;  /* 0x0000002404047981 */ /* 0x000ea4000c1e1500 */
[----:B--2---:R-:W-:-:S06]  /*1410*/  HADD2.F32 R2, -RZ, R4.H0_H0 ;  /* 0x20000004ff027230 */ /* 0x004fcc0000004100 */
[----:B------:R-:W0:Y:S02]  /*1420*/  F2I.S64.TRUNC R2, R2 ;  /* 0x0000000200027311 */ /* 0x000e24000020d900 */
[----:B0-----:R-:W-:Y:S01]  /*1430*/  PRMT R23, R2, 0x7610, R23 ;  /* 0x0000761002177816 */ /* 0x001fe20000000017 */
[----:B------:R-:W-:Y:S05]  /*1440*/  BRA `(.L_x_7528) ;  /* 0x00000b2000007947 */ /* 0x000fea0003800000 */
.L_x_7533:
[----:B------:R-:W2:Y:S02]  /*1450*/  LDG.E.64 R2, [R4.64] ;  /* 0x0000002404027981 */ /* 0x000ea4000c1e1b00 */
[----:B--2---:R-:W0:Y:S02]  /*1460*/  F2I.S64.F64.TRUNC R2, R2 ;  /* 0x0000000200027311 */ /* 0x004e24000030d900 */
[----:B0-----:R-:W-:Y:S01]  /*1470*/  PRMT R23, R2, 0x7610, R23 ;  /* 0x0000761002177816 */ /* 0x001fe20000000017 */
[----:B------:R-:W-:Y:S05]  /*1480*/  BRA `(.L_x_7528) ;  /* 0x00000ae000007947 */ /* 0x000fea0003800000 */
.L_x_7523:
        /* <DEDUP_REMOVED lines=12> */
.L_x_7537:
[----:B------:R-:W2:Y:S02]  /*1550*/  LDG.E.64 R4, [R4.64] ;  /* 0x0000002404047981 */ /* 0x000ea4000c1e1b00 */
[----:B--2---:R-:W0:Y:S02]  /*1560*/  F2I.S64.F64.TRUNC R2, R4 ;  /* 0x0000000400027311 */ /* 0x004e24000030d900 */
[----:B0-----:R-:W-:Y:S01]  /*1570*/  PRMT R23, R2, 0x7610, R23 ;  /* 0x0000761002177816 */ /* 0x001fe20000000017 */
[----:B------:R-:W-:Y:S05]  /*1580*/  BRA `(.L_x_7528) ;  /* 0x000009e000007947 */ /* 0x000fea0003800000 */
.L_x_7536:
        /* <DEDUP_REMOVED lines=28> */
.L_x_7539:
        /* <DEDUP_REMOVED lines=15> */
.L_x_7538:
[----:B------:R-:W2:Y:S02]  /*1840*/  LDG.E.U16 R2, [R4.64] ;  /* 0x0000002404027981 */ /* 0x000ea4000c1e1500 */
[----:B--2---:R-:W-:-:S06]  /*1850*/  PRMT R2, RZ, 0x5410, R2 ;  /* 0x00005410ff027816 */ /* 0x004fcc0000000002 */
[----:B------:R-:W0:Y:S02]  /*1860*/  F2I.S64.TRUNC R2, R2 ;  /* 0x0000000200027311 */ /* 0x000e24000020d900 */
[----:B0-----:R-:W-:Y:S01]  /*1870*/  PRMT R23, R2, 0x7610, R23 ;  /* 0x0000761002177816 */ /* 0x001fe20000000017 */
[----:B------:R-:W-:Y:S05]  /*1880*/  BRA `(.L_x_7528) ;  /* 0x000006e000007947 */ /* 0x000fea0003800000 */
.L_x_7535:
        /* <DEDUP_REMOVED lines=10> */
.L_x_7542:
        /* <DEDUP_REMOVED lines=21> */
.L_x_7546:
[----:B------:R-:W-:Y:S05]  /*1a80*/  BSYNC B1 ;  /* 0x0000000000017941 */ /* 0x000fea0003800000 */
.L_x_7545:
[----:B------:R-:W-:Y:S01]  /*1a90*/  IMAD.SHL.U32 R2, R2, 0x100000, RZ ;  /* 0x0010000002027824 */ /* 0x000fe200078e00ff */
[----:B------:R-:W-:-:S04]  /*1aa0*/  LEA R3, R0, 0x3b800000, 0x17 ;  /* 0x3b80000000037811 */ /* 0x000fc800078eb8ff */
[----:B------:R-:W-:Y:S02]  /*1ab0*/  LOP3.LUT R2, R3, R2, R4, 0xfe, !PT ;  /* 0x0000000203027212 */ /* 0x000fe400078efe04 */
.L_x_7544:
[----:B------:R-:W-:Y:S05]  /*1ac0*/  BSYNC B0 ;  /* 0x0000000000007941 */ /* 0x000fea0003800000 */
.L_x_7543:
[----:B------:R-:W0:Y:S02]  /*1ad0*/  F2I.S64.TRUNC R2, R2 ;  /* 0x0000000200027311 */ /* 0x000e24000020d900 */
[----:B0-----:R-:W-:Y:S01]  /*1ae0*/  PRMT R23, R2, 0x7610, R23 ;  /* 0x0000761002177816 */ /* 0x001fe20000000017 */
[----:B------:R-:W-:Y:S05]  /*1af0*/  BRA `(.L_x_7528) ;  /* 0x0000047000007947 */ /* 0x000fea0003800000 */
.L_x_7541:
        /* <DEDUP_REMOVED lines=21> */
.L_x_7550:
[----:B------:R-:W-:Y:S05]  /*1c50*/  BSYNC B1 ;  /* 0x0000000000017941 */ /* 0x000fea0003800000 */
.L_x_7549:
[----:B------:R-:W-:Y:S01]  /*1c60*/  IMAD.SHL.U32 R2, R2, 0x200000, RZ ;  /* 0x0020000002027824 */ /* 0x000fe200078e00ff */
[----:B------:R-:W-:-:S04]  /*1c70*/  LEA R3, R0, 0x37800000, 0x17 ;  /* 0x3780000000037811 */ /* 0x000fc800078eb8ff */
[----:B------:R-:W-:Y:S02]  /*1c80*/  LOP3.LUT R2, R3, R2, R4, 0xfe, !PT ;  /* 0x0000000203027212 */ /* 0x000fe400078efe04 */
.L_x_7548:
[----:B------:R-:W-:Y:S05]  /*1c90*/  BSYNC B0 ;  /* 0x0000000000007941 */ /* 0x000fea0003800000 */
.L_x_7547:
[----:B------:R-:W0:Y:S02]  /*1ca0*/  F2I.S64.TRUNC R2, R2 ;  /* 0x0000000200027311 */ /* 0x000e24000020d900 */
[----:B0-----:R-:W-:Y:S01]  /*1cb0*/  PRMT R23, R2, 0x7610, R23 ;  /* 0x0000761002177816 */ /* 0x001fe20000000017 */
[----:B------:R-:W-:Y:S05]  /*1cc0*/  BRA `(.L_x_7528) ;  /* 0x000002a000007947 */ /* 0x000fea0003800000 */
.L_x_7540:
        /* <DEDUP_REMOVED lines=14> */
.L_x_7554:
[----:B------:R-:W-:Y:S05]  /*1db0*/  BSYNC B0 ;  /* 0x0000000000007941 */ /* 0x000fea0003800000 */
.L_x_7553:
[----:B------:R-:W0:Y:S02]  /*1dc0*/  F2I.S64.TRUNC R2, R2 ;  /* 0x0000000200027311 */ /* 0x000e24000020d900 */
[----:B0-----:R-:W-:Y:S01]  /*1dd0*/  PRMT R23, R2, 0x7610, R23 ;  /* 0x0000761002177816 */ /* 0x001fe20000000017 */
[----:B------:R-:W-:Y:S05]  /*1de0*/  BRA `(.L_x_7528) ;  /* 0x0000018000007947 */ /* 0x000fea0003800000 */
.L_x_7527:
        /* <DEDUP_REMOVED lines=21> */
.L_x_7552:
[----:B------:R0:W5:Y:S01]  /*1f40*/  LDG.E.U8 R23, [R4.64] ;  /* 0x0000002404177981 */ /* 0x000162000c1e1100 */
[----:B------:R-:W-:Y:S05]  /*1f50*/  BRA `(.L_x_7528) ;  /* 0x0000001000007947 */ /* 0x000fea0003800000 */
.L_x_7551:
[----:B------:R0:W5:Y:S02]  /*1f60*/  LDG.E.U8 R23, [R4.64] ;  /* 0x0000002404177981 */ /* 0x000164000c1e1100 */
.L_x_7528:
[----:B------:R-:W1:Y:S01]  /*1f70*/  LDC.U8 R2, c[0x0][0x3e3] ;  /* 0x0000f8c0ff027b82 */ /* 0x000e620000000000 */
[----:B0-----:R-:W-:-:S05]  /*1f80*/  IADD3 R4, P1, R22, c[0x0][0x3d8], RZ ;  /* 0x0000f60016047a10 */ /* 0x001fca0007f3e0ff */
[----:B------:R-:W-:Y:S01]  /*1f90*/  IMAD.X R5, RZ, RZ, c[0x0][0x3dc], P1 ;  /* 0x0000f700ff057624 */ /* 0x000fe200008e06ff */
[----:B-1----:R-:W-:-:S04]  /*1fa0*/  PRMT R0, R2, 0x9910, RZ ;  /* 0x0000991002007816 */ /* 0x002fc800000000ff */
        /* <DEDUP_REMOVED lines=12> */
.L_x_7558:
[----:B------:R0:W5:Y:S01]  /*2070*/  LDG.E.U8 R0, [R4.64] ;  /* 0x0000002404007981 */ /* 0x000162000c1e1100 */
[----:B------:R-:W-:Y:S05]  /*2080*/  BRA `(.L_x_7560) ;  /* 0x00000dc000007947 */ /* 0x000fea0003800000 */
.L_x_7557:
        /* <DEDUP_REMOVED lines=8> */
.L_x_7562:
[----:B------:R0:W5:Y:S01]  /*2110*/  LDG.E.U8 R0, [R4.64] ;  /* 0x0000002404007981 */ /* 0x000162000c1e1100 */
[----:B------:R-:W-:Y:S05]  /*2120*/  BRA `(.L_x_7560) ;  /* 0x00000d2000007947 */ /* 0x000fea0003800000 */
.L_x_7561:
[----:B------:R0:W5:Y:S01]  /*2130*/  LDG.E.U16 R0, [R4.64] ;  /* 0x0000002404007981 */ /* 0x000162000c1e1500 */
[----:B------:R-:W-:Y:S05]  /*2140*/  BRA `(.L_x_7560) ;  /* 0x00000d0000007947 */ /* 0x000fea0003800000 */
.L_x_7556:
        /* <DEDUP_REMOVED lines=10> */
.L_x_7564:
[----:B------:R-:W2:Y:S02]  /*21f0*/  LDG.E.U16 R2, [R4.64] ;  /* 0x0000002404027981 */ /* 0x000ea4000c1e1500 */
[----:B--2---:R-:W-:-:S06]  /*2200*/  HADD2.F32 R2, -RZ, R2.H0_H0 ;  /* 0x20000002ff027230 */ /* 0x004fcc0000004100 */
[----:B------:R-:W0:Y:S02]  /*2210*/  F2I.S64.TRUNC R2, R2 ;  /* 0x0000000200027311 */ /* 0x000e24000020d900 */
[----:B0-----:R-:W-:Y:S01]  /*2220*/  PRMT R0, R2, 0x7610, R0 ;  /* 0x0000761002007816 */ /* 0x001fe20000000000 */
[----:B------:R-:W-:Y:S05]  /*2230*/  BRA `(.L_x_7560) ;  /* 0x00000c1000007947 */ /* 0x000fea0003800000 */
.L_x_7563:
        /* <DEDUP_REMOVED lines=10> */
.L_x_7566:
[----:B------:R-:W2:Y:S02]  /*22e0*/  LDG.E.U16 R4, [R4.64] ;  /* 0x0000002404047981 */ /* 0x000ea4000c1e1500 */
[----:B--2---:R-:W-:-:S06]  /*22f0*/  HADD2.F32 R2, -RZ, R4.H0_H0 ;  /* 0x20000004ff027230 */ /* 0x004fcc0000004100 */
[----:B------:R-:W0:Y:S02]  /*2300*/  F2I.S64.TRUNC R2, R2 ;  /* 0x0000000200027311 */ /* 0x000e24000020d900 */
[----:B0-----:R-:W-:Y:S01]  /*2310*/  PRMT R0, R2, 0x7610, R0 ;  /* 0x0000761002007816 */ /* 0x001fe20000000000 */
[----:B------:R-:W-:Y:S05]  /*2320*/  BRA `(.L_x_7560) ;  /* 0x00000b2000007947 */ /* 0x000fea0003800000 */
.L_x_7565:
[----:B------:R-:W2:Y:S02]  /*2330*/  LDG.E.64 R2, [R4.64] ;  /* 0x0000002404027981 */ /* 0x000ea4000c1e1b00 */
[----:B--2---:R-:W0:Y:S02]  /*2340*/  F2I.S64.F64.TRUNC R2, R2 ;  /* 0x0000000200027311 */ /* 0x004e24000030d900 */
[----:B0-----:R-:W-:Y:S01]  /*2350*/  PRMT R0, R2, 0x7610, R0 ;  /* 0x0000761002007816 */ /* 0x001fe20000000000 */
[----:B------:R-:W-:Y:S05]  /*2360*/  BRA `(.L_x_7560) ;  /* 0x00000ae000007947 */ /* 0x000fea0003800000 */
.L_x_7555:
        /* <DEDUP_REMOVED lines=12> */
.L_x_7569:
[----:B------:R-:W2:Y:S02]  /*2430*/  LDG.E.64 R4, [R4.64] ;  /* 0x0000002404047981 */ /* 0x000ea4000c1e1b00 */
[----:B--2---:R-:W0:Y:S02]  /*2440*/  F2I.S64.F64.TRUNC R2, R4 ;  /* 0x0000000400027311 */ /* 0x004e24000030d900 */
[----:B0-----:R-:W-:Y:S01]  /*2450*/  PRMT R0, R2, 0x7610, R0 ;  /* 0x0000761002007816 */ /* 0x001fe20000000000 */
[----:B------:R-:W-:Y:S05]  /*2460*/  BRA `(.L_x_7560) ;  /* 0x000009e000007947 */ /* 0x000fea0003800000 */
.L_x_7568:
        /* <DEDUP_REMOVED lines=28> */
.L_x_7571:
        /* <DEDUP_REMOVED lines=15> */
.L_x_7570:
[----:B------:R-:W2:Y:S02]  /*2720*/  LDG.E.U16 R2, [R4.64] ;  /* 0x0000002404027981 */ /* 0x000ea4000c1e1500 */
[----:B--2---:R-:W-:-:S06]  /*2730*/  PRMT R2, RZ, 0x5410, R2 ;  /* 0x00005410ff027816 */ /* 0x004fcc0000000002 */
[----:B------:R-:W0:Y:S02]  /*2740*/  F2I.S64.TRUNC R2, R2 ;  /* 0x0000000200027311 */ /* 0x000e24000020d900 */
[----:B0-----:R-:W-:Y:S01]  /*2750*/  PRMT R0, R2, 0x7610, R0 ;  /* 0x0000761002007816 */ /* 0x001fe20000000000 */
[----:B------:R-:W-:Y:S05]  /*2760*/  BRA `(.L_x_7560) ;  /* 0x000006e000007947 */ /* 0x000fea0003800000 */
.L_x_7567:
        /* <DEDUP_REMOVED lines=10> */
.L_x_7574:
        /* <DEDUP_REMOVED lines=21> */
.L_x_7578:
[----:B------:R-:W-:Y:S05]  /*2960*/  BSYNC B1 ;  /* 0x0000000000017941 */ /* 0x000fea0003800000 */
.L_x_7577:
[----:B------:R-:W-:Y:S01]  /*2970*/  IMAD.SHL.U32 R2, R2, 0x100000, RZ ;  /* 0x0010000002027824 */ /* 0x000fe200078e00ff */
[----:B------:R-:W-:-:S04]  /*2980*/  LEA R3, R0, 0x3b800000, 0x17 ;  /* 0x3b80000000037811 */ /* 0x000fc800078eb8ff */
[----:B------:R-:W-:Y:S02]  /*2990*/  LOP3.LUT R2, R3, R2, R4, 0xfe, !PT ;  /* 0x0000000203027212 */ /* 0x000fe400078efe04 */
.L_x_7576:
[----:B------:R-:W-:Y:S05]  /*29a0*/  BSYNC B0 ;  /* 0x0000000000007941 */ /* 0x000fea0003800000 */
.L_x_7575:
[----:B------:R-:W0:Y:S02]  /*29b0*/  F2I.S64.TRUNC R2, R2 ;  /* 0x0000000200027311 */ /* 0x000e24000020d900 */
[----:B0-----:R-:W-:Y:S01]  /*29c0*/  PRMT R0, R2, 0x7610, R0 ;  /* 0x0000761002007816 */ /* 0x001fe20000000000 */
[----:B------:R-:W-:Y:S05]  /*29d0*/  BRA `(.L_x_7560) ;  /* 0x0000047000007947 */ /* 0x000fea0003800000 */
.L_x_7573:
        /* <DEDUP_REMOVED lines=21> */
.L_x_7582:
[----:B------:R-:W-:Y:S05]  /*2b30*/  BSYNC B1 ;  /* 0x0000000000017941 */ /* 0x000fea0003800000 */
.L_x_7581:
[----:B------:R-:W-:Y:S01]  /*2b40*/  IMAD.SHL.U32 R2, R2, 0x200000, RZ ;  /* 0x0020000002027824 */ /* 0x000fe200078e00ff */
[----:B------:R-:W-:-:S04]  /*2b50*/  LEA R3, R0, 0x37800000, 0x17 ;  /* 0x3780000000037811 */ /* 0x000fc800078eb8ff */
[----:B------:R-:W-:Y:S02]  /*2b60*/  LOP3.LUT R2, R3, R2, R4, 0xfe, !PT ;  /* 0x0000000203027212 */ /* 0x000fe400078efe04 */
.L_x_7580:
[----:B------:R-:W-:Y:S05]  /*2b70*/  BSYNC B0 ;  /* 0x0000000000007941 */ /* 0x000fea0003800000 */
.L_x_7579:
[----:B------:R-:W0:Y:S02]  /*2b80*/  F2I.S64.TRUNC R2, R2 ;  /* 0x0000000200027311 */ /* 0x000e24000020d900 */
[----:B0-----:R-:W-:Y:S01]  /*2b90*/  PRMT R0, R2, 0x7610, R0 ;  /* 0x0000761002007816 */ /* 0x001fe20000000000 */
[----:B------:R-:W-:Y:S05]  /*2ba0*/  BRA `(.L_x_7560) ;  /* 0x000002a000007947 */ /* 0x000fea0003800000 */
.L_x_7572:
        /* <DEDUP_REMOVED lines=14> */
.L_x_7586:
[----:B------:R-:W-:Y:S05]  /*2c90*/  BSYNC B0 ;  /* 0x0000000000007941 */ /* 0x000fea0003800000 */
.L_x_7585:
[----:B------:R-:W0:Y:S02]  /*2ca0*/  F2I.S64.TRUNC R2, R2 ;  /* 0x0000000200027311 */ /* 0x000e24000020d900 */
[----:B0-----:R-:W-:Y:S01]  /*2cb0*/  PRMT R0, R2, 0x7610, R0 ;  /* 0x0000761002007816 */ /* 0x001fe20000000000 */
[----:B------:R-:W-:Y:S05]  /*2cc0*/  BRA `(.L_x_7560) ;  /* 0x0000018000007947 */ /* 0x000fea0003800000 */
.L_x_7559:
        /* <DEDUP_REMOVED lines=21> */
.L_x_7584:
[----:B------:R0:W5:Y:S01]  /*2e20*/  LDG.E.U8 R0, [R4.64] ;  /* 0x0000002404007981 */ /* 0x000162000c1e1100 */
[----:B------:R-:W-:Y:S05]  /*2e30*/  BRA `(.L_x_7560) ;  /* 0x0000001000007947 */ /* 0x000fea0003800000 */
.L_x_7583:
[----:B------:R0:W5:Y:S02]  /*2e40*/  LDG.E.U8 R0, [R4.64] ;  /* 0x0000002404007981 */ /* 0x000164000c1e1100 */
.L_x_7560:
[----:B0-----:R-:W0:Y:S01]  /*2e50*/  LDC.U8 R4, c[0x0][0x3e1] ;  /* 0x0000f840ff047b82 */ /* 0x001e220000000000 */
[----:B-----5:R-:W-:Y:S02]  /*2e60*/  LOP3.LUT R3, R0, R23, RZ, 0x3c, !PT ;  /* 0x0000001700037212 */ /* 0x020fe400078e3cff */
        /* <DEDUP_REMOVED lines=13> */
.L_x_7590:
[----:B------:R0:W-:Y:S01]  /*2f40*/  STG.E.U8 [R16.64], R3 ;  /* 0x0000000310007986 */ /* 0x0001e2000c101124 */
[----:B------:R-:W-:Y:S05]  /*2f50*/  BRA `(.L_x_7592) ;  /* 0x00000e9000007947 */ /* 0x000fea0003800000 */
.L_x_7589:
        /* <DEDUP_REMOVED lines=10> */
.L_x_7594:
[----:B------:R-:W-:-:S05]  /*3000*/  LOP3.LUT R3, R3, 0xff, RZ, 0xc0, !PT ;  /* 0x000000ff03037812 */ /* 0x000fca00078ec0ff */
[----:B------:R0:W-:Y:S01]  /*3010*/  STG.E [R16.64], R3 ;  /* 0x0000000310007986 */ /* 0x0001e2000c101924 */
[----:B------:R-:W-:Y:S05]  /*3020*/  BRA `(.L_x_7592) ;  /* 0x00000dc000007947 */ /* 0x000fea0003800000 */
.L_x_7593:
[----:B------:R-:W-:-:S05]  /*3030*/  LOP3.LUT R3, R3, 0xff, RZ, 0xc0, !PT ;  /* 0x000000ff03037812 */ /* 0x000fca00078ec0ff */
[----:B------:R0:W-:Y:S01]  /*3040*/  STG.E.U16 [R16.64], R3 ;  /* 0x0000000310007986 */ /* 0x0001e2000c101524 */
[----:B------:R-:W-:Y:S05]  /*3050*/  BRA `(.L_x_7592) ;  /* 0x00000d9000007947 */ /* 0x000fea0003800000 */
.L_x_7588:
        /* <DEDUP_REMOVED lines=10> */
.L_x_7596:
[----:B------:R-:W-:-:S04]  /*3100*/  LOP3.LUT R3, R3, 0xff, RZ, 0xc0, !PT ;  /* 0x000000ff03037812 */ /* 0x000fc800078ec0ff */
[----:B------:R-:W0:Y:S02]  /*3110*/  I2F.U16 R0, R3 ;  /* 0x0000000300007306 */ /* 0x000e240000101000 */
[----:B0-----:R-:W-:-:S05]  /*3120*/  F2FP.PACK_AB R0, RZ, R0 ;  /* 0x00000000ff00723e */ /* 0x001fca00000000ff */
[----:B------:R0:W-:Y:S01]  /*3130*/  STG.E.U16 [R16.64], R0 ;  /* 0x0000000010007986 */ /* 0x0001e2000c101524 */
[----:B------:R-:W-:Y:S05]  /*3140*/  BRA `(.L_x_7592) ;  /* 0x00000ca000007947 */ /* 0x000fea0003800000 */
.L_x_7595:
        /* <DEDUP_REMOVED lines=11> */
.L_x_7598:
[----:B------:R-:W-:-:S06]  /*3200*/  LOP3.LUT R3, R3, 0xff, RZ, 0xc0, !PT ;  /* 0x000000ff03037812 */ /* 0x000fcc00078ec0ff */
[----:B------:R-:W0:Y:S02]  /*3210*/  I2F.U16 R3, R3 ;  /* 0x0000000300037306 */ /* 0x000e240000101000 */
[----:B0-----:R-:W-:-:S04]  /*3220*/  F2FP.PACK_AB R3, RZ, R3 ;  /* 0x00000003ff03723e */ /* 0x001fc800000000ff */
[----:B------:R-:W-:-:S05]  /*3230*/  PRMT R3, R3, 0x5410, RZ ;  /* 0x0000541003037816 */ /* 0x000fca00000000ff */
[----:B------:R0:W-:Y:S01]  /*3240*/  STG.E [R16.64], R3 ;  /* 0x0000000310007986 */ /* 0x0001e2000c101924 */
[----:B------:R-:W-:Y:S05]  /*3250*/  BRA `(.L_x_7592) ;  /* 0x00000b9000007947 */ /* 0x000fea0003800000 */
.L_x_7597:
[----:B------:R-:W-:-:S06]  /*3260*/  LOP3.LUT R3, R3, 0xff, RZ, 0xc0, !PT ;  /* 0x000000ff03037812 */ /* 0x000fcc00078ec0ff */
[----:B------:R-:W0:Y:S02]  /*3270*/  I2F.F64.U16 R2, R3 ;  /* 0x0000000300027312 */ /* 0x000e240000101800 */
[----:B0-----:R0:W-:Y:S01]  /*3280*/  STG.E.64 [R16.64], R2 ;  /* 0x0000000210007986 */ /* 0x0011e2000c101b24 */
[----:B------:R-:W-:Y:S05]  /*3290*/  BRA `(.L_x_7592) ;  /* 0x00000b5000007947 */ /* 0x000fea0003800000 */
.L_x_7587:
        /* <DEDUP_REMOVED lines=12> */
.L_x_7601:
[----:B------:R-:W-:Y:S01]  /*3360*/  LOP3.LUT R4, R3, 0xff, RZ, 0xc0, !PT ;  /* 0x000000ff03047812 */ /* 0x000fe200078ec0ff */
[----:B------:R-:W-:-:S05]  /*3370*/  CS2R R6, SRZ ;  /* 0x0000000000067805 */ /* 0x000fca000001ff00 */
[----:B------:R-:W0:Y:S02]  /*3380*/  I2F.F64.U16 R4, R4 ;  /* 0x0000000400047312 */ /* 0x000e240000101800 */
[----:B0-----:R0:W-:Y:S01]  /*3390*/  STG.E.128 [R16.64], R4 ;  /* 0x0000000410007986 */ /* 0x0011e2000c101d24 */
[----:B------:R-:W-:Y:S05]  /*33a0*/  BRA `(.L_x_7592) ;  /* 0x00000a4000007947 */ /* 0x000fea0003800000 */
.L_x_7600:
        /* <DEDUP_REMOVED lines=22> */
.L_x_7605:
[----:B------:R-:W-:Y:S05]  /*3510*/  BSYNC B0 ;  /* 0x0000000000007941 */ /* 0x000fea0003800000 */
.L_x_7604:
[----:B------:R-:W-:-:S05]  /*3520*/  LOP3.LUT R3, R0, R3, RZ, 0xfc, !PT ;  /* 0x0000000300037212 */ /* 0x000fca00078efcff */
[----:B------:R0:W-:Y:S01]  /*3530*/  STG.E.U8 [R16.64], R3 ;  /* 0x0000000310007986 */ /* 0x0001e2000c101124 */
[----:B------:R-:W-:Y:S05]  /*3540*/  BRA `(.L_x_7592) ;  /* 0x000008a000007947 */ /* 0x000fea0003800000 */
.L_x_7603:
        /* <DEDUP_REMOVED lines=14> */
.L_x_7607:
[----:B------:R-:W-:Y:S01]  /*3630*/  IMAD.MOV.U32 R0, RZ, RZ, 0x7f ;  /* 0x0000007fff007424 */ /* 0x000fe200078e00ff */
[----:B------:R-:W-:-:S04]  /*3640*/  ISETP.GT.U32.AND P0, PT, R2, 0x7f800000, PT ;  /* 0x7f8000000200780c */ /* 0x000fc80003f04070 */
[----:B------:R-:W-:-:S04]  /*3650*/  SEL R0, R0, 0x7c, P0 ;  /* 0x0000007c00007807 */ /* 0x000fc80000000000 */
.L_x_7608:
[----:B------:R-:W-:Y:S05]  /*3660*/  BSYNC B0 ;  /* 0x0000000000007941 */ /* 0x000fea0003800000 */
.L_x_7606:
[----:B------:R-:W-:-:S04]  /*3670*/  LOP3.LUT R2, R3, 0x80000000, RZ, 0xc0, !PT ;  /* 0x8000000003027812 */ /* 0x000fc800078ec0ff */
[----:B------:R-:W-:-:S04]  /*3680*/  SHF.R.U32.HI R3, RZ, 0x18, R2 ;  /* 0x00000018ff037819 */ /* 0x000fc80000011602 */
[----:B------:R-:W-:-:S05]  /*3690*/  LOP3.LUT R3, R0, R3, RZ, 0xfc, !PT ;  /* 0x0000000300037212 */ /* 0x000fca00078efcff */
[----:B------:R0:W-:Y:S01]  /*36a0*/  STG.E.U8 [R16.64], R3 ;  /* 0x0000000310007986 */ /* 0x0001e2000c101124 */
[----:B------:R-:W-:Y:S05]  /*36b0*/  BRA `(.L_x_7592) ;  /* 0x0000073000007947 */ /* 0x000fea0003800000 */
.L_x_7602:
[----:B------:R-:W-:-:S04]  /*36c0*/  LOP3.LUT R3, R3, 0xff, RZ, 0xc0, !PT ;  /* 0x000000ff03037812 */ /* 0x000fc800078ec0ff */
[----:B------:R-:W0:Y:S02]  /*36d0*/  I2F.U16 R0, R3 ;  /* 0x0000000300007306 */ /* 0x000e240000101000 */
[----:B0-----:R-:W-:-:S05]  /*36e0*/  F2FP.BF16.PACK_AB R0, RZ, R0 ;  /* 0x00000000ff00723e */ /* 0x001fca00000010ff */
[----:B------:R0:W-:Y:S01]  /*36f0*/  STG.E.U16 [R16.64], R0 ;  /* 0x0000000010007986 */ /* 0x0001e2000c101524 */
[----:B------:R-:W-:Y:S05]  /*3700*/  BRA `(.L_x_7592) ;  /* 0x000006e000007947 */ /* 0x000fea0003800000 */
.L_x_7599:
        /* <DEDUP_REMOVED lines=11> */
.L_x_7611:
        /* <DEDUP_REMOVED lines=18> */
.L_x_7614:
[----:B------:R-:W-:-:S04]  /*38e0*/  LOP3.LUT R2, R3, 0x80000000, RZ, 0xc0, !PT ;  /* 0x8000000003027812 */ /* 0x000fc800078ec0ff */
[----:B------:R-:W-:-:S04]  /*38f0*/  SHF.R.U32.HI R3, RZ, 0x18, R2 ;  /* 0x00000018ff037819 */ /* 0x000fc80000011602 */
[----:B------:R-:W-:-:S04]  /*3900*/  LOP3.LUT R0, R0, R3, RZ, 0xfc, !PT ;  /* 0x0000000300007212 */ /* 0x000fc800078efcff */
[----:B------:R-:W-:Y:S02]  /*3910*/  PRMT R8, R0, 0x7610, R8 ;  /* 0x0000761000087816 */ /* 0x000fe40000000008 */
.L_x_7613:
[----:B------:R-:W-:Y:S05]  /*3920*/  BSYNC B0 ;  /* 0x0000000000007941 */ /* 0x000fea0003800000 */
.L_x_7612:
[----:B------:R0:W-:Y:S01]  /*3930*/  STG.E.U8 [R16.64], R8 ;  /* 0x0000000810007986 */ /* 0x0001e2000c101124 */
[----:B------:R-:W-:Y:S05]  /*3940*/  BRA `(.L_x_7592) ;  /* 0x000004a000007947 */ /* 0x000fea0003800000 */
.L_x_7610:
        /* <DEDUP_REMOVED lines=18> */
.L_x_7617:
[----:B------:R-:W-:-:S04]  /*3a70*/  LOP3.LUT R2, R3, 0x80000000, RZ, 0xc0, !PT ;  /* 0x8000000003027812 */ /* 0x000fc800078ec0ff */
[----:B------:R-:W-:-:S04]  /*3a80*/  SHF.R.U32.HI R3, RZ, 0x18, R2 ;  /* 0x00000018ff037819 */ /* 0x000fc80000011602 */
[----:B------:R-:W-:-:S04]  /*3a90*/  LOP3.LUT R0, R0, R3, RZ, 0xfc, !PT ;  /* 0x0000000300007212 */ /* 0x000fc800078efcff */
[----:B------:R-:W-:Y:S02]  /*3aa0*/  PRMT R8, R0, 0x7610, R8 ;  /* 0x0000761000087816 */ /* 0x000fe40000000008 */
.L_x_7616:
[----:B------:R-:W-:Y:S05]  /*3ab0*/  BSYNC B0 ;  /* 0x0000000000007941 */ /* 0x000fea0003800000 */
.L_x_7615:
[----:B------:R0:W-:Y:S01]  /*3ac0*/  STG.E.U8 [R16.64], R8 ;  /* 0x0000000810007986 */ /* 0x0001e2000c101124 */
[----:B------:R-:W-:Y:S05]  /*3ad0*/  BRA `(.L_x_7592) ;  /* 0x0000031000007947 */ /* 0x000fea0003800000 */
.L_x_7609:
        /* <DEDUP_REMOVED lines=23> */
.L_x_7591:
        /* <DEDUP_REMOVED lines=20> */
.L_x_7619:
[----:B------:R-:W-:Y:S01]  /*3d90*/  LOP3.LUT R2, R3, 0xff, RZ, 0xc0, !PT ;  /* 0x000000ff03027812 */ /* 0x000fe200078ec0ff */
[----:B------:R-:W-:-:S05]  /*3da0*/  IMAD.MOV.U32 R3, RZ, RZ, RZ ;  /* 0x000000ffff037224 */ /* 0x000fca00078e00ff */
[----:B------:R0:W-:Y:S01]  /*3db0*/  STG.E.64 [R16.64], R2 ;  /* 0x0000000210007986 */ /* 0x0001e2000c101b24 */
[----:B------:R-:W-:Y:S05]  /*3dc0*/  BRA `(.L_x_7592) ;  /* 0x0000002000007947 */ /* 0x000fea0003800000 */
.L_x_7618:
[----:B------:R-:W-:-:S05]  /*3dd0*/  LOP3.LUT R3, R3, 0xff, RZ, 0xc0, !PT ;  /* 0x000000ff03037812 */ /* 0x000fca00078ec0ff */
[----:B------:R0:W-:Y:S02]  /*3de0*/  STG.E [R16.64], R3 ;  /* 0x0000000310007986 */ /* 0x0001e4000c101924 */
.L_x_7592:
[----:B------:R-:W-:-:S05]  /*3df0*/  IMAD R18, R19, 0x200, R18 ;  /* 0x0000020013127824 */ /* 0x000fca00078e0212 */
[----:B------:R-:W-:Y:S02]  /*3e00*/  IADD3 R23, R18, 0x80, RZ ;  /* 0x0000008012177810 */ /* 0x000fe40007ffe0ff */
.L_x_7521:
[----:B------:R-:W-:Y:S05]  /*3e10*/  BSYNC B6 ;  /* 0x0000000000067941 */ /* 0x000fea0003800000 */
.L_x_7520:
        /* <DEDUP_REMOVED lines=258> */
.L_x_7622:
        /* <DEDUP_REMOVED lines=18> */
.L_x_7626:
[----:B------:R0:W5:Y:S01]  /*4f60*/  LDG.E.U8 R19, [R4.64] ;  /* 0x0000002404137981 */ /* 0x000162000c1e1100 */
[----:B------:R-:W-:Y:S05]  /*4f70*/  BRA `(.L_x_7628) ;  /* 0x00000dc000007947 */ /* 0x000fea0003800000 */
.L_x_7625:
        /* <DEDUP_REMOVED lines=8> */
.L_x_7630:
[----:B------:R0:W5:Y:S01]  /*5000*/  LDG.E.U8 R19, [R4.64] ;  /* 0x0000002404137981 */ /* 0x000162000c1e1100 */
[----:B------:R-:W-:Y:S05]  /*5010*/  BRA `(.L_x_7628) ;  /* 0x00000d2000007947 */ /* 0x000fea0003800000 */
.L_x_7629:
[----:B------:R0:W5:Y:S01]  /*5020*/  LDG.E.U16 R19, [R4.64] ;  /* 0x0000002404137981 */ /* 0x000162000c1e1500 */
[----:B------:R-:W-:Y:S05]  /*5030*/  BRA `(.L_x_7628) ;  /* 0x00000d0000007947 */ /* 0x000fea0003800000 */
.L_x_7624:
        /* <DEDUP_REMOVED lines=10> */
.L_x_7632:
[----:B------:R-:W2:Y:S02]  /*50e0*/  LDG.E.U16 R2, [R4.64] ;  /* 0x0000002404027981 */ /* 0x000ea4000c1e1500 */
[----:B--2---:R-:W-:-:S06]  /*50f0*/  HADD2.F32 R2, -RZ, R2.H0_H0 ;  /* 0x20000002ff027230 */ /* 0x004fcc0000004100 */
[----:B------:R-:W0:Y:S02]  /*5100*/  F2I.S64.TRUNC R2, R2 ;  /* 0x0000000200027311 */ /* 0x000e24000020d900 */
[----:B0-----:R-:W-:Y:S01]  /*5110*/  PRMT R19, R2, 0x7610, R19 ;  /* 0x0000761002137816 */ /* 0x001fe20000000013 */
[----:B------:R-:W-:Y:S05]  /*5120*/  BRA `(.L_x_7628) ;  /* 0x00000c1000007947 */ /* 0x000fea0003800000 */
.L_x_7631:
        /* <DEDUP_REMOVED lines=10> */
.L_x_7634:
[----:B------:R-:W2:Y:S02]  /*51d0*/  LDG.E.U16 R4, [R4.64] ;  /* 0x0000002404047981 */ /* 0x000ea4000c1e1500 */
[----:B--2---:R-:W-:-:S06]  /*51e0*/  HADD2.F32 R2, -RZ, R4.H0_H0 ;  /* 0x20000004ff027230 */ /* 0x004fcc0000004100 */
[----:B------:R-:W0:Y:S02]  /*51f0*/  F2I.S64.TRUNC R2, R2 ;  /* 0x0000000200027311 */ /* 0x000e24000020d900 */
[----:B0-----:R-:W-:Y:S01]  /*5200*/  PRMT R19, R2, 0x7610, R19 ;  /* 0x0000761002137816 */ /* 0x001fe20000000013 */
[----:B------:R-:W-:Y:S05]  /*5210*/  BRA `(.L_x_7628) ;  /* 0x00000b2000007947 */ /* 0x000fea0003800000 */
.L_x_7633:
[----:B------:R-:W2:Y:S02]  /*5220*/  LDG.E.64 R2, [R4.64] ;  /* 0x0000002404027981 */ /* 0x000ea4000c1e1b00 */
[----:B--2---:R-:W0:Y:S02]  /*5230*/  F2I.S64.F64.TRUNC R2, R2 ;  /* 0x0000000200027311 */ /* 0x004e24000030d900 */
[----:B0-----:R-:W-:Y:S01]  /*5240*/  PRMT R19, R2, 0x7610, R19 ;  /* 0x0000761002137816 */ /* 0x001fe20000000013 */
[----:B------:R-:W-:Y:S05]  /*5250*/  BRA `(.L_x_7628) ;  /* 0x00000ae000007947 */ /* 0x000fea0003800000 */
.L_x_7623:
        /* <DEDUP_REMOVED lines=12> */
.L_x_7637:
[----:B------:R-:W2:Y:S02]  /*5320*/  LDG.E.64 R4, [R4.64] ;  /* 0x0000002404047981 */ /* 0x000ea4000c1e1b00 */
[----:B--2---:R-:W0:Y:S02]  /*5330*/  F2I.S64.F64.TRUNC R2, R4 ;  /* 0x0000000400027311 */ /* 0x004e24000030d900 */
[----:B0-----:R-:W-:Y:S01]  /*5340*/  PRMT R19, R2, 0x7610, R19 ;  /* 0x0000761002137816 */ /* 0x001fe20000000013 */
[----:B------:R-:W-:Y:S05]  /*5350*/  BRA `(.L_x_7628) ;  /* 0x000009e000007947 */ /* 0x000fea0003800000 */
.L_x_7636:
        /* <DEDUP_REMOVED lines=28> */
.L_x_7639:
        /* <DEDUP_REMOVED lines=15> */
.L_x_7638:
[----:B------:R-:W2:Y:S02]  /*5610*/  LDG.E.U16 R2, [R4.64] ;  /* 0x0000002404027981 */ /* 0x000ea4000c1e1500 */
[----:B--2---:R-:W-:-:S06]  /*5620*/  PRMT R2, RZ, 0x5410, R2 ;  /* 0x00005410ff027816 */ /* 0x004fcc0000000002 */
[----:B------:R-:W0:Y:S02]  /*5630*/  F2I.S64.TRUNC R2, R2 ;  /* 0x0000000200027311 */ /* 0x000e24000020d900 */
[----:B0-----:R-:W-:Y:S01]  /*5640*/  PRMT R19, R2, 0x7610, R19 ;  /* 0x0000761002137816 */ /* 0x001fe20000000013 */
[----:B------:R-:W-:Y:S05]  /*5650*/  BRA `(.L_x_7628) ;  /* 0x000006e000007947 */ /* 0x000fea0003800000 */
.L_x_7635:
        /* <DEDUP_REMOVED lines=10> */
.L_x_7642:
        /* <DEDUP_REMOVED lines=21> */
.L_x_7646:
[----:B------:R-:W-:Y:S05]  /*5850*/  BSYNC B1 ;  /* 0x0000000000017941 */ /* 0x000fea0003800000 */
.L_x_7645:
[----:B------:R-:W-:Y:S01]  /*5860*/  IMAD.SHL.U32 R2, R2, 0x100000, RZ ;  /* 0x0010000002027824 */ /* 0x000fe200078e00ff */
[----:B------:R-:W-:-:S04]  /*5870*/  LEA R3, R0, 0x3b800000, 0x17 ;  /* 0x3b80000000037811 */ /* 0x000fc800078eb8ff */
[----:B------:R-:W-:Y:S02]  /*5880*/  LOP3.LUT R2, R3, R2, R4, 0xfe, !PT ;  /* 0x0000000203027212 */ /* 0x000fe400078efe04 */
.L_x_7644:
[----:B------:R-:W-:Y:S05]  /*5890*/  BSYNC B0 ;  /* 0x0000000000007941 */ /* 0x000fea0003800000 */
.L_x_7643:
[----:B------:R-:W0:Y:S02]  /*58a0*/  F2I.S64.TRUNC R2, R2 ;  /* 0x0000000200027311 */ /* 0x000e24000020d900 */
[----:B0-----:R-:W-:Y:S01]  /*58b0*/  PRMT R19, R2, 0x7610, R19 ;  /* 0x0000761002137816 */ /* 0x001fe20000000013 */
[----:B------:R-:W-:Y:S05]  /*58c0*/  BRA `(.L_x_7628) ;  /* 0x0000047000007947 */ /* 0x000fea0003800000 */
.L_x_7641:
        /* <DEDUP_REMOVED lines=21> */
.L_x_7650:
[----:B------:R-:W-:Y:S05]  /*5a20*/  BSYNC B1 ;  /* 0x0000000000017941 */ /* 0x000fea0003800000 */
.L_x_7649:
[----:B------:R-:W-:Y:S01]  /*5a30*/  IMAD.SHL.U32 R2, R2, 0x200000, RZ ;  /* 0x0020000002027824 */ /* 0x000fe200078e00ff */
[----:B------:R-:W-:-:S04]  /*5a40*/  LEA R3, R0, 0x37800000, 0x17 ;  /* 0x3780000000037811 */ /* 0x000fc800078eb8ff */
[----:B------:R-:W-:Y:S02]  /*5a50*/  LOP3.LUT R2, R3, R2, R4, 0xfe, !PT ;  /* 0x0000000203027212 */ /* 0x000fe400078efe04 */
.L_x_7648:
[----:B------:R-:W-:Y:S05]  /*5a60*/  BSYNC B0 ;  /* 0x0000000000007941 */ /* 0x000fea0003800000 */
.L_x_7647:
[----:B------:R-:W0:Y:S02]  /*5a70*/  F2I.S64.TRUNC R2, R2 ;  /* 0x0000000200027311 */ /* 0x000e24000020d900 */
[----:B0-----:R-:W-:Y:S01]  /*5a80*/  PRMT R19, R2, 0x7610, R19 ;  /* 0x0000761002137816 */ /* 0x001fe20000000013 */
[----:B------:R-:W-:Y:S05]  /*5a90*/  BRA `(.L_x_7628) ;  /* 0x000002a000007947 */ /* 0x000fea0003800000 */
.L_x_7640:
        /* <DEDUP_REMOVED lines=14> */
.L_x_7654:
[----:B------:R-:W-:Y:S05]  /*5b80*/  BSYNC B0 ;  /* 0x0000000000007941 */ /* 0x000fea0003800000 */
.L_x_7653:
[----:B------:R-:W0:Y:S02]  /*5b90*/  F2I.S64.TRUNC R2, R2 ;  /* 0x0000000200027311 */ /* 0x000e24000020d900 */
[----:B0-----:R-:W-:Y:S01]  /*5ba0*/  PRMT R19, R2, 0x7610, R19 ;  /* 0x0000761002137816 */ /* 0x001fe20000000013 */
[----:B------:R-:W-:Y:S05]  /*5bb0*/  BRA `(.L_x_7628) ;  /* 0x0000018000007947 */ /* 0x000fea0003800000 */
.L_x_7627:
        /* <DEDUP_REMOVED lines=21> */
.L_x_7652:
[----:B------:R0:W5:Y:S01]  /*5d10*/  LDG.E.U8 R19, [R4.64] ;  /* 0x0000002404137981 */ /* 0x000162000c1e1100 */
[----:B------:R-:W-:Y:S05]  /*5d20*/  BRA `(.L_x_7628) ;  /* 0x0000001000007947 */ /* 0x000fea0003800000 */
.L_x_7651:
[----:B------:R0:W5:Y:S02]  /*5d30*/  LDG.E.U8 R19, [R4.64] ;  /* 0x0000002404137981 */ /* 0x000164000c1e1100 */
.L_x_7628:
        /* <DEDUP_REMOVED lines=16> */
.L_x_7658:
[----:B------:R0:W5:Y:S01]  /*5e40*/  LDG.E.U8 R0, [R4.64] ;  /* 0x0000002404007981 */ /* 0x000162000c1e1100 */
[----:B------:R-:W-:Y:S05]  /*5e50*/  BRA `(.L_x_7660) ;  /* 0x00000dc000007947 */ /* 0x000fea0003800000 */
.L_x_7657:
        /* <DEDUP_REMOVED lines=8> */
.L_x_7662:
[----:B------:R0:W5:Y:S01]  /*5ee0*/  LDG.E.U8 R0, [R4.64] ;  /* 0x0000002404007981 */ /* 0x000162000c1e1100 */
[----:B------:R-:W-:Y:S05]  /*5ef0*/  BRA `(.L_x_7660) ;  /* 0x00000d2000007947 */ /* 0x000fea0003800000 */
.L_x_7661:
[----:B------:R0:W5:Y:S01]  /*5f00*/  LDG.E.U16 R0, [R4.64] ;  /* 0x0000002404007981 */ /* 0x000162000c1e1500 */
[----:B------:R-:W-:Y:S05]  /*5f10*/  BRA `(.L_x_7660) ;  /* 0x00000d0000007947 */ /* 0x000fea0003800000 */
.L_x_7656:
        /* <DEDUP_REMOVED lines=10> */
.L_x_7664:
[----:B------:R-:W2:Y:S02]  /*5fc0*/  LDG.E.U16 R2, [R4.64] ;  /* 0x0000002404027981 */ /* 0x000ea4000c1e1500 */
[----:B--2---:R-:W-:-:S06]  /*5fd0*/  HADD2.F32 R2, -RZ, R2.H0_H0 ;  /* 0x20000002ff027230 */ /* 0x004fcc0000004100 */
[----:B------:R-:W0:Y:S02]  /*5fe0*/  F2I.S64.TRUNC R2, R2 ;  /* 0x0000000200027311 */ /* 0x000e24000020d900 */
[----:B0-----:R-:W-:Y:S01]  /*5ff0*/  PRMT R0, R2, 0x7610, R0 ;  /* 0x0000761002007816 */ /* 0x001fe20000000000 */
[----:B------:R-:W-:Y:S05]  /*6000*/  BRA `(.L_x_7660) ;  /* 0x00000c1000007947 */ /* 0x000fea0003800000 */
.L_x_7663:
        /* <DEDUP_REMOVED lines=10> */
.L_x_7666:
[----:B------:R-:W2:Y:S02]  /*60b0*/  LDG.E.U16 R4, [R4.64] ;  /* 0x0000002404047981 */ /* 0x000ea4000c1e1500 */
[----:B--2---:R-:W-:-:S06]  /*60c0*/  HADD2.F32 R2, -RZ, R4.H0_H0 ;  /* 0x20000004ff027230 */ /* 0x004fcc0000004100 */
[----:B------:R-:W0:Y:S02]  /*60d0*/  F2I.S64.TRUNC R2, R2 ;  /* 0x0000000200027311 */ /* 0x000e24000020d900 */
[----:B0-----:R-:W-:Y:S01]  /*60e0*/  PRMT R0, R2, 0x7610, R0 ;  /* 0x0000761002007816 */ /* 0x001fe20000000000 */
[----:B------:R-:W-:Y:S05]  /*60f0*/  BRA `(.L_x_7660) ;  /* 0x00000b2000007947 */ /* 0x000fea0003800000 */
.L_x_7665:
[----:B------:R-:W2:Y:S02]  /*6100*/  LDG.E.64 R2, [R4.64] ;  /* 0x0000002404027981 */ /* 0x000ea4000c1e1b00 */
[----:B--2---:R-:W0:Y:S02]  /*6110*/  F2I.S64.F64.TRUNC R2, R2 ;  /* 0x0000000200027311 */ /* 0x004e24000030d900 */
[----:B0-----:R-:W-:Y:S01]  /*6120*/  PRMT R0, R2, 0x7610, R0 ;  /* 0x0000761002007816 */ /* 0x001fe20000000000 */
[----:B------:R-:W-:Y:S05]  /*6130*/  BRA `(.L_x_7660) ;  /* 0x00000ae000007947 */ /* 0x000fea0003800000 */
.L_x_7655:
        /* <DEDUP_REMOVED lines=12> */
.L_x_7669:
[----:B------:R-:W2:Y:S02]  /*6200*/  LDG.E.64 R4, [R4.64] ;  /* 0x0000002404047981 */ /* 0x000ea4000c1e1b00 */
[----:B--2---:R-:W0:Y:S02]  /*6210*/  F2I.S64.F64.TRUNC R2, R4 ;  /* 0x0000000400027311 */ /* 0x004e24000030d900 */
[----:B0-----:R-:W-:Y:S01]  /*6220*/  PRMT R0, R2, 0x7610, R0 ;  /* 0x0000761002007816 */ /* 0x001fe20000000000 */
[----:B------:R-:W-:Y:S05]  /*6230*/  BRA `(.L_x_7660) ;  /* 0x000009e000007947 */ /* 0x000fea0003800000 */
.L_x_7668:
        /* <DEDUP_REMOVED lines=28> */
.L_x_7671:
        /* <DEDUP_REMOVED lines=15> */
.L_x_7670:
[----:B------:R-:W2:Y:S02]  /*64f0*/  LDG.E.U16 R2, [R4.64] ;  /* 0x0000002404027981 */ /* 0x000ea4000c1e1500 */
[----:B--2---:R-:W-:-:S06]  /*6500*/  PRMT R2, RZ, 0x5410, R2 ;  /* 0x00005410ff027816 */ /* 0x004fcc0000000002 */
[----:B------:R-:W0:Y:S02]  /*6510*/  F2I.S64.TRUNC R2, R2 ;  /* 0x0000000200027311 */ /* 0x000e24000020d900 */
[----:B0-----:R-:W-:Y:S01]  /*6520*/  PRMT R0, R2, 0x7610, R0 ;  /* 0x0000761002007816 */ /* 0x001fe20000000000 */
[----:B------:R-:W-:Y:S05]  /*6530*/  BRA `(.L_x_7660) ;  /* 0x000006e000007947 */ /* 0x000fea0003800000 */
.L_x_7667:
        /* <DEDUP_REMOVED lines=10> */
.L_x_7674:
        /* <DEDUP_REMOVED lines=21> */
.L_x_7678:
[----:B------:R-:W-:Y:S05]  /*6730*/  BSYNC B1 ;  /* 0x0000000000017941 */ /* 0x000fea0003800000 */
.L_x_7677:
[----:B------:R-:W-:Y:S01]  /*6740*/  IMAD.SHL.U32 R2, R2, 0x100000, RZ ;  /* 0x0010000002027824 */ /* 0x000fe200078e00ff */
[----:B------:R-:W-:-:S04]  /*6750*/  LEA R3, R0, 0x3b800000, 0x17 ;  /* 0x3b80000000037811 */ /* 0x000fc800078eb8ff */
[----:B------:R-:W-:Y:S02]  /*6760*/  LOP3.LUT R2, R3, R2, R4, 0xfe, !PT ;  /* 0x0000000203027212 */ /* 0x000fe400078efe04 */
.L_x_7676:
[----:B------:R-:W-:Y:S05]  /*6770*/  BSYNC B0 ;  /* 0x0000000000007941 */ /* 0x000fea0003800000 */
.L_x_7675:
[----:B------:R-:W0:Y:S02]  /*6780*/  F2I.S64.TRUNC R2, R2 ;  /* 0x0000000200027311 */ /* 0x000e24000020d900 */
[----:B0-----:R-:W-:Y:S01]  /*6790*/  PRMT R0, R2, 0x7610, R0 ;  /* 0x0000761002007816 */ /* 0x001fe20000000000 */
[----:B------:R-:W-:Y:S05]  /*67a0*/  BRA `(.L_x_7660) ;  /* 0x0000047000007947 */ /* 0x000fea0003800000 */
.L_x_7673:
        /* <DEDUP_REMOVED lines=21> */
.L_x_7682:
[----:B------:R-:W-:Y:S05]  /*6900*/  BSYNC B1 ;  /* 0x0000000000017941 */ /* 0x000fea0003800000 */
.L_x_7681:
[----:B------:R-:W-:Y:S01]  /*6910*/  IMAD.SHL.U32 R2, R2, 0x200000, RZ ;  /* 0x0020000002027824 */ /* 0x000fe200078e00ff */
[----:B------:R-:W-:-:S04]  /*6920*/  LEA R3, R0, 0x37800000, 0x17 ;  /* 0x3780000000037811 */ /* 0x000fc800078eb8ff */
[----:B------:R-:W-:Y:S02]  /*6930*/  LOP3.LUT R2, R3, R2, R4, 0xfe, !PT ;  /* 0x0000000203027212 */ /* 0x000fe400078efe04 */
.L_x_7680:
[----:B------:R-:W-:Y:S05]  /*6940*/  BSYNC B0 ;  /* 0x0000000000007941 */ /* 0x000fea0003800000 */
.L_x_7679:
[----:B------:R-:W0:Y:S02]  /*6950*/  F2I.S64.TRUNC R2, R2 ;  /* 0x0000000200027311 */ /* 0x000e24000020d900 */
[----:B0-----:R-:W-:Y:S01]  /*6960*/  PRMT R0, R2, 0x7610, R0 ;  /* 0x0000761002007816 */ /* 0x001fe20000000000 */
[----:B------:R-:W-:Y:S05]  /*6970*/  BRA `(.L_x_7660) ;  /* 0x000002a000007947 */ /* 0x000fea0003800000 */
.L_x_7672:
        /* <DEDUP_REMOVED lines=14> */
.L_x_7686:
[----:B------:R-:W-:Y:S05]  /*6a60*/  BSYNC B0 ;  /* 0x0000000000007941 */ /* 0x000fea0003800000 */
.L_x_7685:
[----:B------:R-:W0:Y:S02]  /*6a70*/  F2I.S64.TRUNC R2, R2 ;  /* 0x0000000200027311 */ /* 0x000e24000020d900 */
[----:B0-----:R-:W-:Y:S01]  /*6a80*/  PRMT R0, R2, 0x7610, R0 ;  /* 0x0000761002007816 */ /* 0x001fe20000000000 */
[----:B------:R-:W-:Y:S05]  /*6a90*/  BRA `(.L_x_7660) ;  /* 0x0000018000007947 */ /* 0x000fea0003800000 */
.L_x_7659:
        /* <DEDUP_REMOVED lines=21> */
.L_x_7684:
[----:B------:R0:W5:Y:S01]  /*6bf0*/  LDG.E.U8 R0, [R4.64] ;  /* 0x0000002404007981 */ /* 0x000162000c1e1100 */
[----:B------:R-:W-:Y:S05]  /*6c00*/  BRA `(.L_x_7660) ;  /* 0x0000001000007947 */ /* 0x000fea0003800000 */
.L_x_7683:
[----:B------:R0:W5:Y:S02]  /*6c10*/  LDG.E.U8 R0, [R4.64] ;  /* 0x0000002404007981 */ /* 0x000164000c1e1100 */
.L_x_7660:
        /* <DEDUP_REMOVED lines=15> */
.L_x_7690:
[----:B------:R0:W-:Y:S01]  /*6d10*/  STG.E.U8 [R16.64], R3 ;  /* 0x0000000310007986 */ /* 0x0001e2000c101124 */
[----:B------:R-:W-:Y:S05]  /*6d20*/  BRA `(.L_x_7692) ;  /* 0x00000e9000007947 */ /* 0x000fea0003800000 */
.L_x_7689:
        /* <DEDUP_REMOVED lines=10> */
.L_x_7694:
[----:B------:R-:W-:-:S05]  /*6dd0*/  LOP3.LUT R3, R3, 0xff, RZ, 0xc0, !PT ;  /* 0x000000ff03037812 */ /* 0x000fca00078ec0ff */
[----:B------:R0:W-:Y:S01]  /*6de0*/  STG.E [R16.64], R3 ;  /* 0x0000000310007986 */ /* 0x0001e2000c101924 */
[----:B------:R-:W-:Y:S05]  /*6df0*/  BRA `(.L_x_7692) ;  /* 0x00000dc000007947 */ /* 0x000fea0003800000 */
.L_x_7693:
[----:B------:R-:W-:-:S05]  /*6e00*/  LOP3.LUT R3, R3, 0xff, RZ, 0xc0, !PT ;  /* 0x000000ff03037812 */ /* 0x000fca00078ec0ff */
[----:B------:R0:W-:Y:S01]  /*6e10*/  STG.E.U16 [R16.64], R3 ;  /* 0x0000000310007986 */ /* 0x0001e2000c101524 */
[----:B------:R-:W-:Y:S05]  /*6e20*/  BRA `(.L_x_7692) ;  /* 0x00000d9000007947 */ /* 0x000fea0003800000 */
.L_x_7688:
        /* <DEDUP_REMOVED lines=10> */
.L_x_7696:
[----:B------:R-:W-:-:S04]  /*6ed0*/  LOP3.LUT R3, R3, 0xff, RZ, 0xc0, !PT ;  /* 0x000000ff03037812 */ /* 0x000fc800078ec0ff */
[----:B------:R-:W0:Y:S02]  /*6ee0*/  I2F.U16 R0, R3 ;  /* 0x0000000300007306 */ /* 0x000e240000101000 */
[----:B0-----:R-:W-:-:S05]  /*6ef0*/  F2FP.PACK_AB R0, RZ, R0 ;  /* 0x00000000ff00723e */ /* 0x001fca00000000ff */
[----:B------:R0:W-:Y:S01]  /*6f00*/  STG.E.U16 [R16.64], R0 ;  /* 0x0000000010007986 */ /* 0x0001e2000c101524 */
[----:B------:R-:W-:Y:S05]  /*6f10*/  BRA `(.L_x_7692) ;  /* 0x00000ca000007947 */ /* 0x000fea0003800000 */
.L_x_7695:
        /* <DEDUP_REMOVED lines=11> */
.L_x_7698:
[----:B------:R-:W-:-:S06]  /*6fd0*/  LOP3.LUT R3, R3, 0xff, RZ, 0xc0, !PT ;  /* 0x000000ff03037812 */ /* 0x000fcc00078ec0ff */
[----:B------:R-:W0:Y:S02]  /*6fe0*/  I2F.U16 R3, R3 ;  /* 0x0000000300037306 */ /* 0x000e240000101000 */
[----:B0-----:R-:W-:-:S04]  /*6ff0*/  F2FP.PACK_AB R3, RZ, R3 ;  /* 0x00000003ff03723e */ /* 0x001fc800000000ff */
[----:B------:R-:W-:-:S05]  /*7000*/  PRMT R3, R3, 0x5410, RZ ;  /* 0x0000541003037816 */ /* 0x000fca00000000ff */
[----:B------:R0:W-:Y:S01]  /*7010*/  STG.E [R16.64], R3 ;  /* 0x0000000310007986 */ /* 0x0001e2000c101924 */
[----:B------:R-:W-:Y:S05]  /*7020*/  BRA `(.L_x_7692) ;  /* 0x00000b9000007947 */ /* 0x000fea0003800000 */
.L_x_7697:
[----:B------:R-:W-:-:S06]  /*7030*/  LOP3.LUT R3, R3, 0xff, RZ, 0xc0, !PT ;  /* 0x000000ff03037812 */ /* 0x000fcc00078ec0ff */
[----:B------:R-:W0:Y:S02]  /*7040*/  I2F.F64.U16 R2, R3 ;  /* 0x0000000300027312 */ /* 0x000e240000101800 */
[----:B0-----:R0:W-:Y:S01]  /*7050*/  STG.E.64 [R16.64], R2 ;  /* 0x0000000210007986 */ /* 0x0011e2000c101b24 */
[----:B------:R-:W-:Y:S05]  /*7060*/  BRA `(.L_x_7692) ;  /* 0x00000b5000007947 */ /* 0x000fea0003800000 */
.L_x_7687:
        /* <DEDUP_REMOVED lines=12> */
.L_x_7701:
[----:B------:R-:W-:Y:S01]  /*7130*/  LOP3.LUT R4, R3, 0xff, RZ, 0xc0, !PT ;  /* 0x000000ff03047812 */ /* 0x000fe200078ec0ff */
[----:B------:R-:W-:-:S05]  /*7140*/  CS2R R6, SRZ ;  /* 0x0000000000067805 */ /* 0x000fca000001ff00 */
[----:B------:R-:W0:Y:S02]  /*7150*/  I2F.F64.U16 R4, R4 ;  /* 0x0000000400047312 */ /* 0x000e240000101800 */
[----:B0-----:R0:W-:Y:S01]  /*7160*/  STG.E.128 [R16.64], R4 ;  /* 0x0000000410007986 */ /* 0x0011e2000c101d24 */
[----:B------:R-:W-:Y:S05]  /*7170*/  BRA `(.L_x_7692) ;  /* 0x00000a4000007947 */ /* 0x000fea0003800000 */
.L_x_7700:
        /* <DEDUP_REMOVED lines=22> */
.L_x_7705:
[----:B------:R-:W-:Y:S05]  /*72e0*/  BSYNC B0 ;  /* 0x0000000000007941 */ /* 0x000fea0003800000 */
.L_x_7704:
[----:B------:R-:W-:-:S05]  /*72f0*/  LOP3.LUT R3, R0, R3, RZ, 0xfc, !PT ;  /* 0x0000000300037212 */ /* 0x000fca00078efcff */
[----:B------:R0:W-:Y:S01]  /*7300*/  STG.E.U8 [R16.64], R3 ;  /* 0x0000000310007986 */ /* 0x0001e2000c101124 */
[----:B------:R-:W-:Y:S05]  /*7310*/  BRA `(.L_x_7692) ;  /* 0x000008a000007947 */ /* 0x000fea0003800000 */
.L_x_7703:
        /* <DEDUP_REMOVED lines=14> */
.L_x_7707:
[----:B------:R-:W-:Y:S01]  /*7400*/  IMAD.MOV.U32 R0, RZ, RZ, 0x7f ;  /* 0x0000007fff007424 */ /* 0x000fe200078e00ff */
[----:B------:R-:W-:-:S04]  /*7410*/  ISETP.GT.U32.AND P0, PT, R2, 0x7f800000, PT ;  /* 0x7f8000000200780c */ /* 0x000fc80003f04070 */
[----:B------:R-:W-:-:S04]  /*7420*/  SEL R0, R0, 0x7c, P0 ;  /* 0x0000007c00007807 */ /* 0x000fc80000000000 */
.L_x_7708:
[----:B------:R-:W-:Y:S05]  /*7430*/  BSYNC B0 ;  /* 0x0000000000007941 */ /* 0x000fea0003800000 */
.L_x_7706:
[----:B------:R-:W-:-:S04]  /*7440*/  LOP3.LUT R2, R3, 0x80000000, RZ, 0xc0, !PT ;  /* 0x8000000003027812 */ /* 0x000fc800078ec0ff */
[----:B------:R-:W-:-:S04]  /*7450*/  SHF.R.U32.HI R3, RZ, 0x18, R2 ;  /* 0x00000018ff037819 */ /* 0x000fc80000011602 */
[----:B------:R-:W-:-:S05]  /*7460*/  LOP3.LUT R3, R0, R3, RZ, 0xfc, !PT ;  /* 0x0000000300037212 */ /* 0x000fca00078efcff */
[----:B------:R0:W-:Y:S01]  /*7470*/  STG.E.U8 [R16.64], R3 ;  /* 0x0000000310007986 */ /* 0x0001e2000c101124 */
[----:B------:R-:W-:Y:S05]  /*7480*/  BRA `(.L_x_7692) ;  /* 0x0000073000007947 */ /* 0x000fea0003800000 */
.L_x_7702:
[----:B------:R-:W-:-:S04]  /*7490*/  LOP3.LUT R3, R3, 0xff, RZ, 0xc0, !PT ;  /* 0x000000ff03037812 */ /* 0x000fc800078ec0ff */
[----:B------:R-:W0:Y:S02]  /*74a0*/  I2F.U16 R0, R3 ;  /* 0x0000000300007306 */ /* 0x000e240000101000 */
[----:B0-----:R-:W-:-:S05]  /*74b0*/  F2FP.BF16.PACK_AB R0, RZ, R0 ;  /* 0x00000000ff00723e */ /* 0x001fca00000010ff */
[----:B------:R0:W-:Y:S01]  /*74c0*/  STG.E.U16 [R16.64], R0 ;  /* 0x0000000010007986 */ /* 0x0001e2000c101524 */
[----:B------:R-:W-:Y:S05]  /*74d0*/  BRA `(.L_x_7692) ;  /* 0x000006e000007947 */ /* 0x000fea0003800000 */
.L_x_7699:
        /* <DEDUP_REMOVED lines=11> */
.L_x_7711:
        /* <DEDUP_REMOVED lines=18> */
.L_x_7714:
[----:B------:R-:W-:-:S04]  /*76b0*/  LOP3.LUT R2, R3, 0x80000000, RZ, 0xc0, !PT ;  /* 0x8000000003027812 */ /* 0x000fc800078ec0ff */
[----:B------:R-:W-:-:S04]  /*76c0*/  SHF.R.U32.HI R3, RZ, 0x18, R2 ;  /* 0x00000018ff037819 */ /* 0x000fc80000011602 */
[----:B------:R-:W-:-:S04]  /*76d0*/  LOP3.LUT R0, R0, R3, RZ, 0xfc, !PT ;  /* 0x0000000300007212 */ /* 0x000fc800078efcff */
[----:B------:R-:W-:Y:S02]  /*76e0*/  PRMT R8, R0, 0x7610, R8 ;  /* 0x0000761000087816 */ /* 0x000fe40000000008 */
.L_x_7713:
[----:B------:R-:W-:Y:S05]  /*76f0*/  BSYNC B0 ;  /* 0x0000000000007941 */ /* 0x000fea0003800000 */
.L_x_7712:
[----:B------:R0:W-:Y:S01]  /*7700*/  STG.E.U8 [R16.64], R8 ;  /* 0x0000000810007986 */ /* 0x0001e2000c101124 */
[----:B------:R-:W-:Y:S05]  /*7710*/  BRA `(.L_x_7692) ;  /* 0x000004a000007947 */ /* 0x000fea0003800000 */
.L_x_7710:
        /* <DEDUP_REMOVED lines=18> */
.L_x_7717:
[----:B------:R-:W-:-:S04]  /*7840*/  LOP3.LUT R2, R3, 0x80000000, RZ, 0xc0, !PT ;  /* 0x8000000003027812 */ /* 0x000fc800078ec0ff */
[----:B------:R-:W-:-:S04]  /*7850*/  SHF.R.U32.HI R3, RZ, 0x18, R2 ;  /* 0x00000018ff037819 */ /* 0x000fc80000011602 */
[----:B------:R-:W-:-:S04]  /*7860*/  LOP3.LUT R0, R0, R3, RZ, 0xfc, !PT ;  /* 0x0000000300007212 */ /* 0x000fc800078efcff */
[----:B------:R-:W-:Y:S02]  /*7870*/  PRMT R8, R0, 0x7610, R8 ;  /* 0x0000761000087816 */ /* 0x000fe40000000008 */
.L_x_7716:
[----:B------:R-:W-:Y:S05]  /*7880*/  BSYNC B0 ;  /* 0x0000000000007941 */ /* 0x000fea0003800000 */
.L_x_7715:
[----:B------:R0:W-:Y:S01]  /*7890*/  STG.E.U8 [R16.64], R8 ;  /* 0x0000000810007986 */ /* 0x0001e2000c101124 */
[----:B------:R-:W-:Y:S05]  /*78a0*/  BRA `(.L_x_7692) ;  /* 0x0000031000007947 */ /* 0x000fea0003800000 */
.L_x_7709:
        /* <DEDUP_REMOVED lines=23> */
.L_x_7691:
        /* <DEDUP_REMOVED lines=20> */
.L_x_7719:
[----:B------:R-:W-:Y:S01]  /*7b60*/  LOP3.LUT R2, R3, 0xff, RZ, 0xc0, !PT ;  /* 0x000000ff03027812 */ /* 0x000fe200078ec0ff */
[----:B------:R-:W-:-:S05]  /*7b70*/  IMAD.MOV.U32 R3, RZ, RZ, RZ ;  /* 0x000000ffff037224 */ /* 0x000fca00078e00ff */
[----:B------:R0:W-:Y:S01]  /*7b80*/  STG.E.64 [R16.64], R2 ;  /* 0x0000000210007986 */ /* 0x0001e2000c101b24 */
[----:B------:R-:W-:Y:S05]  /*7b90*/  BRA `(.L_x_7692) ;  /* 0x0000002000007947 */ /* 0x000fea0003800000 */
.L_x_7718:
[----:B------:R-:W-:-:S05]  /*7ba0*/  LOP3.LUT R3, R3, 0xff, RZ, 0xc0, !PT ;  /* 0x000000ff03037812 */ /* 0x000fca00078ec0ff */
[----:B------:R0:W-:Y:S02]  /*7bb0*/  STG.E [R16.64], R3 ;  /* 0x0000000310007986 */ /* 0x0001e4000c101924 */
.L_x_7692:
        /* <DEDUP_REMOVED lines=258> */
.L_x_7720:
        /* <DEDUP_REMOVED lines=18> */
.L_x_7724:
[----:B------:R0:W5:Y:S01]  /*8d00*/  LDG.E.U8 R19, [R4.64] ;  /* 0x0000002404137981 */ /* 0x000162000c1e1100 */
[----:B------:R-:W-:Y:S05]  /*8d10*/  BRA `(.L_x_7726) ;  /* 0x00000dc000007947 */ /* 0x000fea0003800000 */
.L_x_7723:
        /* <DEDUP_REMOVED lines=8> */
.L_x_7728:
[----:B------:R0:W5:Y:S01]  /*8da0*/  LDG.E.U8 R19, [R4.64] ;  /* 0x0000002404137981 */ /* 0x000162000c1e1100 */
[----:B------:R-:W-:Y:S05]  /*8db0*/  BRA `(.L_x_7726) ;  /* 0x00000d2000007947 */ /* 0x000fea0003800000 */
.L_x_7727:
[----:B------:R0:W5:Y:S01]  /*8dc0*/  LDG.E.U16 R19, [R4.64] ;  /* 0x0000002404137981 */ /* 0x000162000c1e1500 */
[----:B------:R-:W-:Y:S05]  /*8dd0*/  BRA `(.L_x_7726) ;  /* 0x00000d0000007947 */ /* 0x000fea0003800000 */
.L_x_7722:
        /* <DEDUP_REMOVED lines=10> */
.L_x_7730:
[----:B------:R-:W2:Y:S02]  /*8e80*/  LDG.E.U16 R2, [R4.64] ;  /* 0x0000002404027981 */ /* 0x000ea4000c1e1500 */
[----:B--2---:R-:W-:-:S06]  /*8e90*/  HADD2.F32 R2, -RZ, R2.H0_H0 ;  /* 0x20000002ff027230 */ /* 0x004fcc0000004100 */
[----:B------:R-:W0:Y:S02]  /*8ea0*/  F2I.S64.TRUNC R2, R2 ;  /* 0x0000000200027311 */ /* 0x000e24000020d900 */
[----:B0-----:R-:W-:Y:S01]  /*8eb0*/  PRMT R19, R2, 0x7610, R19 ;  /* 0x0000761002137816 */ /* 0x001fe20000000013 */
[----:B------:R-:W-:Y:S05]  /*8ec0*/  BRA `(.L_x_7726) ;  /* 0x00000c1000007947 */ /* 0x000fea0003800000 */
.L_x_7729:
        /* <DEDUP_REMOVED lines=10> */
.L_x_7732:
[----:B------:R-:W2:Y:S02]  /*8f70*/  LDG.E.U16 R4, [R4.64] ;  /* 0x0000002404047981 */ /* 0x000ea4000c1e1500 */
[----:B--2---:R-:W-:-:S06]  /*8f80*/  HADD2.F32 R2, -RZ, R4.H0_H0 ;  /* 0x20000004ff027230 */ /* 0x004fcc0000004100 */
[----:B------:R-:W0:Y:S02]  /*8f90*/  F2I.S64.TRUNC R2, R2 ;  /* 0x0000000200027311 */ /* 0x000e24000020d900 */
[----:B0-----:R-:W-:Y:S01]  /*8fa0*/  PRMT R19, R2, 0x7610, R19 ;  /* 0x0000761002137816 */ /* 0x001fe20000000013 */
[----:B------:R-:W-:Y:S05]  /*8fb0*/  BRA `(.L_x_7726) ;  /* 0x00000b2000007947 */ /* 0x000fea0003800000 */
.L_x_7731:
[----:B------:R-:W2:Y:S02]  /*8fc0*/  LDG.E.64 R2, [R4.64] ;  /* 0x0000002404027981 */ /* 0x000ea4000c1e1b00 */
[----:B--2---:R-:W0:Y:S02]  /*8fd0*/  F2I.S64.F64.TRUNC R2, R2 ;  /* 0x0000000200027311 */ /* 0x004e24000030d900 */
[----:B0-----:R-:W-:Y:S01]  /*8fe0*/  PRMT R19, R2, 0x7610, R19 ;  /* 0x0000761002137816 */ /* 0x001fe20000000013 */
[----:B------:R-:W-:Y:S05]  /*8ff0*/  BRA `(.L_x_7726) ;  /* 0x00000ae000007947 */ /* 0x000fea0003800000 */
.L_x_7721:
        /* <DEDUP_REMOVED lines=12> */
.L_x_7735:
[----:B------:R-:W2:Y:S02]  /*90c0*/  LDG.E.64 R4, [R4.64] ;  /* 0x0000002404047981 */ /* 0x000ea4000c1e1b00 */
[----:B--2---:R-:W0:Y:S02]  /*90d0*/  F2I.S64.F64.TRUNC R2, R4 ;  /* 0x0000000400027311 */ /* 0x004e24000030d900 */
[----:B0-----:R-:W-:Y:S01]  /*90e0*/  PRMT R19, R2, 0x7610, R19 ;  /* 0x0000761002137816 */ /* 0x001fe20000000013 */
[----:B------:R-:W-:Y:S05]  /*90f0*/  BRA `(.L_x_7726) ;  /* 0x000009e000007947 */ /* 0x000fea0003800000 */
.L_x_7734:
        /* <DEDUP_REMOVED lines=28> */
.L_x_7737:
        /* <DEDUP_REMOVED lines=15> */
.L_x_7736:
[----:B------:R-:W2:Y:S02]  /*93b0*/  LDG.E.U16 R2, [R4.64] ;  /* 0x0000002404027981 */ /* 0x000ea4000c1e1500 */
[----:B--2---:R-:W-:-:S06]  /*93c0*/  PRMT R2, RZ, 0x5410, R2 ;  /* 0x00005410ff027816 */ /* 0x004fcc0000000002 */
[----:B------:R-:W0:Y:S02]  /*93d0*/  F2I.S64.TRUNC R2, R2 ;  /* 0x0000000200027311 */ /* 0x000e24000020d900 */
[----:B0-----:R-:W-:Y:S01]  /*93e0*/  PRMT R19, R2, 0x7610, R19 ;  /* 0x0000761002137816 */ /* 0x001fe20000000013 */
[----:B------:R-:W-:Y:S05]  /*93f0*/  BRA `(.L_x_7726) ;  /* 0x000006e000007947 */ /* 0x000fea0003800000 */
.L_x_7733:
        /* <DEDUP_REMOVED lines=10> */
.L_x_7740:
        /* <DEDUP_REMOVED lines=21> */
.L_x_7744:
[----:B------:R-:W-:Y:S05]  /*95f0*/  BSYNC B1 ;  /* 0x0000000000017941 */ /* 0x000fea0003800000 */
.L_x_7743:
[----:B------:R-:W-:Y:S01]  /*9600*/  IMAD.SHL.U32 R2, R2, 0x100000, RZ ;  /* 0x0010000002027824 */ /* 0x000fe200078e00ff */
[----:B------:R-:W-:-:S04]  /*9610*/  LEA R3, R0, 0x3b800000, 0x17 ;  /* 0x3b80000000037811 */ /* 0x000fc800078eb8ff */
[----:B------:R-:W-:Y:S02]  /*9620*/  LOP3.LUT R2, R3, R2, R4, 0xfe, !PT ;  /* 0x0000000203027212 */ /* 0x000fe400078efe04 */
.L_x_7742:
[----:B------:R-:W-:Y:S05]  /*9630*/  BSYNC B0 ;  /* 0x0000000000007941 */ /* 0x000fea0003800000 */
.L_x_7741:
[----:B------:R-:W0:Y:S02]  /*9640*/  F2I.S64.TRUNC R2, R2 ;  /* 0x0000000200027311 */ /* 0x000e24000020d900 */
[----:B0-----:R-:W-:Y:S01]  /*9650*/  PRMT R19, R2, 0x7610, R19 ;  /* 0x0000761002137816 */ /* 0x001fe20000000013 */
[----:B------:R-:W-:Y:S05]  /*9660*/  BRA `(.L_x_7726) ;  /* 0x0000047000007947 */ /* 0x000fea0003800000 */
.L_x_7739:
        /* <DEDUP_REMOVED lines=21> */
.L_x_7748:
[----:B------:R-:W-:Y:S05]  /*97c0*/  BSYNC B1 ;  /* 0x0000000000017941 */ /* 0x000fea0003800000 */
.L_x_7747:
[----:B------:R-:W-:Y:S01]  /*97d0*/  IMAD.SHL.U32 R2, R2, 0x200000, RZ ;  /* 0x0020000002027824 */ /* 0x000fe200078e00ff */
[----:B------:R-:W-:-:S04]  /*97e0*/  LEA R3, R0, 0x37800000, 0x17 ;  /* 0x3780000000037811 */ /* 0x000fc800078eb8ff */
[----:B------:R-:W-:Y:S02]  /*97f0*/  LOP3.LUT R2, R3, R2, R4, 0xfe, !PT ;  /* 0x0000000203027212 */ /* 0x000fe400078efe04 */
.L_x_7746:
[----:B------:R-:W-:Y:S05]  /*9800*/  BSYNC B0 ;  /* 0x0000000000007941 */ /* 0x000fea0003800000 */
.L_x_7745:
[----:B------:R-:W0:Y:S02]  /*9810*/  F2I.S64.TRUNC R2, R2 ;  /* 0x0000000200027311 */ /* 0x000e24000020d900 */
[----:B0-----:R-:W-:Y:S01]  /*9820*/  PRMT R19, R2, 0x7610, R19 ;  /* 0x0000761002137816 */ /* 0x001fe20000000013 */
[----:B------:R-:W-:Y:S05]  /*9830*/  BRA `(.L_x_7726) ;  /* 0x000002a000007947 */ /* 0x000fea0003800000 */
.L_x_7738:
        /* <DEDUP_REMOVED lines=14> */
.L_x_7752:
[----:B------:R-:W-:Y:S05]  /*9920*/  BSYNC B0 ;  /* 0x0000000000007941 */ /* 0x000fea0003800000 */
.L_x_7751:
[----:B------:R-:W0:Y:S02]  /*9930*/  F2I.S64.TRUNC R2, R2 ;  /* 0x0000000200027311 */ /* 0x000e24000020d900 */
[----:B0-----:R-:W-:Y:S01]  /*9940*/  PRMT R19, R2, 0x7610, R19 ;  /* 0x0000761002137816 */ /* 0x001fe20000000013 */
[----:B------:R-:W-:Y:S05]  /*9950*/  BRA `(.L_x_7726) ;  /* 0x0000018000007947 */ /* 0x000fea0003800000 */
.L_x_7725:
        /* <DEDUP_REMOVED lines=21> */
.L_x_7750:
[----:B------:R0:W5:Y:S01]  /*9ab0*/  LDG.E.U8 R19, [R4.64] ;  /* 0x0000002404137981 */ /* 0x000162000c1e1100 */
[----:B------:R-:W-:Y:S05]  /*9ac0*/  BRA `(.L_x_7726) ;  /* 0x0000001000007947 */ /* 0x000fea0003800000 */
.L_x_7749:
[----:B------:R0:W5:Y:S02]  /*9ad0*/  LDG.E.U8 R19, [R4.64] ;  /* 0x0000002404137981 */ /* 0x000164000c1e1100 */
.L_x_7726:
        /* <DEDUP_REMOVED lines=16> */
.L_x_7756:
[----:B------:R0:W5:Y:S01]  /*9be0*/  LDG.E.U8 R0, [R4.64] ;  /* 0x0000002404007981 */ /* 0x000162000c1e1100 */
[----:B------:R-:W-:Y:S05]  /*9bf0*/  BRA `(.L_x_7758) ;  /* 0x00000dc000007947 */ /* 0x000fea0003800000 */
.L_x_7755:
        /* <DEDUP_REMOVED lines=8> */
.L_x_7760:
[----:B------:R0:W5:Y:S01]  /*9c80*/  LDG.E.U8 R0, [R4.64] ;  /* 0x0000002404007981 */ /* 0x000162000c1e1100 */
[----:B------:R-:W-:Y:S05]  /*9c90*/  BRA `(.L_x_7758) ;  /* 0x00000d2000007947 */ /* 0x000fea0003800000 */
.L_x_7759:
[----:B------:R0:W5:Y:S01]  /*9ca0*/  LDG.E.U16 R0, [R4.64] ;  /* 0x0000002404007981 */ /* 0x000162000c1e1500 */
[----:B------:R-:W-:Y:S05]  /*9cb0*/  BRA `(.L_x_7758) ;  /* 0x00000d0000007947 */ /* 0x000fea0003800000 */
.L_x_7754:
        /* <DEDUP_REMOVED lines=10> */
.L_x_7762:
[----:B------:R-:W2:Y:S02]  /*9d60*/  LDG.E.U16 R2, [R4.64] ;  /* 0x0000002404027981 */ /* 0x000ea4000c1e1500 */
[----:B--2---:R-:W-:-:S06]  /*9d70*/  HADD2.F32 R2, -RZ, R2.H0_H0 ;  /* 0x20000002ff027230 */ /* 0x004fcc0000004100 */
[----:B------:R-:W0:Y:S02]  /*9d80*/  F2I.S64.TRUNC R2, R2 ;  /* 0x0000000200027311 */ /* 0x000e24000020d900 */
[----:B0-----:R-:W-:Y:S01]  /*9d90*/  PRMT R0, R2, 0x7610, R0 ;  /* 0x0000761002007816 */ /* 0x001fe20000000000 */
[----:B------:R-:W-:Y:S05]  /*9da0*/  BRA `(.L_x_7758) ;  /* 0x00000c1000007947 */ /* 0x000fea0003800000 */
.L_x_7761:
        /* <DEDUP_REMOVED lines=10> */
.L_x_7764:
[----:B------:R-:W2:Y:S02]  /*9e50*/  LDG.E.U16 R4, [R4.64] ;  /* 0x0000002404047981 */ /* 0x000ea4000c1e1500 */
[----:B--2---:R-:W-:-:S06]  /*9e60*/  HADD2.F32 R2, -RZ, R4.H0_H0 ;  /* 0x20000004ff027230 */ /* 0x004fcc0000004100 */
[----:B------:R-:W0:Y:S02]  /*9e70*/  F2I.S64.TRUNC R2, R2 ;  /* 0x0000000200027311 */ /* 0x000e24000020d900 */
[----:B0-----:R-:W-:Y:S01]  /*9e80*/  PRMT R0, R2, 0x7610, R0 ;  /* 0x0000761002007816 */ /* 0x001fe20000000000 */
[----:B------:R-:W-:Y:S05]  /*9e90*/  BRA `(.L_x_7758) ;  /* 0x00000b2000007947 */ /* 0x000fea0003800000 */
.L_x_7763:
[----:B------:R-:W2:Y:S02]  /*9ea0*/  LDG.E.64 R2, [R4.64] ;  /* 0x0000002404027981 */ /* 0x000ea4000c1e1b00 */
[----:B--2---:R-:W0:Y:S02]  /*9eb0*/  F2I.S64.F64.TRUNC R2, R2 ;  /* 0x0000000200027311 */ /* 0x004e24000030d900 */
[----:B0-----:R-:W-:Y:S01]  /*9ec0*/  PRMT R0, R2, 0x7610, R0 ;  /* 0x0000761002007816 */ /* 0x001fe20000000000 */
[----:B------:R-:W-:Y:S05]  /*9ed0*/  BRA `(.L_x_7758) ;  /* 0x00000ae000007947 */ /* 0x000fea0003800000 */
.L_x_7753:
        /* <DEDUP_REMOVED lines=12> */
.L_x_7767:
[----:B------:R-:W2:Y:S02]  /*9fa0*/  LDG.E.64 R4, [R4.64] ;  /* 0x0000002404047981 */ /* 0x000ea4000c1e1b00 */
[----:B--2---:R-:W0:Y:S02]  /*9fb0*/  F2I.S64.F64.TRUNC R2, R4 ;  /* 0x0000000400027311 */ /* 0x004e24000030d900 */
[----:B0-----:R-:W-:Y:S01]  /*9fc0*/  PRMT R0, R2, 0x7610, R0 ;  /* 0x0000761002007816 */ /* 0x001fe20000000000 */
[----:B------:R-:W-:Y:S05]  /*9fd0*/  BRA `(.L_x_7758) ;  /* 0x000009e000007947 */ /* 0x000fea0003800000 */
.L_x_7766:
        /* <DEDUP_REMOVED lines=28> */
.L_x_7769:
        /* <DEDUP_REMOVED lines=15> */
.L_x_7768:
[----:B------:R-:W2:Y:S02]  /*a290*/  LDG.E.U16 R2, [R4.64] ;  /* 0x0000002404027981 */ /* 0x000ea4000c1e1500 */
[----:B--2---:R-:W-:-:S06]  /*a2a0*/  PRMT R2, RZ, 0x5410, R2 ;  /* 0x00005410ff027816 */ /* 0x004fcc0000000002 */
[----:B------:R-:W0:Y:S02]  /*a2b0*/  F2I.S64.TRUNC R2, R2 ;  /* 0x0000000200027311 */ /* 0x000e24000020d900 */
[----:B0-----:R-:W-:Y:S01]  /*a2c0*/  PRMT R0, R2, 0x7610, R0 ;  /* 0x0000761002007816 */ /* 0x001fe20000000000 */
[----:B------:R-:W-:Y:S05]  /*a2d0*/  BRA `(.L_x_7758) ;  /* 0x000006e000007947 */ /* 0x000fea0003800000 */
.L_x_7765:
        /* <DEDUP_REMOVED lines=10> */
.L_x_7772:
        /* <DEDUP_REMOVED lines=21> */
.L_x_7776:
[----:B------:R-:W-:Y:S05]  /*a4d0*/  BSYNC B1 ;  /* 0x0000000000017941 */ /* 0x000fea0003800000 */
.L_x_7775:
[----:B------:R-:W-:Y:S01]  /*a4e0*/  IMAD.SHL.U32 R2, R2, 0x100000, RZ ;  /* 0x0010000002027824 */ /* 0x000fe200078e00ff */
[----:B------:R-:W-:-:S04]  /*a4f0*/  LEA R3, R0, 0x3b800000, 0x17 ;  /* 0x3b80000000037811 */ /* 0x000fc800078eb8ff */
[----:B------:R-:W-:Y:S02]  /*a500*/  LOP3.LUT R2, R3, R2, R4, 0xfe, !PT ;  /* 0x0000000203027212 */ /* 0x000fe400078efe04 */
.L_x_7774:
[----:B------:R-:W-:Y:S05]  /*a510*/  BSYNC B0 ;  /* 0x0000000000007941 */ /* 0x000fea0003800000 */
.L_x_7773:
[----:B------:R-:W0:Y:S02]  /*a520*/  F2I.S64.TRUNC R2, R2 ;  /* 0x0000000200027311 */ /* 0x000e24000020d900 */
[----:B0-----:R-:W-:Y:S01]  /*a530*/  PRMT R0, R2, 0x7610, R0 ;  /* 0x0000761002007816 */ /* 0x001fe20000000000 */
[----:B------:R-:W-:Y:S05]  /*a540*/  BRA `(.L_x_7758) ;  /* 0x0000047000007947 */ /* 0x000fea0003800000 */
.L_x_7771:
        /* <DEDUP_REMOVED lines=21> */
.L_x_7780:
[----:B------:R-:W-:Y:S05]  /*a6a0*/  BSYNC B1 ;  /* 0x0000000000017941 */ /* 0x000fea0003800000 */
.L_x_7779:
[----:B------:R-:W-:Y:S01]  /*a6b0*/  IMAD.SHL.U32 R2, R2, 0x200000, RZ ;  /* 0x0020000002027824 */ /* 0x000fe200078e00ff */
[----:B------:R-:W-:-:S04]  /*a6c0*/  LEA R3, R0, 0x37800000, 0x17 ;  /* 0x3780000000037811 */ /* 0x000fc800078eb8ff */
[----:B------:R-:W-:Y:S02]  /*a6d0*/  LOP3.LUT R2, R3, R2, R4, 0xfe, !PT ;  /* 0x0000000203027212 */ /* 0x000fe400078efe04 */
.L_x_7778:
[----:B------:R-:W-:Y:S05]  /*a6e0*/  BSYNC B0 ;  /* 0x0000000000007941 */ /* 0x000fea0003800000 */
.L_x_7777:
[----:B------:R-:W0:Y:S02]  /*a6f0*/  F2I.S64.TRUNC R2, R2 ;  /* 0x0000000200027311 */ /* 0x000e24000020d900 */
[----:B0-----:R-:W-:Y:S01]  /*a700*/  PRMT R0, R2, 0x7610, R0 ;  /* 0x0000761002007816 */ /* 0x001fe20000000000 */
[----:B------:R-:W-:Y:S05]  /*a710*/  BRA `(.L_x_7758) ;  /* 0x000002a000007947 */ /* 0x000fea0003800000 */
.L_x_7770:
        /* <DEDUP_REMOVED lines=14> */
.L_x_7784:
[----:B------:R-:W-:Y:S05]  /*a800*/  BSYNC B0 ;  /* 0x0000000000007941 */ /* 0x000fea0003800000 */
.L_x_7783:
[----:B------:R-:W0:Y:S02]  /*a810*/  F2I.S64.TRUNC R2, R2 ;  /* 0x0000000200027311 */ /* 0x000e24000020d900 */
[----:B0-----:R-:W-:Y:S01]  /*a820*/  PRMT R0, R2, 0x7610, R0 ;  /* 0x0000761002007816 */ /* 0x001fe20000000000 */
[----:B------:R-:W-:Y:S05]  /*a830*/  BRA `(.L_x_7758) ;  /* 0x0000018000007947 */ /* 0x000fea0003800000 */
.L_x_7757:
        /* <DEDUP_REMOVED lines=21> */
.L_x_7782:
[----:B------:R0:W5:Y:S01]  /*a990*/  LDG.E.U8 R0, [R4.64] ;  /* 0x0000002404007981 */ /* 0x000162000c1e1100 */
[----:B------:R-:W-:Y:S05]  /*a9a0*/  BRA `(.L_x_7758) ;  /* 0x0000001000007947 */ /* 0x000fea0003800000 */
.L_x_7781:
[----:B------:R0:W5:Y:S02]  /*a9b0*/  LDG.E.U8 R0, [R4.64] ;  /* 0x0000002404007981 */ /* 0x000164000c1e1100 */
.L_x_7758:
        /* <DEDUP_REMOVED lines=15> */
.L_x_7788:
[----:B------:R0:W-:Y:S01]  /*aab0*/  STG.E.U8 [R16.64], R3 ;  /* 0x0000000310007986 */ /* 0x0001e2000c101124 */
[----:B------:R-:W-:Y:S05]  /*aac0*/  BRA `(.L_x_7790) ;  /* 0x00000e9000007947 */ /* 0x000fea0003800000 */
.L_x_7787:
        /* <DEDUP_REMOVED lines=10> */
.L_x_7792:
[----:B------:R-:W-:-:S05]  /*ab70*/  LOP3.LUT R3, R3, 0xff, RZ, 0xc0, !PT ;  /* 0x000000ff03037812 */ /* 0x000fca00078ec0ff */
[----:B------:R0:W-:Y:S01]  /*ab80*/  STG.E [R16.64], R3 ;  /* 0x0000000310007986 */ /* 0x0001e2000c101924 */
[----:B------:R-:W-:Y:S05]  /*ab90*/  BRA `(.L_x_7790) ;  /* 0x00000dc000007947 */ /* 0x000fea0003800000 */
.L_x_7791:
[----:B------:R-:W-:-:S05]  /*aba0*/  LOP3.LUT R3, R3, 0xff, RZ, 0xc0, !PT ;  /* 0x000000ff03037812 */ /* 0x000fca00078ec0ff */
[----:B------:R0:W-:Y:S01]  /*abb0*/  STG.E.U16 [R16.64], R3 ;  /* 0x0000000310007986 */ /* 0x0001e2000c101524 */
[----:B------:R-:W-:Y:S05]  /*abc0*/  BRA `(.L_x_7790) ;  /* 0x00000d9000007947 */ /* 0x000fea0003800000 */
.L_x_7786:
        /* <DEDUP_REMOVED lines=10> */
.L_x_7794:
[----:B------:R-:W-:-:S04]  /*ac70*/  LOP3.LUT R3, R3, 0xff, RZ, 0xc0, !PT ;  /* 0x000000ff03037812 */ /* 0x000fc800078ec0ff */
[----:B------:R-:W0:Y:S02]  /*ac80*/  I2F.U16 R0, R3 ;  /* 0x0000000300007306 */ /* 0x000e240000101000 */
[----:B0-----:R-:W-:-:S05]  /*ac90*/  F2FP.PACK_AB R0, RZ, R0 ;  /* 0x00000000ff00723e */ /* 0x001fca00000000ff */
[----:B------:R0:W-:Y:S01]  /*aca0*/  STG.E.U16 [R16.64], R0 ;  /* 0x0000000010007986 */ /* 0x0001e2000c101524 */
[----:B------:R-:W-:Y:S05]  /*acb0*/  BRA `(.L_x_7790) ;  /* 0x00000ca000007947 */ /* 0x000fea0003800000 */
.L_x_7793:
        /* <DEDUP_REMOVED lines=11> */
.L_x_7796:
[----:B------:R-:W-:-:S06]  /*ad70*/  LOP3.LUT R3, R3, 0xff, RZ, 0xc0, !PT ;  /* 0x000000ff03037812 */ /* 0x000fcc00078ec0ff */
[----:B------:R-:W0:Y:S02]  /*ad80*/  I2F.U16 R3, R3 ;  /* 0x0000000300037306 */ /* 0x000e240000101000 */
[----:B0-----:R-:W-:-:S04]  /*ad90*/  F2FP.PACK_AB R3, RZ, R3 ;  /* 0x00000003ff03723e */ /* 0x001fc800000000ff */
[----:B------:R-:W-:-:S05]  /*ada0*/  PRMT R3, R3, 0x5410, RZ ;  /* 0x0000541003037816 */ /* 0x000fca00000000ff */
[----:B------:R0:W-:Y:S01]  /*adb0*/  STG.E [R16.64], R3 ;  /* 0x0000000310007986 */ /* 0x0001e2000c101924 */
[----:B------:R-:W-:Y:S05]  /*adc0*/  BRA `(.L_x_7790) ;  /* 0x00000b9000007947 */ /* 0x000fea0003800000 */
.L_x_7795:
[----:B------:R-:W-:-:S06]  /*add0*/  LOP3.LUT R3, R3, 0xff, RZ, 0xc0, !PT ;  /* 0x000000ff03037812 */ /* 0x000fcc00078ec0ff */
[----:B------:R-:W0:Y:S02]  /*ade0*/  I2F.F64.U16 R2, R3 ;  /* 0x0000000300027312 */ /* 0x000e240000101800 */
[----:B0-----:R0:W-:Y:S01]  /*adf0*/  STG.E.64 [R16.64], R2 ;  /* 0x0000000210007986 */ /* 0x0011e2000c101b24 */
[----:B------:R-:W-:Y:S05]  /*ae00*/  BRA `(.L_x_7790) ;  /* 0x00000b5000007947 */ /* 0x000fea0003800000 */
.L_x_7785:
        /* <DEDUP_REMOVED lines=12> */
.L_x_7799:
[----:B------:R-:W-:Y:S01]  /*aed0*/  LOP3.LUT R4, R3, 0xff, RZ, 0xc0, !PT ;  /* 0x000000ff03047812 */ /* 0x000fe200078ec0ff */
[----:B------:R-:W-:-:S05]  /*aee0*/  CS2R R6, SRZ ;  /* 0x0000000000067805 */ /* 0x000fca000001ff00 */
[----:B------:R-:W0:Y:S02]  /*aef0*/  I2F.F64.U16 R4, R4 ;  /* 0x0000000400047312 */ /* 0x000e240000101800 */
[----:B0-----:R0:W-:Y:S01]  /*af00*/  STG.E.128 [R16.64], R4 ;  /* 0x0000000410007986 */ /* 0x0011e2000c101d24 */
[----:B------:R-:W-:Y:S05]  /*af10*/  BRA `(.L_x_7790) ;  /* 0x00000a4000007947 */ /* 0x000fea0003800000 */
.L_x_7798:
        /* <DEDUP_REMOVED lines=22> */
.L_x_7803:
[----:B------:R-:W-:Y:S05]  /*b080*/  BSYNC B0 ;  /* 0x0000000000007941 */ /* 0x000fea0003800000 */
.L_x_7802:
[----:B------:R-:W-:-:S05]  /*b090*/  LOP3.LUT R3, R0, R3, RZ, 0xfc, !PT ;  /* 0x0000000300037212 */ /* 0x000fca00078efcff */
[----:B------:R0:W-:Y:S01]  /*b0a0*/  STG.E.U8 [R16.64], R3 ;  /* 0x0000000310007986 */ /* 0x0001e2000c101124 */
[----:B------:R-:W-:Y:S05]  /*b0b0*/  BRA `(.L_x_7790) ;  /* 0x000008a000007947 */ /* 0x000fea0003800000 */
.L_x_7801:
        /* <DEDUP_REMOVED lines=14> */
.L_x_7805:
[----:B------:R-:W-:Y:S01]  /*b1a0*/  IMAD.MOV.U32 R0, RZ, RZ, 0x7f ;  /* 0x0000007fff007424 */ /* 0x000fe200078e00ff */
[----:B------:R-:W-:-:S04]  /*b1b0*/  ISETP.GT.U32.AND P0, PT, R2, 0x7f800000, PT ;  /* 0x7f8000000200780c */ /* 0x000fc80003f04070 */
[----:B------:R-:W-:-:S04]  /*b1c0*/  SEL R0, R0, 0x7c, P0 ;  /* 0x0000007c00007807 */ /* 0x000fc80000000000 */
.L_x_7806:
[----:B------:R-:W-:Y:S05]  /*b1d0*/  BSYNC B0 ;  /* 0x0000000000007941 */ /* 0x000fea0003800000 */
.L_x_7804:
[----:B------:R-:W-:-:S04]  /*b1e0*/  LOP3.LUT R2, R3, 0x80000000, RZ, 0xc0, !PT ;  /* 0x8000000003027812 */ /* 0x000fc800078ec0ff */
[----:B------:R-:W-:-:S04]  /*b1f0*/  SHF.R.U32.HI R3, RZ, 0x18, R2 ;  /* 0x00000018ff037819 */ /* 0x000fc80000011602 */
[----:B------:R-:W-:-:S05]  /*b200*/  LOP3.LUT R3, R0, R3, RZ, 0xfc, !PT ;  /* 0x0000000300037212 */ /* 0x000fca00078efcff */
[----:B------:R0:W-:Y:S01]  /*b210*/  STG.E.U8 [R16.64], R3 ;  /* 0x0000000310007986 */ /* 0x0001e2000c101124 */
[----:B------:R-:W-:Y:S05]  /*b220*/  BRA `(.L_x_7790) ;  /* 0x0000073000007947 */ /* 0x000fea0003800000 */
.L_x_7800:
[----:B------:R-:W-:-:S04]  /*b230*/  LOP3.LUT R3, R3, 0xff, RZ, 0xc0, !PT ;  /* 0x000000ff03037812 */ /* 0x000fc800078ec0ff */
[----:B------:R-:W0:Y:S02]  /*b240*/  I2F.U16 R0, R3 ;  /* 0x0000000300007306 */ /* 0x000e240000101000 */
[----:B0-----:R-:W-:-:S05]  /*b250*/  F2FP.BF16.PACK_AB R0, RZ, R0 ;  /* 0x00000000ff00723e */ /* 0x001fca00000010ff */
[----:B------:R0:W-:Y:S01]  /*b260*/  STG.E.U16 [R16.64], R0 ;  /* 0x0000000010007986 */ /* 0x0001e2000c101524 */
[----:B------:R-:W-:Y:S05]  /*b270*/  BRA `(.L_x_7790) ;  /* 0x000006e000007947 */ /* 0x000fea0003800000 */
.L_x_7797:
        /* <DEDUP_REMOVED lines=11> */
.L_x_7809:
        /* <DEDUP_REMOVED lines=18> */
.L_x_7812:
[----:B------:R-:W-:-:S04]  /*b450*/  LOP3.LUT R2, R3, 0x80000000, RZ, 0xc0, !PT ;  /* 0x8000000003027812 */ /* 0x000fc800078ec0ff */
[----:B------:R-:W-:-:S04]  /*b460*/  SHF.R.U32.HI R3, RZ, 0x18, R2 ;  /* 0x00000018ff037819 */ /* 0x000fc80000011602 */
[----:B------:R-:W-:-:S04]  /*b470*/  LOP3.LUT R0, R0, R3, RZ, 0xfc, !PT ;  /* 0x0000000300007212 */ /* 0x000fc800078efcff */
[----:B------:R-:W-:Y:S02]  /*b480*/  PRMT R8, R0, 0x7610, R8 ;  /* 0x0000761000087816 */ /* 0x000fe40000000008 */
.L_x_7811:
[----:B------:R-:W-:Y:S05]  /*b490*/  BSYNC B0 ;  /* 0x0000000000007941 */ /* 0x000fea0003800000 */
.L_x_7810:
[----:B------:R0:W-:Y:S01]  /*b4a0*/  STG.E.U8 [R16.64], R8 ;  /* 0x0000000810007986 */ /* 0x0001e2000c101124 */
[----:B------:R-:W-:Y:S05]  /*b4b0*/  BRA `(.L_x_7790) ;  /* 0x000004a000007947 */ /* 0x000fea0003800000 */
.L_x_7808:
        /* <DEDUP_REMOVED lines=18> */
.L_x_7815:
[----:B------:R-:W-:-:S04]  /*b5e0*/  LOP3.LUT R2, R3, 0x80000000, RZ, 0xc0, !PT ;  /* 0x8000000003027812 */ /* 0x000fc800078ec0ff */
[----:B------:R-:W-:-:S04]  /*b5f0*/  SHF.R.U32.HI R3, RZ, 0x18, R2 ;  /* 0x00000018ff037819 */ /* 0x000fc80000011602 */
[----:B------:R-:W-:-:S04]  /*b600*/  LOP3.LUT R0, R0, R3, RZ, 0xfc, !PT ;  /* 0x0000000300007212 */ /* 0x000fc800078efcff */
[----:B------:R-:W-:Y:S02]  /*b610*/  PRMT R8, R0, 0x7610, R8 ;  /* 0x0000761000087816 */ /* 0x000fe40000000008 */
.L_x_7814:
[----:B------:R-:W-:Y:S05]  /*b620*/  BSYNC B0 ;  /* 0x0000000000007941 */ /* 0x000fea0003800000 */
.L_x_7813:
[----:B------:R0:W-:Y:S01]  /*b630*/  STG.E.U8 [R16.64], R8 ;  /* 0x0000000810007986 */ /* 0x0001e2000c101124 */
[----:B------:R-:W-:Y:S05]  /*b640*/  BRA `(.L_x_7790) ;  /* 0x0000031000007947 */ /* 0x000fea0003800000 */
.L_x_7807:
        /* <DEDUP_REMOVED lines=23> */
.L_x_7789:
        /* <DEDUP_REMOVED lines=20> */
.L_x_7817:
[----:B------:R-:W-:Y:S01]  /*b900*/  LOP3.LUT R2, R3, 0xff, RZ, 0xc0, !PT ;  /* 0x000000ff03027812 */ /* 0x000fe200078ec0ff */
[----:B------:R-:W-:-:S05]  /*b910*/  IMAD.MOV.U32 R3, RZ, RZ, RZ ;  /* 0x000000ffff037224 */ /* 0x000fca00078e00ff */
[----:B------:R0:W-:Y:S01]  /*b920*/  STG.E.64 [R16.64], R2 ;  /* 0x0000000210007986 */ /* 0x0001e2000c101b24 */
[----:B------:R-:W-:Y:S05]  /*b930*/  BRA `(.L_x_7790) ;  /* 0x0000002000007947 */ /* 0x000fea0003800000 */
.L_x_7816:
[----:B------:R-:W-:-:S05]  /*b940*/  LOP3.LUT R3, R3, 0xff, RZ, 0xc0, !PT ;  /* 0x000000ff03037812 */ /* 0x000fca00078ec0ff */
[----:B------:R0:W-:Y:S02]  /*b950*/  STG.E [R16.64], R3 ;  /* 0x0000000310007986 */ /* 0x0001e4000c101924 */
.L_x_7790:
[----:B------:R-:W-:Y:S02]  /*b960*/  IADD3 R23, R23, 0x80, RZ ;  /* 0x0000008017177810 */ /* 0x000fe40007ffe0ff */
.L_x_7621:
[----:B------:R-:W-:Y:S05]  /*b970*/  BSYNC B6 ;  /* 0x0000000000067941 */ /* 0x000fea0003800000 */
.L_x_7620:
        /* <DEDUP_REMOVED lines=257> */
.L_x_7818:
        /* <DEDUP_REMOVED lines=18> */
.L_x_7822:
[----:B------:R0:W5:Y:S01]  /*cab0*/  LDG.E.U8 R19, [R4.64] ;  /* 0x0000002404137981 */ /* 0x000162000c1e1100 */
[----:B------:R-:W-:Y:S05]  /*cac0*/  BRA `(.L_x_7824) ;  /* 0x00000dc000007947 */ /* 0x000fea0003800000 */
.L_x_7821:
        /* <DEDUP_REMOVED lines=8> */
.L_x_7826:
[----:B------:R0:W5:Y:S01]  /*cb50*/  LDG.E.U8 R19, [R4.64] ;  /* 0x0000002404137981 */ /* 0x000162000c1e1100 */
[----:B------:R-:W-:Y:S05]  /*cb60*/  BRA `(.L_x_7824) ;  /* 0x00000d2000007947 */ /* 0x000fea0003800000 */
.L_x_7825:
[----:B------:R0:W5:Y:S01]  /*cb70*/  LDG.E.U16 R19, [R4.64] ;  /* 0x0000002404137981 */ /* 0x000162000c1e1500 */
[----:B------:R-:W-:Y:S05]  /*cb80*/  BRA `(.L_x_7824) ;  /* 0x00000d0000007947 */ /* 0x000fea0003800000 */
.L_x_7820:
        /* <DEDUP_REMOVED lines=10> */
.L_x_7828:
[----:B------:R-:W2:Y:S02]  /*cc30*/  LDG.E.U16 R2, [R4.64] ;  /* 0x0000002404027981 */ /* 0x000ea4000c1e1500 */
[----:B--2---:R-:W-:-:S06]  /*cc40*/  HADD2.F32 R2, -RZ, R2.H0_H0 ;  /* 0x20000002ff027230 */ /* 0x004fcc0000004100 */
[----:B------:R-:W0:Y:S02]  /*cc50*/  F2I.S64.TRUNC R2, R2 ;  /* 0x0000000200027311 */ /* 0x000e24000020d900 */
[----:B0-----:R-:W-:Y:S01]  /*cc60*/  PRMT R19, R2, 0x7610, R19 ;  /* 0x0000761002137816 */ /* 0x001fe20000000013 */
[----:B------:R-:W-:Y:S05]  /*cc70*/  BRA `(.L_x_7824) ;  /* 0x00000c1000007947 */ /* 0x000fea0003800000 */
.L_x_7827:
        /* <DEDUP_REMOVED lines=10> */
.L_x_7830:
[----:B------:R-:W2:Y:S02]  /*cd20*/  LDG.E.U16 R4, [R4.64] ;  /* 0x0000002404047981 */ /* 0x000ea4000c1e1500 */
[----:B--2---:R-:W-:-:S06]  /*cd30*/  HADD2.F32 R2, -RZ, R4.H0_H0 ;  /* 0x20000004ff027230 */ /* 0x004fcc0000004100 */
[----:B------:R-:W0:Y:S02]  /*cd40*/  F2I.S64.TRUNC R2, R2 ;  /* 0x0000000200027311 */ /* 0x000e24000020d900 */
[----:B0-----:R-:W-:Y:S01]  /*cd50*/  PRMT R19, R2, 0x7610, R19 ;  /* 0x0000761002137816 */ /* 0x001fe20000000013 */
[----:B------:R-:W-:Y:S05]  /*cd60*/  BRA `(.L_x_7824) ;  /* 0x00000b2000007947 */ /* 0x000fea0003800000 */
.L_x_7829:
[----:B------:R-:W2:Y:S02]  /*cd70*/  LDG.E.64 R2, [R4.64] ;  /* 0x0000002404027981 */ /* 0x000ea4000c1e1b00 */
[----:B--2---:R-:W0:Y:S02]  /*cd80*/  F2I.S64.F64.TRUNC R2, R2 ;  /* 0x0000000200027311 */ /* 0x004e24000030d900 */
[----:B0-----:R-:W-:Y:S01]  /*cd90*/  PRMT R19, R2, 0x7610, R19 ;  /* 0x0000761002137816 */ /* 0x001fe20000000013 */
[----:B------:R-:W-:Y:S05]  /*cda0*/  BRA `(.L_x_7824) ;  /* 0x00000ae000007947 */ /* 0x000fea0003800000 */
.L_x_7819:
        /* <DEDUP_REMOVED lines=12> */
.L_x_7833:
[----:B------:R-:W2:Y:S02]  /*ce70*/  LDG.E.64 R4, [R4.64] ;  /* 0x0000002404047981 */ /* 0x000ea4000c1e1b00 */
[----:B--2---:R-:W0:Y:S02]  /*ce80*/  F2I.S64.F64.TRUNC R2, R4 ;  /* 0x0000000400027311 */ /* 0x004e24000030d900 */
[----:B0-----:R-:W-:Y:S01]  /*ce90*/  PRMT R19, R2, 0x7610, R19 ;  /* 0x0000761002137816 */ /* 0x001fe20000000013 */
[----:B------:R-:W-:Y:S05]  /*cea0*/  BRA `(.L_x_7824) ;  /* 0x000009e000007947 */ /* 0x000fea0003800000 */
.L_x_7832:
        /* <DEDUP_REMOVED lines=28> */
.L_x_7835:
        /* <DEDUP_REMOVED lines=15> */
.L_x_7834:
[----:B------:R-:W2:Y:S02]  /*d160*/  LDG.E.U16 R2, [R4.64] ;  /* 0x0000002404027981 */ /* 0x000ea4000c1e1500 */
[----:B--2---:R-:W-:-:S06]  /*d170*/  PRMT R2, RZ, 0x5410, R2 ;  /* 0x00005410ff027816 */ /* 0x004fcc0000000002 */
[----:B------:R-:W0:Y:S02]  /*d180*/  F2I.S64.TRUNC R2, R2 ;  /* 0x0000000200027311 */ /* 0x000e24000020d900 */
[----:B0-----:R-:W-:Y:S01]  /*d190*/  PRMT R19, R2, 0x7610, R19 ;  /* 0x0000761002137816 */ /* 0x001fe20000000013 */
[----:B------:R-:W-:Y:S05]  /*d1a0*/  BRA `(.L_x_7824) ;  /* 0x000006e000007947 */ /* 0x000fea0003800000 */
.L_x_7831:
        /* <DEDUP_REMOVED lines=10> */
.L_x_7838:
        /* <DEDUP_REMOVED lines=21> */
.L_x_7842:
[----:B------:R-:W-:Y:S05]  /*d3a0*/  BSYNC B1 ;  /* 0x0000000000017941 */ /* 0x000fea0003800000 */
.L_x_7841:
[----:B------:R-:W-:Y:S01]  /*d3b0*/  IMAD.SHL.U32 R2, R2, 0x100000, RZ ;  /* 0x0010000002027824 */ /* 0x000fe200078e00ff */
[----:B------:R-:W-:-:S04]  /*d3c0*/  LEA R3, R0, 0x3b800000, 0x17 ;  /* 0x3b80000000037811 */ /* 0x000fc800078eb8ff */
[----:B------:R-:W-:Y:S02]  /*d3d0*/  LOP3.LUT R2, R3, R2, R4, 0xfe, !PT ;  /* 0x0000000203027212 */ /* 0x000fe400078efe04 */
.L_x_7840:
[----:B------:R-:W-:Y:S05]  /*d3e0*/  BSYNC B0 ;  /* 0x0000000000007941 */ /* 0x000fea0003800000 */
.L_x_7839:
[----:B------:R-:W0:Y:S02]  /*d3f0*/  F2I.S64.TRUNC R2, R2 ;  /* 0x0000000200027311 */ /* 0x000e24000020d900 */
[----:B0-----:R-:W-:Y:S01]  /*d400*/  PRMT R19, R2, 0x7610, R19 ;  /* 0x0000761002137816 */ /* 0x001fe20000000013 */
[----:B------:R-:W-:Y:S05]  /*d410*/  BRA `(.L_x_7824) ;  /* 0x0000047000007947 */ /* 0x000fea0003800000 */
.L_x_7837:
        /* <DEDUP_REMOVED lines=21> */
.L_x_7846:
[----:B------:R-:W-:Y:S05]  /*d570*/  BSYNC B1 ;  /* 0x0000000000017941 */ /* 0x000fea0003800000 */
.L_x_7845:
[----:B------:R-:W-:Y:S01]  /*d580*/  IMAD.SHL.U32 R2, R2, 0x200000, RZ ;  /* 0x0020000002027824 */ /* 0x000fe200078e00ff */
[----:B------:R-:W-:-:S04]  /*d590*/  LEA R3, R0, 0x37800000, 0x17 ;  /* 0x3780000000037811 */ /* 0x000fc800078eb8ff */
[----:B------:R-:W-:Y:S02]  /*d5a0*/  LOP3.LUT R2, R3, R2, R4, 0xfe, !PT ;  /* 0x0000000203027212 */ /* 0x000fe400078efe04 */
.L_x_7844:
[----:B------:R-:W-:Y:S05]  /*d5b0*/  BSYNC B0 ;  /* 0x0000000000007941 */ /* 0x000fea0003800000 */
.L_x_7843:
[----:B------:R-:W0:Y:S02]  /*d5c0*/  F2I.S64.TRUNC R2, R2 ;  /* 0x0000000200027311 */ /* 0x000e24000020d900 */
[----:B0-----:R-:W-:Y:S01]  /*d5d0*/  PRMT R19, R2, 0x7610, R19 ;  /* 0x0000761002137816 */ /* 0x001fe20000000013 */
[----:B------:R-:W-:Y:S05]  /*d5e0*/  BRA `(.L_x_7824) ;  /* 0x000002a000007947 */ /* 0x000fea0003800000 */
.L_x_7836:
        /* <DEDUP_REMOVED lines=14> */
.L_x_7850:
[----:B------:R-:W-:Y:S05]  /*d6d0*/  BSYNC B0 ;  /* 0x0000000000007941 */ /* 0x000fea0003800000 */
.L_x_7849:
[----:B------:R-:W0:Y:S02]  /*d6e0*/  F2I.S64.TRUNC R2, R2 ;  /* 0x0000000200027311 */ /* 0x000e24000020d900 */
[----:B0-----:R-:W-:Y:S01]  /*d6f0*/  PRMT R19, R2, 0x7610, R19 ;  /* 0x0000761002137816 */ /* 0x001fe20000000013 */
[----:B------:R-:W-:Y:S05]  /*d700*/  BRA `(.L_x_7824) ;  /* 0x0000018000007947 */ /* 0x000fea0003800000 */
.L_x_7823:
        /* <DEDUP_REMOVED lines=21> */
.L_x_7848:
[----:B------:R0:W5:Y:S01]  /*d860*/  LDG.E.U8 R19, [R4.64] ;  /* 0x0000002404137981 */ /* 0x000162000c1e1100 */
[----:B------:R-:W-:Y:S05]  /*d870*/  BRA `(.L_x_7824) ;  /* 0x0000001000007947 */ /* 0x000fea0003800000 */
.L_x_7847:
[----:B------:R0:W5:Y:S02]  /*d880*/  LDG.E.U8 R19, [R4.64] ;  /* 0x0000002404137981 */ /* 0x000164000c1e1100 */
.L_x_7824:
        /* <DEDUP_REMOVED lines=16> */
.L_x_7854:
[----:B------:R0:W5:Y:S01]  /*d990*/  LDG.E.U8 R0, [R4.64] ;  /* 0x0000002404007981 */ /* 0x000162000c1e1100 */
[----:B------:R-:W-:Y:S05]  /*d9a0*/  BRA `(.L_x_7856) ;  /* 0x00000dc000007947 */ /* 0x000fea0003800000 */
.L_x_7853:
        /* <DEDUP_REMOVED lines=8> */
.L_x_7858:
[----:B------:R0:W5:Y:S01]  /*da30*/  LDG.E.U8 R0, [R4.64] ;  /* 0x0000002404007981 */ /* 0x000162000c1e1100 */
[----:B------:R-:W-:Y:S05]  /*da40*/  BRA `(.L_x_7856) ;  /* 0x00000d2000007947 */ /* 0x000fea0003800000 */
.L_x_7857:
[----:B------:R0:W5:Y:S01]  /*da50*/  LDG.E.U16 R0, [R4.64] ;  /* 0x0000002404007981 */ /* 0x000162000c1e1500 */
[----:B------:R-:W-:Y:S05]  /*da60*/  BRA `(.L_x_7856) ;  /* 0x00000d0000007947 */ /* 0x000fea0003800000 */
.L_x_7852:
        /* <DEDUP_REMOVED lines=10> */
.L_x_7860:
[----:B------:R-:W2:Y:S02]  /*db10*/  LDG.E.U16 R2, [R4.64] ;  /* 0x0000002404027981 */ /* 0x000ea4000c1e1500 */
[----:B--2---:R-:W-:-:S06]  /*db20*/  HADD2.F32 R2, -RZ, R2.H0_H0 ;  /* 0x20000002ff027230 */ /* 0x004fcc0000004100 */
[----:B------:R-:W0:Y:S02]  /*db30*/  F2I.S64.TRUNC R2, R2 ;  /* 0x0000000200027311 */ /* 0x000e24000020d900 */
[----:B0-----:R-:W-:Y:S01]  /*db40*/  PRMT R0, R2, 0x7610, R0 ;  /* 0x0000761002007816 */ /* 0x001fe20000000000 */
[----:B------:R-:W-:Y:S05]  /*db50*/  BRA `(.L_x_7856) ;  /* 0x00000c1000007947 */ /* 0x000fea0003800000 */
.L_x_7859:
        /* <DEDUP_REMOVED lines=10> */
.L_x_7862:
[----:B------:R-:W2:Y:S02]  /*dc00*/  LDG.E.U16 R4, [R4.64] ;  /* 0x0000002404047981 */ /* 0x000ea4000c1e1500 */
[----:B--2---:R-:W-:-:S06]  /*dc10*/  HADD2.F32 R2, -RZ, R4.H0_H0 ;  /* 0x20000004ff027230 */ /* 0x004fcc0000004100 */
[----:B------:R-:W0:Y:S02]  /*dc20*/  F2I.S64.TRUNC R2, R2 ;  /* 0x0000000200027311 */ /* 0x000e24000020d900 */
[----:B0-----:R-:W-:Y:S01]  /*dc30*/  PRMT R0, R2, 0x7610, R0 ;  /* 0x0000761002007816 */ /* 0x001fe20000000000 */
[----:B------:R-:W-:Y:S05]  /*dc40*/  BRA `(.L_x_7856) ;  /* 0x00000b2000007947 */ /* 0x000fea0003800000 */
.L_x_7861:
[----:B------:R-:W2:Y:S02]  /*dc50*/  LDG.E.64 R2, [R4.64] ;  /* 0x0000002404027981 */ /* 0x000ea4000c1e1b00 */
[----:B--2---:R-:W0:Y:S02]  /*dc60*/  F2I.S64.F64.TRUNC R2, R2 ;  /* 0x0000000200027311 */ /* 0x004e24000030d900 */
[----:B0-----:R-:W-:Y:S01]  /*dc70*/  PRMT R0, R2, 0x7610, R0 ;  /* 0x0000761002007816 */ /* 0x001fe20000000000 */
[----:B------:R-:W-:Y:S05]  /*dc80*/  BRA `(.L_x_7856) ;  /* 0x00000ae000007947 */ /* 0x000fea0003800000 */
.L_x_7851:
        /* <DEDUP_REMOVED lines=12> */
.L_x_7865:
[----:B------:R-:W2:Y:S02]  /*dd50*/  LDG.E.64 R4, [R4.64] ;  /* 0x0000002404047981 */ /* 0x000ea4000c1e1b00 */
[----:B--2---:R-:W0:Y:S02]  /*dd60*/  F2I.S64.F64.TRUNC R2, R4 ;  /* 0x0000000400027311 */ /* 0x004e24000030d900 */
[----:B0-----:R-:W-:Y:S01]  /*dd70*/  PRMT R0, R2, 0x7610, R0 ;  /* 0x0000761002007816 */ /* 0x001fe20000000000 */
[----:B------:R-:W-:Y:S05]  /*dd80*/  BRA `(.L_x_7856) ;  /* 0x000009e000007947 */ /* 0x000fea0003800000 */
.L_x_7864:
        /* <DEDUP_REMOVED lines=28> */
.L_x_7867:
        /* <DEDUP_REMOVED lines=15> */
.L_x_7866:
[----:B------:R-:W2:Y:S02]  /*e040*/  LDG.E.U16 R2, [R4.64] ;  /* 0x0000002404027981 */ /* 0x000ea4000c1e1500 */
[----:B--2---:R-:W-:-:S06]  /*e050*/  PRMT R2, RZ, 0x5410, R2 ;  /* 0x00005410ff027816 */ /* 0x004fcc0000000002 */
[----:B------:R-:W0:Y:S02]  /*e060*/  F2I.S64.TRUNC R2, R2 ;  /* 0x0000000200027311 */ /* 0x000e24000020d900 */
[----:B0-----:R-:W-:Y:S01]  /*e070*/  PRMT R0, R2, 0x7610, R0 ;  /* 0x0000761002007816 */ /* 0x001fe20000000000 */
[----:B------:R-:W-:Y:S05]  /*e080*/  BRA `(.L_x_7856) ;  /* 0x000006e000007947 */ /* 0x000fea0003800000 */
.L_x_7863:
        /* <DEDUP_REMOVED lines=10> */
.L_x_7870:
        /* <DEDUP_REMOVED lines=21> */
.L_x_7874:
[----:B------:R-:W-:Y:S05]  /*e280*/  BSYNC B1 ;  /* 0x0000000000017941 */ /* 0x000fea0003800000 */
.L_x_7873:
[----:B------:R-:W-:Y:S01]  /*e290*/  IMAD.SHL.U32 R2, R2, 0x100000, RZ ;  /* 0x0010000002027824 */ /* 0x000fe200078e00ff */
[----:B------:R-:W-:-:S04]  /*e2a0*/  LEA R3, R0, 0x3b800000, 0x17 ;  /* 0x3b80000000037811 */ /* 0x000fc800078eb8ff */
[----:B------:R-:W-:Y:S02]  /*e2b0*/  LOP3.LUT R2, R3, R2, R4, 0xfe, !PT ;  /* 0x0000000203027212 */ /* 0x000fe400078efe04 */
.L_x_7872:
[----:B------:R-:W-:Y:S05]  /*e2c0*/  BSYNC B0 ;  /* 0x0000000000007941 */ /* 0x000fea0003800000 */
.L_x_7871:
[----:B------:R-:W0:Y:S02]  /*e2d0*/  F2I.S64.TRUNC R2, R2 ;  /* 0x0000000200027311 */ /* 0x000e24000020d900 */
[----:B0-----:R-:W-:Y:S01]  /*e2e0*/  PRMT R0, R2, 0x7610, R0 ;  /* 0x0000761002007816 */ /* 0x001fe20000000000 */
[----:B------:R-:W-:Y:S05]  /*e2f0*/  BRA `(.L_x_7856) ;  /* 0x0000047000007947 */ /* 0x000fea0003800000 */
.L_x_7869:
        /* <DEDUP_REMOVED lines=21> */
.L_x_7878:
[----:B------:R-:W-:Y:S05]  /*e450*/  BSYNC B1 ;  /* 0x0000000000017941 */ /* 0x000fea0003800000 */
.L_x_7877:
[----:B------:R-:W-:Y:S01]  /*e460*/  IMAD.SHL.U32 R2, R2, 0x200000, RZ ;  /* 0x0020000002027824 */ /* 0x000fe200078e00ff */
[----:B------:R-:W-:-:S04]  /*e470*/  LEA R3, R0, 0x37800000, 0x17 ;  /* 0x3780000000037811 */ /* 0x000fc800078eb8ff */
[----:B------:R-:W-:Y:S02]  /*e480*/  LOP3.LUT R2, R3, R2, R4, 0xfe, !PT ;  /* 0x0000000203027212 */ /* 0x000fe400078efe04 */
.L_x_7876:
[----:B------:R-:W-:Y:S05]  /*e490*/  BSYNC B0 ;  /* 0x0000000000007941 */ /* 0x000fea0003800000 */
.L_x_7875:
[----:B------:R-:W0:Y:S02]  /*e4a0*/  F2I.S64.TRUNC R2, R2 ;  /* 0x0000000200027311 */ /* 0x000e24000020d900 */
[----:B0-----:R-:W-:Y:S01]  /*e4b0*/  PRMT R0, R2, 0x7610, R0 ;  /* 0x0000761002007816 */ /* 0x001fe20000000000 */
[----:B------:R-:W-:Y:S05]  /*e4c0*/  BRA `(.L_x_7856) ;  /* 0x000002a000007947 */ /* 0x000fea0003800000 */
.L_x_7868:
        /* <DEDUP_REMOVED lines=14> */
.L_x_7882:
[----:B------:R-:W-:Y:S05]  /*e5b0*/  BSYNC B0 ;  /* 0x0000000000007941 */ /* 0x000fea0003800000 */
.L_x_7881:
[----:B------:R-:W0:Y:S02]  /*e5c0*/  F2I.S64.TRUNC R2, R2 ;  /* 0x0000000200027311 */ /* 0x000e24000020d900 */
[----:B0-----:R-:W-:Y:S01]  /*e5d0*/  PRMT R0, R2, 0x7610, R0 ;  /* 0x0000761002007816 */ /* 0x001fe20000000000 */
[----:B------:R-:W-:Y:S05]  /*e5e0*/  BRA `(.L_x_7856) ;  /* 0x0000018000007947 */ /* 0x000fea0003800000 */
.L_x_7855:
        /* <DEDUP_REMOVED lines=21> */
.L_x_7880:
[----:B------:R0:W5:Y:S01]  /*e740*/  LDG.E.U8 R0, [R4.64] ;  /* 0x0000002404007981 */ /* 0x000162000c1e1100 */
[----:B------:R-:W-:Y:S05]  /*e750*/  BRA `(.L_x_7856) ;  /* 0x0000001000007947 */ /* 0x000fea0003800000 */
.L_x_7879:
[----:B------:R0:W5:Y:S02]  /*e760*/  LDG.E.U8 R0, [R4.64] ;  /* 0x0000002404007981 */ /* 0x000164000c1e1100 */
.L_x_7856:
        /* <DEDUP_REMOVED lines=15> */
.L_x_7886:
[----:B------:R-:W-:Y:S01]  /*e860*/  STG.E.U8 [R16.64], R3 ;  /* 0x0000000310007986 */ /* 0x000fe2000c101124 */
[----:B------:R-:W-:Y:S05]  /*e870*/  EXIT ;  /* 0x000000000000794d */ /* 0x000fea0003800000 */
.L_x_7885:
        /* <DEDUP_REMOVED lines=10> */
.L_x_7889:
[----:B------:R-:W-:-:S05]  /*e920*/  LOP3.LUT R3, R3, 0xff, RZ, 0xc0, !PT ;  /* 0x000000ff03037812 */ /* 0x000fca00078ec0ff */
[----:B------:R-:W-:Y:S01]  /*e930*/  STG.E [R16.64], R3 ;  /* 0x0000000310007986 */ /* 0x000fe2000c101924 */
[----:B------:R-:W-:Y:S05]  /*e940*/  EXIT ;  /* 0x000000000000794d */ /* 0x000fea0003800000 */
.L_x_7888:
[----:B------:R-:W-:-:S05]  /*e950*/  LOP3.LUT R3, R3, 0xff, RZ, 0xc0, !PT ;  /* 0x000000ff03037812 */ /* 0x000fca00078ec0ff */
[----:B------:R-:W-:Y:S01]  /*e960*/  STG.E.U16 [R16.64], R3 ;  /* 0x0000000310007986 */ /* 0x000fe2000c101524 */
[----:B------:R-:W-:Y:S05]  /*e970*/  EXIT ;  /* 0x000000000000794d */ /* 0x000fea0003800000 */
.L_x_7884:
        /* <DEDUP_REMOVED lines=10> */
.L_x_7891:
[----:B------:R-:W-:-:S04]  /*ea20*/  LOP3.LUT R3, R3, 0xff, RZ, 0xc0, !PT ;  /* 0x000000ff03037812 */ /* 0x000fc800078ec0ff */
[----:B------:R-:W0:Y:S02]  /*ea30*/  I2F.U16 R0, R3 ;  /* 0x0000000300007306 */ /* 0x000e240000101000 */
[----:B0-----:R-:W-:-:S05]  /*ea40*/  F2FP.PACK_AB R0, RZ, R0 ;  /* 0x00000000ff00723e */ /* 0x001fca00000000ff */
[----:B------:R-:W-:Y:S01]  /*ea50*/  STG.E.U16 [R16.64], R0 ;  /* 0x0000000010007986 */ /* 0x000fe2000c101524 */
[----:B------:R-:W-:Y:S05]  /*ea60*/  EXIT ;  /* 0x000000000000794d */ /* 0x000fea0003800000 */
.L_x_7890:
        /* <DEDUP_REMOVED lines=11> */
.L_x_7893:
[----:B------:R-:W-:-:S06]  /*eb20*/  LOP3.LUT R3, R3, 0xff, RZ, 0xc0, !PT ;  /* 0x000000ff03037812 */ /* 0x000fcc00078ec0ff */
[----:B------:R-:W0:Y:S02]  /*eb30*/  I2F.U16 R3, R3 ;  /* 0x0000000300037306 */ /* 0x000e240000101000 */
[----:B0-----:R-:W-:-:S04]  /*eb40*/  F2FP.PACK_AB R3, RZ, R3 ;  /* 0x00000003ff03723e */ /* 0x001fc800000000ff */
[----:B------:R-:W-:-:S05]  /*eb50*/  PRMT R3, R3, 0x5410, RZ ;  /* 0x0000541003037816 */ /* 0x000fca00000000ff */
[----:B------:R-:W-:Y:S01]  /*eb60*/  STG.E [R16.64], R3 ;  /* 0x0000000310007986 */ /* 0x000fe2000c101924 */
[----:B------:R-:W-:Y:S05]  /*eb70*/  EXIT ;  /* 0x000000000000794d */ /* 0x000fea0003800000 */
.L_x_7892:
[----:B------:R-:W-:-:S06]  /*eb80*/  LOP3.LUT R3, R3, 0xff, RZ, 0xc0, !PT ;  /* 0x000000ff03037812 */ /* 0x000fcc00078ec0ff */
[----:B------:R-:W0:Y:S02]  /*eb90*/  I2F.F64.U16 R2, R3 ;  /* 0x0000000300027312 */ /* 0x000e240000101800 */
[----:B0-----:R-:W-:Y:S01]  /*eba0*/  STG.E.64 [R16.64], R2 ;  /* 0x0000000210007986 */ /* 0x001fe2000c101b24 */
[----:B------:R-:W-:Y:S05]  /*ebb0*/  EXIT ;  /* 0x000000000000794d */ /* 0x000fea0003800000 */
.L_x_7883:
        /* <DEDUP_REMOVED lines=12> */
.L_x_7896:
[----:B------:R-:W-:Y:S01]  /*ec80*/  LOP3.LUT R4, R3, 0xff, RZ, 0xc0, !PT ;  /* 0x000000ff03047812 */ /* 0x000fe200078ec0ff */
[----:B------:R-:W-:-:S05]  /*ec90*/  CS2R R6, SRZ ;  /* 0x0000000000067805 */ /* 0x000fca000001ff00 */
[----:B------:R-:W0:Y:S02]  /*eca0*/  I2F.F64.U16 R4, R4 ;  /* 0x0000000400047312 */ /* 0x000e240000101800 */
[----:B0-----:R-:W-:Y:S01]  /*ecb0*/  STG.E.128 [R16.64], R4 ;  /* 0x0000000410007986 */ /* 0x001fe2000c101d24 */
[----:B------:R-:W-:Y:S05]  /*ecc0*/  EXIT ;  /* 0x000000000000794d */ /* 0x000fea0003800000 */
.L_x_7895:
        /* <DEDUP_REMOVED lines=22> */
.L_x_7900:
[----:B------:R-:W-:Y:S05]  /*ee30*/  BSYNC B0 ;  /* 0x0000000000007941 */ /* 0x000fea0003800000 */
.L_x_7899:
[----:B------:R-:W-:-:S05]  /*ee40*/  LOP3.LUT R3, R0, R3, RZ, 0xfc, !PT ;  /* 0x0000000300037212 */ /* 0x000fca00078efcff */
[----:B------:R-:W-:Y:S01]  /*ee50*/  STG.E.U8 [R16.64], R3 ;  /* 0x0000000310007986 */ /* 0x000fe2000c101124 */
[----:B------:R-:W-:Y:S05]  /*ee60*/  EXIT ;  /* 0x000000000000794d */ /* 0x000fea0003800000 */
.L_x_7898:
        /* <DEDUP_REMOVED lines=14> */
.L_x_7902:
[----:B------:R-:W-:Y:S01]  /*ef50*/  IMAD.MOV.U32 R0, RZ, RZ, 0x7f ;  /* 0x0000007fff007424 */ /* 0x000fe200078e00ff */
[----:B------:R-:W-:-:S04]  /*ef60*/  ISETP.GT.U32.AND P0, PT, R2, 0x7f800000, PT ;  /* 0x7f8000000200780c */ /* 0x000fc80003f04070 */
[----:B------:R-:W-:-:S04]  /*ef70*/  SEL R0, R0, 0x7c, P0 ;  /* 0x0000007c00007807 */ /* 0x000fc80000000000 */
.L_x_7903:
[----:B------:R-:W-:Y:S05]  /*ef80*/  BSYNC B0 ;  /* 0x0000000000007941 */ /* 0x000fea0003800000 */
.L_x_7901:
[----:B------:R-:W-:-:S04]  /*ef90*/  LOP3.LUT R2, R3, 0x80000000, RZ, 0xc0, !PT ;  /* 0x8000000003027812 */ /* 0x000fc800078ec0ff */
[----:B------:R-:W-:-:S04]  /*efa0*/  SHF.R.U32.HI R3, RZ, 0x18, R2 ;  /* 0x00000018ff037819 */ /* 0x000fc80000011602 */
[----:B------:R-:W-:-:S05]  /*efb0*/  LOP3.LUT R3, R0, R3, RZ, 0xfc, !PT ;  /* 0x0000000300037212 */ /* 0x000fca00078efcff */
[----:B------:R-:W-:Y:S01]  /*efc0*/  STG.E.U8 [R16.64], R3 ;  /* 0x0000000310007986 */ /* 0x000fe2000c101124 */
[----:B------:R-:W-:Y:S05]  /*efd0*/  EXIT ;  /* 0x000000000000794d */ /* 0x000fea0003800000 */
.L_x_7897:
[----:B------:R-:W-:-:S04]  /*efe0*/  LOP3.LUT R3, R3, 0xff, RZ, 0xc0, !PT ;  /* 0x000000ff03037812 */ /* 0x000fc800078ec0ff */
[----:B------:R-:W0:Y:S02]  /*eff0*/  I2F.U16 R0, R3 ;  /* 0x0000000300007306 */ /* 0x000e240000101000 */
[----:B0-----:R-:W-:-:S05]  /*f000*/  F2FP.BF16.PACK_AB R0, RZ, R0 ;  /* 0x00000000ff00723e */ /* 0x001fca00000010ff */
[----:B------:R-:W-:Y:S01]  /*f010*/  STG.E.U16 [R16.64], R0 ;  /* 0x0000000010007986 */ /* 0x000fe2000c101524 */
[----:B------:R-:W-:Y:S05]  /*f020*/  EXIT ;  /* 0x000000000000794d */ /* 0x000fea0003800000 */
.L_x_7894:
        /* <DEDUP_REMOVED lines=11> */
.L_x_7906:
        /* <DEDUP_REMOVED lines=18> */
.L_x_7909:
[----:B------:R-:W-:-:S04]  /*f200*/  LOP3.LUT R2, R3, 0x80000000, RZ, 0xc0, !PT ;  /* 0x8000000003027812 */ /* 0x000fc800078ec0ff */
[----:B------:R-:W-:-:S04]  /*f210*/  SHF.R.U32.HI R3, RZ, 0x18, R2 ;  /* 0x00000018ff037819 */ /* 0x000fc80000011602 */
[----:B------:R-:W-:-:S04]  /*f220*/  LOP3.LUT R0, R0, R3, RZ, 0xfc, !PT ;  /* 0x0000000300007212 */ /* 0x000fc800078efcff */
[----:B------:R-:W-:Y:S02]  /*f230*/  PRMT R8, R0, 0x7610, R8 ;  /* 0x0000761000087816 */ /* 0x000fe40000000008 */
.L_x_7908:
[----:B------:R-:W-:Y:S05]  /*f240*/  BSYNC B0 ;  /* 0x0000000000007941 */ /* 0x000fea0003800000 */
.L_x_7907:
[----:B------:R-:W-:Y:S01]  /*f250*/  STG.E.U8 [R16.64], R8 ;  /* 0x0000000810007986 */ /* 0x000fe2000c101124 */
[----:B------:R-:W-:Y:S05]  /*f260*/  EXIT ;  /* 0x000000000000794d */ /* 0x000fea0003800000 */
.L_x_7905:
        /* <DEDUP_REMOVED lines=18> */
.L_x_7912:
[----:B------:R-:W-:-:S04]  /*f390*/  LOP3.LUT R2, R3, 0x80000000, RZ, 0xc0, !PT ;  /* 0x8000000003027812 */ /* 0x000fc800078ec0ff */
[----:B------:R-:W-:-:S04]  /*f3a0*/  SHF.R.U32.HI R3, RZ, 0x18, R2 ;  /* 0x00000018ff037819 */ /* 0x000fc80000011602 */
[----:B------:R-:W-:-:S04]  /*f3b0*/  LOP3.LUT R0, R0, R3, RZ, 0xfc, !PT ;  /* 0x0000000300007212 */ /* 0x000fc800078efcff */
[----:B------:R-:W-:Y:S02]  /*f3c0*/  PRMT R8, R0, 0x7610, R8 ;  /* 0x0000761000087816 */ /* 0x000fe40000000008 */
.L_x_7911:
[----:B------:R-:W-:Y:S05]  /*f3d0*/  BSYNC B0 ;  /* 0x0000000000007941 */ /* 0x000fea0003800000 */
.L_x_7910:
[----:B------:R-:W-:Y:S01]  /*f3e0*/  STG.E.U8 [R16.64], R8 ;  /* 0x0000000810007986 */ /* 0x000fe2000c101124 */
[----:B------:R-:W-:Y:S05]  /*f3f0*/  EXIT ;  /* 0x000000000000794d */ /* 0x000fea0003800000 */
.L_x_7904:
        /* <DEDUP_REMOVED lines=23> */
.L_x_7887:
        /* <DEDUP_REMOVED lines=20> */
.L_x_7914:
[----:B------:R-:W-:Y:S01]  /*f6b0*/  LOP3.LUT R2, R3, 0xff, RZ, 0xc0, !PT ;  /* 0x000000ff03027812 */ /* 0x000fe200078ec0ff */
[----:B------:R-:W-:-:S05]  /*f6c0*/  IMAD.MOV.U32 R3, RZ, RZ, RZ ;  /* 0x000000ffff037224 */ /* 0x000fca00078e00ff */
[----:B------:R-:W-:Y:S01]  /*f6d0*/  STG.E.64 [R16.64], R2 ;  /* 0x0000000210007986 */ /* 0x000fe2000c101b24 */
[----:B------:R-:W-:Y:S05]  /*f6e0*/  EXIT ;  /* 0x000000000000794d */ /* 0x000fea0003800000 */
.L_x_7913:
[----:B------:R-:W-:-:S05]  /*f6f0*/  LOP3.LUT R3, R3, 0xff, RZ, 0xc0, !PT ;  /* 0x000000ff03037812 */ /* 0x000fca00078ec0ff */
[----:B------:R-:W-:Y:S01]  /*f700*/  STG.E [R16.64], R3 ;  /* 0x0000000310007986 */ /* 0x000fe2000c101924 */
[----:B------:R-:W-:Y:S05]  /*f710*/  EXIT ;  /* 0x000000000000794d */ /* 0x000fea0003800000 */
.L_x_7915:
        /* <DEDUP_REMOVED lines=14> */
.L_x_25117:


//--------------------- .text._ZN2at6native27unrolled_elementwise_kernelINS0_13BinaryFunctorIhhhNS0_17BitwiseXorFunctorIhEEEESt5arrayIPcLm3EELi4E23TrivialOffsetCalculatorILi2EjES9_ILi1EjENS0_6memory12LoadWithCastILi2EEENSC_13StoreWithCastILi1EEEEEviT_T0_T2_T3_T4_T5_ --------------------------
	.section	.text._ZN2at6native27unrolled_elementwise_kernelINS0_13BinaryFunctorIhhhNS0_17BitwiseXorFunctorIhEEEESt5arrayIPcLm3EELi4E23TrivialOffsetCalculatorILi2EjES9_ILi1EjENS0_6memory12LoadWithCastILi2EEENSC_13StoreWithCastILi1EEEEEviT_T0_T2_T3_T4_T5_,"ax",@progbits
	.sectioninfo	@"SHI_REGISTERS=32"
	.align	128
        .global         _ZN2at6native27unrolled_elementwise_kernelINS0_13BinaryFunctorIhhhNS0_17BitwiseXorFunctorIhEEEESt5arrayIPcLm3EELi4E23TrivialOffsetCalculatorILi2EjES9_ILi1EjENS0_6memory12LoadWithCastILi2EEENSC_13StoreWithCastILi1EEEEEviT_T0_T2_T3_T4_T5_
        .type           _ZN2at6native27unrolled_elementwise_kernelINS0_13BinaryFunctorIhhhNS0_17BitwiseXorFunctorIhEEEESt5arrayIPcLm3EELi4E23TrivialOffsetCalculatorILi2EjES9_ILi1EjENS0_6memory12LoadWithCastILi2EEENSC_13StoreWithCastILi1EEEEEviT_T0_T2_T3_T4_T5_,@function
        .size           _ZN2at6native27unrolled_elementwise_kernelINS0_13BinaryFunctorIhhhNS0_17BitwiseXorFunctorIhEEEESt5arrayIPcLm3EELi4E23TrivialOffsetCalculatorILi2EjES9_ILi1EjENS0_6memory12LoadWithCastILi2EEENSC_13StoreWithCastILi1EEEEEviT_T0_T2_T3_T4_T5_,(.L_x_25118 - _ZN2at6native27unrolled_elementwise_kernelINS0_13BinaryFunctorIhhhNS0_17BitwiseXorFunctorIhEEEESt5arrayIPcLm3EELi4E23TrivialOffsetCalculatorILi2EjES9_ILi1EjENS0_6memory12LoadWithCastILi2EEENSC_13StoreWithCastILi1EEEEEviT_T0_T2_T3_T4_T5_)
        .other          _ZN2at6native27unrolled_elementwise_kernelINS0_13BinaryFunctorIhhhNS0_17BitwiseXorFunctorIhEEEESt5arrayIPcLm3EELi4E23TrivialOffsetCalculatorILi2EjES9_ILi1EjENS0_6memory12LoadWithCastILi2EEENSC_13StoreWithCastILi1EEEEEviT_T0_T2_T3_T4_T5_,@"STO_CUDA_ENTRY STV_DEFAULT"
_ZN2at6native27unrolled_elementwise_kernelINS0_13BinaryFunctorIhhhNS0_17BitwiseXorFunctorIhEEEESt5arrayIPcLm3EELi4E23TrivialOffsetCalculatorILi2EjES9_ILi1EjENS0_6memory12LoadWithCastILi2EEENSC_13StoreWithCastILi1EEEEEviT_T0_T2_T3_T4_T5_:
.text._ZN2at6native27unrolled_elementwise_kernelINS0_13BinaryFunctorIhhhNS0_17BitwiseXorFunctorIhEEEESt5arrayIPcLm3EELi4E23TrivialOffsetCalculatorILi2EjES9_ILi1EjENS0_6memory12LoadWithCastILi2EEENSC_13StoreWithCastILi1EEEEEviT_T0_T2_T3_T4_T5_:
        /* <DEDUP_REMOVED lines=31> */
.L_x_7921:
[----:B------:R0:W5:Y:S01]  /*01f0*/  LDG.E.U8 R25, [R6.64] ;  /* 0x0000002406197981 */ /* 0x000162000c1e1100 */
[----:B------:R-:W-:Y:S05]  /*0200*/  BRA `(.L_x_7923) ;  /* 0x00000dd000007947 */ /* 0x000fea0003800000 */
.L_x_7920:
        /* <DEDUP_REMOVED lines=8> */
.L_x_7925:
[----:B------:R0:W5:Y:S01]  /*0290*/  LDG.E.U8 R25, [R6.64] ;  /* 0x0000002406197981 */ /* 0x000162000c1e1100 */
[----:B------:R-:W-:Y:S05]  /*02a0*/  BRA `(.L_x_7923) ;  /* 0x00000d3000007947 */ /* 0x000fea0003800000 */
.L_x_7924:
[----:B------:R0:W5:Y:S01]  /*02b0*/  LDG.E.U16 R25, [R6.64] ;  /* 0x0000002406197981 */ /* 0x000162000c1e1500 */
[----:B------:R-:W-:Y:S05]  /*02c0*/  BRA `(.L_x_7923) ;  /* 0x00000d1000007947 */ /* 0x000fea0003800000 */
.L_x_7919:
        /* <DEDUP_REMOVED lines=10> */
.L_x_7927:
[----:B------:R-:W2:Y:S02]  /*0370*/  LDG.E.U16 R4, [R6.64] ;  /* 0x0000002406047981 */ /* 0x000ea4000c1e1500 */
[----:B--2---:R-:W-:-:S06]  /*0380*/  HADD2.F32 R4, -RZ, R4.H0_H0 ;  /* 0x20000004ff047230 */ /* 0x004fcc0000004100 */
[----:B------:R-:W0:Y:S02]  /*0390*/  F2I.S64.TRUNC R4, R4 ;  /* 0x0000000400047311 */ /* 0x000e24000020d900 */
[----:B0-----:R-:W-:Y:S01]  /*03a0*/  PRMT R25, R4, 0x7610, R25 ;  /* 0x0000761004197816 */ /* 0x001fe20000000019 */
[----:B------:R-:W-:Y:S05]  /*03b0*/  BRA `(.L_x_7923) ;  /* 0x00000c2000007947 */ /* 0x000fea0003800000 */
.L_x_7926:
        /* <DEDUP_REMOVED lines=10> */
.L_x_7929:
[----:B------:R-:W2:Y:S02]  /*0460*/  LDG.E.U16 R6, [R6.64] ;  /* 0x0000002406067981 */ /* 0x000ea4000c1e1500 */
[----:B--2---:R-:W-:-:S06]  /*0470*/  HADD2.F32 R4, -RZ, R6.H0_H0 ;  /* 0x20000006ff047230 */ /* 0x004fcc0000004100 */
[----:B------:R-:W0:Y:S02]  /*0480*/  F2I.S64.TRUNC R4, R4 ;  /* 0x0000000400047311 */ /* 0x000e24000020d900 */
[----:B0-----:R-:W-:Y:S01]  /*0490*/  PRMT R25, R4, 0x7610, R25 ;  /* 0x0000761004197816 */ /* 0x001fe20000000019 */
[----:B------:R-:W-:Y:S05]  /*04a0*/  BRA `(.L_x_7923) ;  /* 0x00000b3000007947 */ /* 0x000fea0003800000 */
.L_x_7928:
[----:B------:R-:W2:Y:S02]  /*04b0*/  LDG.E.64 R4, [R6.64] ;  /* 0x0000002406047981 */ /* 0x000ea4000c1e1b00 */
[----:B--2---:R-:W0:Y:S02]  /*04c0*/  F2I.S64.F64.TRUNC R4, R4 ;  /* 0x0000000400047311 */ /* 0x004e24000030d900 */
[----:B0-----:R-:W-:Y:S01]  /*04d0*/  PRMT R25, R4, 0x7610, R25 ;  /* 0x0000761004197816 */ /* 0x001fe20000000019 */
[----:B------:R-:W-:Y:S05]  /*04e0*/  BRA `(.L_x_7923) ;  /* 0x00000af000007947 */ /* 0x000fea0003800000 */
.L_x_7918:
        /* <DEDUP_REMOVED lines=12> */
.L_x_7932:
[----:B------:R-:W2:Y:S02]  /*05b0*/  LDG.E.64 R6, [R6.64] ;  /* 0x0000002406067981 */ /* 0x000ea4000c1e1b00 */
[----:B--2---:R-:W0:Y:S02]  /*05c0*/  F2I.S64.F64.TRUNC R4, R6 ;  /* 0x0000000600047311 */ /* 0x004e24000030d900 */
[----:B0-----:R-:W-:Y:S01]  /*05d0*/  PRMT R25, R4, 0x7610, R25 ;  /* 0x0000761004197816 */ /* 0x001fe20000000019 */
[----:B------:R-:W-:Y:S05]  /*05e0*/  BRA `(.L_x_7923) ;  /* 0x000009f000007947 */ /* 0x000fea0003800000 */
.L_x_7931:
        /* <DEDUP_REMOVED lines=28> */
.L_x_7934:
        /* <DEDUP_REMOVED lines=13> */
[----:B------:R-:W0:Y:S02]  /*0880*/  F2I.S64.TRUNC R4, R0 ;  /* 0x0000000000047311 */ /* 0x000e24000020d900 */
[----:B0-----:R-:W-:Y:S01]  /*0890*/  PRMT R25, R4, 0x7610, R25 ;  /* 0x0000761004197816 */ /* 0x001fe20000000019 */
[----:B------:R-:W-:Y:S05]  /*08a0*/  BRA `(.L_x_7923) ;  /* 0x0000073000007947 */ /* 0x000fea0003800000 */
.L_x_7933:
[----:B------:R-:W2:Y:S02]  /*08b0*/  LDG.E.U16 R4, [R6.64] ;  /* 0x0000002406047981 */ /* 0x000ea4000c1e1500 */
[----:B--2---:R-:W-:-:S06]  /*08c0*/  PRMT R4, RZ, 0x5410, R4 ;  /* 0x00005410ff047816 */ /* 0x004fcc0000000004 */
[----:B------:R-:W0:Y:S02]  /*08d0*/  F2I.S64.TRUNC R4, R4 ;  /* 0x0000000400047311 */ /* 0x000e24000020d900 */
[----:B0-----:R-:W-:Y:S01]  /*08e0*/  PRMT R25, R4, 0x7610, R25 ;  /* 0x0000761004197816 */ /* 0x001fe20000000019 */
[----:B------:R-:W-:Y:S05]  /*08f0*/  BRA `(.L_x_7923) ;  /* 0x000006e000007947 */ /* 0x000fea0003800000 */
.L_x_7930:
        /* <DEDUP_REMOVED lines=10> */
.L_x_7937:
        /* <DEDUP_REMOVED lines=21> */
.L_x_7941:
[----:B------:R-:W-:Y:S05]  /*0af0*/  BSYNC B1 ;  /* 0x0000000000017941 */ /* 0x000fea0003800000 */
.L_x_7940:
[----:B------:R-:W-:Y:S01]  /*0b00*/  IMAD.SHL.U32 R3, R3, 0x100000, RZ ;  /* 0x0010000003037824 */ /* 0x000fe200078e00ff */
[----:B------:R-:W-:-:S04]  /*0b10*/  LEA R5, R0, 0x3b800000, 0x17 ;  /* 0x3b80000000057811 */ /* 0x000fc800078eb8ff */
[----:B------:R-:W-:Y:S02]  /*0b20*/  LOP3.LUT R4, R5, R3, R6, 0xfe, !PT ;  /* 0x0000000305047212 */ /* 0x000fe400078efe06 */
.L_x_7939:
[----:B------:R-:W-:Y:S05]  /*0b30*/  BSYNC B0 ;  /* 0x0000000000007941 */ /* 0x000fea0003800000 */
.L_x_7938:
[----:B------:R-:W0:Y:S02]  /*0b40*/  F2I.S64.TRUNC R4, R4 ;  /* 0x0000000400047311 */ /* 0x000e24000020d900 */
[----:B0-----:R-:W-:Y:S01]  /*0b50*/  PRMT R25, R4, 0x7610, R25 ;  /* 0x0000761004197816 */ /* 0x001fe20000000019 */
[----:B------:R-:W-:Y:S05]  /*0b60*/  BRA `(.L_x_7923) ;  /* 0x0000047000007947 */ /* 0x000fea0003800000 */
.L_x_7936:
        /* <DEDUP_REMOVED lines=21> */
.L_x_7945:
[----:B------:R-:W-:Y:S05]  /*0cc0*/  BSYNC B1 ;  /* 0x0000000000017941 */ /* 0x000fea0003800000 */
.L_x_7944:
[----:B------:R-:W-:Y:S01]  /*0cd0*/  IMAD.SHL.U32 R3, R3, 0x200000, RZ ;  /* 0x0020000003037824 */ /* 0x000fe200078e00ff */
[----:B------:R-:W-:-:S04]  /*0ce0*/  LEA R5, R0, 0x37800000, 0x17 ;  /* 0x3780000000057811 */ /* 0x000fc800078eb8ff */
[----:B------:R-:W-:Y:S02]  /*0cf0*/  LOP3.LUT R4, R5, R3, R6, 0xfe, !PT ;  /* 0x0000000305047212 */ /* 0x000fe400078efe06 */
.L_x_7943:
[----:B------:R-:W-:Y:S05]  /*0d00*/  BSYNC B0 ;  /* 0x0000000000007941 */ /* 0x000fea0003800000 */
.L_x_7942:
[----:B------:R-:W0:Y:S02]  /*0d10*/  F2I.S64.TRUNC R4, R4 ;  /* 0x0000000400047311 */ /* 0x000e24000020d900 */
[----:B0-----:R-:W-:Y:S01]  /*0d20*/  PRMT R25, R4, 0x7610, R25 ;  /* 0x0000761004197816 */ /* 0x001fe20000000019 */
[----:B------:R-:W-:Y:S05]  /*0d30*/  BRA `(.L_x_7923) ;  /* 0x000002a000007947 */ /* 0x000fea0003800000 */
.L_x_7935:
        /* <DEDUP_REMOVED lines=14> */
.L_x_7949:
[----:B------:R-:W-:Y:S05]  /*0e20*/  BSYNC B0 ;  /* 0x0000000000007941 */ /* 0x000fea0003800000 */
.L_x_7948:
[----:B------:R-:W0:Y:S02]  /*0e30*/  F2I.S64.TRUNC R4, R4 ;  /* 0x0000000400047311 */ /* 0x000e24000020d900 */
[----:B0-----:R-:W-:Y:S01]  /*0e40*/  PRMT R25, R4, 0x7610, R25 ;  /* 0x0000761004197816 */ /* 0x001fe20000000019 */
[----:B------:R-:W-:Y:S05]  /*0e50*/  BRA `(.L_x_7923) ;  /* 0x0000018000007947 */ /* 0x000fea0003800000 */
.L_x_7922:
        /* <DEDUP_REMOVED lines=21> */
.L_x_7947:
[----:B------:R0:W5:Y:S01]  /*0fb0*/  LDG.E.U8 R25, [R6.64] ;  /* 0x0000002406197981 */ /* 0x000162000c1e1100 */
[----:B------:R-:W-:Y:S05]  /*0fc0*/  BRA `(.L_x_7923) ;  /* 0x0000001000007947 */ /* 0x000fea0003800000 */
.L_x_7946:
[----:B------:R0:W5:Y:S02]  /*0fd0*/  LDG.E.U8 R25, [R6.64] ;  /* 0x0000002406197981 */ /* 0x000164000c1e1100 */
.L_x_7923:
        /* <DEDUP_REMOVED lines=16> */
.L_x_7953:
[----:B------:R0:W5:Y:S01]  /*10e0*/  LDG.E.U8 R28, [R6.64] ;  /* 0x00000024061c7981 */ /* 0x000162000c1e1100 */
[----:B------:R-:W-:Y:S05]  /*10f0*/  BRA `(.L_x_7955) ;  /* 0x00000dc000007947 */ /* 0x000fea0003800000 */
.L_x_7952:
        /* <DEDUP_REMOVED lines=8> */
.L_x_7957:
[----:B------:R0:W5:Y:S01]  /*1180*/  LDG.E.U8 R28, [R6.64] ;  /* 0x00000024061c7981 */ /* 0x000162000c1e1100 */
[----:B------:R-:W-:Y:S05]  /*1190*/  BRA `(.L_x_7955) ;  /* 0x00000d2000007947 */ /* 0x000fea0003800000 */
.L_x_7956:
[----:B------:R0:W5:Y:S01]  /*11a0*/  LDG.E.U16 R28, [R6.64] ;  /* 0x00000024061c7981 */ /* 0x000162000c1e1500 */
[----:B------:R-:W-:Y:S05]  /*11b0*/  BRA `(.L_x_7955) ;  /* 0x00000d0000007947 */ /* 0x000fea0003800000 */
.L_x_7951:
        /* <DEDUP_REMOVED lines=10> */
.L_x_7959:
[----:B------:R-:W2:Y:S02]  /*1260*/  LDG.E.U16 R4, [R6.64] ;  /* 0x0000002406047981 */ /* 0x000ea4000c1e1500 */
[----:B--2---:R-:W-:-:S06]  /*1270*/  HADD2.F32 R4, -RZ, R4.H0_H0 ;  /* 0x20000004ff047230 */ /* 0x004fcc0000004100 */
[----:B------:R-:W0:Y:S02]  /*1280*/  F2I.S64.TRUNC R4, R4 ;  /* 0x0000000400047311 */ /* 0x000e24000020d900 */
[----:B0-----:R-:W-:Y:S01]  /*1290*/  PRMT R28, R4, 0x7610, R28 ;  /* 0x00007610041c7816 */ /* 0x001fe2000000001c */
[----:B------:R-:W-:Y:S05]  /*12a0*/  BRA `(.L_x_7955) ;  /* 0x00000c1000007947 */ /* 0x000fea0003800000 */
.L_x_7958:
        /* <DEDUP_REMOVED lines=10> */
.L_x_7961:
[----:B------:R-:W2:Y:S02]  /*1350*/  LDG.E.U16 R6, [R6.64] ;  /* 0x0000002406067981 */ /* 0x000ea4000c1e1500 */
[----:B--2---:R-:W-:-:S06]  /*1360*/  HADD2.F32 R4, -RZ, R6.H0_H0 ;  /* 0x20000006ff047230 */ /* 0x004fcc0000004100 */
[----:B------:R-:W0:Y:S02]  /*1370*/  F2I.S64.TRUNC R4, R4 ;  /* 0x0000000400047311 */ /* 0x000e24000020d900 */
[----:B0-----:R-:W-:Y:S01]  /*1380*/  PRMT R28, R4, 0x7610, R28 ;  /* 0x00007610041c7816 */ /* 0x001fe2000000001c */
[----:B------:R-:W-:Y:S05]  /*1390*/  BRA `(.L_x_7955) ;  /* 0x00000b2000007947 */ /* 0x000fea0003800000 */
.L_x_7960:
[----:B------:R-:W2:Y:S02]  /*13a0*/  LDG.E.64 R4, [R6.64] ;  /* 0x0000002406047981 */ /* 0x000ea4000c1e1b00 */
[----:B--2---:R-:W0:Y:S02]  /*13b0*/  F2I.S64.F64.TRUNC R4, R4 ;  /* 0x0000000400047311 */ /* 0x004e24000030d900 */
[----:B0-----:R-:W-:Y:S01]  /*13c0*/  PRMT R28, R4, 0x7610, R28 ;  /* 0x00007610041c7816 */ /* 0x001fe2000000001c */
[----:B------:R-:W-:Y:S05]  /*13d0*/  BRA `(.L_x_7955) ;  /* 0x00000ae000007947 */ /* 0x000fea0003800000 */
.L_x_7950:
        /* <DEDUP_REMOVED lines=12> */
.L_x_7964:
[----:B------:R-:W2:Y:S02]  /*14a0*/  LDG.E.64 R6, [R6.64] ;  /* 0x0000002406067981 */ /* 0x000ea4000c1e1b00 */
[----:B--2---:R-:W0:Y:S02]  /*14b0*/  F2I.S64.F64.TRUNC R4, R6 ;  /* 0x0000000600047311 */ /* 0x004e24000030d900 */
[----:B0-----:R-:W-:Y:S01]  /*14c0*/  PRMT R28, R4, 0x7610, R28 ;  /* 0x00007610041c7816 */ /* 0x001fe2000000001c */
[----:B------:R-:W-:Y:S05]  /*14d0*/  BRA `(.L_x_7955) ;  /* 0x000009e000007947 */ /* 0x000fea0003800000 */
.L_x_7963:
        /* <DEDUP_REMOVED lines=28> */
.L_x_7966:
        /* <DEDUP_REMOVED lines=15> */
.L_x_7965:
[----:B------:R-:W2:Y:S02]  /*1790*/  LDG.E.U16 R4, [R6.64] ;  /* 0x0000002406047981 */ /* 0x000ea4000c1e1500 */
[----:B--2---:R-:W-:-:S06]  /*17a0*/  PRMT R4, RZ, 0x5410, R4 ;  /* 0x00005410ff047816 */ /* 0x004fcc0000000004 */
[----:B------:R-:W0:Y:S02]  /*17b0*/  F2I.S64.TRUNC R4, R4 ;  /* 0x0000000400047311 */ /* 0x000e24000020d900 */
[----:B0-----:R-:W-:Y:S01]  /*17c0*/  PRMT R28, R4, 0x7610, R28 ;  /* 0x00007610041c7816 */ /* 0x001fe2000000001c */
[----:B------:R-:W-:Y:S05]  /*17d0*/  BRA `(.L_x_7955) ;  /* 0x000006e000007947 */ /* 0x000fea0003800000 */
.L_x_7962:
        /* <DEDUP_REMOVED lines=10> */
.L_x_7969:
        /* <DEDUP_REMOVED lines=21> */
.L_x_7973:
[----:B------:R-:W-:Y:S05]  /*19d0*/  BSYNC B1 ;  /* 0x0000000000017941 */ /* 0x000fea0003800000 */
.L_x_7972:
[----:B------:R-:W-:Y:S01]  /*19e0*/  IMAD.SHL.U32 R3, R3, 0x100000, RZ ;  /* 0x0010000003037824 */ /* 0x000fe200078e00ff */
[----:B------:R-:W-:-:S04]  /*19f0*/  LEA R5, R0, 0x3b800000, 0x17 ;  /* 0x3b80000000057811 */ /* 0x000fc800078eb8ff */
[----:B------:R-:W-:Y:S02]  /*1a00*/  LOP3.LUT R4, R5, R3, R6, 0xfe, !PT ;  /* 0x0000000305047212 */ /* 0x000fe400078efe06 */
.L_x_7971:
[----:B------:R-:W-:Y:S05]  /*1a10*/  BSYNC B0 ;  /* 0x0000000000007941 */ /* 0x000fea0003800000 */
.L_x_7970:
[----:B------:R-:W0:Y:S02]  /*1a20*/  F2I.S64.TRUNC R4, R4 ;  /* 0x0000000400047311 */ /* 0x000e24000020d900 */
[----:B0-----:R-:W-:Y:S01]  /*1a30*/  PRMT R28, R4, 0x7610, R28 ;  /* 0x00007610041c7816 */ /* 0x001fe2000000001c */
[----:B------:R-:W-:Y:S05]  /*1a40*/  BRA `(.L_x_7955) ;  /* 0x0000047000007947 */ /* 0x000fea0003800000 */
.L_x_7968:
        /* <DEDUP_REMOVED lines=21> */
.L_x_7977:
[----:B------:R-:W-:Y:S05]  /*1ba0*/  BSYNC B1 ;  /* 0x0000000000017941 */ /* 0x000fea0003800000 */
.L_x_7976:
[----:B------:R-:W-:Y:S01]  /*1bb0*/  IMAD.SHL.U32 R3, R3, 0x200000, RZ ;  /* 0x0020000003037824 */ /* 0x000fe200078e00ff */
[----:B------:R-:W-:-:S04]  /*1bc0*/  LEA R5, R0, 0x37800000, 0x17 ;  /* 0x3780000000057811 */ /* 0x000fc800078eb8ff */
[----:B------:R-:W-:Y:S02]  /*1bd0*/  LOP3.LUT R4, R5, R3, R6, 0xfe, !PT ;  /* 0x0000000305047212 */ /* 0x000fe400078efe06 */
.L_x_7975:
[----:B------:R-:W-:Y:S05]  /*1be0*/  BSYNC B0 ;  /* 0x0000000000007941 */ /* 0x000fea0003800000 */
.L_x_7974:
[----:B------:R-:W0:Y:S02]  /*1bf0*/  F2I.S64.TRUNC R4, R4 ;  /* 0x0000000400047311 */ /* 0x000e24000020d900 */
[----:B0-----:R-:W-:Y:S01]  /*1c00*/  PRMT R28, R4, 0x7610, R28 ;  /* 0x00007610041c7816 */ /* 0x001fe2000000001c */
[----:B------:R-:W-:Y:S05]  /*1c10*/  BRA `(.L_x_7955) ;  /* 0x000002a000007947 */ /* 0x000fea0003800000 */
.L_x_7967:
        /* <DEDUP_REMOVED lines=14> */
.L_x_7981:
[----:B------:R-:W-:Y:S05]  /*1d00*/  BSYNC B0 ;  /* 0x0000000000007941 */ /* 0x000fea0003800000 */
.L_x_7980:
[----:B------:R-:W0:Y:S02]  /*1d10*/  F2I.S64.TRUNC R4, R4 ;  /* 0x0000000400047311 */ /* 0x000e24000020d900 */
[----:B0-----:R-:W-:Y:S01]  /*1d20*/  PRMT R28, R4, 0x7610, R28 ;  /* 0x00007610041c7816 */ /* 0x001fe2000000001c */
[----:B------:R-:W-:Y:S05]  /*1d30*/  BRA `(.L_x_7955) ;  /* 0x0000018000007947 */ /* 0x000fea0003800000 */
.L_x_7954:
        /* <DEDUP_REMOVED lines=21> */
.L_x_7979:
[----:B------:R0:W5:Y:S01]  /*1e90*/  LDG.E.U8 R28, [R6.64] ;  /* 0x00000024061c7981 */ /* 0x000162000c1e1100 */
[----:B------:R-:W-:Y:S05]  /*1ea0*/  BRA `(.L_x_7955) ;  /* 0x0000001000007947 */ /* 0x000fea0003800000 */
.L_x_7978:
[----:B------:R0:W5:Y:S02]  /*1eb0*/  LDG.E.U8 R28, [R6.64] ;  /* 0x00000024061c7981 */ /* 0x000164000c1e1100 */
.L_x_7955:
[----:B------:R-:W1:Y:S02]  /*1ec0*/  S2R R18, SR_TID.X ;  /* 0x0000000000127919 */ /* 0x000e640000002100 */
[----:B-1----:R-:W-:Y:S02]  /*1ed0*/  IADD3 R18, R18, 0x80, RZ ;  /* 0x0000008012127810 */ /* 0x002fe40007ffe0ff */
.L_x_7917:
[----:B-1-3--:R-:W-:Y:S05]  /*1ee0*/  BSYNC B6 ;  /* 0x0000000000067941 */ /* 0x00afea0003800000 */
.L_x_7916:
        /* <DEDUP_REMOVED lines=21> */
.L_x_7987:
[----:B------:R0:W5:Y:S01]  /*2040*/  LDG.E.U8 R22, [R6.64] ;  /* 0x0000002406167981 */ /* 0x000162000c1e1100 */
[----:B------:R-:W-:Y:S05]  /*2050*/  BRA `(.L_x_7989) ;  /* 0x00000dc000007947 */ /* 0x000fea0003800000 */
.L_x_7986:
        /* <DEDUP_REMOVED lines=8> */
.L_x_7991:
[----:B------:R0:W5:Y:S01]  /*20e0*/  LDG.E.U8 R22, [R6.64] ;  /* 0x0000002406167981 */ /* 0x000162000c1e1100 */
[----:B------:R-:W-:Y:S05]  /*20f0*/  BRA `(.L_x_7989) ;  /* 0x00000d2000007947 */ /* 0x000fea0003800000 */
.L_x_7990:
[----:B------:R0:W5:Y:S01]  /*2100*/  LDG.E.U16 R22, [R6.64] ;  /* 0x0000002406167981 */ /* 0x000162000c1e1500 */
[----:B------:R-:W-:Y:S05]  /*2110*/  BRA `(.L_x_7989) ;  /* 0x00000d0000007947 */ /* 0x000fea0003800000 */
.L_x_7985:
        /* <DEDUP_REMOVED lines=10> */
.L_x_7993:
[----:B------:R-:W2:Y:S02]  /*21c0*/  LDG.E.U16 R4, [R6.64] ;  /* 0x0000002406047981 */ /* 0x000ea4000c1e1500 */
[----:B--2---:R-:W-:-:S06]  /*21d0*/  HADD2.F32 R4, -RZ, R4.H0_H0 ;  /* 0x20000004ff047230 */ /* 0x004fcc0000004100 */
[----:B------:R-:W0:Y:S02]  /*21e0*/  F2I.S64.TRUNC R4, R4 ;  /* 0x0000000400047311 */ /* 0x000e24000020d900 */
[----:B0-----:R-:W-:Y:S01]  /*21f0*/  PRMT R22, R4, 0x7610, R22 ;  /* 0x0000761004167816 */ /* 0x001fe20000000016 */
[----:B------:R-:W-:Y:S05]  /*2200*/  BRA `(.L_x_7989) ;  /* 0x00000c1000007947 */ /* 0x000fea0003800000 */
.L_x_7992:
        /* <DEDUP_REMOVED lines=10> */
.L_x_7995:
[----:B------:R-:W2:Y:S02]  /*22b0*/  LDG.E.U16 R6, [R6.64] ;  /* 0x0000002406067981 */ /* 0x000ea4000c1e1500 */
[----:B--2---:R-:W-:-:S06]  /*22c0*/  HADD2.F32 R4, -RZ, R6.H0_H0 ;  /* 0x20000006ff047230 */ /* 0x004fcc0000004100 */
[----:B------:R-:W0:Y:S02]  /*22d0*/  F2I.S64.TRUNC R4, R4 ;  /* 0x0000000400047311 */ /* 0x000e24000020d900 */
[----:B0-----:R-:W-:Y:S01]  /*22e0*/  PRMT R22, R4, 0x7610, R22 ;  /* 0x0000761004167816 */ /* 0x001fe20000000016 */
[----:B------:R-:W-:Y:S05]  /*22f0*/  BRA `(.L_x_7989) ;  /* 0x00000b2000007947 */ /* 0x000fea0003800000 */
.L_x_7994:
[----:B------:R-:W2:Y:S02]  /*2300*/  LDG.E.64 R4, [R6.64] ;  /* 0x0000002406047981 */ /* 0x000ea4000c1e1b00 */
[----:B--2---:R-:W0:Y:S02]  /*2310*/  F2I.S64.F64.TRUNC R4, R4 ;  /* 0x0000000400047311 */ /* 0x004e24000030d900 */
[----:B0-----:R-:W-:Y:S01]  /*2320*/  PRMT R22, R4, 0x7610, R22 ;  /* 0x0000761004167816 */ /* 0x001fe20000000016 */
[----:B------:R-:W-:Y:S05]  /*2330*/  BRA `(.L_x_7989) ;  /* 0x00000ae000007947 */ /* 0x000fea0003800000 */
.L_x_7984:
        /* <DEDUP_REMOVED lines=12> */
.L_x_7998:
[----:B------:R-:W2:Y:S02]  /*2400*/  LDG.E.64 R6, [R6.64] ;  /* 0x0000002406067981 */ /* 0x000ea4000c1e1b00 */
[----:B--2---:R-:W0:Y:S02]  /*2410*/  F2I.S64.F64.TRUNC R4, R6 ;  /* 0x0000000600047311 */ /* 0x004e24000030d900 */
[----:B0-----:R-:W-:Y:S01]  /*2420*/  PRMT R22, R4, 0x7610, R22 ;  /* 0x0000761004167816 */ /* 0x001fe20000000016 */
[----:B------:R-:W-:Y:S05]  /*2430*/  BRA `(.L_x_7989) ;  /* 0x000009e000007947 */ /* 0x000fea0003800000 */
.L_x_7997:
        /* <DEDUP_REMOVED lines=28> */
.L_x_8000:
        /* <DEDUP_REMOVED lines=15> */
.L_x_7999:
[----:B------:R-:W2:Y:S02]  /*26f0*/  LDG.E.U16 R4, [R6.64] ;  /* 0x0000002406047981 */ /* 0x000ea4000c1e1500 */
[----:B--2---:R-:W-:-:S06]  /*2700*/  PRMT R4, RZ, 0x5410, R4 ;  /* 0x00005410ff047816 */ /* 0x004fcc0000000004 */
[----:B------:R-:W0:Y:S02]  /*2710*/  F2I.S64.TRUNC R4, R4 ;  /* 0x0000000400047311 */ /* 0x000e24000020d900 */
[----:B0-----:R-:W-:Y:S01]  /*2720*/  PRMT R22, R4, 0x7610, R22 ;  /* 0x0000761004167816 */ /* 0x001fe20000000016 */
[----:B------:R-:W-:Y:S05]  /*2730*/  BRA `(.L_x_7989) ;  /* 0x000006e000007947 */ /* 0x000fea0003800000 */
.L_x_7996:
        /* <DEDUP_REMOVED lines=10> */
.L_x_8003:
        /* <DEDUP_REMOVED lines=21> */
.L_x_8007:
[----:B------:R-:W-:Y:S05]  /*2930*/  BSYNC B1 ;  /* 0x0000000000017941 */ /* 0x000fea0003800000 */
.L_x_8006:
[----:B------:R-:W-:Y:S01]  /*2940*/  IMAD.SHL.U32 R3, R3, 0x100000, RZ ;  /* 0x0010000003037824 */ /* 0x000fe200078e00ff */
[----:B------:R-:W-:-:S04]  /*2950*/  LEA R5, R0, 0x3b800000, 0x17 ;  /* 0x3b80000000057811 */ /* 0x000fc800078eb8ff */
[----:B------:R-:W-:Y:S02]  /*2960*/  LOP3.LUT R4, R5, R3, R6, 0xfe, !PT ;  /* 0x0000000305047212 */ /* 0x000fe400078efe06 */
.L_x_8005:
[----:B------:R-:W-:Y:S05]  /*2970*/  BSYNC B0 ;  /* 0x0000000000007941 */ /* 0x000fea0003800000 */
.L_x_8004:
[----:B------:R-:W0:Y:S02]  /*2980*/  F2I.S64.TRUNC R4, R4 ;  /* 0x0000000400047311 */ /* 0x000e24000020d900 */
[----:B0-----:R-:W-:Y:S01]  /*2990*/  PRMT R22, R4, 0x7610, R22 ;  /* 0x0000761004167816 */ /* 0x001fe20000000016 */
[----:B------:R-:W-:Y:S05]  /*29a0*/  BRA `(.L_x_7989) ;  /* 0x0000047000007947 */ /* 0x000fea0003800000 */
.L_x_8002:
        /* <DEDUP_REMOVED lines=21> */
.L_x_8011:
[----:B------:R-:W-:Y:S05]  /*2b00*/  BSYNC B1 ;  /* 0x0000000000017941 */ /* 0x000fea0003800000 */
.L_x_8010:
[----:B------:R-:W-:Y:S01]  /*2b10*/  IMAD.SHL.U32 R3, R3, 0x200000, RZ ;  /* 0x0020000003037824 */ /* 0x000fe200078e00ff */
[----:B------:R-:W-:-:S04]  /*2b20*/  LEA R5, R0, 0x37800000, 0x17 ;  /* 0x3780000000057811 */ /* 0x000fc800078eb8ff */
[----:B------:R-:W-:Y:S02]  /*2b30*/  LOP3.LUT R4, R5, R3, R6, 0xfe, !PT ;  /* 0x0000000305047212 */ /* 0x000fe400078efe06 */
.L_x_8009:
[----:B------:R-:W-:Y:S05]  /*2b40*/  BSYNC B0 ;  /* 0x0000000000007941 */ /* 0x000fea0003800000 */
.L_x_8008:
[----:B------:R-:W0:Y:S02]  /*2b50*/  F2I.S64.TRUNC R4, R4 ;  /* 0x0000000400047311 */ /* 0x000e24000020d900 */
[----:B0-----:R-:W-:Y:S01]  /*2b60*/  PRMT R22, R4, 0x7610, R22 ;  /* 0x0000761004167816 */ /* 0x001fe20000000016 */
[----:B------:R-:W-:Y:S05]  /*2b70*/  BRA `(.L_x_7989) ;  /* 0x000002a000007947 */ /* 0x000fea0003800000 */
.L_x_8001:
        /* <DEDUP_REMOVED lines=14> */
.L_x_8015:
[----:B------:R-:W-:Y:S05]  /*2c60*/  BSYNC B0 ;  /* 0x0000000000007941 */ /* 0x000fea0003800000 */
.L_x_8014:
[----:B------:R-:W0:Y:S02]  /*2c70*/  F2I.S64.TRUNC R4, R4 ;  /* 0x0000000400047311 */ /* 0x000e24000020d900 */
[----:B0-----:R-:W-:Y:S01]  /*2c80*/  PRMT R22, R4, 0x7610, R22 ;  /* 0x0000761004167816 */ /* 0x001fe20000000016 */
[----:B------:R-:W-:Y:S05]  /*2c90*/  BRA `(.L_x_7989) ;  /* 0x0000018000007947 */ /* 0x000fea0003800000 */
.L_x_7988:
        /* <DEDUP_REMOVED lines=21> */
.L_x_8013:
[----:B------:R0:W5:Y:S01]  /*2df0*/  LDG.E.U8 R22, [R6.64] ;  /* 0x0000002406167981 */ /* 0x000162000c1e1100 */
[----:B------:R-:W-:Y:S05]  /*2e00*/  BRA `(.L_x_7989) ;  /* 0x0000001000007947 */ /* 0x000fea0003800000 */
.L_x_8012:
[----:B------:R0:W5:Y:S02]  /*2e10*/  LDG.E.U8 R22, [R6.64] ;  /* 0x0000002406167981 */ /* 0x000164000c1e1100 */
.L_x_7989:
        /* <DEDUP_REMOVED lines=16> */
.L_x_8019:
[----:B------:R0:W5:Y:S01]  /*2f20*/  LDG.E.U8 R27, [R6.64] ;  /* 0x00000024061b7981 */ /* 0x000162000c1e1100 */
[----:B------:R-:W-:Y:S05]  /*2f30*/  BRA `(.L_x_8021) ;  /* 0x00000dc000007947 */ /* 0x000fea0003800000 */
.L_x_8018:
        /* <DEDUP_REMOVED lines=8> */
.L_x_8023:
[----:B------:R0:W5:Y:S01]  /*2fc0*/  LDG.E.U8 R27, [R6.64] ;  /* 0x00000024061b7981 */ /* 0x000162000c1e1100 */
[----:B------:R-:W-:Y:S05]  /*2fd0*/  BRA `(.L_x_8021) ;  /* 0x00000d2000007947 */ /* 0x000fea0003800000 */
.L_x_8022:
[----:B------:R0:W5:Y:S01]  /*2fe0*/  LDG.E.U16 R27, [R6.64] ;  /* 0x00000024061b7981 */ /* 0x000162000c1e1500 */
[----:B------:R-:W-:Y:S05]  /*2ff0*/  BRA `(.L_x_8021) ;  /* 0x00000d0000007947 */ /* 0x000fea0003800000 */
.L_x_8017:
        /* <DEDUP_REMOVED lines=10> */
.L_x_8025:
[----:B------:R-:W2:Y:S02]  /*30a0*/  LDG.E.U16 R4, [R6.64] ;  /* 0x0000002406047981 */ /* 0x000ea4000c1e1500 */
[----:B--2---:R-:W-:-:S06]  /*30b0*/  HADD2.F32 R4, -RZ, R4.H0_H0 ;  /* 0x20000004ff047230 */ /* 0x004fcc0000004100 */
[----:B------:R-:W0:Y:S02]  /*30c0*/  F2I.S64.TRUNC R4, R4 ;  /* 0x0000000400047311 */ /* 0x000e24000020d900 */
[----:B0-----:R-:W-:Y:S01]  /*30d0*/  PRMT R27, R4, 0x7610, R27 ;  /* 0x00007610041b7816 */ /* 0x001fe2000000001b */
[----:B------:R-:W-:Y:S05]  /*30e0*/  BRA `(.L_x_8021) ;  /* 0x00000c1000007947 */ /* 0x000fea0003800000 */
.L_x_8024:
        /* <DEDUP_REMOVED lines=10> */
.L_x_8027:
[----:B------:R-:W2:Y:S02]  /*3190*/  LDG.E.U16 R6, [R6.64] ;  /* 0x0000002406067981 */ /* 0x000ea4000c1e1500 */
[----:B--2---:R-:W-:-:S06]  /*31a0*/  HADD2.F32 R4, -RZ, R6.H0_H0 ;  /* 0x20000006ff047230 */ /* 0x004fcc0000004100 */
[----:B------:R-:W0:Y:S02]  /*31b0*/  F2I.S64.TRUNC R4, R4 ;  /* 0x0000000400047311 */ /* 0x000e24000020d900 */
[----:B0-----:R-:W-:Y:S01]  /*31c0*/  PRMT R27, R4, 0x7610, R27 ;  /* 0x00007610041b7816 */ /* 0x001fe2000000001b */
[----:B------:R-:W-:Y:S05]  /*31d0*/  BRA `(.L_x_8021) ;  /* 0x00000b2000007947 */ /* 0x000fea0003800000 */
.L_x_8026:
[----:B------:R-:W2:Y:S02]  /*31e0*/  LDG.E.64 R4, [R6.64] ;  /* 0x0000002406047981 */ /* 0x000ea4000c1e1b00 */
[----:B--2---:R-:W0:Y:S02]  /*31f0*/  F2I.S64.F64.TRUNC R4, R4 ;  /* 0x0000000400047311 */ /* 0x004e24000030d900 */
[----:B0-----:R-:W-:Y:S01]  /*3200*/  PRMT R27, R4, 0x7610, R27 ;  /* 0x00007610041b7816 */ /* 0x001fe2000000001b */
[----:B------:R-:W-:Y:S05]  /*3210*/  BRA `(.L_x_8021) ;  /* 0x00000ae000007947 */ /* 0x000fea0003800000 */
.L_x_8016:
        /* <DEDUP_REMOVED lines=12> */
.L_x_8030:
[----:B------:R-:W2:Y:S02]  /*32e0*/  LDG.E.64 R6, [R6.64] ;  /* 0x0000002406067981 */ /* 0x000ea4000c1e1b00 */
[----:B--2---:R-:W0:Y:S02]  /*32f0*/  F2I.S64.F64.TRUNC R4, R6 ;  /* 0x0000000600047311 */ /* 0x004e24000030d900 */
[----:B0-----:R-:W-:Y:S01]  /*3300*/  PRMT R27, R4, 0x7610, R27 ;  /* 0x00007610041b7816 */ /* 0x001fe2000000001b */
[----:B------:R-:W-:Y:S05]  /*3310*/  BRA `(.L_x_8021) ;  /* 0x000009e000007947 */ /* 0x000fea0003800000 */
.L_x_8029:
        /* <DEDUP_REMOVED lines=28> */
.L_x_8032:
        /* <DEDUP_REMOVED lines=15> */
.L_x_8031:
[----:B------:R-:W2:Y:S02]  /*35d0*/  LDG.E.U16 R4, [R6.64] ;  /* 0x0000002406047981 */ /* 0x000ea4000c1e1500 */
[----:B--2---:R-:W-:-:S06]  /*35e0*/  PRMT R4, RZ, 0x5410, R4 ;  /* 0x00005410ff047816 */ /* 0x004fcc0000000004 */
[----:B------:R-:W0:Y:S02]  /*35f0*/  F2I.S64.TRUNC R4, R4 ;  /* 0x0000000400047311 */ /* 0x000e24000020d900 */
[----:B0-----:R-:W-:Y:S01]  /*3600*/  PRMT R27, R4, 0x7610, R27 ;  /* 0x00007610041b7816 */ /* 0x001fe2000000001b */
[----:B------:R-:W-:Y:S05]  /*3610*/  BRA `(.L_x_8021) ;  /* 0x000006e000007947 */ /* 0x000fea0003800000 */
.L_x_8028:
        /* <DEDUP_REMOVED lines=10> */
.L_x_8035:
        /* <DEDUP_REMOVED lines=21> */
.L_x_8039:
[----:B------:R-:W-:Y:S05]  /*3810*/  BSYNC B1 ;  /* 0x0000000000017941 */ /* 0x000fea0003800000 */
.L_x_8038:
[----:B------:R-:W-:Y:S01]  /*3820*/  IMAD.SHL.U32 R3, R3, 0x100000, RZ ;  /* 0x0010000003037824 */ /* 0x000fe200078e00ff */
[----:B------:R-:W-:-:S04]  /*3830*/  LEA R5, R0, 0x3b800000, 0x17 ;  /* 0x3b80000000057811 */ /* 0x000fc800078eb8ff */
[----:B------:R-:W-:Y:S02]  /*3840*/  LOP3.LUT R4, R5, R3, R6, 0xfe, !PT ;  /* 0x0000000305047212 */ /* 0x000fe400078efe06 */
.L_x_8037:
[----:B------:R-:W-:Y:S05]  /*3850*/  BSYNC B0 ;  /* 0x0000000000007941 */ /* 0x000fea0003800000 */
.L_x_8036:
[----:B------:R-:W0:Y:S02]  /*3860*/  F2I.S64.TRUNC R4, R4 ;  /* 0x0000000400047311 */ /* 0x000e24000020d900 */
[----:B0-----:R-:W-:Y:S01]  /*3870*/  PRMT R27, R4, 0x7610, R27 ;  /* 0x00007610041b7816 */ /* 0x001fe2000000001b */
[----:B------:R-:W-:Y:S05]  /*3880*/  BRA `(.L_x_8021) ;  /* 0x0000047000007947 */ /* 0x000fea0003800000 */
.L_x_8034:
        /* <DEDUP_REMOVED lines=21> */
.L_x_8043:
[----:B------:R-:W-:Y:S05]  /*39e0*/  BSYNC B1 ;  /* 0x0000000000017941 */ /* 0x000fea0003800000 */
.L_x_8042:
[----:B------:R-:W-:Y:S01]  /*39f0*/  IMAD.SHL.U32 R3, R3, 0x200000, RZ ;  /* 0x0020000003037824 */ /* 0x000fe200078e00ff */
[----:B------:R-:W-:-:S04]  /*3a00*/  LEA R5, R0, 0x37800000, 0x17 ;  /* 0x3780000000057811 */ /* 0x000fc800078eb8ff */
[----:B------:R-:W-:Y:S02]  /*3a10*/  LOP3.LUT R4, R5, R3, R6, 0xfe, !PT ;  /* 0x0000000305047212 */ /* 0x000fe400078efe06 */
.L_x_8041:
[----:B------:R-:W-:Y:S05]  /*3a20*/  BSYNC B0 ;  /* 0x0000000000007941 */ /* 0x000fea0003800000 */
.L_x_8040:
[----:B------:R-:W0:Y:S02]  /*3a30*/  F2I.S64.TRUNC R4, R4 ;  /* 0x0000000400047311 */ /* 0x000e24000020d900 */
[----:B0-----:R-:W-:Y:S01]  /*3a40*/  PRMT R27, R4, 0x7610, R27 ;  /* 0x00007610041b7816 */ /* 0x001fe2000000001b */
[----:B------:R-:W-:Y:S05]  /*3a50*/  BRA `(.L_x_8021) ;  /* 0x000002a000007947 */ /* 0x000fea0003800000 */
.L_x_8033:
        /* <DEDUP_REMOVED lines=14> */
.L_x_8047:
[----:B------:R-:W-:Y:S05]  /*3b40*/  BSYNC B0 ;  /* 0x0000000000007941 */ /* 0x000fea0003800000 */
.L_x_8046:
[----:B------:R-:W0:Y:S02]  /*3b50*/  F2I.S64.TRUNC R4, R4 ;  /* 0x0000000400047311 */ /* 0x000e24000020d900 */
[----:B0-----:R-:W-:Y:S01]  /*3b60*/  PRMT R27, R4, 0x7610, R27 ;  /* 0x00007610041b7816 */ /* 0x001fe2000000001b */
[----:B------:R-:W-:Y:S05]  /*3b70*/  BRA `(.L_x_8021) ;  /* 0x0000018000007947 */ /* 0x000fea0003800000 */
.L_x_8020:
        /* <DEDUP_REMOVED lines=21> */
.L_x_8045:
[----:B------:R0:W5:Y:S01]  /*3cd0*/  LDG.E.U8 R27, [R6.64] ;  /* 0x00000024061b7981 */ /* 0x000162000c1e1100 */
[----:B------:R-:W-:Y:S05]  /*3ce0*/  BRA `(.L_x_8021) ;  /* 0x0000001000007947 */ /* 0x000fea0003800000 */
.L_x_8044:
[----:B------:R0:W5:Y:S02]  /*3cf0*/  LDG.E.U8 R27, [R6.64] ;  /* 0x00000024061b7981 */ /* 0x000164000c1e1100 */
.L_x_8021:
[----:B------:R-:W-:-:S03]  /*3d00*/  IADD3 R18, R18, 0x80, RZ ;  /* 0x0000008012127810 */ /* 0x000fc60007ffe0ff */
.L_x_7983:
[----:B------:R-:W-:Y:S05]  /*3d10*/  BSYNC B6 ;  /* 0x0000000000067941 */ /* 0x000fea0003800000 */
.L_x_7982:
        /* <DEDUP_REMOVED lines=23> */
.L_x_8053:
[----:B------:R0:W5:Y:S01]  /*3e90*/  LDG.E.U8 R26, [R6.64] ;  /* 0x00000024061a7981 */ /* 0x000162000c1e1100 */
[----:B------:R-:W-:Y:S05]  /*3ea0*/  BRA `(.L_x_8055) ;  /* 0x00000dc000007947 */ /* 0x000fea0003800000 */
.L_x_8052:
        /* <DEDUP_REMOVED lines=8> */
.L_x_8057:
[----:B------:R0:W5:Y:S01]  /*3f30*/  LDG.E.U8 R26, [R6.64] ;  /* 0x00000024061a7981 */ /* 0x000162000c1e1100 */
[----:B------:R-:W-:Y:S05]  /*3f40*/  BRA `(.L_x_8055) ;  /* 0x00000d2000007947 */ /* 0x000fea0003800000 */
.L_x_8056:
[----:B------:R0:W5:Y:S01]  /*3f50*/  LDG.E.U16 R26, [R6.64] ;  /* 0x00000024061a7981 */ /* 0x000162000c1e1500 */
[----:B------:R-:W-:Y:S05]  /*3f60*/  BRA `(.L_x_8055) ;  /* 0x00000d0000007947 */ /* 0x000fea0003800000 */
.L_x_8051:
        /* <DEDUP_REMOVED lines=10> */
.L_x_8059:
[----:B------:R-:W2:Y:S02]  /*4010*/  LDG.E.U16 R4, [R6.64] ;  /* 0x0000002406047981 */ /* 0x000ea4000c1e1500 */
[----:B--2---:R-:W-:-:S06]  /*4020*/  HADD2.F32 R4, -RZ, R4.H0_H0 ;  /* 0x20000004ff047230 */ /* 0x004fcc0000004100 */
[----:B------:R-:W0:Y:S02]  /*4030*/  F2I.S64.TRUNC R4, R4 ;  /* 0x0000000400047311 */ /* 0x000e24000020d900 */
[----:B0-----:R-:W-:Y:S01]  /*4040*/  PRMT R26, R4, 0x7610, R26 ;  /* 0x00007610041a7816 */ /* 0x001fe2000000001a */
[----:B------:R-:W-:Y:S05]  /*4050*/  BRA `(.L_x_8055) ;  /* 0x00000c1000007947 */ /* 0x000fea0003800000 */
.L_x_8058:
        /* <DEDUP_REMOVED lines=10> */
.L_x_8061:
[----:B------:R-:W2:Y:S02]  /*4100*/  LDG.E.U16 R6, [R6.64] ;  /* 0x0000002406067981 */ /* 0x000ea4000c1e1500 */
[----:B--2---:R-:W-:-:S06]  /*4110*/  HADD2.F32 R4, -RZ, R6.H0_H0 ;  /* 0x20000006ff047230 */ /* 0x004fcc0000004100 */
[----:B------:R-:W0:Y:S02]  /*4120*/  F2I.S64.TRUNC R4, R4 ;  /* 0x0000000400047311 */ /* 0x000e24000020d900 */
[----:B0-----:R-:W-:Y:S01]  /*4130*/  PRMT R26, R4, 0x7610, R26 ;  /* 0x00007610041a7816 */ /* 0x001fe2000000001a */
[----:B------:R-:W-:Y:S05]  /*4140*/  BRA `(.L_x_8055) ;  /* 0x00000b2000007947 */ /* 0x000fea0003800000 */
.L_x_8060:
[----:B------:R-:W2:Y:S02]  /*4150*/  LDG.E.64 R4, [R6.64] ;  /* 0x0000002406047981 */ /* 0x000ea4000c1e1b00 */
[----:B--2---:R-:W0:Y:S02]  /*4160*/  F2I.S64.F64.TRUNC R4, R4 ;  /* 0x0000000400047311 */ /* 0x004e24000030d900 */
[----:B0-----:R-:W-:Y:S01]  /*4170*/  PRMT R26, R4, 0x7610, R26 ;  /* 0x00007610041a7816 */ /* 0x001fe2000000001a */
[----:B------:R-:W-:Y:S05]  /*4180*/  BRA `(.L_x_8055) ;  /* 0x00000ae000007947 */ /* 0x000fea0003800000 */
.L_x_8050:
        /* <DEDUP_REMOVED lines=12> */
.L_x_8064:
[----:B------:R-:W2:Y:S02]  /*4250*/  LDG.E.64 R6, [R6.64] ;  /* 0x0000002406067981 */ /* 0x000ea4000c1e1b00 */
[----:B--2---:R-:W0:Y:S02]  /*4260*/  F2I.S64.F64.TRUNC R4, R6 ;  /* 0x0000000600047311 */ /* 0x004e24000030d900 */
[----:B0-----:R-:W-:Y:S01]  /*4270*/  PRMT R26, R4, 0x7610, R26 ;  /* 0x00007610041a7816 */ /* 0x001fe2000000001a */
[----:B------:R-:W-:Y:S05]  /*4280*/  BRA `(.L_x_8055) ;  /* 0x000009e000007947 */ /* 0x000fea0003800000 */
.L_x_8063:
        /* <DEDUP_REMOVED lines=28> */
.L_x_8066:
        /* <DEDUP_REMOVED lines=15> */
.L_x_8065:
[----:B------:R-:W2:Y:S02]  /*4540*/  LDG.E.U16 R4, [R6.64] ;  /* 0x0000002406047981 */ /* 0x000ea4000c1e1500 */
[----:B--2---:R-:W-:-:S06]  /*4550*/  PRMT R4, RZ, 0x5410, R4 ;  /* 0x00005410ff047816 */ /* 0x004fcc0000000004 */
[----:B------:R-:W0:Y:S02]  /*4560*/  F2I.S64.TRUNC R4, R4 ;  /* 0x0000000400047311 */ /* 0x000e24000020d900 */
[----:B0-----:R-:W-:Y:S01]  /*4570*/  PRMT R26, R4, 0x7610, R26 ;  /* 0x00007610041a7816 */ /* 0x001fe2000000001a */
[----:B------:R-:W-:Y:S05]  /*4580*/  BRA `(.L_x_8055) ;  /* 0x000006e000007947 */ /* 0x000fea0003800000 */
.L_x_8062:
        /* <DEDUP_REMOVED lines=10> */
.L_x_8069:
        /* <DEDUP_REMOVED lines=21> */
.L_x_8073:
[----:B------:R-:W-:Y:S05]  /*4780*/  BSYNC B1 ;  /* 0x0000000000017941 */ /* 0x000fea0003800000 */
.L_x_8072:
[----:B------:R-:W-:Y:S01]  /*4790*/  IMAD.SHL.U32 R3, R3, 0x100000, RZ ;  /* 0x0010000003037824 */ /* 0x000fe200078e00ff */
[----:B------:R-:W-:-:S04]  /*47a0*/  LEA R5, R0, 0x3b800000, 0x17 ;  /* 0x3b80000000057811 */ /* 0x000fc800078eb8ff */
[----:B------:R-:W-:Y:S02]  /*47b0*/  LOP3.LUT R4, R5, R3, R6, 0xfe, !PT ;  /* 0x0000000305047212 */ /* 0x000fe400078efe06 */
.L_x_8071:
[----:B------:R-:W-:Y:S05]  /*47c0*/  BSYNC B0 ;  /* 0x0000000000007941 */ /* 0x000fea0003800000 */
.L_x_8070:
[----:B------:R-:W0:Y:S02]  /*47d0*/  F2I.S64.TRUNC R4, R4 ;  /* 0x0000000400047311 */ /* 0x000e24000020d900 */
[----:B0-----:R-:W-:Y:S01]  /*47e0*/  PRMT R26, R4, 0x7610, R26 ;  /* 0x00007610041a7816 */ /* 0x001fe2000000001a */
[----:B------:R-:W-:Y:S05]  /*47f0*/  BRA `(.L_x_8055) ;  /* 0x0000047000007947 */ /* 0x000fea0003800000 */
.L_x_8068:
        /* <DEDUP_REMOVED lines=21> */
.L_x_8077:
[----:B------:R-:W-:Y:S05]  /*4950*/  BSYNC B1 ;  /* 0x0000000000017941 */ /* 0x000fea0003800000 */
.L_x_8076:
[----:B------:R-:W-:Y:S01]  /*4960*/  IMAD.SHL.U32 R3, R3, 0x200000, RZ ;  /* 0x0020000003037824 */ /* 0x000fe200078e00ff */
[----:B------:R-:W-:-:S04]  /*4970*/  LEA R5, R0, 0x37800000, 0x17 ;  /* 0x3780000000057811 */ /* 0x000fc800078eb8ff */
[----:B------:R-:W-:Y:S02]  /*4980*/  LOP3.LUT R4, R5, R3, R6, 0xfe, !PT ;  /* 0x0000000305047212 */ /* 0x000fe400078efe06 */
.L_x_8075:
[----:B------:R-:W-:Y:S05]  /*4990*/  BSYNC B0 ;  /* 0x0000000000007941 */ /* 0x000fea0003800000 */
.L_x_8074:
[----:B------:R-:W0:Y:S02]  /*49a0*/  F2I.S64.TRUNC R4, R4 ;  /* 0x0000000400047311 */ /* 0x000e24000020d900 */
[----:B0-----:R-:W-:Y:S01]  /*49b0*/  PRMT R26, R4, 0x7610, R26 ;  /* 0x00007610041a7816 */ /* 0x001fe2000000001a */
[----:B------:R-:W-:Y:S05]  /*49c0*/  BRA `(.L_x_8055) ;  /* 0x000002a000007947 */ /* 0x000fea0003800000 */
.L_x_8067:
        /* <DEDUP_REMOVED lines=14> */
.L_x_8081:
[----:B------:R-:W-:Y:S05]  /*4ab0*/  BSYNC B0 ;  /* 0x0000000000007941 */ /* 0x000fea0003800000 */
.L_x_8080:
[----:B------:R-:W0:Y:S02]  /*4ac0*/  F2I.S64.TRUNC R4, R4 ;  /* 0x0000000400047311 */ /* 0x000e24000020d900 */
[----:B0-----:R-:W-:Y:S01]  /*4ad0*/  PRMT R26, R4, 0x7610, R26 ;  /* 0x00007610041a7816 */ /* 0x001fe2000000001a */
[----:B------:R-:W-:Y:S05]  /*4ae0*/  BRA `(.L_x_8055) ;  /* 0x0000018000007947 */ /* 0x000fea0003800000 */
.L_x_8054:
        /* <DEDUP_REMOVED lines=21> */
.L_x_8079:
[----:B------:R0:W5:Y:S01]  /*4c40*/  LDG.E.U8 R26, [R6.64] ;  /* 0x00000024061a7981 */ /* 0x000162000c1e1100 */
[----:B------:R-:W-:Y:S05]  /*4c50*/  BRA `(.L_x_8055) ;  /* 0x0000001000007947 */ /* 0x000fea0003800000 */
.L_x_8078:
[----:B------:R0:W5:Y:S02]  /*4c60*/  LDG.E.U8 R26, [R6.64] ;  /* 0x00000024061a7981 */ /* 0x000164000c1e1100 */
.L_x_8055:
        /* <DEDUP_REMOVED lines=16> */
.L_x_8085:
[----:B------:R0:W5:Y:S01]  /*4d70*/  LDG.E.U8 R19, [R6.64] ;  /* 0x0000002406137981 */ /* 0x000162000c1e1100 */
[----:B------:R-:W-:Y:S05]  /*4d80*/  BRA `(.L_x_8087) ;  /* 0x00000dc000007947 */ /* 0x000fea0003800000 */
.L_x_8084:
        /* <DEDUP_REMOVED lines=8> */
.L_x_8089:
[----:B------:R0:W5:Y:S01]  /*4e10*/  LDG.E.U8 R19, [R6.64] ;  /* 0x0000002406137981 */ /* 0x000162000c1e1100 */
[----:B------:R-:W-:Y:S05]  /*4e20*/  BRA `(.L_x_8087) ;  /* 0x00000d2000007947 */ /* 0x000fea0003800000 */
.L_x_8088:
[----:B------:R0:W5:Y:S01]  /*4e30*/  LDG.E.U16 R19, [R6.64] ;  /* 0x0000002406137981 */ /* 0x000162000c1e1500 */
[----:B------:R-:W-:Y:S05]  /*4e40*/  BRA `(.L_x_8087) ;  /* 0x00000d0000007947 */ /* 0x000fea0003800000 */
.L_x_8083:
        /* <DEDUP_REMOVED lines=10> */
.L_x_8091:
[----:B------:R-:W2:Y:S02]  /*4ef0*/  LDG.E.U16 R4, [R6.64] ;  /* 0x0000002406047981 */ /* 0x000ea4000c1e1500 */
[----:B--2---:R-:W-:-:S06]  /*4f00*/  HADD2.F32 R4, -RZ, R4.H0_H0 ;  /* 0x20000004ff047230 */ /* 0x004fcc0000004100 */
[----:B------:R-:W0:Y:S02]  /*4f10*/  F2I.S64.TRUNC R4, R4 ;  /* 0x0000000400047311 */ /* 0x000e24000020d900 */
[----:B0-----:R-:W-:Y:S01]  /*4f20*/  PRMT R19, R4, 0x7610, R19 ;  /* 0x0000761004137816 */ /* 0x001fe20000000013 */
[----:B------:R-:W-:Y:S05]  /*4f30*/  BRA `(.L_x_8087) ;  /* 0x00000c1000007947 */ /* 0x000fea0003800000 */
.L_x_8090:
        /* <DEDUP_REMOVED lines=10> */
.L_x_8093:
[----:B------:R-:W2:Y:S02]  /*4fe0*/  LDG.E.U16 R6, [R6.64] ;  /* 0x0000002406067981 */ /* 0x000ea4000c1e1500 */
[----:B--2---:R-:W-:-:S06]  /*4ff0*/  HADD2.F32 R4, -RZ, R6.H0_H0 ;  /* 0x20000006ff047230 */ /* 0x004fcc0000004100 */
[----:B------:R-:W0:Y:S02]  /*5000*/  F2I.S64.TRUNC R4, R4 ;  /* 0x0000000400047311 */ /* 0x000e24000020d900 */
[----:B0-----:R-:W-:Y:S01]  /*5010*/  PRMT R19, R4, 0x7610, R19 ;  /* 0x0000761004137816 */ /* 0x001fe20000000013 */
[----:B------:R-:W-:Y:S05]  /*5020*/  BRA `(.L_x_8087) ;  /* 0x00000b2000007947 */ /* 0x000fea0003800000 */
.L_x_8092:
[----:B------:R-:W2:Y:S02]  /*5030*/  LDG.E.64 R4, [R6.64] ;  /* 0x0000002406047981 */ /* 0x000ea4000c1e1b00 */
[----:B--2---:R-:W0:Y:S02]  /*5040*/  F2I.S64.F64.TRUNC R4, R4 ;  /* 0x0000000400047311 */ /* 0x004e24000030d900 */
[----:B0-----:R-:W-:Y:S01]  /*5050*/  PRMT R19, R4, 0x7610, R19 ;  /* 0x0000761004137816 */ /* 0x001fe20000000013 */
[----:B------:R-:W-:Y:S05]  /*5060*/  BRA `(.L_x_8087) ;  /* 0x00000ae000007947 */ /* 0x000fea0003800000 */
.L_x_8082:
        /* <DEDUP_REMOVED lines=12> */
.L_x_8096:
[----:B------:R-:W2:Y:S02]  /*5130*/  LDG.E.64 R6, [R6.64] ;  /* 0x0000002406067981 */ /* 0x000ea4000c1e1b00 */
[----:B--2---:R-:W0:Y:S02]  /*5140*/  F2I.S64.F64.TRUNC R4, R6 ;  /* 0x0000000600047311 */ /* 0x004e24000030d900 */
[----:B0-----:R-:W-:Y:S01]  /*5150*/  PRMT R19, R4, 0x7610, R19 ;  /* 0x0000761004137816 */ /* 0x001fe20000000013 */
[----:B------:R-:W-:Y:S05]  /*5160*/  BRA `(.L_x_8087) ;  /* 0x000009e000007947 */ /* 0x000fea0003800000 */
.L_x_8095:
        /* <DEDUP_REMOVED lines=28> */
.L_x_8098:
        /* <DEDUP_REMOVED lines=15> */
.L_x_8097:
[----:B------:R-:W2:Y:S02]  /*5420*/  LDG.E.U16 R4, [R6.64] ;  /* 0x0000002406047981 */ /* 0x000ea4000c1e1500 */
[----:B--2---:R-:W-:-:S06]  /*5430*/  PRMT R4, RZ, 0x5410, R4 ;  /* 0x00005410ff047816 */ /* 0x004fcc0000000004 */
[----:B------:R-:W0:Y:S02]  /*5440*/  F2I.S64.TRUNC R4, R4 ;  /* 0x0000000400047311 */ /* 0x000e24000020d900 */
[----:B0-----:R-:W-:Y:S01]  /*5450*/  PRMT R19, R4, 0x7610, R19 ;  /* 0x0000761004137816 */ /* 0x001fe20000000013 */
[----:B------:R-:W-:Y:S05]  /*5460*/  BRA `(.L_x_8087) ;  /* 0x000006e000007947 */ /* 0x000fea0003800000 */
.L_x_8094:
        /* <DEDUP_REMOVED lines=10> */
.L_x_8101:
        /* <DEDUP_REMOVED lines=21> */
.L_x_8105:
[----:B------:R-:W-:Y:S05]  /*5660*/  BSYNC B1 ;  /* 0x0000000000017941 */ /* 0x000fea0003800000 */
.L_x_8104:
[----:B------:R-:W-:Y:S01]  /*5670*/  IMAD.SHL.U32 R3, R3, 0x100000, RZ ;  /* 0x0010000003037824 */ /* 0x000fe200078e00ff */
[----:B------:R-:W-:-:S04]  /*5680*/  LEA R5, R0, 0x3b800000, 0x17 ;  /* 0x3b80000000057811 */ /* 0x000fc800078eb8ff */
[----:B------:R-:W-:Y:S02]  /*5690*/  LOP3.LUT R4, R5, R3, R6, 0xfe, !PT ;  /* 0x0000000305047212 */ /* 0x000fe400078efe06 */
.L_x_8103:
[----:B------:R-:W-:Y:S05]  /*56a0*/  BSYNC B0 ;  /* 0x0000000000007941 */ /* 0x000fea0003800000 */
.L_x_8102:
[----:B------:R-:W0:Y:S02]  /*56b0*/  F2I.S64.TRUNC R4, R4 ;  /* 0x0000000400047311 */ /* 0x000e24000020d900 */
[----:B0-----:R-:W-:Y:S01]  /*56c0*/  PRMT R19, R4, 0x7610, R19 ;  /* 0x0000761004137816 */ /* 0x001fe20000000013 */
[----:B------:R-:W-:Y:S05]  /*56d0*/  BRA `(.L_x_8087) ;  /* 0x0000047000007947 */ /* 0x000fea0003800000 */
.L_x_8100:
        /* <DEDUP_REMOVED lines=21> */
.L_x_8109:
[----:B------:R-:W-:Y:S05]  /*5830*/  BSYNC B1 ;  /* 0x0000000000017941 */ /* 0x000fea0003800000 */
.L_x_8108:
[----:B------:R-:W-:Y:S01]  /*5840*/  IMAD.SHL.U32 R3, R3, 0x200000, RZ ;  /* 0x0020000003037824 */ /* 0x000fe200078e00ff */
[----:B------:R-:W-:-:S04]  /*5850*/  LEA R5, R0, 0x37800000, 0x17 ;  /* 0x3780000000057811 */ /* 0x000fc800078eb8ff */
[----:B------:R-:W-:Y:S02]  /*5860*/  LOP3.LUT R4, R5, R3, R6, 0xfe, !PT ;  /* 0x0000000305047212 */ /* 0x000fe400078efe06 */
.L_x_8107:
[----:B------:R-:W-:Y:S05]  /*5870*/  BSYNC B0 ;  /* 0x0000000000007941 */ /* 0x000fea0003800000 */
.L_x_8106:
[----:B------:R-:W0:Y:S02]  /*5880*/  F2I.S64.TRUNC R4, R4 ;  /* 0x0000000400047311 */ /* 0x000e24000020d900 */
[----:B0-----:R-:W-:Y:S01]  /*5890*/  PRMT R19, R4, 0x7610, R19 ;  /* 0x0000761004137816 */ /* 0x001fe20000000013 */
[----:B------:R-:W-:Y:S05]  /*58a0*/  BRA `(.L_x_8087) ;  /* 0x000002a000007947 */ /* 0x000fea0003800000 */
.L_x_8099:
        /* <DEDUP_REMOVED lines=14> */
.L_x_8113:
[----:B------:R-:W-:Y:S05]  /*5990*/  BSYNC B0 ;  /* 0x0000000000007941 */ /* 0x000fea0003800000 */
.L_x_8112:
[----:B------:R-:W0:Y:S02]  /*59a0*/  F2I.S64.TRUNC R4, R4 ;  /* 0x0000000400047311 */ /* 0x000e24000020d900 */
[----:B0-----:R-:W-:Y:S01]  /*59b0*/  PRMT R19, R4, 0x7610, R19 ;  /* 0x0000761004137816 */ /* 0x001fe20000000013 */
[----:B------:R-:W-:Y:S05]  /*59c0*/  BRA `(.L_x_8087) ;  /* 0x0000018000007947 */ /* 0x000fea0003800000 */
.L_x_8086:
        /* <DEDUP_REMOVED lines=21> */
.L_x_8111:
[----:B------:R0:W5:Y:S01]  /*5b20*/  LDG.E.U8 R19, [R6.64] ;  /* 0x0000002406137981 */ /* 0x000162000c1e1100 */
[----:B------:R-:W-:Y:S05]  /*5b30*/  BRA `(.L_x_8087) ;  /* 0x0000001000007947 */ /* 0x000fea0003800000 */
.L_x_8110:
[----:B------:R0:W5:Y:S02]  /*5b40*/  LDG.E.U8 R19, [R6.64] ;  /* 0x0000002406137981 */ /* 0x000164000c1e1100 */
.L_x_8087:
[----:B------:R-:W-:-:S03]  /*5b50*/  IADD3 R18, R18, 0x80, RZ ;  /* 0x0000008012127810 */ /* 0x000fc60007ffe0ff */
.L_x_8049:
[----:B------:R-:W-:Y:S05]  /*5b60*/  BSYNC B6 ;  /* 0x0000000000067941 */ /* 0x000fea0003800000 */
.L_x_8048:
        /* <DEDUP_REMOVED lines=21> */
.L_x_8119:
[----:B------:R0:W5:Y:S01]  /*5cc0*/  LDG.E.U8 R24, [R6.64] ;  /* 0x0000002406187981 */ /* 0x000162000c1e1100 */
[----:B------:R-:W-:Y:S05]  /*5cd0*/  BRA `(.L_x_8121) ;  /* 0x00000dc000007947 */ /* 0x000fea0003800000 */
.L_x_8118:
        /* <DEDUP_REMOVED lines=8> */
.L_x_8123:
[----:B------:R0:W5:Y:S01]  /*5d60*/  LDG.E.U8 R24, [R6.64] ;  /* 0x0000002406187981 */ /* 0x000162000c1e1100 */
[----:B------:R-:W-:Y:S05]  /*5d70*/  BRA `(.L_x_8121) ;  /* 0x00000d2000007947 */ /* 0x000fea0003800000 */
.L_x_8122:
[----:B------:R0:W5:Y:S01]  /*5d80*/  LDG.E.U16 R24, [R6.64] ;  /* 0x0000002406187981 */ /* 0x000162000c1e1500 */
[----:B------:R-:W-:Y:S05]  /*5d90*/  BRA `(.L_x_8121) ;  /* 0x00000d0000007947 */ /* 0x000fea0003800000 */
.L_x_8117:
        /* <DEDUP_REMOVED lines=10> */
.L_x_8125:
[----:B------:R-:W2:Y:S02]  /*5e40*/  LDG.E.U16 R4, [R6.64] ;  /* 0x0000002406047981 */ /* 0x000ea4000c1e1500 */
[----:B--2---:R-:W-:-:S06]  /*5e50*/  HADD2.F32 R4, -RZ, R4.H0_H0 ;  /* 0x20000004ff047230 */ /* 0x004fcc0000004100 */
[----:B------:R-:W0:Y:S02]  /*5e60*/  F2I.S64.TRUNC R4, R4 ;  /* 0x0000000400047311 */ /* 0x000e24000020d900 */
[----:B0-----:R-:W-:Y:S01]  /*5e70*/  PRMT R24, R4, 0x7610, R24 ;  /* 0x0000761004187816 */ /* 0x001fe20000000018 */
[----:B------:R-:W-:Y:S05]  /*5e80*/  BRA `(.L_x_8121) ;  /* 0x00000c1000007947 */ /* 0x000fea0003800000 */
.L_x_8124:
        /* <DEDUP_REMOVED lines=10> */
.L_x_8127:
[----:B------:R-:W2:Y:S02]  /*5f30*/  LDG.E.U16 R6, [R6.64] ;  /* 0x0000002406067981 */ /* 0x000ea4000c1e1500 */
[----:B--2---:R-:W-:-:S06]  /*5f40*/  HADD2.F32 R4, -RZ, R6.H0_H0 ;  /* 0x20000006ff047230 */ /* 0x004fcc0000004100 */
[----:B------:R-:W0:Y:S02]  /*5f50*/  F2I.S64.TRUNC R4, R4 ;  /* 0x0000000400047311 */ /* 0x000e24000020d900 */
[----:B0-----:R-:W-:Y:S01]  /*5f60*/  PRMT R24, R4, 0x7610, R24 ;  /* 0x0000761004187816 */ /* 0x001fe20000000018 */
[----:B------:R-:W-:Y:S05]  /*5f70*/  BRA `(.L_x_8121) ;  /* 0x00000b2000007947 */ /* 0x000fea0003800000 */
.L_x_8126:
[----:B------:R-:W2:Y:S02]  /*5f80*/  LDG.E.64 R4, [R6.64] ;  /* 0x0000002406047981 */ /* 0x000ea4000c1e1b00 */
[----:B--2---:R-:W0:Y:S02]  /*5f90*/  F2I.S64.F64.TRUNC R4, R4 ;  /* 0x0000000400047311 */ /* 0x004e24000030d900 */
[----:B0-----:R-:W-:Y:S01]  /*5fa0*/  PRMT R24, R4, 0x7610, R24 ;  /* 0x0000761004187816 */ /* 0x001fe20000000018 */
[----:B------:R-:W-:Y:S05]  /*5fb0*/  BRA `(.L_x_8121) ;  /* 0x00000ae000007947 */ /* 0x000fea0003800000 */
.L_x_8116:
        /* <DEDUP_REMOVED lines=12> */
.L_x_8130:
[----:B------:R-:W2:Y:S02]  /*6080*/  LDG.E.64 R6, [R6.64] ;  /* 0x0000002406067981 */ /* 0x000ea4000c1e1b00 */
[----:B--2---:R-:W0:Y:S02]  /*6090*/  F2I.S64.F64.TRUNC R4, R6 ;  /* 0x0000000600047311 */ /* 0x004e24000030d900 */
[----:B0-----:R-:W-:Y:S01]  /*60a0*/  PRMT R24, R4, 0x7610, R24 ;  /* 0x0000761004187816 */ /* 0x001fe20000000018 */
[----:B------:R-:W-:Y:S05]  /*60b0*/  BRA `(.L_x_8121) ;  /* 0x000009e000007947 */ /* 0x000fea0003800000 */
.L_x_8129:
        /* <DEDUP_REMOVED lines=28> */
.L_x_8132:
        /* <DEDUP_REMOVED lines=15> */
.L_x_8131:
[----:B------:R-:W2:Y:S02]  /*6370*/  LDG.E.U16 R4, [R6.64] ;  /* 0x0000002406047981 */ /* 0x000ea4000c1e1500 */
[----:B--2---:R-:W-:-:S06]  /*6380*/  PRMT R4, RZ, 0x5410, R4 ;  /* 0x00005410ff047816 */ /* 0x004fcc0000000004 */
[----:B------:R-:W0:Y:S02]  /*6390*/  F2I.S64.TRUNC R4, R4 ;  /* 0x0000000400047311 */ /* 0x000e24000020d900 */
[----:B0-----:R-:W-:Y:S01]  /*63a0*/  PRMT R24, R4, 0x7610, R24 ;  /* 0x0000761004187816 */ /* 0x001fe20000000018 */
[----:B------:R-:W-:Y:S05]  /*63b0*/  BRA `(.L_x_8121) ;  /* 0x000006e000007947 */ /* 0x000fea0003800000 */
.L_x_8128:
        /* <DEDUP_REMOVED lines=10> */
.L_x_8135:
        /* <DEDUP_REMOVED lines=21> */
.L_x_8139:
[----:B------:R-:W-:Y:S05]  /*65b0*/  BSYNC B1 ;  /* 0x0000000000017941 */ /* 0x000fea0003800000 */
.L_x_8138:
[----:B------:R-:W-:Y:S01]  /*65c0*/  IMAD.SHL.U32 R3, R3, 0x100000, RZ ;  /* 0x0010000003037824 */ /* 0x000fe200078e00ff */
[----:B------:R-:W-:-:S04]  /*65d0*/  LEA R5, R0, 0x3b800000, 0x17 ;  /* 0x3b80000000057811 */ /* 0x000fc800078eb8ff */
[----:B------:R-:W-:Y:S02]  /*65e0*/  LOP3.LUT R4, R5, R3, R6, 0xfe, !PT ;  /* 0x0000000305047212 */ /* 0x000fe400078efe06 */
.L_x_8137:
[----:B------:R-:W-:Y:S05]  /*65f0*/  BSYNC B0 ;  /* 0x0000000000007941 */ /* 0x000fea0003800000 */
.L_x_8136:
[----:B------:R-:W0:Y:S02]  /*6600*/  F2I.S64.TRUNC R4, R4 ;  /* 0x0000000400047311 */ /* 0x000e24000020d900 */
[----:B0-----:R-:W-:Y:S01]  /*6610*/  PRMT R24, R4, 0x7610, R24 ;  /* 0x0000761004187816 */ /* 0x001fe20000000018 */
[----:B------:R-:W-:Y:S05]  /*6620*/  BRA `(.L_x_8121) ;  /* 0x0000047000007947 */ /* 0x000fea0003800000 */
.L_x_8134:
        /* <DEDUP_REMOVED lines=21> */
.L_x_8143:
[----:B------:R-:W-:Y:S05]  /*6780*/  BSYNC B1 ;  /* 0x0000000000017941 */ /* 0x000fea0003800000 */
.L_x_8142:
[----:B------:R-:W-:Y:S01]  /*6790*/  IMAD.SHL.U32 R3, R3, 0x200000, RZ ;  /* 0x0020000003037824 */ /* 0x000fe200078e00ff */
[----:B------:R-:W-:-:S04]  /*67a0*/  LEA R5, R0, 0x37800000, 0x17 ;  /* 0x3780000000057811 */ /* 0x000fc800078eb8ff */
[----:B------:R-:W-:Y:S02]  /*67b0*/  LOP3.LUT R4, R5, R3, R6, 0xfe, !PT ;  /* 0x0000000305047212 */ /* 0x000fe400078efe06 */
.L_x_8141:
[----:B------:R-:W-:Y:S05]  /*67c0*/  BSYNC B0 ;  /* 0x0000000000007941 */ /* 0x000fea0003800000 */
.L_x_8140:
[----:B------:R-:W0:Y:S02]  /*67d0*/  F2I.S64.TRUNC R4, R4 ;  /* 0x0000000400047311 */ /* 0x000e24000020d900 */
[----:B0-----:R-:W-:Y:S01]  /*67e0*/  PRMT R24, R4, 0x7610, R24 ;  /* 0x0000761004187816 */ /* 0x001fe20000000018 */
[----:B------:R-:W-:Y:S05]  /*67f0*/  BRA `(.L_x_8121) ;  /* 0x000002a000007947 */ /* 0x000fea0003800000 */
.L_x_8133:
        /* <DEDUP_REMOVED lines=14> */
.L_x_8147:
[----:B------:R-:W-:Y:S05]  /*68e0*/  BSYNC B0 ;  /* 0x0000000000007941 */ /* 0x000fea0003800000 */
.L_x_8146:
[----:B------:R-:W0:Y:S02]  /*68f0*/  F2I.S64.TRUNC R4, R4 ;  /* 0x0000000400047311 */ /* 0x000e24000020d900 */
[----:B0-----:R-:W-:Y:S01]  /*6900*/  PRMT R24, R4, 0x7610, R24 ;  /* 0x0000761004187816 */ /* 0x001fe20000000018 */
[----:B------:R-:W-:Y:S05]  /*6910*/  BRA `(.L_x_8121) ;  /* 0x0000018000007947 */ /* 0x000fea0003800000 */
.L_x_8120:
        /* <DEDUP_REMOVED lines=21> */
.L_x_8145:
[----:B------:R0:W5:Y:S01]  /*6a70*/  LDG.E.U8 R24, [R6.64] ;  /* 0x0000002406187981 */ /* 0x000162000c1e1100 */
[----:B------:R-:W-:Y:S05]  /*6a80*/  BRA `(.L_x_8121) ;  /* 0x0000001000007947 */ /* 0x000fea0003800000 */
.L_x_8144:
[----:B------:R0:W5:Y:S02]  /*6a90*/  LDG.E.U8 R24, [R6.64] ;  /* 0x0000002406187981 */ /* 0x000164000c1e1100 */
.L_x_8121:
        /* <DEDUP_REMOVED lines=16> */
.L_x_8151:
[----:B------:R0:W5:Y:S01]  /*6ba0*/  LDG.E.U8 R17, [R6.64] ;  /* 0x0000002406117981 */ /* 0x000162000c1e1100 */
[----:B------:R-:W-:Y:S05]  /*6bb0*/  BRA `(.L_x_8115) ;  /* 0x00000db000007947 */ /* 0x000fea0003800000 */
.L_x_8150:
        /* <DEDUP_REMOVED lines=8> */
.L_x_8154:
[----:B------:R0:W5:Y:S01]  /*6c40*/  LDG.E.U8 R17, [R6.64] ;  /* 0x0000002406117981 */ /* 0x000162000c1e1100 */
[----:B------:R-:W-:Y:S05]  /*6c50*/  BRA `(.L_x_8115) ;  /* 0x00000d1000007947 */ /* 0x000fea0003800000 */
.L_x_8153:
[----:B------:R0:W5:Y:S01]  /*6c60*/  LDG.E.U16 R17, [R6.64] ;  /* 0x0000002406117981 */ /* 0x000162000c1e1500 */
[----:B------:R-:W-:Y:S05]  /*6c70*/  BRA `(.L_x_8115) ;  /* 0x00000cf000007947 */ /* 0x000fea0003800000 */
.L_x_8149:
        /* <DEDUP_REMOVED lines=10> */
.L_x_8156:
[----:B------:R-:W2:Y:S02]  /*6d20*/  LDG.E.U16 R4, [R6.64] ;  /* 0x0000002406047981 */ /* 0x000ea4000c1e1500 */
[----:B--2---:R-:W-:-:S06]  /*6d30*/  HADD2.F32 R4, -RZ, R4.H0_H0 ;  /* 0x20000004ff047230 */ /* 0x004fcc0000004100 */
[----:B------:R-:W0:Y:S02]  /*6d40*/  F2I.S64.TRUNC R4, R4 ;  /* 0x0000000400047311 */ /* 0x000e24000020d900 */
[----:B0-----:R-:W-:Y:S01]  /*6d50*/  PRMT R17, R4, 0x7610, R17 ;  /* 0x0000761004117816 */ /* 0x001fe20000000011 */
[----:B------:R-:W-:Y:S05]  /*6d60*/  BRA `(.L_x_8115) ;  /* 0x00000c0000007947 */ /* 0x000fea0003800000 */
.L_x_8155:
        /* <DEDUP_REMOVED lines=10> */
.L_x_8158:
[----:B------:R-:W2:Y:S02]  /*6e10*/  LDG.E.U16 R6, [R6.64] ;  /* 0x0000002406067981 */ /* 0x000ea4000c1e1500 */
[----:B--2---:R-:W-:-:S06]  /*6e20*/  HADD2.F32 R4, -RZ, R6.H0_H0 ;  /* 0x20000006ff047230 */ /* 0x004fcc0000004100 */
[----:B------:R-:W0:Y:S02]  /*6e30*/  F2I.S64.TRUNC R4, R4 ;  /* 0x0000000400047311 */ /* 0x000e24000020d900 */
[----:B0-----:R-:W-:Y:S01]  /*6e40*/  PRMT R17, R4, 0x7610, R17 ;  /* 0x0000761004117816 */ /* 0x001fe20000000011 */
[----:B------:R-:W-:Y:S05]  /*6e50*/  BRA `(.L_x_8115) ;  /* 0x00000b1000007947 */ /* 0x000fea0003800000 */
.L_x_8157:
[----:B------:R-:W2:Y:S02]  /*6e60*/  LDG.E.64 R4, [R6.64] ;  /* 0x0000002406047981 */ /* 0x000ea4000c1e1b00 */
[----:B--2---:R-:W0:Y:S02]  /*6e70*/  F2I.S64.F64.TRUNC R4, R4 ;  /* 0x0000000400047311 */ /* 0x004e24000030d900 */
[----:B0-----:R-:W-:Y:S01]  /*6e80*/  PRMT R17, R4, 0x7610, R17 ;  /* 0x0000761004117816 */ /* 0x001fe20000000011 */
[----:B------:R-:W-:Y:S05]  /*6e90*/  BRA `(.L_x_8115) ;  /* 0x00000ad000007947 */ /* 0x000fea0003800000 */
.L_x_8148:
        /* <DEDUP_REMOVED lines=12> */
.L_x_8161:
[----:B------:R-:W2:Y:S02]  /*6f60*/  LDG.E.64 R6, [R6.64] ;  /* 0x0000002406067981 */ /* 0x000ea4000c1e1b00 */
[----:B--2---:R-:W0:Y:S02]  /*6f70*/  F2I.S64.F64.TRUNC R4, R6 ;  /* 0x0000000600047311 */ /* 0x004e24000030d900 */
[----:B0-----:R-:W-:Y:S01]  /*6f80*/  PRMT R17, R4, 0x7610, R17 ;  /* 0x0000761004117816 */ /* 0x001fe20000000011 */
[----:B------:R-:W-:Y:S05]  /*6f90*/  BRA `(.L_x_8115) ;  /* 0x000009d000007947 */ /* 0x000fea0003800000 */
.L_x_8160:
        /* <DEDUP_REMOVED lines=28> */
.L_x_8163:
        /* <DEDUP_REMOVED lines=15> */
.L_x_8162:
[----:B------:R-:W2:Y:S02]  /*7250*/  LDG.E.U16 R4, [R6.64] ;  /* 0x0000002406047981 */ /* 0x000ea4000c1e1500 */
[----:B--2---:R-:W-:-:S06]  /*7260*/  PRMT R4, RZ, 0x5410, R4 ;  /* 0x00005410ff047816 */ /* 0x004fcc0000000004 */
[----:B------:R-:W0:Y:S02]  /*7270*/  F2I.S64.TRUNC R4, R4 ;  /* 0x0000000400047311 */ /* 0x000e24000020d900 */
[----:B0-----:R-:W-:Y:S01]  /*7280*/  PRMT R17, R4, 0x7610, R17 ;  /* 0x0000761004117816 */ /* 0x001fe20000000011 */
[----:B------:R-:W-:Y:S05]  /*7290*/  BRA `(.L_x_8115) ;  /* 0x000006d000007947 */ /* 0x000fea0003800000 */
.L_x_8159:
        /* <DEDUP_REMOVED lines=10> */
.L_x_8166:
        /* <DEDUP_REMOVED lines=21> */
.L_x_8170:
[----:B------:R-:W-:Y:S05]  /*7490*/  BSYNC B1 ;  /* 0x0000000000017941 */ /* 0x000fea0003800000 */
.L_x_8169:
[----:B------:R-:W-:Y:S01]  /*74a0*/  IMAD.SHL.U32 R3, R3, 0x100000, RZ ;  /* 0x0010000003037824 */ /* 0x000fe200078e00ff */
[----:B------:R-:W-:-:S04]  /*74b0*/  LEA R5, R0, 0x3b800000, 0x17 ;  /* 0x3b80000000057811 */ /* 0x000fc800078eb8ff */
[----:B------:R-:W-:Y:S02]  /*74c0*/  LOP3.LUT R4, R5, R3, R6, 0xfe, !PT ;  /* 0x0000000305047212 */ /* 0x000fe400078efe06 */
.L_x_8168:
[----:B------:R-:W-:Y:S05]  /*74d0*/  BSYNC B0 ;  /* 0x0000000000007941 */ /* 0x000fea0003800000 */
.L_x_8167:
[----:B------:R-:W0:Y:S02]  /*74e0*/  F2I.S64.TRUNC R4, R4 ;  /* 0x0000000400047311 */ /* 0x000e24000020d900 */
[----:B0-----:R-:W-:Y:S01]  /*74f0*/  PRMT R17, R4, 0x7610, R17 ;  /* 0x0000761004117816 */ /* 0x001fe20000000011 */
[----:B------:R-:W-:Y:S05]  /*7500*/  BRA `(.L_x_8115) ;  /* 0x0000046000007947 */ /* 0x000fea0003800000 */
.L_x_8165:
        /* <DEDUP_REMOVED lines=21> */
.L_x_8174:
[----:B------:R-:W-:Y:S05]  /*7660*/  BSYNC B1 ;  /* 0x0000000000017941 */ /* 0x000fea0003800000 */
.L_x_8173:
[----:B------:R-:W-:Y:S01]  /*7670*/  IMAD.SHL.U32 R3, R3, 0x200000, RZ ;  /* 0x0020000003037824 */ /* 0x000fe200078e00ff */
[----:B------:R-:W-:-:S04]  /*7680*/  LEA R5, R0, 0x37800000, 0x17 ;  /* 0x3780000000057811 */ /* 0x000fc800078eb8ff */
[----:B------:R-:W-:Y:S02]  /*7690*/  LOP3.LUT R4, R5, R3, R6, 0xfe, !PT ;  /* 0x0000000305047212 */ /* 0x000fe400078efe06 */
.L_x_8172:
[----:B------:R-:W-:Y:S05]  /*76a0*/  BSYNC B0 ;  /* 0x0000000000007941 */ /* 0x000fea0003800000 */
.L_x_8171:
[----:B------:R-:W0:Y:S02]  /*76b0*/  F2I.S64.TRUNC R4, R4 ;  /* 0x0000000400047311 */ /* 0x000e24000020d900 */
[----:B0-----:R-:W-:Y:S01]  /*76c0*/  PRMT R17, R4, 0x7610, R17 ;  /* 0x0000761004117816 */ /* 0x001fe20000000011 */
[----:B------:R-:W-:Y:S05]  /*76d0*/  BRA `(.L_x_8115) ;  /* 0x0000029000007947 */ /* 0x000fea0003800000 */
.L_x_8164:
        /* <DEDUP_REMOVED lines=14> */
.L_x_8178:
[----:B------:R-:W-:Y:S05]  /*77c0*/  BSYNC B0 ;  /* 0x0000000000007941 */ /* 0x000fea0003800000 */
.L_x_8177:
[----:B------:R-:W0:Y:S02]  /*77d0*/  F2I.S64.TRUNC R4, R4 ;  /* 0x0000000400047311 */ /* 0x000e24000020d900 */
[----:B0-----:R-:W-:Y:S01]  /*77e0*/  PRMT R17, R4, 0x7610, R17 ;  /* 0x0000761004117816 */ /* 0x001fe20000000011 */
[----:B------:R-:W-:Y:S05]  /*77f0*/  BRA `(.L_x_8115) ;  /* 0x0000017000007947 */ /* 0x000fea0003800000 */
.L_x_8152:
        /* <DEDUP_REMOVED lines=19> */
[----:B------:R-:W-:Y:S05]  /*7930*/  BRA `(.L_x_8115) ;  /* 0x0000003000007947 */ /* 0x000fea0003800000 */
.L_x_8176:
[----:B------:R0:W5:Y:S01]  /*7940*/  LDG.E.U8 R17, [R6.64] ;  /* 0x0000002406117981 */ /* 0x000162000c1e1100 */
[----:B------:R-:W-:Y:S05]  /*7950*/  BRA `(.L_x_8115) ;  /* 0x0000001000007947 */ /* 0x000fea0003800000 */
.L_x_8175:
[----:B------:R0:W5:Y:S02]  /*7960*/  LDG.E.U8 R17, [R6.64] ;  /* 0x0000002406117981 */ /* 0x000164000c1e1100 */
.L_x_8115:
[----:B------:R-:W-:Y:S05]  /*7970*/  BSYNC B6 ;  /* 0x0000000000067941 */ /* 0x000fea0003800000 */
.L_x_8114:
[----:B------:R-:W1:Y:S01]  /*7980*/  S2R R23, SR_TID.X ;  /* 0x0000000000177919 */ /* 0x000e620000002100 */
[----:B------:R-:W2:Y:S01]  /*7990*/  LDC.U8 R18, c[0x0][0x190] ;  /* 0x00006400ff127b82 */ /* 0x000ea20000000000 */
[----:B------:R-:W-:Y:S01]  /*79a0*/  BSSY B6, `(.L_x_8179) ;  /* 0x0000105000067945 */ /* 0x000fe20003800000 */
[----:B-----5:R-:W-:Y:S02]  /*79b0*/  LOP3.LUT R5, R28, R25, RZ, 0x3c, !PT ;  /* 0x000000191c057212 */ /* 0x020fe400078e3cff */
[----:B------:R-:W-:Y:S02]  /*79c0*/  LOP3.LUT R22, R27, R22, RZ, 0x3c, !PT ;  /* 0x000000161b167212 */ /* 0x000fe400078e3cff */
[----:B------:R-:W-:Y:S02]  /*79d0*/  LOP3.LUT R19, R19, R26, RZ, 0x3c, !PT ;  /* 0x0000001a13137212 */ /* 0x000fe400078e3cff */
[----:B------:R-:W-:-:S02]  /*79e0*/  LOP3.LUT R17, R17, R24, RZ, 0x3c, !PT ;  /* 0x0000001811117212 */ /* 0x000fc400078e3cff */
        /* <DEDUP_REMOVED lines=21> */
.L_x_8184:
[----:B------:R1:W-:Y:S01]  /*7b40*/  STG.E.U8 [R8.64], R5 ;  /* 0x0000000508007986 */ /* 0x0003e2000c101124 */
[----:B------:R-:W-:Y:S05]  /*7b50*/  BRA `(.L_x_8180) ;  /* 0x00000e9000007947 */ /* 0x000fea0003800000 */
.L_x_8183:
        /* <DEDUP_REMOVED lines=10> */
.L_x_8187:
[----:B------:R-:W-:-:S05]  /*7c00*/  LOP3.LUT R5, R5, 0xff, RZ, 0xc0, !PT ;  /* 0x000000ff05057812 */ /* 0x000fca00078ec0ff */
[----:B------:R1:W-:Y:S01]  /*7c10*/  STG.E [R8.64], R5 ;  /* 0x0000000508007986 */ /* 0x0003e2000c101924 */
[----:B------:R-:W-:Y:S05]  /*7c20*/  BRA `(.L_x_8180) ;  /* 0x00000dc000007947 */ /* 0x000fea0003800000 */
.L_x_8186:
[----:B------:R-:W-:-:S05]  /*7c30*/  LOP3.LUT R3, R5, 0xff, RZ, 0xc0, !PT ;  /* 0x000000ff05037812 */ /* 0x000fca00078ec0ff */
[----:B------:R1:W-:Y:S01]  /*7c40*/  STG.E.U16 [R8.64], R3 ;  /* 0x0000000308007986 */ /* 0x0003e2000c101524 */
[----:B------:R-:W-:Y:S05]  /*7c50*/  BRA `(.L_x_8180) ;  /* 0x00000d9000007947 */ /* 0x000fea0003800000 */
.L_x_8182:
[----:B------:R-:W-:-:S13]  /*7c60*/  ISETP.GT.AND P0, PT, R0, 0x6, PT ;  /* 0x000000060000780c */ /* 0x000fda0003f04270 */
[----:B------:R-:W-:Y:S05]  /*7c70*/  @P0 BRA `(.L_x_8188) ;  /* 0x000000d000000947 */ /* 0x000fea0003800000 */
[----:B------:R-:W-:-:S13]  /*7c80*/  ISETP.NE.AND P0, PT, R0, 0x5, PT ;  /* 0x000000050000780c */ /* 0x000fda0003f05270 */
[----:B------:R-:W-:Y:S05]  /*7c90*/  @!P0 BRA `(.L_x_8189) ;  /* 0x0000006000008947 */ /* 0x000fea0003800000 */
[----:B------:R-:W-:-:S13]  /*7ca0*/  ISETP.NE.AND P0, PT, R0, 0x6, PT ;  /* 0x000000060000780c */ /* 0x000fda0003f05270 */
[----:B------:R-:W-:Y:S05]  /*7cb0*/  @P0 BRA `(.L_x_8185) ;  /* 0x00000b9000000947 */ /* 0x000fea0003800000 */
[----:B------:R-:W-:-:S06]  /*7cc0*/  LOP3.LUT R3, R5, 0xff, RZ, 0xc0, !PT ;  /* 0x000000ff05037812 */ /* 0x000fcc00078ec0ff */
[----:B------:R-:W1:Y:S02]  /*7cd0*/  I2F.U16 R3, R3 ;  /* 0x0000000300037306 */ /* 0x000e640000101000 */
[----:B-1----:R1:W-:Y:S01]  /*7ce0*/  STG.E [R8.64], R3 ;  /* 0x0000000308007986 */ /* 0x0023e2000c101924 */
[----:B------:R-:W-:Y:S05]  /*7cf0*/  BRA `(.L_x_8180) ;  /* 0x00000cf000007947 */ /* 0x000fea0003800000 */
.L_x_8189:
[----:B------:R-:W-:-:S04]  /*7d00*/  LOP3.LUT R5, R5, 0xff, RZ, 0xc0, !PT ;  /* 0x000000ff05057812 */ /* 0x000fc800078ec0ff */
[----:B------:R-:W1:Y:S02]  /*7d10*/  I2F.U16 R0, R5 ;  /* 0x0000000500007306 */ /* 0x000e640000101000 */
[----:B-1----:R-:W-:-:S05]  /*7d20*/  F2FP.PACK_AB R0, RZ, R0 ;  /* 0x00000000ff00723e */ /* 0x002fca00000000ff */
[----:B------:R1:W-:Y:S01]  /*7d30*/  STG.E.U16 [R8.64], R0 ;  /* 0x0000000008007986 */ /* 0x0003e2000c101524 */
[----:B------:R-:W-:Y:S05]  /*7d40*/  BRA `(.L_x_8180) ;  /* 0x00000ca000007947 */ /* 0x000fea0003800000 */
.L_x_8188:
[----:B------:R-:W-:-:S13]  /*7d50*/  ISETP.NE.AND P0, PT, R0, 0x7, PT ;  /* 0x000000070000780c */ /* 0x000fda0003f05270 */
[----:B------:R-:W-:Y:S05]  /*7d60*/  @!P0 BRA `(.L_x_8190) ;  /* 0x000000f000008947 */ /* 0x000fea0003800000 */
[----:B------:R-:W-:-:S13]  /*7d70*/  ISETP.NE.AND P0, PT, R0, 0x8, PT ;  /* 0x000000080000780c */ /* 0x000fda0003f05270 */
[----:B------:R-:W-:Y:S05]  /*7d80*/  @!P0 BRA `(.L_x_8191) ;  /* 0x0000007000008947 */ /* 0x000fea0003800000 */
[----:B------:R-:W-:-:S13]  /*7d90*/  ISETP.NE.AND P0, PT, R0, 0x9, PT ;  /* 0x000000090000780c */ /* 0x000fda0003f05270 */
[----:B------:R-:W-:Y:S05]  /*7da0*/  @P0 BRA `(.L_x_8185) ;  /* 0x00000aa000000947 */ /* 0x000fea0003800000 */
[----:B------:R-:W-:Y:S01]  /*7db0*/  LOP3.LUT R5, R5, 0xff, RZ, 0xc0, !PT ;  /* 0x000000ff05057812 */ /* 0x000fe200078ec0ff */
[----:B0-----:R-:W-:-:S03]  /*7dc0*/  IMAD.MOV.U32 R7, RZ, RZ, RZ ;  /* 0x000000ffff077224 */ /* 0x001fc600078e00ff */
[----:B------:R-:W0:Y:S02]  /*7dd0*/  I2F.U16 R6, R5 ;  /* 0x0000000500067306 */ /* 0x000e240000101000 */
[----:B0-----:R0:W-:Y:S01]  /*7de0*/  STG.E.64 [R8.64], R6 ;  /* 0x0000000608007986 */ /* 0x0011e2000c101b24 */
[----:B------:R-:W-:Y:S05]  /*7df0*/  BRA `(.L_x_8180) ;  /* 0x00000bf000007947 */ /* 0x000fea0003800000 */
.L_x_8191:
[----:B------:R-:W-:-:S06]  /*7e00*/  LOP3.LUT R5, R5, 0xff, RZ, 0xc0, !PT ;  /* 0x000000ff05057812 */ /* 0x000fcc00078ec0ff */
[----:B------:R-:W1:Y:S02]  /*7e10*/  I2F.U16 R5, R5 ;  /* 0x0000000500057306 */ /* 0x000e640000101000 */
[----:B-1----:R-:W-:-:S04]  /*7e20*/  F2FP.PACK_AB R3, RZ, R5 ;  /* 0x00000005ff03723e */ /* 0x002fc800000000ff */
[----:B------:R-:W-:-:S05]  /*7e30*/  PRMT R3, R3, 0x5410, RZ ;  /* 0x0000541003037816 */ /* 0x000fca00000000ff */
[----:B------:R1:W-:Y:S01]  /*7e40*/  STG.E [R8.64], R3 ;  /* 0x0000000308007986 */ /* 0x0003e2000c101924 */
[----:B------:R-:W-:Y:S05]  /*7e50*/  BRA `(.L_x_8180) ;  /* 0x00000b9000007947 */ /* 0x000fea0003800000 */
.L_x_8190:
[----:B------:R-:W-:-:S06]  /*7e60*/  LOP3.LUT R5, R5, 0xff, RZ, 0xc0, !PT ;  /* 0x000000ff05057812 */ /* 0x000fcc00078ec0ff */
[----:B------:R-:W1:Y:S02]  /*7e70*/  I2F.F64.U16 R4, R5 ;  /* 0x0000000500047312 */ /* 0x000e640000101800 */
[----:B-1----:R1:W-:Y:S01]  /*7e80*/  STG.E.64 [R8.64], R4 ;  /* 0x0000000408007986 */ /* 0x0023e2000c101b24 */
[----:B------:R-:W-:Y:S05]  /*7e90*/  BRA `(.L_x_8180) ;  /* 0x00000b5000007947 */ /* 0x000fea0003800000 */
.L_x_8181:
        /* <DEDUP_REMOVED lines=12> */
.L_x_8194:
[----:B------:R-:W-:Y:S01]  /*7f60*/  LOP3.LUT R5, R5, 0xff, RZ, 0xc0, !PT ;  /* 0x000000ff05057812 */ /* 0x000fe200078ec0ff */
[----:B0-----:R-:W-:-:S05]  /*7f70*/  CS2R R6, SRZ ;  /* 0x0000000000067805 */ /* 0x001fca000001ff00 */
[----:B------:R-:W0:Y:S02]  /*7f80*/  I2F.F64.U16 R4, R5 ;  /* 0x0000000500047312 */ /* 0x000e240000101800 */
[----:B0-----:R0:W-:Y:S01]  /*7f90*/  STG.E.128 [R8.64], R4 ;  /* 0x0000000408007986 */ /* 0x0011e2000c101d24 */
[----:B------:R-:W-:Y:S05]  /*7fa0*/  BRA `(.L_x_8180) ;  /* 0x00000a4000007947 */ /* 0x000fea0003800000 */
.L_x_8193:
        /* <DEDUP_REMOVED lines=8> */
[----:B0-----:R-:W0:Y:S02]  /*8030*/  I2F.U16 R7, R4 ;  /* 0x0000000400077306 */ /* 0x001e240000101000 */
        /* <DEDUP_REMOVED lines=13> */
.L_x_8198:
[----:B------:R-:W-:Y:S05]  /*8110*/  BSYNC B0 ;  /* 0x0000000000007941 */ /* 0x000fea0003800000 */
.L_x_8197:
[----:B------:R-:W-:-:S05]  /*8120*/  LOP3.LUT R5, R0, R5, RZ, 0xfc, !PT ;  /* 0x0000000500057212 */ /* 0x000fca00078efcff */
[----:B------:R0:W-:Y:S01]  /*8130*/  STG.E.U8 [R8.64], R5 ;  /* 0x0000000508007986 */ /* 0x0001e2000c101124 */
[----:B------:R-:W-:Y:S05]  /*8140*/  BRA `(.L_x_8180) ;  /* 0x000008a000007947 */ /* 0x000fea0003800000 */
.L_x_8196:
[----:B------:R-:W-:Y:S01]  /*8150*/  LOP3.LUT R5, R5, 0xff, RZ, 0xc0, !PT ;  /* 0x000000ff05057812 */ /* 0x000fe200078ec0ff */
[----:B------:R-:W-:Y:S05]  /*8160*/  BSSY B0, `(.L_x_8199) ;  /* 0x0000010000007945 */ /* 0x000fea0003800000 */
[----:B------:R-:W1:Y:S02]  /*8170*/  I2F.U16 R5, R5 ;  /* 0x0000000500057306 */ /* 0x000e640000101000 */
        /* <DEDUP_REMOVED lines=11> */
.L_x_8200:
[----:B------:R-:W-:Y:S01]  /*8230*/  IMAD.MOV.U32 R0, RZ, RZ, 0x7f ;  /* 0x0000007fff007424 */ /* 0x000fe200078e00ff */
[----:B------:R-:W-:-:S04]  /*8240*/  ISETP.GT.U32.AND P0, PT, R3, 0x7f800000, PT ;  /* 0x7f8000000300780c */ /* 0x000fc80003f04070 */
[----:B------:R-:W-:-:S04]  /*8250*/  SEL R0, R0, 0x7c, P0 ;  /* 0x0000007c00007807 */ /* 0x000fc80000000000 */
.L_x_8201:
[----:B------:R-:W-:Y:S05]  /*8260*/  BSYNC B0 ;  /* 0x0000000000007941 */ /* 0x000fea0003800000 */
.L_x_8199:
[----:B------:R-:W-:-:S04]  /*8270*/  LOP3.LUT R3, R5, 0x80000000, RZ, 0xc0, !PT ;  /* 0x8000000005037812 */ /* 0x000fc800078ec0ff */
[----:B------:R-:W-:-:S04]  /*8280*/  SHF.R.U32.HI R3, RZ, 0x18, R3 ;  /* 0x00000018ff037819 */ /* 0x000fc80000011603 */
[----:B------:R-:W-:-:S05]  /*8290*/  LOP3.LUT R3, R0, R3, RZ, 0xfc, !PT ;  /* 0x0000000300037212 */ /* 0x000fca00078efcff */
[----:B------:R1:W-:Y:S01]  /*82a0*/  STG.E.U8 [R8.64], R3 ;  /* 0x0000000308007986 */ /* 0x0003e2000c101124 */
[----:B------:R-:W-:Y:S05]  /*82b0*/  BRA `(.L_x_8180) ;  /* 0x0000073000007947 */ /* 0x000fea0003800000 */
.L_x_8195:
[----:B------:R-:W-:-:S04]  /*82c0*/  LOP3.LUT R5, R5, 0xff, RZ, 0xc0, !PT ;  /* 0x000000ff05057812 */ /* 0x000fc800078ec0ff */
[----:B------:R-:W1:Y:S02]  /*82d0*/  I2F.U16 R0, R5 ;  /* 0x0000000500007306 */ /* 0x000e640000101000 */
[----:B-1----:R-:W-:-:S05]  /*82e0*/  F2FP.BF16.PACK_AB R0, RZ, R0 ;  /* 0x00000000ff00723e */ /* 0x002fca00000010ff */
[----:B------:R1:W-:Y:S01]  /*82f0*/  STG.E.U16 [R8.64], R0 ;  /* 0x0000000008007986 */ /* 0x0003e2000c101524 */
[----:B------:R-:W-:Y:S05]  /*8300*/  BRA `(.L_x_8180) ;  /* 0x000006e000007947 */ /* 0x000fea0003800000 */
.L_x_8192:
        /* <DEDUP_REMOVED lines=11> */
.L_x_8204:
[----:B------:R-:W-:Y:S01]  /*83c0*/  LOP3.LUT R5, R5, 0xff, RZ, 0xc0, !PT ;  /* 0x000000ff05057812 */ /* 0x000fe200078ec0ff */
[----:B------:R-:W-:Y:S01]  /*83d0*/  BSSY B0, `(.L_x_8205) ;  /* 0x0000015000007945 */ /* 0x000fe20003800000 */
[----:B------:R-:W-:-:S04]  /*83e0*/  IMAD.MOV.U32 R4, RZ, RZ, 0x80 ;  /* 0x00000080ff047424 */ /* 0x000fc800078e00ff */
[----:B------:R-:W1:Y:S02]  /*83f0*/  I2F.U16 R5, R5 ;  /* 0x0000000500057306 */ /* 0x000e640000101000 */
        /* <DEDUP_REMOVED lines=14> */
.L_x_8207:
[----:B------:R-:W-:-:S04]  /*84e0*/  LOP3.LUT R3, R5, 0x80000000, RZ, 0xc0, !PT ;  /* 0x8000000005037812 */ /* 0x000fc800078ec0ff */
[----:B------:R-:W-:-:S04]  /*84f0*/  SHF.R.U32.HI R3, RZ, 0x18, R3 ;  /* 0x00000018ff037819 */ /* 0x000fc80000011603 */
[----:B------:R-:W-:-:S04]  /*8500*/  LOP3.LUT R0, R0, R3, RZ, 0xfc, !PT ;  /* 0x0000000300007212 */ /* 0x000fc800078efcff */
[----:B------:R-:W-:Y:S02]  /*8510*/  PRMT R4, R0, 0x7610, R4 ;  /* 0x0000761000047816 */ /* 0x000fe40000000004 */
.L_x_8206:
[----:B------:R-:W-:Y:S05]  /*8520*/  BSYNC B0 ;  /* 0x0000000000007941 */ /* 0x000fea0003800000 */
.L_x_8205:
[----:B------:R1:W-:Y:S01]  /*8530*/  STG.E.U8 [R8.64], R4 ;  /* 0x0000000408007986 */ /* 0x0003e2000c101124 */
[----:B------:R-:W-:Y:S05]  /*8540*/  BRA `(.L_x_8180) ;  /* 0x000004a000007947 */ /* 0x000fea0003800000 */
.L_x_8203:
        /* <DEDUP_REMOVED lines=18> */
.L_x_8210:
[----:B------:R-:W-:-:S04]  /*8670*/  LOP3.LUT R3, R5, 0x80000000, RZ, 0xc0, !PT ;  /* 0x8000000005037812 */ /* 0x000fc800078ec0ff */
[----:B------:R-:W-:-:S04]  /*8680*/  SHF.R.U32.HI R3, RZ, 0x18, R3 ;  /* 0x00000018ff037819 */ /* 0x000fc80000011603 */
[----:B------:R-:W-:-:S04]  /*8690*/  LOP3.LUT R0, R0, R3, RZ, 0xfc, !PT ;  /* 0x0000000300007212 */ /* 0x000fc800078efcff */
[----:B------:R-:W-:Y:S02]  /*86a0*/  PRMT R4, R0, 0x7610, R4 ;  /* 0x0000761000047816 */ /* 0x000fe40000000004 */
.L_x_8209:
[----:B------:R-:W-:Y:S05]  /*86b0*/  BSYNC B0 ;  /* 0x0000000000007941 */ /* 0x000fea0003800000 */
.L_x_8208:
[----:B------:R1:W-:Y:S01]  /*86c0*/  STG.E.U8 [R8.64], R4 ;  /* 0x0000000408007986 */ /* 0x0003e2000c101124 */
[----:B------:R-:W-:Y:S05]  /*86d0*/  BRA `(.L_x_8180) ;  /* 0x0000031000007947 */ /* 0x000fea0003800000 */
.L_x_8202:
        /* <DEDUP_REMOVED lines=8> */
[----:B0-----:R-:W0:Y:S02]  /*8760*/  I2F.U16 R6, R5 ;  /* 0x0000000500067306 */ /* 0x001e240000101000 */
        /* <DEDUP_REMOVED lines=14> */
.L_x_8185:
[----:B------:R-:W-:Y:S01]  /*8850*/  MOV R14, 0x0 ;  /* 0x00000000000e7802 */ /* 0x000fe20000000f00 */
[----:B------:R-:W-:Y:S02]  /*8860*/  IMAD.MOV.U32 R4, RZ, RZ, c[0x4][0x148] ;  /* 0x01005200ff047624 */ /* 0x000fe400078e00ff */
[----:B------:R-:W-:Y:S02]  /*8870*/  IMAD.MOV.U32 R5, RZ, RZ, c[0x4][0x14c] ;  /* 0x01005300ff057624 */ /* 0x000fe400078e00ff */
[----:B0-----:R-:W-:Y:S01]  /*8880*/  IMAD.MOV.U32 R6, RZ, RZ, c[0x4][0x150] ;  /* 0x01005400ff067624 */ /* 0x001fe200078e00ff */
        /* <DEDUP_REMOVED lines=16> */
.L_x_8212:
[----:B------:R-:W-:Y:S01]  /*8990*/  LOP3.LUT R4, R5, 0xff, RZ, 0xc0, !PT ;  /* 0x000000ff05047812 */ /* 0x000fe200078ec0ff */
[----:B------:R-:W-:-:S05]  /*89a0*/  IMAD.MOV.U32 R5, RZ, RZ, RZ ;  /* 0x000000ffff057224 */ /* 0x000fca00078e00ff */
[----:B------:R1:W-:Y:S01]  /*89b0*/  STG.E.64 [R8.64], R4 ;  /* 0x0000000408007986 */ /* 0x0003e2000c101b24 */
[----:B------:R-:W-:Y:S05]  /*89c0*/  BRA `(.L_x_8180) ;  /* 0x0000002000007947 */ /* 0x000fea0003800000 */
.L_x_8211:
[----:B------:R-:W-:-:S05]  /*89d0*/  LOP3.LUT R5, R5, 0xff, RZ, 0xc0, !PT ;  /* 0x000000ff05057812 */ /* 0x000fca00078ec0ff */
[----:B------:R1:W-:Y:S02]  /*89e0*/  STG.E [R8.64], R5 ;  /* 0x0000000508007986 */ /* 0x0003e4000c101924 */
.L_x_8180:
[----:B--2---:R-:W-:Y:S05]  /*89f0*/  BSYNC B6 ;  /* 0x0000000000067941 */ /* 0x004fea0003800000 */
.L_x_8179:
        /* <DEDUP_REMOVED lines=21> */
.L_x_8218:
[----:B------:R0:W-:Y:S01]  /*8b50*/  STG.E.U8 [R8.64], R22 ;  /* 0x0000001608007986 */ /* 0x0001e2000c101124 */
[----:B------:R-:W-:Y:S05]  /*8b60*/  BRA `(.L_x_8220) ;  /* 0x00000e9000007947 */ /* 0x000fea0003800000 */
.L_x_8217:
        /* <DEDUP_REMOVED lines=10> */
.L_x_8222:
[----:B------:R-:W-:-:S05]  /*8c10*/  LOP3.LUT R3, R22, 0xff, RZ, 0xc0, !PT ;  /* 0x000000ff16037812 */ /* 0x000fca00078ec0ff */
[----:B------:R0:W-:Y:S01]  /*8c20*/  STG.E [R8.64], R3 ;  /* 0x0000000308007986 */ /* 0x0001e2000c101924 */
[----:B------:R-:W-:Y:S05]  /*8c30*/  BRA `(.L_x_8220) ;  /* 0x00000dc000007947 */ /* 0x000fea0003800000 */
.L_x_8221:
[----:B------:R-:W-:-:S05]  /*8c40*/  LOP3.LUT R3, R22, 0xff, RZ, 0xc0, !PT ;  /* 0x000000ff16037812 */ /* 0x000fca00078ec0ff */
[----:B------:R0:W-:Y:S01]  /*8c50*/  STG.E.U16 [R8.64], R3 ;  /* 0x0000000308007986 */ /* 0x0001e2000c101524 */
[----:B------:R-:W-:Y:S05]  /*8c60*/  BRA `(.L_x_8220) ;  /* 0x00000d9000007947 */ /* 0x000fea0003800000 */
.L_x_8216:
        /* <DEDUP_REMOVED lines=10> */
.L_x_8224:
[----:B------:R-:W-:-:S04]  /*8d10*/  LOP3.LUT R22, R22, 0xff, RZ, 0xc0, !PT ;  /* 0x000000ff16167812 */ /* 0x000fc800078ec0ff */
[----:B------:R-:W0:Y:S02]  /*8d20*/  I2F.U16 R0, R22 ;  /* 0x0000001600007306 */ /* 0x000e240000101000 */
[----:B0-----:R-:W-:-:S05]  /*8d30*/  F2FP.PACK_AB R0, RZ, R0 ;  /* 0x00000000ff00723e */ /* 0x001fca00000000ff */
[----:B------:R0:W-:Y:S01]  /*8d40*/  STG.E.U16 [R8.64], R0 ;  /* 0x0000000008007986 */ /* 0x0001e2000c101524 */
[----:B------:R-:W-:Y:S05]  /*8d50*/  BRA `(.L_x_8220) ;  /* 0x00000ca000007947 */ /* 0x000fea0003800000 */
.L_x_8223:
        /* <DEDUP_REMOVED lines=11> */
.L_x_8226:
[----:B------:R-:W-:-:S06]  /*8e10*/  LOP3.LUT R22, R22, 0xff, RZ, 0xc0, !PT ;  /* 0x000000ff16167812 */ /* 0x000fcc00078ec0ff */
[----:B------:R-:W0:Y:S02]  /*8e20*/  I2F.U16 R22, R22 ;  /* 0x0000001600167306 */ /* 0x000e240000101000 */
[----:B0-----:R-:W-:-:S04]  /*8e30*/  F2FP.PACK_AB R3, RZ, R22 ;  /* 0x00000016ff03723e */ /* 0x001fc800000000ff */
[----:B------:R-:W-:-:S05]  /*8e40*/  PRMT R3, R3, 0x5410, RZ ;  /* 0x0000541003037816 */ /* 0x000fca00000000ff */
[----:B------:R0:W-:Y:S01]  /*8e50*/  STG.E [R8.64], R3 ;  /* 0x0000000308007986 */ /* 0x0001e2000c101924 */
[----:B------:R-:W-:Y:S05]  /*8e60*/  BRA `(.L_x_8220) ;  /* 0x00000b9000007947 */ /* 0x000fea0003800000 */
.L_x_8225:
[----:B------:R-:W-:-:S06]  /*8e70*/  LOP3.LUT R4, R22, 0xff, RZ, 0xc0, !PT ;  /* 0x000000ff16047812 */ /* 0x000fcc00078ec0ff */
[----:B------:R-:W0:Y:S02]  /*8e80*/  I2F.F64.U16 R4, R4 ;  /* 0x0000000400047312 */ /* 0x000e240000101800 */
[----:B0-----:R0:W-:Y:S01]  /*8e90*/  STG.E.64 [R8.64], R4 ;  /* 0x0000000408007986 */ /* 0x0011e2000c101b24 */
[----:B------:R-:W-:Y:S05]  /*8ea0*/  BRA `(.L_x_8220) ;  /* 0x00000b5000007947 */ /* 0x000fea0003800000 */
.L_x_8215:
        /* <DEDUP_REMOVED lines=12> */
.L_x_8229:
[----:B------:R-:W-:Y:S01]  /*8f70*/  LOP3.LUT R4, R22, 0xff, RZ, 0xc0, !PT ;  /* 0x000000ff16047812 */ /* 0x000fe200078ec0ff */
[----:B------:R-:W-:-:S05]  /*8f80*/  CS2R R6, SRZ ;  /* 0x0000000000067805 */ /* 0x000fca000001ff00 */
[----:B------:R-:W0:Y:S02]  /*8f90*/  I2F.F64.U16 R4, R4 ;  /* 0x0000000400047312 */ /* 0x000e240000101800 */
[----:B0-----:R0:W-:Y:S01]  /*8fa0*/  STG.E.128 [R8.64], R4 ;  /* 0x0000000408007986 */ /* 0x0011e2000c101d24 */
[----:B------:R-:W-:Y:S05]  /*8fb0*/  BRA `(.L_x_8220) ;  /* 0x00000a4000007947 */ /* 0x000fea0003800000 */
.L_x_8228:
        /* <DEDUP_REMOVED lines=22> */
.L_x_8233:
[----:B------:R-:W-:Y:S05]  /*9120*/  BSYNC B0 ;  /* 0x0000000000007941 */ /* 0x000fea0003800000 */
.L_x_8232:
[----:B------:R-:W-:-:S05]  /*9130*/  LOP3.LUT R5, R0, R5, RZ, 0xfc, !PT ;  /* 0x0000000500057212 */ /* 0x000fca00078efcff */
[----:B------:R0:W-:Y:S01]  /*9140*/  STG.E.U8 [R8.64], R5 ;  /* 0x0000000508007986 */ /* 0x0001e2000c101124 */
[----:B------:R-:W-:Y:S05]  /*9150*/  BRA `(.L_x_8220) ;  /* 0x000008a000007947 */ /* 0x000fea0003800000 */
.L_x_8231:
        /* <DEDUP_REMOVED lines=14> */
.L_x_8235:
[----:B------:R-:W-:Y:S01]  /*9240*/  IMAD.MOV.U32 R0, RZ, RZ, 0x7f ;  /* 0x0000007fff007424 */ /* 0x000fe200078e00ff */
[----:B------:R-:W-:-:S04]  /*9250*/  ISETP.GT.U32.AND P0, PT, R3, 0x7f800000, PT ;  /* 0x7f8000000300780c */ /* 0x000fc80003f04070 */
[----:B------:R-:W-:-:S04]  /*9260*/  SEL R0, R0, 0x7c, P0 ;  /* 0x0000007c00007807 */ /* 0x000fc80000000000 */
.L_x_8236:
[----:B------:R-:W-:Y:S05]  /*9270*/  BSYNC B0 ;  /* 0x0000000000007941 */ /* 0x000fea0003800000 */
.L_x_8234:
[----:B------:R-:W-:-:S04]  /*9280*/  LOP3.LUT R3, R5, 0x80000000, RZ, 0xc0, !PT ;  /* 0x8000000005037812 */ /* 0x000fc800078ec0ff */
[----:B------:R-:W-:-:S04]  /*9290*/  SHF.R.U32.HI R3, RZ, 0x18, R3 ;  /* 0x00000018ff037819 */ /* 0x000fc80000011603 */
[----:B------:R-:W-:-:S05]  /*92a0*/  LOP3.LUT R3, R0, R3, RZ, 0xfc, !PT ;  /* 0x0000000300037212 */ /* 0x000fca00078efcff */
[----:B------:R0:W-:Y:S01]  /*92b0*/  STG.E.U8 [R8.64], R3 ;  /* 0x0000000308007986 */ /* 0x0001e2000c101124 */
[----:B------:R-:W-:Y:S05]  /*92c0*/  BRA `(.L_x_8220) ;  /* 0x0000073000007947 */ /* 0x000fea0003800000 */
.L_x_8230:
[----:B------:R-:W-:-:S04]  /*92d0*/  LOP3.LUT R22, R22, 0xff, RZ, 0xc0, !PT ;  /* 0x000000ff16167812 */ /* 0x000fc800078ec0ff */
[----:B------:R-:W0:Y:S02]  /*92e0*/  I2F.U16 R0, R22 ;  /* 0x0000001600007306 */ /* 0x000e240000101000 */
[----:B0-----:R-:W-:-:S05]  /*92f0*/  F2FP.BF16.PACK_AB R0, RZ, R0 ;  /* 0x00000000ff00723e */ /* 0x001fca00000010ff */
[----:B------:R0:W-:Y:S01]  /*9300*/  STG.E.U16 [R8.64], R0 ;  /* 0x0000000008007986 */ /* 0x0001e2000c101524 */
[----:B------:R-:W-:Y:S05]  /*9310*/  BRA `(.L_x_8220) ;  /* 0x000006e000007947 */ /* 0x000fea0003800000 */
.L_x_8227:
        /* <DEDUP_REMOVED lines=11> */
.L_x_8239:
        /* <DEDUP_REMOVED lines=18> */
.L_x_8242:
[----:B------:R-:W-:-:S04]  /*94f0*/  LOP3.LUT R3, R5, 0x80000000, RZ, 0xc0, !PT ;  /* 0x8000000005037812 */ /* 0x000fc800078ec0ff */
[----:B------:R-:W-:-:S04]  /*9500*/  SHF.R.U32.HI R3, RZ, 0x18, R3 ;  /* 0x00000018ff037819 */ /* 0x000fc80000011603 */
[----:B------:R-:W-:-:S04]  /*9510*/  LOP3.LUT R0, R0, R3, RZ, 0xfc, !PT ;  /* 0x0000000300007212 */ /* 0x000fc800078efcff */
[----:B------:R-:W-:Y:S02]  /*9520*/  PRMT R4, R0, 0x7610, R4 ;  /* 0x0000761000047816 */ /* 0x000fe40000000004 */
.L_x_8241:
[----:B------:R-:W-:Y:S05]  /*9530*/  BSYNC B0 ;  /* 0x0000000000007941 */ /* 0x000fea0003800000 */
.L_x_8240:
[----:B------:R0:W-:Y:S01]  /*9540*/  STG.E.U8 [R8.64], R4 ;  /* 0x0000000408007986 */ /* 0x0001e2000c101124 */
[----:B------:R-:W-:Y:S05]  /*9550*/  BRA `(.L_x_8220) ;  /* 0x000004a000007947 */ /* 0x000fea0003800000 */
.L_x_8238:
        /* <DEDUP_REMOVED lines=18> */
.L_x_8245:
[----:B------:R-:W-:-:S04]  /*9680*/  LOP3.LUT R3, R5, 0x80000000, RZ, 0xc0, !PT ;  /* 0x8000000005037812 */ /* 0x000fc800078ec0ff */
[----:B------:R-:W-:-:S04]  /*9690*/  SHF.R.U32.HI R3, RZ, 0x18, R3 ;  /* 0x00000018ff037819 */ /* 0x000fc80000011603 */
[----:B------:R-:W-:-:S04]  /*96a0*/  LOP3.LUT R0, R0, R3, RZ, 0xfc, !PT ;  /* 0x0000000300007212 */ /* 0x000fc800078efcff */
[----:B------:R-:W-:Y:S02]  /*96b0*/  PRMT R4, R0, 0x7610, R4 ;  /* 0x0000761000047816 */ /* 0x000fe40000000004 */
.L_x_8244:
[----:B------:R-:W-:Y:S05]  /*96c0*/  BSYNC B0 ;  /* 0x0000000000007941 */ /* 0x000fea0003800000 */
.L_x_8243:
[----:B------:R0:W-:Y:S01]  /*96d0*/  STG.E.U8 [R8.64], R4 ;  /* 0x0000000408007986 */ /* 0x0001e2000c101124 */
[----:B------:R-:W-:Y:S05]  /*96e0*/  BRA `(.L_x_8220) ;  /* 0x0000031000007947 */ /* 0x000fea0003800000 */
.L_x_8237:
        /* <DEDUP_REMOVED lines=23> */
.L_x_8219:
        /* <DEDUP_REMOVED lines=20> */
.L_x_8247:
[----:B------:R-:W-:Y:S01]  /*99a0*/  LOP3.LUT R4, R22, 0xff, RZ, 0xc0, !PT ;  /* 0x000000ff16047812 */ /* 0x000fe200078ec0ff */
[----:B------:R-:W-:-:S05]  /*99b0*/  IMAD.MOV.U32 R5, RZ, RZ, RZ ;  /* 0x000000ffff057224 */ /* 0x000fca00078e00ff */
[----:B------:R0:W-:Y:S01]  /*99c0*/  STG.E.64 [R8.64], R4 ;  /* 0x0000000408007986 */ /* 0x0001e2000c101b24 */
[----:B------:R-:W-:Y:S05]  /*99d0*/  BRA `(.L_x_8220) ;  /* 0x0000002000007947 */ /* 0x000fea0003800000 */
.L_x_8246:
[----:B------:R-:W-:-:S05]  /*99e0*/  LOP3.LUT R3, R22, 0xff, RZ, 0xc0, !PT ;  /* 0x000000ff16037812 */ /* 0x000fca00078ec0ff */
[----:B------:R0:W-:Y:S02]  /*99f0*/  STG.E [R8.64], R3 ;  /* 0x0000000308007986 */ /* 0x0001e4000c101924 */
.L_x_8220:
        /* <DEDUP_REMOVED lines=21> */
.L_x_8251:
[----:B------:R0:W-:Y:S01]  /*9b50*/  STG.E.U8 [R8.64], R19 ;  /* 0x0000001308007986 */ /* 0x0001e2000c101124 */
[----:B------:R-:W-:Y:S05]  /*9b60*/  BRA `(.L_x_8253) ;  /* 0x00000e9000007947 */ /* 0x000fea0003800000 */
.L_x_8250:
        /* <DEDUP_REMOVED lines=10> */
.L_x_8255:
[----:B------:R-:W-:-:S05]  /*9c10*/  LOP3.LUT R19, R19, 0xff, RZ, 0xc0, !PT ;  /* 0x000000ff13137812 */ /* 0x000fca00078ec0ff */
[----:B------:R0:W-:Y:S01]  /*9c20*/  STG.E [R8.64], R19 ;  /* 0x0000001308007986 */ /* 0x0001e2000c101924 */
[----:B------:R-:W-:Y:S05]  /*9c30*/  BRA `(.L_x_8253) ;  /* 0x00000dc000007947 */ /* 0x000fea0003800000 */
.L_x_8254:
[----:B------:R-:W-:-:S05]  /*9c40*/  LOP3.LUT R19, R19, 0xff, RZ, 0xc0, !PT ;  /* 0x000000ff13137812 */ /* 0x000fca00078ec0ff */
[----:B------:R0:W-:Y:S01]  /*9c50*/  STG.E.U16 [R8.64], R19 ;  /* 0x0000001308007986 */ /* 0x0001e2000c101524 */
[----:B------:R-:W-:Y:S05]  /*9c60*/  BRA `(.L_x_8253) ;  /* 0x00000d9000007947 */ /* 0x000fea0003800000 */
.L_x_8249:
        /* <DEDUP_REMOVED lines=10> */
.L_x_8257:
[----:B------:R-:W-:-:S04]  /*9d10*/  LOP3.LUT R19, R19, 0xff, RZ, 0xc0, !PT ;  /* 0x000000ff13137812 */ /* 0x000fc800078ec0ff */
[----:B------:R-:W0:Y:S02]  /*9d20*/  I2F.U16 R0, R19 ;  /* 0x0000001300007306 */ /* 0x000e240000101000 */
[----:B0-----:R-:W-:-:S05]  /*9d30*/  F2FP.PACK_AB R0, RZ, R0 ;  /* 0x00000000ff00723e */ /* 0x001fca00000000ff */
[----:B------:R0:W-:Y:S01]  /*9d40*/  STG.E.U16 [R8.64], R0 ;  /* 0x0000000008007986 */ /* 0x0001e2000c101524 */
[----:B------:R-:W-:Y:S05]  /*9d50*/  BRA `(.L_x_8253) ;  /* 0x00000ca000007947 */ /* 0x000fea0003800000 */
.L_x_8256:
        /* <DEDUP_REMOVED lines=11> */
.L_x_8259:
[----:B------:R-:W-:-:S06]  /*9e10*/  LOP3.LUT R19, R19, 0xff, RZ, 0xc0, !PT ;  /* 0x000000ff13137812 */ /* 0x000fcc00078ec0ff */
[----:B------:R-:W0:Y:S02]  /*9e20*/  I2F.U16 R19, R19 ;  /* 0x0000001300137306 */ /* 0x000e240000101000 */
[----:B0-----:R-:W-:-:S04]  /*9e30*/  F2FP.PACK_AB R3, RZ, R19 ;  /* 0x00000013ff03723e */ /* 0x001fc800000000ff */
[----:B------:R-:W-:-:S05]  /*9e40*/  PRMT R3, R3, 0x5410, RZ ;  /* 0x0000541003037816 */ /* 0x000fca00000000ff */
[----:B------:R0:W-:Y:S01]  /*9e50*/  STG.E [R8.64], R3 ;  /* 0x0000000308007986 */ /* 0x0001e2000c101924 */
[----:B------:R-:W-:Y:S05]  /*9e60*/  BRA `(.L_x_8253) ;  /* 0x00000b9000007947 */ /* 0x000fea0003800000 */
.L_x_8258:
[----:B------:R-:W-:-:S06]  /*9e70*/  LOP3.LUT R4, R19, 0xff, RZ, 0xc0, !PT ;  /* 0x000000ff13047812 */ /* 0x000fcc00078ec0ff */
[----:B------:R-:W0:Y:S02]  /*9e80*/  I2F.F64.U16 R4, R4 ;  /* 0x0000000400047312 */ /* 0x000e240000101800 */
[----:B0-----:R0:W-:Y:S01]  /*9e90*/  STG.E.64 [R8.64], R4 ;  /* 0x0000000408007986 */ /* 0x0011e2000c101b24 */
[----:B------:R-:W-:Y:S05]  /*9ea0*/  BRA `(.L_x_8253) ;  /* 0x00000b5000007947 */ /* 0x000fea0003800000 */
.L_x_8248:
        /* <DEDUP_REMOVED lines=12> */
.L_x_8262:
[----:B------:R-:W-:Y:S01]  /*9f70*/  LOP3.LUT R4, R19, 0xff, RZ, 0xc0, !PT ;  /* 0x000000ff13047812 */ /* 0x000fe200078ec0ff */
[----:B------:R-:W-:-:S05]  /*9f80*/  CS2R R6, SRZ ;  /* 0x0000000000067805 */ /* 0x000fca000001ff00 */
[----:B------:R-:W0:Y:S02]  /*9f90*/  I2F.F64.U16 R4, R4 ;  /* 0x0000000400047312 */ /* 0x000e240000101800 */
[----:B0-----:R0:W-:Y:S01]  /*9fa0*/  STG.E.128 [R8.64], R4 ;  /* 0x0000000408007986 */ /* 0x0011e2000c101d24 */
[----:B------:R-:W-:Y:S05]  /*9fb0*/  BRA `(.L_x_8253) ;  /* 0x00000a4000007947 */ /* 0x000fea0003800000 */
.L_x_8261:
        /* <DEDUP_REMOVED lines=22> */
.L_x_8266:
[----:B------:R-:W-:Y:S05]  /*a120*/  BSYNC B0 ;  /* 0x0000000000007941 */ /* 0x000fea0003800000 */
.L_x_8265:
[----:B------:R-:W-:-:S05]  /*a130*/  LOP3.LUT R5, R0, R5, RZ, 0xfc, !PT ;  /* 0x0000000500057212 */ /* 0x000fca00078efcff */
[----:B------:R0:W-:Y:S01]  /*a140*/  STG.E.U8 [R8.64], R5 ;  /* 0x0000000508007986 */ /* 0x0001e2000c101124 */
[----:B------:R-:W-:Y:S05]  /*a150*/  BRA `(.L_x_8253) ;  /* 0x000008a000007947 */ /* 0x000fea0003800000 */
.L_x_8264:
        /* <DEDUP_REMOVED lines=14> */
.L_x_8268:
[----:B------:R-:W-:Y:S01]  /*a240*/  IMAD.MOV.U32 R0, RZ, RZ, 0x7f ;  /* 0x0000007fff007424 */ /* 0x000fe200078e00ff */
[----:B------:R-:W-:-:S04]  /*a250*/  ISETP.GT.U32.AND P0, PT, R3, 0x7f800000, PT ;  /* 0x7f8000000300780c */ /* 0x000fc80003f04070 */
[----:B------:R-:W-:-:S04]  /*a260*/  SEL R0, R0, 0x7c, P0 ;  /* 0x0000007c00007807 */ /* 0x000fc80000000000 */
.L_x_8269:
[----:B------:R-:W-:Y:S05]  /*a270*/  BSYNC B0 ;  /* 0x0000000000007941 */ /* 0x000fea0003800000 */
.L_x_8267:
[----:B------:R-:W-:-:S04]  /*a280*/  LOP3.LUT R3, R19, 0x80000000, RZ, 0xc0, !PT ;  /* 0x8000000013037812 */ /* 0x000fc800078ec0ff */
[----:B------:R-:W-:-:S04]  /*a290*/  SHF.R.U32.HI R3, RZ, 0x18, R3 ;  /* 0x00000018ff037819 */ /* 0x000fc80000011603 */
[----:B------:R-:W-:-:S05]  /*a2a0*/  LOP3.LUT R3, R0, R3, RZ, 0xfc, !PT ;  /* 0x0000000300037212 */ /* 0x000fca00078efcff */
[----:B------:R0:W-:Y:S01]  /*a2b0*/  STG.E.U8 [R8.64], R3 ;  /* 0x0000000308007986 */ /* 0x0001e2000c101124 */
[----:B------:R-:W-:Y:S05]  /*a2c0*/  BRA `(.L_x_8253) ;  /* 0x0000073000007947 */ /* 0x000fea0003800000 */
.L_x_8263:
[----:B------:R-:W-:-:S04]  /*a2d0*/  LOP3.LUT R19, R19, 0xff, RZ, 0xc0, !PT ;  /* 0x000000ff13137812 */ /* 0x000fc800078ec0ff */
[----:B------:R-:W0:Y:S02]  /*a2e0*/  I2F.U16 R0, R19 ;  /* 0x0000001300007306 */ /* 0x000e240000101000 */
[----:B0-----:R-:W-:-:S05]  /*a2f0*/  F2FP.BF16.PACK_AB R0, RZ, R0 ;  /* 0x00000000ff00723e */ /* 0x001fca00000010ff */
[----:B------:R0:W-:Y:S01]  /*a300*/  STG.E.U16 [R8.64], R0 ;  /* 0x0000000008007986 */ /* 0x0001e2000c101524 */
[----:B------:R-:W-:Y:S05]  /*a310*/  BRA `(.L_x_8253) ;  /* 0x000006e000007947 */ /* 0x000fea0003800000 */
.L_x_8260:
        /* <DEDUP_REMOVED lines=11> */
.L_x_8272:
        /* <DEDUP_REMOVED lines=18> */
.L_x_8275:
[----:B------:R-:W-:-:S04]  /*a4f0*/  LOP3.LUT R3, R19, 0x80000000, RZ, 0xc0, !PT ;  /* 0x8000000013037812 */ /* 0x000fc800078ec0ff */
[----:B------:R-:W-:-:S04]  /*a500*/  SHF.R.U32.HI R3, RZ, 0x18, R3 ;  /* 0x00000018ff037819 */ /* 0x000fc80000011603 */
[----:B------:R-:W-:-:S04]  /*a510*/  LOP3.LUT R0, R0, R3, RZ, 0xfc, !PT ;  /* 0x0000000300007212 */ /* 0x000fc800078efcff */
[----:B------:R-:W-:Y:S02]  /*a520*/  PRMT R4, R0, 0x7610, R4 ;  /* 0x0000761000047816 */ /* 0x000fe40000000004 */
.L_x_8274:
[----:B------:R-:W-:Y:S05]  /*a530*/  BSYNC B0 ;  /* 0x0000000000007941 */ /* 0x000fea0003800000 */
.L_x_8273:
[----:B------:R0:W-:Y:S01]  /*a540*/  STG.E.U8 [R8.64], R4 ;  /* 0x0000000408007986 */ /* 0x0001e2000c101124 */
[----:B------:R-:W-:Y:S05]  /*a550*/  BRA `(.L_x_8253) ;  /* 0x000004a000007947 */ /* 0x000fea0003800000 */
.L_x_8271:
        /* <DEDUP_REMOVED lines=18> */
.L_x_8278:
[----:B------:R-:W-:-:S04]  /*a680*/  LOP3.LUT R3, R19, 0x80000000, RZ, 0xc0, !PT ;  /* 0x8000000013037812 */ /* 0x000fc800078ec0ff */
[----:B------:R-:W-:-:S04]  /*a690*/  SHF.R.U32.HI R3, RZ, 0x18, R3 ;  /* 0x00000018ff037819 */ /* 0x000fc80000011603 */
[----:B------:R-:W-:-:S04]  /*a6a0*/  LOP3.LUT R0, R0, R3, RZ, 0xfc, !PT ;  /* 0x0000000300007212 */ /* 0x000fc800078efcff */
[----:B------:R-:W-:Y:S02]  /*a6b0*/  PRMT R4, R0, 0x7610, R4 ;  /* 0x0000761000047816 */ /* 0x000fe40000000004 */
.L_x_8277:
[----:B------:R-:W-:Y:S05]  /*a6c0*/  BSYNC B0 ;  /* 0x0000000000007941 */ /* 0x000fea0003800000 */
.L_x_8276:
[----:B------:R0:W-:Y:S01]  /*a6d0*/  STG.E.U8 [R8.64], R4 ;  /* 0x0000000408007986 */ /* 0x0001e2000c101124 */
[----:B------:R-:W-:Y:S05]  /*a6e0*/  BRA `(.L_x_8253) ;  /* 0x0000031000007947 */ /* 0x000fea0003800000 */
.L_x_8270:
        /* <DEDUP_REMOVED lines=23> */
.L_x_8252:
        /* <DEDUP_REMOVED lines=20> */
.L_x_8280:
[----:B------:R-:W-:Y:S01]  /*a9a0*/  LOP3.LUT R4, R19, 0xff, RZ, 0xc0, !PT ;  /* 0x000000ff13047812 */ /* 0x000fe200078ec0ff */
[----:B------:R-:W-:-:S05]  /*a9b0*/  IMAD.MOV.U32 R5, RZ, RZ, RZ ;  /* 0x000000ffff057224 */ /* 0x000fca00078e00ff */
[----:B------:R0:W-:Y:S01]  /*a9c0*/  STG.E.64 [R8.64], R4 ;  /* 0x0000000408007986 */ /* 0x0001e2000c101b24 */
[----:B------:R-:W-:Y:S05]  /*a9d0*/  BRA `(.L_x_8253) ;  /* 0x0000002000007947 */ /* 0x000fea0003800000 */
.L_x_8279:
[----:B------:R-:W-:-:S05]  /*a9e0*/  LOP3.LUT R19, R19, 0xff, RZ, 0xc0, !PT ;  /* 0x000000ff13137812 */ /* 0x000fca00078ec0ff */
[----:B------:R0:W-:Y:S02]  /*a9f0*/  STG.E [R8.64], R19 ;  /* 0x0000001308007986 */ /* 0x0001e4000c101924 */
.L_x_8253:
[----:B------:R-:W-:Y:S02]  /*aa00*/  IADD3 R23, R23, 0x80, RZ ;  /* 0x0000008017177810 */ /* 0x000fe40007ffe0ff */
.L_x_8214:
[----:B------:R-:W-:Y:S05]  /*aa10*/  BSYNC B6 ;  /* 0x0000000000067941 */ /* 0x000fea0003800000 */
.L_x_8213:
        /* <DEDUP_REMOVED lines=19> */
.L_x_8284:
[----:B------:R-:W-:Y:S01]  /*ab50*/  STG.E.U8 [R2.64], R17 ;  /* 0x0000001102007986 */ /* 0x000fe2000c101124 */
[----:B------:R-:W-:Y:S05]  /*ab60*/  EXIT ;  /* 0x000000000000794d */ /* 0x000fea0003800000 */
.L_x_8283:
        /* <DEDUP_REMOVED lines=10> */
.L_x_8287:
[----:B------:R-:W-:-:S05]  /*ac10*/  LOP3.LUT R17, R17, 0xff, RZ, 0xc0, !PT ;  /* 0x000000ff11117812 */ /* 0x000fca00078ec0ff */
[----:B------:R-:W-:Y:S01]  /*ac20*/  STG.E [R2.64], R17 ;  /* 0x0000001102007986 */ /* 0x000fe2000c101924 */
[----:B------:R-:W-:Y:S05]  /*ac30*/  EXIT ;  /* 0x000000000000794d */ /* 0x000fea0003800000 */
.L_x_8286:
[----:B------:R-:W-:-:S05]  /*ac40*/  LOP3.LUT R17, R17, 0xff, RZ, 0xc0, !PT ;  /* 0x000000ff11117812 */ /* 0x000fca00078ec0ff */
[----:B------:R-:W-:Y:S01]  /*ac50*/  STG.E.U16 [R2.64], R17 ;  /* 0x0000001102007986 */ /* 0x000fe2000c101524 */
[----:B------:R-:W-:Y:S05]  /*ac60*/  EXIT ;  /* 0x000000000000794d */ /* 0x000fea0003800000 */
.L_x_8282:
        /* <DEDUP_REMOVED lines=10> */
.L_x_8289:
[----:B------:R-:W-:-:S04]  /*ad10*/  LOP3.LUT R17, R17, 0xff, RZ, 0xc0, !PT ;  /* 0x000000ff11117812 */ /* 0x000fc800078ec0ff */
[----:B------:R-:W0:Y:S02]  /*ad20*/  I2F.U16 R0, R17 ;  /* 0x0000001100007306 */ /* 0x000e240000101000 */
[----:B0-----:R-:W-:-:S05]  /*ad30*/  F2FP.PACK_AB R0, RZ, R0 ;  /* 0x00000000ff00723e */ /* 0x001fca00000000ff */
[----:B------:R-:W-:Y:S01]  /*ad40*/  STG.E.U16 [R2.64], R0 ;  /* 0x0000000002007986 */ /* 0x000fe2000c101524 */
[----:B------:R-:W-:Y:S05]  /*ad50*/  EXIT ;  /* 0x000000000000794d */ /* 0x000fea0003800000 */
.L_x_8288:
        /* <DEDUP_REMOVED lines=11> */
.L_x_8291:
[----:B------:R-:W-:-:S06]  /*ae10*/  LOP3.LUT R17, R17, 0xff, RZ, 0xc0, !PT ;  /* 0x000000ff11117812 */ /* 0x000fcc00078ec0ff */
[----:B------:R-:W0:Y:S02]  /*ae20*/  I2F.U16 R17, R17 ;  /* 0x0000001100117306 */ /* 0x000e240000101000 */
[----:B0-----:R-:W-:-:S04]  /*ae30*/  F2FP.PACK_AB R5, RZ, R17 ;  /* 0x00000011ff05723e */ /* 0x001fc800000000ff */
[----:B------:R-:W-:-:S05]  /*ae40*/  PRMT R5, R5, 0x5410, RZ ;  /* 0x0000541005057816 */ /* 0x000fca00000000ff */
[----:B------:R-:W-:Y:S01]  /*ae50*/  STG.E [R2.64], R5 ;  /* 0x0000000502007986 */ /* 0x000fe2000c101924 */
[----:B------:R-:W-:Y:S05]  /*ae60*/  EXIT ;  /* 0x000000000000794d */ /* 0x000fea0003800000 */
.L_x_8290:
[----:B------:R-:W-:-:S06]  /*ae70*/  LOP3.LUT R4, R17, 0xff, RZ, 0xc0, !PT ;  /* 0x000000ff11047812 */ /* 0x000fcc00078ec0ff */
[----:B------:R-:W0:Y:S02]  /*ae80*/  I2F.F64.U16 R4, R4 ;  /* 0x0000000400047312 */ /* 0x000e240000101800 */
[----:B0-----:R-:W-:Y:S01]  /*ae90*/  STG.E.64 [R2.64], R4 ;  /* 0x0000000402007986 */ /* 0x001fe2000c101b24 */
[----:B------:R-:W-:Y:S05]  /*aea0*/  EXIT ;  /* 0x000000000000794d */ /* 0x000fea0003800000 */
.L_x_8281:
        /* <DEDUP_REMOVED lines=12> */
.L_x_8294:
[----:B------:R-:W-:Y:S01]  /*af70*/  LOP3.LUT R4, R17, 0xff, RZ, 0xc0, !PT ;  /* 0x000000ff11047812 */ /* 0x000fe200078ec0ff */
[----:B------:R-:W-:-:S05]  /*af80*/  CS2R R6, SRZ ;  /* 0x0000000000067805 */ /* 0x000fca000001ff00 */
[----:B------:R-:W0:Y:S02]  /*af90*/  I2F.F64.U16 R4, R4 ;  /* 0x0000000400047312 */ /* 0x000e240000101800 */
[----:B0-----:R-:W-:Y:S01]  /*afa0*/  STG.E.128 [R2.64], R4 ;  /* 0x0000000402007986 */ /* 0x001fe2000c101d24 */
[----:B------:R-:W-:Y:S05]  /*afb0*/  EXIT ;  /* 0x000000000000794d */ /* 0x000fea0003800000 */
.L_x_8293:
        /* <DEDUP_REMOVED lines=22> */
.L_x_8298:
[----:B------:R-:W-:Y:S05]  /*b120*/  BSYNC B0 ;  /* 0x0000000000007941 */ /* 0x000fea0003800000 */
.L_x_8297:
[----:B------:R-:W-:-:S05]  /*b130*/  LOP3.LUT R5, R0, R5, RZ, 0xfc, !PT ;  /* 0x0000000500057212 */ /* 0x000fca00078efcff */
[----:B------:R-:W-:Y:S01]  /*b140*/  STG.E.U8 [R2.64], R5 ;  /* 0x0000000502007986 */ /* 0x000fe2000c101124 */
[----:B------:R-:W-:Y:S05]  /*b150*/  EXIT ;  /* 0x000000000000794d */ /* 0x000fea0003800000 */
.L_x_8296:
        /* <DEDUP_REMOVED lines=14> */
.L_x_8300:
[----:B------:R-:W-:Y:S01]  /*b240*/  IMAD.MOV.U32 R0, RZ, RZ, 0x7f ;  /* 0x0000007fff007424 */ /* 0x000fe200078e00ff */
[----:B------:R-:W-:-:S04]  /*b250*/  ISETP.GT.U32.AND P0, PT, R4, 0x7f800000, PT ;  /* 0x7f8000000400780c */ /* 0x000fc80003f04070 */
[----:B------:R-:W-:-:S04]  /*b260*/  SEL R0, R0, 0x7c, P0 ;  /* 0x0000007c00007807 */ /* 0x000fc80000000000 */
.L_x_8301:
[----:B------:R-:W-:Y:S05]  /*b270*/  BSYNC B0 ;  /* 0x0000000000007941 */ /* 0x000fea0003800000 */
.L_x_8299:
[----:B------:R-:W-:-:S04]  /*b280*/  LOP3.LUT R4, R17, 0x80000000, RZ, 0xc0, !PT ;  /* 0x8000000011047812 */ /* 0x000fc800078ec0ff */
[----:B------:R-:W-:-:S04]  /*b290*/  SHF.R.U32.HI R5, RZ, 0x18, R4 ;  /* 0x00000018ff057819 */ /* 0x000fc80000011604 */
[----:B------:R-:W-:-:S05]  /*b2a0*/  LOP3.LUT R5, R0, R5, RZ, 0xfc, !PT ;  /* 0x0000000500057212 */ /* 0x000fca00078efcff */
[----:B------:R-:W-:Y:S01]  /*b2b0*/  STG.E.U8 [R2.64], R5 ;  /* 0x0000000502007986 */ /* 0x000fe2000c101124 */
[----:B------:R-:W-:Y:S05]  /*b2c0*/  EXIT ;  /* 0x000000000000794d */ /* 0x000fea0003800000 */
.L_x_8295:
[----:B------:R-:W-:-:S04]  /*b2d0*/  LOP3.LUT R17, R17, 0xff, RZ, 0xc0, !PT ;  /* 0x000000ff11117812 */ /* 0x000fc800078ec0ff */
[----:B------:R-:W0:Y:S02]  /*b2e0*/  I2F.U16 R0, R17 ;  /* 0x0000001100007306 */ /* 0x000e240000101000 */
[----:B0-----:R-:W-:-:S05]  /*b2f0*/  F2FP.BF16.PACK_AB R0, RZ, R0 ;  /* 0x00000000ff00723e */ /* 0x001fca00000010ff */
[----:B------:R-:W-:Y:S01]  /*b300*/  STG.E.U16 [R2.64], R0 ;  /* 0x0000000002007986 */ /* 0x000fe2000c101524 */
[----:B------:R-:W-:Y:S05]  /*b310*/  EXIT ;  /* 0x000000000000794d */ /* 0x000fea0003800000 */
.L_x_8292:
        /* <DEDUP_REMOVED lines=11> */
.L_x_8304:
        /* <DEDUP_REMOVED lines=18> */
.L_x_8307:
[----:B------:R-:W-:-:S04]  /*b4f0*/  LOP3.LUT R0, R17, 0x80000000, RZ, 0xc0, !PT ;  /* 0x8000000011007812 */ /* 0x000fc800078ec0ff */
[----:B------:R-:W-:-:S04]  /*b500*/  SHF.R.U32.HI R5, RZ, 0x18, R0 ;  /* 0x00000018ff057819 */ /* 0x000fc80000011600 */
[----:B------:R-:W-:-:S04]  /*b510*/  LOP3.LUT R4, R4, R5, RZ, 0xfc, !PT ;  /* 0x0000000504047212 */ /* 0x000fc800078efcff */
[----:B------:R-:W-:Y:S02]  /*b520*/  PRMT R0, R4, 0x7610, R0 ;  /* 0x0000761004007816 */ /* 0x000fe40000000000 */
.L_x_8306:
[----:B------:R-:W-:Y:S05]  /*b530*/  BSYNC B0 ;  /* 0x0000000000007941 */ /* 0x000fea0003800000 */
.L_x_8305:
[----:B------:R-:W-:Y:S01]  /*b540*/  STG.E.U8 [R2.64], R0 ;  /* 0x0000000002007986 */ /* 0x000fe2000c101124 */
[----:B------:R-:W-:Y:S05]  /*b550*/  EXIT ;  /* 0x000000000000794d */ /* 0x000fea0003800000 */
.L_x_8303:
        /* <DEDUP_REMOVED lines=18> */
.L_x_8310:
[----:B------:R-:W-:-:S04]  /*b680*/  LOP3.LUT R0, R17, 0x80000000, RZ, 0xc0, !PT ;  /* 0x8000000011007812 */ /* 0x000fc800078ec0ff */
[----:B------:R-:W-:-:S04]  /*b690*/  SHF.R.U32.HI R5, RZ, 0x18, R0 ;  /* 0x00000018ff057819 */ /* 0x000fc80000011600 */
[----:B------:R-:W-:-:S04]  /*b6a0*/  LOP3.LUT R4, R4, R5, RZ, 0xfc, !PT ;  /* 0x0000000504047212 */ /* 0x000fc800078efcff */
[----:B------:R-:W-:Y:S02]  /*b6b0*/  PRMT R0, R4, 0x7610, R0 ;  /* 0x0000761004007816 */ /* 0x000fe40000000000 */
.L_x_8309:
[----:B------:R-:W-:Y:S05]  /*b6c0*/  BSYNC B0 ;  /* 0x0000000000007941 */ /* 0x000fea0003800000 */
.L_x_8308:
[----:B------:R-:W-:Y:S01]  /*b6d0*/  STG.E.U8 [R2.64], R0 ;  /* 0x0000000002007986 */ /* 0x000fe2000c101124 */
[----:B------:R-:W-:Y:S05]  /*b6e0*/  EXIT ;  /* 0x000000000000794d */ /* 0x000fea0003800000 */
.L_x_8302:
        /* <DEDUP_REMOVED lines=23> */
.L_x_8285:
        /* <DEDUP_REMOVED lines=20> */
.L_x_8312:
[----:B------:R-:W-:Y:S01]  /*b9a0*/  LOP3.LUT R4, R17, 0xff, RZ, 0xc0, !PT ;  /* 0x000000ff11047812 */ /* 0x000fe200078ec0ff */
[----:B------:R-:W-:-:S05]  /*b9b0*/  IMAD.MOV.U32 R5, RZ, RZ, RZ ;  /* 0x000000ffff057224 */ /* 0x000fca00078e00ff */
[----:B------:R-:W-:Y:S01]  /*b9c0*/  STG.E.64 [R2.64], R4 ;  /* 0x0000000402007986 */ /* 0x000fe2000c101b24 */
[----:B------:R-:W-:Y:S05]  /*b9d0*/  EXIT ;  /* 0x000000000000794d */ /* 0x000fea0003800000 */
.L_x_8311:
[----:B------:R-:W-:-:S05]  /*b9e0*/  LOP3.LUT R17, R17, 0xff, RZ, 0xc0, !PT ;  /* 0x000000ff11117812 */ /* 0x000fca00078ec0ff */
[----:B------:R-:W-:Y:S01]  /*b9f0*/  STG.E [R2.64], R17 ;  /* 0x0000001102007986 */ /* 0x000fe2000c101924 */
[----:B------:R-:W-:Y:S05]  /*ba00*/  EXIT ;  /* 0x000000000000794d */ /* 0x000fea0003800000 */
.L_x_8313:
        /* <DEDUP_REMOVED lines=15> */
.L_x_25118:


//--------------------- .text._ZN2at6native18elementwise_kernelILi128ELi4EZNS0_22gpu_kernel_impl_nocastINS0_13BinaryFunctorIhhhNS0_17BitwiseXorFunctorIhEEEEEEvRNS_18TensorIteratorBaseERKT_EUliE_EEviT1_ --------------------------
	.section	.text._ZN2at6native18elementwise_kernelILi128ELi4EZNS0_22gpu_kernel_impl_nocastINS0_13BinaryFunctorIhhhNS0_17BitwiseXorFunctorIhEEEEEEvRNS_18TensorIteratorBaseERKT_EUliE_EEviT1_,"ax",@progbits
	.sectioninfo	@"SHI_REGISTERS=12"
	.align	128
        .global         _ZN2at6native18elementwise_kernelILi128ELi4EZNS0_22gpu_kernel_impl_nocastINS0_13BinaryFunctorIhhhNS0_17BitwiseXorFunctorIhEEEEEEvRNS_18TensorIteratorBaseERKT_EUliE_EEviT1_
        .type           _ZN2at6native18elementwise_kernelILi128ELi4EZNS0_22gpu_kernel_impl_nocastINS0_13BinaryFunctorIhhhNS0_17BitwiseXorFunctorIhEEEEEEvRNS_18TensorIteratorBaseERKT_EUliE_EEviT1_,@function
        .size           _ZN2at6native18elementwise_kernelILi128ELi4EZNS0_22gpu_kernel_impl_nocastINS0_13BinaryFunctorIhhhNS0_17BitwiseXorFunctorIhEEEEEEvRNS_18TensorIteratorBaseERKT_EUliE_EEviT1_,(.L_x_25119 - _ZN2at6native18elementwise_kernelILi128ELi4EZNS0_22gpu_kernel_impl_nocastINS0_13BinaryFunctorIhhhNS0_17BitwiseXorFunctorIhEEEEEEvRNS_18TensorIteratorBaseERKT_EUliE_EEviT1_)
        .other          _ZN2at6native18elementwise_kernelILi128ELi4EZNS0_22gpu_kernel_impl_nocastINS0_13BinaryFunctorIhhhNS0_17BitwiseXorFunctorIhEEEEEEvRNS_18TensorIteratorBaseERKT_EUliE_EEviT1_,@"STO_CUDA_ENTRY STV_DEFAULT"
_ZN2at6native18elementwise_kernelILi128ELi4EZNS0_22gpu_kernel_impl_nocastINS0_13BinaryFunctorIhhhNS0_17BitwiseXorFunctorIhEEEEEEvRNS_18TensorIteratorBaseERKT_EUliE_EEviT1_:
.text._ZN2at6native18elementwise_kernelILi128ELi4EZNS0_22gpu_kernel_impl_nocastINS0_13BinaryFunctorIhhhNS0_17BitwiseXorFunctorIhEEEEEEvRNS_18TensorIteratorBaseERKT_EUliE_EEviT1_:
        /* <DEDUP_REMOVED lines=261> */
.L_x_8316:
        /* <DEDUP_REMOVED lines=11> */
.L_x_8315:
[----:B------:R-:W-:Y:S05]  /*1100*/  BSYNC B0 ;  /* 0x0000000000007941 */ /* 0x000fea0003800000 */
.L_x_8314:
        /* <DEDUP_REMOVED lines=256> */
.L_x_8319:
        /* <DEDUP_REMOVED lines=266> */
.L_x_8320:
        /* <DEDUP_REMOVED lines=11> */
.L_x_8318:
[----:B------:R-:W-:Y:S05]  /*3260*/  BSYNC B0 ;  /* 0x0000000000007941 */ /* 0x000fea0003800000 */
.L_x_8317:
        /* <DEDUP_REMOVED lines=255> */
.L_x_8321:
        /* <DEDUP_REMOVED lines=11> */
.L_x_8322:
        /* <DEDUP_REMOVED lines=15> */
.L_x_25119:


//--------------------- .text._ZN2at6native27unrolled_elementwise_kernelINS0_13BinaryFunctorIhhhNS0_17BitwiseXorFunctorIhEEEESt5arrayIPcLm3EELi4E23TrivialOffsetCalculatorILi2EjES9_ILi1EjENS0_6memory15LoadWithoutCastENSC_16StoreWithoutCastEEEviT_T0_T2_T3_T4_T5_ --------------------------
	.section	.text._ZN2at6native27unrolled_elementwise_kernelINS0_13BinaryFunctorIhhhNS0_17BitwiseXorFunctorIhEEEESt5arrayIPcLm3EELi4E23TrivialOffsetCalculatorILi2EjES9_ILi1EjENS0_6memory15LoadWithoutCastENSC_16StoreWithoutCastEEEviT_T0_T2_T3_T4_T5_,"ax",@progbits
	.sectioninfo	@"SHI_REGISTERS=24"
	.align	128
        .global         _ZN2at6native27unrolled_elementwise_kernelINS0_13BinaryFunctorIhhhNS0_17BitwiseXorFunctorIhEEEESt5arrayIPcLm3EELi4E23TrivialOffsetCalculatorILi2EjES9_ILi1EjENS0_6memory15LoadWithoutCastENSC_16StoreWithoutCastEEEviT_T0_T2_T3_T4_T5_
        .type           _ZN2at6native27unrolled_elementwise_kernelINS0_13BinaryFunctorIhhhNS0_17BitwiseXorFunctorIhEEEESt5arrayIPcLm3EELi4E23TrivialOffsetCalculatorILi2EjES9_ILi1EjENS0_6memory15LoadWithoutCastENSC_16StoreWithoutCastEEEviT_T0_T2_T3_T4_T5_,@function
        .size           _ZN2at6native27unrolled_elementwise_kernelINS0_13BinaryFunctorIhhhNS0_17BitwiseXorFunctorIhEEEESt5arrayIPcLm3EELi4E23TrivialOffsetCalculatorILi2EjES9_ILi1EjENS0_6memory15LoadWithoutCastENSC_16StoreWithoutCastEEEviT_T0_T2_T3_T4_T5_,(.L_x_25120 - _ZN2at6native27unrolled_elementwise_kernelINS0_13BinaryFunctorIhhhNS0_17BitwiseXorFunctorIhEEEESt5arrayIPcLm3EELi4E23TrivialOffsetCalculatorILi2EjES9_ILi1EjENS0_6memory15LoadWithoutCastENSC_16StoreWithoutCastEEEviT_T0_T2_T3_T4_T5_)
        .other          _ZN2at6native27unrolled_elementwise_kernelINS0_13BinaryFunctorIhhhNS0_17BitwiseXorFunctorIhEEEESt5arrayIPcLm3EELi4E23TrivialOffsetCalculatorILi2EjES9_ILi1EjENS0_6memory15LoadWithoutCastENSC_16StoreWithoutCastEEEviT_T0_T2_T3_T4_T5_,@"STO_CUDA_ENTRY STV_DEFAULT"
_ZN2at6native27unrolled_elementwise_kernelINS0_13BinaryFunctorIhhhNS0_17BitwiseXorFunctorIhEEEESt5arrayIPcLm3EELi4E23TrivialOffsetCalculatorILi2EjES9_ILi1EjENS0_6memory15LoadWithoutCastENSC_16StoreWithoutCastEEEviT_T0_T2_T3_T4_T5_:
.text._ZN2at6native27unrolled_elementwise_kernelINS0_13BinaryFunctorIhhhNS0_17BitwiseXorFunctorIhEEEESt5arrayIPcLm3EELi4E23TrivialOffsetCalculatorILi2EjES9_ILi1EjENS0_6memory15LoadWithoutCastENSC_16StoreWithoutCastEEEviT_T0_T2_T3_T4_T5_:
        /* <DEDUP_REMOVED lines=74> */
.L_x_8324:
[----:B0-----:R-:W-:Y:S05]  /*04a0*/  BSYNC B0 ;  /* 0x0000000000007941 */ /* 0x001fea0003800000 */
.L_x_8323:
        /* <DEDUP_REMOVED lines=8> */
.L_x_8325:
        /* <DEDUP_REMOVED lines=13> */
.L_x_25120:


//--------------------- .text._ZN2at6native29vectorized_elementwise_kernelILi2ENS0_13BinaryFunctorIhhhNS0_17BitwiseXorFunctorIhEEEESt5arrayIPcLm3EEEEviT0_T1_ --------------------------
	.section	.text._ZN2at6native29vectorized_elementwise_kernelILi2ENS0_13BinaryFunctorIhhhNS0_17BitwiseXorFunctorIhEEEESt5arrayIPcLm3EEEEviT0_T1_,"ax",@progbits
	.sectioninfo	@"SHI_REGISTERS=32"
	.align	128
        .global         _ZN2at6native29vectorized_elementwise_kernelILi2ENS0_13BinaryFunctorIhhhNS0_17BitwiseXorFunctorIhEEEESt5arrayIPcLm3EEEEviT0_T1_
        .type           _ZN2at6native29vectorized_elementwise_kernelILi2ENS0_13BinaryFunctorIhhhNS0_17BitwiseXorFunctorIhEEEESt5arrayIPcLm3EEEEviT0_T1_,@function
        .size           _ZN2at6native29vectorized_elementwise_kernelILi2ENS0_13BinaryFunctorIhhhNS0_17BitwiseXorFunctorIhEEEESt5arrayIPcLm3EEEEviT0_T1_,(.L_x_25121 - _ZN2at6native29vectorized_elementwise_kernelILi2ENS0_13BinaryFunctorIhhhNS0_17BitwiseXorFunctorIhEEEESt5arrayIPcLm3EEEEviT0_T1_)
        .other          _ZN2at6native29vectorized_elementwise_kernelILi2ENS0_13BinaryFunctorIhhhNS0_17BitwiseXorFunctorIhEEEESt5arrayIPcLm3EEEEviT0_T1_,@"STO_CUDA_ENTRY STV_DEFAULT"
_ZN2at6native29vectorized_elementwise_kernelILi2ENS0_13BinaryFunctorIhhhNS0_17BitwiseXorFunctorIhEEEESt5arrayIPcLm3EEEEviT0_T1_:
.text._ZN2at6native29vectorized_elementwise_kernelILi2ENS0_13BinaryFunctorIhhhNS0_17BitwiseXorFunctorIhEEEESt5arrayIPcLm3EEEEviT0_T1_:
        /* <DEDUP_REMOVED lines=59> */
.L_x_8326:
        /* <DEDUP_REMOVED lines=119> */
.L_x_8329:
[----:B0-----:R-:W-:-:S13]  /*0b20*/  ISETP.GE.AND P0, PT, R3, R2, PT ;  /* 0x000000020300720c */ /* 0x001fda0003f06270 */
[----:B------:R-:W-:Y:S05]  /*0b30*/  @P0 BRA `(.L_x_8331) ;  /* 0x000000c000000947 */ /* 0x000fea0003800000 */
[----:B------:R-:W-:Y:S01]  /*0b40*/  IMAD.IADD R4, R0, 0x1, R3 ;  /* 0x0000000100047824 */ /* 0x000fe200078e0203 */
[----:B------:R-:W-:-:S04]  /*0b50*/  IADD3 R3, R3, 0x80, RZ ;  /* 0x0000008003037810 */ /* 0x000fc80007ffe0ff */
[----:B------:R-:W-:-:S05]  /*0b60*/  IADD3 R4, P0, R4, c[0x0][0x168], RZ ;  /* 0x00005a0004047a10 */ /* 0x000fca0007f1e0ff */
[----:B------:R-:W-:-:S05]  /*0b70*/  IMAD.X R5, RZ, RZ, c[0x0][0x16c], P0 ;  /* 0x00005b00ff057624 */ /* 0x000fca00000e06ff */
[----:B------:R0:W-:Y:S03]  /*0b80*/  STG.E.U8 [R4.64], R15 ;  /* 0x0000000f04007986 */ /* 0x0001e6000c101104 */
.L_x_8330:
[----:B------:R-:W-:-:S13]  /*0b90*/  ISETP.GE.AND P0, PT, R3, R2, PT ;  /* 0x000000020300720c */ /* 0x000fda0003f06270 */
[----:B------:R-:W-:Y:S05]  /*0ba0*/  @P0 BRA `(.L_x_8332) ;  /* 0x000000d000000947 */ /* 0x000fea0003800000 */
[----:B0-----:R-:W-:Y:S01]  /*0bb0*/  IMAD.IADD R4, R0, 0x1, R3 ;  /* 0x0000000100047824 */ /* 0x001fe200078e0203 */
[----:B------:R-:W-:-:S04]  /*0bc0*/  IADD3 R3, R3, 0x80, RZ ;  /* 0x0000008003037810 */ /* 0x000fc80007ffe0ff */
[----:B------:R-:W-:-:S05]  /*0bd0*/  IADD3 R4, P0, R4, c[0x0][0x168], RZ ;  /* 0x00005a0004047a10 */ /* 0x000fca0007f1e0ff */
[----:B------:R-:W-:-:S05]  /*0be0*/  IMAD.X R5, RZ, RZ, c[0x0][0x16c], P0 ;  /* 0x00005b00ff057624 */ /* 0x000fca00000e06ff */
[----:B------:R0:W-:Y:S03]  /*0bf0*/  STG.E.U8 [R4.64], R9 ;  /* 0x0000000904007986 */ /* 0x0001e6000c101104 */
.L_x_8331:
        /* <DEDUP_REMOVED lines=8> */
.L_x_8332:
[----:B------:R-:W-:Y:S05]  /*0c80*/  BSYNC B1 ;  /* 0x0000000000017941 */ /* 0x000fea0003800000 */
.L_x_8328:
[----:B------:R-:W-:-:S13]  /*0c90*/  ISETP.GE.AND P0, PT, R3, R2, PT ;  /* 0x000000020300720c */ /* 0x000fda0003f06270 */
[----:B0-----:R-:W-:Y:S01]  /*0ca0*/  @!P0 IMAD.IADD R4, R0, 0x1, R3 ;  /* 0x0000000100048824 */ /* 0x001fe200078e0203 */
[----:B------:R-:W-:-:S04]  /*0cb0*/  @!P0 IADD3 R3, R3, 0x80, RZ ;  /* 0x0000008003038810 */ /* 0x000fc80007ffe0ff */
[----:B------:R-:W-:-:S05]  /*0cc0*/  @!P0 IADD3 R4, P1, R4, c[0x0][0x168], RZ ;  /* 0x00005a0004048a10 */ /* 0x000fca0007f3e0ff */
[----:B------:R-:W-:-:S05]  /*0cd0*/  @!P0 IMAD.X R5, RZ, RZ, c[0x0][0x16c], P1 ;  /* 0x00005b00ff058624 */ /* 0x000fca00008e06ff */
[----:B------:R0:W-:Y:S03]  /*0ce0*/  @!P0 STG.E.U8 [R4.64], R26 ;  /* 0x0000001a04008986 */ /* 0x0001e6000c101104 */
.L_x_8333:
[----:B------:R-:W-:Y:S05]  /*0cf0*/  BSYNC B0 ;  /* 0x0000000000007941 */ /* 0x000fea0003800000 */
.L_x_8327:
        /* <DEDUP_REMOVED lines=8> */
.L_x_8334:
        /* <DEDUP_REMOVED lines=16> */
.L_x_25121:


//--------------------- .text._ZN2at6native29vectorized_elementwise_kernelILi4ENS0_13BinaryFunctorIhhhNS0_17BitwiseXorFunctorIhEEEESt5arrayIPcLm3EEEEviT0_T1_ --------------------------
	.section	.text._ZN2at6native29vectorized_elementwise_kernelILi4ENS0_13BinaryFunctorIhhhNS0_17BitwiseXorFunctorIhEEEESt5arrayIPcLm3EEEEviT0_T1_,"ax",@progbits
	.sectioninfo	@"SHI_REGISTERS=32"
	.align	128
        .global         _ZN2at6native29vectorized_elementwise_kernelILi4ENS0_13BinaryFunctorIhhhNS0_17BitwiseXorFunctorIhEEEESt5arrayIPcLm3EEEEviT0_T1_
        .type           _ZN2at6native29vectorized_elementwise_kernelILi4ENS0_13BinaryFunctorIhhhNS0_17BitwiseXorFunctorIhEEEESt5arrayIPcLm3EEEEviT0_T1_,@function
        .size           _ZN2at6native29vectorized_elementwise_kernelILi4ENS0_13BinaryFunctorIhhhNS0_17BitwiseXorFunctorIhEEEESt5arrayIPcLm3EEEEviT0_T1_,(.L_x_25122 - _ZN2at6native29vectorized_elementwise_kernelILi4ENS0_13BinaryFunctorIhhhNS0_17BitwiseXorFunctorIhEEEESt5arrayIPcLm3EEEEviT0_T1_)
        .other          _ZN2at6native29vectorized_elementwise_kernelILi4ENS0_13BinaryFunctorIhhhNS0_17BitwiseXorFunctorIhEEEESt5arrayIPcLm3EEEEviT0_T1_,@"STO_CUDA_ENTRY STV_DEFAULT"
_ZN2at6native29vectorized_elementwise_kernelILi4ENS0_13BinaryFunctorIhhhNS0_17BitwiseXorFunctorIhEEEESt5arrayIPcLm3EEEEviT0_T1_:
.text._ZN2at6native29vectorized_elementwise_kernelILi4ENS0_13BinaryFunctorIhhhNS0_17BitwiseXorFunctorIhEEEESt5arrayIPcLm3EEEEviT0_T1_:
        /* <DEDUP_REMOVED lines=55> */
.L_x_8335:
        /* <DEDUP_REMOVED lines=119> */
.L_x_8338:
[----:B0-----:R-:W-:-:S13]  /*0ae0*/  ISETP.GE.AND P0, PT, R3, R2, PT ;  /* 0x000000020300720c */ /* 0x001fda0003f06270 */
[----:B------:R-:W-:Y:S05]  /*0af0*/  @P0 BRA `(.L_x_8340) ;  /* 0x000000c000000947 */ /* 0x000fea0003800000 */
[----:B------:R-:W-:Y:S01]  /*0b00*/  IMAD.IADD R4, R0, 0x1, R3 ;  /* 0x0000000100047824 */ /* 0x000fe200078e0203 */
[----:B------:R-:W-:-:S04]  /*0b10*/  IADD3 R3, R3, 0x80, RZ ;  /* 0x0000008003037810 */ /* 0x000fc80007ffe0ff */
[----:B------:R-:W-:-:S05]  /*0b20*/  IADD3 R4, P0, R4, c[0x0][0x168], RZ ;  /* 0x00005a0004047a10 */ /* 0x000fca0007f1e0ff */
[----:B------:R-:W-:-:S05]  /*0b30*/  IMAD.X R5, RZ, RZ, c[0x0][0x16c], P0 ;  /* 0x00005b00ff057624 */ /* 0x000fca00000e06ff */
[----:B------:R0:W-:Y:S03]  /*0b40*/  STG.E.U8 [R4.64], R15 ;  /* 0x0000000f04007986 */ /* 0x0001e6000c101104 */
.L_x_8339:
[----:B------:R-:W-:-:S13]  /*0b50*/  ISETP.GE.AND P0, PT, R3, R2, PT ;  /* 0x000000020300720c */ /* 0x000fda0003f06270 */
[----:B------:R-:W-:Y:S05]  /*0b60*/  @P0 BRA `(.L_x_8341) ;  /* 0x000000d000000947 */ /* 0x000fea0003800000 */
[----:B0-----:R-:W-:Y:S01]  /*0b70*/  IMAD.IADD R4, R0, 0x1, R3 ;  /* 0x0000000100047824 */ /* 0x001fe200078e0203 */
[----:B------:R-:W-:-:S04]  /*0b80*/  IADD3 R3, R3, 0x80, RZ ;  /* 0x0000008003037810 */ /* 0x000fc80007ffe0ff */
[----:B------:R-:W-:-:S05]  /*0b90*/  IADD3 R4, P0, R4, c[0x0][0x168], RZ ;  /* 0x00005a0004047a10 */ /* 0x000fca0007f1e0ff */
[----:B------:R-:W-:-:S05]  /*0ba0*/  IMAD.X R5, RZ, RZ, c[0x0][0x16c], P0 ;  /* 0x00005b00ff057624 */ /* 0x000fca00000e06ff */
[----:B------:R0:W-:Y:S03]  /*0bb0*/  STG.E.U8 [R4.64], R9 ;  /* 0x0000000904007986 */ /* 0x0001e6000c101104 */
.L_x_8340:
        /* <DEDUP_REMOVED lines=8> */
.L_x_8341:
[----:B------:R-:W-:Y:S05]  /*0c40*/  BSYNC B1 ;  /* 0x0000000000017941 */ /* 0x000fea0003800000 */
.L_x_8337:
[----:B------:R-:W-:-:S13]  /*0c50*/  ISETP.GE.AND P0, PT, R3, R2, PT ;  /* 0x000000020300720c */ /* 0x000fda0003f06270 */
[----:B0-----:R-:W-:Y:S01]  /*0c60*/  @!P0 IMAD.IADD R4, R0, 0x1, R3 ;  /* 0x0000000100048824 */ /* 0x001fe200078e0203 */
[----:B------:R-:W-:-:S04]  /*0c70*/  @!P0 IADD3 R3, R3, 0x80, RZ ;  /* 0x0000008003038810 */ /* 0x000fc80007ffe0ff */
[----:B------:R-:W-:-:S05]  /*0c80*/  @!P0 IADD3 R4, P1, R4, c[0x0][0x168], RZ ;  /* 0x00005a0004048a10 */ /* 0x000fca0007f3e0ff */
[----:B------:R-:W-:-:S05]  /*0c90*/  @!P0 IMAD.X R5, RZ, RZ, c[0x0][0x16c], P1 ;  /* 0x00005b00ff058624 */ /* 0x000fca00008e06ff */
[----:B------:R0:W-:Y:S03]  /*0ca0*/  @!P0 STG.E.U8 [R4.64], R26 ;  /* 0x0000001a04008986 */ /* 0x0001e6000c101104 */
.L_x_8342:
[----:B------:R-:W-:Y:S05]  /*0cb0*/  BSYNC B0 ;  /* 0x0000000000007941 */ /* 0x000fea0003800000 */
.L_x_8336:
        /* <DEDUP_REMOVED lines=8> */
.L_x_8343:
        /* <DEDUP_REMOVED lines=12> */
.L_x_25122:


//--------------------- .text._ZN2at6native29vectorized_elementwise_kernelILi8ENS0_13BinaryFunctorIhhhNS0_17BitwiseXorFunctorIhEEEESt5arrayIPcLm3EEEEviT0_T1_ --------------------------
	.section	.text._ZN2at6native29vectorized_elementwise_kernelILi8ENS0_13BinaryFunctorIhhhNS0_17BitwiseXorFunctorIhEEEESt5arrayIPcLm3EEEEviT0_T1_,"ax",@progbits
	.sectioninfo	@"SHI_REGISTERS=4"
	.align	128
        .global         _ZN2at6native29vectorized_elementwise_kernelILi8ENS0_13BinaryFunctorIhhhNS0_17BitwiseXorFunctorIhEEEESt5arrayIPcLm3EEEEviT0_T1_
        .type           _ZN2at6native29vectorized_elementwise_kernelILi8ENS0_13BinaryFunctorIhhhNS0_17BitwiseXorFunctorIhEEEESt5arrayIPcLm3EEEEviT0_T1_,@function
        .size           _ZN2at6native29vectorized_elementwise_kernelILi8ENS0_13BinaryFunctorIhhhNS0_17BitwiseXorFunctorIhEEEESt5arrayIPcLm3EEEEviT0_T1_,(.L_x_25123 - _ZN2at6native29vectorized_elementwise_kernelILi8ENS0_13BinaryFunctorIhhhNS0_17BitwiseXorFunctorIhEEEESt5arrayIPcLm3EEEEviT0_T1_)
        .other          _ZN2at6native29vectorized_elementwise_kernelILi8ENS0_13BinaryFunctorIhhhNS0_17BitwiseXorFunctorIhEEEESt5arrayIPcLm3EEEEviT0_T1_,@"STO_CUDA_ENTRY STV_DEFAULT"
_ZN2at6native29vectorized_elementwise_kernelILi8ENS0_13BinaryFunctorIhhhNS0_17BitwiseXorFunctorIhEEEESt5arrayIPcLm3EEEEviT0_T1_:
.text._ZN2at6native29vectorized_elementwise_kernelILi8ENS0_13BinaryFunctorIhhhNS0_17BitwiseXorFunctorIhEEEESt5arrayIPcLm3EEEEviT0_T1_:
[----:B------:R-:W-:Y:S02]  /*0000*/  MOV R1, c[0x0][0x28] ;  /* 0x00000a0000017a02 */ /* 0x000fe40000000f00 */
[----:B------:R-:W-:Y:S05]  /*0010*/  EXIT ;  /* 0x000000000000794d */ /* 0x000fea0003800000 */
.L_x_8344:
        /* <DEDUP_REMOVED lines=14> */
.L_x_25123:


//--------------------- .text._ZN2at6native18elementwise_kernelILi128ELi4EZNS0_15gpu_kernel_implINS0_13AUnaryFunctorIbbbNS0_16BitwiseOrFunctorIbEEEEEEvRNS_18TensorIteratorBaseERKT_EUliE_EEviT1_ --------------------------
	.section	.text._ZN2at6native18elementwise_kernelILi128ELi4EZNS0_15gpu_kernel_implINS0_13AUnaryFunctorIbbbNS0_16BitwiseOrFunctorIbEEEEEEvRNS_18TensorIteratorBaseERKT_EUliE_EEviT1_,"ax",@progbits
	.sectioninfo	@"SHI_REGISTERS=26"
	.align	128
        .global         _ZN2at6native18elementwise_kernelILi128ELi4EZNS0_15gpu_kernel_implINS0_13AUnaryFunctorIbbbNS0_16BitwiseOrFunctorIbEEEEEEvRNS_18TensorIteratorBaseERKT_EUliE_EEviT1_
        .type           _ZN2at6native18elementwise_kernelILi128ELi4EZNS0_15gpu_kernel_implINS0_13AUnaryFunctorIbbbNS0_16BitwiseOrFunctorIbEEEEEEvRNS_18TensorIteratorBaseERKT_EUliE_EEviT1_,@function
        .size           _ZN2at6native18elementwise_kernelILi128ELi4EZNS0_15gpu_kernel_implINS0_13AUnaryFunctorIbbbNS0_16BitwiseOrFunctorIbEEEEEEvRNS_18TensorIteratorBaseERKT_EUliE_EEviT1_,(.L_x_25124 - _ZN2at6native18elementwise_kernelILi128ELi4EZNS0_15gpu_kernel_implINS0_13AUnaryFunctorIbbbNS0_16BitwiseOrFunctorIbEEEEEEvRNS_18TensorIteratorBaseERKT_EUliE_EEviT1_)
        .other          _ZN2at6native18elementwise_kernelILi128ELi4EZNS0_15gpu_kernel_implINS0_13AUnaryFunctorIbbbNS0_16BitwiseOrFunctorIbEEEEEEvRNS_18TensorIteratorBaseERKT_EUliE_EEviT1_,@"STO_CUDA_ENTRY STV_DEFAULT"
_ZN2at6native18elementwise_kernelILi128ELi4EZNS0_15gpu_kernel_implINS0_13AUnaryFunctorIbbbNS0_16BitwiseOrFunctorIbEEEEEEvRNS_18TensorIteratorBaseERKT_EUliE_EEviT1_:
.text._ZN2at6native18elementwise_kernelILi128ELi4EZNS0_15gpu_kernel_implINS0_13AUnaryFunctorIbbbNS0_16BitwiseOrFunctorIbEEEEEEvRNS_18TensorIteratorBaseERKT_EUliE_EEviT1_:
        /* <DEDUP_REMOVED lines=237> */
.L_x_8347:
        /* <DEDUP_REMOVED lines=19> */
.L_x_8351:
[----:B------:R-:W2:Y:S02]  /*1000*/  LDG.E.U8 R2, [R2.64] ;  /* 0x0000002402027981 */ /* 0x000ea4000c1e1100 */
[----:B--2---:R-:W-:Y:S01]  /*1010*/  ISETP.NE.AND P0, PT, R2, RZ, PT ;  /* 0x000000ff0200720c */ /* 0x004fe20003f05270 */
[----:B------:R-:W-:Y:S05]  /*1020*/  BRA `(.L_x_8353) ;  /* 0x00000e0000007947 */ /* 0x000fea0003800000 */
.L_x_8350:
        /* <DEDUP_REMOVED lines=10> */
.L_x_8355:
[----:B------:R-:W2:Y:S02]  /*10d0*/  LDG.E R2, [R2.64] ;  /* 0x0000002402027981 */ /* 0x000ea4000c1e1900 */
[----:B--2---:R-:W-:Y:S01]  /*10e0*/  ISETP.NE.AND P0, PT, R2, RZ, PT ;  /* 0x000000ff0200720c */ /* 0x004fe20003f05270 */
[----:B------:R-:W-:Y:S05]  /*10f0*/  BRA `(.L_x_8353) ;  /* 0x00000d3000007947 */ /* 0x000fea0003800000 */
.L_x_8354:
[----:B------:R-:W2:Y:S02]  /*1100*/  LDG.E.U16 R2, [R2.64] ;  /* 0x0000002402027981 */ /* 0x000ea4000c1e1500 */
[----:B--2---:R-:W-:Y:S01]  /*1110*/  ISETP.NE.AND P0, PT, R2, RZ, PT ;  /* 0x000000ff0200720c */ /* 0x004fe20003f05270 */
[----:B------:R-:W-:Y:S05]  /*1120*/  BRA `(.L_x_8353) ;  /* 0x00000d0000007947 */ /* 0x000fea0003800000 */
.L_x_8349:
        /* <DEDUP_REMOVED lines=9> */
.L_x_8357:
[----:B------:R-:W2:Y:S02]  /*11c0*/  LDG.E.U16 R0, [R2.64] ;  /* 0x0000002402007981 */ /* 0x000ea4000c1e1500 */
[----:B--2---:R-:W-:-:S05]  /*11d0*/  HADD2.F32 R0, -RZ, R0.H0_H0 ;  /* 0x20000000ff007230 */ /* 0x004fca0000004100 */
[----:B------:R-:W-:Y:S01]  /*11e0*/  FSETP.NEU.FTZ.AND P0, PT, R0, RZ, PT ;  /* 0x000000ff0000720b */ /* 0x000fe20003f1d000 */
[----:B------:R-:W-:Y:S05]  /*11f0*/  BRA `(.L_x_8353) ;  /* 0x00000c3000007947 */ /* 0x000fea0003800000 */
.L_x_8356:
        /* <DEDUP_REMOVED lines=11> */
.L_x_8359:
        /* <DEDUP_REMOVED lines=10> */
.L_x_8358:
[----:B------:R-:W2:Y:S02]  /*1350*/  LDG.E.64 R2, [R2.64] ;  /* 0x0000002402027981 */ /* 0x000ea4000c1e1b00 */
[----:B--2---:R0:W1:Y:S01]  /*1360*/  DSETP.NEU.AND P0, PT, R2, RZ, PT ;  /* 0x000000ff0200722a */ /* 0x0040620003f0d000 */
[----:B------:R-:W-:Y:S05]  /*1370*/  BRA `(.L_x_8353) ;  /* 0x00000ab000007947 */ /* 0x000fea0003800000 */
.L_x_8348:
        /* <DEDUP_REMOVED lines=11> */
.L_x_8362:
[----:B------:R-:W2:Y:S02]  /*1430*/  LDG.E.128 R4, [R2.64] ;  /* 0x0000002402047981 */ /* 0x000ea4000c1e1d00 */
[----:B--2---:R-:W0:-:S06]  /*1440*/  DSETP.NEU.AND P0, PT, R6, RZ, PT ;  /* 0x000000ff0600722a */ /* 0x004e0c0003f0d000 */
[----:B0-----:R0:W1:Y:S01]  /*1450*/  DSETP.NEU.OR P0, PT, R4, RZ, P0 ;  /* 0x000000ff0400722a */ /* 0x001062000070d400 */
[----:B------:R-:W-:Y:S05]  /*1460*/  BRA `(.L_x_8353) ;  /* 0x000009c000007947 */ /* 0x000fea0003800000 */
.L_x_8361:
        /* <DEDUP_REMOVED lines=27> */
.L_x_8364:
        /* <DEDUP_REMOVED lines=14> */
.L_x_8363:
[----:B------:R-:W2:Y:S02]  /*1700*/  LDG.E.U16 R0, [R2.64] ;  /* 0x0000002402007981 */ /* 0x000ea4000c1e1500 */
[----:B--2---:R-:W-:-:S04]  /*1710*/  PRMT R0, RZ, 0x5410, R0 ;  /* 0x00005410ff007816 */ /* 0x004fc80000000000 */
[----:B------:R-:W-:Y:S01]  /*1720*/  FSETP.NEU.FTZ.AND P0, PT, R0, RZ, PT ;  /* 0x000000ff0000720b */ /* 0x000fe20003f1d000 */
[----:B------:R-:W-:Y:S05]  /*1730*/  BRA `(.L_x_8353) ;  /* 0x000006f000007947 */ /* 0x000fea0003800000 */
.L_x_8360:
        /* <DEDUP_REMOVED lines=11> */
.L_x_8367:
        /* <DEDUP_REMOVED lines=21> */
.L_x_8371:
[----:B------:R-:W-:Y:S05]  /*1940*/  BSYNC B1 ;  /* 0x0000000000017941 */ /* 0x000fea0003800000 */
.L_x_8370:
[----:B------:R-:W-:Y:S01]  /*1950*/  LEA R3, R0, 0x3b800000, 0x17 ;  /* 0x3b80000000037811 */ /* 0x000fe200078eb8ff */
[----:B------:R-:W-:-:S05]  /*1960*/  IMAD.SHL.U32 R0, R2, 0x100000, RZ ;  /* 0x0010000002007824 */ /* 0x000fca00078e00ff */
[----:B------:R-:W-:Y:S02]  /*1970*/  LOP3.LUT R0, R3, R0, R4, 0xfe, !PT ;  /* 0x0000000003007212 */ /* 0x000fe400078efe04 */
.L_x_8369:
[----:B------:R-:W-:Y:S05]  /*1980*/  BSYNC B0 ;  /* 0x0000000000007941 */ /* 0x000fea0003800000 */
.L_x_8368:
[----:B------:R-:W-:Y:S01]  /*1990*/  FSETP.NEU.FTZ.AND P0, PT, R0, RZ, PT ;  /* 0x000000ff0000720b */ /* 0x000fe20003f1d000 */
[----:B------:R-:W-:Y:S05]  /*19a0*/  BRA `(.L_x_8353) ;  /* 0x0000048000007947 */ /* 0x000fea0003800000 */
.L_x_8366:
        /* <DEDUP_REMOVED lines=21> */
.L_x_8375:
[----:B------:R-:W-:Y:S05]  /*1b00*/  BSYNC B1 ;  /* 0x0000000000017941 */ /* 0x000fea0003800000 */
.L_x_8374:
[----:B------:R-:W-:Y:S01]  /*1b10*/  LEA R3, R0, 0x37800000, 0x17 ;  /* 0x3780000000037811 */ /* 0x000fe200078eb8ff */
[----:B------:R-:W-:-:S05]  /*1b20*/  IMAD.SHL.U32 R0, R2, 0x200000, RZ ;  /* 0x0020000002007824 */ /* 0x000fca00078e00ff */
[----:B------:R-:W-:Y:S02]  /*1b30*/  LOP3.LUT R0, R3, R0, R4, 0xfe, !PT ;  /* 0x0000000003007212 */ /* 0x000fe400078efe04 */
.L_x_8373:
[----:B------:R-:W-:Y:S05]  /*1b40*/  BSYNC B0 ;  /* 0x0000000000007941 */ /* 0x000fea0003800000 */
.L_x_8372:
[----:B------:R-:W-:Y:S01]  /*1b50*/  FSETP.NEU.FTZ.AND P0, PT, R0, RZ, PT ;  /* 0x000000ff0000720b */ /* 0x000fe20003f1d000 */
[----:B------:R-:W-:Y:S05]  /*1b60*/  BRA `(.L_x_8353) ;  /* 0x000002c000007947 */ /* 0x000fea0003800000 */
.L_x_8365:
        /* <DEDUP_REMOVED lines=14> */
.L_x_8379:
[----:B------:R-:W-:Y:S05]  /*1c50*/  BSYNC B0 ;  /* 0x0000000000007941 */ /* 0x000fea0003800000 */
.L_x_8378:
[----:B------:R-:W-:Y:S01]  /*1c60*/  FSETP.NEU.FTZ.AND P0, PT, R0, RZ, PT ;  /* 0x000000ff0000720b */ /* 0x000fe20003f1d000 */
[----:B------:R-:W-:Y:S05]  /*1c70*/  BRA `(.L_x_8353) ;  /* 0x000001b000007947 */ /* 0x000fea0003800000 */
.L_x_8352:
        /* <DEDUP_REMOVED lines=21> */
.L_x_8377:
[----:B------:R-:W2:Y:S02]  /*1dd0*/  LDG.E.64 R2, [R2.64] ;  /* 0x0000002402027981 */ /* 0x000ea4000c1e1b00 */
[----:B--2---:R-:W-:-:S04]  /*1de0*/  ISETP.NE.U32.AND P0, PT, R2, RZ, PT ;  /* 0x000000ff0200720c */ /* 0x004fc80003f05070 */
[----:B------:R-:W-:Y:S01]  /*1df0*/  ISETP.NE.AND.EX P0, PT, R3, RZ, PT, P0 ;  /* 0x000000ff0300720c */ /* 0x000fe20003f05300 */
[----:B------:R-:W-:Y:S05]  /*1e00*/  BRA `(.L_x_8353) ;  /* 0x0000002000007947 */ /* 0x000fea0003800000 */
.L_x_8376:
[----:B------:R-:W2:Y:S02]  /*1e10*/  LDG.E R2, [R2.64] ;  /* 0x0000002402027981 */ /* 0x000ea4000c1e1900 */
[----:B--2---:R-:W-:-:S03]  /*1e20*/  ISETP.NE.AND P0, PT, R2, RZ, PT ;  /* 0x000000ff0200720c */ /* 0x004fc60003f05270 */
.L_x_8353:
[----:B0-----:R-:W0:Y:S01]  /*1e30*/  LDC.U8 R4, c[0x0][0x372] ;  /* 0x0000dc80ff047b82 */ /* 0x001e220000000000 */
[----:B-1----:R-:W-:Y:S01]  /*1e40*/  SEL R0, RZ, 0x1, !P0 ;  /* 0x00000001ff007807 */ /* 0x002fe20004000000 */
[----:B------:R-:W-:Y:S06]  /*1e50*/  BSSY B6, `(.L_x_8380) ;  /* 0x00000db000067945 */ /* 0x000fec0003800000 */
[----:B------:R-:W1:Y:S01]  /*1e60*/  LDC.U8 R3, c[0x0][0x371] ;  /* 0x0000dc40ff037b82 */ /* 0x000e620000000000 */
[----:B0-----:R-:W-:-:S04]  /*1e70*/  PRMT R2, R4, 0x9910, RZ ;  /* 0x0000991004027816 */ /* 0x001fc800000000ff */
[----:B------:R-:W-:Y:S02]  /*1e80*/  ISETP.GT.AND P1, PT, R2, 0x9, PT ;  /* 0x000000090200780c */ /* 0x000fe40003f24270 */
[----:B-1----:R-:W-:-:S04]  /*1e90*/  LOP3.LUT P0, RZ, R3, 0xff, R0, 0xc8, !PT ;  /* 0x000000ff03ff7812 */ /* 0x002fc8000780c800 */
[----:B------:R-:W-:-:S07]  /*1ea0*/  SEL R5, RZ, 0x1, !P0 ;  /* 0x00000001ff057807 */ /* 0x000fce0004000000 */
        /* <DEDUP_REMOVED lines=11> */
.L_x_8384:
[----:B------:R0:W-:Y:S01]  /*1f60*/  STG.E.U8 [R16.64], R5 ;  /* 0x0000000510007986 */ /* 0x0001e2000c101124 */
[----:B------:R-:W-:Y:S05]  /*1f70*/  BRA `(.L_x_8386) ;  /* 0x00000c8000007947 */ /* 0x000fea0003800000 */
.L_x_8383:
        /* <DEDUP_REMOVED lines=10> */
.L_x_8388:
[----:B------:R0:W-:Y:S01]  /*2020*/  STG.E [R16.64], R5 ;  /* 0x0000000510007986 */ /* 0x0001e2000c101924 */
[----:B------:R-:W-:Y:S05]  /*2030*/  BRA `(.L_x_8386) ;  /* 0x00000bc000007947 */ /* 0x000fea0003800000 */
.L_x_8387:
[----:B------:R0:W-:Y:S01]  /*2040*/  STG.E.U16 [R16.64], R5 ;  /* 0x0000000510007986 */ /* 0x0001e2000c101524 */
[----:B------:R-:W-:Y:S05]  /*2050*/  BRA `(.L_x_8386) ;  /* 0x00000ba000007947 */ /* 0x000fea0003800000 */
.L_x_8382:
        /* <DEDUP_REMOVED lines=9> */
.L_x_8390:
[----:B------:R-:W-:-:S04]  /*20f0*/  FSEL R0, RZ, 1, !P0 ;  /* 0x3f800000ff007808 */ /* 0x000fc80004000000 */
[----:B------:R-:W-:-:S05]  /*2100*/  F2FP.PACK_AB R0, RZ, R0 ;  /* 0x00000000ff00723e */ /* 0x000fca00000000ff */
[----:B------:R0:W-:Y:S01]  /*2110*/  STG.E.U16 [R16.64], R0 ;  /* 0x0000000010007986 */ /* 0x0001e2000c101524 */
[----:B------:R-:W-:Y:S05]  /*2120*/  BRA `(.L_x_8386) ;  /* 0x00000ad000007947 */ /* 0x000fea0003800000 */
.L_x_8389:
        /* <DEDUP_REMOVED lines=10> */
.L_x_8392:
[----:B------:R-:W-:-:S04]  /*21d0*/  FSEL R0, RZ, 1, !P0 ;  /* 0x3f800000ff007808 */ /* 0x000fc80004000000 */
[----:B------:R-:W-:-:S04]  /*21e0*/  F2FP.PACK_AB R3, RZ, R0 ;  /* 0x00000000ff03723e */ /* 0x000fc800000000ff */
[----:B------:R-:W-:-:S05]  /*21f0*/  PRMT R3, R3, 0x5410, RZ ;  /* 0x0000541003037816 */ /* 0x000fca00000000ff */
[----:B------:R0:W-:Y:S01]  /*2200*/  STG.E [R16.64], R3 ;  /* 0x0000000310007986 */ /* 0x0001e2000c101924 */
[----:B------:R-:W-:Y:S05]  /*2210*/  BRA `(.L_x_8386) ;  /* 0x000009e000007947 */ /* 0x000fea0003800000 */
.L_x_8391:
[----:B------:R-:W-:Y:S01]  /*2220*/  FSEL R3, RZ, 1.875, !P0 ;  /* 0x3ff00000ff037808 */ /* 0x000fe20004000000 */
[----:B------:R-:W-:-:S05]  /*2230*/  IMAD.MOV.U32 R2, RZ, RZ, RZ ;  /* 0x000000ffff027224 */ /* 0x000fca00078e00ff */
[----:B------:R0:W-:Y:S01]  /*2240*/  STG.E.64 [R16.64], R2 ;  /* 0x0000000210007986 */ /* 0x0001e2000c101b24 */
[----:B------:R-:W-:Y:S05]  /*2250*/  BRA `(.L_x_8386) ;  /* 0x000009a000007947 */ /* 0x000fea0003800000 */
.L_x_8381:
        /* <DEDUP_REMOVED lines=10> */
.L_x_8395:
[----:B------:R-:W-:Y:S01]  /*2300*/  FSEL R5, RZ, 1.875, !P0 ;  /* 0x3ff00000ff057808 */ /* 0x000fe20004000000 */
[----:B------:R-:W-:Y:S01]  /*2310*/  CS2R R6, SRZ ;  /* 0x0000000000067805 */ /* 0x000fe2000001ff00 */
[----:B------:R-:W-:-:S05]  /*2320*/  IMAD.MOV.U32 R4, RZ, RZ, RZ ;  /* 0x000000ffff047224 */ /* 0x000fca00078e00ff */
[----:B------:R0:W-:Y:S01]  /*2330*/  STG.E.128 [R16.64], R4 ;  /* 0x0000000410007986 */ /* 0x0001e2000c101d24 */
[----:B------:R-:W-:Y:S05]  /*2340*/  BRA `(.L_x_8386) ;  /* 0x000008b000007947 */ /* 0x000fea0003800000 */
.L_x_8394:
        /* <DEDUP_REMOVED lines=18> */
.L_x_8399:
[----:B------:R-:W-:Y:S05]  /*2470*/  BSYNC B0 ;  /* 0x0000000000007941 */ /* 0x000fea0003800000 */
.L_x_8398:
[----:B------:R0:W-:Y:S01]  /*2480*/  STG.E.U8 [R16.64], R3 ;  /* 0x0000000310007986 */ /* 0x0001e2000c101124 */
[----:B------:R-:W-:Y:S05]  /*2490*/  BRA `(.L_x_8386) ;  /* 0x0000076000007947 */ /* 0x000fea0003800000 */
.L_x_8397:
        /* <DEDUP_REMOVED lines=13> */
.L_x_8400:
[----:B------:R-:W-:Y:S01]  /*2570*/  ISETP.GT.U32.AND P0, PT, R3, 0x7f800000, PT ;  /* 0x7f8000000300780c */ /* 0x000fe20003f04070 */
[----:B------:R-:W-:-:S05]  /*2580*/  IMAD.MOV.U32 R3, RZ, RZ, 0x7f ;  /* 0x0000007fff037424 */ /* 0x000fca00078e00ff */
[----:B------:R-:W-:-:S05]  /*2590*/  SEL R3, R3, 0x7c, P0 ;  /* 0x0000007c03037807 */ /* 0x000fca0000000000 */
[----:B------:R0:W-:Y:S01]  /*25a0*/  STG.E.U8 [R16.64], R3 ;  /* 0x0000000310007986 */ /* 0x0001e2000c101124 */
[----:B------:R-:W-:Y:S05]  /*25b0*/  BRA `(.L_x_8386) ;  /* 0x0000064000007947 */ /* 0x000fea0003800000 */
.L_x_8396:
[----:B------:R-:W-:-:S04]  /*25c0*/  FSEL R0, RZ, 1, !P0 ;  /* 0x3f800000ff007808 */ /* 0x000fc80004000000 */
[----:B------:R-:W-:-:S05]  /*25d0*/  F2FP.BF16.PACK_AB R0, RZ, R0 ;  /* 0x00000000ff00723e */ /* 0x000fca00000010ff */
[----:B------:R0:W-:Y:S01]  /*25e0*/  STG.E.U16 [R16.64], R0 ;  /* 0x0000000010007986 */ /* 0x0001e2000c101524 */
[----:B------:R-:W-:Y:S05]  /*25f0*/  BRA `(.L_x_8386) ;  /* 0x0000060000007947 */ /* 0x000fea0003800000 */
.L_x_8393:
        /* <DEDUP_REMOVED lines=10> */
.L_x_8403:
        /* <DEDUP_REMOVED lines=16> */
.L_x_8406:
[----:B------:R-:W-:Y:S02]  /*27a0*/  PRMT R8, R0, 0x7610, R8 ;  /* 0x0000761000087816 */ /* 0x000fe40000000008 */
.L_x_8405:
[----:B------:R-:W-:Y:S05]  /*27b0*/  BSYNC B0 ;  /* 0x0000000000007941 */ /* 0x000fea0003800000 */
.L_x_8404:
[----:B------:R0:W-:Y:S01]  /*27c0*/  STG.E.U8 [R16.64], R8 ;  /* 0x0000000810007986 */ /* 0x0001e2000c101124 */
[----:B------:R-:W-:Y:S05]  /*27d0*/  BRA `(.L_x_8386) ;  /* 0x0000042000007947 */ /* 0x000fea0003800000 */
.L_x_8402:
        /* <DEDUP_REMOVED lines=16> */
.L_x_8409:
[----:B------:R-:W-:Y:S02]  /*28e0*/  PRMT R8, R0, 0x7610, R8 ;  /* 0x0000761000087816 */ /* 0x000fe40000000008 */
.L_x_8408:
[----:B------:R-:W-:Y:S05]  /*28f0*/  BSYNC B0 ;  /* 0x0000000000007941 */ /* 0x000fea0003800000 */
.L_x_8407:
[----:B------:R0:W-:Y:S01]  /*2900*/  STG.E.U8 [R16.64], R8 ;  /* 0x0000000810007986 */ /* 0x0001e2000c101124 */
[----:B------:R-:W-:Y:S05]  /*2910*/  BRA `(.L_x_8386) ;  /* 0x000002e000007947 */ /* 0x000fea0003800000 */
.L_x_8401:
        /* <DEDUP_REMOVED lines=21> */
.L_x_8385:
        /* <DEDUP_REMOVED lines=20> */
.L_x_8411:
[----:B------:R-:W-:Y:S02]  /*2bb0*/  IMAD.MOV.U32 R2, RZ, RZ, R5 ;  /* 0x000000ffff027224 */ /* 0x000fe400078e0005 */
[----:B------:R-:W-:-:S05]  /*2bc0*/  IMAD.MOV.U32 R3, RZ, RZ, RZ ;  /* 0x000000ffff037224 */ /* 0x000fca00078e00ff */
[----:B------:R0:W-:Y:S01]  /*2bd0*/  STG.E.64 [R16.64], R2 ;  /* 0x0000000210007986 */ /* 0x0001e2000c101b24 */
[----:B------:R-:W-:Y:S05]  /*2be0*/  BRA `(.L_x_8386) ;  /* 0x0000001000007947 */ /* 0x000fea0003800000 */
.L_x_8410:
[----:B------:R0:W-:Y:S02]  /*2bf0*/  STG.E [R16.64], R5 ;  /* 0x0000000510007986 */ /* 0x0001e4000c101924 */
.L_x_8386:
[----:B------:R-:W-:Y:S05]  /*2c00*/  BSYNC B6 ;  /* 0x0000000000067941 */ /* 0x000fea0003800000 */
.L_x_8380:
[----:B------:R-:W-:-:S05]  /*2c10*/  IMAD R18, R18, 0x200, R23 ;  /* 0x0000020012127824 */ /* 0x000fca00078e0217 */
[----:B------:R-:W-:Y:S02]  /*2c20*/  IADD3 R19, R18, 0x80, RZ ;  /* 0x0000008012137810 */ /* 0x000fe40007ffe0ff */
.L_x_8346:
[----:B------:R-:W-:Y:S05]  /*2c30*/  BSYNC B7 ;  /* 0x0000000000077941 */ /* 0x000fea0003800000 */
.L_x_8345:
        /* <DEDUP_REMOVED lines=231> */
.L_x_8414:
        /* <DEDUP_REMOVED lines=19> */
.L_x_8418:
[----:B------:R-:W2:Y:S02]  /*3be0*/  LDG.E.U8 R2, [R2.64] ;  /* 0x0000002402027981 */ /* 0x000ea4000c1e1100 */
[----:B--2---:R-:W-:Y:S01]  /*3bf0*/  ISETP.NE.AND P0, PT, R2, RZ, PT ;  /* 0x000000ff0200720c */ /* 0x004fe20003f05270 */
[----:B------:R-:W-:Y:S05]  /*3c00*/  BRA `(.L_x_8420) ;  /* 0x00000e0000007947 */ /* 0x000fea0003800000 */
.L_x_8417:
        /* <DEDUP_REMOVED lines=10> */
.L_x_8422:
[----:B------:R-:W2:Y:S02]  /*3cb0*/  LDG.E R2, [R2.64] ;  /* 0x0000002402027981 */ /* 0x000ea4000c1e1900 */
[----:B--2---:R-:W-:Y:S01]  /*3cc0*/  ISETP.NE.AND P0, PT, R2, RZ, PT ;  /* 0x000000ff0200720c */ /* 0x004fe20003f05270 */
[----:B------:R-:W-:Y:S05]  /*3cd0*/  BRA `(.L_x_8420) ;  /* 0x00000d3000007947 */ /* 0x000fea0003800000 */
.L_x_8421:
[----:B------:R-:W2:Y:S02]  /*3ce0*/  LDG.E.U16 R2, [R2.64] ;  /* 0x0000002402027981 */ /* 0x000ea4000c1e1500 */
[----:B--2---:R-:W-:Y:S01]  /*3cf0*/  ISETP.NE.AND P0, PT, R2, RZ, PT ;  /* 0x000000ff0200720c */ /* 0x004fe20003f05270 */
[----:B------:R-:W-:Y:S05]  /*3d00*/  BRA `(.L_x_8420) ;  /* 0x00000d0000007947 */ /* 0x000fea0003800000 */
.L_x_8416:
        /* <DEDUP_REMOVED lines=9> */
.L_x_8424:
[----:B------:R-:W2:Y:S02]  /*3da0*/  LDG.E.U16 R0, [R2.64] ;  /* 0x0000002402007981 */ /* 0x000ea4000c1e1500 */
[----:B--2---:R-:W-:-:S05]  /*3db0*/  HADD2.F32 R0, -RZ, R0.H0_H0 ;  /* 0x20000000ff007230 */ /* 0x004fca0000004100 */
[----:B------:R-:W-:Y:S01]  /*3dc0*/  FSETP.NEU.FTZ.AND P0, PT, R0, RZ, PT ;  /* 0x000000ff0000720b */ /* 0x000fe20003f1d000 */
[----:B------:R-:W-:Y:S05]  /*3dd0*/  BRA `(.L_x_8420) ;  /* 0x00000c3000007947 */ /* 0x000fea0003800000 */
.L_x_8423:
        /* <DEDUP_REMOVED lines=11> */
.L_x_8426:
        /* <DEDUP_REMOVED lines=10> */
.L_x_8425:
[----:B------:R-:W2:Y:S02]  /*3f30*/  LDG.E.64 R2, [R2.64] ;  /* 0x0000002402027981 */ /* 0x000ea4000c1e1b00 */
[----:B--2---:R0:W1:Y:S01]  /*3f40*/  DSETP.NEU.AND P0, PT, R2, RZ, PT ;  /* 0x000000ff0200722a */ /* 0x0040620003f0d000 */
[----:B------:R-:W-:Y:S05]  /*3f50*/  BRA `(.L_x_8420) ;  /* 0x00000ab000007947 */ /* 0x000fea0003800000 */
.L_x_8415:
        /* <DEDUP_REMOVED lines=11> */
.L_x_8429:
[----:B------:R-:W2:Y:S02]  /*4010*/  LDG.E.128 R4, [R2.64] ;  /* 0x0000002402047981 */ /* 0x000ea4000c1e1d00 */
[----:B--2---:R-:W0:-:S06]  /*4020*/  DSETP.NEU.AND P0, PT, R6, RZ, PT ;  /* 0x000000ff0600722a */ /* 0x004e0c0003f0d000 */
[----:B0-----:R0:W1:Y:S01]  /*4030*/  DSETP.NEU.OR P0, PT, R4, RZ, P0 ;  /* 0x000000ff0400722a */ /* 0x001062000070d400 */
[----:B------:R-:W-:Y:S05]  /*4040*/  BRA `(.L_x_8420) ;  /* 0x000009c000007947 */ /* 0x000fea0003800000 */
.L_x_8428:
        /* <DEDUP_REMOVED lines=27> */
.L_x_8431:
        /* <DEDUP_REMOVED lines=14> */
.L_x_8430:
[----:B------:R-:W2:Y:S02]  /*42e0*/  LDG.E.U16 R0, [R2.64] ;  /* 0x0000002402007981 */ /* 0x000ea4000c1e1500 */
[----:B--2---:R-:W-:-:S04]  /*42f0*/  PRMT R0, RZ, 0x5410, R0 ;  /* 0x00005410ff007816 */ /* 0x004fc80000000000 */
[----:B------:R-:W-:Y:S01]  /*4300*/  FSETP.NEU.FTZ.AND P0, PT, R0, RZ, PT ;  /* 0x000000ff0000720b */ /* 0x000fe20003f1d000 */
[----:B------:R-:W-:Y:S05]  /*4310*/  BRA `(.L_x_8420) ;  /* 0x000006f000007947 */ /* 0x000fea0003800000 */
.L_x_8427:
        /* <DEDUP_REMOVED lines=11> */
.L_x_8434:
        /* <DEDUP_REMOVED lines=21> */
.L_x_8438:
[----:B------:R-:W-:Y:S05]  /*4520*/  BSYNC B1 ;  /* 0x0000000000017941 */ /* 0x000fea0003800000 */
.L_x_8437:
[----:B------:R-:W-:Y:S01]  /*4530*/  LEA R3, R0, 0x3b800000, 0x17 ;  /* 0x3b80000000037811 */ /* 0x000fe200078eb8ff */
[----:B------:R-:W-:-:S05]  /*4540*/  IMAD.SHL.U32 R0, R2, 0x100000, RZ ;  /* 0x0010000002007824 */ /* 0x000fca00078e00ff */
[----:B------:R-:W-:Y:S02]  /*4550*/  LOP3.LUT R0, R3, R0, R4, 0xfe, !PT ;  /* 0x0000000003007212 */ /* 0x000fe400078efe04 */
.L_x_8436:
[----:B------:R-:W-:Y:S05]  /*4560*/  BSYNC B0 ;  /* 0x0000000000007941 */ /* 0x000fea0003800000 */
.L_x_8435:
[----:B------:R-:W-:Y:S01]  /*4570*/  FSETP.NEU.FTZ.AND P0, PT, R0, RZ, PT ;  /* 0x000000ff0000720b */ /* 0x000fe20003f1d000 */
[----:B------:R-:W-:Y:S05]  /*4580*/  BRA `(.L_x_8420) ;  /* 0x0000048000007947 */ /* 0x000fea0003800000 */
.L_x_8433:
        /* <DEDUP_REMOVED lines=21> */
.L_x_8442:
[----:B------:R-:W-:Y:S05]  /*46e0*/  BSYNC B1 ;  /* 0x0000000000017941 */ /* 0x000fea0003800000 */
.L_x_8441:
[----:B------:R-:W-:Y:S01]  /*46f0*/  LEA R3, R0, 0x37800000, 0x17 ;  /* 0x3780000000037811 */ /* 0x000fe200078eb8ff */
[----:B------:R-:W-:-:S05]  /*4700*/  IMAD.SHL.U32 R0, R2, 0x200000, RZ ;  /* 0x0020000002007824 */ /* 0x000fca00078e00ff */
[----:B------:R-:W-:Y:S02]  /*4710*/  LOP3.LUT R0, R3, R0, R4, 0xfe, !PT ;  /* 0x0000000003007212 */ /* 0x000fe400078efe04 */
.L_x_8440:
[----:B------:R-:W-:Y:S05]  /*4720*/  BSYNC B0 ;  /* 0x0000000000007941 */ /* 0x000fea0003800000 */
.L_x_8439:
[----:B------:R-:W-:Y:S01]  /*4730*/  FSETP.NEU.FTZ.AND P0, PT, R0, RZ, PT ;  /* 0x000000ff0000720b */ /* 0x000fe20003f1d000 */
[----:B------:R-:W-:Y:S05]  /*4740*/  BRA `(.L_x_8420) ;  /* 0x000002c000007947 */ /* 0x000fea0003800000 */
.L_x_8432:
        /* <DEDUP_REMOVED lines=14> */
.L_x_8446:
[----:B------:R-:W-:Y:S05]  /*4830*/  BSYNC B0 ;  /* 0x0000000000007941 */ /* 0x000fea0003800000 */
.L_x_8445:
[----:B------:R-:W-:Y:S01]  /*4840*/  FSETP.NEU.FTZ.AND P0, PT, R0, RZ, PT ;  /* 0x000000ff0000720b */ /* 0x000fe20003f1d000 */
[----:B------:R-:W-:Y:S05]  /*4850*/  BRA `(.L_x_8420) ;  /* 0x000001b000007947 */ /* 0x000fea0003800000 */
.L_x_8419:
        /* <DEDUP_REMOVED lines=21> */
.L_x_8444:
[----:B------:R-:W2:Y:S02]  /*49b0*/  LDG.E.64 R2, [R2.64] ;  /* 0x0000002402027981 */ /* 0x000ea4000c1e1b00 */
[----:B--2---:R-:W-:-:S04]  /*49c0*/  ISETP.NE.U32.AND P0, PT, R2, RZ, PT ;  /* 0x000000ff0200720c */ /* 0x004fc80003f05070 */
[----:B------:R-:W-:Y:S01]  /*49d0*/  ISETP.NE.AND.EX P0, PT, R3, RZ, PT, P0 ;  /* 0x000000ff0300720c */ /* 0x000fe20003f05300 */
[----:B------:R-:W-:Y:S05]  /*49e0*/  BRA `(.L_x_8420) ;  /* 0x0000002000007947 */ /* 0x000fea0003800000 */
.L_x_8443:
[----:B------:R-:W2:Y:S02]  /*49f0*/  LDG.E R2, [R2.64] ;  /* 0x0000002402027981 */ /* 0x000ea4000c1e1900 */
[----:B--2---:R-:W-:-:S03]  /*4a00*/  ISETP.NE.AND P0, PT, R2, RZ, PT ;  /* 0x000000ff0200720c */ /* 0x004fc60003f05270 */
.L_x_8420:
        /* <DEDUP_REMOVED lines=19> */
.L_x_8451:
[----:B------:R0:W-:Y:S01]  /*4b40*/  STG.E.U8 [R16.64], R2 ;  /* 0x0000000210007986 */ /* 0x0001e2000c101124 */
[----:B------:R-:W-:Y:S05]  /*4b50*/  BRA `(.L_x_8453) ;  /* 0x00000c6000007947 */ /* 0x000fea0003800000 */
.L_x_8450:
        /* <DEDUP_REMOVED lines=9> */
.L_x_8455:
[----:B------:R0:W-:Y:S01]  /*4bf0*/  STG.E [R16.64], R2 ;  /* 0x0000000210007986 */ /* 0x0001e2000c101924 */
[----:B------:R-:W-:Y:S05]  /*4c00*/  BRA `(.L_x_8453) ;  /* 0x00000bb000007947 */ /* 0x000fea0003800000 */
.L_x_8454:
[----:B------:R0:W-:Y:S01]  /*4c10*/  STG.E.U16 [R16.64], R2 ;  /* 0x0000000210007986 */ /* 0x0001e2000c101524 */
[----:B------:R-:W-:Y:S05]  /*4c20*/  BRA `(.L_x_8453) ;  /* 0x00000b9000007947 */ /* 0x000fea0003800000 */
.L_x_8449:
        /* <DEDUP_REMOVED lines=9> */
.L_x_8457:
[----:B------:R-:W-:-:S04]  /*4cc0*/  FSEL R0, RZ, 1, !P0 ;  /* 0x3f800000ff007808 */ /* 0x000fc80004000000 */
[----:B------:R-:W-:-:S05]  /*4cd0*/  F2FP.PACK_AB R0, RZ, R0 ;  /* 0x00000000ff00723e */ /* 0x000fca00000000ff */
[----:B------:R0:W-:Y:S01]  /*4ce0*/  STG.E.U16 [R16.64], R0 ;  /* 0x0000000010007986 */ /* 0x0001e2000c101524 */
[----:B------:R-:W-:Y:S05]  /*4cf0*/  BRA `(.L_x_8453) ;  /* 0x00000ac000007947 */ /* 0x000fea0003800000 */
.L_x_8456:
        /* <DEDUP_REMOVED lines=10> */
.L_x_8459:
[----:B------:R-:W-:-:S04]  /*4da0*/  FSEL R0, RZ, 1, !P0 ;  /* 0x3f800000ff007808 */ /* 0x000fc80004000000 */
[----:B------:R-:W-:-:S04]  /*4db0*/  F2FP.PACK_AB R3, RZ, R0 ;  /* 0x00000000ff03723e */ /* 0x000fc800000000ff */
[----:B------:R-:W-:-:S05]  /*4dc0*/  PRMT R3, R3, 0x5410, RZ ;  /* 0x0000541003037816 */ /* 0x000fca00000000ff */
[----:B------:R0:W-:Y:S01]  /*4dd0*/  STG.E [R16.64], R3 ;  /* 0x0000000310007986 */ /* 0x0001e2000c101924 */
[----:B------:R-:W-:Y:S05]  /*4de0*/  BRA `(.L_x_8453) ;  /* 0x000009d000007947 */ /* 0x000fea0003800000 */
.L_x_8458:
[----:B------:R-:W-:Y:S01]  /*4df0*/  FSEL R3, RZ, 1.875, !P0 ;  /* 0x3ff00000ff037808 */ /* 0x000fe20004000000 */
[----:B------:R-:W-:-:S05]  /*4e00*/  IMAD.MOV.U32 R2, RZ, RZ, RZ ;  /* 0x000000ffff027224 */ /* 0x000fca00078e00ff */
[----:B------:R0:W-:Y:S01]  /*4e10*/  STG.E.64 [R16.64], R2 ;  /* 0x0000000210007986 */ /* 0x0001e2000c101b24 */
[----:B------:R-:W-:Y:S05]  /*4e20*/  BRA `(.L_x_8453) ;  /* 0x0000099000007947 */ /* 0x000fea0003800000 */
.L_x_8448:
        /* <DEDUP_REMOVED lines=10> */
.L_x_8462:
[----:B------:R-:W-:Y:S01]  /*4ed0*/  FSEL R5, RZ, 1.875, !P0 ;  /* 0x3ff00000ff057808 */ /* 0x000fe20004000000 */
[----:B------:R-:W-:Y:S01]  /*4ee0*/  CS2R R6, SRZ ;  /* 0x0000000000067805 */ /* 0x000fe2000001ff00 */
[----:B------:R-:W-:-:S05]  /*4ef0*/  IMAD.MOV.U32 R4, RZ, RZ, RZ ;  /* 0x000000ffff047224 */ /* 0x000fca00078e00ff */
[----:B------:R0:W-:Y:S01]  /*4f00*/  STG.E.128 [R16.64], R4 ;  /* 0x0000000410007986 */ /* 0x0001e2000c101d24 */
[----:B------:R-:W-:Y:S05]  /*4f10*/  BRA `(.L_x_8453) ;  /* 0x000008a000007947 */ /* 0x000fea0003800000 */
.L_x_8461:
        /* <DEDUP_REMOVED lines=18> */
.L_x_8466:
[----:B------:R-:W-:Y:S05]  /*5040*/  BSYNC B0 ;  /* 0x0000000000007941 */ /* 0x000fea0003800000 */
.L_x_8465:
[----:B------:R0:W-:Y:S01]  /*5050*/  STG.E.U8 [R16.64], R3 ;  /* 0x0000000310007986 */ /* 0x0001e2000c101124 */
[----:B------:R-:W-:Y:S05]  /*5060*/  BRA `(.L_x_8453) ;  /* 0x0000075000007947 */ /* 0x000fea0003800000 */
.L_x_8464:
        /* <DEDUP_REMOVED lines=13> */
.L_x_8467:
[----:B------:R-:W-:Y:S01]  /*5140*/  ISETP.GT.U32.AND P0, PT, R3, 0x7f800000, PT ;  /* 0x7f8000000300780c */ /* 0x000fe20003f04070 */
[----:B------:R-:W-:-:S05]  /*5150*/  IMAD.MOV.U32 R3, RZ, RZ, 0x7f ;  /* 0x0000007fff037424 */ /* 0x000fca00078e00ff */
[----:B------:R-:W-:-:S05]  /*5160*/  SEL R3, R3, 0x7c, P0 ;  /* 0x0000007c03037807 */ /* 0x000fca0000000000 */
[----:B------:R0:W-:Y:S01]  /*5170*/  STG.E.U8 [R16.64], R3 ;  /* 0x0000000310007986 */ /* 0x0001e2000c101124 */
[----:B------:R-:W-:Y:S05]  /*5180*/  BRA `(.L_x_8453) ;  /* 0x0000063000007947 */ /* 0x000fea0003800000 */
.L_x_8463:
[----:B------:R-:W-:-:S04]  /*5190*/  FSEL R0, RZ, 1, !P0 ;  /* 0x3f800000ff007808 */ /* 0x000fc80004000000 */
[----:B------:R-:W-:-:S05]  /*51a0*/  F2FP.BF16.PACK_AB R0, RZ, R0 ;  /* 0x00000000ff00723e */ /* 0x000fca00000010ff */
[----:B------:R0:W-:Y:S01]  /*51b0*/  STG.E.U16 [R16.64], R0 ;  /* 0x0000000010007986 */ /* 0x0001e2000c101524 */
[----:B------:R-:W-:Y:S05]  /*51c0*/  BRA `(.L_x_8453) ;  /* 0x000005f000007947 */ /* 0x000fea0003800000 */
.L_x_8460:
        /* <DEDUP_REMOVED lines=10> */
.L_x_8470:
        /* <DEDUP_REMOVED lines=16> */
.L_x_8473:
[----:B------:R-:W-:Y:S02]  /*5370*/  PRMT R8, R0, 0x7610, R8 ;  /* 0x0000761000087816 */ /* 0x000fe40000000008 */
.L_x_8472:
[----:B------:R-:W-:Y:S05]  /*5380*/  BSYNC B0 ;  /* 0x0000000000007941 */ /* 0x000fea0003800000 */
.L_x_8471:
[----:B------:R0:W-:Y:S01]  /*5390*/  STG.E.U8 [R16.64], R8 ;  /* 0x0000000810007986 */ /* 0x0001e2000c101124 */
[----:B------:R-:W-:Y:S05]  /*53a0*/  BRA `(.L_x_8453) ;  /* 0x0000041000007947 */ /* 0x000fea0003800000 */
.L_x_8469:
        /* <DEDUP_REMOVED lines=16> */
.L_x_8476:
[----:B------:R-:W-:Y:S02]  /*54b0*/  PRMT R8, R0, 0x7610, R8 ;  /* 0x0000761000087816 */ /* 0x000fe40000000008 */
.L_x_8475:
[----:B------:R-:W-:Y:S05]  /*54c0*/  BSYNC B0 ;  /* 0x0000000000007941 */ /* 0x000fea0003800000 */
.L_x_8474:
[----:B------:R0:W-:Y:S01]  /*54d0*/  STG.E.U8 [R16.64], R8 ;  /* 0x0000000810007986 */ /* 0x0001e2000c101124 */
[----:B------:R-:W-:Y:S05]  /*54e0*/  BRA `(.L_x_8453) ;  /* 0x000002d000007947 */ /* 0x000fea0003800000 */
.L_x_8468:
        /* <DEDUP_REMOVED lines=21> */
.L_x_8452:
        /* <DEDUP_REMOVED lines=20> */
.L_x_8478:
[----:B------:R-:W-:-:S05]  /*5780*/  IMAD.MOV.U32 R3, RZ, RZ, RZ ;  /* 0x000000ffff037224 */ /* 0x000fca00078e00ff */
[----:B------:R0:W-:Y:S01]  /*5790*/  STG.E.64 [R16.64], R2 ;  /* 0x0000000210007986 */ /* 0x0001e2000c101b24 */
[----:B------:R-:W-:Y:S05]  /*57a0*/  BRA `(.L_x_8453) ;  /* 0x0000001000007947 */ /* 0x000fea0003800000 */
.L_x_8477:
[----:B------:R0:W-:Y:S02]  /*57b0*/  STG.E [R16.64], R2 ;  /* 0x0000000210007986 */ /* 0x0001e4000c101924 */
.L_x_8453:
[----:B------:R-:W-:Y:S05]  /*57c0*/  BSYNC B6 ;  /* 0x0000000000067941 */ /* 0x000fea0003800000 */
.L_x_8447:
        /* <DEDUP_REMOVED lines=231> */
.L_x_8479:
        /* <DEDUP_REMOVED lines=19> */
.L_x_8483:
[----:B------:R-:W2:Y:S02]  /*6770*/  LDG.E.U8 R2, [R2.64] ;  /* 0x0000002402027981 */ /* 0x000ea4000c1e1100 */
[----:B--2---:R-:W-:Y:S01]  /*6780*/  ISETP.NE.AND P0, PT, R2, RZ, PT ;  /* 0x000000ff0200720c */ /* 0x004fe20003f05270 */
[----:B------:R-:W-:Y:S05]  /*6790*/  BRA `(.L_x_8485) ;  /* 0x00000e0000007947 */ /* 0x000fea0003800000 */
.L_x_8482:
        /* <DEDUP_REMOVED lines=10> */
.L_x_8487:
[----:B------:R-:W2:Y:S02]  /*6840*/  LDG.E R2, [R2.64] ;  /* 0x0000002402027981 */ /* 0x000ea4000c1e1900 */
[----:B--2---:R-:W-:Y:S01]  /*6850*/  ISETP.NE.AND P0, PT, R2, RZ, PT ;  /* 0x000000ff0200720c */ /* 0x004fe20003f05270 */
[----:B------:R-:W-:Y:S05]  /*6860*/  BRA `(.L_x_8485) ;  /* 0x00000d3000007947 */ /* 0x000fea0003800000 */
.L_x_8486:
[----:B------:R-:W2:Y:S02]  /*6870*/  LDG.E.U16 R2, [R2.64] ;  /* 0x0000002402027981 */ /* 0x000ea4000c1e1500 */
[----:B--2---:R-:W-:Y:S01]  /*6880*/  ISETP.NE.AND P0, PT, R2, RZ, PT ;  /* 0x000000ff0200720c */ /* 0x004fe20003f05270 */
[----:B------:R-:W-:Y:S05]  /*6890*/  BRA `(.L_x_8485) ;  /* 0x00000d0000007947 */ /* 0x000fea0003800000 */
.L_x_8481:
        /* <DEDUP_REMOVED lines=9> */
.L_x_8489:
[----:B------:R-:W2:Y:S02]  /*6930*/  LDG.E.U16 R0, [R2.64] ;  /* 0x0000002402007981 */ /* 0x000ea4000c1e1500 */
[----:B--2---:R-:W-:-:S05]  /*6940*/  HADD2.F32 R0, -RZ, R0.H0_H0 ;  /* 0x20000000ff007230 */ /* 0x004fca0000004100 */
[----:B------:R-:W-:Y:S01]  /*6950*/  FSETP.NEU.FTZ.AND P0, PT, R0, RZ, PT ;  /* 0x000000ff0000720b */ /* 0x000fe20003f1d000 */
[----:B------:R-:W-:Y:S05]  /*6960*/  BRA `(.L_x_8485) ;  /* 0x00000c3000007947 */ /* 0x000fea0003800000 */
.L_x_8488:
        /* <DEDUP_REMOVED lines=11> */
.L_x_8491:
        /* <DEDUP_REMOVED lines=10> */
.L_x_8490:
[----:B------:R-:W2:Y:S02]  /*6ac0*/  LDG.E.64 R2, [R2.64] ;  /* 0x0000002402027981 */ /* 0x000ea4000c1e1b00 */
[----:B--2---:R0:W1:Y:S01]  /*6ad0*/  DSETP.NEU.AND P0, PT, R2, RZ, PT ;  /* 0x000000ff0200722a */ /* 0x0040620003f0d000 */
[----:B------:R-:W-:Y:S05]  /*6ae0*/  BRA `(.L_x_8485) ;  /* 0x00000ab000007947 */ /* 0x000fea0003800000 */
.L_x_8480:
        /* <DEDUP_REMOVED lines=11> */
.L_x_8494:
[----:B------:R-:W2:Y:S02]  /*6ba0*/  LDG.E.128 R4, [R2.64] ;  /* 0x0000002402047981 */ /* 0x000ea4000c1e1d00 */
[----:B--2---:R-:W0:-:S06]  /*6bb0*/  DSETP.NEU.AND P0, PT, R6, RZ, PT ;  /* 0x000000ff0600722a */ /* 0x004e0c0003f0d000 */
[----:B0-----:R0:W1:Y:S01]  /*6bc0*/  DSETP.NEU.OR P0, PT, R4, RZ, P0 ;  /* 0x000000ff0400722a */ /* 0x001062000070d400 */
[----:B------:R-:W-:Y:S05]  /*6bd0*/  BRA `(.L_x_8485) ;  /* 0x000009c000007947 */ /* 0x000fea0003800000 */
.L_x_8493:
        /* <DEDUP_REMOVED lines=27> */
.L_x_8496:
        /* <DEDUP_REMOVED lines=14> */
.L_x_8495:
[----:B------:R-:W2:Y:S02]  /*6e70*/  LDG.E.U16 R0, [R2.64] ;  /* 0x0000002402007981 */ /* 0x000ea4000c1e1500 */
[----:B--2---:R-:W-:-:S04]  /*6e80*/  PRMT R0, RZ, 0x5410, R0 ;  /* 0x00005410ff007816 */ /* 0x004fc80000000000 */
[----:B------:R-:W-:Y:S01]  /*6e90*/  FSETP.NEU.FTZ.AND P0, PT, R0, RZ, PT ;  /* 0x000000ff0000720b */ /* 0x000fe20003f1d000 */
[----:B------:R-:W-:Y:S05]  /*6ea0*/  BRA `(.L_x_8485) ;  /* 0x000006f000007947 */ /* 0x000fea0003800000 */
.L_x_8492:
        /* <DEDUP_REMOVED lines=11> */
.L_x_8499:
        /* <DEDUP_REMOVED lines=21> */
.L_x_8503:
[----:B------:R-:W-:Y:S05]  /*70b0*/  BSYNC B1 ;  /* 0x0000000000017941 */ /* 0x000fea0003800000 */
.L_x_8502:
[----:B------:R-:W-:Y:S01]  /*70c0*/  LEA R3, R0, 0x3b800000, 0x17 ;  /* 0x3b80000000037811 */ /* 0x000fe200078eb8ff */
[----:B------:R-:W-:-:S05]  /*70d0*/  IMAD.SHL.U32 R0, R2, 0x100000, RZ ;  /* 0x0010000002007824 */ /* 0x000fca00078e00ff */
[----:B------:R-:W-:Y:S02]  /*70e0*/  LOP3.LUT R0, R3, R0, R4, 0xfe, !PT ;  /* 0x0000000003007212 */ /* 0x000fe400078efe04 */
.L_x_8501:
[----:B------:R-:W-:Y:S05]  /*70f0*/  BSYNC B0 ;  /* 0x0000000000007941 */ /* 0x000fea0003800000 */
.L_x_8500:
[----:B------:R-:W-:Y:S01]  /*7100*/  FSETP.NEU.FTZ.AND P0, PT, R0, RZ, PT ;  /* 0x000000ff0000720b */ /* 0x000fe20003f1d000 */
[----:B------:R-:W-:Y:S05]  /*7110*/  BRA `(.L_x_8485) ;  /* 0x0000048000007947 */ /* 0x000fea0003800000 */
.L_x_8498:
        /* <DEDUP_REMOVED lines=21> */
.L_x_8507:
[----:B------:R-:W-:Y:S05]  /*7270*/  BSYNC B1 ;  /* 0x0000000000017941 */ /* 0x000fea0003800000 */
.L_x_8506:
[----:B------:R-:W-:Y:S01]  /*7280*/  LEA R3, R0, 0x37800000, 0x17 ;  /* 0x3780000000037811 */ /* 0x000fe200078eb8ff */
[----:B------:R-:W-:-:S05]  /*7290*/  IMAD.SHL.U32 R0, R2, 0x200000, RZ ;  /* 0x0020000002007824 */ /* 0x000fca00078e00ff */
[----:B------:R-:W-:Y:S02]  /*72a0*/  LOP3.LUT R0, R3, R0, R4, 0xfe, !PT ;  /* 0x0000000003007212 */ /* 0x000fe400078efe04 */
.L_x_8505:
[----:B------:R-:W-:Y:S05]  /*72b0*/  BSYNC B0 ;  /* 0x0000000000007941 */ /* 0x000fea0003800000 */
.L_x_8504:
[----:B------:R-:W-:Y:S01]  /*72c0*/  FSETP.NEU.FTZ.AND P0, PT, R0, RZ, PT ;  /* 0x000000ff0000720b */ /* 0x000fe20003f1d000 */
[----:B------:R-:W-:Y:S05]  /*72d0*/  BRA `(.L_x_8485) ;  /* 0x000002c000007947 */ /* 0x000fea0003800000 */
.L_x_8497:
        /* <DEDUP_REMOVED lines=14> */
.L_x_8511:
[----:B------:R-:W-:Y:S05]  /*73c0*/  BSYNC B0 ;  /* 0x0000000000007941 */ /* 0x000fea0003800000 */
.L_x_8510:
[----:B------:R-:W-:Y:S01]  /*73d0*/  FSETP.NEU.FTZ.AND P0, PT, R0, RZ, PT ;  /* 0x000000ff0000720b */ /* 0x000fe20003f1d000 */
[----:B------:R-:W-:Y:S05]  /*73e0*/  BRA `(.L_x_8485) ;  /* 0x000001b000007947 */ /* 0x000fea0003800000 */
.L_x_8484:
        /* <DEDUP_REMOVED lines=21> */
.L_x_8509:
[----:B------:R-:W2:Y:S02]  /*7540*/  LDG.E.64 R2, [R2.64] ;  /* 0x0000002402027981 */ /* 0x000ea4000c1e1b00 */
[----:B--2---:R-:W-:-:S04]  /*7550*/  ISETP.NE.U32.AND P0, PT, R2, RZ, PT ;  /* 0x000000ff0200720c */ /* 0x004fc80003f05070 */
[----:B------:R-:W-:Y:S01]  /*7560*/  ISETP.NE.AND.EX P0, PT, R3, RZ, PT, P0 ;  /* 0x000000ff0300720c */ /* 0x000fe20003f05300 */
[----:B------:R-:W-:Y:S05]  /*7570*/  BRA `(.L_x_8485) ;  /* 0x0000002000007947 */ /* 0x000fea0003800000 */
.L_x_8508:
[----:B------:R-:W2:Y:S02]  /*7580*/  LDG.E R2, [R2.64] ;  /* 0x0000002402027981 */ /* 0x000ea4000c1e1900 */
[----:B--2---:R-:W-:-:S03]  /*7590*/  ISETP.NE.AND P0, PT, R2, RZ, PT ;  /* 0x000000ff0200720c */ /* 0x004fc60003f05270 */
.L_x_8485:
        /* <DEDUP_REMOVED lines=19> */
.L_x_8516:
[----:B------:R0:W-:Y:S01]  /*76d0*/  STG.E.U8 [R16.64], R2 ;  /* 0x0000000210007986 */ /* 0x0001e2000c101124 */
[----:B------:R-:W-:Y:S05]  /*76e0*/  BRA `(.L_x_8518) ;  /* 0x00000c6000007947 */ /* 0x000fea0003800000 */
.L_x_8515:
        /* <DEDUP_REMOVED lines=9> */
.L_x_8520:
[----:B------:R0:W-:Y:S01]  /*7780*/  STG.E [R16.64], R2 ;  /* 0x0000000210007986 */ /* 0x0001e2000c101924 */
[----:B------:R-:W-:Y:S05]  /*7790*/  BRA `(.L_x_8518) ;  /* 0x00000bb000007947 */ /* 0x000fea0003800000 */
.L_x_8519:
[----:B------:R0:W-:Y:S01]  /*77a0*/  STG.E.U16 [R16.64], R2 ;  /* 0x0000000210007986 */ /* 0x0001e2000c101524 */
[----:B------:R-:W-:Y:S05]  /*77b0*/  BRA `(.L_x_8518) ;  /* 0x00000b9000007947 */ /* 0x000fea0003800000 */
.L_x_8514:
        /* <DEDUP_REMOVED lines=9> */
.L_x_8522:
[----:B------:R-:W-:-:S04]  /*7850*/  FSEL R0, RZ, 1, !P0 ;  /* 0x3f800000ff007808 */ /* 0x000fc80004000000 */
[----:B------:R-:W-:-:S05]  /*7860*/  F2FP.PACK_AB R0, RZ, R0 ;  /* 0x00000000ff00723e */ /* 0x000fca00000000ff */
[----:B------:R0:W-:Y:S01]  /*7870*/  STG.E.U16 [R16.64], R0 ;  /* 0x0000000010007986 */ /* 0x0001e2000c101524 */
[----:B------:R-:W-:Y:S05]  /*7880*/  BRA `(.L_x_8518) ;  /* 0x00000ac000007947 */ /* 0x000fea0003800000 */
.L_x_8521:
        /* <DEDUP_REMOVED lines=10> */
.L_x_8524:
[----:B------:R-:W-:-:S04]  /*7930*/  FSEL R0, RZ, 1, !P0 ;  /* 0x3f800000ff007808 */ /* 0x000fc80004000000 */
[----:B------:R-:W-:-:S04]  /*7940*/  F2FP.PACK_AB R3, RZ, R0 ;  /* 0x00000000ff03723e */ /* 0x000fc800000000ff */
[----:B------:R-:W-:-:S05]  /*7950*/  PRMT R3, R3, 0x5410, RZ ;  /* 0x0000541003037816 */ /* 0x000fca00000000ff */
[----:B------:R0:W-:Y:S01]  /*7960*/  STG.E [R16.64], R3 ;  /* 0x0000000310007986 */ /* 0x0001e2000c101924 */
[----:B------:R-:W-:Y:S05]  /*7970*/  BRA `(.L_x_8518) ;  /* 0x000009d000007947 */ /* 0x000fea0003800000 */
.L_x_8523:
[----:B------:R-:W-:Y:S01]  /*7980*/  FSEL R3, RZ, 1.875, !P0 ;  /* 0x3ff00000ff037808 */ /* 0x000fe20004000000 */
[----:B------:R-:W-:-:S05]  /*7990*/  IMAD.MOV.U32 R2, RZ, RZ, RZ ;  /* 0x000000ffff027224 */ /* 0x000fca00078e00ff */
[----:B------:R0:W-:Y:S01]  /*79a0*/  STG.E.64 [R16.64], R2 ;  /* 0x0000000210007986 */ /* 0x0001e2000c101b24 */
[----:B------:R-:W-:Y:S05]  /*79b0*/  BRA `(.L_x_8518) ;  /* 0x0000099000007947 */ /* 0x000fea0003800000 */
.L_x_8513:
        /* <DEDUP_REMOVED lines=10> */
.L_x_8527:
[----:B------:R-:W-:Y:S01]  /*7a60*/  FSEL R5, RZ, 1.875, !P0 ;  /* 0x3ff00000ff057808 */ /* 0x000fe20004000000 */
[----:B------:R-:W-:Y:S01]  /*7a70*/  CS2R R6, SRZ ;  /* 0x0000000000067805 */ /* 0x000fe2000001ff00 */
[----:B------:R-:W-:-:S05]  /*7a80*/  IMAD.MOV.U32 R4, RZ, RZ, RZ ;  /* 0x000000ffff047224 */ /* 0x000fca00078e00ff */
[----:B------:R0:W-:Y:S01]  /*7a90*/  STG.E.128 [R16.64], R4 ;  /* 0x0000000410007986 */ /* 0x0001e2000c101d24 */
[----:B------:R-:W-:Y:S05]  /*7aa0*/  BRA `(.L_x_8518) ;  /* 0x000008a000007947 */ /* 0x000fea0003800000 */
.L_x_8526:
        /* <DEDUP_REMOVED lines=18> */
.L_x_8531:
[----:B------:R-:W-:Y:S05]  /*7bd0*/  BSYNC B0 ;  /* 0x0000000000007941 */ /* 0x000fea0003800000 */
.L_x_8530:
[----:B------:R0:W-:Y:S01]  /*7be0*/  STG.E.U8 [R16.64], R3 ;  /* 0x0000000310007986 */ /* 0x0001e2000c101124 */
[----:B------:R-:W-:Y:S05]  /*7bf0*/  BRA `(.L_x_8518) ;  /* 0x0000075000007947 */ /* 0x000fea0003800000 */
.L_x_8529:
        /* <DEDUP_REMOVED lines=13> */
.L_x_8532:
[----:B------:R-:W-:Y:S01]  /*7cd0*/  ISETP.GT.U32.AND P0, PT, R3, 0x7f800000, PT ;  /* 0x7f8000000300780c */ /* 0x000fe20003f04070 */
[----:B------:R-:W-:-:S05]  /*7ce0*/  IMAD.MOV.U32 R3, RZ, RZ, 0x7f ;  /* 0x0000007fff037424 */ /* 0x000fca00078e00ff */
[----:B------:R-:W-:-:S05]  /*7cf0*/  SEL R3, R3, 0x7c, P0 ;  /* 0x0000007c03037807 */ /* 0x000fca0000000000 */
[----:B------:R0:W-:Y:S01]  /*7d00*/  STG.E.U8 [R16.64], R3 ;  /* 0x0000000310007986 */ /* 0x0001e2000c101124 */
[----:B------:R-:W-:Y:S05]  /*7d10*/  BRA `(.L_x_8518) ;  /* 0x0000063000007947 */ /* 0x000fea0003800000 */
.L_x_8528:
[----:B------:R-:W-:-:S04]  /*7d20*/  FSEL R0, RZ, 1, !P0 ;  /* 0x3f800000ff007808 */ /* 0x000fc80004000000 */
[----:B------:R-:W-:-:S05]  /*7d30*/  F2FP.BF16.PACK_AB R0, RZ, R0 ;  /* 0x00000000ff00723e */ /* 0x000fca00000010ff */
[----:B------:R0:W-:Y:S01]  /*7d40*/  STG.E.U16 [R16.64], R0 ;  /* 0x0000000010007986 */ /* 0x0001e2000c101524 */
[----:B------:R-:W-:Y:S05]  /*7d50*/  BRA `(.L_x_8518) ;  /* 0x000005f000007947 */ /* 0x000fea0003800000 */
.L_x_8525:
        /* <DEDUP_REMOVED lines=10> */
.L_x_8535:
        /* <DEDUP_REMOVED lines=16> */
.L_x_8538:
[----:B------:R-:W-:Y:S02]  /*7f00*/  PRMT R8, R0, 0x7610, R8 ;  /* 0x0000761000087816 */ /* 0x000fe40000000008 */
.L_x_8537:
[----:B------:R-:W-:Y:S05]  /*7f10*/  BSYNC B0 ;  /* 0x0000000000007941 */ /* 0x000fea0003800000 */
.L_x_8536:
[----:B------:R0:W-:Y:S01]  /*7f20*/  STG.E.U8 [R16.64], R8 ;  /* 0x0000000810007986 */ /* 0x0001e2000c101124 */
[----:B------:R-:W-:Y:S05]  /*7f30*/  BRA `(.L_x_8518) ;  /* 0x0000041000007947 */ /* 0x000fea0003800000 */
.L_x_8534:
        /* <DEDUP_REMOVED lines=16> */
.L_x_8541:
[----:B------:R-:W-:Y:S02]  /*8040*/  PRMT R8, R0, 0x7610, R8 ;  /* 0x0000761000087816 */ /* 0x000fe40000000008 */
.L_x_8540:
[----:B------:R-:W-:Y:S05]  /*8050*/  BSYNC B0 ;  /* 0x0000000000007941 */ /* 0x000fea0003800000 */
.L_x_8539:
[----:B------:R0:W-:Y:S01]  /*8060*/  STG.E.U8 [R16.64], R8 ;  /* 0x0000000810007986 */ /* 0x0001e2000c101124 */
[----:B------:R-:W-:Y:S05]  /*8070*/  BRA `(.L_x_8518) ;  /* 0x000002d000007947 */ /* 0x000fea0003800000 */
.L_x_8533:
        /* <DEDUP_REMOVED lines=21> */
.L_x_8517:
        /* <DEDUP_REMOVED lines=20> */
.L_x_8543:
[----:B------:R-:W-:-:S05]  /*8310*/  IMAD.MOV.U32 R3, RZ, RZ, RZ ;  /* 0x000000ffff037224 */ /* 0x000fca00078e00ff */
[----:B------:R0:W-:Y:S01]  /*8320*/  STG.E.64 [R16.64], R2 ;  /* 0x0000000210007986 */ /* 0x0001e2000c101b24 */
[----:B------:R-:W-:Y:S05]  /*8330*/  BRA `(.L_x_8518) ;  /* 0x0000001000007947 */ /* 0x000fea0003800000 */
.L_x_8542:
[----:B------:R0:W-:Y:S02]  /*8340*/  STG.E [R16.64], R2 ;  /* 0x0000000210007986 */ /* 0x0001e4000c101924 */
.L_x_8518:
[----:B------:R-:W-:Y:S05]  /*8350*/  BSYNC B6 ;  /* 0x0000000000067941 */ /* 0x000fea0003800000 */
.L_x_8512:
[----:B------:R-:W-:Y:S02]  /*8360*/  IADD3 R19, R19, 0x80, RZ ;  /* 0x0000008013137810 */ /* 0x000fe40007ffe0ff */
.L_x_8413:
[----:B------:R-:W-:Y:S05]  /*8370*/  BSYNC B7 ;  /* 0x0000000000077941 */ /* 0x000fea0003800000 */
.L_x_8412:
        /* <DEDUP_REMOVED lines=230> */
.L_x_8544:
        /* <DEDUP_REMOVED lines=19> */
.L_x_8548:
[----:B------:R-:W2:Y:S02]  /*9310*/  LDG.E.U8 R2, [R2.64] ;  /* 0x0000002402027981 */ /* 0x000ea4000c1e1100 */
[----:B--2---:R-:W-:Y:S01]  /*9320*/  ISETP.NE.AND P0, PT, R2, RZ, PT ;  /* 0x000000ff0200720c */ /* 0x004fe20003f05270 */
[----:B------:R-:W-:Y:S05]  /*9330*/  BRA `(.L_x_8550) ;  /* 0x00000e0000007947 */ /* 0x000fea0003800000 */
.L_x_8547:
        /* <DEDUP_REMOVED lines=10> */
.L_x_8552:
[----:B------:R-:W2:Y:S02]  /*93e0*/  LDG.E R2, [R2.64] ;  /* 0x0000002402027981 */ /* 0x000ea4000c1e1900 */
[----:B--2---:R-:W-:Y:S01]  /*93f0*/  ISETP.NE.AND P0, PT, R2, RZ, PT ;  /* 0x000000ff0200720c */ /* 0x004fe20003f05270 */
[----:B------:R-:W-:Y:S05]  /*9400*/  BRA `(.L_x_8550) ;  /* 0x00000d3000007947 */ /* 0x000fea0003800000 */
.L_x_8551:
[----:B------:R-:W2:Y:S02]  /*9410*/  LDG.E.U16 R2, [R2.64] ;  /* 0x0000002402027981 */ /* 0x000ea4000c1e1500 */
[----:B--2---:R-:W-:Y:S01]  /*9420*/  ISETP.NE.AND P0, PT, R2, RZ, PT ;  /* 0x000000ff0200720c */ /* 0x004fe20003f05270 */
[----:B------:R-:W-:Y:S05]  /*9430*/  BRA `(.L_x_8550) ;  /* 0x00000d0000007947 */ /* 0x000fea0003800000 */
.L_x_8546:
        /* <DEDUP_REMOVED lines=9> */
.L_x_8554:
[----:B------:R-:W2:Y:S02]  /*94d0*/  LDG.E.U16 R0, [R2.64] ;  /* 0x0000002402007981 */ /* 0x000ea4000c1e1500 */
[----:B--2---:R-:W-:-:S05]  /*94e0*/  HADD2.F32 R0, -RZ, R0.H0_H0 ;  /* 0x20000000ff007230 */ /* 0x004fca0000004100 */
[----:B------:R-:W-:Y:S01]  /*94f0*/  FSETP.NEU.FTZ.AND P0, PT, R0, RZ, PT ;  /* 0x000000ff0000720b */ /* 0x000fe20003f1d000 */
[----:B------:R-:W-:Y:S05]  /*9500*/  BRA `(.L_x_8550) ;  /* 0x00000c3000007947 */ /* 0x000fea0003800000 */
.L_x_8553:
        /* <DEDUP_REMOVED lines=11> */
.L_x_8556:
        /* <DEDUP_REMOVED lines=10> */
.L_x_8555:
[----:B------:R-:W2:Y:S02]  /*9660*/  LDG.E.64 R2, [R2.64] ;  /* 0x0000002402027981 */ /* 0x000ea4000c1e1b00 */
[----:B--2---:R0:W1:Y:S01]  /*9670*/  DSETP.NEU.AND P0, PT, R2, RZ, PT ;  /* 0x000000ff0200722a */ /* 0x0040620003f0d000 */
[----:B------:R-:W-:Y:S05]  /*9680*/  BRA `(.L_x_8550) ;  /* 0x00000ab000007947 */ /* 0x000fea0003800000 */
.L_x_8545:
        /* <DEDUP_REMOVED lines=11> */
.L_x_8559:
[----:B------:R-:W2:Y:S02]  /*9740*/  LDG.E.128 R4, [R2.64] ;  /* 0x0000002402047981 */ /* 0x000ea4000c1e1d00 */
[----:B--2---:R-:W0:-:S06]  /*9750*/  DSETP.NEU.AND P0, PT, R6, RZ, PT ;  /* 0x000000ff0600722a */ /* 0x004e0c0003f0d000 */
[----:B0-----:R0:W1:Y:S01]  /*9760*/  DSETP.NEU.OR P0, PT, R4, RZ, P0 ;  /* 0x000000ff0400722a */ /* 0x001062000070d400 */
[----:B------:R-:W-:Y:S05]  /*9770*/  BRA `(.L_x_8550) ;  /* 0x000009c000007947 */ /* 0x000fea0003800000 */
.L_x_8558:
        /* <DEDUP_REMOVED lines=27> */
.L_x_8561:
        /* <DEDUP_REMOVED lines=14> */
.L_x_8560:
[----:B------:R-:W2:Y:S02]  /*9a10*/  LDG.E.U16 R0, [R2.64] ;  /* 0x0000002402007981 */ /* 0x000ea4000c1e1500 */
[----:B--2---:R-:W-:-:S04]  /*9a20*/  PRMT R0, RZ, 0x5410, R0 ;  /* 0x00005410ff007816 */ /* 0x004fc80000000000 */
[----:B------:R-:W-:Y:S01]  /*9a30*/  FSETP.NEU.FTZ.AND P0, PT, R0, RZ, PT ;  /* 0x000000ff0000720b */ /* 0x000fe20003f1d000 */
[----:B------:R-:W-:Y:S05]  /*9a40*/  BRA `(.L_x_8550) ;  /* 0x000006f000007947 */ /* 0x000fea0003800000 */
.L_x_8557:
        /* <DEDUP_REMOVED lines=11> */
.L_x_8564:
        /* <DEDUP_REMOVED lines=21> */
.L_x_8568:
[----:B------:R-:W-:Y:S05]  /*9c50*/  BSYNC B1 ;  /* 0x0000000000017941 */ /* 0x000fea0003800000 */
.L_x_8567:
[----:B------:R-:W-:Y:S01]  /*9c60*/  LEA R3, R0, 0x3b800000, 0x17 ;  /* 0x3b80000000037811 */ /* 0x000fe200078eb8ff */
[----:B------:R-:W-:-:S05]  /*9c70*/  IMAD.SHL.U32 R0, R2, 0x100000, RZ ;  /* 0x0010000002007824 */ /* 0x000fca00078e00ff */
[----:B------:R-:W-:Y:S02]  /*9c80*/  LOP3.LUT R0, R3, R0, R4, 0xfe, !PT ;  /* 0x0000000003007212 */ /* 0x000fe400078efe04 */
.L_x_8566:
[----:B------:R-:W-:Y:S05]  /*9c90*/  BSYNC B0 ;  /* 0x0000000000007941 */ /* 0x000fea0003800000 */
.L_x_8565:
[----:B------:R-:W-:Y:S01]  /*9ca0*/  FSETP.NEU.FTZ.AND P0, PT, R0, RZ, PT ;  /* 0x000000ff0000720b */ /* 0x000fe20003f1d000 */
[----:B------:R-:W-:Y:S05]  /*9cb0*/  BRA `(.L_x_8550) ;  /* 0x0000048000007947 */ /* 0x000fea0003800000 */
.L_x_8563:
        /* <DEDUP_REMOVED lines=21> */
.L_x_8572:
[----:B------:R-:W-:Y:S05]  /*9e10*/  BSYNC B1 ;  /* 0x0000000000017941 */ /* 0x000fea0003800000 */
.L_x_8571:
[----:B------:R-:W-:Y:S01]  /*9e20*/  LEA R3, R0, 0x37800000, 0x17 ;  /* 0x3780000000037811 */ /* 0x000fe200078eb8ff */
[----:B------:R-:W-:-:S05]  /*9e30*/  IMAD.SHL.U32 R0, R2, 0x200000, RZ ;  /* 0x0020000002007824 */ /* 0x000fca00078e00ff */
[----:B------:R-:W-:Y:S02]  /*9e40*/  LOP3.LUT R0, R3, R0, R4, 0xfe, !PT ;  /* 0x0000000003007212 */ /* 0x000fe400078efe04 */
.L_x_8570:
[----:B------:R-:W-:Y:S05]  /*9e50*/  BSYNC B0 ;  /* 0x0000000000007941 */ /* 0x000fea0003800000 */
.L_x_8569:
[----:B------:R-:W-:Y:S01]  /*9e60*/  FSETP.NEU.FTZ.AND P0, PT, R0, RZ, PT ;  /* 0x000000ff0000720b */ /* 0x000fe20003f1d000 */
[----:B------:R-:W-:Y:S05]  /*9e70*/  BRA `(.L_x_8550) ;  /* 0x000002c000007947 */ /* 0x000fea0003800000 */
.L_x_8562:
        /* <DEDUP_REMOVED lines=14> */
.L_x_8576:
[----:B------:R-:W-:Y:S05]  /*9f60*/  BSYNC B0 ;  /* 0x0000000000007941 */ /* 0x000fea0003800000 */
.L_x_8575:
[----:B------:R-:W-:Y:S01]  /*9f70*/  FSETP.NEU.FTZ.AND P0, PT, R0, RZ, PT ;  /* 0x000000ff0000720b */ /* 0x000fe20003f1d000 */
[----:B------:R-:W-:Y:S05]  /*9f80*/  BRA `(.L_x_8550) ;  /* 0x000001b000007947 */ /* 0x000fea0003800000 */
.L_x_8549:
        /* <DEDUP_REMOVED lines=21> */
.L_x_8574:
[----:B------:R-:W2:Y:S02]  /*a0e0*/  LDG.E.64 R2, [R2.64] ;  /* 0x0000002402027981 */ /* 0x000ea4000c1e1b00 */
[----:B--2---:R-:W-:-:S04]  /*a0f0*/  ISETP.NE.U32.AND P0, PT, R2, RZ, PT ;  /* 0x000000ff0200720c */ /* 0x004fc80003f05070 */
[----:B------:R-:W-:Y:S01]  /*a100*/  ISETP.NE.AND.EX P0, PT, R3, RZ, PT, P0 ;  /* 0x000000ff0300720c */ /* 0x000fe20003f05300 */
[----:B------:R-:W-:Y:S05]  /*a110*/  BRA `(.L_x_8550) ;  /* 0x0000002000007947 */ /* 0x000fea0003800000 */
.L_x_8573:
[----:B------:R-:W2:Y:S02]  /*a120*/  LDG.E R2, [R2.64] ;  /* 0x0000002402027981 */ /* 0x000ea4000c1e1900 */
[----:B--2---:R-:W-:-:S03]  /*a130*/  ISETP.NE.AND P0, PT, R2, RZ, PT ;  /* 0x000000ff0200720c */ /* 0x004fc60003f05270 */
.L_x_8550:
[----:B0-----:R-:W0:Y:S01]  /*a140*/  LDC.U8 R5, c[0x0][0x372] ;  /* 0x0000dc80ff057b82 */ /* 0x001e220000000000 */
[----:B-1----:R-:W-:-:S07]  /*a150*/  SEL R0, RZ, 0x1, !P0 ;  /* 0x00000001ff007807 */ /* 0x002fce0004000000 */
        /* <DEDUP_REMOVED lines=16> */
.L_x_8580:
[----:B------:R-:W-:Y:S01]  /*a260*/  STG.E.U8 [R16.64], R2 ;  /* 0x0000000210007986 */ /* 0x000fe2000c101124 */
[----:B------:R-:W-:Y:S05]  /*a270*/  EXIT ;  /* 0x000000000000794d */ /* 0x000fea0003800000 */
.L_x_8579:
        /* <DEDUP_REMOVED lines=9> */
.L_x_8583:
[----:B------:R-:W-:Y:S01]  /*a310*/  STG.E [R16.64], R2 ;  /* 0x0000000210007986 */ /* 0x000fe2000c101924 */
[----:B------:R-:W-:Y:S05]  /*a320*/  EXIT ;  /* 0x000000000000794d */ /* 0x000fea0003800000 */
.L_x_8582:
[----:B------:R-:W-:Y:S01]  /*a330*/  STG.E.U16 [R16.64], R2 ;  /* 0x0000000210007986 */ /* 0x000fe2000c101524 */
[----:B------:R-:W-:Y:S05]  /*a340*/  EXIT ;  /* 0x000000000000794d */ /* 0x000fea0003800000 */
.L_x_8578:
        /* <DEDUP_REMOVED lines=9> */
.L_x_8585:
[----:B------:R-:W-:-:S04]  /*a3e0*/  FSEL R0, RZ, 1, !P0 ;  /* 0x3f800000ff007808 */ /* 0x000fc80004000000 */
[----:B------:R-:W-:-:S05]  /*a3f0*/  F2FP.PACK_AB R0, RZ, R0 ;  /* 0x00000000ff00723e */ /* 0x000fca00000000ff */
[----:B------:R-:W-:Y:S01]  /*a400*/  STG.E.U16 [R16.64], R0 ;  /* 0x0000000010007986 */ /* 0x000fe2000c101524 */
[----:B------:R-:W-:Y:S05]  /*a410*/  EXIT ;  /* 0x000000000000794d */ /* 0x000fea0003800000 */
.L_x_8584:
        /* <DEDUP_REMOVED lines=10> */
.L_x_8587:
[----:B------:R-:W-:-:S04]  /*a4c0*/  FSEL R0, RZ, 1, !P0 ;  /* 0x3f800000ff007808 */ /* 0x000fc80004000000 */
[----:B------:R-:W-:-:S04]  /*a4d0*/  F2FP.PACK_AB R3, RZ, R0 ;  /* 0x00000000ff03723e */ /* 0x000fc800000000ff */
[----:B------:R-:W-:-:S05]  /*a4e0*/  PRMT R3, R3, 0x5410, RZ ;  /* 0x0000541003037816 */ /* 0x000fca00000000ff */
[----:B------:R-:W-:Y:S01]  /*a4f0*/  STG.E [R16.64], R3 ;  /* 0x0000000310007986 */ /* 0x000fe2000c101924 */
[----:B------:R-:W-:Y:S05]  /*a500*/  EXIT ;  /* 0x000000000000794d */ /* 0x000fea0003800000 */
.L_x_8586:
[----:B------:R-:W-:Y:S01]  /*a510*/  FSEL R3, RZ, 1.875, !P0 ;  /* 0x3ff00000ff037808 */ /* 0x000fe20004000000 */
[----:B------:R-:W-:-:S05]  /*a520*/  IMAD.MOV.U32 R2, RZ, RZ, RZ ;  /* 0x000000ffff027224 */ /* 0x000fca00078e00ff */
[----:B------:R-:W-:Y:S01]  /*a530*/  STG.E.64 [R16.64], R2 ;  /* 0x0000000210007986 */ /* 0x000fe2000c101b24 */
[----:B------:R-:W-:Y:S05]  /*a540*/  EXIT ;  /* 0x000000000000794d */ /* 0x000fea0003800000 */
.L_x_8577:
        /* <DEDUP_REMOVED lines=10> */
.L_x_8590:
[----:B------:R-:W-:Y:S01]  /*a5f0*/  FSEL R5, RZ, 1.875, !P0 ;  /* 0x3ff00000ff057808 */ /* 0x000fe20004000000 */
[----:B------:R-:W-:Y:S01]  /*a600*/  CS2R R6, SRZ ;  /* 0x0000000000067805 */ /* 0x000fe2000001ff00 */
[----:B------:R-:W-:-:S05]  /*a610*/  IMAD.MOV.U32 R4, RZ, RZ, RZ ;  /* 0x000000ffff047224 */ /* 0x000fca00078e00ff */
[----:B------:R-:W-:Y:S01]  /*a620*/  STG.E.128 [R16.64], R4 ;  /* 0x0000000410007986 */ /* 0x000fe2000c101d24 */
[----:B------:R-:W-:Y:S05]  /*a630*/  EXIT ;  /* 0x000000000000794d */ /* 0x000fea0003800000 */
.L_x_8589:
        /* <DEDUP_REMOVED lines=18> */
.L_x_8594:
[----:B------:R-:W-:Y:S05]  /*a760*/  BSYNC B0 ;  /* 0x0000000000007941 */ /* 0x000fea0003800000 */
.L_x_8593:
[----:B------:R-:W-:Y:S01]  /*a770*/  STG.E.U8 [R16.64], R3 ;  /* 0x0000000310007986 */ /* 0x000fe2000c101124 */
[----:B------:R-:W-:Y:S05]  /*a780*/  EXIT ;  /* 0x000000000000794d */ /* 0x000fea0003800000 */
.L_x_8592:
        /* <DEDUP_REMOVED lines=14> */
.L_x_8595:
[----:B------:R-:W-:Y:S01]  /*a870*/  IMAD.MOV.U32 R3, RZ, RZ, 0x7f ;  /* 0x0000007fff037424 */ /* 0x000fe200078e00ff */
[----:B------:R-:W-:-:S04]  /*a880*/  ISETP.GT.U32.AND P0, PT, R5, 0x7f800000, PT ;  /* 0x7f8000000500780c */ /* 0x000fc80003f04070 */
[----:B------:R-:W-:-:S05]  /*a890*/  SEL R3, R3, 0x7c, P0 ;  /* 0x0000007c03037807 */ /* 0x000fca0000000000 */
[----:B------:R-:W-:Y:S01]  /*a8a0*/  STG.E.U8 [R16.64], R3 ;  /* 0x0000000310007986 */ /* 0x000fe2000c101124 */
[----:B------:R-:W-:Y:S05]  /*a8b0*/  EXIT ;  /* 0x000000000000794d */ /* 0x000fea0003800000 */
.L_x_8591:
[----:B------:R-:W-:-:S04]  /*a8c0*/  FSEL R0, RZ, 1, !P0 ;  /* 0x3f800000ff007808 */ /* 0x000fc80004000000 */
[----:B------:R-:W-:-:S05]  /*a8d0*/  F2FP.BF16.PACK_AB R0, RZ, R0 ;  /* 0x00000000ff00723e */ /* 0x000fca00000010ff */
[----:B------:R-:W-:Y:S01]  /*a8e0*/  STG.E.U16 [R16.64], R0 ;  /* 0x0000000010007986 */ /* 0x000fe2000c101524 */
[----:B------:R-:W-:Y:S05]  /*a8f0*/  EXIT ;  /* 0x000000000000794d */ /* 0x000fea0003800000 */
.L_x_8588:
        /* <DEDUP_REMOVED lines=10> */
.L_x_8598:
        /* <DEDUP_REMOVED lines=16> */
.L_x_8601:
[----:B------:R-:W-:Y:S02]  /*aaa0*/  PRMT R8, R0, 0x7610, R8 ;  /* 0x0000761000087816 */ /* 0x000fe40000000008 */
.L_x_8600:
[----:B------:R-:W-:Y:S05]  /*aab0*/  BSYNC B0 ;  /* 0x0000000000007941 */ /* 0x000fea0003800000 */
.L_x_8599:
[----:B------:R-:W-:Y:S01]  /*aac0*/  STG.E.U8 [R16.64], R8 ;  /* 0x0000000810007986 */ /* 0x000fe2000c101124 */
[----:B------:R-:W-:Y:S05]  /*aad0*/  EXIT ;  /* 0x000000000000794d */ /* 0x000fea0003800000 */
.L_x_8597:
        /* <DEDUP_REMOVED lines=16> */
.L_x_8604:
[----:B------:R-:W-:Y:S02]  /*abe0*/  PRMT R8, R0, 0x7610, R8 ;  /* 0x0000761000087816 */ /* 0x000fe40000000008 */
.L_x_8603:
[----:B------:R-:W-:Y:S05]  /*abf0*/  BSYNC B0 ;  /* 0x0000000000007941 */ /* 0x000fea0003800000 */
.L_x_8602:
[----:B------:R-:W-:Y:S01]  /*ac00*/  STG.E.U8 [R16.64], R8 ;  /* 0x0000000810007986 */ /* 0x000fe2000c101124 */
[----:B------:R-:W-:Y:S05]  /*ac10*/  EXIT ;  /* 0x000000000000794d */ /* 0x000fea0003800000 */
.L_x_8596:
        /* <DEDUP_REMOVED lines=21> */
.L_x_8581:
        /* <DEDUP_REMOVED lines=20> */
.L_x_8606:
[----:B------:R-:W-:-:S05]  /*aeb0*/  IMAD.MOV.U32 R3, RZ, RZ, RZ ;  /* 0x000000ffff037224 */ /* 0x000fca00078e00ff */
[----:B------:R-:W-:Y:S01]  /*aec0*/  STG.E.64 [R16.64], R2 ;  /* 0x0000000210007986 */ /* 0x000fe2000c101b24 */
[----:B------:R-:W-:Y:S05]  /*aed0*/  EXIT ;  /* 0x000000000000794d */ /* 0x000fea0003800000 */
.L_x_8605:
[----:B------:R-:W-:Y:S01]  /*aee0*/  STG.E [R16.64], R2 ;  /* 0x0000000210007986 */ /* 0x000fe2000c101924 */
[----:B------:R-:W-:Y:S05]  /*aef0*/  EXIT ;  /* 0x000000000000794d */ /* 0x000fea0003800000 */
.L_x_8607:
        /* <DEDUP_REMOVED lines=16> */
.L_x_25124:


//--------------------- .text._ZN2at6native27unrolled_elementwise_kernelINS0_13AUnaryFunctorIbbbNS0_16BitwiseOrFunctorIbEEEESt5arrayIPcLm2EELi4E23TrivialOffsetCalculatorILi1EjESA_NS0_6memory12LoadWithCastILi1EEENSB_13StoreWithCastILi1EEEEEviT_T0_T2_T3_T4_T5_ --------------------------
	.section	.text._ZN2at6native27unrolled_elementwise_kernelINS0_13AUnaryFunctorIbbbNS0_16BitwiseOrFunctorIbEEEESt5arrayIPcLm2EELi4E23TrivialOffsetCalculatorILi1EjESA_NS0_6memory12LoadWithCastILi1EEENSB_13StoreWithCastILi1EEEEEviT_T0_T2_T3_T4_T5_,"ax",@progbits
	.sectioninfo	@"SHI_REGISTERS=30"
	.align	128
        .global         _ZN2at6native27unrolled_elementwise_kernelINS0_13AUnaryFunctorIbbbNS0_16BitwiseOrFunctorIbEEEESt5arrayIPcLm2EELi4E23TrivialOffsetCalculatorILi1EjESA_NS0_6memory12LoadWithCastILi1EEENSB_13StoreWithCastILi1EEEEEviT_T0_T2_T3_T4_T5_
        .type           _ZN2at6native27unrolled_elementwise_kernelINS0_13AUnaryFunctorIbbbNS0_16BitwiseOrFunctorIbEEEESt5arrayIPcLm2EELi4E23TrivialOffsetCalculatorILi1EjESA_NS0_6memory12LoadWithCastILi1EEENSB_13StoreWithCastILi1EEEEEviT_T0_T2_T3_T4_T5_,@function
        .size           _ZN2at6native27unrolled_elementwise_kernelINS0_13AUnaryFunctorIbbbNS0_16BitwiseOrFunctorIbEEEESt5arrayIPcLm2EELi4E23TrivialOffsetCalculatorILi1EjESA_NS0_6memory12LoadWithCastILi1EEENSB_13StoreWithCastILi1EEEEEviT_T0_T2_T3_T4_T5_,(.L_x_25125 - _ZN2at6native27unrolled_elementwise_kernelINS0_13AUnaryFunctorIbbbNS0_16BitwiseOrFunctorIbEEEESt5arrayIPcLm2EELi4E23TrivialOffsetCalculatorILi1EjESA_NS0_6memory12LoadWithCastILi1EEENSB_13StoreWithCastILi1EEEEEviT_T0_T2_T3_T4_T5_)
        .other          _ZN2at6native27unrolled_elementwise_kernelINS0_13AUnaryFunctorIbbbNS0_16BitwiseOrFunctorIbEEEESt5arrayIPcLm2EELi4E23TrivialOffsetCalculatorILi1EjESA_NS0_6memory12LoadWithCastILi1EEENSB_13StoreWithCastILi1EEEEEviT_T0_T2_T3_T4_T5_,@"STO_CUDA_ENTRY STV_DEFAULT"
_ZN2at6native27unrolled_elementwise_kernelINS0_13AUnaryFunctorIbbbNS0_16BitwiseOrFunctorIbEEEESt5arrayIPcLm2EELi4E23TrivialOffsetCalculatorILi1EjESA_NS0_6memory12LoadWithCastILi1EEENSB_13StoreWithCastILi1EEEEEviT_T0_T2_T3_T4_T5_:
.text._ZN2at6native27unrolled_elementwise_kernelINS0_13AUnaryFunctorIbbbNS0_16BitwiseOrFunctorIbEEEESt5arrayIPcLm2EELi4E23TrivialOffsetCalculatorILi1EjESA_NS0_6memory12LoadWithCastILi1EEENSB_13StoreWithCastILi1EEEEEviT_T0_T2_T3_T4_T5_:
        /* <DEDUP_REMOVED lines=30> */
.L_x_8613:
[----:B------:R-:W2:Y:S02]  /*01e0*/  LDG.E.U8 R4, [R4.64] ;  /* 0x0000002404047981 */ /* 0x000ea4000c1e1100 */
[----:B--2---:R-:W-:Y:S01]  /*01f0*/  ISETP.NE.AND P0, PT, R4, RZ, PT ;  /* 0x000000ff0400720c */ /* 0x004fe20003f05270 */
[----:B------:R-:W-:Y:S05]  /*0200*/  BRA `(.L_x_8615) ;  /* 0x00000e1000007947 */ /* 0x000fea0003800000 */
.L_x_8612:
        /* <DEDUP_REMOVED lines=10> */
.L_x_8617:
[----:B------:R-:W2:Y:S02]  /*02b0*/  LDG.E R4, [R4.64] ;  /* 0x0000002404047981 */ /* 0x000ea4000c1e1900 */
[----:B--2---:R-:W-:Y:S01]  /*02c0*/  ISETP.NE.AND P0, PT, R4, RZ, PT ;  /* 0x000000ff0400720c */ /* 0x004fe20003f05270 */
[----:B------:R-:W-:Y:S05]  /*02d0*/  BRA `(.L_x_8615) ;  /* 0x00000d4000007947 */ /* 0x000fea0003800000 */
.L_x_8616:
[----:B------:R-:W2:Y:S02]  /*02e0*/  LDG.E.U16 R4, [R4.64] ;  /* 0x0000002404047981 */ /* 0x000ea4000c1e1500 */
[----:B--2---:R-:W-:Y:S01]  /*02f0*/  ISETP.NE.AND P0, PT, R4, RZ, PT ;  /* 0x000000ff0400720c */ /* 0x004fe20003f05270 */
[----:B------:R-:W-:Y:S05]  /*0300*/  BRA `(.L_x_8615) ;  /* 0x00000d1000007947 */ /* 0x000fea0003800000 */
.L_x_8611:
        /* <DEDUP_REMOVED lines=9> */
.L_x_8619:
[----:B------:R-:W2:Y:S02]  /*03a0*/  LDG.E.U16 R0, [R4.64] ;  /* 0x0000002404007981 */ /* 0x000ea4000c1e1500 */
[----:B--2---:R-:W-:-:S05]  /*03b0*/  HADD2.F32 R0, -RZ, R0.H0_H0 ;  /* 0x20000000ff007230 */ /* 0x004fca0000004100 */
[----:B------:R-:W-:Y:S01]  /*03c0*/  FSETP.NEU.FTZ.AND P0, PT, R0, RZ, PT ;  /* 0x000000ff0000720b */ /* 0x000fe20003f1d000 */
[----:B------:R-:W-:Y:S05]  /*03d0*/  BRA `(.L_x_8615) ;  /* 0x00000c4000007947 */ /* 0x000fea0003800000 */
.L_x_8618:
        /* <DEDUP_REMOVED lines=11> */
.L_x_8621:
        /* <DEDUP_REMOVED lines=10> */
.L_x_8620:
[----:B------:R-:W2:Y:S02]  /*0530*/  LDG.E.64 R4, [R4.64] ;  /* 0x0000002404047981 */ /* 0x000ea4000c1e1b00 */
[----:B--2---:R0:W1:Y:S01]  /*0540*/  DSETP.NEU.AND P0, PT, R4, RZ, PT ;  /* 0x000000ff0400722a */ /* 0x0040620003f0d000 */
[----:B------:R-:W-:Y:S05]  /*0550*/  BRA `(.L_x_8615) ;  /* 0x00000ac000007947 */ /* 0x000fea0003800000 */
.L_x_8610:
        /* <DEDUP_REMOVED lines=11> */
.L_x_8624:
[----:B------:R-:W2:Y:S02]  /*0610*/  LDG.E.128 R4, [R4.64] ;  /* 0x0000002404047981 */ /* 0x000ea4000c1e1d00 */
[----:B--2---:R-:W0:-:S06]  /*0620*/  DSETP.NEU.AND P0, PT, R6, RZ, PT ;  /* 0x000000ff0600722a */ /* 0x004e0c0003f0d000 */
[----:B0-----:R0:W1:Y:S01]  /*0630*/  DSETP.NEU.OR P0, PT, R4, RZ, P0 ;  /* 0x000000ff0400722a */ /* 0x001062000070d400 */
[----:B------:R-:W-:Y:S05]  /*0640*/  BRA `(.L_x_8615) ;  /* 0x000009d000007947 */ /* 0x000fea0003800000 */
.L_x_8623:
        /* <DEDUP_REMOVED lines=27> */
.L_x_8626:
        /* <DEDUP_REMOVED lines=15> */
.L_x_8625:
[----:B------:R-:W2:Y:S02]  /*08f0*/  LDG.E.U16 R0, [R4.64] ;  /* 0x0000002404007981 */ /* 0x000ea4000c1e1500 */
[----:B--2---:R-:W-:-:S04]  /*0900*/  PRMT R0, RZ, 0x5410, R0 ;  /* 0x00005410ff007816 */ /* 0x004fc80000000000 */
[----:B------:R-:W-:Y:S01]  /*0910*/  FSETP.NEU.FTZ.AND P0, PT, R0, RZ, PT ;  /* 0x000000ff0000720b */ /* 0x000fe20003f1d000 */
[----:B------:R-:W-:Y:S05]  /*0920*/  BRA `(.L_x_8615) ;  /* 0x000006f000007947 */ /* 0x000fea0003800000 */
.L_x_8622:
        /* <DEDUP_REMOVED lines=11> */
.L_x_8629:
        /* <DEDUP_REMOVED lines=21> */
.L_x_8633:
[----:B------:R-:W-:Y:S05]  /*0b30*/  BSYNC B1 ;  /* 0x0000000000017941 */ /* 0x000fea0003800000 */
.L_x_8632:
[----:B------:R-:W-:Y:S01]  /*0b40*/  LEA R5, R0, 0x3b800000, 0x17 ;  /* 0x3b80000000057811 */ /* 0x000fe200078eb8ff */
[----:B------:R-:W-:-:S05]  /*0b50*/  IMAD.SHL.U32 R0, R3, 0x100000, RZ ;  /* 0x0010000003007824 */ /* 0x000fca00078e00ff */
[----:B------:R-:W-:Y:S02]  /*0b60*/  LOP3.LUT R0, R5, R0, R6, 0xfe, !PT ;  /* 0x0000000005007212 */ /* 0x000fe400078efe06 */
.L_x_8631:
[----:B------:R-:W-:Y:S05]  /*0b70*/  BSYNC B0 ;  /* 0x0000000000007941 */ /* 0x000fea0003800000 */
.L_x_8630:
[----:B------:R-:W-:Y:S01]  /*0b80*/  FSETP.NEU.FTZ.AND P0, PT, R0, RZ, PT ;  /* 0x000000ff0000720b */ /* 0x000fe20003f1d000 */
[----:B------:R-:W-:Y:S05]  /*0b90*/  BRA `(.L_x_8615) ;  /* 0x0000048000007947 */ /* 0x000fea0003800000 */
.L_x_8628:
        /* <DEDUP_REMOVED lines=21> */
.L_x_8637:
[----:B------:R-:W-:Y:S05]  /*0cf0*/  BSYNC B1 ;  /* 0x0000000000017941 */ /* 0x000fea0003800000 */
.L_x_8636:
[----:B------:R-:W-:Y:S01]  /*0d00*/  LEA R5, R0, 0x37800000, 0x17 ;  /* 0x3780000000057811 */ /* 0x000fe200078eb8ff */
[----:B------:R-:W-:-:S05]  /*0d10*/  IMAD.SHL.U32 R0, R3, 0x200000, RZ ;  /* 0x0020000003007824 */ /* 0x000fca00078e00ff */
[----:B------:R-:W-:Y:S02]  /*0d20*/  LOP3.LUT R0, R5, R0, R6, 0xfe, !PT ;  /* 0x0000000005007212 */ /* 0x000fe400078efe06 */
.L_x_8635:
[----:B------:R-:W-:Y:S05]  /*0d30*/  BSYNC B0 ;  /* 0x0000000000007941 */ /* 0x000fea0003800000 */
.L_x_8634:
[----:B------:R-:W-:Y:S01]  /*0d40*/  FSETP.NEU.FTZ.AND P0, PT, R0, RZ, PT ;  /* 0x000000ff0000720b */ /* 0x000fe20003f1d000 */
[----:B------:R-:W-:Y:S05]  /*0d50*/  BRA `(.L_x_8615) ;  /* 0x000002c000007947 */ /* 0x000fea0003800000 */
.L_x_8627:
        /* <DEDUP_REMOVED lines=14> */
.L_x_8641:
[----:B------:R-:W-:Y:S05]  /*0e40*/  BSYNC B0 ;  /* 0x0000000000007941 */ /* 0x000fea0003800000 */
.L_x_8640:
[----:B------:R-:W-:Y:S01]  /*0e50*/  FSETP.NEU.FTZ.AND P0, PT, R0, RZ, PT ;  /* 0x000000ff0000720b */ /* 0x000fe20003f1d000 */
[----:B------:R-:W-:Y:S05]  /*0e60*/  BRA `(.L_x_8615) ;  /* 0x000001b000007947 */ /* 0x000fea0003800000 */
.L_x_8614:
        /* <DEDUP_REMOVED lines=21> */
.L_x_8639:
[----:B------:R-:W2:Y:S02]  /*0fc0*/  LDG.E.64 R4, [R4.64] ;  /* 0x0000002404047981 */ /* 0x000ea4000c1e1b00 */
[----:B--2---:R-:W-:-:S04]  /*0fd0*/  ISETP.NE.U32.AND P0, PT, R4, RZ, PT ;  /* 0x000000ff0400720c */ /* 0x004fc80003f05070 */
[----:B------:R-:W-:Y:S01]  /*0fe0*/  ISETP.NE.AND.EX P0, PT, R5, RZ, PT, P0 ;  /* 0x000000ff0500720c */ /* 0x000fe20003f05300 */
[----:B------:R-:W-:Y:S05]  /*0ff0*/  BRA `(.L_x_8615) ;  /* 0x0000002000007947 */ /* 0x000fea0003800000 */
.L_x_8638:
[----:B------:R-:W2:Y:S02]  /*1000*/  LDG.E R4, [R4.64] ;  /* 0x0000002404047981 */ /* 0x000ea4000c1e1900 */
[----:B--2---:R-:W-:-:S03]  /*1010*/  ISETP.NE.AND P0, PT, R4, RZ, PT ;  /* 0x000000ff0400720c */ /* 0x004fc60003f05270 */
.L_x_8615:
[----:B------:R-:W2:Y:S01]  /*1020*/  S2R R25, SR_TID.X ;  /* 0x0000000000197919 */ /* 0x000ea20000002100 */
[----:B-1----:R-:W-:Y:S02]  /*1030*/  SEL R18, RZ, 0x1, !P0 ;  /* 0x00000001ff127807 */ /* 0x002fe40004000000 */
[----:B--2---:R-:W-:-:S07]  /*1040*/  IADD3 R25, R25, 0x80, RZ ;  /* 0x0000008019197810 */ /* 0x004fce0007ffe0ff */
.L_x_8609:
[----:B-1----:R-:W-:Y:S05]  /*1050*/  BSYNC B6 ;  /* 0x0000000000067941 */ /* 0x002fea0003800000 */
.L_x_8608:
        /* <DEDUP_REMOVED lines=22> */
.L_x_8647:
[----:B------:R-:W2:Y:S02]  /*11c0*/  LDG.E.U8 R4, [R4.64] ;  /* 0x0000002404047981 */ /* 0x000ea4000c1e1100 */
[----:B--2---:R-:W-:Y:S01]  /*11d0*/  ISETP.NE.AND P0, PT, R4, RZ, PT ;  /* 0x000000ff0400720c */ /* 0x004fe20003f05270 */
[----:B------:R-:W-:Y:S05]  /*11e0*/  BRA `(.L_x_8649) ;  /* 0x00000e0000007947 */ /* 0x000fea0003800000 */
.L_x_8646:
        /* <DEDUP_REMOVED lines=10> */
.L_x_8651:
[----:B------:R-:W2:Y:S02]  /*1290*/  LDG.E R4, [R4.64] ;  /* 0x0000002404047981 */ /* 0x000ea4000c1e1900 */
[----:B--2---:R-:W-:Y:S01]  /*12a0*/  ISETP.NE.AND P0, PT, R4, RZ, PT ;  /* 0x000000ff0400720c */ /* 0x004fe20003f05270 */
[----:B------:R-:W-:Y:S05]  /*12b0*/  BRA `(.L_x_8649) ;  /* 0x00000d3000007947 */ /* 0x000fea0003800000 */
.L_x_8650:
[----:B------:R-:W2:Y:S02]  /*12c0*/  LDG.E.U16 R4, [R4.64] ;  /* 0x0000002404047981 */ /* 0x000ea4000c1e1500 */
[----:B--2---:R-:W-:Y:S01]  /*12d0*/  ISETP.NE.AND P0, PT, R4, RZ, PT ;  /* 0x000000ff0400720c */ /* 0x004fe20003f05270 */
[----:B------:R-:W-:Y:S05]  /*12e0*/  BRA `(.L_x_8649) ;  /* 0x00000d0000007947 */ /* 0x000fea0003800000 */
.L_x_8645:
        /* <DEDUP_REMOVED lines=9> */
.L_x_8653:
[----:B------:R-:W2:Y:S02]  /*1380*/  LDG.E.U16 R0, [R4.64] ;  /* 0x0000002404007981 */ /* 0x000ea4000c1e1500 */
[----:B--2---:R-:W-:-:S05]  /*1390*/  HADD2.F32 R0, -RZ, R0.H0_H0 ;  /* 0x20000000ff007230 */ /* 0x004fca0000004100 */
[----:B------:R-:W-:Y:S01]  /*13a0*/  FSETP.NEU.FTZ.AND P0, PT, R0, RZ, PT ;  /* 0x000000ff0000720b */ /* 0x000fe20003f1d000 */
[----:B------:R-:W-:Y:S05]  /*13b0*/  BRA `(.L_x_8649) ;  /* 0x00000c3000007947 */ /* 0x000fea0003800000 */
.L_x_8652:
        /* <DEDUP_REMOVED lines=11> */
.L_x_8655:
        /* <DEDUP_REMOVED lines=10> */
.L_x_8654:
[----:B------:R-:W2:Y:S02]  /*1510*/  LDG.E.64 R4, [R4.64] ;  /* 0x0000002404047981 */ /* 0x000ea4000c1e1b00 */
[----:B--2---:R0:W1:Y:S01]  /*1520*/  DSETP.NEU.AND P0, PT, R4, RZ, PT ;  /* 0x000000ff0400722a */ /* 0x0040620003f0d000 */
[----:B------:R-:W-:Y:S05]  /*1530*/  BRA `(.L_x_8649) ;  /* 0x00000ab000007947 */ /* 0x000fea0003800000 */
.L_x_8644:
        /* <DEDUP_REMOVED lines=11> */
.L_x_8658:
[----:B------:R-:W2:Y:S02]  /*15f0*/  LDG.E.128 R4, [R4.64] ;  /* 0x0000002404047981 */ /* 0x000ea4000c1e1d00 */
[----:B--2---:R-:W0:-:S06]  /*1600*/  DSETP.NEU.AND P0, PT, R6, RZ, PT ;  /* 0x000000ff0600722a */ /* 0x004e0c0003f0d000 */
[----:B0-----:R0:W1:Y:S01]  /*1610*/  DSETP.NEU.OR P0, PT, R4, RZ, P0 ;  /* 0x000000ff0400722a */ /* 0x001062000070d400 */
[----:B------:R-:W-:Y:S05]  /*1620*/  BRA `(.L_x_8649) ;  /* 0x000009c000007947 */ /* 0x000fea0003800000 */
.L_x_8657:
        /* <DEDUP_REMOVED lines=27> */
.L_x_8660:
        /* <DEDUP_REMOVED lines=14> */
.L_x_8659:
[----:B------:R-:W2:Y:S02]  /*18c0*/  LDG.E.U16 R0, [R4.64] ;  /* 0x0000002404007981 */ /* 0x000ea4000c1e1500 */
[----:B--2---:R-:W-:-:S04]  /*18d0*/  PRMT R0, RZ, 0x5410, R0 ;  /* 0x00005410ff007816 */ /* 0x004fc80000000000 */
[----:B------:R-:W-:Y:S01]  /*18e0*/  FSETP.NEU.FTZ.AND P0, PT, R0, RZ, PT ;  /* 0x000000ff0000720b */ /* 0x000fe20003f1d000 */
[----:B------:R-:W-:Y:S05]  /*18f0*/  BRA `(.L_x_8649) ;  /* 0x000006f000007947 */ /* 0x000fea0003800000 */
.L_x_8656:
        /* <DEDUP_REMOVED lines=11> */
.L_x_8663:
        /* <DEDUP_REMOVED lines=21> */
.L_x_8667:
[----:B------:R-:W-:Y:S05]  /*1b00*/  BSYNC B1 ;  /* 0x0000000000017941 */ /* 0x000fea0003800000 */
.L_x_8666:
[----:B------:R-:W-:Y:S01]  /*1b10*/  LEA R5, R0, 0x3b800000, 0x17 ;  /* 0x3b80000000057811 */ /* 0x000fe200078eb8ff */
[----:B------:R-:W-:-:S05]  /*1b20*/  IMAD.SHL.U32 R0, R3, 0x100000, RZ ;  /* 0x0010000003007824 */ /* 0x000fca00078e00ff */
[----:B------:R-:W-:Y:S02]  /*1b30*/  LOP3.LUT R0, R5, R0, R6, 0xfe, !PT ;  /* 0x0000000005007212 */ /* 0x000fe400078efe06 */
.L_x_8665:
[----:B------:R-:W-:Y:S05]  /*1b40*/  BSYNC B0 ;  /* 0x0000000000007941 */ /* 0x000fea0003800000 */
.L_x_8664:
[----:B------:R-:W-:Y:S01]  /*1b50*/  FSETP.NEU.FTZ.AND P0, PT, R0, RZ, PT ;  /* 0x000000ff0000720b */ /* 0x000fe20003f1d000 */
[----:B------:R-:W-:Y:S05]  /*1b60*/  BRA `(.L_x_8649) ;  /* 0x0000048000007947 */ /* 0x000fea0003800000 */
.L_x_8662:
        /* <DEDUP_REMOVED lines=21> */
.L_x_8671:
[----:B------:R-:W-:Y:S05]  /*1cc0*/  BSYNC B1 ;  /* 0x0000000000017941 */ /* 0x000fea0003800000 */
.L_x_8670:
[----:B------:R-:W-:Y:S01]  /*1cd0*/  LEA R5, R0, 0x37800000, 0x17 ;  /* 0x3780000000057811 */ /* 0x000fe200078eb8ff */
[----:B------:R-:W-:-:S05]  /*1ce0*/  IMAD.SHL.U32 R0, R3, 0x200000, RZ ;  /* 0x0020000003007824 */ /* 0x000fca00078e00ff */
[----:B------:R-:W-:Y:S02]  /*1cf0*/  LOP3.LUT R0, R5, R0, R6, 0xfe, !PT ;  /* 0x0000000005007212 */ /* 0x000fe400078efe06 */
.L_x_8669:
[----:B------:R-:W-:Y:S05]  /*1d00*/  BSYNC B0 ;  /* 0x0000000000007941 */ /* 0x000fea0003800000 */
.L_x_8668:
[----:B------:R-:W-:Y:S01]  /*1d10*/  FSETP.NEU.FTZ.AND P0, PT, R0, RZ, PT ;  /* 0x000000ff0000720b */ /* 0x000fe20003f1d000 */
[----:B------:R-:W-:Y:S05]  /*1d20*/  BRA `(.L_x_8649) ;  /* 0x000002c000007947 */ /* 0x000fea0003800000 */
.L_x_8661:
        /* <DEDUP_REMOVED lines=14> */
.L_x_8675:
[----:B------:R-:W-:Y:S05]  /*1e10*/  BSYNC B0 ;  /* 0x0000000000007941 */ /* 0x000fea0003800000 */
.L_x_8674:
[----:B------:R-:W-:Y:S01]  /*1e20*/  FSETP.NEU.FTZ.AND P0, PT, R0, RZ, PT ;  /* 0x000000ff0000720b */ /* 0x000fe20003f1d000 */
[----:B------:R-:W-:Y:S05]  /*1e30*/  BRA `(.L_x_8649) ;  /* 0x000001b000007947 */ /* 0x000fea0003800000 */
.L_x_8648:
        /* <DEDUP_REMOVED lines=21> */
.L_x_8673:
[----:B------:R-:W2:Y:S02]  /*1f90*/  LDG.E.64 R4, [R4.64] ;  /* 0x0000002404047981 */ /* 0x000ea4000c1e1b00 */
[----:B--2---:R-:W-:-:S04]  /*1fa0*/  ISETP.NE.U32.AND P0, PT, R4, RZ, PT ;  /* 0x000000ff0400720c */ /* 0x004fc80003f05070 */
[----:B------:R-:W-:Y:S01]  /*1fb0*/  ISETP.NE.AND.EX P0, PT, R5, RZ, PT, P0 ;  /* 0x000000ff0500720c */ /* 0x000fe20003f05300 */
[----:B------:R-:W-:Y:S05]  /*1fc0*/  BRA `(.L_x_8649) ;  /* 0x0000002000007947 */ /* 0x000fea0003800000 */
.L_x_8672:
[----:B------:R-:W2:Y:S02]  /*1fd0*/  LDG.E R4, [R4.64] ;  /* 0x0000002404047981 */ /* 0x000ea4000c1e1900 */
[----:B--2---:R-:W-:-:S04]  /*1fe0*/  ISETP.NE.AND P0, PT, R4, RZ, PT ;  /* 0x000000ff0400720c */ /* 0x004fc80003f05270 */
.L_x_8649:
[----:B-1----:R-:W-:Y:S02]  /*1ff0*/  SEL R17, RZ, 0x1, !P0 ;  /* 0x00000001ff117807 */ /* 0x002fe40004000000 */
[----:B------:R-:W-:-:S07]  /*2000*/  IADD3 R25, R25, 0x80, RZ ;  /* 0x0000008019197810 */ /* 0x000fce0007ffe0ff */
.L_x_8643:
[----:B------:R-:W-:Y:S05]  /*2010*/  BSYNC B6 ;  /* 0x0000000000067941 */ /* 0x000fea0003800000 */
.L_x_8642:
        /* <DEDUP_REMOVED lines=24> */
.L_x_8681:
[----:B------:R-:W2:Y:S02]  /*21a0*/  LDG.E.U8 R4, [R4.64] ;  /* 0x0000002404047981 */ /* 0x000ea4000c1e1100 */
[----:B--2---:R-:W-:Y:S01]  /*21b0*/  ISETP.NE.AND P0, PT, R4, RZ, PT ;  /* 0x000000ff0400720c */ /* 0x004fe20003f05270 */
[----:B------:R-:W-:Y:S05]  /*21c0*/  BRA `(.L_x_8683) ;  /* 0x00000e0000007947 */ /* 0x000fea0003800000 */
.L_x_8680:
        /* <DEDUP_REMOVED lines=10> */
.L_x_8685:
[----:B------:R-:W2:Y:S02]  /*2270*/  LDG.E R4, [R4.64] ;  /* 0x0000002404047981 */ /* 0x000ea4000c1e1900 */
[----:B--2---:R-:W-:Y:S01]  /*2280*/  ISETP.NE.AND P0, PT, R4, RZ, PT ;  /* 0x000000ff0400720c */ /* 0x004fe20003f05270 */
[----:B------:R-:W-:Y:S05]  /*2290*/  BRA `(.L_x_8683) ;  /* 0x00000d3000007947 */ /* 0x000fea0003800000 */
.L_x_8684:
[----:B------:R-:W2:Y:S02]  /*22a0*/  LDG.E.U16 R4, [R4.64] ;  /* 0x0000002404047981 */ /* 0x000ea4000c1e1500 */
[----:B--2---:R-:W-:Y:S01]  /*22b0*/  ISETP.NE.AND P0, PT, R4, RZ, PT ;  /* 0x000000ff0400720c */ /* 0x004fe20003f05270 */
[----:B------:R-:W-:Y:S05]  /*22c0*/  BRA `(.L_x_8683) ;  /* 0x00000d0000007947 */ /* 0x000fea0003800000 */
.L_x_8679:
        /* <DEDUP_REMOVED lines=9> */
.L_x_8687:
[----:B------:R-:W2:Y:S02]  /*2360*/  LDG.E.U16 R0, [R4.64] ;  /* 0x0000002404007981 */ /* 0x000ea4000c1e1500 */
[----:B--2---:R-:W-:-:S05]  /*2370*/  HADD2.F32 R0, -RZ, R0.H0_H0 ;  /* 0x20000000ff007230 */ /* 0x004fca0000004100 */
[----:B------:R-:W-:Y:S01]  /*2380*/  FSETP.NEU.FTZ.AND P0, PT, R0, RZ, PT ;  /* 0x000000ff0000720b */ /* 0x000fe20003f1d000 */
[----:B------:R-:W-:Y:S05]  /*2390*/  BRA `(.L_x_8683) ;  /* 0x00000c3000007947 */ /* 0x000fea0003800000 */
.L_x_8686:
        /* <DEDUP_REMOVED lines=11> */
.L_x_8689:
        /* <DEDUP_REMOVED lines=10> */
.L_x_8688:
[----:B------:R-:W2:Y:S02]  /*24f0*/  LDG.E.64 R4, [R4.64] ;  /* 0x0000002404047981 */ /* 0x000ea4000c1e1b00 */
[----:B--2---:R0:W1:Y:S01]  /*2500*/  DSETP.NEU.AND P0, PT, R4, RZ, PT ;  /* 0x000000ff0400722a */ /* 0x0040620003f0d000 */
[----:B------:R-:W-:Y:S05]  /*2510*/  BRA `(.L_x_8683) ;  /* 0x00000ab000007947 */ /* 0x000fea0003800000 */
.L_x_8678:
        /* <DEDUP_REMOVED lines=11> */
.L_x_8692:
[----:B------:R-:W2:Y:S02]  /*25d0*/  LDG.E.128 R4, [R4.64] ;  /* 0x0000002404047981 */ /* 0x000ea4000c1e1d00 */
[----:B--2---:R-:W0:-:S06]  /*25e0*/  DSETP.NEU.AND P0, PT, R6, RZ, PT ;  /* 0x000000ff0600722a */ /* 0x004e0c0003f0d000 */
[----:B0-----:R0:W1:Y:S01]  /*25f0*/  DSETP.NEU.OR P0, PT, R4, RZ, P0 ;  /* 0x000000ff0400722a */ /* 0x001062000070d400 */
[----:B------:R-:W-:Y:S05]  /*2600*/  BRA `(.L_x_8683) ;  /* 0x000009c000007947 */ /* 0x000fea0003800000 */
.L_x_8691:
        /* <DEDUP_REMOVED lines=27> */
.L_x_8694:
        /* <DEDUP_REMOVED lines=14> */
.L_x_8693:
[----:B------:R-:W2:Y:S02]  /*28a0*/  LDG.E.U16 R0, [R4.64] ;  /* 0x0000002404007981 */ /* 0x000ea4000c1e1500 */
[----:B--2---:R-:W-:-:S04]  /*28b0*/  PRMT R0, RZ, 0x5410, R0 ;  /* 0x00005410ff007816 */ /* 0x004fc80000000000 */
[----:B------:R-:W-:Y:S01]  /*28c0*/  FSETP.NEU.FTZ.AND P0, PT, R0, RZ, PT ;  /* 0x000000ff0000720b */ /* 0x000fe20003f1d000 */
[----:B------:R-:W-:Y:S05]  /*28d0*/  BRA `(.L_x_8683) ;  /* 0x000006f000007947 */ /* 0x000fea0003800000 */
.L_x_8690:
        /* <DEDUP_REMOVED lines=11> */
.L_x_8697:
        /* <DEDUP_REMOVED lines=21> */
.L_x_8701:
[----:B------:R-:W-:Y:S05]  /*2ae0*/  BSYNC B1 ;  /* 0x0000000000017941 */ /* 0x000fea0003800000 */
.L_x_8700:
[----:B------:R-:W-:Y:S01]  /*2af0*/  LEA R5, R0, 0x3b800000, 0x17 ;  /* 0x3b80000000057811 */ /* 0x000fe200078eb8ff */
[----:B------:R-:W-:-:S05]  /*2b00*/  IMAD.SHL.U32 R0, R3, 0x100000, RZ ;  /* 0x0010000003007824 */ /* 0x000fca00078e00ff */
[----:B------:R-:W-:Y:S02]  /*2b10*/  LOP3.LUT R0, R5, R0, R6, 0xfe, !PT ;  /* 0x0000000005007212 */ /* 0x000fe400078efe06 */
.L_x_8699:
[----:B------:R-:W-:Y:S05]  /*2b20*/  BSYNC B0 ;  /* 0x0000000000007941 */ /* 0x000fea0003800000 */
.L_x_8698:
[----:B------:R-:W-:Y:S01]  /*2b30*/  FSETP.NEU.FTZ.AND P0, PT, R0, RZ, PT ;  /* 0x000000ff0000720b */ /* 0x000fe20003f1d000 */
[----:B------:R-:W-:Y:S05]  /*2b40*/  BRA `(.L_x_8683) ;  /* 0x0000048000007947 */ /* 0x000fea0003800000 */
.L_x_8696:
        /* <DEDUP_REMOVED lines=21> */
.L_x_8705:
[----:B------:R-:W-:Y:S05]  /*2ca0*/  BSYNC B1 ;  /* 0x0000000000017941 */ /* 0x000fea0003800000 */
.L_x_8704:
[----:B------:R-:W-:Y:S01]  /*2cb0*/  LEA R5, R0, 0x37800000, 0x17 ;  /* 0x3780000000057811 */ /* 0x000fe200078eb8ff */
[----:B------:R-:W-:-:S05]  /*2cc0*/  IMAD.SHL.U32 R0, R3, 0x200000, RZ ;  /* 0x0020000003007824 */ /* 0x000fca00078e00ff */
[----:B------:R-:W-:Y:S02]  /*2cd0*/  LOP3.LUT R0, R5, R0, R6, 0xfe, !PT ;  /* 0x0000000005007212 */ /* 0x000fe400078efe06 */
.L_x_8703:
[----:B------:R-:W-:Y:S05]  /*2ce0*/  BSYNC B0 ;  /* 0x0000000000007941 */ /* 0x000fea0003800000 */
.L_x_8702:
[----:B------:R-:W-:Y:S01]  /*2cf0*/  FSETP.NEU.FTZ.AND P0, PT, R0, RZ, PT ;  /* 0x000000ff0000720b */ /* 0x000fe20003f1d000 */
[----:B------:R-:W-:Y:S05]  /*2d00*/  BRA `(.L_x_8683) ;  /* 0x000002c000007947 */ /* 0x000fea0003800000 */
.L_x_8695:
        /* <DEDUP_REMOVED lines=14> */
.L_x_8709:
[----:B------:R-:W-:Y:S05]  /*2df0*/  BSYNC B0 ;  /* 0x0000000000007941 */ /* 0x000fea0003800000 */
.L_x_8708:
[----:B------:R-:W-:Y:S01]  /*2e00*/  FSETP.NEU.FTZ.AND P0, PT, R0, RZ, PT ;  /* 0x000000ff0000720b */ /* 0x000fe20003f1d000 */
[----:B------:R-:W-:Y:S05]  /*2e10*/  BRA `(.L_x_8683) ;  /* 0x000001b000007947 */ /* 0x000fea0003800000 */
.L_x_8682:
        /* <DEDUP_REMOVED lines=21> */
.L_x_8707:
[----:B------:R-:W2:Y:S02]  /*2f70*/  LDG.E.64 R4, [R4.64] ;  /* 0x0000002404047981 */ /* 0x000ea4000c1e1b00 */
[----:B--2---:R-:W-:-:S04]  /*2f80*/  ISETP.NE.U32.AND P0, PT, R4, RZ, PT ;  /* 0x000000ff0400720c */ /* 0x004fc80003f05070 */
[----:B------:R-:W-:Y:S01]  /*2f90*/  ISETP.NE.AND.EX P0, PT, R5, RZ, PT, P0 ;  /* 0x000000ff0500720c */ /* 0x000fe20003f05300 */
[----:B------:R-:W-:Y:S05]  /*2fa0*/  BRA `(.L_x_8683) ;  /* 0x0000002000007947 */ /* 0x000fea0003800000 */
.L_x_8706:
[----:B------:R-:W2:Y:S02]  /*2fb0*/  LDG.E R4, [R4.64] ;  /* 0x0000002404047981 */ /* 0x000ea4000c1e1900 */
[----:B--2---:R-:W-:-:S04]  /*2fc0*/  ISETP.NE.AND P0, PT, R4, RZ, PT ;  /* 0x000000ff0400720c */ /* 0x004fc80003f05270 */
.L_x_8683:
[----:B-1----:R-:W-:Y:S02]  /*2fd0*/  SEL R19, RZ, 0x1, !P0 ;  /* 0x00000001ff137807 */ /* 0x002fe40004000000 */
[----:B------:R-:W-:-:S07]  /*2fe0*/  IADD3 R25, R25, 0x80, RZ ;  /* 0x0000008019197810 */ /* 0x000fce0007ffe0ff */
.L_x_8677:
[----:B------:R-:W-:Y:S05]  /*2ff0*/  BSYNC B6 ;  /* 0x0000000000067941 */ /* 0x000fea0003800000 */
.L_x_8676:
        /* <DEDUP_REMOVED lines=22> */
.L_x_8715:
[----:B------:R-:W2:Y:S02]  /*3160*/  LDG.E.U8 R4, [R4.64] ;  /* 0x0000002404047981 */ /* 0x000ea4000c1e1100 */
[----:B--2---:R-:W-:Y:S01]  /*3170*/  ISETP.NE.AND P0, PT, R4, RZ, PT ;  /* 0x000000ff0400720c */ /* 0x004fe20003f05270 */
[----:B------:R-:W-:Y:S05]  /*3180*/  BRA `(.L_x_8717) ;  /* 0x00000e0000007947 */ /* 0x000fea0003800000 */
.L_x_8714:
        /* <DEDUP_REMOVED lines=10> */
.L_x_8719:
[----:B------:R-:W2:Y:S02]  /*3230*/  LDG.E R4, [R4.64] ;  /* 0x0000002404047981 */ /* 0x000ea4000c1e1900 */
[----:B--2---:R-:W-:Y:S01]  /*3240*/  ISETP.NE.AND P0, PT, R4, RZ, PT ;  /* 0x000000ff0400720c */ /* 0x004fe20003f05270 */
[----:B------:R-:W-:Y:S05]  /*3250*/  BRA `(.L_x_8717) ;  /* 0x00000d3000007947 */ /* 0x000fea0003800000 */
.L_x_8718:
[----:B------:R-:W2:Y:S02]  /*3260*/  LDG.E.U16 R4, [R4.64] ;  /* 0x0000002404047981 */ /* 0x000ea4000c1e1500 */
[----:B--2---:R-:W-:Y:S01]  /*3270*/  ISETP.NE.AND P0, PT, R4, RZ, PT ;  /* 0x000000ff0400720c */ /* 0x004fe20003f05270 */
[----:B------:R-:W-:Y:S05]  /*3280*/  BRA `(.L_x_8717) ;  /* 0x00000d0000007947 */ /* 0x000fea0003800000 */
.L_x_8713:
        /* <DEDUP_REMOVED lines=9> */
.L_x_8721:
[----:B------:R-:W2:Y:S02]  /*3320*/  LDG.E.U16 R0, [R4.64] ;  /* 0x0000002404007981 */ /* 0x000ea4000c1e1500 */
[----:B--2---:R-:W-:-:S05]  /*3330*/  HADD2.F32 R0, -RZ, R0.H0_H0 ;  /* 0x20000000ff007230 */ /* 0x004fca0000004100 */
[----:B------:R-:W-:Y:S01]  /*3340*/  FSETP.NEU.FTZ.AND P0, PT, R0, RZ, PT ;  /* 0x000000ff0000720b */ /* 0x000fe20003f1d000 */
[----:B------:R-:W-:Y:S05]  /*3350*/  BRA `(.L_x_8717) ;  /* 0x00000c3000007947 */ /* 0x000fea0003800000 */
.L_x_8720:
        /* <DEDUP_REMOVED lines=11> */
.L_x_8723:
        /* <DEDUP_REMOVED lines=10> */
.L_x_8722:
[----:B------:R-:W2:Y:S02]  /*34b0*/  LDG.E.64 R4, [R4.64] ;  /* 0x0000002404047981 */ /* 0x000ea4000c1e1b00 */
[----:B--2---:R0:W2:Y:S01]  /*34c0*/  DSETP.NEU.AND P0, PT, R4, RZ, PT ;  /* 0x000000ff0400722a */ /* 0x0040a20003f0d000 */
[----:B------:R-:W-:Y:S06]  /*34d0*/  BRA `(.L_x_8717) ;  /* 0x00000ab000007947 */ /* 0x000fec0003800000 */
.L_x_8712:
        /* <DEDUP_REMOVED lines=11> */
.L_x_8726:
[----:B------:R-:W2:Y:S02]  /*3590*/  LDG.E.128 R4, [R4.64] ;  /* 0x0000002404047981 */ /* 0x000ea4000c1e1d00 */
[----:B--2---:R-:W0:-:S06]  /*35a0*/  DSETP.NEU.AND P0, PT, R6, RZ, PT ;  /* 0x000000ff0600722a */ /* 0x004e0c0003f0d000 */
[----:B0-----:R0:W2:Y:S01]  /*35b0*/  DSETP.NEU.OR P0, PT, R4, RZ, P0 ;  /* 0x000000ff0400722a */ /* 0x0010a2000070d400 */
[----:B------:R-:W-:Y:S06]  /*35c0*/  BRA `(.L_x_8717) ;  /* 0x000009c000007947 */ /* 0x000fec0003800000 */
.L_x_8725:
        /* <DEDUP_REMOVED lines=27> */
.L_x_8728:
        /* <DEDUP_REMOVED lines=14> */
.L_x_8727:
[----:B------:R-:W2:Y:S02]  /*3860*/  LDG.E.U16 R0, [R4.64] ;  /* 0x0000002404007981 */ /* 0x000ea4000c1e1500 */
[----:B--2---:R-:W-:-:S04]  /*3870*/  PRMT R0, RZ, 0x5410, R0 ;  /* 0x00005410ff007816 */ /* 0x004fc80000000000 */
[----:B------:R-:W-:Y:S01]  /*3880*/  FSETP.NEU.FTZ.AND P0, PT, R0, RZ, PT ;  /* 0x000000ff0000720b */ /* 0x000fe20003f1d000 */
[----:B------:R-:W-:Y:S05]  /*3890*/  BRA `(.L_x_8717) ;  /* 0x000006f000007947 */ /* 0x000fea0003800000 */
.L_x_8724:
        /* <DEDUP_REMOVED lines=11> */
.L_x_8731:
        /* <DEDUP_REMOVED lines=21> */
.L_x_8735:
[----:B------:R-:W-:Y:S05]  /*3aa0*/  BSYNC B1 ;  /* 0x0000000000017941 */ /* 0x000fea0003800000 */
.L_x_8734:
[----:B------:R-:W-:Y:S01]  /*3ab0*/  LEA R5, R0, 0x3b800000, 0x17 ;  /* 0x3b80000000057811 */ /* 0x000fe200078eb8ff */
[----:B------:R-:W-:-:S05]  /*3ac0*/  IMAD.SHL.U32 R0, R3, 0x100000, RZ ;  /* 0x0010000003007824 */ /* 0x000fca00078e00ff */
[----:B------:R-:W-:Y:S02]  /*3ad0*/  LOP3.LUT R0, R5, R0, R6, 0xfe, !PT ;  /* 0x0000000005007212 */ /* 0x000fe400078efe06 */
.L_x_8733:
[----:B------:R-:W-:Y:S05]  /*3ae0*/  BSYNC B0 ;  /* 0x0000000000007941 */ /* 0x000fea0003800000 */
.L_x_8732:
[----:B------:R-:W-:Y:S01]  /*3af0*/  FSETP.NEU.FTZ.AND P0, PT, R0, RZ, PT ;  /* 0x000000ff0000720b */ /* 0x000fe20003f1d000 */
[----:B------:R-:W-:Y:S05]  /*3b00*/  BRA `(.L_x_8717) ;  /* 0x0000048000007947 */ /* 0x000fea0003800000 */
.L_x_8730:
        /* <DEDUP_REMOVED lines=21> */
.L_x_8739:
[----:B------:R-:W-:Y:S05]  /*3c60*/  BSYNC B1 ;  /* 0x0000000000017941 */ /* 0x000fea0003800000 */
.L_x_8738:
[----:B------:R-:W-:Y:S01]  /*3c70*/  LEA R5, R0, 0x37800000, 0x17 ;  /* 0x3780000000057811 */ /* 0x000fe200078eb8ff */
[----:B------:R-:W-:-:S05]  /*3c80*/  IMAD.SHL.U32 R0, R3, 0x200000, RZ ;  /* 0x0020000003007824 */ /* 0x000fca00078e00ff */
[----:B------:R-:W-:Y:S02]  /*3c90*/  LOP3.LUT R0, R5, R0, R6, 0xfe, !PT ;  /* 0x0000000005007212 */ /* 0x000fe400078efe06 */
.L_x_8737:
[----:B------:R-:W-:Y:S05]  /*3ca0*/  BSYNC B0 ;  /* 0x0000000000007941 */ /* 0x000fea0003800000 */
.L_x_8736:
[----:B------:R-:W-:Y:S01]  /*3cb0*/  FSETP.NEU.FTZ.AND P0, PT, R0, RZ, PT ;  /* 0x000000ff0000720b */ /* 0x000fe20003f1d000 */
[----:B------:R-:W-:Y:S05]  /*3cc0*/  BRA `(.L_x_8717) ;  /* 0x000002c000007947 */ /* 0x000fea0003800000 */
.L_x_8729:
        /* <DEDUP_REMOVED lines=14> */
.L_x_8743:
[----:B------:R-:W-:Y:S05]  /*3db0*/  BSYNC B0 ;  /* 0x0000000000007941 */ /* 0x000fea0003800000 */
.L_x_8742:
[----:B------:R-:W-:Y:S01]  /*3dc0*/  FSETP.NEU.FTZ.AND P0, PT, R0, RZ, PT ;  /* 0x000000ff0000720b */ /* 0x000fe20003f1d000 */
[----:B------:R-:W-:Y:S05]  /*3dd0*/  BRA `(.L_x_8717) ;  /* 0x000001b000007947 */ /* 0x000fea0003800000 */
.L_x_8716:
        /* <DEDUP_REMOVED lines=21> */
.L_x_8741:
[----:B------:R-:W2:Y:S02]  /*3f30*/  LDG.E.64 R4, [R4.64] ;  /* 0x0000002404047981 */ /* 0x000ea4000c1e1b00 */
[----:B--2---:R-:W-:-:S04]  /*3f40*/  ISETP.NE.U32.AND P0, PT, R4, RZ, PT ;  /* 0x000000ff0400720c */ /* 0x004fc80003f05070 */
[----:B------:R-:W-:Y:S01]  /*3f50*/  ISETP.NE.AND.EX P0, PT, R5, RZ, PT, P0 ;  /* 0x000000ff0500720c */ /* 0x000fe20003f05300 */
[----:B------:R-:W-:Y:S05]  /*3f60*/  BRA `(.L_x_8717) ;  /* 0x0000002000007947 */ /* 0x000fea0003800000 */
.L_x_8740:
[----:B------:R-:W2:Y:S02]  /*3f70*/  LDG.E R4, [R4.64] ;  /* 0x0000002404047981 */ /* 0x000ea4000c1e1900 */
[----:B--2---:R-:W-:-:S06]  /*3f80*/  ISETP.NE.AND P0, PT, R4, RZ, PT ;  /* 0x000000ff0400720c */ /* 0x004fcc0003f05270 */
.L_x_8717:
[----:B--2---:R-:W-:-:S07]  /*3f90*/  SEL R23, RZ, 0x1, !P0 ;  /* 0x00000001ff177807 */ /* 0x004fce0004000000 */
.L_x_8711:
[----:B------:R-:W-:Y:S05]  /*3fa0*/  BSYNC B6 ;  /* 0x0000000000067941 */ /* 0x000fea0003800000 */
.L_x_8710:
[----:B0-----:R-:W0:Y:S01]  /*3fb0*/  S2R R5, SR_TID.X ;  /* 0x0000000000057919 */ /* 0x001e220000002100 */
[----:B------:R-:W2:Y:S01]  /*3fc0*/  LDC.U8 R16, c[0x0][0x184] ;  /* 0x00006100ff107b82 */ /* 0x000ea20000000000 */
[--C-:B-1----:R-:W-:Y:S01]  /*3fd0*/  LOP3.LUT P0, RZ, R18, 0xff, R22.reuse, 0xc8, !PT ;  /* 0x000000ff12ff7812 */ /* 0x102fe2000780c816 */
[----:B------:R-:W-:Y:S01]  /*3fe0*/  BSSY B6, `(.L_x_8744) ;  /* 0x00000f8000067945 */ /* 0x000fe20003800000 */
[--C-:B------:R-:W-:Y:S02]  /*3ff0*/  LOP3.LUT P1, RZ, R17, 0xff, R22.reuse, 0xc8, !PT ;  /* 0x000000ff11ff7812 */ /* 0x100fe4000782c816 */
[--C-:B------:R-:W-:Y:S02]  /*4000*/  LOP3.LUT P2, RZ, R19, 0xff, R22.reuse, 0xc8, !PT ;  /* 0x000000ff13ff7812 */ /* 0x100fe4000784c816 */
[----:B------:R-:W-:-:S02]  /*4010*/  LOP3.LUT P3, RZ, R23, 0xff, R22, 0xc8, !PT ;  /* 0x000000ff17ff7812 */ /* 0x000fc4000786c816 */
[----:B------:R-:W-:Y:S02]  /*4020*/  SEL R3, RZ, 0x1, !P0 ;  /* 0x00000001ff037807 */ /* 0x000fe40004000000 */
[----:B------:R-:W-:Y:S02]  /*4030*/  SEL R26, RZ, 0x1, !P1 ;  /* 0x00000001ff1a7807 */ /* 0x000fe40004800000 */
[----:B------:R-:W-:Y:S02]  /*4040*/  SEL R18, RZ, 0x1, !P2 ;  /* 0x00000001ff127807 */ /* 0x000fe40005000000 */
[----:B------:R-:W-:Y:S02]  /*4050*/  SEL R22, RZ, 0x1, !P3 ;  /* 0x00000001ff167807 */ /* 0x000fe40005800000 */
[----:B0-----:R-:W-:Y:S01]  /*4060*/  ISETP.GE.AND P4, PT, R5, R24, PT ;  /* 0x000000180500720c */ /* 0x001fe20003f86270 */
[----:B------:R-:W-:-:S12]  /*4070*/  IMAD.MOV.U32 R17, RZ, RZ, R5 ;  /* 0x000000ffff117224 */ /* 0x000fd800078e0005 */
        /* <DEDUP_REMOVED lines=20> */
.L_x_8749:
[----:B------:R0:W-:Y:S01]  /*41c0*/  STG.E.U8 [R8.64], R3 ;  /* 0x0000000308007986 */ /* 0x0001e2000c101124 */
[----:B------:R-:W-:Y:S05]  /*41d0*/  BRA `(.L_x_8745) ;  /* 0x00000d8000007947 */ /* 0x000fea0003800000 */
.L_x_8748:
        /* <DEDUP_REMOVED lines=10> */
.L_x_8752:
[----:B------:R0:W-:Y:S01]  /*4280*/  STG.E [R8.64], R3 ;  /* 0x0000000308007986 */ /* 0x0001e2000c101924 */
[----:B------:R-:W-:Y:S05]  /*4290*/  BRA `(.L_x_8745) ;  /* 0x00000cc000007947 */ /* 0x000fea0003800000 */
.L_x_8751:
[----:B------:R0:W-:Y:S01]  /*42a0*/  STG.E.U16 [R8.64], R3 ;  /* 0x0000000308007986 */ /* 0x0001e2000c101524 */
[----:B------:R-:W-:Y:S05]  /*42b0*/  BRA `(.L_x_8745) ;  /* 0x00000ca000007947 */ /* 0x000fea0003800000 */
.L_x_8747:
        /* <DEDUP_REMOVED lines=9> */
.L_x_8754:
[----:B------:R-:W0:Y:S02]  /*4350*/  I2F.S16 R0, R3 ;  /* 0x0000000300007306 */ /* 0x000e240000101400 */
[----:B0-----:R-:W-:-:S05]  /*4360*/  F2FP.PACK_AB R0, RZ, R0 ;  /* 0x00000000ff00723e */ /* 0x001fca00000000ff */
[----:B------:R0:W-:Y:S01]  /*4370*/  STG.E.U16 [R8.64], R0 ;  /* 0x0000000008007986 */ /* 0x0001e2000c101524 */
[----:B------:R-:W-:Y:S05]  /*4380*/  BRA `(.L_x_8745) ;  /* 0x00000bd000007947 */ /* 0x000fea0003800000 */
.L_x_8753:
        /* <DEDUP_REMOVED lines=10> */
.L_x_8756:
[----:B------:R-:W0:Y:S02]  /*4430*/  I2F.S16 R3, R3 ;  /* 0x0000000300037306 */ /* 0x000e240000101400 */
[----:B0-----:R-:W-:-:S04]  /*4440*/  F2FP.PACK_AB R3, RZ, R3 ;  /* 0x00000003ff03723e */ /* 0x001fc800000000ff */
[----:B------:R-:W-:-:S05]  /*4450*/  PRMT R3, R3, 0x5410, RZ ;  /* 0x0000541003037816 */ /* 0x000fca00000000ff */
[----:B------:R0:W-:Y:S01]  /*4460*/  STG.E [R8.64], R3 ;  /* 0x0000000308007986 */ /* 0x0001e2000c101924 */
[----:B------:R-:W-:Y:S05]  /*4470*/  BRA `(.L_x_8745) ;  /* 0x00000ae000007947 */ /* 0x000fea0003800000 */
.L_x_8755:
[----:B------:R-:W0:Y:S02]  /*4480*/  I2F.F64.S16 R4, R3 ;  /* 0x0000000300047312 */ /* 0x000e240000101c00 */
[----:B0-----:R0:W-:Y:S01]  /*4490*/  STG.E.64 [R8.64], R4 ;  /* 0x0000000408007986 */ /* 0x0011e2000c101b24 */
[----:B------:R-:W-:Y:S05]  /*44a0*/  BRA `(.L_x_8745) ;  /* 0x00000ab000007947 */ /* 0x000fea0003800000 */
.L_x_8746:
        /* <DEDUP_REMOVED lines=10> */
.L_x_8759:
[----:B------:R-:W0:Y:S01]  /*4550*/  I2F.F64.S16 R4, R3 ;  /* 0x0000000300047312 */ /* 0x000e220000101c00 */
[----:B------:R-:W-:-:S05]  /*4560*/  CS2R R6, SRZ ;  /* 0x0000000000067805 */ /* 0x000fca000001ff00 */
[----:B0-----:R0:W-:Y:S01]  /*4570*/  STG.E.128 [R8.64], R4 ;  /* 0x0000000408007986 */ /* 0x0011e2000c101d24 */
[----:B------:R-:W-:Y:S05]  /*4580*/  BRA `(.L_x_8745) ;  /* 0x000009d000007947 */ /* 0x000fea0003800000 */
.L_x_8758:
        /* <DEDUP_REMOVED lines=21> */
.L_x_8763:
[----:B------:R-:W-:Y:S05]  /*46e0*/  BSYNC B0 ;  /* 0x0000000000007941 */ /* 0x000fea0003800000 */
.L_x_8762:
[----:B------:R-:W-:-:S05]  /*46f0*/  LOP3.LUT R5, R0, R5, RZ, 0xfc, !PT ;  /* 0x0000000500057212 */ /* 0x000fca00078efcff */
[----:B------:R0:W-:Y:S01]  /*4700*/  STG.E.U8 [R8.64], R5 ;  /* 0x0000000508007986 */ /* 0x0001e2000c101124 */
[----:B------:R-:W-:Y:S05]  /*4710*/  BRA `(.L_x_8745) ;  /* 0x0000084000007947 */ /* 0x000fea0003800000 */
.L_x_8761:
        /* <DEDUP_REMOVED lines=13> */
.L_x_8765:
[----:B------:R-:W-:Y:S01]  /*47f0*/  IMAD.MOV.U32 R0, RZ, RZ, 0x7f ;  /* 0x0000007fff007424 */ /* 0x000fe200078e00ff */
[----:B------:R-:W-:-:S04]  /*4800*/  ISETP.GT.U32.AND P0, PT, R4, 0x7f800000, PT ;  /* 0x7f8000000400780c */ /* 0x000fc80003f04070 */
[----:B------:R-:W-:-:S04]  /*4810*/  SEL R0, R0, 0x7c, P0 ;  /* 0x0000007c00007807 */ /* 0x000fc80000000000 */
.L_x_8766:
[----:B------:R-:W-:Y:S05]  /*4820*/  BSYNC B0 ;  /* 0x0000000000007941 */ /* 0x000fea0003800000 */
.L_x_8764:
[----:B------:R-:W-:-:S04]  /*4830*/  LOP3.LUT R3, R5, 0x80000000, RZ, 0xc0, !PT ;  /* 0x8000000005037812 */ /* 0x000fc800078ec0ff */
[----:B------:R-:W-:-:S04]  /*4840*/  SHF.R.U32.HI R3, RZ, 0x18, R3 ;  /* 0x00000018ff037819 */ /* 0x000fc80000011603 */
[----:B------:R-:W-:-:S05]  /*4850*/  LOP3.LUT R3, R0, R3, RZ, 0xfc, !PT ;  /* 0x0000000300037212 */ /* 0x000fca00078efcff */
[----:B------:R0:W-:Y:S01]  /*4860*/  STG.E.U8 [R8.64], R3 ;  /* 0x0000000308007986 */ /* 0x0001e2000c101124 */
[----:B------:R-:W-:Y:S05]  /*4870*/  BRA `(.L_x_8745) ;  /* 0x000006e000007947 */ /* 0x000fea0003800000 */
.L_x_8760:
[----:B------:R-:W0:Y:S02]  /*4880*/  I2F.S16 R0, R3 ;  /* 0x0000000300007306 */ /* 0x000e240000101400 */
[----:B0-----:R-:W-:-:S05]  /*4890*/  F2FP.BF16.PACK_AB R0, RZ, R0 ;  /* 0x00000000ff00723e */ /* 0x001fca00000010ff */
[----:B------:R0:W-:Y:S01]  /*48a0*/  STG.E.U16 [R8.64], R0 ;  /* 0x0000000008007986 */ /* 0x0001e2000c101524 */
[----:B------:R-:W-:Y:S05]  /*48b0*/  BRA `(.L_x_8745) ;  /* 0x000006a000007947 */ /* 0x000fea0003800000 */
.L_x_8757:
        /* <DEDUP_REMOVED lines=10> */
.L_x_8769:
        /* <DEDUP_REMOVED lines=17> */
.L_x_8772:
[----:B------:R-:W-:-:S04]  /*4a70*/  LOP3.LUT R3, R3, 0x80000000, RZ, 0xc0, !PT ;  /* 0x8000000003037812 */ /* 0x000fc800078ec0ff */
[----:B------:R-:W-:-:S04]  /*4a80*/  SHF.R.U32.HI R3, RZ, 0x18, R3 ;  /* 0x00000018ff037819 */ /* 0x000fc80000011603 */
[----:B------:R-:W-:-:S04]  /*4a90*/  LOP3.LUT R0, R0, R3, RZ, 0xfc, !PT ;  /* 0x0000000300007212 */ /* 0x000fc800078efcff */
[----:B------:R-:W-:Y:S02]  /*4aa0*/  PRMT R4, R0, 0x7610, R4 ;  /* 0x0000761000047816 */ /* 0x000fe40000000004 */
.L_x_8771:
[----:B------:R-:W-:Y:S05]  /*4ab0*/  BSYNC B0 ;  /* 0x0000000000007941 */ /* 0x000fea0003800000 */
.L_x_8770:
[----:B------:R0:W-:Y:S01]  /*4ac0*/  STG.E.U8 [R8.64], R4 ;  /* 0x0000000408007986 */ /* 0x0001e2000c101124 */
[----:B------:R-:W-:Y:S05]  /*4ad0*/  BRA `(.L_x_8745) ;  /* 0x0000048000007947 */ /* 0x000fea0003800000 */
.L_x_8768:
        /* <DEDUP_REMOVED lines=17> */
.L_x_8775:
[----:B------:R-:W-:-:S04]  /*4bf0*/  LOP3.LUT R3, R3, 0x80000000, RZ, 0xc0, !PT ;  /* 0x8000000003037812 */ /* 0x000fc800078ec0ff */
[----:B------:R-:W-:-:S04]  /*4c00*/  SHF.R.U32.HI R3, RZ, 0x18, R3 ;  /* 0x00000018ff037819 */ /* 0x000fc80000011603 */
[----:B------:R-:W-:-:S04]  /*4c10*/  LOP3.LUT R0, R0, R3, RZ, 0xfc, !PT ;  /* 0x0000000300007212 */ /* 0x000fc800078efcff */
[----:B------:R-:W-:Y:S02]  /*4c20*/  PRMT R4, R0, 0x7610, R4 ;  /* 0x0000761000047816 */ /* 0x000fe40000000004 */
.L_x_8774:
[----:B------:R-:W-:Y:S05]  /*4c30*/  BSYNC B0 ;  /* 0x0000000000007941 */ /* 0x000fea0003800000 */
.L_x_8773:
[----:B------:R0:W-:Y:S01]  /*4c40*/  STG.E.U8 [R8.64], R4 ;  /* 0x0000000408007986 */ /* 0x0001e2000c101124 */
[----:B------:R-:W-:Y:S05]  /*4c50*/  BRA `(.L_x_8745) ;  /* 0x0000030000007947 */ /* 0x000fea0003800000 */
.L_x_8767:
        /* <DEDUP_REMOVED lines=23> */
.L_x_8750:
        /* <DEDUP_REMOVED lines=20> */
.L_x_8777:
[----:B------:R-:W-:Y:S02]  /*4f10*/  IMAD.MOV.U32 R4, RZ, RZ, R3 ;  /* 0x000000ffff047224 */ /* 0x000fe400078e0003 */
[----:B------:R-:W-:-:S05]  /*4f20*/  IMAD.MOV.U32 R5, RZ, RZ, RZ ;  /* 0x000000ffff057224 */ /* 0x000fca00078e00ff */
[----:B------:R0:W-:Y:S01]  /*4f30*/  STG.E.64 [R8.64], R4 ;  /* 0x0000000408007986 */ /* 0x0001e2000c101b24 */
[----:B------:R-:W-:Y:S05]  /*4f40*/  BRA `(.L_x_8745) ;  /* 0x0000001000007947 */ /* 0x000fea0003800000 */
.L_x_8776:
[----:B------:R0:W-:Y:S02]  /*4f50*/  STG.E [R8.64], R3 ;  /* 0x0000000308007986 */ /* 0x0001e4000c101924 */
.L_x_8745:
[----:B--2---:R-:W-:Y:S05]  /*4f60*/  BSYNC B6 ;  /* 0x0000000000067941 */ /* 0x004fea0003800000 */
.L_x_8744:
        /* <DEDUP_REMOVED lines=21> */
.L_x_8783:
[----:B------:R0:W-:Y:S01]  /*50c0*/  STG.E.U8 [R8.64], R26 ;  /* 0x0000001a08007986 */ /* 0x0001e2000c101124 */
[----:B------:R-:W-:Y:S05]  /*50d0*/  BRA `(.L_x_8785) ;  /* 0x00000d5000007947 */ /* 0x000fea0003800000 */
.L_x_8782:
        /* <DEDUP_REMOVED lines=9> */
.L_x_8787:
[----:B------:R0:W-:Y:S01]  /*5170*/  STG.E [R8.64], R26 ;  /* 0x0000001a08007986 */ /* 0x0001e2000c101924 */
[----:B------:R-:W-:Y:S05]  /*5180*/  BRA `(.L_x_8785) ;  /* 0x00000ca000007947 */ /* 0x000fea0003800000 */
.L_x_8786:
[----:B------:R0:W-:Y:S01]  /*5190*/  STG.E.U16 [R8.64], R26 ;  /* 0x0000001a08007986 */ /* 0x0001e2000c101524 */
[----:B------:R-:W-:Y:S05]  /*51a0*/  BRA `(.L_x_8785) ;  /* 0x00000c8000007947 */ /* 0x000fea0003800000 */
.L_x_8781:
        /* <DEDUP_REMOVED lines=9> */
.L_x_8789:
[----:B------:R-:W0:Y:S02]  /*5240*/  I2F.S16 R0, R26 ;  /* 0x0000001a00007306 */ /* 0x000e240000101400 */
[----:B0-----:R-:W-:-:S05]  /*5250*/  F2FP.PACK_AB R0, RZ, R0 ;  /* 0x00000000ff00723e */ /* 0x001fca00000000ff */
[----:B------:R0:W-:Y:S01]  /*5260*/  STG.E.U16 [R8.64], R0 ;  /* 0x0000000008007986 */ /* 0x0001e2000c101524 */
[----:B------:R-:W-:Y:S05]  /*5270*/  BRA `(.L_x_8785) ;  /* 0x00000bb000007947 */ /* 0x000fea0003800000 */
.L_x_8788:
        /* <DEDUP_REMOVED lines=10> */
.L_x_8791:
[----:B------:R-:W0:Y:S02]  /*5320*/  I2F.S16 R26, R26 ;  /* 0x0000001a001a7306 */ /* 0x000e240000101400 */
[----:B0-----:R-:W-:-:S04]  /*5330*/  F2FP.PACK_AB R3, RZ, R26 ;  /* 0x0000001aff03723e */ /* 0x001fc800000000ff */
[----:B------:R-:W-:-:S05]  /*5340*/  PRMT R3, R3, 0x5410, RZ ;  /* 0x0000541003037816 */ /* 0x000fca00000000ff */
[----:B------:R0:W-:Y:S01]  /*5350*/  STG.E [R8.64], R3 ;  /* 0x0000000308007986 */ /* 0x0001e2000c101924 */
[----:B------:R-:W-:Y:S05]  /*5360*/  BRA `(.L_x_8785) ;  /* 0x00000ac000007947 */ /* 0x000fea0003800000 */
.L_x_8790:
[----:B------:R-:W0:Y:S02]  /*5370*/  I2F.F64.S16 R26, R26 ;  /* 0x0000001a001a7312 */ /* 0x000e240000101c00 */
[----:B0-----:R0:W-:Y:S01]  /*5380*/  STG.E.64 [R8.64], R26 ;  /* 0x0000001a08007986 */ /* 0x0011e2000c101b24 */
[----:B------:R-:W-:Y:S05]  /*5390*/  BRA `(.L_x_8785) ;  /* 0x00000a9000007947 */ /* 0x000fea0003800000 */
.L_x_8780:
        /* <DEDUP_REMOVED lines=10> */
.L_x_8794:
[----:B------:R-:W0:Y:S01]  /*5440*/  I2F.F64.S16 R4, R26 ;  /* 0x0000001a00047312 */ /* 0x000e220000101c00 */
[----:B------:R-:W-:-:S05]  /*5450*/  CS2R R6, SRZ ;  /* 0x0000000000067805 */ /* 0x000fca000001ff00 */
[----:B0-----:R0:W-:Y:S01]  /*5460*/  STG.E.128 [R8.64], R4 ;  /* 0x0000000408007986 */ /* 0x0011e2000c101d24 */
[----:B------:R-:W-:Y:S05]  /*5470*/  BRA `(.L_x_8785) ;  /* 0x000009b000007947 */ /* 0x000fea0003800000 */
.L_x_8793:
        /* <DEDUP_REMOVED lines=21> */
.L_x_8798:
[----:B------:R-:W-:Y:S05]  /*55d0*/  BSYNC B0 ;  /* 0x0000000000007941 */ /* 0x000fea0003800000 */
.L_x_8797:
[----:B------:R-:W-:-:S05]  /*55e0*/  LOP3.LUT R5, R0, R5, RZ, 0xfc, !PT ;  /* 0x0000000500057212 */ /* 0x000fca00078efcff */
[----:B------:R0:W-:Y:S01]  /*55f0*/  STG.E.U8 [R8.64], R5 ;  /* 0x0000000508007986 */ /* 0x0001e2000c101124 */
[----:B------:R-:W-:Y:S05]  /*5600*/  BRA `(.L_x_8785) ;  /* 0x0000082000007947 */ /* 0x000fea0003800000 */
.L_x_8796:
        /* <DEDUP_REMOVED lines=13> */
.L_x_8800:
[----:B------:R-:W-:Y:S01]  /*56e0*/  IMAD.MOV.U32 R0, RZ, RZ, 0x7f ;  /* 0x0000007fff007424 */ /* 0x000fe200078e00ff */
[----:B------:R-:W-:-:S04]  /*56f0*/  ISETP.GT.U32.AND P0, PT, R3, 0x7f800000, PT ;  /* 0x7f8000000300780c */ /* 0x000fc80003f04070 */
[----:B------:R-:W-:-:S04]  /*5700*/  SEL R0, R0, 0x7c, P0 ;  /* 0x0000007c00007807 */ /* 0x000fc80000000000 */
.L_x_8801:
[----:B------:R-:W-:Y:S05]  /*5710*/  BSYNC B0 ;  /* 0x0000000000007941 */ /* 0x000fea0003800000 */
.L_x_8799:
[----:B------:R-:W-:-:S04]  /*5720*/  LOP3.LUT R3, R5, 0x80000000, RZ, 0xc0, !PT ;  /* 0x8000000005037812 */ /* 0x000fc800078ec0ff */
[----:B------:R-:W-:-:S04]  /*5730*/  SHF.R.U32.HI R3, RZ, 0x18, R3 ;  /* 0x00000018ff037819 */ /* 0x000fc80000011603 */
[----:B------:R-:W-:-:S05]  /*5740*/  LOP3.LUT R3, R0, R3, RZ, 0xfc, !PT ;  /* 0x0000000300037212 */ /* 0x000fca00078efcff */
[----:B------:R0:W-:Y:S01]  /*5750*/  STG.E.U8 [R8.64], R3 ;  /* 0x0000000308007986 */ /* 0x0001e2000c101124 */
[----:B------:R-:W-:Y:S05]  /*5760*/  BRA `(.L_x_8785) ;  /* 0x000006c000007947 */ /* 0x000fea0003800000 */
.L_x_8795:
[----:B------:R-:W0:Y:S02]  /*5770*/  I2F.S16 R0, R26 ;  /* 0x0000001a00007306 */ /* 0x000e240000101400 */
[----:B0-----:R-:W-:-:S05]  /*5780*/  F2FP.BF16.PACK_AB R0, RZ, R0 ;  /* 0x00000000ff00723e */ /* 0x001fca00000010ff */
[----:B------:R0:W-:Y:S01]  /*5790*/  STG.E.U16 [R8.64], R0 ;  /* 0x0000000008007986 */ /* 0x0001e2000c101524 */
[----:B------:R-:W-:Y:S05]  /*57a0*/  BRA `(.L_x_8785) ;  /* 0x0000068000007947 */ /* 0x000fea0003800000 */
.L_x_8792:
        /* <DEDUP_REMOVED lines=10> */
.L_x_8804:
        /* <DEDUP_REMOVED lines=17> */
.L_x_8807:
[----:B------:R-:W-:-:S04]  /*5960*/  LOP3.LUT R3, R5, 0x80000000, RZ, 0xc0, !PT ;  /* 0x8000000005037812 */ /* 0x000fc800078ec0ff */
[----:B------:R-:W-:-:S04]  /*5970*/  SHF.R.U32.HI R3, RZ, 0x18, R3 ;  /* 0x00000018ff037819 */ /* 0x000fc80000011603 */
[----:B------:R-:W-:-:S04]  /*5980*/  LOP3.LUT R0, R0, R3, RZ, 0xfc, !PT ;  /* 0x0000000300007212 */ /* 0x000fc800078efcff */
[----:B------:R-:W-:Y:S02]  /*5990*/  PRMT R4, R0, 0x7610, R4 ;  /* 0x0000761000047816 */ /* 0x000fe40000000004 */
.L_x_8806:
[----:B------:R-:W-:Y:S05]  /*59a0*/  BSYNC B0 ;  /* 0x0000000000007941 */ /* 0x000fea0003800000 */
.L_x_8805:
[----:B------:R0:W-:Y:S01]  /*59b0*/  STG.E.U8 [R8.64], R4 ;  /* 0x0000000408007986 */ /* 0x0001e2000c101124 */
[----:B------:R-:W-:Y:S05]  /*59c0*/  BRA `(.L_x_8785) ;  /* 0x0000046000007947 */ /* 0x000fea0003800000 */
.L_x_8803:
        /* <DEDUP_REMOVED lines=17> */
.L_x_8810:
[----:B------:R-:W-:-:S04]  /*5ae0*/  LOP3.LUT R3, R5, 0x80000000, RZ, 0xc0, !PT ;  /* 0x8000000005037812 */ /* 0x000fc800078ec0ff */
[----:B------:R-:W-:-:S04]  /*5af0*/  SHF.R.U32.HI R3, RZ, 0x18, R3 ;  /* 0x00000018ff037819 */ /* 0x000fc80000011603 */
[----:B------:R-:W-:-:S04]  /*5b00*/  LOP3.LUT R0, R0, R3, RZ, 0xfc, !PT ;  /* 0x0000000300007212 */ /* 0x000fc800078efcff */
[----:B------:R-:W-:Y:S02]  /*5b10*/  PRMT R4, R0, 0x7610, R4 ;  /* 0x0000761000047816 */ /* 0x000fe40000000004 */
.L_x_8809:
[----:B------:R-:W-:Y:S05]  /*5b20*/  BSYNC B0 ;  /* 0x0000000000007941 */ /* 0x000fea0003800000 */
.L_x_8808:
[----:B------:R0:W-:Y:S01]  /*5b30*/  STG.E.U8 [R8.64], R4 ;  /* 0x0000000408007986 */ /* 0x0001e2000c101124 */
[----:B------:R-:W-:Y:S05]  /*5b40*/  BRA `(.L_x_8785) ;  /* 0x000002e000007947 */ /* 0x000fea0003800000 */
.L_x_8802:
        /* <DEDUP_REMOVED lines=22> */
.L_x_8784:
        /* <DEDUP_REMOVED lines=20> */
.L_x_8812:
[----:B------:R-:W-:-:S05]  /*5df0*/  IMAD.MOV.U32 R27, RZ, RZ, RZ ;  /* 0x000000ffff1b7224 */ /* 0x000fca00078e00ff */
[----:B------:R0:W-:Y:S01]  /*5e00*/  STG.E.64 [R8.64], R26 ;  /* 0x0000001a08007986 */ /* 0x0001e2000c101b24 */
[----:B------:R-:W-:Y:S05]  /*5e10*/  BRA `(.L_x_8785) ;  /* 0x0000001000007947 */ /* 0x000fea0003800000 */
.L_x_8811:
[----:B------:R0:W-:Y:S02]  /*5e20*/  STG.E [R8.64], R26 ;  /* 0x0000001a08007986 */ /* 0x0001e4000c101924 */
.L_x_8785:
        /* <DEDUP_REMOVED lines=21> */
.L_x_8816:
[----:B------:R0:W-:Y:S01]  /*5f80*/  STG.E.U8 [R8.64], R18 ;  /* 0x0000001208007986 */ /* 0x0001e2000c101124 */
[----:B------:R-:W-:Y:S05]  /*5f90*/  BRA `(.L_x_8818) ;  /* 0x00000d5000007947 */ /* 0x000fea0003800000 */
.L_x_8815:
        /* <DEDUP_REMOVED lines=9> */
.L_x_8820:
[----:B------:R0:W-:Y:S01]  /*6030*/  STG.E [R8.64], R18 ;  /* 0x0000001208007986 */ /* 0x0001e2000c101924 */
[----:B------:R-:W-:Y:S05]  /*6040*/  BRA `(.L_x_8818) ;  /* 0x00000ca000007947 */ /* 0x000fea0003800000 */
.L_x_8819:
[----:B------:R0:W-:Y:S01]  /*6050*/  STG.E.U16 [R8.64], R18 ;  /* 0x0000001208007986 */ /* 0x0001e2000c101524 */
[----:B------:R-:W-:Y:S05]  /*6060*/  BRA `(.L_x_8818) ;  /* 0x00000c8000007947 */ /* 0x000fea0003800000 */
.L_x_8814:
        /* <DEDUP_REMOVED lines=9> */
.L_x_8822:
[----:B------:R-:W0:Y:S02]  /*6100*/  I2F.S16 R0, R18 ;  /* 0x0000001200007306 */ /* 0x000e240000101400 */
[----:B0-----:R-:W-:-:S05]  /*6110*/  F2FP.PACK_AB R0, RZ, R0 ;  /* 0x00000000ff00723e */ /* 0x001fca00000000ff */
[----:B------:R0:W-:Y:S01]  /*6120*/  STG.E.U16 [R8.64], R0 ;  /* 0x0000000008007986 */ /* 0x0001e2000c101524 */
[----:B------:R-:W-:Y:S05]  /*6130*/  BRA `(.L_x_8818) ;  /* 0x00000bb000007947 */ /* 0x000fea0003800000 */
.L_x_8821:
        /* <DEDUP_REMOVED lines=10> */
.L_x_8824:
[----:B------:R-:W0:Y:S02]  /*61e0*/  I2F.S16 R18, R18 ;  /* 0x0000001200127306 */ /* 0x000e240000101400 */
[----:B0-----:R-:W-:-:S04]  /*61f0*/  F2FP.PACK_AB R3, RZ, R18 ;  /* 0x00000012ff03723e */ /* 0x001fc800000000ff */
[----:B------:R-:W-:-:S05]  /*6200*/  PRMT R3, R3, 0x5410, RZ ;  /* 0x0000541003037816 */ /* 0x000fca00000000ff */
[----:B------:R0:W-:Y:S01]  /*6210*/  STG.E [R8.64], R3 ;  /* 0x0000000308007986 */ /* 0x0001e2000c101924 */
[----:B------:R-:W-:Y:S05]  /*6220*/  BRA `(.L_x_8818) ;  /* 0x00000ac000007947 */ /* 0x000fea0003800000 */
.L_x_8823:
[----:B------:R-:W0:Y:S02]  /*6230*/  I2F.F64.S16 R18, R18 ;  /* 0x0000001200127312 */ /* 0x000e240000101c00 */
[----:B0-----:R0:W-:Y:S01]  /*6240*/  STG.E.64 [R8.64], R18 ;  /* 0x0000001208007986 */ /* 0x0011e2000c101b24 */
[----:B------:R-:W-:Y:S05]  /*6250*/  BRA `(.L_x_8818) ;  /* 0x00000a9000007947 */ /* 0x000fea0003800000 */
.L_x_8813:
        /* <DEDUP_REMOVED lines=10> */
.L_x_8827:
[----:B------:R-:W0:Y:S01]  /*6300*/  I2F.F64.S16 R4, R18 ;  /* 0x0000001200047312 */ /* 0x000e220000101c00 */
[----:B------:R-:W-:-:S05]  /*6310*/  CS2R R6, SRZ ;  /* 0x0000000000067805 */ /* 0x000fca000001ff00 */
[----:B0-----:R0:W-:Y:S01]  /*6320*/  STG.E.128 [R8.64], R4 ;  /* 0x0000000408007986 */ /* 0x0011e2000c101d24 */
[----:B------:R-:W-:Y:S05]  /*6330*/  BRA `(.L_x_8818) ;  /* 0x000009b000007947 */ /* 0x000fea0003800000 */
.L_x_8826:
        /* <DEDUP_REMOVED lines=21> */
.L_x_8831:
[----:B------:R-:W-:Y:S05]  /*6490*/  BSYNC B0 ;  /* 0x0000000000007941 */ /* 0x000fea0003800000 */
.L_x_8830:
[----:B------:R-:W-:-:S05]  /*64a0*/  LOP3.LUT R5, R0, R5, RZ, 0xfc, !PT ;  /* 0x0000000500057212 */ /* 0x000fca00078efcff */
[----:B------:R0:W-:Y:S01]  /*64b0*/  STG.E.U8 [R8.64], R5 ;  /* 0x0000000508007986 */ /* 0x0001e2000c101124 */
[----:B------:R-:W-:Y:S05]  /*64c0*/  BRA `(.L_x_8818) ;  /* 0x0000082000007947 */ /* 0x000fea0003800000 */
.L_x_8829:
        /* <DEDUP_REMOVED lines=13> */
.L_x_8833:
[----:B------:R-:W-:Y:S01]  /*65a0*/  IMAD.MOV.U32 R0, RZ, RZ, 0x7f ;  /* 0x0000007fff007424 */ /* 0x000fe200078e00ff */
[----:B------:R-:W-:-:S04]  /*65b0*/  ISETP.GT.U32.AND P0, PT, R3, 0x7f800000, PT ;  /* 0x7f8000000300780c */ /* 0x000fc80003f04070 */
[----:B------:R-:W-:-:S04]  /*65c0*/  SEL R0, R0, 0x7c, P0 ;  /* 0x0000007c00007807 */ /* 0x000fc80000000000 */
.L_x_8834:
[----:B------:R-:W-:Y:S05]  /*65d0*/  BSYNC B0 ;  /* 0x0000000000007941 */ /* 0x000fea0003800000 */
.L_x_8832:
[----:B------:R-:W-:-:S04]  /*65e0*/  LOP3.LUT R3, R5, 0x80000000, RZ, 0xc0, !PT ;  /* 0x8000000005037812 */ /* 0x000fc800078ec0ff */
[----:B------:R-:W-:-:S04]  /*65f0*/  SHF.R.U32.HI R3, RZ, 0x18, R3 ;  /* 0x00000018ff037819 */ /* 0x000fc80000011603 */
[----:B------:R-:W-:-:S05]  /*6600*/  LOP3.LUT R3, R0, R3, RZ, 0xfc, !PT ;  /* 0x0000000300037212 */ /* 0x000fca00078efcff */
[----:B------:R0:W-:Y:S01]  /*6610*/  STG.E.U8 [R8.64], R3 ;  /* 0x0000000308007986 */ /* 0x0001e2000c101124 */
[----:B------:R-:W-:Y:S05]  /*6620*/  BRA `(.L_x_8818) ;  /* 0x000006c000007947 */ /* 0x000fea0003800000 */
.L_x_8828:
[----:B------:R-:W0:Y:S02]  /*6630*/  I2F.S16 R0, R18 ;  /* 0x0000001200007306 */ /* 0x000e240000101400 */
[----:B0-----:R-:W-:-:S05]  /*6640*/  F2FP.BF16.PACK_AB R0, RZ, R0 ;  /* 0x00000000ff00723e */ /* 0x001fca00000010ff */
[----:B------:R0:W-:Y:S01]  /*6650*/  STG.E.U16 [R8.64], R0 ;  /* 0x0000000008007986 */ /* 0x0001e2000c101524 */
[----:B------:R-:W-:Y:S05]  /*6660*/  BRA `(.L_x_8818) ;  /* 0x0000068000007947 */ /* 0x000fea0003800000 */
.L_x_8825:
        /* <DEDUP_REMOVED lines=10> */
.L_x_8837:
        /* <DEDUP_REMOVED lines=17> */
.L_x_8840:
[----:B------:R-:W-:-:S04]  /*6820*/  LOP3.LUT R3, R5, 0x80000000, RZ, 0xc0, !PT ;  /* 0x8000000005037812 */ /* 0x000fc800078ec0ff */
[----:B------:R-:W-:-:S04]  /*6830*/  SHF.R.U32.HI R3, RZ, 0x18, R3 ;  /* 0x00000018ff037819 */ /* 0x000fc80000011603 */
[----:B------:R-:W-:-:S04]  /*6840*/  LOP3.LUT R0, R0, R3, RZ, 0xfc, !PT ;  /* 0x0000000300007212 */ /* 0x000fc800078efcff */
[----:B------:R-:W-:Y:S02]  /*6850*/  PRMT R4, R0, 0x7610, R4 ;  /* 0x0000761000047816 */ /* 0x000fe40000000004 */
.L_x_8839:
[----:B------:R-:W-:Y:S05]  /*6860*/  BSYNC B0 ;  /* 0x0000000000007941 */ /* 0x000fea0003800000 */
.L_x_8838:
[----:B------:R0:W-:Y:S01]  /*6870*/  STG.E.U8 [R8.64], R4 ;  /* 0x0000000408007986 */ /* 0x0001e2000c101124 */
[----:B------:R-:W-:Y:S05]  /*6880*/  BRA `(.L_x_8818) ;  /* 0x0000046000007947 */ /* 0x000fea0003800000 */
.L_x_8836:
        /* <DEDUP_REMOVED lines=17> */
.L_x_8843:
[----:B------:R-:W-:-:S04]  /*69a0*/  LOP3.LUT R3, R5, 0x80000000, RZ, 0xc0, !PT ;  /* 0x8000000005037812 */ /* 0x000fc800078ec0ff */
[----:B------:R-:W-:-:S04]  /*69b0*/  SHF.R.U32.HI R3, RZ, 0x18, R3 ;  /* 0x00000018ff037819 */ /* 0x000fc80000011603 */
[----:B------:R-:W-:-:S04]  /*69c0*/  LOP3.LUT R0, R0, R3, RZ, 0xfc, !PT ;  /* 0x0000000300007212 */ /* 0x000fc800078efcff */
[----:B------:R-:W-:Y:S02]  /*69d0*/  PRMT R4, R0, 0x7610, R4 ;  /* 0x0000761000047816 */ /* 0x000fe40000000004 */
.L_x_8842:
[----:B------:R-:W-:Y:S05]  /*69e0*/  BSYNC B0 ;  /* 0x0000000000007941 */ /* 0x000fea0003800000 */
.L_x_8841:
[----:B------:R0:W-:Y:S01]  /*69f0*/  STG.E.U8 [R8.64], R4 ;  /* 0x0000000408007986 */ /* 0x0001e2000c101124 */
[----:B------:R-:W-:Y:S05]  /*6a00*/  BRA `(.L_x_8818) ;  /* 0x000002e000007947 */ /* 0x000fea0003800000 */
.L_x_8835:
        /* <DEDUP_REMOVED lines=22> */
.L_x_8817:
        /* <DEDUP_REMOVED lines=20> */
.L_x_8845:
[----:B------:R-:W-:-:S05]  /*6cb0*/  IMAD.MOV.U32 R19, RZ, RZ, RZ ;  /* 0x000000ffff137224 */ /* 0x000fca00078e00ff */
[----:B------:R0:W-:Y:S01]  /*6cc0*/  STG.E.64 [R8.64], R18 ;  /* 0x0000001208007986 */ /* 0x0001e2000c101b24 */
[----:B------:R-:W-:Y:S05]  /*6cd0*/  BRA `(.L_x_8818) ;  /* 0x0000001000007947 */ /* 0x000fea0003800000 */
.L_x_8844:
[----:B------:R0:W-:Y:S02]  /*6ce0*/  STG.E [R8.64], R18 ;  /* 0x0000001208007986 */ /* 0x0001e4000c101924 */
.L_x_8818:
[----:B------:R-:W-:Y:S02]  /*6cf0*/  IADD3 R17, R17, 0x80, RZ ;  /* 0x0000008011117810 */ /* 0x000fe40007ffe0ff */
.L_x_8779:
[----:B------:R-:W-:Y:S05]  /*6d00*/  BSYNC B6 ;  /* 0x0000000000067941 */ /* 0x000fea0003800000 */
.L_x_8778:
        /* <DEDUP_REMOVED lines=19> */
.L_x_8849:
[----:B------:R-:W-:Y:S01]  /*6e40*/  STG.E.U8 [R2.64], R22 ;  /* 0x0000001602007986 */ /* 0x000fe2000c101124 */
[----:B------:R-:W-:Y:S05]  /*6e50*/  EXIT ;  /* 0x000000000000794d */ /* 0x000fea0003800000 */
.L_x_8848:
        /* <DEDUP_REMOVED lines=9> */
.L_x_8852:
[----:B------:R-:W-:Y:S01]  /*6ef0*/  STG.E [R2.64], R22 ;  /* 0x0000001602007986 */ /* 0x000fe2000c101924 */
[----:B------:R-:W-:Y:S05]  /*6f00*/  EXIT ;  /* 0x000000000000794d */ /* 0x000fea0003800000 */
.L_x_8851:
[----:B------:R-:W-:Y:S01]  /*6f10*/  STG.E.U16 [R2.64], R22 ;  /* 0x0000001602007986 */ /* 0x000fe2000c101524 */
[----:B------:R-:W-:Y:S05]  /*6f20*/  EXIT ;  /* 0x000000000000794d */ /* 0x000fea0003800000 */
.L_x_8847:
        /* <DEDUP_REMOVED lines=9> */
.L_x_8854:
[----:B------:R-:W0:Y:S02]  /*6fc0*/  I2F.S16 R0, R22 ;  /* 0x0000001600007306 */ /* 0x000e240000101400 */
[----:B0-----:R-:W-:-:S05]  /*6fd0*/  F2FP.PACK_AB R0, RZ, R0 ;  /* 0x00000000ff00723e */ /* 0x001fca00000000ff */
[----:B------:R-:W-:Y:S01]  /*6fe0*/  STG.E.U16 [R2.64], R0 ;  /* 0x0000000002007986 */ /* 0x000fe2000c101524 */
[----:B------:R-:W-:Y:S05]  /*6ff0*/  EXIT ;  /* 0x000000000000794d */ /* 0x000fea0003800000 */
.L_x_8853:
        /* <DEDUP_REMOVED lines=10> */
.L_x_8856:
[----:B------:R-:W0:Y:S02]  /*70a0*/  I2F.S16 R22, R22 ;  /* 0x0000001600167306 */ /* 0x000e240000101400 */
[----:B0-----:R-:W-:-:S04]  /*70b0*/  F2FP.PACK_AB R5, RZ, R22 ;  /* 0x00000016ff05723e */ /* 0x001fc800000000ff */
[----:B------:R-:W-:-:S05]  /*70c0*/  PRMT R5, R5, 0x5410, RZ ;  /* 0x0000541005057816 */ /* 0x000fca00000000ff */
[----:B------:R-:W-:Y:S01]  /*70d0*/  STG.E [R2.64], R5 ;  /* 0x0000000502007986 */ /* 0x000fe2000c101924 */
[----:B------:R-:W-:Y:S05]  /*70e0*/  EXIT ;  /* 0x000000000000794d */ /* 0x000fea0003800000 */
.L_x_8855:
[----:B------:R-:W0:Y:S02]  /*70f0*/  I2F.F64.S16 R22, R22 ;  /* 0x0000001600167312 */ /* 0x000e240000101c00 */
[----:B0-----:R-:W-:Y:S01]  /*7100*/  STG.E.64 [R2.64], R22 ;  /* 0x0000001602007986 */ /* 0x001fe2000c101b24 */
[----:B------:R-:W-:Y:S05]  /*7110*/  EXIT ;  /* 0x000000000000794d */ /* 0x000fea0003800000 */
.L_x_8846:
        /* <DEDUP_REMOVED lines=10> */
.L_x_8859:
[----:B------:R-:W0:Y:S01]  /*71c0*/  I2F.F64.S16 R4, R22 ;  /* 0x0000001600047312 */ /* 0x000e220000101c00 */
[----:B------:R-:W-:-:S05]  /*71d0*/  CS2R R6, SRZ ;  /* 0x0000000000067805 */ /* 0x000fca000001ff00 */
[----:B0-----:R-:W-:Y:S01]  /*71e0*/  STG.E.128 [R2.64], R4 ;  /* 0x0000000402007986 */ /* 0x001fe2000c101d24 */
[----:B------:R-:W-:Y:S05]  /*71f0*/  EXIT ;  /* 0x000000000000794d */ /* 0x000fea0003800000 */
.L_x_8858:
        /* <DEDUP_REMOVED lines=21> */
.L_x_8863:
[----:B------:R-:W-:Y:S05]  /*7350*/  BSYNC B0 ;  /* 0x0000000000007941 */ /* 0x000fea0003800000 */
.L_x_8862:
[----:B------:R-:W-:-:S05]  /*7360*/  LOP3.LUT R5, R0, R5, RZ, 0xfc, !PT ;  /* 0x0000000500057212 */ /* 0x000fca00078efcff */
[----:B------:R-:W-:Y:S01]  /*7370*/  STG.E.U8 [R2.64], R5 ;  /* 0x0000000502007986 */ /* 0x000fe2000c101124 */
[----:B------:R-:W-:Y:S05]  /*7380*/  EXIT ;  /* 0x000000000000794d */ /* 0x000fea0003800000 */
.L_x_8861:
        /* <DEDUP_REMOVED lines=13> */
.L_x_8865:
[----:B------:R-:W-:Y:S01]  /*7460*/  IMAD.MOV.U32 R0, RZ, RZ, 0x7f ;  /* 0x0000007fff007424 */ /* 0x000fe200078e00ff */
[----:B------:R-:W-:-:S04]  /*7470*/  ISETP.GT.U32.AND P0, PT, R4, 0x7f800000, PT ;  /* 0x7f8000000400780c */ /* 0x000fc80003f04070 */
[----:B------:R-:W-:-:S04]  /*7480*/  SEL R0, R0, 0x7c, P0 ;  /* 0x0000007c00007807 */ /* 0x000fc80000000000 */
.L_x_8866:
[----:B------:R-:W-:Y:S05]  /*7490*/  BSYNC B0 ;  /* 0x0000000000007941 */ /* 0x000fea0003800000 */
.L_x_8864:
[----:B------:R-:W-:-:S04]  /*74a0*/  LOP3.LUT R4, R5, 0x80000000, RZ, 0xc0, !PT ;  /* 0x8000000005047812 */ /* 0x000fc800078ec0ff */
[----:B------:R-:W-:-:S04]  /*74b0*/  SHF.R.U32.HI R5, RZ, 0x18, R4 ;  /* 0x00000018ff057819 */ /* 0x000fc80000011604 */
[----:B------:R-:W-:-:S05]  /*74c0*/  LOP3.LUT R5, R0, R5, RZ, 0xfc, !PT ;  /* 0x0000000500057212 */ /* 0x000fca00078efcff */
[----:B------:R-:W-:Y:S01]  /*74d0*/  STG.E.U8 [R2.64], R5 ;  /* 0x0000000502007986 */ /* 0x000fe2000c101124 */
[----:B------:R-:W-:Y:S05]  /*74e0*/  EXIT ;  /* 0x000000000000794d */ /* 0x000fea0003800000 */
.L_x_8860:
[----:B------:R-:W0:Y:S02]  /*74f0*/  I2F.S16 R0, R22 ;  /* 0x0000001600007306 */ /* 0x000e240000101400 */
[----:B0-----:R-:W-:-:S05]  /*7500*/  F2FP.BF16.PACK_AB R0, RZ, R0 ;  /* 0x00000000ff00723e */ /* 0x001fca00000010ff */
[----:B------:R-:W-:Y:S01]  /*7510*/  STG.E.U16 [R2.64], R0 ;  /* 0x0000000002007986 */ /* 0x000fe2000c101524 */
[----:B------:R-:W-:Y:S05]  /*7520*/  EXIT ;  /* 0x000000000000794d */ /* 0x000fea0003800000 */
.L_x_8857:
        /* <DEDUP_REMOVED lines=10> */
.L_x_8869:
        /* <DEDUP_REMOVED lines=17> */
.L_x_8872:
[----:B------:R-:W-:-:S04]  /*76e0*/  LOP3.LUT R0, R7, 0x80000000, RZ, 0xc0, !PT ;  /* 0x8000000007007812 */ /* 0x000fc800078ec0ff */
[----:B------:R-:W-:-:S04]  /*76f0*/  SHF.R.U32.HI R5, RZ, 0x18, R0 ;  /* 0x00000018ff057819 */ /* 0x000fc80000011600 */
[----:B------:R-:W-:-:S04]  /*7700*/  LOP3.LUT R4, R4, R5, RZ, 0xfc, !PT ;  /* 0x0000000504047212 */ /* 0x000fc800078efcff */
[----:B------:R-:W-:Y:S02]  /*7710*/  PRMT R0, R4, 0x7610, R0 ;  /* 0x0000761004007816 */ /* 0x000fe40000000000 */
.L_x_8871:
[----:B------:R-:W-:Y:S05]  /*7720*/  BSYNC B0 ;  /* 0x0000000000007941 */ /* 0x000fea0003800000 */
.L_x_8870:
[----:B------:R-:W-:Y:S01]  /*7730*/  STG.E.U8 [R2.64], R0 ;  /* 0x0000000002007986 */ /* 0x000fe2000c101124 */
[----:B------:R-:W-:Y:S05]  /*7740*/  EXIT ;  /* 0x000000000000794d */ /* 0x000fea0003800000 */
.L_x_8868:
        /* <DEDUP_REMOVED lines=17> */
.L_x_8875:
[----:B------:R-:W-:-:S04]  /*7860*/  LOP3.LUT R0, R7, 0x80000000, RZ, 0xc0, !PT ;  /* 0x8000000007007812 */ /* 0x000fc800078ec0ff */
[----:B------:R-:W-:-:S04]  /*7870*/  SHF.R.U32.HI R5, RZ, 0x18, R0 ;  /* 0x00000018ff057819 */ /* 0x000fc80000011600 */
[----:B------:R-:W-:-:S04]  /*7880*/  LOP3.LUT R4, R4, R5, RZ, 0xfc, !PT ;  /* 0x0000000504047212 */ /* 0x000fc800078efcff */
[----:B------:R-:W-:Y:S02]  /*7890*/  PRMT R0, R4, 0x7610, R0 ;  /* 0x0000761004007816 */ /* 0x000fe40000000000 */
.L_x_8874:
[----:B------:R-:W-:Y:S05]  /*78a0*/  BSYNC B0 ;  /* 0x0000000000007941 */ /* 0x000fea0003800000 */
.L_x_8873:
[----:B------:R-:W-:Y:S01]  /*78b0*/  STG.E.U8 [R2.64], R0 ;  /* 0x0000000002007986 */ /* 0x000fe2000c101124 */
[----:B------:R-:W-:Y:S05]  /*78c0*/  EXIT ;  /* 0x000000000000794d */ /* 0x000fea0003800000 */
.L_x_8867:
        /* <DEDUP_REMOVED lines=22> */
.L_x_8850:
        /* <DEDUP_REMOVED lines=20> */
.L_x_8877:
[----:B------:R-:W-:-:S05]  /*7b70*/  IMAD.MOV.U32 R23, RZ, RZ, RZ ;  /* 0x000000ffff177224 */ /* 0x000fca00078e00ff */
[----:B------:R-:W-:Y:S01]  /*7b80*/  STG.E.64 [R2.64], R22 ;  /* 0x0000001602007986 */ /* 0x000fe2000c101b24 */
[----:B------:R-:W-:Y:S05]  /*7b90*/  EXIT ;  /* 0x000000000000794d */ /* 0x000fea0003800000 */
.L_x_8876:
[----:B------:R-:W-:Y:S01]  /*7ba0*/  STG.E [R2.64], R22 ;  /* 0x0000001602007986 */ /* 0x000fe2000c101924 */
[----:B------:R-:W-:Y:S05]  /*7bb0*/  EXIT ;  /* 0x000000000000794d */ /* 0x000fea0003800000 */
.L_x_8878:
        /* <DEDUP_REMOVED lines=12> */
.L_x_25125:


//--------------------- .text._ZN2at6native18elementwise_kernelILi128ELi4EZNS0_22gpu_kernel_impl_nocastINS0_13AUnaryFunctorIbbbNS0_16BitwiseOrFunctorIbEEEEEEvRNS_18TensorIteratorBaseERKT_EUliE_EEviT1_ --------------------------
	.section	.text._ZN2at6native18elementwise_kernelILi128ELi4EZNS0_22gpu_kernel_impl_nocastINS0_13AUnaryFunctorIbbbNS0_16BitwiseOrFunctorIbEEEEEEvRNS_18TensorIteratorBaseERKT_EUliE_EEviT1_,"ax",@progbits
	.sectioninfo	@"SHI_REGISTERS=12"
	.align	128
        .global         _ZN2at6native18elementwise_kernelILi128ELi4EZNS0_22gpu_kernel_impl_nocastINS0_13AUnaryFunctorIbbbNS0_16BitwiseOrFunctorIbEEEEEEvRNS_18TensorIteratorBaseERKT_EUliE_EEviT1_
        .type           _ZN2at6native18elementwise_kernelILi128ELi4EZNS0_22gpu_kernel_impl_nocastINS0_13AUnaryFunctorIbbbNS0_16BitwiseOrFunctorIbEEEEEEvRNS_18TensorIteratorBaseERKT_EUliE_EEviT1_,@function
        .size           _ZN2at6native18elementwise_kernelILi128ELi4EZNS0_22gpu_kernel_impl_nocastINS0_13AUnaryFunctorIbbbNS0_16BitwiseOrFunctorIbEEEEEEvRNS_18TensorIteratorBaseERKT_EUliE_EEviT1_,(.L_x_25126 - _ZN2at6native18elementwise_kernelILi128ELi4EZNS0_22gpu_kernel_impl_nocastINS0_13AUnaryFunctorIbbbNS0_16BitwiseOrFunctorIbEEEEEEvRNS_18TensorIteratorBaseERKT_EUliE_EEviT1_)
        .other          _ZN2at6native18elementwise_kernelILi128ELi4EZNS0_22gpu_kernel_impl_nocastINS0_13AUnaryFunctorIbbbNS0_16BitwiseOrFunctorIbEEEEEEvRNS_18TensorIteratorBaseERKT_EUliE_EEviT1_,@"STO_CUDA_ENTRY STV_DEFAULT"
_ZN2at6native18elementwise_kernelILi128ELi4EZNS0_22gpu_kernel_impl_nocastINS0_13AUnaryFunctorIbbbNS0_16BitwiseOrFunctorIbEEEEEEvRNS_18TensorIteratorBaseERKT_EUliE_EEviT1_:
.text._ZN2at6native18elementwise_kernelILi128ELi4EZNS0_22gpu_kernel_impl_nocastINS0_13AUnaryFunctorIbbbNS0_16BitwiseOrFunctorIbEEEEEEvRNS_18TensorIteratorBaseERKT_EUliE_EEviT1_:
[----:B------:R-:W-:Y:S02]  /*0000*/  MOV R1, c[0x0][0x28] ;  /* 0x00000a0000017a02 */ /* 0x000fe40000000f00 */
[----:B------:R-:W0:Y:S01]  /*0010*/  S2R R2, SR_CTAID.X ;  /* 0x0000000000027919 */ /* 0x000e220000002500 */
[----:B------:R-:W1:Y:S01]  /*0020*/  LDC.U8 R0, c[0x0][0x371] ;  /* 0x0000dc40ff007b82 */ /* 0x000e620000000000 */
[----:B------:R-:W-:Y:S01]  /*0030*/  ULDC.64 UR4, c[0x0][0x118] ;  /* 0x0000460000047ab9 */ /* 0x000fe20000000a00 */
[----:B------:R-:W-:Y:S01]  /*0040*/  BSSY B0, `(.L_x_8879) ;  /* 0x00000f4000007945 */ /* 0x000fe20003800000 */
[----:B------:R-:W0:Y:S02]  /*0050*/  S2R R3, SR_TID.X ;  /* 0x0000000000037919 */ /* 0x000e240000002100 */
[----:B0-----:R-:W-:-:S04]  /*0060*/  LEA R2, R2, R3, 0x9 ;  /* 0x0000000302027211 */ /* 0x001fc800078e48ff */
[----:B------:R-:W-:-:S13]  /*0070*/  ISETP.GE.AND P0, PT, R2, c[0x0][0x160], PT ;  /* 0x0000580002007a0c */ /* 0x000fda0003f06270 */
[----:B------:R-:W-:Y:S05]  /*0080*/  @P0 BRA `(.L_x_8880) ;  /* 0x00000ef000000947 */ /* 0x000fea0003800000 */
[----:B-1----:R-:W-:Y:S01]  /*0090*/  ISETP.NE.AND P0, PT, RZ, c[0x0][0x168], PT ;  /* 0x00005a00ff007a0c */ /* 0x002fe20003f05270 */
[----:B------:R-:W-:Y:S01]  /*00a0*/  HFMA2.MMA R4, -RZ, RZ, 0, 0 ;  /* 0x00000000ff047435 */ /* 0x000fe200000001ff */
[----:B------:R-:W-:-:S11]  /*00b0*/  MOV R3, RZ ;  /* 0x000000ff00037202 */ /* 0x000fd60000000f00 */
[----:B------:R-:W-:Y:S05]  /*00c0*/  @!P0 BRA `(.L_x_8881) ;  /* 0x00000e0000008947 */ /* 0x000fea0003800000 */
[----:B------:R-:W-:Y:S02]  /*00d0*/  MOV R4, RZ ;  /* 0x000000ff00047202 */ /* 0x000fe40000000f00 */
[----:B------:R-:W-:-:S05]  /*00e0*/  MOV R5, R2 ;  /* 0x0000000200057202 */ /* 0x000fca0000000f00 */
[----:B------:R-:W-:Y:S01]  /*00f0*/  IMAD.HI.U32 R6, R2, c[0x0][0x170], R4 ;  /* 0x00005c0002067a27 */ /* 0x000fe200078e0004 */
[----:B------:R-:W-:-:S04]  /*0100*/  MOV R5, c[0x0][0x168] ;  /* 0x00005a0000057a02 */ /* 0x000fc80000000f00 */
[----:B------:R-:W-:Y:S02]  /*0110*/  ISETP.NE.AND P0, PT, R5, 0x1, PT ;  /* 0x000000010500780c */ /* 0x000fe40003f05270 */
[----:B------:R-:W-:-:S05]  /*0120*/  SHF.R.U32.HI R7, RZ, c[0x0][0x174], R6 ;  /* 0x00005d00ff077a19 */ /* 0x000fca0000011606 */
[----:B------:R-:W-:-:S04]  /*0130*/  IMAD.MOV R3, RZ, RZ, -R7 ;  /* 0x000000ffff037224 */ /* 0x000fc800078e0a07 */
        /* <DEDUP_REMOVED lines=213> */
[----:B------:R-:W-:-:S04]  /*0e90*/  IMAD R4, R6, c[0x0][0x354], R4 ;  /* 0x0000d50006047a24 */ /* 0x000fc800078e0204 */
[----:B------:R-:W-:-:S04]  /*0ea0*/  @P0 IMAD R8, R5, c[0x0][0x28c], R9 ;  /* 0x0000a30005080a24 */ /* 0x000fc800078e0209 */
[C---:B------:R-:W-:Y:S02]  /*0eb0*/  @P0 IMAD R3, R8.reuse, c[0x0][0x358], R3 ;  /* 0x0000d60008030a24 */ /* 0x040fe400078e0203 */
[----:B------:R-:W-:-:S05]  /*0ec0*/  @P0 IMAD R4, R8, c[0x0][0x35c], R4 ;  /* 0x0000d70008040a24 */ /* 0x000fca00078e0204 */
.L_x_8881:
[----:B------:R-:W-:-:S04]  /*0ed0*/  IADD3 R4, P0, R4, c[0x0][0x368], RZ ;  /* 0x0000da0004047a10 */ /* 0x000fc80007f1e0ff */
[----:B------:R-:W-:-:S05]  /*0ee0*/  IADD3.X R5, RZ, c[0x0][0x36c], RZ, P0, !PT ;  /* 0x0000db00ff057a10 */ /* 0x000fca00007fe4ff */
[----:B------:R-:W2:Y:S01]  /*0ef0*/  LDG.E.U8 R4, [R4.64] ;  /* 0x0000000404047981 */ /* 0x000ea2000c1e1100 */
[----:B------:R-:W-:Y:S02]  /*0f00*/  IADD3 R6, P1, R3, c[0x0][0x360], RZ ;  /* 0x0000d80003067a10 */ /* 0x000fe40007f3e0ff */
[----:B------:R-:W-:Y:S02]  /*0f10*/  IADD3 R2, R2, 0x80, RZ ;  /* 0x0000008002027810 */ /* 0x000fe40007ffe0ff */
[----:B--2---:R-:W-:-:S04]  /*0f20*/  ISETP.NE.AND P0, PT, R4, RZ, PT ;  /* 0x000000ff0400720c */ /* 0x004fc80003f05270 */
[----:B------:R-:W-:-:S04]  /*0f30*/  SEL R7, RZ, 0x1, !P0 ;  /* 0x00000001ff077807 */ /* 0x000fc80004000000 */
[----:B------:R-:W-:Y:S02]  /*0f40*/  LOP3.LUT P0, RZ, R0, 0xff, R7, 0xc8, !PT ;  /* 0x000000ff00ff7812 */ /* 0x000fe4000780c807 */
[----:B------:R-:W-:Y:S02]  /*0f50*/  IADD3.X R7, RZ, c[0x0][0x364], RZ, P1, !PT ;  /* 0x0000d900ff077a10 */ /* 0x000fe40000ffe4ff */
[----:B------:R-:W-:-:S05]  /*0f60*/  SEL R3, RZ, 0x1, !P0 ;  /* 0x00000001ff037807 */ /* 0x000fca0004000000 */
[----:B------:R0:W-:Y:S04]  /*0f70*/  STG.E.U8 [R6.64], R3 ;  /* 0x0000000306007986 */ /* 0x0001e8000c101104 */
.L_x_8880:
[----:B-1----:R-:W-:Y:S05]  /*0f80*/  BSYNC B0 ;  /* 0x0000000000007941 */ /* 0x002fea0003800000 */
.L_x_8879:
[----:B------:R-:W-:Y:S01]  /*0f90*/  ISETP.GE.AND P0, PT, R2, c[0x0][0x160], PT ;  /* 0x0000580002007a0c */ /* 0x000fe20003f06270 */
[----:B------:R-:W-:-:S12]  /*0fa0*/  BSSY B0, `(.L_x_8882) ;  /* 0x00001e2000007945 */ /* 0x000fd80003800000 */
[----:B------:R-:W-:Y:S05]  /*0fb0*/  @P0 BRA `(.L_x_8883) ;  /* 0x00001e0000000947 */ /* 0x000fea0003800000 */
[----:B------:R-:W-:Y:S01]  /*0fc0*/  ISETP.NE.AND P0, PT, RZ, c[0x0][0x168], PT ;  /* 0x00005a00ff007a0c */ /* 0x000fe20003f05270 */
[----:B0-----:R-:W-:Y:S01]  /*0fd0*/  HFMA2.MMA R3, -RZ, RZ, 0, 0 ;  /* 0x00000000ff037435 */ /* 0x001fe200000001ff */
[----:B------:R-:W-:-:S11]  /*0fe0*/  IMAD.MOV.U32 R4, RZ, RZ, RZ ;  /* 0x000000ffff047224 */ /* 0x000fd600078e00ff */
        /* <DEDUP_REMOVED lines=225> */
.L_x_8884:
        /* <DEDUP_REMOVED lines=9> */
[----:B------:R-:W-:Y:S02]  /*1e90*/  SEL R3, RZ, 0x1, !P0 ;  /* 0x00000001ff037807 */ /* 0x000fe40004000000 */
[----:B------:R-:W-:-:S03]  /*1ea0*/  ISETP.GE.AND P0, PT, R2, c[0x0][0x160], PT ;  /* 0x0000580002007a0c */ /* 0x000fc60003f06270 */
[----:B------:R0:W-:Y:S10]  /*1eb0*/  STG.E.U8 [R6.64], R3 ;  /* 0x0000000306007986 */ /* 0x0001f4000c101104 */
        /* <DEDUP_REMOVED lines=229> */
.L_x_8885:
        /* <DEDUP_REMOVED lines=11> */
.L_x_8883:
[----:B------:R-:W-:Y:S05]  /*2dc0*/  BSYNC B0 ;  /* 0x0000000000007941 */ /* 0x000fea0003800000 */
.L_x_8882:
[----:B------:R-:W-:-:S13]  /*2dd0*/  ISETP.GE.AND P0, PT, R2, c[0x0][0x160], PT ;  /* 0x0000580002007a0c */ /* 0x000fda0003f06270 */
[----:B------:R-:W-:Y:S05]  /*2de0*/  @P0 EXIT ;  /* 0x000000000000094d */ /* 0x000fea0003800000 */
        /* <DEDUP_REMOVED lines=228> */
.L_x_8886:
[----:B------:R-:W-:-:S04]  /*3c30*/  IADD3 R4, P0, R4, c[0x0][0x368], RZ ;  /* 0x0000da0004047a10 */ /* 0x000fc80007f1e0ff */
[----:B------:R-:W-:-:S05]  /*3c40*/  IADD3.X R5, RZ, c[0x0][0x36c], RZ, P0, !PT ;  /* 0x0000db00ff057a10 */ /* 0x000fca00007fe4ff */
[----:B------:R-:W2:Y:S01]  /*3c50*/  LDG.E.U8 R4, [R4.64] ;  /* 0x0000000404047981 */ /* 0x000ea2000c1e1100 */
[----:B------:R-:W-:-:S04]  /*3c60*/  IADD3 R2, P1, R3, c[0x0][0x360], RZ ;  /* 0x0000d80003027a10 */ /* 0x000fc80007f3e0ff */
[----:B------:R-:W-:Y:S02]  /*3c70*/  IADD3.X R3, RZ, c[0x0][0x364], RZ, P1, !PT ;  /* 0x0000d900ff037a10 */ /* 0x000fe40000ffe4ff */
[----:B--2---:R-:W-:-:S04]  /*3c80*/  ISETP.NE.AND P0, PT, R4, RZ, PT ;  /* 0x000000ff0400720c */ /* 0x004fc80003f05270 */
[----:B------:R-:W-:-:S04]  /*3c90*/  SEL R7, RZ, 0x1, !P0 ;  /* 0x00000001ff077807 */ /* 0x000fc80004000000 */
[----:B------:R-:W-:-:S04]  /*3ca0*/  LOP3.LUT P0, RZ, R0, 0xff, R7, 0xc8, !PT ;  /* 0x000000ff00ff7812 */ /* 0x000fc8000780c807 */
[----:B------:R-:W-:-:S05]  /*3cb0*/  SEL R7, RZ, 0x1, !P0 ;  /* 0x00000001ff077807 */ /* 0x000fca0004000000 */
[----:B------:R-:W-:Y:S01]  /*3cc0*/  STG.E.U8 [R2.64], R7 ;  /* 0x0000000702007986 */ /* 0x000fe2000c101104 */
[----:B------:R-:W-:Y:S05]  /*3cd0*/  EXIT ;  /* 0x000000000000794d */ /* 0x000fea0003800000 */
.L_x_8887:
        /* <DEDUP_REMOVED lines=10> */
.L_x_25126:


//--------------------- .text._ZN2at6native27unrolled_elementwise_kernelINS0_13AUnaryFunctorIbbbNS0_16BitwiseOrFunctorIbEEEESt5arrayIPcLm2EELi4E23TrivialOffsetCalculatorILi1EjESA_NS0_6memory15LoadWithoutCastENSB_16StoreWithoutCastEEEviT_T0_T2_T3_T4_T5_ --------------------------
	.section	.text._ZN2at6native27unrolled_elementwise_kernelINS0_13AUnaryFunctorIbbbNS0_16BitwiseOrFunctorIbEEEESt5arrayIPcLm2EELi4E23TrivialOffsetCalculatorILi1EjESA_NS0_6memory15LoadWithoutCastENSB_16StoreWithoutCastEEEviT_T0_T2_T3_T4_T5_,"ax",@progbits
	.sectioninfo	@"SHI_REGISTERS=20"
	.align	128
        .global         _ZN2at6native27unrolled_elementwise_kernelINS0_13AUnaryFunctorIbbbNS0_16BitwiseOrFunctorIbEEEESt5arrayIPcLm2EELi4E23TrivialOffsetCalculatorILi1EjESA_NS0_6memory15LoadWithoutCastENSB_16StoreWithoutCastEEEviT_T0_T2_T3_T4_T5_
        .type           _ZN2at6native27unrolled_elementwise_kernelINS0_13AUnaryFunctorIbbbNS0_16BitwiseOrFunctorIbEEEESt5arrayIPcLm2EELi4E23TrivialOffsetCalculatorILi1EjESA_NS0_6memory15LoadWithoutCastENSB_16StoreWithoutCastEEEviT_T0_T2_T3_T4_T5_,@function
        .size           _ZN2at6native27unrolled_elementwise_kernelINS0_13AUnaryFunctorIbbbNS0_16BitwiseOrFunctorIbEEEESt5arrayIPcLm2EELi4E23TrivialOffsetCalculatorILi1EjESA_NS0_6memory15LoadWithoutCastENSB_16StoreWithoutCastEEEviT_T0_T2_T3_T4_T5_,(.L_x_25127 - _ZN2at6native27unrolled_elementwise_kernelINS0_13AUnaryFunctorIbbbNS0_16BitwiseOrFunctorIbEEEESt5arrayIPcLm2EELi4E23TrivialOffsetCalculatorILi1EjESA_NS0_6memory15LoadWithoutCastENSB_16StoreWithoutCastEEEviT_T0_T2_T3_T4_T5_)
        .other          _ZN2at6native27unrolled_elementwise_kernelINS0_13AUnaryFunctorIbbbNS0_16BitwiseOrFunctorIbEEEESt5arrayIPcLm2EELi4E23TrivialOffsetCalculatorILi1EjESA_NS0_6memory15LoadWithoutCastENSB_16StoreWithoutCastEEEviT_T0_T2_T3_T4_T5_,@"STO_CUDA_ENTRY STV_DEFAULT"
_ZN2at6native27unrolled_elementwise_kernelINS0_13AUnaryFunctorIbbbNS0_16BitwiseOrFunctorIbEEEESt5arrayIPcLm2EELi4E23TrivialOffsetCalculatorILi1EjESA_NS0_6memory15LoadWithoutCastENSB_16StoreWithoutCastEEEviT_T0_T2_T3_T4_T5_:
.text._ZN2at6native27unrolled_elementwise_kernelINS0_13AUnaryFunctorIbbbNS0_16BitwiseOrFunctorIbEEEESt5arrayIPcLm2EELi4E23TrivialOffsetCalculatorILi1EjESA_NS0_6memory15LoadWithoutCastENSB_16StoreWithoutCastEEEviT_T0_T2_T3_T4_T5_:
[----:B------:R-:W-:Y:S02]  /*0000*/  IMAD.MOV.U32 R1, RZ, RZ, c[0x0][0x28] ;  /* 0x00000a00ff017624 */ /* 0x000fe400078e00ff */
[----:B------:R-:W0:Y:S01]  /*0010*/  S2R R0, SR_CTAID.X ;  /* 0x0000000000007919 */ /* 0x000e220000002500 */
[----:B------:R-:W-:Y:S01]  /*0020*/  IMAD.MOV.U32 R3, RZ, RZ, -0x200 ;  /* 0xfffffe00ff037424 */ /* 0x000fe200078e00ff */
[----:B------:R-:W-:Y:S02]  /*0030*/  ULDC.64 UR4, c[0x0][0x118] ;  /* 0x0000460000047ab9 */ /* 0x000fe40000000a00 */
        /* <DEDUP_REMOVED lines=10> */
[----:B------:R-:W2:Y:S01]  /*00e0*/  @!P1 LDG.E.U8 R4, [R4.64] ;  /* 0x0000000404049981 */ /* 0x000ea2000c1e1100 */
[----:B------:R-:W-:Y:S01]  /*00f0*/  @!P5 IMAD R6, R0, 0x200, R3 ;  /* 0x000002000006d824 */ /* 0x000fe200078e0203 */
[----:B------:R-:W-:-:S04]  /*0100*/  @!P5 IADD3 R3, R3, 0x80, RZ ;  /* 0x000000800303d810 */ /* 0x000fc80007ffe0ff */
[----:B------:R-:W-:Y:S02]  /*0110*/  @!P5 IADD3 R6, P0, R6, c[0x0][0x170], RZ ;  /* 0x00005c000606da10 */ /* 0x000fe40007f1e0ff */
[----:B------:R-:W-:-:S03]  /*0120*/  ISETP.GE.AND P3, PT, R3, R2, PT ;  /* 0x000000020300720c */ /* 0x000fc60003f66270 */
[----:B------:R-:W-:-:S05]  /*0130*/  @!P5 IMAD.X R7, RZ, RZ, c[0x0][0x174], P0 ;  /* 0x00005d00ff07d624 */ /* 0x000fca00000e06ff */
[----:B------:R0:W3:Y:S05]  /*0140*/  @!P5 LDG.E.U8 R6, [R6.64] ;  /* 0x000000040606d981 */ /* 0x0000ea000c1e1100 */
[----:B------:R-:W-:-:S05]  /*0150*/  @!P3 IMAD R10, R0, 0x200, R3 ;  /* 0x00000200000ab824 */ /* 0x000fca00078e0203 */
[----:B------:R-:W-:-:S05]  /*0160*/  @!P3 IADD3 R10, P2, R10, c[0x0][0x170], RZ ;  /* 0x00005c000a0aba10 */ /* 0x000fca0007f5e0ff */
[----:B------:R-:W-:-:S05]  /*0170*/  @!P3 IMAD.X R11, RZ, RZ, c[0x0][0x174], P2 ;  /* 0x00005d00ff0bb624 */ /* 0x000fca00010e06ff */
[----:B------:R-:W4:Y:S01]  /*0180*/  @!P3 LDG.E.U8 R10, [R10.64] ;  /* 0x000000040a0ab981 */ /* 0x000f22000c1e1100 */
[----:B------:R-:W-:-:S04]  /*0190*/  @!P3 IADD3 R3, R3, 0x80, RZ ;  /* 0x000000800303b810 */ /* 0x000fc80007ffe0ff */
[----:B------:R-:W-:Y:S01]  /*01a0*/  ISETP.GE.AND P0, PT, R3, R2, PT ;  /* 0x000000020300720c */ /* 0x000fe20003f06270 */
[----:B------:R-:W1:-:S12]  /*01b0*/  LDC.U8 R17, c[0x0][0x165] ;  /* 0x00005940ff117b82 */ /* 0x000e580000000000 */
[----:B------:R-:W-:-:S05]  /*01c0*/  @!P0 IMAD R8, R0, 0x200, R3 ;  /* 0x0000020000088824 */ /* 0x000fca00078e0203 */
[----:B------:R-:W-:-:S05]  /*01d0*/  @!P0 IADD3 R8, P2, R8, c[0x0][0x170], RZ ;  /* 0x00005c0008088a10 */ /* 0x000fca0007f5e0ff */
[----:B------:R-:W-:Y:S02]  /*01e0*/  @!P0 IMAD.X R9, RZ, RZ, c[0x0][0x174], P2 ;  /* 0x00005d00ff098624 */ /* 0x000fe400010e06ff */
[----:B0-----:R-:W-:Y:S01]  /*01f0*/  @!P1 IMAD R7, R0, 0x200, R15 ;  /* 0x0000020000079824 */ /* 0x001fe200078e020f */
[----:B------:R-:W-:Y:S01]  /*0200*/  PRMT R3, RZ, 0x7610, R3 ;  /* 0x00007610ff037816 */ /* 0x000fe20000000003 */
[----:B------:R-:W-:Y:S01]  /*0210*/  IMAD.MOV.U32 R13, RZ, RZ, R15 ;  /* 0x000000ffff0d7224 */ /* 0x000fe200078e000f */
[----:B------:R0:W5:Y:S01]  /*0220*/  @!P0 LDG.E.U8 R8, [R8.64] ;  /* 0x0000000408088981 */ /* 0x000162000c1e1100 */
[----:B------:R-:W-:Y:S01]  /*0230*/  @!P1 IMAD.MOV.U32 R13, RZ, RZ, R12 ;  /* 0x000000ffff0d9224 */ /* 0x000fe200078e000c */
[----:B------:R-:W-:Y:S01]  /*0240*/  BSSY B0, `(.L_x_8888) ;  /* 0x0000020000007945 */ /* 0x000fe20003800000 */
[----:B--2---:R-:W-:Y:S02]  /*0250*/  @!P1 ISETP.NE.AND P2, PT, R4, RZ, PT ;  /* 0x000000ff0400920c */ /* 0x004fe40003f45270 */
[----:B------:R-:W-:-:S02]  /*0260*/  PRMT R4, RZ, 0x7610, R4 ;  /* 0x00007610ff047816 */ /* 0x000fc40000000004 */
[----:B------:R-:W-:-:S04]  /*0270*/  @!P1 SEL R4, RZ, 0x1, !P2 ;  /* 0x00000001ff049807 */ /* 0x000fc80005000000 */
[----:B-1----:R-:W-:Y:S02]  /*0280*/  LOP3.LUT R5, R4, R17, RZ, 0xfc, !PT ;  /* 0x0000001104057212 */ /* 0x002fe400078efcff */
[----:B------:R-:W-:Y:S02]  /*0290*/  @!P1 IADD3 R4, P4, R7, c[0x0][0x168], RZ ;  /* 0x00005a0007049a10 */ /* 0x000fe40007f9e0ff */
[----:B---3--:R-:W-:-:S04]  /*02a0*/  @!P5 ISETP.NE.AND P6, PT, R6, RZ, PT ;  /* 0x000000ff0600d20c */ /* 0x008fc80003fc5270 */
[----:B------:R-:W-:Y:S02]  /*02b0*/  @!P5 SEL R3, RZ, 0x1, !P6 ;  /* 0x00000001ff03d807 */ /* 0x000fe40007000000 */
[----:B------:R-:W-:Y:S01]  /*02c0*/  @!P1 LOP3.LUT P6, RZ, R5, 0xff, RZ, 0xc0, !PT ;  /* 0x000000ff05ff9812 */ /* 0x000fe200078cc0ff */
[----:B------:R-:W-:-:S03]  /*02d0*/  @!P1 IMAD.X R5, RZ, RZ, c[0x0][0x16c], P4 ;  /* 0x00005b00ff059624 */ /* 0x000fc600020e06ff */
[----:B------:R-:W-:-:S05]  /*02e0*/  @!P1 SEL R7, RZ, 0x1, !P6 ;  /* 0x00000001ff079807 */ /* 0x000fca0007000000 */
[----:B------:R1:W-:Y:S01]  /*02f0*/  @!P1 STG.E.U8 [R4.64], R7 ;  /* 0x0000000704009986 */ /* 0x0003e2000c101104 */
[----:B------:R-:W-:Y:S02]  /*0300*/  ISETP.GE.AND P5, PT, R13, R2, PT ;  /* 0x000000020d00720c */ /* 0x000fe40003fa6270 */
[----:B----4-:R-:W-:Y:S02]  /*0310*/  @!P3 ISETP.NE.AND P2, PT, R10, RZ, PT ;  /* 0x000000ff0a00b20c */ /* 0x010fe40003f45270 */
[----:B------:R-:W-:Y:S02]  /*0320*/  PRMT R6, RZ, 0x7610, R6 ;  /* 0x00007610ff067816 */ /* 0x000fe40000000006 */
[----:B------:R-:W-:Y:S02]  /*0330*/  @!P3 SEL R6, RZ, 0x1, !P2 ;  /* 0x00000001ff06b807 */ /* 0x000fe40005000000 */
[--C-:B------:R-:W-:Y:S02]  /*0340*/  LOP3.LUT P2, RZ, R3, 0xff, R17.reuse, 0xc8, !PT ;  /* 0x000000ff03ff7812 */ /* 0x100fe4000784c811 */
[----:B------:R-:W-:-:S02]  /*0350*/  LOP3.LUT P3, RZ, R6, 0xff, R17, 0xc8, !PT ;  /* 0x000000ff06ff7812 */ /* 0x000fc4000786c811 */
[----:B------:R-:W-:Y:S02]  /*0360*/  SEL R3, RZ, 0x1, !P2 ;  /* 0x00000001ff037807 */ /* 0x000fe40005000000 */
[----:B0-----:R-:W-:Y:S01]  /*0370*/  SEL R9, RZ, 0x1, !P3 ;  /* 0x00000001ff097807 */ /* 0x001fe20005800000 */
[----:B------:R-:W-:Y:S05]  /*0380*/  @P5 BRA `(.L_x_8889) ;  /* 0x000000b000005947 */ /* 0x000fea0003800000 */
[----:B-1----:R-:W-:Y:S01]  /*0390*/  IMAD R4, R0, 0x200, R13 ;  /* 0x0000020000047824 */ /* 0x002fe200078e020d */
        /* <DEDUP_REMOVED lines=10> */
.L_x_8889:
[----:B-1----:R-:W-:Y:S05]  /*0440*/  BSYNC B0 ;  /* 0x0000000000007941 */ /* 0x002fea0003800000 */
.L_x_8888:
[----:B------:R-:W-:Y:S02]  /*0450*/  ISETP.GE.AND P2, PT, R13, R2, PT ;  /* 0x000000020d00720c */ /* 0x000fe40003f46270 */
[----:B-----5:R-:W-:Y:S02]  /*0460*/  @!P0 ISETP.NE.AND P1, PT, R8, RZ, PT ;  /* 0x000000ff0800820c */ /* 0x020fe40003f25270 */
[----:B------:R-:W-:Y:S02]  /*0470*/  PRMT R2, RZ, 0x7610, R2 ;  /* 0x00007610ff027816 */ /* 0x000fe40000000002 */
[----:B------:R-:W-:-:S07]  /*0480*/  @!P0 SEL R2, RZ, 0x1, !P1 ;  /* 0x00000001ff028807 */ /* 0x000fce0004800000 */
[----:B------:R-:W-:Y:S05]  /*0490*/  @P2 EXIT ;  /* 0x000000000000294d */ /* 0x000fea0003800000 */
[----:B------:R-:W-:Y:S01]  /*04a0*/  IMAD R0, R0, 0x200, R13 ;  /* 0x0000020000007824 */ /* 0x000fe200078e020d */
[----:B------:R-:W-:-:S04]  /*04b0*/  LOP3.LUT R17, R2, R17, RZ, 0xfc, !PT ;  /* 0x0000001102117212 */ /* 0x000fc800078efcff */
[----:B------:R-:W-:Y:S02]  /*04c0*/  IADD3 R2, P1, R0, c[0x0][0x168], RZ ;  /* 0x00005a0000027a10 */ /* 0x000fe40007f3e0ff */
[----:B------:R-:W-:-:S03]  /*04d0*/  LOP3.LUT P0, RZ, R17, 0xff, RZ, 0xc0, !PT ;  /* 0x000000ff11ff7812 */ /* 0x000fc6000780c0ff */
[----:B0-----:R-:W-:Y:S01]  /*04e0*/  IMAD.X R3, RZ, RZ, c[0x0][0x16c], P1 ;  /* 0x00005b00ff037624 */ /* 0x001fe200008e06ff */
[----:B------:R-:W-:-:S05]  /*04f0*/  SEL R5, RZ, 0x1, !P0 ;  /* 0x00000001ff057807 */ /* 0x000fca0004000000 */
[----:B------:R-:W-:Y:S01]  /*0500*/  STG.E.U8 [R2.64], R5 ;  /* 0x0000000502007986 */ /* 0x000fe2000c101104 */
[----:B------:R-:W-:Y:S05]  /*0510*/  EXIT ;  /* 0x000000000000794d */ /* 0x000fea0003800000 */
.L_x_8890:
        /* <DEDUP_REMOVED lines=14> */
.L_x_25127:


//--------------------- .text._ZN2at6native29vectorized_elementwise_kernelILi2ENS0_13AUnaryFunctorIbbbNS0_16BitwiseOrFunctorIbEEEESt5arrayIPcLm2EEEEviT0_T1_ --------------------------
	.section	.text._ZN2at6native29vectorized_elementwise_kernelILi2ENS0_13AUnaryFunctorIbbbNS0_16BitwiseOrFunctorIbEEEESt5arrayIPcLm2EEEEviT0_T1_,"ax",@progbits
	.sectioninfo	@"SHI_REGISTERS=24"
	.align	128
        .global         _ZN2at6native29vectorized_elementwise_kernelILi2ENS0_13AUnaryFunctorIbbbNS0_16BitwiseOrFunctorIbEEEESt5arrayIPcLm2EEEEviT0_T1_
        .type           _ZN2at6native29vectorized_elementwise_kernelILi2ENS0_13AUnaryFunctorIbbbNS0_16BitwiseOrFunctorIbEEEESt5arrayIPcLm2EEEEviT0_T1_,@function
        .size           _ZN2at6native29vectorized_elementwise_kernelILi2ENS0_13AUnaryFunctorIbbbNS0_16BitwiseOrFunctorIbEEEESt5arrayIPcLm2EEEEviT0_T1_,(.L_x_25128 - _ZN2at6native29vectorized_elementwise_kernelILi2ENS0_13AUnaryFunctorIbbbNS0_16BitwiseOrFunctorIbEEEESt5arrayIPcLm2EEEEviT0_T1_)
        .other          _ZN2at6native29vectorized_elementwise_kernelILi2ENS0_13AUnaryFunctorIbbbNS0_16BitwiseOrFunctorIbEEEESt5arrayIPcLm2EEEEviT0_T1_,@"STO_CUDA_ENTRY STV_DEFAULT"
_ZN2at6native29vectorized_elementwise_kernelILi2ENS0_13AUnaryFunctorIbbbNS0_16BitwiseOrFunctorIbEEEESt5arrayIPcLm2EEEEviT0_T1_:
.text._ZN2at6native29vectorized_elementwise_kernelILi2ENS0_13AUnaryFunctorIbbbNS0_16BitwiseOrFunctorIbEEEESt5arrayIPcLm2EEEEviT0_T1_:
[----:B------:R-:W-:Y:S02]  /*0000*/  IMAD.MOV.U32 R1, RZ, RZ, c[0x0][0x28] ;  /* 0x00000a00ff017624 */ /* 0x000fe400078e00ff */
[----:B------:R-:W0:Y:S01]  /*0010*/  S2R R2, SR_CTAID.X ;  /* 0x0000000000027919 */ /* 0x000e220000002500 */
[----:B------:R-:W1:Y:S01]  /*0020*/  LDC.U8 R0, c[0x0][0x165] ;  /* 0x00005940ff007b82 */ /* 0x000e620000000000 */
[----:B------:R-:W-:Y:S01]  /*0030*/  ULDC.64 UR4, c[0x0][0x118] ;  /* 0x0000460000047ab9 */ /* 0x000fe20000000a00 */
[----:B0-----:R-:W-:-:S05]  /*0040*/  IMAD.SHL.U32 R2, R2, 0x400, RZ ;  /* 0x0000040002027824 */ /* 0x001fca00078e00ff */
[----:B------:R-:W-:-:S04]  /*0050*/  IADD3 R3, -R2, c[0x0][0x160], RZ ;  /* 0x0000580002037a10 */ /* 0x000fc80007ffe1ff */
[----:B------:R-:W-:-:S13]  /*0060*/  ISETP.GE.U32.AND P0, PT, R3, 0x400, PT ;  /* 0x000004000300780c */ /* 0x000fda0003f06070 */
[----:B------:R-:W-:Y:S05]  /*0070*/  @!P0 BRA `(.L_x_8891) ;  /* 0x000003c000008947 */ /* 0x000fea0003800000 */
[----:B-1----:R-:W0:Y:S01]  /*0080*/  S2R R9, SR_TID.X ;  /* 0x0000000000097919 */ /* 0x002e220000002100 */
[----:B------:R-:W-:-:S04]  /*0090*/  IADD3 R4, P0, R2, c[0x0][0x170], RZ ;  /* 0x00005c0002047a10 */ /* 0x000fc80007f1e0ff */
[----:B------:R-:W-:-:S05]  /*00a0*/  LEA.HI.X.SX32 R5, R2, c[0x0][0x174], 0x1, P0 ;  /* 0x00005d0002057a11 */ /* 0x000fca00000f0eff */
[----:B0-----:R-:W-:-:S05]  /*00b0*/  IMAD.WIDE.U32 R4, R9, 0x2, R4 ;  /* 0x0000000209047825 */ /* 0x001fca00078e0004 */
[----:B------:R-:W2:Y:S04]  /*00c0*/  LDG.E.U16 R7, [R4.64] ;  /* 0x0000000404077981 */ /* 0x000ea8000c1e1500 */
[----:B------:R-:W3:Y:S04]  /*00d0*/  LDG.E.U16 R8, [R4.64+0x100] ;  /* 0x0001000404087981 */ /* 0x000ee8000c1e1500 */
[----:B------:R0:W4:Y:S04]  /*00e0*/  LDG.E.U16 R10, [R4.64+0x200] ;  /* 0x00020004040a7981 */ /* 0x000128000c1e1500 */
        /* <DEDUP_REMOVED lines=8> */
[----:B------:R-:W-:Y:S02]  /*0170*/  ISETP.NE.AND P1, PT, R7, RZ, PT ;  /* 0x000000ff0700720c */ /* 0x000fe40003f25270 */
[----:B------:R-:W-:-:S02]  /*0180*/  SEL R7, RZ, 0x1, !P0 ;  /* 0x00000001ff077807 */ /* 0x000fc40004000000 */
[----:B------:R-:W-:Y:S02]  /*0190*/  ISETP.NE.AND P0, PT, R6, RZ, PT ;  /* 0x000000ff0600720c */ /* 0x000fe40003f05270 */
[----:B0-----:R-:W-:Y:S02]  /*01a0*/  SEL R5, RZ, 0x1, !P1 ;  /* 0x00000001ff057807 */ /* 0x001fe40004800000 */
[C---:B------:R-:W-:Y:S02]  /*01b0*/  LOP3.LUT P2, RZ, R0.reuse, 0xff, R7, 0xc8, !PT ;  /* 0x000000ff00ff7812 */ /* 0x040fe4000784c807 */
[----:B------:R-:W-:Y:S02]  /*01c0*/  SEL R7, RZ, 0x1, !P0 ;  /* 0x00000001ff077807 */ /* 0x000fe40004000000 */
[----:B------:R-:W-:Y:S02]  /*01d0*/  LOP3.LUT P0, RZ, R0, 0xff, R5, 0xc8, !PT ;  /* 0x000000ff00ff7812 */ /* 0x000fe4000780c805 */
[----:B------:R-:W-:-:S02]  /*01e0*/  PRMT R8, R8, 0x7771, RZ ;  /* 0x0000777108087816 */ /* 0x000fc400000000ff */
[C---:B----4-:R-:W-:Y:S02]  /*01f0*/  PRMT R5, R10.reuse, 0x7770, RZ ;  /* 0x000077700a057816 */ /* 0x050fe400000000ff */
[----:B------:R-:W-:Y:S02]  /*0200*/  PRMT R4, R10, 0x7771, RZ ;  /* 0x000077710a047816 */ /* 0x000fe400000000ff */
[----:B------:R-:W-:Y:S02]  /*0210*/  ISETP.NE.AND P3, PT, R8, RZ, PT ;  /* 0x000000ff0800720c */ /* 0x000fe40003f65270 */
[----:B------:R-:W-:Y:S02]  /*0220*/  LOP3.LUT P1, RZ, R0, 0xff, R7, 0xc8, !PT ;  /* 0x000000ff00ff7812 */ /* 0x000fe4000782c807 */
[----:B------:R-:W-:Y:S02]  /*0230*/  ISETP.NE.AND P4, PT, R5, RZ, PT ;  /* 0x000000ff0500720c */ /* 0x000fe40003f85270 */
[----:B-----5:R-:W-:-:S02]  /*0240*/  PRMT R7, R11, 0x7770, RZ ;  /* 0x000077700b077816 */ /* 0x020fc400000000ff */
[----:B------:R-:W-:Y:S02]  /*0250*/  PRMT R6, R11, 0x7771, RZ ;  /* 0x000077710b067816 */ /* 0x000fe400000000ff */
[----:B------:R-:W-:Y:S02]  /*0260*/  ISETP.NE.AND P6, PT, R4, RZ, PT ;  /* 0x000000ff0400720c */ /* 0x000fe40003fc5270 */
[----:B------:R-:W-:Y:S02]  /*0270*/  SEL R9, RZ, 0x1, !P3 ;  /* 0x00000001ff097807 */ /* 0x000fe40005800000 */
[----:B------:R-:W-:Y:S02]  /*0280*/  SEL R5, RZ, 0x1, !P4 ;  /* 0x00000001ff057807 */ /* 0x000fe40006000000 */
[----:B------:R-:W-:Y:S02]  /*0290*/  ISETP.NE.AND P4, PT, R7, RZ, PT ;  /* 0x000000ff0700720c */ /* 0x000fe40003f85270 */
[----:B------:R-:W-:-:S02]  /*02a0*/  ISETP.NE.AND P5, PT, R6, RZ, PT ;  /* 0x000000ff0600720c */ /* 0x000fc40003fa5270 */
[----:B------:R-:W-:Y:S02]  /*02b0*/  SEL R7, RZ, 0x1, !P6 ;  /* 0x00000001ff077807 */ /* 0x000fe40007000000 */
[C---:B------:R-:W-:Y:S02]  /*02c0*/  LOP3.LUT P3, RZ, R0.reuse, 0xff, R9, 0xc8, !PT ;  /* 0x000000ff00ff7812 */ /* 0x040fe4000786c809 */
[----:B------:R-:W-:Y:S02]  /*02d0*/  LOP3.LUT P6, RZ, R0, 0xff, R5, 0xc8, !PT ;  /* 0x000000ff00ff7812 */ /* 0x000fe400078cc805 */
[----:B------:R-:W-:Y:S02]  /*02e0*/  SEL R5, RZ, 0x1, !P4 ;  /* 0x00000001ff057807 */ /* 0x000fe40006000000 */
[----:B------:R-:W-:Y:S02]  /*02f0*/  SEL R9, RZ, 0x1, !P5 ;  /* 0x00000001ff097807 */ /* 0x000fe40006800000 */
[----:B------:R-:W-:-:S02]  /*0300*/  SEL R4, RZ, 0x1, !P2 ;  /* 0x00000001ff047807 */ /* 0x000fc40005000000 */
[C---:B------:R-:W-:Y:S02]  /*0310*/  LOP3.LUT P4, RZ, R0.reuse, 0xff, R7, 0xc8, !PT ;  /* 0x000000ff00ff7812 */ /* 0x040fe4000788c807 */
[C---:B------:R-:W-:Y:S02]  /*0320*/  LOP3.LUT P2, RZ, R0.reuse, 0xff, R5, 0xc8, !PT ;  /* 0x000000ff00ff7812 */ /* 0x040fe4000784c805 */
[----:B------:R-:W-:Y:S02]  /*0330*/  LOP3.LUT P5, RZ, R0, 0xff, R9, 0xc8, !PT ;  /* 0x000000ff00ff7812 */ /* 0x000fe400078ac809 */
        /* <DEDUP_REMOVED lines=16> */
.L_x_8891:
[----:B-1----:R-:W0:Y:S02]  /*0440*/  S2R R7, SR_TID.X ;  /* 0x0000000000077919 */ /* 0x002e240000002100 */
        /* <DEDUP_REMOVED lines=11> */
[----:B------:R-:W-:-:S05]  /*0500*/  @!P3 IMAD.IADD R8, R2, 0x1, R6 ;  /* 0x000000010208b824 */ /* 0x000fca00078e0206 */
[----:B------:R-:W-:-:S05]  /*0510*/  @!P3 IADD3 R8, P0, R8, c[0x0][0x170], RZ ;  /* 0x00005c000808ba10 */ /* 0x000fca0007f1e0ff */
[----:B------:R-:W-:-:S05]  /*0520*/  @!P3 IMAD.X R9, RZ, RZ, c[0x0][0x174], P0 ;  /* 0x00005d00ff09b624 */ /* 0x000fca00000e06ff */
[----:B------:R1:W3:Y:S01]  /*0530*/  @!P3 LDG.E.U8 R8, [R8.64] ;  /* 0x000000040808b981 */ /* 0x0002e2000c1e1100 */
[----:B------:R-:W-:-:S04]  /*0540*/  @!P3 IADD3 R6, R6, 0x80, RZ ;  /* 0x000000800606b810 */ /* 0x000fc80007ffe0ff */
[----:B------:R-:W-:-:S13]  /*0550*/  ISETP.GE.AND P5, PT, R6, R3, PT ;  /* 0x000000030600720c */ /* 0x000fda0003fa6270 */
[----:B------:R-:W-:Y:S01]  /*0560*/  @!P5 IMAD.IADD R16, R2, 0x1, R6 ;  /* 0x000000010210d824 */ /* 0x000fe200078e0206 */
[----:B------:R-:W-:-:S04]  /*0570*/  @!P5 IADD3 R6, R6, 0x80, RZ ;  /* 0x000000800606d810 */ /* 0x000fc80007ffe0ff */
[----:B------:R-:W-:Y:S01]  /*0580*/  ISETP.GE.AND P0, PT, R6, R3, PT ;  /* 0x000000030600720c */ /* 0x000fe20003f06270 */
[----:B0-----:R-:W-:-:S12]  /*0590*/  @!P4 IMAD.IADD R4, R2, 0x1, R7 ;  /* 0x000000010204c824 */ /* 0x001fd800078e0207 */
[----:B------:R-:W-:Y:S01]  /*05a0*/  @!P0 IMAD.IADD R11, R2, 0x1, R6 ;  /* 0x00000001020b8824 */ /* 0x000fe200078e0206 */
[----:B------:R-:W-:-:S04]  /*05b0*/  @!P0 IADD3 R6, R6, 0x80, RZ ;  /* 0x0000008006068810 */ /* 0x000fc80007ffe0ff */
[----:B------:R-:W-:Y:S02]  /*05c0*/  ISETP.GE.AND P1, PT, R6, R3, PT ;  /* 0x000000030600720c */ /* 0x000fe40003f26270 */
[----:B------:R-:W-:-:S05]  /*05d0*/  @!P4 IADD3 R4, P6, R4, c[0x0][0x170], RZ ;  /* 0x00005c000404ca10 */ /* 0x000fca0007fde0ff */
[----:B------:R-:W-:Y:S01]  /*05e0*/  @!P4 IMAD.X R5, RZ, RZ, c[0x0][0x174], P6 ;  /* 0x00005d00ff05c624 */ /* 0x000fe200030e06ff */
[----:B------:R-:W-:-:S04]  /*05f0*/  PRMT R13, RZ, 0x7610, R13 ;  /* 0x00007610ff0d7816 */ /* 0x000fc8000000000d */
[----:B------:R0:W4:Y:S01]  /*0600*/  @!P4 LDG.E.U8 R12, [R4.64] ;  /* 0x00000004040cc981 */ /* 0x000122000c1e1100 */
[----:B-1----:R-:W-:Y:S01]  /*0610*/  @!P1 IMAD.IADD R9, R2, 0x1, R6 ;  /* 0x0000000102099824 */ /* 0x002fe200078e0206 */
[----:B------:R-:W-:Y:S02]  /*0620*/  @!P1 IADD3 R6, R6, 0x80, RZ ;  /* 0x0000008006069810 */ /* 0x000fe40007ffe0ff */
[----:B------:R-:W-:Y:S02]  /*0630*/  PRMT R15, RZ, 0x7610, R15 ;  /* 0x00007610ff0f7816 */ /* 0x000fe4000000000f */
[----:B--2---:R-:W-:-:S04]  /*0640*/  @!P2 ISETP.NE.AND P6, PT, R10, RZ, PT ;  /* 0x000000ff0a00a20c */ /* 0x004fc80003fc5270 */
[----:B------:R-:W-:Y:S02]  /*0650*/  @!P2 SEL R13, RZ, 0x1, !P6 ;  /* 0x00000001ff0da807 */ /* 0x000fe40007000000 */
[----:B------:R-:W-:Y:S02]  /*0660*/  ISETP.GE.AND P2, PT, R6, R3, PT ;  /* 0x000000030600720c */ /* 0x000fe40003f46270 */
[----:B---3--:R-:W-:-:S04]  /*0670*/  @!P3 ISETP.NE.AND P6, PT, R8, RZ, PT ;  /* 0x000000ff0800b20c */ /* 0x008fc80003fc5270 */
[----:B------:R-:W-:Y:S02]  /*0680*/  @!P3 SEL R15, RZ, 0x1, !P6 ;  /* 0x00000001ff0fb807 */ /* 0x000fe40007000000 */
[----:B------:R-:W-:-:S05]  /*0690*/  @!P5 IADD3 R16, P6, R16, c[0x0][0x170], RZ ;  /* 0x00005c001010da10 */ /* 0x000fca0007fde0ff */
[----:B------:R-:W-:Y:S01]  /*06a0*/  @!P2 IMAD.IADD R8, R2, 0x1, R6 ;  /* 0x000000010208a824 */ /* 0x000fe200078e0206 */
[----:B------:R-:W-:Y:S01]  /*06b0*/  @!P2 IADD3 R6, R6, 0x80, RZ ;  /* 0x000000800606a810 */ /* 0x000fe20007ffe0ff */
[----:B------:R-:W-:Y:S01]  /*06c0*/  @!P5 IMAD.X R17, RZ, RZ, c[0x0][0x174], P6 ;  /* 0x00005d00ff11d624 */ /* 0x000fe200030e06ff */
[----:B------:R-:W-:Y:S02]  /*06d0*/  @!P0 IADD3 R10, P6, R11, c[0x0][0x170], RZ ;  /* 0x00005c000b0a8a10 */ /* 0x000fe40007fde0ff */
[----:B------:R-:W-:Y:S02]  /*06e0*/  ISETP.GE.AND P3, PT, R6, R3, PT ;  /* 0x000000030600720c */ /* 0x000fe40003f66270 */
[----:B------:R1:W2:Y:S01]  /*06f0*/  @!P5 LDG.E.U8 R16, [R16.64] ;  /* 0x000000041010d981 */ /* 0x0002a2000c1e1100 */
[----:B------:R-:W-:Y:S01]  /*0700*/  @!P0 IMAD.X R11, RZ, RZ, c[0x0][0x174], P6 ;  /* 0x00005d00ff0b8624 */ /* 0x000fe200030e06ff */
[----:B0-----:R-:W-:-:S04]  /*0710*/  @!P1 IADD3 R4, P6, R9, c[0x0][0x170], RZ ;  /* 0x00005c0009049a10 */ /* 0x001fc80007fde0ff */
[----:B------:R0:W3:Y:S01]  /*0720*/  @!P0 LDG.E.U8 R10, [R10.64] ;  /* 0x000000040a0a8981 */ /* 0x0000e2000c1e1100 */
[----:B------:R-:W-:Y:S01]  /*0730*/  @!P1 IMAD.X R5, RZ, RZ, c[0x0][0x174], P6 ;  /* 0x00005d00ff059624 */ /* 0x000fe200030e06ff */
[----:B------:R-:W-:-:S03]  /*0740*/  @!P2 IADD3 R8, P6, R8, c[0x0][0x170], RZ ;  /* 0x00005c000808aa10 */ /* 0x000fc60007fde0ff */
[----:B------:R-:W-:Y:S02]  /*0750*/  @!P3 IMAD.IADD R18, R2, 0x1, R6 ;  /* 0x000000010212b824 */ /* 0x000fe400078e0206 */
[----:B------:R5:W3:Y:S01]  /*0760*/  @!P1 LDG.E.U8 R6, [R4.64] ;  /* 0x0000000404069981 */ /* 0x000ae2000c1e1100 */
[----:B------:R-:W-:Y:S02]  /*0770*/  @!P2 IMAD.X R9, RZ, RZ, c[0x0][0x174], P6 ;  /* 0x00005d00ff09a624 */ /* 0x000fe400030e06ff */
[----:B------:R-:W-:-:S03]  /*0780*/  @!P3 IADD3 R18, P6, R18, c[0x0][0x170], RZ ;  /* 0x00005c001212ba10 */ /* 0x000fc60007fde0ff */
[----:B------:R0:W3:Y:S02]  /*0790*/  @!P2 LDG.E.U8 R8, [R8.64] ;  /* 0x000000040808a981 */ /* 0x0000e4000c1e1100 */
[----:B------:R-:W-:-:S05]  /*07a0*/  @!P3 IMAD.X R19, RZ, RZ, c[0x0][0x174], P6 ;  /* 0x00005d00ff13b624 */ /* 0x000fca00030e06ff */
[----:B------:R-:W3:Y:S01]  /*07b0*/  @!P3 LDG.E.U8 R18, [R18.64] ;  /* 0x000000041212b981 */ /* 0x000ee2000c1e1100 */
[----:B-1----:R-:W-:Y:S02]  /*07c0*/  PRMT R17, RZ, 0x7610, R17 ;  /* 0x00007610ff117816 */ /* 0x002fe40000000011 */
[----:B----4-:R-:W-:-:S04]  /*07d0*/  @!P4 ISETP.NE.AND P6, PT, R12, RZ, PT ;  /* 0x000000ff0c00c20c */ /* 0x010fc80003fc5270 */
[----:B------:R-:W-:-:S04]  /*07e0*/  @!P4 SEL R17, RZ, 0x1, !P6 ;  /* 0x00000001ff11c807 */ /* 0x000fc80007000000 */
[----:B------:R-:W-:Y:S01]  /*07f0*/  LOP3.LUT R17, R17, R0, RZ, 0xfc, !PT ;  /* 0x0000000011117212 */ /* 0x000fe200078efcff */
[----:B0-----:R-:W-:-:S03]  /*0800*/  @!P4 IMAD.IADD R11, R2, 0x1, R7 ;  /* 0x00000001020bc824 */ /* 0x001fc600078e0207 */
[----:B------:R-:W-:-:S04]  /*0810*/  @!P4 LOP3.LUT P6, RZ, R17, 0xff, RZ, 0xc0, !PT ;  /* 0x000000ff11ffc812 */ /* 0x000fc800078cc0ff */
[----:B------:R-:W-:Y:S02]  /*0820*/  @!P4 SEL R21, RZ, 0x1, !P6 ;  /* 0x00000001ff15c807 */ /* 0x000fe40007000000 */
[----:B-----5:R-:W-:-:S05]  /*0830*/  @!P4 IADD3 R4, P6, R11, c[0x0][0x168], RZ ;  /* 0x00005a000b04ca10 */ /* 0x020fca0007fde0ff */
[----:B------:R-:W-:Y:S01]  /*0840*/  @!P4 IMAD.X R5, RZ, RZ, c[0x0][0x16c], P6 ;  /* 0x00005b00ff05c624 */ /* 0x000fe200030e06ff */
[----:B------:R-:W-:Y:S01]  /*0850*/  PRMT R9, RZ, 0x7610, R9 ;  /* 0x00007610ff097816 */ /* 0x000fe20000000009 */
[----:B------:R-:W-:Y:S01]  /*0860*/  @!P4 IMAD.MOV.U32 R7, RZ, RZ, R14 ;  /* 0x000000ffff07c224 */ /* 0x000fe200078e000e */
[----:B------:R-:W-:Y:S02]  /*0870*/  PRMT R11, RZ, 0x7610, R11 ;  /* 0x00007610ff0b7816 */ /* 0x000fe4000000000b */
[----:B------:R0:W-:Y:S01]  /*0880*/  @!P4 STG.E.U8 [R4.64], R21 ;  /* 0x000000150400c986 */ /* 0x0001e2000c101104 */
[----:B------:R-:W-:Y:S01]  /*0890*/  PRMT R17, RZ, 0x7610, R17 ;  /* 0x00007610ff117816 */ /* 0x000fe20000000011 */
[----:B------:R-:W-:Y:S01]  /*08a0*/  BSSY B0, `(.L_x_8892) ;  /* 0x0000046000007945 */ /* 0x000fe20003800000 */
[----:B------:R-:W-:Y:S01]  /*08b0*/  BSSY B1, `(.L_x_8893) ;  /* 0x000003e000017945 */ /* 0x000fe20003800000 */
[----:B0-----:R-:W-:Y:S02]  /*08c0*/  PRMT R5, RZ, 0x7610, R5 ;  /* 0x00007610ff057816 */ /* 0x001fe40000000005 */
[----:B--2---:R-:W-:-:S04]  /*08d0*/  @!P5 ISETP.NE.AND P6, PT, R16, RZ, PT ;  /* 0x000000ff1000d20c */ /* 0x004fc80003fc5270 */
[----:B------:R-:W-:Y:S02]  /*08e0*/  @!P5 SEL R9, RZ, 0x1, !P6 ;  /* 0x00000001ff09d807 */ /* 0x000fe40007000000 */
[----:B------:R-:W-:Y:S02]  /*08f0*/  LOP3.LUT P5, RZ, R13, 0xff, R0, 0xc8, !PT ;  /* 0x000000ff0dff7812 */ /* 0x000fe400078ac800 */
[----:B---3--:R-:W-:Y:S02]  /*0900*/  @!P0 ISETP.NE.AND P4, PT, R10, RZ, PT ;  /* 0x000000ff0a00820c */ /* 0x008fe40003f85270 */
[----:B------:R-:W-:-:S04]  /*0910*/  @!P1 ISETP.NE.AND P6, PT, R6, RZ, PT ;  /* 0x000000ff0600920c */ /* 0x000fc80003fc5270 */
[----:B------:R-:W-:Y:S02]  /*0920*/  @!P1 SEL R11, RZ, 0x1, !P6 ;  /* 0x00000001ff0b9807 */ /* 0x000fe40007000000 */
[----:B------:R-:W-:Y:S02]  /*0930*/  LOP3.LUT P1, RZ, R9, 0xff, R0, 0xc8, !PT ;  /* 0x000000ff09ff7812 */ /* 0x000fe4000782c800 */
[----:B------:R-:W-:Y:S02]  /*0940*/  SEL R9, RZ, 0x1, !P5 ;  /* 0x00000001ff097807 */ /* 0x000fe40006800000 */
[----:B------:R-:W-:Y:S02]  /*0950*/  ISETP.GE.AND P5, PT, R7, R3, PT ;  /* 0x000000030700720c */ /* 0x000fe40003fa6270 */
[----:B------:R-:W-:Y:S02]  /*0960*/  @!P0 SEL R17, RZ, 0x1, !P4 ;  /* 0x00000001ff118807 */ /* 0x000fe40006000000 */
[----:B------:R-:W-:-:S02]  /*0970*/  @!P2 ISETP.NE.AND P4, PT, R8, RZ, PT ;  /* 0x000000ff0800a20c */ /* 0x000fc40003f85270 */
[----:B------:R-:W-:Y:S02]  /*0980*/  PRMT R13, RZ, 0x7610, R13 ;  /* 0x00007610ff0d7816 */ /* 0x000fe4000000000d */
[----:B------:R-:W-:Y:S02]  /*0990*/  @!P3 ISETP.NE.AND P6, PT, R18, RZ, PT ;  /* 0x000000ff1200b20c */ /* 0x000fe40003fc5270 */
[----:B------:R-:W-:Y:S02]  /*09a0*/  @!P2 SEL R13, RZ, 0x1, !P4 ;  /* 0x00000001ff0da807 */ /* 0x000fe40006000000 */
[----:B------:R-:W-:Y:S02]  /*09b0*/  @!P3 SEL R5, RZ, 0x1, !P6 ;  /* 0x00000001ff05b807 */ /* 0x000fe40007000000 */
[--C-:B------:R-:W-:Y:S02]  /*09c0*/  LOP3.LUT P0, RZ, R15, 0xff, R0.reuse, 0xc8, !PT ;  /* 0x000000ff0fff7812 */ /* 0x100fe4000780c800 */
[----:B------:R-:W-:-:S02]  /*09d0*/  LOP3.LUT P4, RZ, R17, 0xff, R0, 0xc8, !PT ;  /* 0x000000ff11ff7812 */ /* 0x000fc4000788c800 */
[--C-:B------:R-:W-:Y:S02]  /*09e0*/  LOP3.LUT P2, RZ, R11, 0xff, R0.reuse, 0xc8, !PT ;  /* 0x000000ff0bff7812 */ /* 0x100fe4000784c800 */
[----:B------:R-:W-:Y:S02]  /*09f0*/  LOP3.LUT P3, RZ, R13, 0xff, R0, 0xc8, !PT ;  /* 0x000000ff0dff7812 */ /* 0x000fe4000786c800 */
[----:B------:R-:W-:Y:S02]  /*0a00*/  LOP3.LUT R0, R5, R0, RZ, 0xfc, !PT ;  /* 0x0000000005007212 */ /* 0x000fe400078efcff */
[----:B------:R-:W-:Y:S02]  /*0a10*/  SEL R11, RZ, 0x1, !P0 ;  /* 0x00000001ff0b7807 */ /* 0x000fe40004000000 */
[----:B------:R-:W-:Y:S02]  /*0a20*/  SEL R13, RZ, 0x1, !P1 ;  /* 0x00000001ff0d7807 */ /* 0x000fe40004800000 */
[----:B------:R-:W-:-:S02]  /*0a30*/  SEL R15, RZ, 0x1, !P4 ;  /* 0x00000001ff0f7807 */ /* 0x000fc40006000000 */
[----:B------:R-:W-:Y:S02]  /*0a40*/  SEL R17, RZ, 0x1, !P2 ;  /* 0x00000001ff117807 */ /* 0x000fe40005000000 */
[----:B------:R-:W-:Y:S01]  /*0a50*/  SEL R19, RZ, 0x1, !P3 ;  /* 0x00000001ff137807 */ /* 0x000fe20005800000 */
        /* <DEDUP_REMOVED lines=13> */
.L_x_8894:
[----:B------:R-:W-:-:S13]  /*0b30*/  ISETP.GE.AND P0, PT, R7, R3, PT ;  /* 0x000000030700720c */ /* 0x000fda0003f06270 */
[----:B------:R-:W-:Y:S05]  /*0b40*/  @P0 BRA `(.L_x_8896) ;  /* 0x000000c000000947 */ /* 0x000fea0003800000 */
[----:B0-----:R-:W-:Y:S01]  /*0b50*/  IMAD.IADD R4, R2, 0x1, R7 ;  /* 0x0000000102047824 */ /* 0x001fe200078e0207 */
[----:B------:R-:W-:-:S04]  /*0b60*/  IADD3 R7, R7, 0x80, RZ ;  /* 0x0000008007077810 */ /* 0x000fc80007ffe0ff */
[----:B------:R-:W-:-:S05]  /*0b70*/  IADD3 R4, P0, R4, c[0x0][0x168], RZ ;  /* 0x00005a0004047a10 */ /* 0x000fca0007f1e0ff */
[----:B------:R-:W-:-:S05]  /*0b80*/  IMAD.X R5, RZ, RZ, c[0x0][0x16c], P0 ;  /* 0x00005b00ff057624 */ /* 0x000fca00000e06ff */
[----:B------:R0:W-:Y:S03]  /*0b90*/  STG.E.U8 [R4.64], R13 ;  /* 0x0000000d04007986 */ /* 0x0001e6000c101104 */
.L_x_8895:
[----:B------:R-:W-:-:S13]  /*0ba0*/  ISETP.GE.AND P0, PT, R7, R3, PT ;  /* 0x000000030700720c */ /* 0x000fda0003f06270 */
[----:B------:R-:W-:Y:S05]  /*0bb0*/  @P0 BRA `(.L_x_8897) ;  /* 0x000000d000000947 */ /* 0x000fea0003800000 */
[----:B0-----:R-:W-:Y:S01]  /*0bc0*/  IMAD.IADD R4, R2, 0x1, R7 ;  /* 0x0000000102047824 */ /* 0x001fe200078e0207 */
[----:B------:R-:W-:-:S04]  /*0bd0*/  IADD3 R7, R7, 0x80, RZ ;  /* 0x0000008007077810 */ /* 0x000fc80007ffe0ff */
[----:B------:R-:W-:-:S05]  /*0be0*/  IADD3 R4, P0, R4, c[0x0][0x168], RZ ;  /* 0x00005a0004047a10 */ /* 0x000fca0007f1e0ff */
[----:B------:R-:W-:-:S05]  /*0bf0*/  IMAD.X R5, RZ, RZ, c[0x0][0x16c], P0 ;  /* 0x00005b00ff057624 */ /* 0x000fca00000e06ff */
[----:B------:R0:W-:Y:S03]  /*0c00*/  STG.E.U8 [R4.64], R15 ;  /* 0x0000000f04007986 */ /* 0x0001e6000c101104 */
.L_x_8896:
        /* <DEDUP_REMOVED lines=8> */
.L_x_8897:
[----:B------:R-:W-:Y:S05]  /*0c90*/  BSYNC B1 ;  /* 0x0000000000017941 */ /* 0x000fea0003800000 */
.L_x_8893:
[----:B------:R-:W-:-:S13]  /*0ca0*/  ISETP.GE.AND P0, PT, R7, R3, PT ;  /* 0x000000030700720c */ /* 0x000fda0003f06270 */
[----:B0-----:R-:W-:Y:S01]  /*0cb0*/  @!P0 IMAD.IADD R4, R2, 0x1, R7 ;  /* 0x0000000102048824 */ /* 0x001fe200078e0207 */
[----:B------:R-:W-:-:S04]  /*0cc0*/  @!P0 IADD3 R7, R7, 0x80, RZ ;  /* 0x0000008007078810 */ /* 0x000fc80007ffe0ff */
[----:B------:R-:W-:-:S05]  /*0cd0*/  @!P0 IADD3 R4, P1, R4, c[0x0][0x168], RZ ;  /* 0x00005a0004048a10 */ /* 0x000fca0007f3e0ff */
[----:B------:R-:W-:-:S05]  /*0ce0*/  @!P0 IMAD.X R5, RZ, RZ, c[0x0][0x16c], P1 ;  /* 0x00005b00ff058624 */ /* 0x000fca00008e06ff */
[----:B------:R0:W-:Y:S03]  /*0cf0*/  @!P0 STG.E.U8 [R4.64], R19 ;  /* 0x0000001304008986 */ /* 0x0001e6000c101104 */
.L_x_8898:
[----:B------:R-:W-:Y:S05]  /*0d00*/  BSYNC B0 ;  /* 0x0000000000007941 */ /* 0x000fea0003800000 */
.L_x_8892:
[----:B------:R-:W-:Y:S01]  /*0d10*/  WARPSYNC 0xffffffff ;  /* 0xffffffff00007948 */ /* 0x000fe20003800000 */
[----:B------:R-:W-:-:S13]  /*0d20*/  ISETP.GE.AND P0, PT, R7, R3, PT ;  /* 0x000000030700720c */ /* 0x000fda0003f06270 */
[----:B------:R-:W-:Y:S05]  /*0d30*/  @P0 EXIT ;  /* 0x000000000000094d */ /* 0x000fea0003800000 */
[----:B------:R-:W-:Y:S01]  /*0d40*/  IMAD.IADD R2, R2, 0x1, R7 ;  /* 0x0000000102027824 */ /* 0x000fe200078e0207 */
[----:B------:R-:W-:-:S04]  /*0d50*/  LOP3.LUT P0, RZ, R0, 0xff, RZ, 0xc0, !PT ;  /* 0x000000ff00ff7812 */ /* 0x000fc8000780c0ff */
[----:B------:R-:W-:Y:S02]  /*0d60*/  IADD3 R2, P1, R2, c[0x0][0x168], RZ ;  /* 0x00005a0002027a10 */ /* 0x000fe40007f3e0ff */
[----:B0-----:R-:W-:-:S03]  /*0d70*/  SEL R5, RZ, 0x1, !P0 ;  /* 0x00000001ff057807 */ /* 0x001fc60004000000 */
[----:B------:R-:W-:-:S05]  /*0d80*/  IMAD.X R3, RZ, RZ, c[0x0][0x16c], P1 ;  /* 0x00005b00ff037624 */ /* 0x000fca00008e06ff */
[----:B------:R-:W-:Y:S01]  /*0d90*/  STG.E.U8 [R2.64], R5 ;  /* 0x0000000502007986 */ /* 0x000fe2000c101104 */
[----:B------:R-:W-:Y:S05]  /*0da0*/  EXIT ;  /* 0x000000000000794d */ /* 0x000fea0003800000 */
.L_x_8899:
        /* <DEDUP_REMOVED lines=13> */
.L_x_25128:


//--------------------- .text._ZN2at6native29vectorized_elementwise_kernelILi4ENS0_13AUnaryFunctorIbbbNS0_16BitwiseOrFunctorIbEEEESt5arrayIPcLm2EEEEviT0_T1_ --------------------------
	.section	.text._ZN2at6native29vectorized_elementwise_kernelILi4ENS0_13AUnaryFunctorIbbbNS0_16BitwiseOrFunctorIbEEEESt5arrayIPcLm2EEEEviT0_T1_,"ax",@progbits
	.sectioninfo	@"SHI_REGISTERS=24"
	.align	128
        .global         _ZN2at6native29vectorized_elementwise_kernelILi4ENS0_13AUnaryFunctorIbbbNS0_16BitwiseOrFunctorIbEEEESt5arrayIPcLm2EEEEviT0_T1_
        .type           _ZN2at6native29vectorized_elementwise_kernelILi4ENS0_13AUnaryFunctorIbbbNS0_16BitwiseOrFunctorIbEEEESt5arrayIPcLm2EEEEviT0_T1_,@function
        .size           _ZN2at6native29vectorized_elementwise_kernelILi4ENS0_13AUnaryFunctorIbbbNS0_16BitwiseOrFunctorIbEEEESt5arrayIPcLm2EEEEviT0_T1_,(.L_x_25129 - _ZN2at6native29vectorized_elementwise_kernelILi4ENS0_13AUnaryFunctorIbbbNS0_16BitwiseOrFunctorIbEEEESt5arrayIPcLm2EEEEviT0_T1_)
        .other          _ZN2at6native29vectorized_elementwise_kernelILi4ENS0_13AUnaryFunctorIbbbNS0_16BitwiseOrFunctorIbEEEESt5arrayIPcLm2EEEEviT0_T1_,@"STO_CUDA_ENTRY STV_DEFAULT"
_ZN2at6native29vectorized_elementwise_kernelILi4ENS0_13AUnaryFunctorIbbbNS0_16BitwiseOrFunctorIbEEEESt5arrayIPcLm2EEEEviT0_T1_:
.text._ZN2at6native29vectorized_elementwise_kernelILi4ENS0_13AUnaryFunctorIbbbNS0_16BitwiseOrFunctorIbEEEESt5arrayIPcLm2EEEEviT0_T1_:
        /* <DEDUP_REMOVED lines=12> */
[----:B------:R-:W2:Y:S04]  /*00c0*/  LDG.E R8, [R4.64] ;  /* 0x0000000404087981 */ /* 0x000ea8000c1e1900 */
[----:B------:R-:W3:Y:S01]  /*00d0*/  LDG.E R10, [R4.64+0x200] ;  /* 0x00020004040a7981 */ /* 0x000ee2000c1e1900 */
[C---:B--2---:R-:W-:Y:S02]  /*00e0*/  PRMT R6, R8.reuse, 0x7770, RZ ;  /* 0x0000777008067816 */ /* 0x044fe400000000ff */
[----:B------:R-:W-:Y:S02]  /*00f0*/  PRMT R7, R8, 0x7772, RZ ;  /* 0x0000777208077816 */ /* 0x000fe400000000ff */
[----:B------:R-:W-:Y:S02]  /*0100*/  ISETP.NE.AND P0, PT, R6, RZ, PT ;  /* 0x000000ff0600720c */ /* 0x000fe40003f05270 */
[----:B------:R-:W-:-:S02]  /*0110*/  PRMT R6, R8, 0x7771, RZ ;  /* 0x0000777108067816 */ /* 0x000fc400000000ff */
[----:B------:R-:W-:Y:S02]  /*0120*/  ISETP.NE.AND P3, PT, R7, RZ, PT ;  /* 0x000000ff0700720c */ /* 0x000fe40003f65270 */
[----:B------:R-:W-:Y:S02]  /*0130*/  ISETP.NE.AND P2, PT, R6, RZ, PT ;  /* 0x000000ff0600720c */ /* 0x000fe40003f45270 */
[----:B------:R-:W-:Y:S02]  /*0140*/  PRMT R8, R8, 0x7773, RZ ;  /* 0x0000777308087816 */ /* 0x000fe400000000ff */
[C---:B---3--:R-:W-:Y:S02]  /*0150*/  PRMT R4, R10.reuse, 0x7770, RZ ;  /* 0x000077700a047816 */ /* 0x048fe400000000ff */
[----:B------:R-:W-:Y:S02]  /*0160*/  PRMT R6, R10, 0x7771, RZ ;  /* 0x000077710a067816 */ /* 0x000fe400000000ff */
[----:B------:R-:W-:-:S02]  /*0170*/  SEL R5, RZ, 0x1, !P2 ;  /* 0x00000001ff057807 */ /* 0x000fc40005000000 */
[----:B------:R-:W-:Y:S02]  /*0180*/  SEL R7, RZ, 0x1, !P3 ;  /* 0x00000001ff077807 */ /* 0x000fe40005800000 */
[----:B------:R-:W-:Y:S02]  /*0190*/  SEL R9, RZ, 0x1, !P0 ;  /* 0x00000001ff097807 */ /* 0x000fe40004000000 */
[----:B------:R-:W-:Y:S02]  /*01a0*/  ISETP.NE.AND P1, PT, R8, RZ, PT ;  /* 0x000000ff0800720c */ /* 0x000fe40003f25270 */
[----:B------:R-:W-:Y:S02]  /*01b0*/  ISETP.NE.AND P4, PT, R4, RZ, PT ;  /* 0x000000ff0400720c */ /* 0x000fe40003f85270 */
[----:B------:R-:W-:Y:S02]  /*01c0*/  ISETP.NE.AND P5, PT, R6, RZ, PT ;  /* 0x000000ff0600720c */ /* 0x000fe40003fa5270 */
[----:B------:R-:W-:-:S02]  /*01d0*/  PRMT R4, R10, 0x7772, RZ ;  /* 0x000077720a047816 */ /* 0x000fc400000000ff */
[C---:B------:R-:W-:Y:S02]  /*01e0*/  LOP3.LUT P3, RZ, R2.reuse, 0xff, R5, 0xc8, !PT ;  /* 0x000000ff02ff7812 */ /* 0x040fe4000786c805 */
[C---:B------:R-:W-:Y:S02]  /*01f0*/  LOP3.LUT P2, RZ, R2.reuse, 0xff, R7, 0xc8, !PT ;  /* 0x000000ff02ff7812 */ /* 0x040fe4000784c807 */
[----:B------:R-:W-:Y:S02]  /*0200*/  LOP3.LUT P0, RZ, R2, 0xff, R9, 0xc8, !PT ;  /* 0x000000ff02ff7812 */ /* 0x000fe4000780c809 */
[----:B------:R-:W-:Y:S02]  /*0210*/  SEL R5, RZ, 0x1, !P1 ;  /* 0x00000001ff057807 */ /* 0x000fe40004800000 */
[----:B------:R-:W-:Y:S02]  /*0220*/  SEL R7, RZ, 0x1, !P4 ;  /* 0x00000001ff077807 */ /* 0x000fe40006000000 */
[----:B------:R-:W-:-:S02]  /*0230*/  SEL R9, RZ, 0x1, !P5 ;  /* 0x00000001ff097807 */ /* 0x000fc40006800000 */
[----:B------:R-:W-:Y:S02]  /*0240*/  ISETP.NE.AND P4, PT, R4, RZ, PT ;  /* 0x000000ff0400720c */ /* 0x000fe40003f85270 */
[----:B------:R-:W-:Y:S02]  /*0250*/  PRMT R4, R10, 0x7773, RZ ;  /* 0x000077730a047816 */ /* 0x000fe400000000ff */
[C---:B------:R-:W-:Y:S02]  /*0260*/  LOP3.LUT P1, RZ, R2.reuse, 0xff, R5, 0xc8, !PT ;  /* 0x000000ff02ff7812 */ /* 0x040fe4000782c805 */
[C---:B------:R-:W-:Y:S02]  /*0270*/  LOP3.LUT P5, RZ, R2.reuse, 0xff, R7, 0xc8, !PT ;  /* 0x000000ff02ff7812 */ /* 0x040fe400078ac807 */
[----:B------:R-:W-:Y:S02]  /*0280*/  LOP3.LUT P6, RZ, R2, 0xff, R9, 0xc8, !PT ;  /* 0x000000ff02ff7812 */ /* 0x000fe400078cc809 */
[----:B------:R-:W-:-:S02]  /*0290*/  SEL R5, RZ, 0x1, !P4 ;  /* 0x00000001ff057807 */ /* 0x000fc40006000000 */
[----:B------:R-:W-:Y:S02]  /*02a0*/  SEL R6, RZ, 0x1, !P0 ;  /* 0x00000001ff067807 */ /* 0x000fe40004000000 */
[----:B------:R-:W-:Y:S02]  /*02b0*/  ISETP.NE.AND P0, PT, R4, RZ, PT ;  /* 0x000000ff0400720c */ /* 0x000fe40003f05270 */
[----:B------:R-:W-:Y:S02]  /*02c0*/  SEL R7, RZ, 0x1, !P3 ;  /* 0x00000001ff077807 */ /* 0x000fe40005800000 */
[----:B------:R-:W-:Y:S02]  /*02d0*/  SEL R8, RZ, 0x1, !P5 ;  /* 0x00000001ff087807 */ /* 0x000fe40006800000 */
[----:B------:R-:W-:Y:S02]  /*02e0*/  SEL R9, RZ, 0x1, !P6 ;  /* 0x00000001ff097807 */ /* 0x000fe40007000000 */
[----:B------:R-:W-:-:S02]  /*02f0*/  LOP3.LUT P3, RZ, R2, 0xff, R5, 0xc8, !PT ;  /* 0x000000ff02ff7812 */ /* 0x000fc4000786c805 */
[----:B------:R-:W-:Y:S02]  /*0300*/  SEL R5, RZ, 0x1, !P0 ;  /* 0x00000001ff057807 */ /* 0x000fe40004000000 */
[----:B------:R-:W-:Y:S02]  /*0310*/  PRMT R7, R7, 0x7604, R6 ;  /* 0x0000760407077816 */ /* 0x000fe40000000006 */
[----:B------:R-:W-:Y:S02]  /*0320*/  IADD3 R4, P4, R0, c[0x0][0x168], RZ ;  /* 0x00005a0000047a10 */ /* 0x000fe40007f9e0ff */
[----:B------:R-:W-:Y:S02]  /*0330*/  PRMT R9, R9, 0x7604, R8 ;  /* 0x0000760409097816 */ /* 0x000fe40000000008 */
[----:B------:R-:W-:Y:S02]  /*0340*/  SEL R0, RZ, 0x1, !P2 ;  /* 0x00000001ff007807 */ /* 0x000fe40005000000 */
[----:B------:R-:W-:-:S02]  /*0350*/  SEL R6, RZ, 0x1, !P3 ;  /* 0x00000001ff067807 */ /* 0x000fc40005800000 */
[----:B------:R-:W-:Y:S01]  /*0360*/  LOP3.LUT P0, RZ, R2, 0xff, R5, 0xc8, !PT ;  /* 0x000000ff02ff7812 */ /* 0x000fe2000780c805 */
[----:B------:R-:W-:Y:S01]  /*0370*/  IMAD.X R5, RZ, RZ, c[0x0][0x16c], P4 ;  /* 0x00005b00ff057624 */ /* 0x000fe200020e06ff */
[----:B------:R-:W-:Y:S02]  /*0380*/  PRMT R7, R0, 0x7054, R7 ;  /* 0x0000705400077816 */ /* 0x000fe40000000007 */
[----:B------:R-:W-:Y:S01]  /*0390*/  PRMT R9, R6, 0x7054, R9 ;  /* 0x0000705406097816 */ /* 0x000fe20000000009 */
[----:B------:R-:W-:Y:S01]  /*03a0*/  IMAD.WIDE R2, R3, 0x4, R4 ;  /* 0x0000000403027825 */ /* 0x000fe200078e0204 */
[----:B------:R-:W-:Y:S02]  /*03b0*/  SEL R0, RZ, 0x1, !P1 ;  /* 0x00000001ff007807 */ /* 0x000fe40004800000 */
[----:B------:R-:W-:Y:S02]  /*03c0*/  SEL R6, RZ, 0x1, !P0 ;  /* 0x00000001ff067807 */ /* 0x000fe40004000000 */
[----:B------:R-:W-:-:S02]  /*03d0*/  PRMT R7, R0, 0x654, R7 ;  /* 0x0000065400077816 */ /* 0x000fc40000000007 */
[----:B------:R-:W-:-:S03]  /*03e0*/  PRMT R9, R6, 0x654, R9 ;  /* 0x0000065406097816 */ /* 0x000fc60000000009 */
[----:B------:R-:W-:Y:S04]  /*03f0*/  STG.E [R2.64], R7 ;  /* 0x0000000702007986 */ /* 0x000fe8000c101904 */
[----:B------:R-:W-:Y:S01]  /*0400*/  STG.E [R2.64+0x200], R9 ;  /* 0x0002000902007986 */ /* 0x000fe2000c101904 */
[----:B------:R-:W-:Y:S05]  /*0410*/  EXIT ;  /* 0x000000000000794d */ /* 0x000fea0003800000 */
.L_x_8900:
        /* <DEDUP_REMOVED lines=111> */
.L_x_8903:
[----:B------:R-:W-:-:S13]  /*0b10*/  ISETP.GE.AND P0, PT, R7, R3, PT ;  /* 0x000000030700720c */ /* 0x000fda0003f06270 */
[----:B------:R-:W-:Y:S05]  /*0b20*/  @P0 BRA `(.L_x_8905) ;  /* 0x000000c000000947 */ /* 0x000fea0003800000 */
[----:B0-----:R-:W-:Y:S01]  /*0b30*/  IMAD.IADD R4, R0, 0x1, R7 ;  /* 0x0000000100047824 */ /* 0x001fe200078e0207 */
[----:B------:R-:W-:-:S04]  /*0b40*/  IADD3 R7, R7, 0x80, RZ ;  /* 0x0000008007077810 */ /* 0x000fc80007ffe0ff */
[----:B------:R-:W-:-:S05]  /*0b50*/  IADD3 R4, P0, R4, c[0x0][0x168], RZ ;  /* 0x00005a0004047a10 */ /* 0x000fca0007f1e0ff */
[----:B------:R-:W-:-:S05]  /*0b60*/  IMAD.X R5, RZ, RZ, c[0x0][0x16c], P0 ;  /* 0x00005b00ff057624 */ /* 0x000fca00000e06ff */
[----:B------:R0:W-:Y:S03]  /*0b70*/  STG.E.U8 [R4.64], R13 ;  /* 0x0000000d04007986 */ /* 0x0001e6000c101104 */
.L_x_8904:
[----:B------:R-:W-:-:S13]  /*0b80*/  ISETP.GE.AND P0, PT, R7, R3, PT ;  /* 0x000000030700720c */ /* 0x000fda0003f06270 */
[----:B------:R-:W-:Y:S05]  /*0b90*/  @P0 BRA `(.L_x_8906) ;  /* 0x000000d000000947 */ /* 0x000fea0003800000 */
[----:B0-----:R-:W-:Y:S01]  /*0ba0*/  IMAD.IADD R4, R0, 0x1, R7 ;  /* 0x0000000100047824 */ /* 0x001fe200078e0207 */
[----:B------:R-:W-:-:S04]  /*0bb0*/  IADD3 R7, R7, 0x80, RZ ;  /* 0x0000008007077810 */ /* 0x000fc80007ffe0ff */
[----:B------:R-:W-:-:S05]  /*0bc0*/  IADD3 R4, P0, R4, c[0x0][0x168], RZ ;  /* 0x00005a0004047a10 */ /* 0x000fca0007f1e0ff */
[----:B------:R-:W-:-:S05]  /*0bd0*/  IMAD.X R5, RZ, RZ, c[0x0][0x16c], P0 ;  /* 0x00005b00ff057624 */ /* 0x000fca00000e06ff */
[----:B------:R0:W-:Y:S03]  /*0be0*/  STG.E.U8 [R4.64], R15 ;  /* 0x0000000f04007986 */ /* 0x0001e6000c101104 */
.L_x_8905:
        /* <DEDUP_REMOVED lines=8> */
.L_x_8906:
[----:B------:R-:W-:Y:S05]  /*0c70*/  BSYNC B1 ;  /* 0x0000000000017941 */ /* 0x000fea0003800000 */
.L_x_8902:
[----:B------:R-:W-:-:S13]  /*0c80*/  ISETP.GE.AND P0, PT, R7, R3, PT ;  /* 0x000000030700720c */ /* 0x000fda0003f06270 */
[----:B0-----:R-:W-:Y:S01]  /*0c90*/  @!P0 IMAD.IADD R4, R0, 0x1, R7 ;  /* 0x0000000100048824 */ /* 0x001fe200078e0207 */
[----:B------:R-:W-:-:S04]  /*0ca0*/  @!P0 IADD3 R7, R7, 0x80, RZ ;  /* 0x0000008007078810 */ /* 0x000fc80007ffe0ff */
[----:B------:R-:W-:-:S05]  /*0cb0*/  @!P0 IADD3 R4, P1, R4, c[0x0][0x168], RZ ;  /* 0x00005a0004048a10 */ /* 0x000fca0007f3e0ff */
[----:B------:R-:W-:-:S05]  /*0cc0*/  @!P0 IMAD.X R5, RZ, RZ, c[0x0][0x16c], P1 ;  /* 0x00005b00ff058624 */ /* 0x000fca00008e06ff */
[----:B------:R0:W-:Y:S03]  /*0cd0*/  @!P0 STG.E.U8 [R4.64], R19 ;  /* 0x0000001304008986 */ /* 0x0001e6000c101104 */
.L_x_8907:
[----:B------:R-:W-:Y:S05]  /*0ce0*/  BSYNC B0 ;  /* 0x0000000000007941 */ /* 0x000fea0003800000 */
.L_x_8901:
[----:B------:R-:W-:Y:S01]  /*0cf0*/  WARPSYNC 0xffffffff ;  /* 0xffffffff00007948 */ /* 0x000fe20003800000 */
[----:B------:R-:W-:-:S13]  /*0d00*/  ISETP.GE.AND P0, PT, R7, R3, PT ;  /* 0x000000030700720c */ /* 0x000fda0003f06270 */
[----:B------:R-:W-:Y:S05]  /*0d10*/  @P0 EXIT ;  /* 0x000000000000094d */ /* 0x000fea0003800000 */
[----:B------:R-:W-:Y:S01]  /*0d20*/  IMAD.IADD R0, R0, 0x1, R7 ;  /* 0x0000000100007824 */ /* 0x000fe200078e0207 */
[----:B------:R-:W-:-:S04]  /*0d30*/  LOP3.LUT P0, RZ, R2, 0xff, RZ, 0xc0, !PT ;  /* 0x000000ff02ff7812 */ /* 0x000fc8000780c0ff */
[----:B0-----:R-:W-:Y:S02]  /*0d40*/  IADD3 R4, P1, R0, c[0x0][0x168], RZ ;  /* 0x00005a0000047a10 */ /* 0x001fe40007f3e0ff */
[----:B------:R-:W-:-:S03]  /*0d50*/  SEL R3, RZ, 0x1, !P0 ;  /* 0x00000001ff037807 */ /* 0x000fc60004000000 */
[----:B------:R-:W-:-:S05]  /*0d60*/  IMAD.X R5, RZ, RZ, c[0x0][0x16c], P1 ;  /* 0x00005b00ff057624 */ /* 0x000fca00008e06ff */
[----:B------:R-:W-:Y:S01]  /*0d70*/  STG.E.U8 [R4.64], R3 ;  /* 0x0000000304007986 */ /* 0x000fe2000c101104 */
[----:B------:R-:W-:Y:S05]  /*0d80*/  EXIT ;  /* 0x000000000000794d */ /* 0x000fea0003800000 */
.L_x_8908:
        /* <DEDUP_REMOVED lines=15> */
.L_x_25129:


//--------------------- .text._ZN2at6native29vectorized_elementwise_kernelILi8ENS0_13AUnaryFunctorIbbbNS0_16BitwiseOrFunctorIbEEEESt5arrayIPcLm2EEEEviT0_T1_ --------------------------
	.section	.text._ZN2at6native29vectorized_elementwise_kernelILi8ENS0_13AUnaryFunctorIbbbNS0_16BitwiseOrFunctorIbEEEESt5arrayIPcLm2EEEEviT0_T1_,"ax",@progbits
	.sectioninfo	@"SHI_REGISTERS=4"
	.align	128
        .global         _ZN2at6native29vectorized_elementwise_kernelILi8ENS0_13AUnaryFunctorIbbbNS0_16BitwiseOrFunctorIbEEEESt5arrayIPcLm2EEEEviT0_T1_
        .type           _ZN2at6native29vectorized_elementwise_kernelILi8ENS0_13AUnaryFunctorIbbbNS0_16BitwiseOrFunctorIbEEEESt5arrayIPcLm2EEEEviT0_T1_,@function
        .size           _ZN2at6native29vectorized_elementwise_kernelILi8ENS0_13AUnaryFunctorIbbbNS0_16BitwiseOrFunctorIbEEEESt5arrayIPcLm2EEEEviT0_T1_,(.L_x_25130 - _ZN2at6native29vectorized_elementwise_kernelILi8ENS0_13AUnaryFunctorIbbbNS0_16BitwiseOrFunctorIbEEEESt5arrayIPcLm2EEEEviT0_T1_)
        .other          _ZN2at6native29vectorized_elementwise_kernelILi8ENS0_13AUnaryFunctorIbbbNS0_16BitwiseOrFunctorIbEEEESt5arrayIPcLm2EEEEviT0_T1_,@"STO_CUDA_ENTRY STV_DEFAULT"
_ZN2at6native29vectorized_elementwise_kernelILi8ENS0_13AUnaryFunctorIbbbNS0_16BitwiseOrFunctorIbEEEESt5arrayIPcLm2EEEEviT0_T1_:
.text._ZN2at6native29vectorized_elementwise_kernelILi8ENS0_13AUnaryFunctorIbbbNS0_16BitwiseOrFunctorIbEEEESt5arrayIPcLm2EEEEviT0_T1_:
[----:B------:R-:W-:Y:S02]  /*0000*/  MOV R1, c[0x0][0x28] ;  /* 0x00000a0000017a02 */ /* 0x000fe40000000f00 */
[----:B------:R-:W-:Y:S05]  /*0010*/  EXIT ;  /* 0x000000000000794d */ /* 0x000fea0003800000 */
.L_x_8909:
        /* <DEDUP_REMOVED lines=14> */
.L_x_25130:


//--------------------- .text._ZN2at6native18elementwise_kernelILi128ELi4EZNS0_15gpu_kernel_implINS0_13BinaryFunctorIbbbNS0_16BitwiseOrFunctorIbEEEEEEvRNS_18TensorIteratorBaseERKT_EUliE_EEviT1_ --------------------------
	.section	.text._ZN2at6native18elementwise_kernelILi128ELi4EZNS0_15gpu_kernel_implINS0_13BinaryFunctorIbbbNS0_16BitwiseOrFunctorIbEEEEEEvRNS_18TensorIteratorBaseERKT_EUliE_EEviT1_,"ax",@progbits
	.sectioninfo	@"SHI_REGISTERS=26"
	.align	128
        .global         _ZN2at6native18elementwise_kernelILi128ELi4EZNS0_15gpu_kernel_implINS0_13BinaryFunctorIbbbNS0_16BitwiseOrFunctorIbEEEEEEvRNS_18TensorIteratorBaseERKT_EUliE_EEviT1_
        .type           _ZN2at6native18elementwise_kernelILi128ELi4EZNS0_15gpu_kernel_implINS0_13BinaryFunctorIbbbNS0_16BitwiseOrFunctorIbEEEEEEvRNS_18TensorIteratorBaseERKT_EUliE_EEviT1_,@function
        .size           _ZN2at6native18elementwise_kernelILi128ELi4EZNS0_15gpu_kernel_implINS0_13BinaryFunctorIbbbNS0_16BitwiseOrFunctorIbEEEEEEvRNS_18TensorIteratorBaseERKT_EUliE_EEviT1_,(.L_x_25131 - _ZN2at6native18elementwise_kernelILi128ELi4EZNS0_15gpu_kernel_implINS0_13BinaryFunctorIbbbNS0_16BitwiseOrFunctorIbEEEEEEvRNS_18TensorIteratorBaseERKT_EUliE_EEviT1_)
        .other          _ZN2at6native18elementwise_kernelILi128ELi4EZNS0_15gpu_kernel_implINS0_13BinaryFunctorIbbbNS0_16BitwiseOrFunctorIbEEEEEEvRNS_18TensorIteratorBaseERKT_EUliE_EEviT1_,@"STO_CUDA_ENTRY STV_DEFAULT"
_ZN2at6native18elementwise_kernelILi128ELi4EZNS0_15gpu_kernel_implINS0_13BinaryFunctorIbbbNS0_16BitwiseOrFunctorIbEEEEEEvRNS_18TensorIteratorBaseERKT_EUliE_EEviT1_:
.text._ZN2at6native18elementwise_kernelILi128ELi4EZNS0_15gpu_kernel_implINS0_13BinaryFunctorIbbbNS0_16BitwiseOrFunctorIbEEEEEEvRNS_18TensorIteratorBaseERKT_EUliE_EEviT1_:
        /* <DEDUP_REMOVED lines=263> */
.L_x_8912:
        /* <DEDUP_REMOVED lines=20> */
.L_x_8916:
[----:B------:R-:W2:Y:S02]  /*11b0*/  LDG.E.U8 R2, [R2.64] ;  /* 0x0000002402027981 */ /* 0x000ea4000c1e1100 */
[----:B--2---:R-:W-:-:S04]  /*11c0*/  ISETP.NE.AND P0, PT, R2, RZ, PT ;  /* 0x000000ff0200720c */ /* 0x004fc80003f05270 */
[----:B------:R-:W-:Y:S01]  /*11d0*/  P2R R23, PR, RZ, 0x1 ;  /* 0x00000001ff177803 */ /* 0x000fe20000000000 */
[----:B------:R-:W-:Y:S05]  /*11e0*/  BRA `(.L_x_8918) ;  /* 0x00000f4000007947 */ /* 0x000fea0003800000 */
.L_x_8915:
        /* <DEDUP_REMOVED lines=11> */
.L_x_8920:
[----:B------:R-:W2:Y:S02]  /*12a0*/  LDG.E R2, [R2.64] ;  /* 0x0000002402027981 */ /* 0x000ea4000c1e1900 */
[----:B--2---:R-:W-:-:S04]  /*12b0*/  ISETP.NE.AND P0, PT, R2, RZ, PT ;  /* 0x000000ff0200720c */ /* 0x004fc80003f05270 */
[----:B------:R-:W-:Y:S01]  /*12c0*/  P2R R23, PR, RZ, 0x1 ;  /* 0x00000001ff177803 */ /* 0x000fe20000000000 */
[----:B------:R-:W-:Y:S05]  /*12d0*/  BRA `(.L_x_8918) ;  /* 0x00000e5000007947 */ /* 0x000fea0003800000 */
.L_x_8919:
[----:B------:R-:W2:Y:S02]  /*12e0*/  LDG.E.U16 R2, [R2.64] ;  /* 0x0000002402027981 */ /* 0x000ea4000c1e1500 */
[----:B--2---:R-:W-:-:S04]  /*12f0*/  ISETP.NE.AND P0, PT, R2, RZ, PT ;  /* 0x000000ff0200720c */ /* 0x004fc80003f05270 */
[----:B------:R-:W-:Y:S01]  /*1300*/  P2R R23, PR, RZ, 0x1 ;  /* 0x00000001ff177803 */ /* 0x000fe20000000000 */
[----:B------:R-:W-:Y:S05]  /*1310*/  BRA `(.L_x_8918) ;  /* 0x00000e1000007947 */ /* 0x000fea0003800000 */
.L_x_8914:
        /* <DEDUP_REMOVED lines=10> */
.L_x_8922:
[----:B------:R-:W2:Y:S02]  /*13c0*/  LDG.E.U16 R0, [R2.64] ;  /* 0x0000002402007981 */ /* 0x000ea4000c1e1500 */
[----:B--2---:R-:W-:-:S05]  /*13d0*/  HADD2.F32 R0, -RZ, R0.H0_H0 ;  /* 0x20000000ff007230 */ /* 0x004fca0000004100 */
[----:B------:R-:W-:-:S04]  /*13e0*/  FSETP.NEU.FTZ.AND P0, PT, R0, RZ, PT ;  /* 0x000000ff0000720b */ /* 0x000fc80003f1d000 */
[----:B------:R-:W-:Y:S01]  /*13f0*/  P2R R23, PR, RZ, 0x1 ;  /* 0x00000001ff177803 */ /* 0x000fe20000000000 */
[----:B------:R-:W-:Y:S05]  /*1400*/  BRA `(.L_x_8918) ;  /* 0x00000d2000007947 */ /* 0x000fea0003800000 */
.L_x_8921:
        /* <DEDUP_REMOVED lines=12> */
.L_x_8924:
        /* <DEDUP_REMOVED lines=11> */
.L_x_8923:
[----:B------:R-:W2:Y:S02]  /*1580*/  LDG.E.64 R2, [R2.64] ;  /* 0x0000002402027981 */ /* 0x000ea4000c1e1b00 */
[----:B--2---:R-:W0:-:S06]  /*1590*/  DSETP.NEU.AND P0, PT, R2, RZ, PT ;  /* 0x000000ff0200722a */ /* 0x004e0c0003f0d000 */
[----:B0-----:R-:W-:Y:S01]  /*15a0*/  P2R R23, PR, RZ, 0x1 ;  /* 0x00000001ff177803 */ /* 0x001fe20000000000 */
[----:B------:R-:W-:Y:S05]  /*15b0*/  BRA `(.L_x_8918) ;  /* 0x00000b7000007947 */ /* 0x000fea0003800000 */
.L_x_8913:
        /* <DEDUP_REMOVED lines=12> */
.L_x_8927:
[----:B------:R-:W2:Y:S02]  /*1680*/  LDG.E.128 R4, [R2.64] ;  /* 0x0000002402047981 */ /* 0x000ea4000c1e1d00 */
[----:B--2---:R-:W0:-:S06]  /*1690*/  DSETP.NEU.AND P0, PT, R6, RZ, PT ;  /* 0x000000ff0600722a */ /* 0x004e0c0003f0d000 */
[----:B0-----:R-:W0:-:S06]  /*16a0*/  DSETP.NEU.OR P0, PT, R4, RZ, P0 ;  /* 0x000000ff0400722a */ /* 0x001e0c000070d400 */
[----:B0-----:R-:W-:Y:S01]  /*16b0*/  P2R R23, PR, RZ, 0x1 ;  /* 0x00000001ff177803 */ /* 0x001fe20000000000 */
[----:B------:R-:W-:Y:S05]  /*16c0*/  BRA `(.L_x_8918) ;  /* 0x00000a6000007947 */ /* 0x000fea0003800000 */
.L_x_8926:
        /* <DEDUP_REMOVED lines=28> */
.L_x_8929:
        /* <DEDUP_REMOVED lines=15> */
.L_x_8928:
[----:B------:R-:W2:Y:S02]  /*1980*/  LDG.E.U16 R0, [R2.64] ;  /* 0x0000002402007981 */ /* 0x000ea4000c1e1500 */
[----:B--2---:R-:W-:-:S04]  /*1990*/  PRMT R0, RZ, 0x5410, R0 ;  /* 0x00005410ff007816 */ /* 0x004fc80000000000 */
[----:B------:R-:W-:-:S04]  /*19a0*/  FSETP.NEU.FTZ.AND P0, PT, R0, RZ, PT ;  /* 0x000000ff0000720b */ /* 0x000fc80003f1d000 */
[----:B------:R-:W-:Y:S01]  /*19b0*/  P2R R23, PR, RZ, 0x1 ;  /* 0x00000001ff177803 */ /* 0x000fe20000000000 */
[----:B------:R-:W-:Y:S05]  /*19c0*/  BRA `(.L_x_8918) ;  /* 0x0000076000007947 */ /* 0x000fea0003800000 */
.L_x_8925:
        /* <DEDUP_REMOVED lines=12> */
.L_x_8932:
        /* <DEDUP_REMOVED lines=21> */
.L_x_8936:
[----:B------:R-:W-:Y:S05]  /*1be0*/  BSYNC B1 ;  /* 0x0000000000017941 */ /* 0x000fea0003800000 */
.L_x_8935:
[----:B------:R-:W-:Y:S01]  /*1bf0*/  LEA R3, R0, 0x3b800000, 0x17 ;  /* 0x3b80000000037811 */ /* 0x000fe200078eb8ff */
[----:B------:R-:W-:-:S05]  /*1c00*/  IMAD.SHL.U32 R0, R2, 0x100000, RZ ;  /* 0x0010000002007824 */ /* 0x000fca00078e00ff */
[----:B------:R-:W-:Y:S02]  /*1c10*/  LOP3.LUT R0, R3, R0, R4, 0xfe, !PT ;  /* 0x0000000003007212 */ /* 0x000fe400078efe04 */
.L_x_8934:
[----:B------:R-:W-:Y:S05]  /*1c20*/  BSYNC B0 ;  /* 0x0000000000007941 */ /* 0x000fea0003800000 */
.L_x_8933:
[----:B------:R-:W-:-:S04]  /*1c30*/  FSETP.NEU.FTZ.AND P0, PT, R0, RZ, PT ;  /* 0x000000ff0000720b */ /* 0x000fc80003f1d000 */
[----:B------:R-:W-:Y:S01]  /*1c40*/  P2R R23, PR, RZ, 0x1 ;  /* 0x00000001ff177803 */ /* 0x000fe20000000000 */
[----:B------:R-:W-:Y:S05]  /*1c50*/  BRA `(.L_x_8918) ;  /* 0x000004d000007947 */ /* 0x000fea0003800000 */
.L_x_8931:
        /* <DEDUP_REMOVED lines=21> */
.L_x_8940:
[----:B------:R-:W-:Y:S05]  /*1db0*/  BSYNC B1 ;  /* 0x0000000000017941 */ /* 0x000fea0003800000 */
.L_x_8939:
[----:B------:R-:W-:Y:S01]  /*1dc0*/  LEA R3, R0, 0x37800000, 0x17 ;  /* 0x3780000000037811 */ /* 0x000fe200078eb8ff */
[----:B------:R-:W-:-:S05]  /*1dd0*/  IMAD.SHL.U32 R0, R2, 0x200000, RZ ;  /* 0x0020000002007824 */ /* 0x000fca00078e00ff */
[----:B------:R-:W-:Y:S02]  /*1de0*/  LOP3.LUT R0, R3, R0, R4, 0xfe, !PT ;  /* 0x0000000003007212 */ /* 0x000fe400078efe04 */
.L_x_8938:
[----:B------:R-:W-:Y:S05]  /*1df0*/  BSYNC B0 ;  /* 0x0000000000007941 */ /* 0x000fea0003800000 */
.L_x_8937:
[----:B------:R-:W-:-:S04]  /*1e00*/  FSETP.NEU.FTZ.AND P0, PT, R0, RZ, PT ;  /* 0x000000ff0000720b */ /* 0x000fc80003f1d000 */
[----:B------:R-:W-:Y:S01]  /*1e10*/  P2R R23, PR, RZ, 0x1 ;  /* 0x00000001ff177803 */ /* 0x000fe20000000000 */
[----:B------:R-:W-:Y:S05]  /*1e20*/  BRA `(.L_x_8918) ;  /* 0x0000030000007947 */ /* 0x000fea0003800000 */
.L_x_8930:
        /* <DEDUP_REMOVED lines=14> */
.L_x_8944:
[----:B------:R-:W-:Y:S05]  /*1f10*/  BSYNC B0 ;  /* 0x0000000000007941 */ /* 0x000fea0003800000 */
.L_x_8943:
[----:B------:R-:W-:-:S04]  /*1f20*/  FSETP.NEU.FTZ.AND P0, PT, R0, RZ, PT ;  /* 0x000000ff0000720b */ /* 0x000fc80003f1d000 */
[----:B------:R-:W-:Y:S01]  /*1f30*/  P2R R23, PR, RZ, 0x1 ;  /* 0x00000001ff177803 */ /* 0x000fe20000000000 */
[----:B------:R-:W-:Y:S05]  /*1f40*/  BRA `(.L_x_8918) ;  /* 0x000001e000007947 */ /* 0x000fea0003800000 */
.L_x_8917:
        /* <DEDUP_REMOVED lines=22> */
.L_x_8942:
[----:B------:R-:W2:Y:S02]  /*20b0*/  LDG.E.64 R2, [R2.64] ;  /* 0x0000002402027981 */ /* 0x000ea4000c1e1b00 */
[----:B--2---:R-:W-:-:S04]  /*20c0*/  ISETP.NE.U32.AND P0, PT, R2, RZ, PT ;  /* 0x000000ff0200720c */ /* 0x004fc80003f05070 */
[----:B------:R-:W-:-:S04]  /*20d0*/  ISETP.NE.AND.EX P0, PT, R3, RZ, PT, P0 ;  /* 0x000000ff0300720c */ /* 0x000fc80003f05300 */
[----:B------:R-:W-:Y:S01]  /*20e0*/  P2R R23, PR, RZ, 0x1 ;  /* 0x00000001ff177803 */ /* 0x000fe20000000000 */
[----:B------:R-:W-:Y:S05]  /*20f0*/  BRA `(.L_x_8918) ;  /* 0x0000003000007947 */ /* 0x000fea0003800000 */
.L_x_8941:
[----:B------:R-:W2:Y:S02]  /*2100*/  LDG.E R2, [R2.64] ;  /* 0x0000002402027981 */ /* 0x000ea4000c1e1900 */
[----:B--2---:R-:W-:-:S04]  /*2110*/  ISETP.NE.AND P0, PT, R2, RZ, PT ;  /* 0x000000ff0200720c */ /* 0x004fc80003f05270 */
[----:B------:R-:W-:Y:S02]  /*2120*/  P2R R23, PR, RZ, 0x1 ;  /* 0x00000001ff177803 */ /* 0x000fe40000000000 */
.L_x_8918:
        /* <DEDUP_REMOVED lines=17> */
.L_x_8948:
[----:B------:R-:W2:Y:S02]  /*2240*/  LDG.E.U8 R2, [R2.64] ;  /* 0x0000002402027981 */ /* 0x000ea4000c1e1100 */
[----:B--2---:R-:W-:Y:S01]  /*2250*/  ISETP.NE.AND P0, PT, R2, RZ, PT ;  /* 0x000000ff0200720c */ /* 0x004fe20003f05270 */
[----:B------:R-:W-:Y:S05]  /*2260*/  BRA `(.L_x_8950) ;  /* 0x00000e0000007947 */ /* 0x000fea0003800000 */
.L_x_8947:
        /* <DEDUP_REMOVED lines=10> */
.L_x_8952:
[----:B------:R-:W2:Y:S02]  /*2310*/  LDG.E R2, [R2.64] ;  /* 0x0000002402027981 */ /* 0x000ea4000c1e1900 */
[----:B--2---:R-:W-:Y:S01]  /*2320*/  ISETP.NE.AND P0, PT, R2, RZ, PT ;  /* 0x000000ff0200720c */ /* 0x004fe20003f05270 */
[----:B------:R-:W-:Y:S05]  /*2330*/  BRA `(.L_x_8950) ;  /* 0x00000d3000007947 */ /* 0x000fea0003800000 */
.L_x_8951:
[----:B------:R-:W2:Y:S02]  /*2340*/  LDG.E.U16 R2, [R2.64] ;  /* 0x0000002402027981 */ /* 0x000ea4000c1e1500 */
[----:B--2---:R-:W-:Y:S01]  /*2350*/  ISETP.NE.AND P0, PT, R2, RZ, PT ;  /* 0x000000ff0200720c */ /* 0x004fe20003f05270 */
[----:B------:R-:W-:Y:S05]  /*2360*/  BRA `(.L_x_8950) ;  /* 0x00000d0000007947 */ /* 0x000fea0003800000 */
.L_x_8946:
        /* <DEDUP_REMOVED lines=9> */
.L_x_8954:
[----:B------:R-:W2:Y:S02]  /*2400*/  LDG.E.U16 R0, [R2.64] ;  /* 0x0000002402007981 */ /* 0x000ea4000c1e1500 */
[----:B--2---:R-:W-:-:S05]  /*2410*/  HADD2.F32 R0, -RZ, R0.H0_H0 ;  /* 0x20000000ff007230 */ /* 0x004fca0000004100 */
[----:B------:R-:W-:Y:S01]  /*2420*/  FSETP.NEU.FTZ.AND P0, PT, R0, RZ, PT ;  /* 0x000000ff0000720b */ /* 0x000fe20003f1d000 */
[----:B------:R-:W-:Y:S05]  /*2430*/  BRA `(.L_x_8950) ;  /* 0x00000c3000007947 */ /* 0x000fea0003800000 */
.L_x_8953:
        /* <DEDUP_REMOVED lines=11> */
.L_x_8956:
        /* <DEDUP_REMOVED lines=10> */
.L_x_8955:
[----:B------:R-:W2:Y:S02]  /*2590*/  LDG.E.64 R2, [R2.64] ;  /* 0x0000002402027981 */ /* 0x000ea4000c1e1b00 */
[----:B--2---:R0:W1:Y:S01]  /*25a0*/  DSETP.NEU.AND P0, PT, R2, RZ, PT ;  /* 0x000000ff0200722a */ /* 0x0040620003f0d000 */
[----:B------:R-:W-:Y:S05]  /*25b0*/  BRA `(.L_x_8950) ;  /* 0x00000ab000007947 */ /* 0x000fea0003800000 */
.L_x_8945:
        /* <DEDUP_REMOVED lines=11> */
.L_x_8959:
[----:B------:R-:W2:Y:S02]  /*2670*/  LDG.E.128 R4, [R2.64] ;  /* 0x0000002402047981 */ /* 0x000ea4000c1e1d00 */
[----:B--2---:R-:W0:-:S06]  /*2680*/  DSETP.NEU.AND P0, PT, R6, RZ, PT ;  /* 0x000000ff0600722a */ /* 0x004e0c0003f0d000 */
[----:B0-----:R0:W1:Y:S01]  /*2690*/  DSETP.NEU.OR P0, PT, R4, RZ, P0 ;  /* 0x000000ff0400722a */ /* 0x001062000070d400 */
[----:B------:R-:W-:Y:S05]  /*26a0*/  BRA `(.L_x_8950) ;  /* 0x000009c000007947 */ /* 0x000fea0003800000 */
.L_x_8958:
        /* <DEDUP_REMOVED lines=27> */
.L_x_8961:
        /* <DEDUP_REMOVED lines=14> */
.L_x_8960:
[----:B------:R-:W2:Y:S02]  /*2940*/  LDG.E.U16 R0, [R2.64] ;  /* 0x0000002402007981 */ /* 0x000ea4000c1e1500 */
[----:B--2---:R-:W-:-:S04]  /*2950*/  PRMT R0, RZ, 0x5410, R0 ;  /* 0x00005410ff007816 */ /* 0x004fc80000000000 */
[----:B------:R-:W-:Y:S01]  /*2960*/  FSETP.NEU.FTZ.AND P0, PT, R0, RZ, PT ;  /* 0x000000ff0000720b */ /* 0x000fe20003f1d000 */
[----:B------:R-:W-:Y:S05]  /*2970*/  BRA `(.L_x_8950) ;  /* 0x000006f000007947 */ /* 0x000fea0003800000 */
.L_x_8957:
        /* <DEDUP_REMOVED lines=11> */
.L_x_8964:
        /* <DEDUP_REMOVED lines=21> */
.L_x_8968:
[----:B------:R-:W-:Y:S05]  /*2b80*/  BSYNC B1 ;  /* 0x0000000000017941 */ /* 0x000fea0003800000 */
.L_x_8967:
[----:B------:R-:W-:Y:S01]  /*2b90*/  LEA R3, R0, 0x3b800000, 0x17 ;  /* 0x3b80000000037811 */ /* 0x000fe200078eb8ff */
[----:B------:R-:W-:-:S05]  /*2ba0*/  IMAD.SHL.U32 R0, R2, 0x100000, RZ ;  /* 0x0010000002007824 */ /* 0x000fca00078e00ff */
[----:B------:R-:W-:Y:S02]  /*2bb0*/  LOP3.LUT R0, R3, R0, R4, 0xfe, !PT ;  /* 0x0000000003007212 */ /* 0x000fe400078efe04 */
.L_x_8966:
[----:B------:R-:W-:Y:S05]  /*2bc0*/  BSYNC B0 ;  /* 0x0000000000007941 */ /* 0x000fea0003800000 */
.L_x_8965:
[----:B------:R-:W-:Y:S01]  /*2bd0*/  FSETP.NEU.FTZ.AND P0, PT, R0, RZ, PT ;  /* 0x000000ff0000720b */ /* 0x000fe20003f1d000 */
[----:B------:R-:W-:Y:S05]  /*2be0*/  BRA `(.L_x_8950) ;  /* 0x0000048000007947 */ /* 0x000fea0003800000 */
.L_x_8963:
        /* <DEDUP_REMOVED lines=21> */
.L_x_8972:
[----:B------:R-:W-:Y:S05]  /*2d40*/  BSYNC B1 ;  /* 0x0000000000017941 */ /* 0x000fea0003800000 */
.L_x_8971:
[----:B------:R-:W-:Y:S01]  /*2d50*/  LEA R3, R0, 0x37800000, 0x17 ;  /* 0x3780000000037811 */ /* 0x000fe200078eb8ff */
[----:B------:R-:W-:-:S05]  /*2d60*/  IMAD.SHL.U32 R0, R2, 0x200000, RZ ;  /* 0x0020000002007824 */ /* 0x000fca00078e00ff */
[----:B------:R-:W-:Y:S02]  /*2d70*/  LOP3.LUT R0, R3, R0, R4, 0xfe, !PT ;  /* 0x0000000003007212 */ /* 0x000fe400078efe04 */
.L_x_8970:
[----:B------:R-:W-:Y:S05]  /*2d80*/  BSYNC B0 ;  /* 0x0000000000007941 */ /* 0x000fea0003800000 */
.L_x_8969:
[----:B------:R-:W-:Y:S01]  /*2d90*/  FSETP.NEU.FTZ.AND P0, PT, R0, RZ, PT ;  /* 0x000000ff0000720b */ /* 0x000fe20003f1d000 */
[----:B------:R-:W-:Y:S05]  /*2da0*/  BRA `(.L_x_8950) ;  /* 0x000002c000007947 */ /* 0x000fea0003800000 */
.L_x_8962:
        /* <DEDUP_REMOVED lines=14> */
.L_x_8976:
[----:B------:R-:W-:Y:S05]  /*2e90*/  BSYNC B0 ;  /* 0x0000000000007941 */ /* 0x000fea0003800000 */
.L_x_8975:
[----:B------:R-:W-:Y:S01]  /*2ea0*/  FSETP.NEU.FTZ.AND P0, PT, R0, RZ, PT ;  /* 0x000000ff0000720b */ /* 0x000fe20003f1d000 */
[----:B------:R-:W-:Y:S05]  /*2eb0*/  BRA `(.L_x_8950) ;  /* 0x000001b000007947 */ /* 0x000fea0003800000 */
.L_x_8949:
        /* <DEDUP_REMOVED lines=21> */
.L_x_8974:
[----:B------:R-:W2:Y:S02]  /*3010*/  LDG.E.64 R2, [R2.64] ;  /* 0x0000002402027981 */ /* 0x000ea4000c1e1b00 */
[----:B--2---:R-:W-:-:S04]  /*3020*/  ISETP.NE.U32.AND P0, PT, R2, RZ, PT ;  /* 0x000000ff0200720c */ /* 0x004fc80003f05070 */
[----:B------:R-:W-:Y:S01]  /*3030*/  ISETP.NE.AND.EX P0, PT, R3, RZ, PT, P0 ;  /* 0x000000ff0300720c */ /* 0x000fe20003f05300 */
[----:B------:R-:W-:Y:S05]  /*3040*/  BRA `(.L_x_8950) ;  /* 0x0000002000007947 */ /* 0x000fea0003800000 */
.L_x_8973:
[----:B------:R-:W2:Y:S02]  /*3050*/  LDG.E R2, [R2.64] ;  /* 0x0000002402027981 */ /* 0x000ea4000c1e1900 */
[----:B--2---:R-:W-:Y:S02]  /*3060*/  ISETP.NE.AND P0, PT, R2, RZ, PT ;  /* 0x000000ff0200720c */ /* 0x004fe40003f05270 */
.L_x_8950:
        /* <DEDUP_REMOVED lines=17> */
.L_x_8980:
[----:B------:R0:W-:Y:S01]  /*3180*/  STG.E.U8 [R16.64], R2 ;  /* 0x0000000210007986 */ /* 0x0001e2000c101124 */
[----:B------:R-:W-:Y:S05]  /*3190*/  BRA `(.L_x_8982) ;  /* 0x00000d5000007947 */ /* 0x000fea0003800000 */
.L_x_8979:
        /* <DEDUP_REMOVED lines=9> */
.L_x_8984:
[----:B------:R0:W-:Y:S01]  /*3230*/  STG.E [R16.64], R2 ;  /* 0x0000000210007986 */ /* 0x0001e2000c101924 */
[----:B------:R-:W-:Y:S05]  /*3240*/  BRA `(.L_x_8982) ;  /* 0x00000ca000007947 */ /* 0x000fea0003800000 */
.L_x_8983:
[----:B------:R0:W-:Y:S01]  /*3250*/  STG.E.U16 [R16.64], R2 ;  /* 0x0000000210007986 */ /* 0x0001e2000c101524 */
[----:B------:R-:W-:Y:S05]  /*3260*/  BRA `(.L_x_8982) ;  /* 0x00000c8000007947 */ /* 0x000fea0003800000 */
.L_x_8978:
        /* <DEDUP_REMOVED lines=9> */
.L_x_8986:
[----:B------:R-:W0:Y:S02]  /*3300*/  I2F.U32 R0, R2 ;  /* 0x0000000200007306 */ /* 0x000e240000201000 */
[----:B0-----:R-:W-:-:S05]  /*3310*/  F2FP.PACK_AB R0, RZ, R0 ;  /* 0x00000000ff00723e */ /* 0x001fca00000000ff */
[----:B------:R0:W-:Y:S01]  /*3320*/  STG.E.U16 [R16.64], R0 ;  /* 0x0000000010007986 */ /* 0x0001e2000c101524 */
[----:B------:R-:W-:Y:S05]  /*3330*/  BRA `(.L_x_8982) ;  /* 0x00000bb000007947 */ /* 0x000fea0003800000 */
.L_x_8985:
        /* <DEDUP_REMOVED lines=10> */
.L_x_8988:
[----:B------:R-:W0:Y:S02]  /*33e0*/  I2F.U32 R2, R2 ;  /* 0x0000000200027306 */ /* 0x000e240000201000 */
[----:B0-----:R-:W-:-:S04]  /*33f0*/  F2FP.PACK_AB R3, RZ, R2 ;  /* 0x00000002ff03723e */ /* 0x001fc800000000ff */
[----:B------:R-:W-:-:S05]  /*3400*/  PRMT R3, R3, 0x5410, RZ ;  /* 0x0000541003037816 */ /* 0x000fca00000000ff */
[----:B------:R0:W-:Y:S01]  /*3410*/  STG.E [R16.64], R3 ;  /* 0x0000000310007986 */ /* 0x0001e2000c101924 */
[----:B------:R-:W-:Y:S05]  /*3420*/  BRA `(.L_x_8982) ;  /* 0x00000ac000007947 */ /* 0x000fea0003800000 */
.L_x_8987:
[----:B------:R-:W0:Y:S02]  /*3430*/  I2F.F64.U32 R2, R2 ;  /* 0x0000000200027312 */ /* 0x000e240000201800 */
[----:B0-----:R0:W-:Y:S01]  /*3440*/  STG.E.64 [R16.64], R2 ;  /* 0x0000000210007986 */ /* 0x0011e2000c101b24 */
[----:B------:R-:W-:Y:S05]  /*3450*/  BRA `(.L_x_8982) ;  /* 0x00000a9000007947 */ /* 0x000fea0003800000 */
.L_x_8977:
        /* <DEDUP_REMOVED lines=10> */
.L_x_8991:
[----:B------:R-:W0:Y:S01]  /*3500*/  I2F.F64.U32 R4, R2 ;  /* 0x0000000200047312 */ /* 0x000e220000201800 */
[----:B------:R-:W-:-:S05]  /*3510*/  CS2R R6, SRZ ;  /* 0x0000000000067805 */ /* 0x000fca000001ff00 */
[----:B0-----:R0:W-:Y:S01]  /*3520*/  STG.E.128 [R16.64], R4 ;  /* 0x0000000410007986 */ /* 0x0011e2000c101d24 */
[----:B------:R-:W-:Y:S05]  /*3530*/  BRA `(.L_x_8982) ;  /* 0x000009b000007947 */ /* 0x000fea0003800000 */
.L_x_8990:
        /* <DEDUP_REMOVED lines=21> */
.L_x_8995:
[----:B------:R-:W-:Y:S05]  /*3690*/  BSYNC B0 ;  /* 0x0000000000007941 */ /* 0x000fea0003800000 */
.L_x_8994:
[----:B------:R-:W-:-:S05]  /*36a0*/  LOP3.LUT R3, R0, R3, RZ, 0xfc, !PT ;  /* 0x0000000300037212 */ /* 0x000fca00078efcff */
[----:B------:R0:W-:Y:S01]  /*36b0*/  STG.E.U8 [R16.64], R3 ;  /* 0x0000000310007986 */ /* 0x0001e2000c101124 */
[----:B------:R-:W-:Y:S05]  /*36c0*/  BRA `(.L_x_8982) ;  /* 0x0000082000007947 */ /* 0x000fea0003800000 */
.L_x_8993:
        /* <DEDUP_REMOVED lines=13> */
.L_x_8997:
[----:B------:R-:W-:Y:S01]  /*37a0*/  IMAD.MOV.U32 R0, RZ, RZ, 0x7f ;  /* 0x0000007fff007424 */ /* 0x000fe200078e00ff */
[----:B------:R-:W-:-:S04]  /*37b0*/  ISETP.GT.U32.AND P0, PT, R3, 0x7f800000, PT ;  /* 0x7f8000000300780c */ /* 0x000fc80003f04070 */
[----:B------:R-:W-:-:S04]  /*37c0*/  SEL R0, R0, 0x7c, P0 ;  /* 0x0000007c00007807 */ /* 0x000fc80000000000 */
.L_x_8998:
[----:B------:R-:W-:Y:S05]  /*37d0*/  BSYNC B0 ;  /* 0x0000000000007941 */ /* 0x000fea0003800000 */
.L_x_8996:
[----:B------:R-:W-:-:S04]  /*37e0*/  LOP3.LUT R2, R5, 0x80000000, RZ, 0xc0, !PT ;  /* 0x8000000005027812 */ /* 0x000fc800078ec0ff */
[----:B------:R-:W-:-:S04]  /*37f0*/  SHF.R.U32.HI R3, RZ, 0x18, R2 ;  /* 0x00000018ff037819 */ /* 0x000fc80000011602 */
[----:B------:R-:W-:-:S05]  /*3800*/  LOP3.LUT R3, R0, R3, RZ, 0xfc, !PT ;  /* 0x0000000300037212 */ /* 0x000fca00078efcff */
[----:B------:R0:W-:Y:S01]  /*3810*/  STG.E.U8 [R16.64], R3 ;  /* 0x0000000310007986 */ /* 0x0001e2000c101124 */
[----:B------:R-:W-:Y:S05]  /*3820*/  BRA `(.L_x_8982) ;  /* 0x000006c000007947 */ /* 0x000fea0003800000 */
.L_x_8992:
[----:B------:R-:W0:Y:S02]  /*3830*/  I2F.U32 R0, R2 ;  /* 0x0000000200007306 */ /* 0x000e240000201000 */
[----:B0-----:R-:W-:-:S05]  /*3840*/  F2FP.BF16.PACK_AB R0, RZ, R0 ;  /* 0x00000000ff00723e */ /* 0x001fca00000010ff */
[----:B------:R0:W-:Y:S01]  /*3850*/  STG.E.U16 [R16.64], R0 ;  /* 0x0000000010007986 */ /* 0x0001e2000c101524 */
[----:B------:R-:W-:Y:S05]  /*3860*/  BRA `(.L_x_8982) ;  /* 0x0000068000007947 */ /* 0x000fea0003800000 */
.L_x_8989:
        /* <DEDUP_REMOVED lines=10> */
.L_x_9001:
        /* <DEDUP_REMOVED lines=17> */
.L_x_9004:
[----:B------:R-:W-:-:S04]  /*3a20*/  LOP3.LUT R2, R5, 0x80000000, RZ, 0xc0, !PT ;  /* 0x8000000005027812 */ /* 0x000fc800078ec0ff */
[----:B------:R-:W-:-:S04]  /*3a30*/  SHF.R.U32.HI R3, RZ, 0x18, R2 ;  /* 0x00000018ff037819 */ /* 0x000fc80000011602 */
[----:B------:R-:W-:-:S04]  /*3a40*/  LOP3.LUT R0, R0, R3, RZ, 0xfc, !PT ;  /* 0x0000000300007212 */ /* 0x000fc800078efcff */
[----:B------:R-:W-:Y:S02]  /*3a50*/  PRMT R8, R0, 0x7610, R8 ;  /* 0x0000761000087816 */ /* 0x000fe40000000008 */
.L_x_9003:
[----:B------:R-:W-:Y:S05]  /*3a60*/  BSYNC B0 ;  /* 0x0000000000007941 */ /* 0x000fea0003800000 */
.L_x_9002:
[----:B------:R0:W-:Y:S01]  /*3a70*/  STG.E.U8 [R16.64], R8 ;  /* 0x0000000810007986 */ /* 0x0001e2000c101124 */
[----:B------:R-:W-:Y:S05]  /*3a80*/  BRA `(.L_x_8982) ;  /* 0x0000046000007947 */ /* 0x000fea0003800000 */
.L_x_9000:
        /* <DEDUP_REMOVED lines=17> */
.L_x_9007:
[----:B------:R-:W-:-:S04]  /*3ba0*/  LOP3.LUT R2, R5, 0x80000000, RZ, 0xc0, !PT ;  /* 0x8000000005027812 */ /* 0x000fc800078ec0ff */
[----:B------:R-:W-:-:S04]  /*3bb0*/  SHF.R.U32.HI R3, RZ, 0x18, R2 ;  /* 0x00000018ff037819 */ /* 0x000fc80000011602 */
[----:B------:R-:W-:-:S04]  /*3bc0*/  LOP3.LUT R0, R0, R3, RZ, 0xfc, !PT ;  /* 0x0000000300007212 */ /* 0x000fc800078efcff */
[----:B------:R-:W-:Y:S02]  /*3bd0*/  PRMT R8, R0, 0x7610, R8 ;  /* 0x0000761000087816 */ /* 0x000fe40000000008 */
.L_x_9006:
[----:B------:R-:W-:Y:S05]  /*3be0*/  BSYNC B0 ;  /* 0x0000000000007941 */ /* 0x000fea0003800000 */
.L_x_9005:
[----:B------:R0:W-:Y:S01]  /*3bf0*/  STG.E.U8 [R16.64], R8 ;  /* 0x0000000810007986 */ /* 0x0001e2000c101124 */
[----:B------:R-:W-:Y:S05]  /*3c00*/  BRA `(.L_x_8982) ;  /* 0x000002e000007947 */ /* 0x000fea0003800000 */
.L_x_8999:
        /* <DEDUP_REMOVED lines=22> */
.L_x_8981:
        /* <DEDUP_REMOVED lines=20> */
.L_x_9009:
[----:B------:R-:W-:-:S05]  /*3eb0*/  IMAD.MOV.U32 R3, RZ, RZ, RZ ;  /* 0x000000ffff037224 */ /* 0x000fca00078e00ff */
[----:B------:R0:W-:Y:S01]  /*3ec0*/  STG.E.64 [R16.64], R2 ;  /* 0x0000000210007986 */ /* 0x0001e2000c101b24 */
[----:B------:R-:W-:Y:S05]  /*3ed0*/  BRA `(.L_x_8982) ;  /* 0x0000001000007947 */ /* 0x000fea0003800000 */
.L_x_9008:
[----:B------:R0:W-:Y:S02]  /*3ee0*/  STG.E [R16.64], R2 ;  /* 0x0000000210007986 */ /* 0x0001e4000c101924 */
.L_x_8982:
[----:B------:R-:W-:-:S05]  /*3ef0*/  IMAD R18, R19, 0x200, R18 ;  /* 0x0000020013127824 */ /* 0x000fca00078e0212 */
[----:B------:R-:W-:Y:S02]  /*3f00*/  IADD3 R23, R18, 0x80, RZ ;  /* 0x0000008012177810 */ /* 0x000fe40007ffe0ff */
.L_x_8911:
[----:B------:R-:W-:Y:S05]  /*3f10*/  BSYNC B6 ;  /* 0x0000000000067941 */ /* 0x000fea0003800000 */
.L_x_8910:
        /* <DEDUP_REMOVED lines=258> */
.L_x_9012:
        /* <DEDUP_REMOVED lines=20> */
.L_x_9016:
[----:B------:R-:W2:Y:S02]  /*5080*/  LDG.E.U8 R2, [R2.64] ;  /* 0x0000002402027981 */ /* 0x000ea4000c1e1100 */
[----:B--2---:R-:W-:-:S04]  /*5090*/  ISETP.NE.AND P0, PT, R2, RZ, PT ;  /* 0x000000ff0200720c */ /* 0x004fc80003f05270 */
[----:B------:R-:W-:Y:S01]  /*50a0*/  P2R R19, PR, RZ, 0x1 ;  /* 0x00000001ff137803 */ /* 0x000fe20000000000 */
[----:B------:R-:W-:Y:S05]  /*50b0*/  BRA `(.L_x_9018) ;  /* 0x00000f4000007947 */ /* 0x000fea0003800000 */
.L_x_9015:
        /* <DEDUP_REMOVED lines=11> */
.L_x_9020:
[----:B------:R-:W2:Y:S02]  /*5170*/  LDG.E R2, [R2.64] ;  /* 0x0000002402027981 */ /* 0x000ea4000c1e1900 */
[----:B--2---:R-:W-:-:S04]  /*5180*/  ISETP.NE.AND P0, PT, R2, RZ, PT ;  /* 0x000000ff0200720c */ /* 0x004fc80003f05270 */
[----:B------:R-:W-:Y:S01]  /*5190*/  P2R R19, PR, RZ, 0x1 ;  /* 0x00000001ff137803 */ /* 0x000fe20000000000 */
[----:B------:R-:W-:Y:S05]  /*51a0*/  BRA `(.L_x_9018) ;  /* 0x00000e5000007947 */ /* 0x000fea0003800000 */
.L_x_9019:
[----:B------:R-:W2:Y:S02]  /*51b0*/  LDG.E.U16 R2, [R2.64] ;  /* 0x0000002402027981 */ /* 0x000ea4000c1e1500 */
[----:B--2---:R-:W-:-:S04]  /*51c0*/  ISETP.NE.AND P0, PT, R2, RZ, PT ;  /* 0x000000ff0200720c */ /* 0x004fc80003f05270 */
[----:B------:R-:W-:Y:S01]  /*51d0*/  P2R R19, PR, RZ, 0x1 ;  /* 0x00000001ff137803 */ /* 0x000fe20000000000 */
[----:B------:R-:W-:Y:S05]  /*51e0*/  BRA `(.L_x_9018) ;  /* 0x00000e1000007947 */ /* 0x000fea0003800000 */
.L_x_9014:
        /* <DEDUP_REMOVED lines=10> */
.L_x_9022:
[----:B------:R-:W2:Y:S02]  /*5290*/  LDG.E.U16 R0, [R2.64] ;  /* 0x0000002402007981 */ /* 0x000ea4000c1e1500 */
[----:B--2---:R-:W-:-:S05]  /*52a0*/  HADD2.F32 R0, -RZ, R0.H0_H0 ;  /* 0x20000000ff007230 */ /* 0x004fca0000004100 */
[----:B------:R-:W-:-:S04]  /*52b0*/  FSETP.NEU.FTZ.AND P0, PT, R0, RZ, PT ;  /* 0x000000ff0000720b */ /* 0x000fc80003f1d000 */
[----:B------:R-:W-:Y:S01]  /*52c0*/  P2R R19, PR, RZ, 0x1 ;  /* 0x00000001ff137803 */ /* 0x000fe20000000000 */
[----:B------:R-:W-:Y:S05]  /*52d0*/  BRA `(.L_x_9018) ;  /* 0x00000d2000007947 */ /* 0x000fea0003800000 */
.L_x_9021:
        /* <DEDUP_REMOVED lines=12> */
.L_x_9024:
        /* <DEDUP_REMOVED lines=11> */
.L_x_9023:
[----:B------:R-:W2:Y:S02]  /*5450*/  LDG.E.64 R2, [R2.64] ;  /* 0x0000002402027981 */ /* 0x000ea4000c1e1b00 */
[----:B--2---:R-:W0:-:S06]  /*5460*/  DSETP.NEU.AND P0, PT, R2, RZ, PT ;  /* 0x000000ff0200722a */ /* 0x004e0c0003f0d000 */
[----:B0-----:R-:W-:Y:S01]  /*5470*/  P2R R19, PR, RZ, 0x1 ;  /* 0x00000001ff137803 */ /* 0x001fe20000000000 */
[----:B------:R-:W-:Y:S05]  /*5480*/  BRA `(.L_x_9018) ;  /* 0x00000b7000007947 */ /* 0x000fea0003800000 */
.L_x_9013:
        /* <DEDUP_REMOVED lines=12> */
.L_x_9027:
[----:B------:R-:W2:Y:S02]  /*5550*/  LDG.E.128 R4, [R2.64] ;  /* 0x0000002402047981 */ /* 0x000ea4000c1e1d00 */
[----:B--2---:R-:W0:-:S06]  /*5560*/  DSETP.NEU.AND P0, PT, R6, RZ, PT ;  /* 0x000000ff0600722a */ /* 0x004e0c0003f0d000 */
[----:B0-----:R-:W0:-:S06]  /*5570*/  DSETP.NEU.OR P0, PT, R4, RZ, P0 ;  /* 0x000000ff0400722a */ /* 0x001e0c000070d400 */
[----:B0-----:R-:W-:Y:S01]  /*5580*/  P2R R19, PR, RZ, 0x1 ;  /* 0x00000001ff137803 */ /* 0x001fe20000000000 */
[----:B------:R-:W-:Y:S05]  /*5590*/  BRA `(.L_x_9018) ;  /* 0x00000a6000007947 */ /* 0x000fea0003800000 */
.L_x_9026:
        /* <DEDUP_REMOVED lines=28> */
.L_x_9029:
        /* <DEDUP_REMOVED lines=15> */
.L_x_9028:
[----:B------:R-:W2:Y:S02]  /*5850*/  LDG.E.U16 R0, [R2.64] ;  /* 0x0000002402007981 */ /* 0x000ea4000c1e1500 */
[----:B--2---:R-:W-:-:S04]  /*5860*/  PRMT R0, RZ, 0x5410, R0 ;  /* 0x00005410ff007816 */ /* 0x004fc80000000000 */
[----:B------:R-:W-:-:S04]  /*5870*/  FSETP.NEU.FTZ.AND P0, PT, R0, RZ, PT ;  /* 0x000000ff0000720b */ /* 0x000fc80003f1d000 */
[----:B------:R-:W-:Y:S01]  /*5880*/  P2R R19, PR, RZ, 0x1 ;  /* 0x00000001ff137803 */ /* 0x000fe20000000000 */
[----:B------:R-:W-:Y:S05]  /*5890*/  BRA `(.L_x_9018) ;  /* 0x0000076000007947 */ /* 0x000fea0003800000 */
.L_x_9025:
        /* <DEDUP_REMOVED lines=12> */
.L_x_9032:
        /* <DEDUP_REMOVED lines=21> */
.L_x_9036:
[----:B------:R-:W-:Y:S05]  /*5ab0*/  BSYNC B1 ;  /* 0x0000000000017941 */ /* 0x000fea0003800000 */
.L_x_9035:
[----:B------:R-:W-:Y:S01]  /*5ac0*/  LEA R3, R0, 0x3b800000, 0x17 ;  /* 0x3b80000000037811 */ /* 0x000fe200078eb8ff */
[----:B------:R-:W-:-:S05]  /*5ad0*/  IMAD.SHL.U32 R0, R2, 0x100000, RZ ;  /* 0x0010000002007824 */ /* 0x000fca00078e00ff */
[----:B------:R-:W-:Y:S02]  /*5ae0*/  LOP3.LUT R0, R3, R0, R4, 0xfe, !PT ;  /* 0x0000000003007212 */ /* 0x000fe400078efe04 */
.L_x_9034:
[----:B------:R-:W-:Y:S05]  /*5af0*/  BSYNC B0 ;  /* 0x0000000000007941 */ /* 0x000fea0003800000 */
.L_x_9033:
[----:B------:R-:W-:-:S04]  /*5b00*/  FSETP.NEU.FTZ.AND P0, PT, R0, RZ, PT ;  /* 0x000000ff0000720b */ /* 0x000fc80003f1d000 */
[----:B------:R-:W-:Y:S01]  /*5b10*/  P2R R19, PR, RZ, 0x1 ;  /* 0x00000001ff137803 */ /* 0x000fe20000000000 */
[----:B------:R-:W-:Y:S05]  /*5b20*/  BRA `(.L_x_9018) ;  /* 0x000004d000007947 */ /* 0x000fea0003800000 */
.L_x_9031:
        /* <DEDUP_REMOVED lines=21> */
.L_x_9040:
[----:B------:R-:W-:Y:S05]  /*5c80*/  BSYNC B1 ;  /* 0x0000000000017941 */ /* 0x000fea0003800000 */
.L_x_9039:
[----:B------:R-:W-:Y:S01]  /*5c90*/  LEA R3, R0, 0x37800000, 0x17 ;  /* 0x3780000000037811 */ /* 0x000fe200078eb8ff */
[----:B------:R-:W-:-:S05]  /*5ca0*/  IMAD.SHL.U32 R0, R2, 0x200000, RZ ;  /* 0x0020000002007824 */ /* 0x000fca00078e00ff */
[----:B------:R-:W-:Y:S02]  /*5cb0*/  LOP3.LUT R0, R3, R0, R4, 0xfe, !PT ;  /* 0x0000000003007212 */ /* 0x000fe400078efe04 */
.L_x_9038:
[----:B------:R-:W-:Y:S05]  /*5cc0*/  BSYNC B0 ;  /* 0x0000000000007941 */ /* 0x000fea0003800000 */
.L_x_9037:
[----:B------:R-:W-:-:S04]  /*5cd0*/  FSETP.NEU.FTZ.AND P0, PT, R0, RZ, PT ;  /* 0x000000ff0000720b */ /* 0x000fc80003f1d000 */
[----:B------:R-:W-:Y:S01]  /*5ce0*/  P2R R19, PR, RZ, 0x1 ;  /* 0x00000001ff137803 */ /* 0x000fe20000000000 */
[----:B------:R-:W-:Y:S05]  /*5cf0*/  BRA `(.L_x_9018) ;  /* 0x0000030000007947 */ /* 0x000fea0003800000 */
.L_x_9030:
        /* <DEDUP_REMOVED lines=14> */
.L_x_9044:
[----:B------:R-:W-:Y:S05]  /*5de0*/  BSYNC B0 ;  /* 0x0000000000007941 */ /* 0x000fea0003800000 */
.L_x_9043:
[----:B------:R-:W-:-:S04]  /*5df0*/  FSETP.NEU.FTZ.AND P0, PT, R0, RZ, PT ;  /* 0x000000ff0000720b */ /* 0x000fc80003f1d000 */
[----:B------:R-:W-:Y:S01]  /*5e00*/  P2R R19, PR, RZ, 0x1 ;  /* 0x00000001ff137803 */ /* 0x000fe20000000000 */
[----:B------:R-:W-:Y:S05]  /*5e10*/  BRA `(.L_x_9018) ;  /* 0x000001e000007947 */ /* 0x000fea0003800000 */
.L_x_9017:
        /* <DEDUP_REMOVED lines=22> */
.L_x_9042:
[----:B------:R-:W2:Y:S02]  /*5f80*/  LDG.E.64 R2, [R2.64] ;  /* 0x0000002402027981 */ /* 0x000ea4000c1e1b00 */
[----:B--2---:R-:W-:-:S04]  /*5f90*/  ISETP.NE.U32.AND P0, PT, R2, RZ, PT ;  /* 0x000000ff0200720c */ /* 0x004fc80003f05070 */
[----:B------:R-:W-:-:S04]  /*5fa0*/  ISETP.NE.AND.EX P0, PT, R3, RZ, PT, P0 ;  /* 0x000000ff0300720c */ /* 0x000fc80003f05300 */
[----:B------:R-:W-:Y:S01]  /*5fb0*/  P2R R19, PR, RZ, 0x1 ;  /* 0x00000001ff137803 */ /* 0x000fe20000000000 */
[----:B------:R-:W-:Y:S05]  /*5fc0*/  BRA `(.L_x_9018) ;  /* 0x0000003000007947 */ /* 0x000fea0003800000 */
.L_x_9041:
[----:B------:R-:W2:Y:S02]  /*5fd0*/  LDG.E R2, [R2.64] ;  /* 0x0000002402027981 */ /* 0x000ea4000c1e1900 */
[----:B--2---:R-:W-:-:S04]  /*5fe0*/  ISETP.NE.AND P0, PT, R2, RZ, PT ;  /* 0x000000ff0200720c */ /* 0x004fc80003f05270 */
[----:B------:R-:W-:Y:S02]  /*5ff0*/  P2R R19, PR, RZ, 0x1 ;  /* 0x00000001ff137803 */ /* 0x000fe40000000000 */
.L_x_9018:
        /* <DEDUP_REMOVED lines=17> */
.L_x_9048:
[----:B------:R-:W2:Y:S02]  /*6110*/  LDG.E.U8 R2, [R2.64] ;  /* 0x0000002402027981 */ /* 0x000ea4000c1e1100 */
[----:B--2---:R-:W-:Y:S01]  /*6120*/  ISETP.NE.AND P0, PT, R2, RZ, PT ;  /* 0x000000ff0200720c */ /* 0x004fe20003f05270 */
[----:B------:R-:W-:Y:S05]  /*6130*/  BRA `(.L_x_9050) ;  /* 0x00000e0000007947 */ /* 0x000fea0003800000 */
.L_x_9047:
        /* <DEDUP_REMOVED lines=10> */
.L_x_9052:
[----:B------:R-:W2:Y:S02]  /*61e0*/  LDG.E R2, [R2.64] ;  /* 0x0000002402027981 */ /* 0x000ea4000c1e1900 */
[----:B--2---:R-:W-:Y:S01]  /*61f0*/  ISETP.NE.AND P0, PT, R2, RZ, PT ;  /* 0x000000ff0200720c */ /* 0x004fe20003f05270 */
[----:B------:R-:W-:Y:S05]  /*6200*/  BRA `(.L_x_9050) ;  /* 0x00000d3000007947 */ /* 0x000fea0003800000 */
.L_x_9051:
[----:B------:R-:W2:Y:S02]  /*6210*/  LDG.E.U16 R2, [R2.64] ;  /* 0x0000002402027981 */ /* 0x000ea4000c1e1500 */
[----:B--2---:R-:W-:Y:S01]  /*6220*/  ISETP.NE.AND P0, PT, R2, RZ, PT ;  /* 0x000000ff0200720c */ /* 0x004fe20003f05270 */
[----:B------:R-:W-:Y:S05]  /*6230*/  BRA `(.L_x_9050) ;  /* 0x00000d0000007947 */ /* 0x000fea0003800000 */
.L_x_9046:
        /* <DEDUP_REMOVED lines=9> */
.L_x_9054:
[----:B------:R-:W2:Y:S02]  /*62d0*/  LDG.E.U16 R0, [R2.64] ;  /* 0x0000002402007981 */ /* 0x000ea4000c1e1500 */
[----:B--2---:R-:W-:-:S05]  /*62e0*/  HADD2.F32 R0, -RZ, R0.H0_H0 ;  /* 0x20000000ff007230 */ /* 0x004fca0000004100 */
[----:B------:R-:W-:Y:S01]  /*62f0*/  FSETP.NEU.FTZ.AND P0, PT, R0, RZ, PT ;  /* 0x000000ff0000720b */ /* 0x000fe20003f1d000 */
[----:B------:R-:W-:Y:S05]  /*6300*/  BRA `(.L_x_9050) ;  /* 0x00000c3000007947 */ /* 0x000fea0003800000 */
.L_x_9053:
        /* <DEDUP_REMOVED lines=11> */
.L_x_9056:
        /* <DEDUP_REMOVED lines=10> */
.L_x_9055:
[----:B------:R-:W2:Y:S02]  /*6460*/  LDG.E.64 R2, [R2.64] ;  /* 0x0000002402027981 */ /* 0x000ea4000c1e1b00 */
[----:B--2---:R0:W1:Y:S01]  /*6470*/  DSETP.NEU.AND P0, PT, R2, RZ, PT ;  /* 0x000000ff0200722a */ /* 0x0040620003f0d000 */
[----:B------:R-:W-:Y:S05]  /*6480*/  BRA `(.L_x_9050) ;  /* 0x00000ab000007947 */ /* 0x000fea0003800000 */
.L_x_9045:
        /* <DEDUP_REMOVED lines=11> */
.L_x_9059:
[----:B------:R-:W2:Y:S02]  /*6540*/  LDG.E.128 R4, [R2.64] ;  /* 0x0000002402047981 */ /* 0x000ea4000c1e1d00 */
[----:B--2---:R-:W0:-:S06]  /*6550*/  DSETP.NEU.AND P0, PT, R6, RZ, PT ;  /* 0x000000ff0600722a */ /* 0x004e0c0003f0d000 */
[----:B0-----:R0:W1:Y:S01]  /*6560*/  DSETP.NEU.OR P0, PT, R4, RZ, P0 ;  /* 0x000000ff0400722a */ /* 0x001062000070d400 */
[----:B------:R-:W-:Y:S05]  /*6570*/  BRA `(.L_x_9050) ;  /* 0x000009c000007947 */ /* 0x000fea0003800000 */
.L_x_9058:
        /* <DEDUP_REMOVED lines=27> */
.L_x_9061:
        /* <DEDUP_REMOVED lines=14> */
.L_x_9060:
[----:B------:R-:W2:Y:S02]  /*6810*/  LDG.E.U16 R0, [R2.64] ;  /* 0x0000002402007981 */ /* 0x000ea4000c1e1500 */
[----:B--2---:R-:W-:-:S04]  /*6820*/  PRMT R0, RZ, 0x5410, R0 ;  /* 0x00005410ff007816 */ /* 0x004fc80000000000 */
[----:B------:R-:W-:Y:S01]  /*6830*/  FSETP.NEU.FTZ.AND P0, PT, R0, RZ, PT ;  /* 0x000000ff0000720b */ /* 0x000fe20003f1d000 */
[----:B------:R-:W-:Y:S05]  /*6840*/  BRA `(.L_x_9050) ;  /* 0x000006f000007947 */ /* 0x000fea0003800000 */
.L_x_9057:
        /* <DEDUP_REMOVED lines=11> */
.L_x_9064:
        /* <DEDUP_REMOVED lines=21> */
.L_x_9068:
[----:B------:R-:W-:Y:S05]  /*6a50*/  BSYNC B1 ;  /* 0x0000000000017941 */ /* 0x000fea0003800000 */
.L_x_9067:
[----:B------:R-:W-:Y:S01]  /*6a60*/  LEA R3, R0, 0x3b800000, 0x17 ;  /* 0x3b80000000037811 */ /* 0x000fe200078eb8ff */
[----:B------:R-:W-:-:S05]  /*6a70*/  IMAD.SHL.U32 R0, R2, 0x100000, RZ ;  /* 0x0010000002007824 */ /* 0x000fca00078e00ff */
[----:B------:R-:W-:Y:S02]  /*6a80*/  LOP3.LUT R0, R3, R0, R4, 0xfe, !PT ;  /* 0x0000000003007212 */ /* 0x000fe400078efe04 */
.L_x_9066:
[----:B------:R-:W-:Y:S05]  /*6a90*/  BSYNC B0 ;  /* 0x0000000000007941 */ /* 0x000fea0003800000 */
.L_x_9065:
[----:B------:R-:W-:Y:S01]  /*6aa0*/  FSETP.NEU.FTZ.AND P0, PT, R0, RZ, PT ;  /* 0x000000ff0000720b */ /* 0x000fe20003f1d000 */
[----:B------:R-:W-:Y:S05]  /*6ab0*/  BRA `(.L_x_9050) ;  /* 0x0000048000007947 */ /* 0x000fea0003800000 */
.L_x_9063:
        /* <DEDUP_REMOVED lines=21> */
.L_x_9072:
[----:B------:R-:W-:Y:S05]  /*6c10*/  BSYNC B1 ;  /* 0x0000000000017941 */ /* 0x000fea0003800000 */
.L_x_9071:
[----:B------:R-:W-:Y:S01]  /*6c20*/  LEA R3, R0, 0x37800000, 0x17 ;  /* 0x3780000000037811 */ /* 0x000fe200078eb8ff */
[----:B------:R-:W-:-:S05]  /*6c30*/  IMAD.SHL.U32 R0, R2, 0x200000, RZ ;  /* 0x0020000002007824 */ /* 0x000fca00078e00ff */
[----:B------:R-:W-:Y:S02]  /*6c40*/  LOP3.LUT R0, R3, R0, R4, 0xfe, !PT ;  /* 0x0000000003007212 */ /* 0x000fe400078efe04 */
.L_x_9070:
[----:B------:R-:W-:Y:S05]  /*6c50*/  BSYNC B0 ;  /* 0x0000000000007941 */ /* 0x000fea0003800000 */
.L_x_9069:
[----:B------:R-:W-:Y:S01]  /*6c60*/  FSETP.NEU.FTZ.AND P0, PT, R0, RZ, PT ;  /* 0x000000ff0000720b */ /* 0x000fe20003f1d000 */
[----:B------:R-:W-:Y:S05]  /*6c70*/  BRA `(.L_x_9050) ;  /* 0x000002c000007947 */ /* 0x000fea0003800000 */
.L_x_9062:
        /* <DEDUP_REMOVED lines=14> */
.L_x_9076:
[----:B------:R-:W-:Y:S05]  /*6d60*/  BSYNC B0 ;  /* 0x0000000000007941 */ /* 0x000fea0003800000 */
.L_x_9075:
[----:B------:R-:W-:Y:S01]  /*6d70*/  FSETP.NEU.FTZ.AND P0, PT, R0, RZ, PT ;  /* 0x000000ff0000720b */ /* 0x000fe20003f1d000 */
[----:B------:R-:W-:Y:S05]  /*6d80*/  BRA `(.L_x_9050) ;  /* 0x000001b000007947 */ /* 0x000fea0003800000 */
.L_x_9049:
        /* <DEDUP_REMOVED lines=21> */
.L_x_9074:
[----:B------:R-:W2:Y:S02]  /*6ee0*/  LDG.E.64 R2, [R2.64] ;  /* 0x0000002402027981 */ /* 0x000ea4000c1e1b00 */
[----:B--2---:R-:W-:-:S04]  /*6ef0*/  ISETP.NE.U32.AND P0, PT, R2, RZ, PT ;  /* 0x000000ff0200720c */ /* 0x004fc80003f05070 */
[----:B------:R-:W-:Y:S01]  /*6f00*/  ISETP.NE.AND.EX P0, PT, R3, RZ, PT, P0 ;  /* 0x000000ff0300720c */ /* 0x000fe20003f05300 */
[----:B------:R-:W-:Y:S05]  /*6f10*/  BRA `(.L_x_9050) ;  /* 0x0000002000007947 */ /* 0x000fea0003800000 */
.L_x_9073:
[----:B------:R-:W2:Y:S02]  /*6f20*/  LDG.E R2, [R2.64] ;  /* 0x0000002402027981 */ /* 0x000ea4000c1e1900 */
[----:B--2---:R-:W-:Y:S02]  /*6f30*/  ISETP.NE.AND P0, PT, R2, RZ, PT ;  /* 0x000000ff0200720c */ /* 0x004fe40003f05270 */
.L_x_9050:
        /* <DEDUP_REMOVED lines=17> */
.L_x_9080:
[----:B------:R0:W-:Y:S01]  /*7050*/  STG.E.U8 [R16.64], R2 ;  /* 0x0000000210007986 */ /* 0x0001e2000c101124 */
[----:B------:R-:W-:Y:S05]  /*7060*/  BRA `(.L_x_9082) ;  /* 0x00000d5000007947 */ /* 0x000fea0003800000 */
.L_x_9079:
        /* <DEDUP_REMOVED lines=9> */
.L_x_9084:
[----:B------:R0:W-:Y:S01]  /*7100*/  STG.E [R16.64], R2 ;  /* 0x0000000210007986 */ /* 0x0001e2000c101924 */
[----:B------:R-:W-:Y:S05]  /*7110*/  BRA `(.L_x_9082) ;  /* 0x00000ca000007947 */ /* 0x000fea0003800000 */
.L_x_9083:
[----:B------:R0:W-:Y:S01]  /*7120*/  STG.E.U16 [R16.64], R2 ;  /* 0x0000000210007986 */ /* 0x0001e2000c101524 */
[----:B------:R-:W-:Y:S05]  /*7130*/  BRA `(.L_x_9082) ;  /* 0x00000c8000007947 */ /* 0x000fea0003800000 */
.L_x_9078:
        /* <DEDUP_REMOVED lines=9> */
.L_x_9086:
[----:B------:R-:W0:Y:S02]  /*71d0*/  I2F.U32 R0, R2 ;  /* 0x0000000200007306 */ /* 0x000e240000201000 */
[----:B0-----:R-:W-:-:S05]  /*71e0*/  F2FP.PACK_AB R0, RZ, R0 ;  /* 0x00000000ff00723e */ /* 0x001fca00000000ff */
[----:B------:R0:W-:Y:S01]  /*71f0*/  STG.E.U16 [R16.64], R0 ;  /* 0x0000000010007986 */ /* 0x0001e2000c101524 */
[----:B------:R-:W-:Y:S05]  /*7200*/  BRA `(.L_x_9082) ;  /* 0x00000bb000007947 */ /* 0x000fea0003800000 */
.L_x_9085:
        /* <DEDUP_REMOVED lines=10> */
.L_x_9088:
[----:B------:R-:W0:Y:S02]  /*72b0*/  I2F.U32 R2, R2 ;  /* 0x0000000200027306 */ /* 0x000e240000201000 */
[----:B0-----:R-:W-:-:S04]  /*72c0*/  F2FP.PACK_AB R3, RZ, R2 ;  /* 0x00000002ff03723e */ /* 0x001fc800000000ff */
[----:B------:R-:W-:-:S05]  /*72d0*/  PRMT R3, R3, 0x5410, RZ ;  /* 0x0000541003037816 */ /* 0x000fca00000000ff */
[----:B------:R0:W-:Y:S01]  /*72e0*/  STG.E [R16.64], R3 ;  /* 0x0000000310007986 */ /* 0x0001e2000c101924 */
[----:B------:R-:W-:Y:S05]  /*72f0*/  BRA `(.L_x_9082) ;  /* 0x00000ac000007947 */ /* 0x000fea0003800000 */
.L_x_9087:
[----:B------:R-:W0:Y:S02]  /*7300*/  I2F.F64.U32 R2, R2 ;  /* 0x0000000200027312 */ /* 0x000e240000201800 */
[----:B0-----:R0:W-:Y:S01]  /*7310*/  STG.E.64 [R16.64], R2 ;  /* 0x0000000210007986 */ /* 0x0011e2000c101b24 */
[----:B------:R-:W-:Y:S05]  /*7320*/  BRA `(.L_x_9082) ;  /* 0x00000a9000007947 */ /* 0x000fea0003800000 */
.L_x_9077:
        /* <DEDUP_REMOVED lines=10> */
.L_x_9091:
[----:B------:R-:W0:Y:S01]  /*73d0*/  I2F.F64.U32 R4, R2 ;  /* 0x0000000200047312 */ /* 0x000e220000201800 */
[----:B------:R-:W-:-:S05]  /*73e0*/  CS2R R6, SRZ ;  /* 0x0000000000067805 */ /* 0x000fca000001ff00 */
[----:B0-----:R0:W-:Y:S01]  /*73f0*/  STG.E.128 [R16.64], R4 ;  /* 0x0000000410007986 */ /* 0x0011e2000c101d24 */
[----:B------:R-:W-:Y:S05]  /*7400*/  BRA `(.L_x_9082) ;  /* 0x000009b000007947 */ /* 0x000fea0003800000 */
.L_x_9090:
        /* <DEDUP_REMOVED lines=21> */
.L_x_9095:
[----:B------:R-:W-:Y:S05]  /*7560*/  BSYNC B0 ;  /* 0x0000000000007941 */ /* 0x000fea0003800000 */
.L_x_9094:
[----:B------:R-:W-:-:S05]  /*7570*/  LOP3.LUT R3, R0, R3, RZ, 0xfc, !PT ;  /* 0x0000000300037212 */ /* 0x000fca00078efcff */
[----:B------:R0:W-:Y:S01]  /*7580*/  STG.E.U8 [R16.64], R3 ;  /* 0x0000000310007986 */ /* 0x0001e2000c101124 */
[----:B------:R-:W-:Y:S05]  /*7590*/  BRA `(.L_x_9082) ;  /* 0x0000082000007947 */ /* 0x000fea0003800000 */
.L_x_9093:
        /* <DEDUP_REMOVED lines=13> */
.L_x_9097:
[----:B------:R-:W-:Y:S01]  /*7670*/  IMAD.MOV.U32 R0, RZ, RZ, 0x7f ;  /* 0x0000007fff007424 */ /* 0x000fe200078e00ff */
[----:B------:R-:W-:-:S04]  /*7680*/  ISETP.GT.U32.AND P0, PT, R3, 0x7f800000, PT ;  /* 0x7f8000000300780c */ /* 0x000fc80003f04070 */
[----:B------:R-:W-:-:S04]  /*7690*/  SEL R0, R0, 0x7c, P0 ;  /* 0x0000007c00007807 */ /* 0x000fc80000000000 */
.L_x_9098:
[----:B------:R-:W-:Y:S05]  /*76a0*/  BSYNC B0 ;  /* 0x0000000000007941 */ /* 0x000fea0003800000 */
.L_x_9096:
[----:B------:R-:W-:-:S04]  /*76b0*/  LOP3.LUT R2, R5, 0x80000000, RZ, 0xc0, !PT ;  /* 0x8000000005027812 */ /* 0x000fc800078ec0ff */
[----:B------:R-:W-:-:S04]  /*76c0*/  SHF.R.U32.HI R3, RZ, 0x18, R2 ;  /* 0x00000018ff037819 */ /* 0x000fc80000011602 */
[----:B------:R-:W-:-:S05]  /*76d0*/  LOP3.LUT R3, R0, R3, RZ, 0xfc, !PT ;  /* 0x0000000300037212 */ /* 0x000fca00078efcff */
[----:B------:R0:W-:Y:S01]  /*76e0*/  STG.E.U8 [R16.64], R3 ;  /* 0x0000000310007986 */ /* 0x0001e2000c101124 */
[----:B------:R-:W-:Y:S05]  /*76f0*/  BRA `(.L_x_9082) ;  /* 0x000006c000007947 */ /* 0x000fea0003800000 */
.L_x_9092:
[----:B------:R-:W0:Y:S02]  /*7700*/  I2F.U32 R0, R2 ;  /* 0x0000000200007306 */ /* 0x000e240000201000 */
[----:B0-----:R-:W-:-:S05]  /*7710*/  F2FP.BF16.PACK_AB R0, RZ, R0 ;  /* 0x00000000ff00723e */ /* 0x001fca00000010ff */
[----:B------:R0:W-:Y:S01]  /*7720*/  STG.E.U16 [R16.64], R0 ;  /* 0x0000000010007986 */ /* 0x0001e2000c101524 */
[----:B------:R-:W-:Y:S05]  /*7730*/  BRA `(.L_x_9082) ;  /* 0x0000068000007947 */ /* 0x000fea0003800000 */
.L_x_9089:
        /* <DEDUP_REMOVED lines=10> */
.L_x_9101:
        /* <DEDUP_REMOVED lines=17> */
.L_x_9104:
[----:B------:R-:W-:-:S04]  /*78f0*/  LOP3.LUT R2, R5, 0x80000000, RZ, 0xc0, !PT ;  /* 0x8000000005027812 */ /* 0x000fc800078ec0ff */
[----:B------:R-:W-:-:S04]  /*7900*/  SHF.R.U32.HI R3, RZ, 0x18, R2 ;  /* 0x00000018ff037819 */ /* 0x000fc80000011602 */
[----:B------:R-:W-:-:S04]  /*7910*/  LOP3.LUT R0, R0, R3, RZ, 0xfc, !PT ;  /* 0x0000000300007212 */ /* 0x000fc800078efcff */
[----:B------:R-:W-:Y:S02]  /*7920*/  PRMT R8, R0, 0x7610, R8 ;  /* 0x0000761000087816 */ /* 0x000fe40000000008 */
.L_x_9103:
[----:B------:R-:W-:Y:S05]  /*7930*/  BSYNC B0 ;  /* 0x0000000000007941 */ /* 0x000fea0003800000 */
.L_x_9102:
[----:B------:R0:W-:Y:S01]  /*7940*/  STG.E.U8 [R16.64], R8 ;  /* 0x0000000810007986 */ /* 0x0001e2000c101124 */
[----:B------:R-:W-:Y:S05]  /*7950*/  BRA `(.L_x_9082) ;  /* 0x0000046000007947 */ /* 0x000fea0003800000 */
.L_x_9100:
        /* <DEDUP_REMOVED lines=17> */
.L_x_9107:
[----:B------:R-:W-:-:S04]  /*7a70*/  LOP3.LUT R2, R5, 0x80000000, RZ, 0xc0, !PT ;  /* 0x8000000005027812 */ /* 0x000fc800078ec0ff */
[----:B------:R-:W-:-:S04]  /*7a80*/  SHF.R.U32.HI R3, RZ, 0x18, R2 ;  /* 0x00000018ff037819 */ /* 0x000fc80000011602 */
[----:B------:R-:W-:-:S04]  /*7a90*/  LOP3.LUT R0, R0, R3, RZ, 0xfc, !PT ;  /* 0x0000000300007212 */ /* 0x000fc800078efcff */
[----:B------:R-:W-:Y:S02]  /*7aa0*/  PRMT R8, R0, 0x7610, R8 ;  /* 0x0000761000087816 */ /* 0x000fe40000000008 */
.L_x_9106:
[----:B------:R-:W-:Y:S05]  /*7ab0*/  BSYNC B0 ;  /* 0x0000000000007941 */ /* 0x000fea0003800000 */
.L_x_9105:
[----:B------:R0:W-:Y:S01]  /*7ac0*/  STG.E.U8 [R16.64], R8 ;  /* 0x0000000810007986 */ /* 0x0001e2000c101124 */
[----:B------:R-:W-:Y:S05]  /*7ad0*/  BRA `(.L_x_9082) ;  /* 0x000002e000007947 */ /* 0x000fea0003800000 */
.L_x_9099:
        /* <DEDUP_REMOVED lines=22> */
.L_x_9081:
        /* <DEDUP_REMOVED lines=20> */
.L_x_9109:
[----:B------:R-:W-:-:S05]  /*7d80*/  IMAD.MOV.U32 R3, RZ, RZ, RZ ;  /* 0x000000ffff037224 */ /* 0x000fca00078e00ff */
[----:B------:R0:W-:Y:S01]  /*7d90*/  STG.E.64 [R16.64], R2 ;  /* 0x0000000210007986 */ /* 0x0001e2000c101b24 */
[----:B------:R-:W-:Y:S05]  /*7da0*/  BRA `(.L_x_9082) ;  /* 0x0000001000007947 */ /* 0x000fea0003800000 */
.L_x_9108:
[----:B------:R0:W-:Y:S02]  /*7db0*/  STG.E [R16.64], R2 ;  /* 0x0000000210007986 */ /* 0x0001e4000c101924 */
.L_x_9082:
        /* <DEDUP_REMOVED lines=258> */
.L_x_9110:
        /* <DEDUP_REMOVED lines=20> */
.L_x_9114:
[----:B------:R-:W2:Y:S02]  /*8f20*/  LDG.E.U8 R2, [R2.64] ;  /* 0x0000002402027981 */ /* 0x000ea4000c1e1100 */
[----:B--2---:R-:W-:-:S04]  /*8f30*/  ISETP.NE.AND P0, PT, R2, RZ, PT ;  /* 0x000000ff0200720c */ /* 0x004fc80003f05270 */
[----:B------:R-:W-:Y:S01]  /*8f40*/  P2R R19, PR, RZ, 0x1 ;  /* 0x00000001ff137803 */ /* 0x000fe20000000000 */
[----:B------:R-:W-:Y:S05]  /*8f50*/  BRA `(.L_x_9116) ;  /* 0x00000f4000007947 */ /* 0x000fea0003800000 */
.L_x_9113:
        /* <DEDUP_REMOVED lines=11> */
.L_x_9118:
[----:B------:R-:W2:Y:S02]  /*9010*/  LDG.E R2, [R2.64] ;  /* 0x0000002402027981 */ /* 0x000ea4000c1e1900 */
[----:B--2---:R-:W-:-:S04]  /*9020*/  ISETP.NE.AND P0, PT, R2, RZ, PT ;  /* 0x000000ff0200720c */ /* 0x004fc80003f05270 */
[----:B------:R-:W-:Y:S01]  /*9030*/  P2R R19, PR, RZ, 0x1 ;  /* 0x00000001ff137803 */ /* 0x000fe20000000000 */
[----:B------:R-:W-:Y:S05]  /*9040*/  BRA `(.L_x_9116) ;  /* 0x00000e5000007947 */ /* 0x000fea0003800000 */
.L_x_9117:
[----:B------:R-:W2:Y:S02]  /*9050*/  LDG.E.U16 R2, [R2.64] ;  /* 0x0000002402027981 */ /* 0x000ea4000c1e1500 */
[----:B--2---:R-:W-:-:S04]  /*9060*/  ISETP.NE.AND P0, PT, R2, RZ, PT ;  /* 0x000000ff0200720c */ /* 0x004fc80003f05270 */
[----:B------:R-:W-:Y:S01]  /*9070*/  P2R R19, PR, RZ, 0x1 ;  /* 0x00000001ff137803 */ /* 0x000fe20000000000 */
[----:B------:R-:W-:Y:S05]  /*9080*/  BRA `(.L_x_9116) ;  /* 0x00000e1000007947 */ /* 0x000fea0003800000 */
.L_x_9112:
        /* <DEDUP_REMOVED lines=10> */
.L_x_9120:
[----:B------:R-:W2:Y:S02]  /*9130*/  LDG.E.U16 R0, [R2.64] ;  /* 0x0000002402007981 */ /* 0x000ea4000c1e1500 */
[----:B--2---:R-:W-:-:S05]  /*9140*/  HADD2.F32 R0, -RZ, R0.H0_H0 ;  /* 0x20000000ff007230 */ /* 0x004fca0000004100 */
[----:B------:R-:W-:-:S04]  /*9150*/  FSETP.NEU.FTZ.AND P0, PT, R0, RZ, PT ;  /* 0x000000ff0000720b */ /* 0x000fc80003f1d000 */
[----:B------:R-:W-:Y:S01]  /*9160*/  P2R R19, PR, RZ, 0x1 ;  /* 0x00000001ff137803 */ /* 0x000fe20000000000 */
[----:B------:R-:W-:Y:S05]  /*9170*/  BRA `(.L_x_9116) ;  /* 0x00000d2000007947 */ /* 0x000fea0003800000 */
.L_x_9119:
        /* <DEDUP_REMOVED lines=12> */
.L_x_9122:
        /* <DEDUP_REMOVED lines=11> */
.L_x_9121:
[----:B------:R-:W2:Y:S02]  /*92f0*/  LDG.E.64 R2, [R2.64] ;  /* 0x0000002402027981 */ /* 0x000ea4000c1e1b00 */
[----:B--2---:R-:W0:-:S06]  /*9300*/  DSETP.NEU.AND P0, PT, R2, RZ, PT ;  /* 0x000000ff0200722a */ /* 0x004e0c0003f0d000 */
[----:B0-----:R-:W-:Y:S01]  /*9310*/  P2R R19, PR, RZ, 0x1 ;  /* 0x00000001ff137803 */ /* 0x001fe20000000000 */
[----:B------:R-:W-:Y:S05]  /*9320*/  BRA `(.L_x_9116) ;  /* 0x00000b7000007947 */ /* 0x000fea0003800000 */
.L_x_9111:
        /* <DEDUP_REMOVED lines=12> */
.L_x_9125:
[----:B------:R-:W2:Y:S02]  /*93f0*/  LDG.E.128 R4, [R2.64] ;  /* 0x0000002402047981 */ /* 0x000ea4000c1e1d00 */
[----:B--2---:R-:W0:-:S06]  /*9400*/  DSETP.NEU.AND P0, PT, R6, RZ, PT ;  /* 0x000000ff0600722a */ /* 0x004e0c0003f0d000 */
[----:B0-----:R-:W0:-:S06]  /*9410*/  DSETP.NEU.OR P0, PT, R4, RZ, P0 ;  /* 0x000000ff0400722a */ /* 0x001e0c000070d400 */
[----:B0-----:R-:W-:Y:S01]  /*9420*/  P2R R19, PR, RZ, 0x1 ;  /* 0x00000001ff137803 */ /* 0x001fe20000000000 */
[----:B------:R-:W-:Y:S05]  /*9430*/  BRA `(.L_x_9116) ;  /* 0x00000a6000007947 */ /* 0x000fea0003800000 */
.L_x_9124:
        /* <DEDUP_REMOVED lines=28> */
.L_x_9127:
        /* <DEDUP_REMOVED lines=15> */
.L_x_9126:
[----:B------:R-:W2:Y:S02]  /*96f0*/  LDG.E.U16 R0, [R2.64] ;  /* 0x0000002402007981 */ /* 0x000ea4000c1e1500 */
[----:B--2---:R-:W-:-:S04]  /*9700*/  PRMT R0, RZ, 0x5410, R0 ;  /* 0x00005410ff007816 */ /* 0x004fc80000000000 */
[----:B------:R-:W-:-:S04]  /*9710*/  FSETP.NEU.FTZ.AND P0, PT, R0, RZ, PT ;  /* 0x000000ff0000720b */ /* 0x000fc80003f1d000 */
[----:B------:R-:W-:Y:S01]  /*9720*/  P2R R19, PR, RZ, 0x1 ;  /* 0x00000001ff137803 */ /* 0x000fe20000000000 */
[----:B------:R-:W-:Y:S05]  /*9730*/  BRA `(.L_x_9116) ;  /* 0x0000076000007947 */ /* 0x000fea0003800000 */
.L_x_9123:
        /* <DEDUP_REMOVED lines=12> */
.L_x_9130:
        /* <DEDUP_REMOVED lines=21> */
.L_x_9134:
[----:B------:R-:W-:Y:S05]  /*9950*/  BSYNC B1 ;  /* 0x0000000000017941 */ /* 0x000fea0003800000 */
.L_x_9133:
[----:B------:R-:W-:Y:S01]  /*9960*/  LEA R3, R0, 0x3b800000, 0x17 ;  /* 0x3b80000000037811 */ /* 0x000fe200078eb8ff */
[----:B------:R-:W-:-:S05]  /*9970*/  IMAD.SHL.U32 R0, R2, 0x100000, RZ ;  /* 0x0010000002007824 */ /* 0x000fca00078e00ff */
[----:B------:R-:W-:Y:S02]  /*9980*/  LOP3.LUT R0, R3, R0, R4, 0xfe, !PT ;  /* 0x0000000003007212 */ /* 0x000fe400078efe04 */
.L_x_9132:
[----:B------:R-:W-:Y:S05]  /*9990*/  BSYNC B0 ;  /* 0x0000000000007941 */ /* 0x000fea0003800000 */
.L_x_9131:
[----:B------:R-:W-:-:S04]  /*99a0*/  FSETP.NEU.FTZ.AND P0, PT, R0, RZ, PT ;  /* 0x000000ff0000720b */ /* 0x000fc80003f1d000 */
[----:B------:R-:W-:Y:S01]  /*99b0*/  P2R R19, PR, RZ, 0x1 ;  /* 0x00000001ff137803 */ /* 0x000fe20000000000 */
[----:B------:R-:W-:Y:S05]  /*99c0*/  BRA `(.L_x_9116) ;  /* 0x000004d000007947 */ /* 0x000fea0003800000 */
.L_x_9129:
        /* <DEDUP_REMOVED lines=21> */
.L_x_9138:
[----:B------:R-:W-:Y:S05]  /*9b20*/  BSYNC B1 ;  /* 0x0000000000017941 */ /* 0x000fea0003800000 */
.L_x_9137:
[----:B------:R-:W-:Y:S01]  /*9b30*/  LEA R3, R0, 0x37800000, 0x17 ;  /* 0x3780000000037811 */ /* 0x000fe200078eb8ff */
[----:B------:R-:W-:-:S05]  /*9b40*/  IMAD.SHL.U32 R0, R2, 0x200000, RZ ;  /* 0x0020000002007824 */ /* 0x000fca00078e00ff */
[----:B------:R-:W-:Y:S02]  /*9b50*/  LOP3.LUT R0, R3, R0, R4, 0xfe, !PT ;  /* 0x0000000003007212 */ /* 0x000fe400078efe04 */
.L_x_9136:
[----:B------:R-:W-:Y:S05]  /*9b60*/  BSYNC B0 ;  /* 0x0000000000007941 */ /* 0x000fea0003800000 */
.L_x_9135:
[----:B------:R-:W-:-:S04]  /*9b70*/  FSETP.NEU.FTZ.AND P0, PT, R0, RZ, PT ;  /* 0x000000ff0000720b */ /* 0x000fc80003f1d000 */
[----:B------:R-:W-:Y:S01]  /*9b80*/  P2R R19, PR, RZ, 0x1 ;  /* 0x00000001ff137803 */ /* 0x000fe20000000000 */
[----:B------:R-:W-:Y:S05]  /*9b90*/  BRA `(.L_x_9116) ;  /* 0x0000030000007947 */ /* 0x000fea0003800000 */
.L_x_9128:
        /* <DEDUP_REMOVED lines=14> */
.L_x_9142:
[----:B------:R-:W-:Y:S05]  /*9c80*/  BSYNC B0 ;  /* 0x0000000000007941 */ /* 0x000fea0003800000 */
.L_x_9141:
[----:B------:R-:W-:-:S04]  /*9c90*/  FSETP.NEU.FTZ.AND P0, PT, R0, RZ, PT ;  /* 0x000000ff0000720b */ /* 0x000fc80003f1d000 */
[----:B------:R-:W-:Y:S01]  /*9ca0*/  P2R R19, PR, RZ, 0x1 ;  /* 0x00000001ff137803 */ /* 0x000fe20000000000 */
[----:B------:R-:W-:Y:S05]  /*9cb0*/  BRA `(.L_x_9116) ;  /* 0x000001e000007947 */ /* 0x000fea0003800000 */
.L_x_9115:
        /* <DEDUP_REMOVED lines=22> */
.L_x_9140:
[----:B------:R-:W2:Y:S02]  /*9e20*/  LDG.E.64 R2, [R2.64] ;  /* 0x0000002402027981 */ /* 0x000ea4000c1e1b00 */
[----:B--2---:R-:W-:-:S04]  /*9e30*/  ISETP.NE.U32.AND P0, PT, R2, RZ, PT ;  /* 0x000000ff0200720c */ /* 0x004fc80003f05070 */
[----:B------:R-:W-:-:S04]  /*9e40*/  ISETP.NE.AND.EX P0, PT, R3, RZ, PT, P0 ;  /* 0x000000ff0300720c */ /* 0x000fc80003f05300 */
[----:B------:R-:W-:Y:S01]  /*9e50*/  P2R R19, PR, RZ, 0x1 ;  /* 0x00000001ff137803 */ /* 0x000fe20000000000 */
[----:B------:R-:W-:Y:S05]  /*9e60*/  BRA `(.L_x_9116) ;  /* 0x0000003000007947 */ /* 0x000fea0003800000 */
.L_x_9139:
[----:B------:R-:W2:Y:S02]  /*9e70*/  LDG.E R2, [R2.64] ;  /* 0x0000002402027981 */ /* 0x000ea4000c1e1900 */
[----:B--2---:R-:W-:-:S04]  /*9e80*/  ISETP.NE.AND P0, PT, R2, RZ, PT ;  /* 0x000000ff0200720c */ /* 0x004fc80003f05270 */
[----:B------:R-:W-:Y:S02]  /*9e90*/  P2R R19, PR, RZ, 0x1 ;  /* 0x00000001ff137803 */ /* 0x000fe40000000000 */
.L_x_9116:
        /* <DEDUP_REMOVED lines=17> */
.L_x_9146:
[----:B------:R-:W2:Y:S02]  /*9fb0*/  LDG.E.U8 R2, [R2.64] ;  /* 0x0000002402027981 */ /* 0x000ea4000c1e1100 */
[----:B--2---:R-:W-:Y:S01]  /*9fc0*/  ISETP.NE.AND P0, PT, R2, RZ, PT ;  /* 0x000000ff0200720c */ /* 0x004fe20003f05270 */
[----:B------:R-:W-:Y:S05]  /*9fd0*/  BRA `(.L_x_9148) ;  /* 0x00000e0000007947 */ /* 0x000fea0003800000 */
.L_x_9145:
        /* <DEDUP_REMOVED lines=10> */
.L_x_9150:
[----:B------:R-:W2:Y:S02]  /*a080*/  LDG.E R2, [R2.64] ;  /* 0x0000002402027981 */ /* 0x000ea4000c1e1900 */
[----:B--2---:R-:W-:Y:S01]  /*a090*/  ISETP.NE.AND P0, PT, R2, RZ, PT ;  /* 0x000000ff0200720c */ /* 0x004fe20003f05270 */
[----:B------:R-:W-:Y:S05]  /*a0a0*/  BRA `(.L_x_9148) ;  /* 0x00000d3000007947 */ /* 0x000fea0003800000 */
.L_x_9149:
[----:B------:R-:W2:Y:S02]  /*a0b0*/  LDG.E.U16 R2, [R2.64] ;  /* 0x0000002402027981 */ /* 0x000ea4000c1e1500 */
[----:B--2---:R-:W-:Y:S01]  /*a0c0*/  ISETP.NE.AND P0, PT, R2, RZ, PT ;  /* 0x000000ff0200720c */ /* 0x004fe20003f05270 */
[----:B------:R-:W-:Y:S05]  /*a0d0*/  BRA `(.L_x_9148) ;  /* 0x00000d0000007947 */ /* 0x000fea0003800000 */
.L_x_9144:
        /* <DEDUP_REMOVED lines=9> */
.L_x_9152:
[----:B------:R-:W2:Y:S02]  /*a170*/  LDG.E.U16 R0, [R2.64] ;  /* 0x0000002402007981 */ /* 0x000ea4000c1e1500 */
[----:B--2---:R-:W-:-:S05]  /*a180*/  HADD2.F32 R0, -RZ, R0.H0_H0 ;  /* 0x20000000ff007230 */ /* 0x004fca0000004100 */
[----:B------:R-:W-:Y:S01]  /*a190*/  FSETP.NEU.FTZ.AND P0, PT, R0, RZ, PT ;  /* 0x000000ff0000720b */ /* 0x000fe20003f1d000 */
[----:B------:R-:W-:Y:S05]  /*a1a0*/  BRA `(.L_x_9148) ;  /* 0x00000c3000007947 */ /* 0x000fea0003800000 */
.L_x_9151:
        /* <DEDUP_REMOVED lines=11> */
.L_x_9154:
        /* <DEDUP_REMOVED lines=10> */
.L_x_9153:
[----:B------:R-:W2:Y:S02]  /*a300*/  LDG.E.64 R2, [R2.64] ;  /* 0x0000002402027981 */ /* 0x000ea4000c1e1b00 */
[----:B--2---:R0:W1:Y:S01]  /*a310*/  DSETP.NEU.AND P0, PT, R2, RZ, PT ;  /* 0x000000ff0200722a */ /* 0x0040620003f0d000 */
[----:B------:R-:W-:Y:S05]  /*a320*/  BRA `(.L_x_9148) ;  /* 0x00000ab000007947 */ /* 0x000fea0003800000 */
.L_x_9143:
        /* <DEDUP_REMOVED lines=11> */
.L_x_9157:
[----:B------:R-:W2:Y:S02]  /*a3e0*/  LDG.E.128 R4, [R2.64] ;  /* 0x0000002402047981 */ /* 0x000ea4000c1e1d00 */
[----:B--2---:R-:W0:-:S06]  /*a3f0*/  DSETP.NEU.AND P0, PT, R6, RZ, PT ;  /* 0x000000ff0600722a */ /* 0x004e0c0003f0d000 */
[----:B0-----:R0:W1:Y:S01]  /*a400*/  DSETP.NEU.OR P0, PT, R4, RZ, P0 ;  /* 0x000000ff0400722a */ /* 0x001062000070d400 */
[----:B------:R-:W-:Y:S05]  /*a410*/  BRA `(.L_x_9148) ;  /* 0x000009c000007947 */ /* 0x000fea0003800000 */
.L_x_9156:
        /* <DEDUP_REMOVED lines=27> */
.L_x_9159:
        /* <DEDUP_REMOVED lines=14> */
.L_x_9158:
[----:B------:R-:W2:Y:S02]  /*a6b0*/  LDG.E.U16 R0, [R2.64] ;  /* 0x0000002402007981 */ /* 0x000ea4000c1e1500 */
[----:B--2---:R-:W-:-:S04]  /*a6c0*/  PRMT R0, RZ, 0x5410, R0 ;  /* 0x00005410ff007816 */ /* 0x004fc80000000000 */
[----:B------:R-:W-:Y:S01]  /*a6d0*/  FSETP.NEU.FTZ.AND P0, PT, R0, RZ, PT ;  /* 0x000000ff0000720b */ /* 0x000fe20003f1d000 */
[----:B------:R-:W-:Y:S05]  /*a6e0*/  BRA `(.L_x_9148) ;  /* 0x000006f000007947 */ /* 0x000fea0003800000 */
.L_x_9155:
        /* <DEDUP_REMOVED lines=11> */
.L_x_9162:
        /* <DEDUP_REMOVED lines=21> */
.L_x_9166:
[----:B------:R-:W-:Y:S05]  /*a8f0*/  BSYNC B1 ;  /* 0x0000000000017941 */ /* 0x000fea0003800000 */
.L_x_9165:
[----:B------:R-:W-:Y:S01]  /*a900*/  LEA R3, R0, 0x3b800000, 0x17 ;  /* 0x3b80000000037811 */ /* 0x000fe200078eb8ff */
[----:B------:R-:W-:-:S05]  /*a910*/  IMAD.SHL.U32 R0, R2, 0x100000, RZ ;  /* 0x0010000002007824 */ /* 0x000fca00078e00ff */
[----:B------:R-:W-:Y:S02]  /*a920*/  LOP3.LUT R0, R3, R0, R4, 0xfe, !PT ;  /* 0x0000000003007212 */ /* 0x000fe400078efe04 */
.L_x_9164:
[----:B------:R-:W-:Y:S05]  /*a930*/  BSYNC B0 ;  /* 0x0000000000007941 */ /* 0x000fea0003800000 */
.L_x_9163:
[----:B------:R-:W-:Y:S01]  /*a940*/  FSETP.NEU.FTZ.AND P0, PT, R0, RZ, PT ;  /* 0x000000ff0000720b */ /* 0x000fe20003f1d000 */
[----:B------:R-:W-:Y:S05]  /*a950*/  BRA `(.L_x_9148) ;  /* 0x0000048000007947 */ /* 0x000fea0003800000 */
.L_x_9161:
        /* <DEDUP_REMOVED lines=21> */
.L_x_9170:
[----:B------:R-:W-:Y:S05]  /*aab0*/  BSYNC B1 ;  /* 0x0000000000017941 */ /* 0x000fea0003800000 */
.L_x_9169:
[----:B------:R-:W-:Y:S01]  /*aac0*/  LEA R3, R0, 0x37800000, 0x17 ;  /* 0x3780000000037811 */ /* 0x000fe200078eb8ff */
[----:B------:R-:W-:-:S05]  /*aad0*/  IMAD.SHL.U32 R0, R2, 0x200000, RZ ;  /* 0x0020000002007824 */ /* 0x000fca00078e00ff */
[----:B------:R-:W-:Y:S02]  /*aae0*/  LOP3.LUT R0, R3, R0, R4, 0xfe, !PT ;  /* 0x0000000003007212 */ /* 0x000fe400078efe04 */
.L_x_9168:
[----:B------:R-:W-:Y:S05]  /*aaf0*/  BSYNC B0 ;  /* 0x0000000000007941 */ /* 0x000fea0003800000 */
.L_x_9167:
[----:B------:R-:W-:Y:S01]  /*ab00*/  FSETP.NEU.FTZ.AND P0, PT, R0, RZ, PT ;  /* 0x000000ff0000720b */ /* 0x000fe20003f1d000 */
[----:B------:R-:W-:Y:S05]  /*ab10*/  BRA `(.L_x_9148) ;  /* 0x000002c000007947 */ /* 0x000fea0003800000 */
.L_x_9160:
        /* <DEDUP_REMOVED lines=14> */
.L_x_9174:
[----:B------:R-:W-:Y:S05]  /*ac00*/  BSYNC B0 ;  /* 0x0000000000007941 */ /* 0x000fea0003800000 */
.L_x_9173:
[----:B------:R-:W-:Y:S01]  /*ac10*/  FSETP.NEU.FTZ.AND P0, PT, R0, RZ, PT ;  /* 0x000000ff0000720b */ /* 0x000fe20003f1d000 */
[----:B------:R-:W-:Y:S05]  /*ac20*/  BRA `(.L_x_9148) ;  /* 0x000001b000007947 */ /* 0x000fea0003800000 */
.L_x_9147:
        /* <DEDUP_REMOVED lines=21> */
.L_x_9172:
[----:B------:R-:W2:Y:S02]  /*ad80*/  LDG.E.64 R2, [R2.64] ;  /* 0x0000002402027981 */ /* 0x000ea4000c1e1b00 */
[----:B--2---:R-:W-:-:S04]  /*ad90*/  ISETP.NE.U32.AND P0, PT, R2, RZ, PT ;  /* 0x000000ff0200720c */ /* 0x004fc80003f05070 */
[----:B------:R-:W-:Y:S01]  /*ada0*/  ISETP.NE.AND.EX P0, PT, R3, RZ, PT, P0 ;  /* 0x000000ff0300720c */ /* 0x000fe20003f05300 */
[----:B------:R-:W-:Y:S05]  /*adb0*/  BRA `(.L_x_9148) ;  /* 0x0000002000007947 */ /* 0x000fea0003800000 */
.L_x_9171:
[----:B------:R-:W2:Y:S02]  /*adc0*/  LDG.E R2, [R2.64] ;  /* 0x0000002402027981 */ /* 0x000ea4000c1e1900 */
[----:B--2---:R-:W-:Y:S02]  /*add0*/  ISETP.NE.AND P0, PT, R2, RZ, PT ;  /* 0x000000ff0200720c */ /* 0x004fe40003f05270 */
.L_x_9148:
        /* <DEDUP_REMOVED lines=17> */
.L_x_9178:
[----:B------:R0:W-:Y:S01]  /*aef0*/  STG.E.U8 [R16.64], R2 ;  /* 0x0000000210007986 */ /* 0x0001e2000c101124 */
[----:B------:R-:W-:Y:S05]  /*af00*/  BRA `(.L_x_9180) ;  /* 0x00000d5000007947 */ /* 0x000fea0003800000 */
.L_x_9177:
        /* <DEDUP_REMOVED lines=9> */
.L_x_9182:
[----:B------:R0:W-:Y:S01]  /*afa0*/  STG.E [R16.64], R2 ;  /* 0x0000000210007986 */ /* 0x0001e2000c101924 */
[----:B------:R-:W-:Y:S05]  /*afb0*/  BRA `(.L_x_9180) ;  /* 0x00000ca000007947 */ /* 0x000fea0003800000 */
.L_x_9181:
[----:B------:R0:W-:Y:S01]  /*afc0*/  STG.E.U16 [R16.64], R2 ;  /* 0x0000000210007986 */ /* 0x0001e2000c101524 */
[----:B------:R-:W-:Y:S05]  /*afd0*/  BRA `(.L_x_9180) ;  /* 0x00000c8000007947 */ /* 0x000fea0003800000 */
.L_x_9176:
        /* <DEDUP_REMOVED lines=9> */
.L_x_9184:
[----:B------:R-:W0:Y:S02]  /*b070*/  I2F.U32 R0, R2 ;  /* 0x0000000200007306 */ /* 0x000e240000201000 */
[----:B0-----:R-:W-:-:S05]  /*b080*/  F2FP.PACK_AB R0, RZ, R0 ;  /* 0x00000000ff00723e */ /* 0x001fca00000000ff */
[----:B------:R0:W-:Y:S01]  /*b090*/  STG.E.U16 [R16.64], R0 ;  /* 0x0000000010007986 */ /* 0x0001e2000c101524 */
[----:B------:R-:W-:Y:S05]  /*b0a0*/  BRA `(.L_x_9180) ;  /* 0x00000bb000007947 */ /* 0x000fea0003800000 */
.L_x_9183:
        /* <DEDUP_REMOVED lines=10> */
.L_x_9186:
[----:B------:R-:W0:Y:S02]  /*b150*/  I2F.U32 R2, R2 ;  /* 0x0000000200027306 */ /* 0x000e240000201000 */
[----:B0-----:R-:W-:-:S04]  /*b160*/  F2FP.PACK_AB R3, RZ, R2 ;  /* 0x00000002ff03723e */ /* 0x001fc800000000ff */
[----:B------:R-:W-:-:S05]  /*b170*/  PRMT R3, R3, 0x5410, RZ ;  /* 0x0000541003037816 */ /* 0x000fca00000000ff */
[----:B------:R0:W-:Y:S01]  /*b180*/  STG.E [R16.64], R3 ;  /* 0x0000000310007986 */ /* 0x0001e2000c101924 */
[----:B------:R-:W-:Y:S05]  /*b190*/  BRA `(.L_x_9180) ;  /* 0x00000ac000007947 */ /* 0x000fea0003800000 */
.L_x_9185:
[----:B------:R-:W0:Y:S02]  /*b1a0*/  I2F.F64.U32 R2, R2 ;  /* 0x0000000200027312 */ /* 0x000e240000201800 */
[----:B0-----:R0:W-:Y:S01]  /*b1b0*/  STG.E.64 [R16.64], R2 ;  /* 0x0000000210007986 */ /* 0x0011e2000c101b24 */
[----:B------:R-:W-:Y:S05]  /*b1c0*/  BRA `(.L_x_9180) ;  /* 0x00000a9000007947 */ /* 0x000fea0003800000 */
.L_x_9175:
        /* <DEDUP_REMOVED lines=10> */
.L_x_9189:
[----:B------:R-:W0:Y:S01]  /*b270*/  I2F.F64.U32 R4, R2 ;  /* 0x0000000200047312 */ /* 0x000e220000201800 */
[----:B------:R-:W-:-:S05]  /*b280*/  CS2R R6, SRZ ;  /* 0x0000000000067805 */ /* 0x000fca000001ff00 */
[----:B0-----:R0:W-:Y:S01]  /*b290*/  STG.E.128 [R16.64], R4 ;  /* 0x0000000410007986 */ /* 0x0011e2000c101d24 */
[----:B------:R-:W-:Y:S05]  /*b2a0*/  BRA `(.L_x_9180) ;  /* 0x000009b000007947 */ /* 0x000fea0003800000 */
.L_x_9188:
        /* <DEDUP_REMOVED lines=21> */
.L_x_9193:
[----:B------:R-:W-:Y:S05]  /*b400*/  BSYNC B0 ;  /* 0x0000000000007941 */ /* 0x000fea0003800000 */
.L_x_9192:
[----:B------:R-:W-:-:S05]  /*b410*/  LOP3.LUT R3, R0, R3, RZ, 0xfc, !PT ;  /* 0x0000000300037212 */ /* 0x000fca00078efcff */
[----:B------:R0:W-:Y:S01]  /*b420*/  STG.E.U8 [R16.64], R3 ;  /* 0x0000000310007986 */ /* 0x0001e2000c101124 */
[----:B------:R-:W-:Y:S05]  /*b430*/  BRA `(.L_x_9180) ;  /* 0x0000082000007947 */ /* 0x000fea0003800000 */
.L_x_9191:
        /* <DEDUP_REMOVED lines=13> */
.L_x_9195:
[----:B------:R-:W-:Y:S01]  /*b510*/  IMAD.MOV.U32 R0, RZ, RZ, 0x7f ;  /* 0x0000007fff007424 */ /* 0x000fe200078e00ff */
[----:B------:R-:W-:-:S04]  /*b520*/  ISETP.GT.U32.AND P0, PT, R3, 0x7f800000, PT ;  /* 0x7f8000000300780c */ /* 0x000fc80003f04070 */
[----:B------:R-:W-:-:S04]  /*b530*/  SEL R0, R0, 0x7c, P0 ;  /* 0x0000007c00007807 */ /* 0x000fc80000000000 */
.L_x_9196:
[----:B------:R-:W-:Y:S05]  /*b540*/  BSYNC B0 ;  /* 0x0000000000007941 */ /* 0x000fea0003800000 */
.L_x_9194:
[----:B------:R-:W-:-:S04]  /*b550*/  LOP3.LUT R2, R5, 0x80000000, RZ, 0xc0, !PT ;  /* 0x8000000005027812 */ /* 0x000fc800078ec0ff */
[----:B------:R-:W-:-:S04]  /*b560*/  SHF.R.U32.HI R3, RZ, 0x18, R2 ;  /* 0x00000018ff037819 */ /* 0x000fc80000011602 */
[----:B------:R-:W-:-:S05]  /*b570*/  LOP3.LUT R3, R0, R3, RZ, 0xfc, !PT ;  /* 0x0000000300037212 */ /* 0x000fca00078efcff */
[----:B------:R0:W-:Y:S01]  /*b580*/  STG.E.U8 [R16.64], R3 ;  /* 0x0000000310007986 */ /* 0x0001e2000c101124 */
[----:B------:R-:W-:Y:S05]  /*b590*/  BRA `(.L_x_9180) ;  /* 0x000006c000007947 */ /* 0x000fea0003800000 */
.L_x_9190:
[----:B------:R-:W0:Y:S02]  /*b5a0*/  I2F.U32 R0, R2 ;  /* 0x0000000200007306 */ /* 0x000e240000201000 */
[----:B0-----:R-:W-:-:S05]  /*b5b0*/  F2FP.BF16.PACK_AB R0, RZ, R0 ;  /* 0x00000000ff00723e */ /* 0x001fca00000010ff */
[----:B------:R0:W-:Y:S01]  /*b5c0*/  STG.E.U16 [R16.64], R0 ;  /* 0x0000000010007986 */ /* 0x0001e2000c101524 */
[----:B------:R-:W-:Y:S05]  /*b5d0*/  BRA `(.L_x_9180) ;  /* 0x0000068000007947 */ /* 0x000fea0003800000 */
.L_x_9187:
        /* <DEDUP_REMOVED lines=10> */
.L_x_9199:
        /* <DEDUP_REMOVED lines=17> */
.L_x_9202:
[----:B------:R-:W-:-:S04]  /*b790*/  LOP3.LUT R2, R5, 0x80000000, RZ, 0xc0, !PT ;  /* 0x8000000005027812 */ /* 0x000fc800078ec0ff */
[----:B------:R-:W-:-:S04]  /*b7a0*/  SHF.R.U32.HI R3, RZ, 0x18, R2 ;  /* 0x00000018ff037819 */ /* 0x000fc80000011602 */
[----:B------:R-:W-:-:S04]  /*b7b0*/  LOP3.LUT R0, R0, R3, RZ, 0xfc, !PT ;  /* 0x0000000300007212 */ /* 0x000fc800078efcff */
[----:B------:R-:W-:Y:S02]  /*b7c0*/  PRMT R8, R0, 0x7610, R8 ;  /* 0x0000761000087816 */ /* 0x000fe40000000008 */
.L_x_9201:
[----:B------:R-:W-:Y:S05]  /*b7d0*/  BSYNC B0 ;  /* 0x0000000000007941 */ /* 0x000fea0003800000 */
.L_x_9200:
[----:B------:R0:W-:Y:S01]  /*b7e0*/  STG.E.U8 [R16.64], R8 ;  /* 0x0000000810007986 */ /* 0x0001e2000c101124 */
[----:B------:R-:W-:Y:S05]  /*b7f0*/  BRA `(.L_x_9180) ;  /* 0x0000046000007947 */ /* 0x000fea0003800000 */
.L_x_9198:
        /* <DEDUP_REMOVED lines=17> */
.L_x_9205:
[----:B------:R-:W-:-:S04]  /*b910*/  LOP3.LUT R2, R5, 0x80000000, RZ, 0xc0, !PT ;  /* 0x8000000005027812 */ /* 0x000fc800078ec0ff */
[----:B------:R-:W-:-:S04]  /*b920*/  SHF.R.U32.HI R3, RZ, 0x18, R2 ;  /* 0x00000018ff037819 */ /* 0x000fc80000011602 */
[----:B------:R-:W-:-:S04]  /*b930*/  LOP3.LUT R0, R0, R3, RZ, 0xfc, !PT ;  /* 0x0000000300007212 */ /* 0x000fc800078efcff */
[----:B------:R-:W-:Y:S02]  /*b940*/  PRMT R8, R0, 0x7610, R8 ;  /* 0x0000761000087816 */ /* 0x000fe40000000008 */
.L_x_9204:
[----:B------:R-:W-:Y:S05]  /*b950*/  BSYNC B0 ;  /* 0x0000000000007941 */ /* 0x000fea0003800000 */
.L_x_9203:
[----:B------:R0:W-:Y:S01]  /*b960*/  STG.E.U8 [R16.64], R8 ;  /* 0x0000000810007986 */ /* 0x0001e2000c101124 */
[----:B------:R-:W-:Y:S05]  /*b970*/  BRA `(.L_x_9180) ;  /* 0x000002e000007947 */ /* 0x000fea0003800000 */
.L_x_9197:
        /* <DEDUP_REMOVED lines=22> */
.L_x_9179:
        /* <DEDUP_REMOVED lines=20> */
.L_x_9207:
[----:B------:R-:W-:-:S05]  /*bc20*/  IMAD.MOV.U32 R3, RZ, RZ, RZ ;  /* 0x000000ffff037224 */ /* 0x000fca00078e00ff */
[----:B------:R0:W-:Y:S01]  /*bc30*/  STG.E.64 [R16.64], R2 ;  /* 0x0000000210007986 */ /* 0x0001e2000c101b24 */
[----:B------:R-:W-:Y:S05]  /*bc40*/  BRA `(.L_x_9180) ;  /* 0x0000001000007947 */ /* 0x000fea0003800000 */
.L_x_9206:
[----:B------:R0:W-:Y:S02]  /*bc50*/  STG.E [R16.64], R2 ;  /* 0x0000000210007986 */ /* 0x0001e4000c101924 */
.L_x_9180:
[----:B------:R-:W-:Y:S02]  /*bc60*/  IADD3 R23, R23, 0x80, RZ ;  /* 0x0000008017177810 */ /* 0x000fe40007ffe0ff */
.L_x_9011:
[----:B------:R-:W-:Y:S05]  /*bc70*/  BSYNC B6 ;  /* 0x0000000000067941 */ /* 0x000fea0003800000 */
.L_x_9010:
        /* <DEDUP_REMOVED lines=257> */
.L_x_9208:
        /* <DEDUP_REMOVED lines=20> */
.L_x_9212:
[----:B------:R-:W2:Y:S02]  /*cdd0*/  LDG.E.U8 R2, [R2.64] ;  /* 0x0000002402027981 */ /* 0x000ea4000c1e1100 */
[----:B--2---:R-:W-:-:S04]  /*cde0*/  ISETP.NE.AND P0, PT, R2, RZ, PT ;  /* 0x000000ff0200720c */ /* 0x004fc80003f05270 */
[----:B------:R-:W-:Y:S01]  /*cdf0*/  P2R R19, PR, RZ, 0x1 ;  /* 0x00000001ff137803 */ /* 0x000fe20000000000 */
[----:B------:R-:W-:Y:S05]  /*ce00*/  BRA `(.L_x_9214) ;  /* 0x00000f4000007947 */ /* 0x000fea0003800000 */
.L_x_9211:
        /* <DEDUP_REMOVED lines=11> */
.L_x_9216:
[----:B------:R-:W2:Y:S02]  /*cec0*/  LDG.E R2, [R2.64] ;  /* 0x0000002402027981 */ /* 0x000ea4000c1e1900 */
[----:B--2---:R-:W-:-:S04]  /*ced0*/  ISETP.NE.AND P0, PT, R2, RZ, PT ;  /* 0x000000ff0200720c */ /* 0x004fc80003f05270 */
[----:B------:R-:W-:Y:S01]  /*cee0*/  P2R R19, PR, RZ, 0x1 ;  /* 0x00000001ff137803 */ /* 0x000fe20000000000 */
[----:B------:R-:W-:Y:S05]  /*cef0*/  BRA `(.L_x_9214) ;  /* 0x00000e5000007947 */ /* 0x000fea0003800000 */
.L_x_9215:
[----:B------:R-:W2:Y:S02]  /*cf00*/  LDG.E.U16 R2, [R2.64] ;  /* 0x0000002402027981 */ /* 0x000ea4000c1e1500 */
[----:B--2---:R-:W-:-:S04]  /*cf10*/  ISETP.NE.AND P0, PT, R2, RZ, PT ;  /* 0x000000ff0200720c */ /* 0x004fc80003f05270 */
[----:B------:R-:W-:Y:S01]  /*cf20*/  P2R R19, PR, RZ, 0x1 ;  /* 0x00000001ff137803 */ /* 0x000fe20000000000 */
[----:B------:R-:W-:Y:S05]  /*cf30*/  BRA `(.L_x_9214) ;  /* 0x00000e1000007947 */ /* 0x000fea0003800000 */
.L_x_9210:
        /* <DEDUP_REMOVED lines=10> */
.L_x_9218:
[----:B------:R-:W2:Y:S02]  /*cfe0*/  LDG.E.U16 R0, [R2.64] ;  /* 0x0000002402007981 */ /* 0x000ea4000c1e1500 */
[----:B--2---:R-:W-:-:S05]  /*cff0*/  HADD2.F32 R0, -RZ, R0.H0_H0 ;  /* 0x20000000ff007230 */ /* 0x004fca0000004100 */
[----:B------:R-:W-:-:S04]  /*d000*/  FSETP.NEU.FTZ.AND P0, PT, R0, RZ, PT ;  /* 0x000000ff0000720b */ /* 0x000fc80003f1d000 */
[----:B------:R-:W-:Y:S01]  /*d010*/  P2R R19, PR, RZ, 0x1 ;  /* 0x00000001ff137803 */ /* 0x000fe20000000000 */
[----:B------:R-:W-:Y:S05]  /*d020*/  BRA `(.L_x_9214) ;  /* 0x00000d2000007947 */ /* 0x000fea0003800000 */
.L_x_9217:
        /* <DEDUP_REMOVED lines=12> */
.L_x_9220:
        /* <DEDUP_REMOVED lines=11> */
.L_x_9219:
[----:B------:R-:W2:Y:S02]  /*d1a0*/  LDG.E.64 R2, [R2.64] ;  /* 0x0000002402027981 */ /* 0x000ea4000c1e1b00 */
[----:B--2---:R-:W0:-:S06]  /*d1b0*/  DSETP.NEU.AND P0, PT, R2, RZ, PT ;  /* 0x000000ff0200722a */ /* 0x004e0c0003f0d000 */
[----:B0-----:R-:W-:Y:S01]  /*d1c0*/  P2R R19, PR, RZ, 0x1 ;  /* 0x00000001ff137803 */ /* 0x001fe20000000000 */
[----:B------:R-:W-:Y:S05]  /*d1d0*/  BRA `(.L_x_9214) ;  /* 0x00000b7000007947 */ /* 0x000fea0003800000 */
.L_x_9209:
        /* <DEDUP_REMOVED lines=12> */
.L_x_9223:
[----:B------:R-:W2:Y:S02]  /*d2a0*/  LDG.E.128 R4, [R2.64] ;  /* 0x0000002402047981 */ /* 0x000ea4000c1e1d00 */
[----:B--2---:R-:W0:-:S06]  /*d2b0*/  DSETP.NEU.AND P0, PT, R6, RZ, PT ;  /* 0x000000ff0600722a */ /* 0x004e0c0003f0d000 */
[----:B0-----:R-:W0:-:S06]  /*d2c0*/  DSETP.NEU.OR P0, PT, R4, RZ, P0 ;  /* 0x000000ff0400722a */ /* 0x001e0c000070d400 */
[----:B0-----:R-:W-:Y:S01]  /*d2d0*/  P2R R19, PR, RZ, 0x1 ;  /* 0x00000001ff137803 */ /* 0x001fe20000000000 */
[----:B------:R-:W-:Y:S05]  /*d2e0*/  BRA `(.L_x_9214) ;  /* 0x00000a6000007947 */ /* 0x000fea0003800000 */
.L_x_9222:
        /* <DEDUP_REMOVED lines=28> */
.L_x_9225:
        /* <DEDUP_REMOVED lines=15> */
.L_x_9224:
[----:B------:R-:W2:Y:S02]  /*d5a0*/  LDG.E.U16 R0, [R2.64] ;  /* 0x0000002402007981 */ /* 0x000ea4000c1e1500 */
[----:B--2---:R-:W-:-:S04]  /*d5b0*/  PRMT R0, RZ, 0x5410, R0 ;  /* 0x00005410ff007816 */ /* 0x004fc80000000000 */
[----:B------:R-:W-:-:S04]  /*d5c0*/  FSETP.NEU.FTZ.AND P0, PT, R0, RZ, PT ;  /* 0x000000ff0000720b */ /* 0x000fc80003f1d000 */
[----:B------:R-:W-:Y:S01]  /*d5d0*/  P2R R19, PR, RZ, 0x1 ;  /* 0x00000001ff137803 */ /* 0x000fe20000000000 */
[----:B------:R-:W-:Y:S05]  /*d5e0*/  BRA `(.L_x_9214) ;  /* 0x0000076000007947 */ /* 0x000fea0003800000 */
.L_x_9221:
        /* <DEDUP_REMOVED lines=12> */
.L_x_9228:
        /* <DEDUP_REMOVED lines=21> */
.L_x_9232:
[----:B------:R-:W-:Y:S05]  /*d800*/  BSYNC B1 ;  /* 0x0000000000017941 */ /* 0x000fea0003800000 */
.L_x_9231:
[----:B------:R-:W-:Y:S01]  /*d810*/  LEA R3, R0, 0x3b800000, 0x17 ;  /* 0x3b80000000037811 */ /* 0x000fe200078eb8ff */
[----:B------:R-:W-:-:S05]  /*d820*/  IMAD.SHL.U32 R0, R2, 0x100000, RZ ;  /* 0x0010000002007824 */ /* 0x000fca00078e00ff */
[----:B------:R-:W-:Y:S02]  /*d830*/  LOP3.LUT R0, R3, R0, R4, 0xfe, !PT ;  /* 0x0000000003007212 */ /* 0x000fe400078efe04 */
.L_x_9230:
[----:B------:R-:W-:Y:S05]  /*d840*/  BSYNC B0 ;  /* 0x0000000000007941 */ /* 0x000fea0003800000 */
.L_x_9229:
[----:B------:R-:W-:-:S04]  /*d850*/  FSETP.NEU.FTZ.AND P0, PT, R0, RZ, PT ;  /* 0x000000ff0000720b */ /* 0x000fc80003f1d000 */
[----:B------:R-:W-:Y:S01]  /*d860*/  P2R R19, PR, RZ, 0x1 ;  /* 0x00000001ff137803 */ /* 0x000fe20000000000 */
[----:B------:R-:W-:Y:S05]  /*d870*/  BRA `(.L_x_9214) ;  /* 0x000004d000007947 */ /* 0x000fea0003800000 */
.L_x_9227:
        /* <DEDUP_REMOVED lines=21> */
.L_x_9236:
[----:B------:R-:W-:Y:S05]  /*d9d0*/  BSYNC B1 ;  /* 0x0000000000017941 */ /* 0x000fea0003800000 */
.L_x_9235:
[----:B------:R-:W-:Y:S01]  /*d9e0*/  LEA R3, R0, 0x37800000, 0x17 ;  /* 0x3780000000037811 */ /* 0x000fe200078eb8ff */
[----:B------:R-:W-:-:S05]  /*d9f0*/  IMAD.SHL.U32 R0, R2, 0x200000, RZ ;  /* 0x0020000002007824 */ /* 0x000fca00078e00ff */
[----:B------:R-:W-:Y:S02]  /*da00*/  LOP3.LUT R0, R3, R0, R4, 0xfe, !PT ;  /* 0x0000000003007212 */ /* 0x000fe400078efe04 */
.L_x_9234:
[----:B------:R-:W-:Y:S05]  /*da10*/  BSYNC B0 ;  /* 0x0000000000007941 */ /* 0x000fea0003800000 */
.L_x_9233:
[----:B------:R-:W-:-:S04]  /*da20*/  FSETP.NEU.FTZ.AND P0, PT, R0, RZ, PT ;  /* 0x000000ff0000720b */ /* 0x000fc80003f1d000 */
[----:B------:R-:W-:Y:S01]  /*da30*/  P2R R19, PR, RZ, 0x1 ;  /* 0x00000001ff137803 */ /* 0x000fe20000000000 */
[----:B------:R-:W-:Y:S05]  /*da40*/  BRA `(.L_x_9214) ;  /* 0x0000030000007947 */ /* 0x000fea0003800000 */
.L_x_9226:
        /* <DEDUP_REMOVED lines=14> */
.L_x_9240:
[----:B------:R-:W-:Y:S05]  /*db30*/  BSYNC B0 ;  /* 0x0000000000007941 */ /* 0x000fea0003800000 */
.L_x_9239:
[----:B------:R-:W-:-:S04]  /*db40*/  FSETP.NEU.FTZ.AND P0, PT, R0, RZ, PT ;  /* 0x000000ff0000720b */ /* 0x000fc80003f1d000 */
[----:B------:R-:W-:Y:S01]  /*db50*/  P2R R19, PR, RZ, 0x1 ;  /* 0x00000001ff137803 */ /* 0x000fe20000000000 */
[----:B------:R-:W-:Y:S05]  /*db60*/  BRA `(.L_x_9214) ;  /* 0x000001e000007947 */ /* 0x000fea0003800000 */
.L_x_9213:
        /* <DEDUP_REMOVED lines=22> */
.L_x_9238:
[----:B------:R-:W2:Y:S02]  /*dcd0*/  LDG.E.64 R2, [R2.64] ;  /* 0x0000002402027981 */ /* 0x000ea4000c1e1b00 */
[----:B--2---:R-:W-:-:S04]  /*dce0*/  ISETP.NE.U32.AND P0, PT, R2, RZ, PT ;  /* 0x000000ff0200720c */ /* 0x004fc80003f05070 */
[----:B------:R-:W-:-:S04]  /*dcf0*/  ISETP.NE.AND.EX P0, PT, R3, RZ, PT, P0 ;  /* 0x000000ff0300720c */ /* 0x000fc80003f05300 */
[----:B------:R-:W-:Y:S01]  /*dd00*/  P2R R19, PR, RZ, 0x1 ;  /* 0x00000001ff137803 */ /* 0x000fe20000000000 */
[----:B------:R-:W-:Y:S05]  /*dd10*/  BRA `(.L_x_9214) ;  /* 0x0000003000007947 */ /* 0x000fea0003800000 */
.L_x_9237:
[----:B------:R-:W2:Y:S02]  /*dd20*/  LDG.E R2, [R2.64] ;  /* 0x0000002402027981 */ /* 0x000ea4000c1e1900 */
[----:B--2---:R-:W-:-:S04]  /*dd30*/  ISETP.NE.AND P0, PT, R2, RZ, PT ;  /* 0x000000ff0200720c */ /* 0x004fc80003f05270 */
[----:B------:R-:W-:Y:S02]  /*dd40*/  P2R R19, PR, RZ, 0x1 ;  /* 0x00000001ff137803 */ /* 0x000fe40000000000 */
.L_x_9214:
        /* <DEDUP_REMOVED lines=17> */
.L_x_9244:
[----:B------:R-:W2:Y:S02]  /*de60*/  LDG.E.U8 R2, [R2.64] ;  /* 0x0000002402027981 */ /* 0x000ea4000c1e1100 */
[----:B--2---:R-:W-:Y:S01]  /*de70*/  ISETP.NE.AND P0, PT, R2, RZ, PT ;  /* 0x000000ff0200720c */ /* 0x004fe20003f05270 */
[----:B------:R-:W-:Y:S05]  /*de80*/  BRA `(.L_x_9246) ;  /* 0x00000e0000007947 */ /* 0x000fea0003800000 */
.L_x_9243:
        /* <DEDUP_REMOVED lines=10> */
.L_x_9248:
[----:B------:R-:W2:Y:S02]  /*df30*/  LDG.E R2, [R2.64] ;  /* 0x0000002402027981 */ /* 0x000ea4000c1e1900 */
[----:B--2---:R-:W-:Y:S01]  /*df40*/  ISETP.NE.AND P0, PT, R2, RZ, PT ;  /* 0x000000ff0200720c */ /* 0x004fe20003f05270 */
[----:B------:R-:W-:Y:S05]  /*df50*/  BRA `(.L_x_9246) ;  /* 0x00000d3000007947 */ /* 0x000fea0003800000 */
.L_x_9247:
[----:B------:R-:W2:Y:S02]  /*df60*/  LDG.E.U16 R2, [R2.64] ;  /* 0x0000002402027981 */ /* 0x000ea4000c1e1500 */
[----:B--2---:R-:W-:Y:S01]  /*df70*/  ISETP.NE.AND P0, PT, R2, RZ, PT ;  /* 0x000000ff0200720c */ /* 0x004fe20003f05270 */
[----:B------:R-:W-:Y:S05]  /*df80*/  BRA `(.L_x_9246) ;  /* 0x00000d0000007947 */ /* 0x000fea0003800000 */
.L_x_9242:
        /* <DEDUP_REMOVED lines=9> */
.L_x_9250:
[----:B------:R-:W2:Y:S02]  /*e020*/  LDG.E.U16 R0, [R2.64] ;  /* 0x0000002402007981 */ /* 0x000ea4000c1e1500 */
[----:B--2---:R-:W-:-:S05]  /*e030*/  HADD2.F32 R0, -RZ, R0.H0_H0 ;  /* 0x20000000ff007230 */ /* 0x004fca0000004100 */
[----:B------:R-:W-:Y:S01]  /*e040*/  FSETP.NEU.FTZ.AND P0, PT, R0, RZ, PT ;  /* 0x000000ff0000720b */ /* 0x000fe20003f1d000 */
[----:B------:R-:W-:Y:S05]  /*e050*/  BRA `(.L_x_9246) ;  /* 0x00000c3000007947 */ /* 0x000fea0003800000 */
.L_x_9249:
        /* <DEDUP_REMOVED lines=11> */
.L_x_9252:
        /* <DEDUP_REMOVED lines=10> */
.L_x_9251:
[----:B------:R-:W2:Y:S02]  /*e1b0*/  LDG.E.64 R2, [R2.64] ;  /* 0x0000002402027981 */ /* 0x000ea4000c1e1b00 */
[----:B--2---:R0:W1:Y:S01]  /*e1c0*/  DSETP.NEU.AND P0, PT, R2, RZ, PT ;  /* 0x000000ff0200722a */ /* 0x0040620003f0d000 */
[----:B------:R-:W-:Y:S05]  /*e1d0*/  BRA `(.L_x_9246) ;  /* 0x00000ab000007947 */ /* 0x000fea0003800000 */
.L_x_9241:
        /* <DEDUP_REMOVED lines=11> */
.L_x_9255:
[----:B------:R-:W2:Y:S02]  /*e290*/  LDG.E.128 R4, [R2.64] ;  /* 0x0000002402047981 */ /* 0x000ea4000c1e1d00 */
[----:B--2---:R-:W0:-:S06]  /*e2a0*/  DSETP.NEU.AND P0, PT, R6, RZ, PT ;  /* 0x000000ff0600722a */ /* 0x004e0c0003f0d000 */
[----:B0-----:R0:W1:Y:S01]  /*e2b0*/  DSETP.NEU.OR P0, PT, R4, RZ, P0 ;  /* 0x000000ff0400722a */ /* 0x001062000070d400 */
[----:B------:R-:W-:Y:S05]  /*e2c0*/  BRA `(.L_x_9246) ;  /* 0x000009c000007947 */ /* 0x000fea0003800000 */
.L_x_9254:
        /* <DEDUP_REMOVED lines=27> */
.L_x_9257:
        /* <DEDUP_REMOVED lines=14> */
.L_x_9256:
[----:B------:R-:W2:Y:S02]  /*e560*/  LDG.E.U16 R0, [R2.64] ;  /* 0x0000002402007981 */ /* 0x000ea4000c1e1500 */
[----:B--2---:R-:W-:-:S04]  /*e570*/  PRMT R0, RZ, 0x5410, R0 ;  /* 0x00005410ff007816 */ /* 0x004fc80000000000 */
[----:B------:R-:W-:Y:S01]  /*e580*/  FSETP.NEU.FTZ.AND P0, PT, R0, RZ, PT ;  /* 0x000000ff0000720b */ /* 0x000fe20003f1d000 */
[----:B------:R-:W-:Y:S05]  /*e590*/  BRA `(.L_x_9246) ;  /* 0x000006f000007947 */ /* 0x000fea0003800000 */
.L_x_9253:
        /* <DEDUP_REMOVED lines=11> */
.L_x_9260:
        /* <DEDUP_REMOVED lines=21> */
.L_x_9264:
[----:B------:R-:W-:Y:S05]  /*e7a0*/  BSYNC B1 ;  /* 0x0000000000017941 */ /* 0x000fea0003800000 */
.L_x_9263:
[----:B------:R-:W-:Y:S01]  /*e7b0*/  LEA R3, R0, 0x3b800000, 0x17 ;  /* 0x3b80000000037811 */ /* 0x000fe200078eb8ff */
[----:B------:R-:W-:-:S05]  /*e7c0*/  IMAD.SHL.U32 R0, R2, 0x100000, RZ ;  /* 0x0010000002007824 */ /* 0x000fca00078e00ff */
[----:B------:R-:W-:Y:S02]  /*e7d0*/  LOP3.LUT R0, R3, R0, R4, 0xfe, !PT ;  /* 0x0000000003007212 */ /* 0x000fe400078efe04 */
.L_x_9262:
[----:B------:R-:W-:Y:S05]  /*e7e0*/  BSYNC B0 ;  /* 0x0000000000007941 */ /* 0x000fea0003800000 */
.L_x_9261:
[----:B------:R-:W-:Y:S01]  /*e7f0*/  FSETP.NEU.FTZ.AND P0, PT, R0, RZ, PT ;  /* 0x000000ff0000720b */ /* 0x000fe20003f1d000 */
[----:B------:R-:W-:Y:S05]  /*e800*/  BRA `(.L_x_9246) ;  /* 0x0000048000007947 */ /* 0x000fea0003800000 */
.L_x_9259:
        /* <DEDUP_REMOVED lines=21> */
.L_x_9268:
[----:B------:R-:W-:Y:S05]  /*e960*/  BSYNC B1 ;  /* 0x0000000000017941 */ /* 0x000fea0003800000 */
.L_x_9267:
[----:B------:R-:W-:Y:S01]  /*e970*/  LEA R3, R0, 0x37800000, 0x17 ;  /* 0x3780000000037811 */ /* 0x000fe200078eb8ff */
[----:B------:R-:W-:-:S05]  /*e980*/  IMAD.SHL.U32 R0, R2, 0x200000, RZ ;  /* 0x0020000002007824 */ /* 0x000fca00078e00ff */
[----:B------:R-:W-:Y:S02]  /*e990*/  LOP3.LUT R0, R3, R0, R4, 0xfe, !PT ;  /* 0x0000000003007212 */ /* 0x000fe400078efe04 */
.L_x_9266:
[----:B------:R-:W-:Y:S05]  /*e9a0*/  BSYNC B0 ;  /* 0x0000000000007941 */ /* 0x000fea0003800000 */
.L_x_9265:
[----:B------:R-:W-:Y:S01]  /*e9b0*/  FSETP.NEU.FTZ.AND P0, PT, R0, RZ, PT ;  /* 0x000000ff0000720b */ /* 0x000fe20003f1d000 */
[----:B------:R-:W-:Y:S05]  /*e9c0*/  BRA `(.L_x_9246) ;  /* 0x000002c000007947 */ /* 0x000fea0003800000 */
.L_x_9258:
        /* <DEDUP_REMOVED lines=14> */
.L_x_9272:
[----:B------:R-:W-:Y:S05]  /*eab0*/  BSYNC B0 ;  /* 0x0000000000007941 */ /* 0x000fea0003800000 */
.L_x_9271:
[----:B------:R-:W-:Y:S01]  /*eac0*/  FSETP.NEU.FTZ.AND P0, PT, R0, RZ, PT ;  /* 0x000000ff0000720b */ /* 0x000fe20003f1d000 */
[----:B------:R-:W-:Y:S05]  /*ead0*/  BRA `(.L_x_9246) ;  /* 0x000001b000007947 */ /* 0x000fea0003800000 */
.L_x_9245:
        /* <DEDUP_REMOVED lines=21> */
.L_x_9270:
[----:B------:R-:W2:Y:S02]  /*ec30*/  LDG.E.64 R2, [R2.64] ;  /* 0x0000002402027981 */ /* 0x000ea4000c1e1b00 */
[----:B--2---:R-:W-:-:S04]  /*ec40*/  ISETP.NE.U32.AND P0, PT, R2, RZ, PT ;  /* 0x000000ff0200720c */ /* 0x004fc80003f05070 */
[----:B------:R-:W-:Y:S01]  /*ec50*/  ISETP.NE.AND.EX P0, PT, R3, RZ, PT, P0 ;  /* 0x000000ff0300720c */ /* 0x000fe20003f05300 */
[----:B------:R-:W-:Y:S05]  /*ec60*/  BRA `(.L_x_9246) ;  /* 0x0000002000007947 */ /* 0x000fea0003800000 */
.L_x_9269:
[----:B------:R-:W2:Y:S02]  /*ec70*/  LDG.E R2, [R2.64] ;  /* 0x0000002402027981 */ /* 0x000ea4000c1e1900 */
[----:B--2---:R-:W-:Y:S02]  /*ec80*/  ISETP.NE.AND P0, PT, R2, RZ, PT ;  /* 0x000000ff0200720c */ /* 0x004fe40003f05270 */
.L_x_9246:
        /* <DEDUP_REMOVED lines=17> */
.L_x_9276:
[----:B------:R-:W-:Y:S01]  /*eda0*/  STG.E.U8 [R16.64], R2 ;  /* 0x0000000210007986 */ /* 0x000fe2000c101124 */
[----:B------:R-:W-:Y:S05]  /*edb0*/  EXIT ;  /* 0x000000000000794d */ /* 0x000fea0003800000 */
.L_x_9275:
        /* <DEDUP_REMOVED lines=9> */
.L_x_9279:
[----:B------:R-:W-:Y:S01]  /*ee50*/  STG.E [R16.64], R2 ;  /* 0x0000000210007986 */ /* 0x000fe2000c101924 */
[----:B------:R-:W-:Y:S05]  /*ee60*/  EXIT ;  /* 0x000000000000794d */ /* 0x000fea0003800000 */
.L_x_9278:
[----:B------:R-:W-:Y:S01]  /*ee70*/  STG.E.U16 [R16.64], R2 ;  /* 0x0000000210007986 */ /* 0x000fe2000c101524 */
[----:B------:R-:W-:Y:S05]  /*ee80*/  EXIT ;  /* 0x000000000000794d */ /* 0x000fea0003800000 */
.L_x_9274:
        /* <DEDUP_REMOVED lines=9> */
.L_x_9281:
[----:B------:R-:W0:Y:S02]  /*ef20*/  I2F.U32 R0, R2 ;  /* 0x0000000200007306 */ /* 0x000e240000201000 */
[----:B0-----:R-:W-:-:S05]  /*ef30*/  F2FP.PACK_AB R0, RZ, R0 ;  /* 0x00000000ff00723e */ /* 0x001fca00000000ff */
[----:B------:R-:W-:Y:S01]  /*ef40*/  STG.E.U16 [R16.64], R0 ;  /* 0x0000000010007986 */ /* 0x000fe2000c101524 */
[----:B------:R-:W-:Y:S05]  /*ef50*/  EXIT ;  /* 0x000000000000794d */ /* 0x000fea0003800000 */
.L_x_9280:
        /* <DEDUP_REMOVED lines=10> */
.L_x_9283:
[----:B------:R-:W0:Y:S02]  /*f000*/  I2F.U32 R2, R2 ;  /* 0x0000000200027306 */ /* 0x000e240000201000 */
[----:B0-----:R-:W-:-:S04]  /*f010*/  F2FP.PACK_AB R3, RZ, R2 ;  /* 0x00000002ff03723e */ /* 0x001fc800000000ff */
[----:B------:R-:W-:-:S05]  /*f020*/  PRMT R3, R3, 0x5410, RZ ;  /* 0x0000541003037816 */ /* 0x000fca00000000ff */
[----:B------:R-:W-:Y:S01]  /*f030*/  STG.E [R16.64], R3 ;  /* 0x0000000310007986 */ /* 0x000fe2000c101924 */
[----:B------:R-:W-:Y:S05]  /*f040*/  EXIT ;  /* 0x000000000000794d */ /* 0x000fea0003800000 */
.L_x_9282:
[----:B------:R-:W0:Y:S02]  /*f050*/  I2F.F64.U32 R2, R2 ;  /* 0x0000000200027312 */ /* 0x000e240000201800 */
[----:B0-----:R-:W-:Y:S01]  /*f060*/  STG.E.64 [R16.64], R2 ;  /* 0x0000000210007986 */ /* 0x001fe2000c101b24 */
[----:B------:R-:W-:Y:S05]  /*f070*/  EXIT ;  /* 0x000000000000794d */ /* 0x000fea0003800000 */
.L_x_9273:
        /* <DEDUP_REMOVED lines=10> */
.L_x_9286:
[----:B------:R-:W0:Y:S01]  /*f120*/  I2F.F64.U32 R4, R2 ;  /* 0x0000000200047312 */ /* 0x000e220000201800 */
[----:B------:R-:W-:-:S05]  /*f130*/  CS2R R6, SRZ ;  /* 0x0000000000067805 */ /* 0x000fca000001ff00 */
[----:B0-----:R-:W-:Y:S01]  /*f140*/  STG.E.128 [R16.64], R4 ;  /* 0x0000000410007986 */ /* 0x001fe2000c101d24 */
[----:B------:R-:W-:Y:S05]  /*f150*/  EXIT ;  /* 0x000000000000794d */ /* 0x000fea0003800000 */
.L_x_9285:
        /* <DEDUP_REMOVED lines=21> */
.L_x_9290:
[----:B------:R-:W-:Y:S05]  /*f2b0*/  BSYNC B0 ;  /* 0x0000000000007941 */ /* 0x000fea0003800000 */
.L_x_9289:
[----:B------:R-:W-:-:S05]  /*f2c0*/  LOP3.LUT R3, R0, R3, RZ, 0xfc, !PT ;  /* 0x0000000300037212 */ /* 0x000fca00078efcff */
[----:B------:R-:W-:Y:S01]  /*f2d0*/  STG.E.U8 [R16.64], R3 ;  /* 0x0000000310007986 */ /* 0x000fe2000c101124 */
[----:B------:R-:W-:Y:S05]  /*f2e0*/  EXIT ;  /* 0x000000000000794d */ /* 0x000fea0003800000 */
.L_x_9288:
        /* <DEDUP_REMOVED lines=13> */
.L_x_9292:
[----:B------:R-:W-:Y:S01]  /*f3c0*/  IMAD.MOV.U32 R0, RZ, RZ, 0x7f ;  /* 0x0000007fff007424 */ /* 0x000fe200078e00ff */
[----:B------:R-:W-:-:S04]  /*f3d0*/  ISETP.GT.U32.AND P0, PT, R3, 0x7f800000, PT ;  /* 0x7f8000000300780c */ /* 0x000fc80003f04070 */
[----:B------:R-:W-:-:S04]  /*f3e0*/  SEL R0, R0, 0x7c, P0 ;  /* 0x0000007c00007807 */ /* 0x000fc80000000000 */
.L_x_9293:
[----:B------:R-:W-:Y:S05]  /*f3f0*/  BSYNC B0 ;  /* 0x0000000000007941 */ /* 0x000fea0003800000 */
.L_x_9291:
[----:B------:R-:W-:-:S04]  /*f400*/  LOP3.LUT R2, R5, 0x80000000, RZ, 0xc0, !PT ;  /* 0x8000000005027812 */ /* 0x000fc800078ec0ff */
[----:B------:R-:W-:-:S04]  /*f410*/  SHF.R.U32.HI R3, RZ, 0x18, R2 ;  /* 0x00000018ff037819 */ /* 0x000fc80000011602 */
[----:B------:R-:W-:-:S05]  /*f420*/  LOP3.LUT R3, R0, R3, RZ, 0xfc, !PT ;  /* 0x0000000300037212 */ /* 0x000fca00078efcff */
[----:B------:R-:W-:Y:S01]  /*f430*/  STG.E.U8 [R16.64], R3 ;  /* 0x0000000310007986 */ /* 0x000fe2000c101124 */
[----:B------:R-:W-:Y:S05]  /*f440*/  EXIT ;  /* 0x000000000000794d */ /* 0x000fea0003800000 */
.L_x_9287:
[----:B------:R-:W0:Y:S02]  /*f450*/  I2F.U32 R0, R2 ;  /* 0x0000000200007306 */ /* 0x000e240000201000 */
[----:B0-----:R-:W-:-:S05]  /*f460*/  F2FP.BF16.PACK_AB R0, RZ, R0 ;  /* 0x00000000ff00723e */ /* 0x001fca00000010ff */
[----:B------:R-:W-:Y:S01]  /*f470*/  STG.E.U16 [R16.64], R0 ;  /* 0x0000000010007986 */ /* 0x000fe2000c101524 */
[----:B------:R-:W-:Y:S05]  /*f480*/  EXIT ;  /* 0x000000000000794d */ /* 0x000fea0003800000 */
.L_x_9284:
        /* <DEDUP_REMOVED lines=10> */
.L_x_9296:
        /* <DEDUP_REMOVED lines=17> */
.L_x_9299:
[----:B------:R-:W-:-:S04]  /*f640*/  LOP3.LUT R2, R5, 0x80000000, RZ, 0xc0, !PT ;  /* 0x8000000005027812 */ /* 0x000fc800078ec0ff */
[----:B------:R-:W-:-:S04]  /*f650*/  SHF.R.U32.HI R3, RZ, 0x18, R2 ;  /* 0x00000018ff037819 */ /* 0x000fc80000011602 */
[----:B------:R-:W-:-:S04]  /*f660*/  LOP3.LUT R0, R0, R3, RZ, 0xfc, !PT ;  /* 0x0000000300007212 */ /* 0x000fc800078efcff */
[----:B------:R-:W-:Y:S02]  /*f670*/  PRMT R8, R0, 0x7610, R8 ;  /* 0x0000761000087816 */ /* 0x000fe40000000008 */
.L_x_9298:
[----:B------:R-:W-:Y:S05]  /*f680*/  BSYNC B0 ;  /* 0x0000000000007941 */ /* 0x000fea0003800000 */
.L_x_9297:
[----:B------:R-:W-:Y:S01]  /*f690*/  STG.E.U8 [R16.64], R8 ;  /* 0x0000000810007986 */ /* 0x000fe2000c101124 */
[----:B------:R-:W-:Y:S05]  /*f6a0*/  EXIT ;  /* 0x000000000000794d */ /* 0x000fea0003800000 */
.L_x_9295:
        /* <DEDUP_REMOVED lines=17> */
.L_x_9302:
[----:B------:R-:W-:-:S04]  /*f7c0*/  LOP3.LUT R2, R5, 0x80000000, RZ, 0xc0, !PT ;  /* 0x8000000005027812 */ /* 0x000fc800078ec0ff */
[----:B------:R-:W-:-:S04]  /*f7d0*/  SHF.R.U32.HI R3, RZ, 0x18, R2 ;  /* 0x00000018ff037819 */ /* 0x000fc80000011602 */
[----:B------:R-:W-:-:S04]  /*f7e0*/  LOP3.LUT R0, R0, R3, RZ, 0xfc, !PT ;  /* 0x0000000300007212 */ /* 0x000fc800078efcff */
[----:B------:R-:W-:Y:S02]  /*f7f0*/  PRMT R8, R0, 0x7610, R8 ;  /* 0x0000761000087816 */ /* 0x000fe40000000008 */
.L_x_9301:
[----:B------:R-:W-:Y:S05]  /*f800*/  BSYNC B0 ;  /* 0x0000000000007941 */ /* 0x000fea0003800000 */
.L_x_9300:
[----:B------:R-:W-:Y:S01]  /*f810*/  STG.E.U8 [R16.64], R8 ;  /* 0x0000000810007986 */ /* 0x000fe2000c101124 */
[----:B------:R-:W-:Y:S05]  /*f820*/  EXIT ;  /* 0x000000000000794d */ /* 0x000fea0003800000 */
.L_x_9294:
        /* <DEDUP_REMOVED lines=22> */
.L_x_9277:
        /* <DEDUP_REMOVED lines=20> */
.L_x_9304:
[----:B------:R-:W-:-:S05]  /*fad0*/  IMAD.MOV.U32 R3, RZ, RZ, RZ ;  /* 0x000000ffff037224 */ /* 0x000fca00078e00ff */
[----:B------:R-:W-:Y:S01]  /*fae0*/  STG.E.64 [R16.64], R2 ;  /* 0x0000000210007986 */ /* 0x000fe2000c101b24 */
[----:B------:R-:W-:Y:S05]  /*faf0*/  EXIT ;  /* 0x000000000000794d */ /* 0x000fea0003800000 */
.L_x_9303:
[----:B------:R-:W-:Y:S01]  /*fb00*/  STG.E [R16.64], R2 ;  /* 0x0000000210007986 */ /* 0x000fe2000c101924 */
[----:B------:R-:W-:Y:S05]  /*fb10*/  EXIT ;  /* 0x000000000000794d */ /* 0x000fea0003800000 */
.L_x_9305:
        /* <DEDUP_REMOVED lines=14> */
.L_x_25131:


//--------------------- .text._ZN2at6native27unrolled_elementwise_kernelINS0_13BinaryFunctorIbbbNS0_16BitwiseOrFunctorIbEEEESt5arrayIPcLm3EELi4E23TrivialOffsetCalculatorILi2EjES9_ILi1EjENS0_6memory12LoadWithCastILi2EEENSC_13StoreWithCastILi1EEEEEviT_T0_T2_T3_T4_T5_ --------------------------
	.section	.text._ZN2at6native27unrolled_elementwise_kernelINS0_13BinaryFunctorIbbbNS0_16BitwiseOrFunctorIbEEEESt5arrayIPcLm3EELi4E23TrivialOffsetCalculatorILi2EjES9_ILi1EjENS0_6memory12LoadWithCastILi2EEENSC_13StoreWithCastILi1EEEEEviT_T0_T2_T3_T4_T5_,"ax",@progbits
	.sectioninfo	@"SHI_REGISTERS=32"
	.align	128
        .global         _ZN2at6native27unrolled_elementwise_kernelINS0_13BinaryFunctorIbbbNS0_16BitwiseOrFunctorIbEEEESt5arrayIPcLm3EELi4E23TrivialOffsetCalculatorILi2EjES9_ILi1EjENS0_6memory12LoadWithCastILi2EEENSC_13StoreWithCastILi1EEEEEviT_T0_T2_T3_T4_T5_
        .type           _ZN2at6native27unrolled_elementwise_kernelINS0_13BinaryFunctorIbbbNS0_16BitwiseOrFunctorIbEEEESt5arrayIPcLm3EELi4E23TrivialOffsetCalculatorILi2EjES9_ILi1EjENS0_6memory12LoadWithCastILi2EEENSC_13StoreWithCastILi1EEEEEviT_T0_T2_T3_T4_T5_,@function
        .size           _ZN2at6native27unrolled_elementwise_kernelINS0_13BinaryFunctorIbbbNS0_16BitwiseOrFunctorIbEEEESt5arrayIPcLm3EELi4E23TrivialOffsetCalculatorILi2EjES9_ILi1EjENS0_6memory12LoadWithCastILi2EEENSC_13StoreWithCastILi1EEEEEviT_T0_T2_T3_T4_T5_,(.L_x_25132 - _ZN2at6native27unrolled_elementwise_kernelINS0_13BinaryFunctorIbbbNS0_16BitwiseOrFunctorIbEEEESt5arrayIPcLm3EELi4E23TrivialOffsetCalculatorILi2EjES9_ILi1EjENS0_6memory12LoadWithCastILi2EEENSC_13StoreWithCastILi1EEEEEviT_T0_T2_T3_T4_T5_)
        .other          _ZN2at6native27unrolled_elementwise_kernelINS0_13BinaryFunctorIbbbNS0_16BitwiseOrFunctorIbEEEESt5arrayIPcLm3EELi4E23TrivialOffsetCalculatorILi2EjES9_ILi1EjENS0_6memory12LoadWithCastILi2EEENSC_13StoreWithCastILi1EEEEEviT_T0_T2_T3_T4_T5_,@"STO_CUDA_ENTRY STV_DEFAULT"
_ZN2at6native27unrolled_elementwise_kernelINS0_13BinaryFunctorIbbbNS0_16BitwiseOrFunctorIbEEEESt5arrayIPcLm3EELi4E23TrivialOffsetCalculatorILi2EjES9_ILi1EjENS0_6memory12LoadWithCastILi2EEENSC_13StoreWithCastILi1EEEEEviT_T0_T2_T3_T4_T5_:
.text._ZN2at6native27unrolled_elementwise_kernelINS0_13BinaryFunctorIbbbNS0_16BitwiseOrFunctorIbEEEESt5arrayIPcLm3EELi4E23TrivialOffsetCalculatorILi2EjES9_ILi1EjENS0_6memory12LoadWithCastILi2EEENSC_13StoreWithCastILi1EEEEEviT_T0_T2_T3_T4_T5_:
        /* <DEDUP_REMOVED lines=33> */
.L_x_9311:
[----:B------:R-:W2:Y:S02]  /*0210*/  LDG.E.U8 R4, [R4.64] ;  /* 0x0000002404047981 */ /* 0x000ea4000c1e1100 */
[----:B--2---:R-:W-:-:S04]  /*0220*/  ISETP.NE.AND P0, PT, R4, RZ, PT ;  /* 0x000000ff0400720c */ /* 0x004fc80003f05270 */
[----:B------:R-:W-:Y:S01]  /*0230*/  P2R R18, PR, RZ, 0x1 ;  /* 0x00000001ff127803 */ /* 0x000fe20000000000 */
[----:B------:R-:W-:Y:S05]  /*0240*/  BRA `(.L_x_9313) ;  /* 0x00000f4000007947 */ /* 0x000fea0003800000 */
.L_x_9310:
        /* <DEDUP_REMOVED lines=11> */
.L_x_9315:
[----:B------:R-:W2:Y:S02]  /*0300*/  LDG.E R4, [R4.64] ;  /* 0x0000002404047981 */ /* 0x000ea4000c1e1900 */
[----:B--2---:R-:W-:-:S04]  /*0310*/  ISETP.NE.AND P0, PT, R4, RZ, PT ;  /* 0x000000ff0400720c */ /* 0x004fc80003f05270 */
[----:B------:R-:W-:Y:S01]  /*0320*/  P2R R18, PR, RZ, 0x1 ;  /* 0x00000001ff127803 */ /* 0x000fe20000000000 */
[----:B------:R-:W-:Y:S05]  /*0330*/  BRA `(.L_x_9313) ;  /* 0x00000e5000007947 */ /* 0x000fea0003800000 */
.L_x_9314:
[----:B------:R-:W2:Y:S02]  /*0340*/  LDG.E.U16 R4, [R4.64] ;  /* 0x0000002404047981 */ /* 0x000ea4000c1e1500 */
[----:B--2---:R-:W-:-:S04]  /*0350*/  ISETP.NE.AND P0, PT, R4, RZ, PT ;  /* 0x000000ff0400720c */ /* 0x004fc80003f05270 */
[----:B------:R-:W-:Y:S01]  /*0360*/  P2R R18, PR, RZ, 0x1 ;  /* 0x00000001ff127803 */ /* 0x000fe20000000000 */
[----:B------:R-:W-:Y:S05]  /*0370*/  BRA `(.L_x_9313) ;  /* 0x00000e1000007947 */ /* 0x000fea0003800000 */
.L_x_9309:
        /* <DEDUP_REMOVED lines=10> */
.L_x_9317:
[----:B------:R-:W2:Y:S02]  /*0420*/  LDG.E.U16 R0, [R4.64] ;  /* 0x0000002404007981 */ /* 0x000ea4000c1e1500 */
[----:B--2---:R-:W-:-:S05]  /*0430*/  HADD2.F32 R0, -RZ, R0.H0_H0 ;  /* 0x20000000ff007230 */ /* 0x004fca0000004100 */
[----:B------:R-:W-:-:S04]  /*0440*/  FSETP.NEU.FTZ.AND P0, PT, R0, RZ, PT ;  /* 0x000000ff0000720b */ /* 0x000fc80003f1d000 */
[----:B------:R-:W-:Y:S01]  /*0450*/  P2R R18, PR, RZ, 0x1 ;  /* 0x00000001ff127803 */ /* 0x000fe20000000000 */
[----:B------:R-:W-:Y:S05]  /*0460*/  BRA `(.L_x_9313) ;  /* 0x00000d2000007947 */ /* 0x000fea0003800000 */
.L_x_9316:
        /* <DEDUP_REMOVED lines=12> */
.L_x_9319:
        /* <DEDUP_REMOVED lines=11> */
.L_x_9318:
[----:B------:R-:W2:Y:S02]  /*05e0*/  LDG.E.64 R4, [R4.64] ;  /* 0x0000002404047981 */ /* 0x000ea4000c1e1b00 */
[----:B--2---:R-:W0:-:S06]  /*05f0*/  DSETP.NEU.AND P0, PT, R4, RZ, PT ;  /* 0x000000ff0400722a */ /* 0x004e0c0003f0d000 */
[----:B0-----:R-:W-:Y:S01]  /*0600*/  P2R R18, PR, RZ, 0x1 ;  /* 0x00000001ff127803 */ /* 0x001fe20000000000 */
[----:B------:R-:W-:Y:S05]  /*0610*/  BRA `(.L_x_9313) ;  /* 0x00000b7000007947 */ /* 0x000fea0003800000 */
.L_x_9308:
        /* <DEDUP_REMOVED lines=12> */
.L_x_9322:
[----:B------:R-:W2:Y:S02]  /*06e0*/  LDG.E.128 R4, [R4.64] ;  /* 0x0000002404047981 */ /* 0x000ea4000c1e1d00 */
[----:B--2---:R-:W0:-:S06]  /*06f0*/  DSETP.NEU.AND P0, PT, R6, RZ, PT ;  /* 0x000000ff0600722a */ /* 0x004e0c0003f0d000 */
[----:B0-----:R-:W0:-:S06]  /*0700*/  DSETP.NEU.OR P0, PT, R4, RZ, P0 ;  /* 0x000000ff0400722a */ /* 0x001e0c000070d400 */
[----:B0-----:R-:W-:Y:S01]  /*0710*/  P2R R18, PR, RZ, 0x1 ;  /* 0x00000001ff127803 */ /* 0x001fe20000000000 */
[----:B------:R-:W-:Y:S05]  /*0720*/  BRA `(.L_x_9313) ;  /* 0x00000a6000007947 */ /* 0x000fea0003800000 */
.L_x_9321:
        /* <DEDUP_REMOVED lines=28> */
.L_x_9324:
        /* <DEDUP_REMOVED lines=15> */
.L_x_9323:
[----:B------:R-:W2:Y:S02]  /*09e0*/  LDG.E.U16 R0, [R4.64] ;  /* 0x0000002404007981 */ /* 0x000ea4000c1e1500 */
[----:B--2---:R-:W-:-:S04]  /*09f0*/  PRMT R0, RZ, 0x5410, R0 ;  /* 0x00005410ff007816 */ /* 0x004fc80000000000 */
[----:B------:R-:W-:-:S04]  /*0a00*/  FSETP.NEU.FTZ.AND P0, PT, R0, RZ, PT ;  /* 0x000000ff0000720b */ /* 0x000fc80003f1d000 */
[----:B------:R-:W-:Y:S01]  /*0a10*/  P2R R18, PR, RZ, 0x1 ;  /* 0x00000001ff127803 */ /* 0x000fe20000000000 */
[----:B------:R-:W-:Y:S05]  /*0a20*/  BRA `(.L_x_9313) ;  /* 0x0000076000007947 */ /* 0x000fea0003800000 */
.L_x_9320:
        /* <DEDUP_REMOVED lines=12> */
.L_x_9327:
        /* <DEDUP_REMOVED lines=21> */
.L_x_9331:
[----:B------:R-:W-:Y:S05]  /*0c40*/  BSYNC B1 ;  /* 0x0000000000017941 */ /* 0x000fea0003800000 */
.L_x_9330:
[----:B------:R-:W-:Y:S01]  /*0c50*/  LEA R5, R0, 0x3b800000, 0x17 ;  /* 0x3b80000000057811 */ /* 0x000fe200078eb8ff */
[----:B------:R-:W-:-:S05]  /*0c60*/  IMAD.SHL.U32 R0, R3, 0x100000, RZ ;  /* 0x0010000003007824 */ /* 0x000fca00078e00ff */
[----:B------:R-:W-:Y:S02]  /*0c70*/  LOP3.LUT R0, R5, R0, R6, 0xfe, !PT ;  /* 0x0000000005007212 */ /* 0x000fe400078efe06 */
.L_x_9329:
[----:B------:R-:W-:Y:S05]  /*0c80*/  BSYNC B0 ;  /* 0x0000000000007941 */ /* 0x000fea0003800000 */
.L_x_9328:
[----:B------:R-:W-:-:S04]  /*0c90*/  FSETP.NEU.FTZ.AND P0, PT, R0, RZ, PT ;  /* 0x000000ff0000720b */ /* 0x000fc80003f1d000 */
[----:B------:R-:W-:Y:S01]  /*0ca0*/  P2R R18, PR, RZ, 0x1 ;  /* 0x00000001ff127803 */ /* 0x000fe20000000000 */
[----:B------:R-:W-:Y:S05]  /*0cb0*/  BRA `(.L_x_9313) ;  /* 0x000004d000007947 */ /* 0x000fea0003800000 */
.L_x_9326:
        /* <DEDUP_REMOVED lines=21> */
.L_x_9335:
[----:B------:R-:W-:Y:S05]  /*0e10*/  BSYNC B1 ;  /* 0x0000000000017941 */ /* 0x000fea0003800000 */
.L_x_9334:
[----:B------:R-:W-:Y:S01]  /*0e20*/  LEA R5, R0, 0x37800000, 0x17 ;  /* 0x3780000000057811 */ /* 0x000fe200078eb8ff */
[----:B------:R-:W-:-:S05]  /*0e30*/  IMAD.SHL.U32 R0, R3, 0x200000, RZ ;  /* 0x0020000003007824 */ /* 0x000fca00078e00ff */
[----:B------:R-:W-:Y:S02]  /*0e40*/  LOP3.LUT R0, R5, R0, R6, 0xfe, !PT ;  /* 0x0000000005007212 */ /* 0x000fe400078efe06 */
.L_x_9333:
[----:B------:R-:W-:Y:S05]  /*0e50*/  BSYNC B0 ;  /* 0x0000000000007941 */ /* 0x000fea0003800000 */
.L_x_9332:
[----:B------:R-:W-:-:S04]  /*0e60*/  FSETP.NEU.FTZ.AND P0, PT, R0, RZ, PT ;  /* 0x000000ff0000720b */ /* 0x000fc80003f1d000 */
[----:B------:R-:W-:Y:S01]  /*0e70*/  P2R R18, PR, RZ, 0x1 ;  /* 0x00000001ff127803 */ /* 0x000fe20000000000 */
[----:B------:R-:W-:Y:S05]  /*0e80*/  BRA `(.L_x_9313) ;  /* 0x0000030000007947 */ /* 0x000fea0003800000 */
.L_x_9325:
        /* <DEDUP_REMOVED lines=14> */
.L_x_9339:
[----:B------:R-:W-:Y:S05]  /*0f70*/  BSYNC B0 ;  /* 0x0000000000007941 */ /* 0x000fea0003800000 */
.L_x_9338:
[----:B------:R-:W-:-:S04]  /*0f80*/  FSETP.NEU.FTZ.AND P0, PT, R0, RZ, PT ;  /* 0x000000ff0000720b */ /* 0x000fc80003f1d000 */
[----:B------:R-:W-:Y:S01]  /*0f90*/  P2R R18, PR, RZ, 0x1 ;  /* 0x00000001ff127803 */ /* 0x000fe20000000000 */
[----:B------:R-:W-:Y:S05]  /*0fa0*/  BRA `(.L_x_9313) ;  /* 0x000001e000007947 */ /* 0x000fea0003800000 */
.L_x_9312:
        /* <DEDUP_REMOVED lines=22> */
.L_x_9337:
[----:B------:R-:W2:Y:S02]  /*1110*/  LDG.E.64 R4, [R4.64] ;  /* 0x0000002404047981 */ /* 0x000ea4000c1e1b00 */
[----:B--2---:R-:W-:-:S04]  /*1120*/  ISETP.NE.U32.AND P0, PT, R4, RZ, PT ;  /* 0x000000ff0400720c */ /* 0x004fc80003f05070 */
[----:B------:R-:W-:-:S04]  /*1130*/  ISETP.NE.AND.EX P0, PT, R5, RZ, PT, P0 ;  /* 0x000000ff0500720c */ /* 0x000fc80003f05300 */
[----:B------:R-:W-:Y:S01]  /*1140*/  P2R R18, PR, RZ, 0x1 ;  /* 0x00000001ff127803 */ /* 0x000fe20000000000 */
[----:B------:R-:W-:Y:S05]  /*1150*/  BRA `(.L_x_9313) ;  /* 0x0000003000007947 */ /* 0x000fea0003800000 */
.L_x_9336:
[----:B------:R-:W2:Y:S02]  /*1160*/  LDG.E R4, [R4.64] ;  /* 0x0000002404047981 */ /* 0x000ea4000c1e1900 */
[----:B--2---:R-:W-:-:S04]  /*1170*/  ISETP.NE.AND P0, PT, R4, RZ, PT ;  /* 0x000000ff0400720c */ /* 0x004fc80003f05270 */
[----:B------:R-:W-:Y:S02]  /*1180*/  P2R R18, PR, RZ, 0x1 ;  /* 0x00000001ff127803 */ /* 0x000fe40000000000 */
.L_x_9313:
        /* <DEDUP_REMOVED lines=17> */
.L_x_9343:
[----:B------:R-:W2:Y:S02]  /*12a0*/  LDG.E.U8 R4, [R4.64] ;  /* 0x0000002404047981 */ /* 0x000ea4000c1e1100 */
[----:B--2---:R-:W-:Y:S01]  /*12b0*/  ISETP.NE.AND P0, PT, R4, RZ, PT ;  /* 0x000000ff0400720c */ /* 0x004fe20003f05270 */
[----:B------:R-:W-:Y:S05]  /*12c0*/  BRA `(.L_x_9345) ;  /* 0x00000e0000007947 */ /* 0x000fea0003800000 */
.L_x_9342:
        /* <DEDUP_REMOVED lines=10> */
.L_x_9347:
[----:B------:R-:W2:Y:S02]  /*1370*/  LDG.E R4, [R4.64] ;  /* 0x0000002404047981 */ /* 0x000ea4000c1e1900 */
[----:B--2---:R-:W-:Y:S01]  /*1380*/  ISETP.NE.AND P0, PT, R4, RZ, PT ;  /* 0x000000ff0400720c */ /* 0x004fe20003f05270 */
[----:B------:R-:W-:Y:S05]  /*1390*/  BRA `(.L_x_9345) ;  /* 0x00000d3000007947 */ /* 0x000fea0003800000 */
.L_x_9346:
[----:B------:R-:W2:Y:S02]  /*13a0*/  LDG.E.U16 R4, [R4.64] ;  /* 0x0000002404047981 */ /* 0x000ea4000c1e1500 */
[----:B--2---:R-:W-:Y:S01]  /*13b0*/  ISETP.NE.AND P0, PT, R4, RZ, PT ;  /* 0x000000ff0400720c */ /* 0x004fe20003f05270 */
[----:B------:R-:W-:Y:S05]  /*13c0*/  BRA `(.L_x_9345) ;  /* 0x00000d0000007947 */ /* 0x000fea0003800000 */
.L_x_9341:
        /* <DEDUP_REMOVED lines=9> */
.L_x_9349:
[----:B------:R-:W2:Y:S02]  /*1460*/  LDG.E.U16 R0, [R4.64] ;  /* 0x0000002404007981 */ /* 0x000ea4000c1e1500 */
[----:B--2---:R-:W-:-:S05]  /*1470*/  HADD2.F32 R0, -RZ, R0.H0_H0 ;  /* 0x20000000ff007230 */ /* 0x004fca0000004100 */
[----:B------:R-:W-:Y:S01]  /*1480*/  FSETP.NEU.FTZ.AND P0, PT, R0, RZ, PT ;  /* 0x000000ff0000720b */ /* 0x000fe20003f1d000 */
[----:B------:R-:W-:Y:S05]  /*1490*/  BRA `(.L_x_9345) ;  /* 0x00000c3000007947 */ /* 0x000fea0003800000 */
.L_x_9348:
        /* <DEDUP_REMOVED lines=11> */
.L_x_9351:
        /* <DEDUP_REMOVED lines=10> */
.L_x_9350:
[----:B------:R-:W2:Y:S02]  /*15f0*/  LDG.E.64 R4, [R4.64] ;  /* 0x0000002404047981 */ /* 0x000ea4000c1e1b00 */
[----:B--2---:R0:W1:Y:S01]  /*1600*/  DSETP.NEU.AND P0, PT, R4, RZ, PT ;  /* 0x000000ff0400722a */ /* 0x0040620003f0d000 */
[----:B------:R-:W-:Y:S05]  /*1610*/  BRA `(.L_x_9345) ;  /* 0x00000ab000007947 */ /* 0x000fea0003800000 */
.L_x_9340:
        /* <DEDUP_REMOVED lines=11> */
.L_x_9354:
[----:B------:R-:W2:Y:S02]  /*16d0*/  LDG.E.128 R4, [R4.64] ;  /* 0x0000002404047981 */ /* 0x000ea4000c1e1d00 */
[----:B--2---:R-:W0:-:S06]  /*16e0*/  DSETP.NEU.AND P0, PT, R6, RZ, PT ;  /* 0x000000ff0600722a */ /* 0x004e0c0003f0d000 */
[----:B0-----:R0:W1:Y:S01]  /*16f0*/  DSETP.NEU.OR P0, PT, R4, RZ, P0 ;  /* 0x000000ff0400722a */ /* 0x001062000070d400 */
[----:B------:R-:W-:Y:S05]  /*1700*/  BRA `(.L_x_9345) ;  /* 0x000009c000007947 */ /* 0x000fea0003800000 */
.L_x_9353:
        /* <DEDUP_REMOVED lines=27> */
.L_x_9356:
        /* <DEDUP_REMOVED lines=14> */
.L_x_9355:
[----:B------:R-:W2:Y:S02]  /*19a0*/  LDG.E.U16 R0, [R4.64] ;  /* 0x0000002404007981 */ /* 0x000ea4000c1e1500 */
[----:B--2---:R-:W-:-:S04]  /*19b0*/  PRMT R0, RZ, 0x5410, R0 ;  /* 0x00005410ff007816 */ /* 0x004fc80000000000 */
[----:B------:R-:W-:Y:S01]  /*19c0*/  FSETP.NEU.FTZ.AND P0, PT, R0, RZ, PT ;  /* 0x000000ff0000720b */ /* 0x000fe20003f1d000 */
[----:B------:R-:W-:Y:S05]  /*19d0*/  BRA `(.L_x_9345) ;  /* 0x000006f000007947 */ /* 0x000fea0003800000 */
.L_x_9352:
        /* <DEDUP_REMOVED lines=11> */
.L_x_9359:
        /* <DEDUP_REMOVED lines=21> */
.L_x_9363:
[----:B------:R-:W-:Y:S05]  /*1be0*/  BSYNC B1 ;  /* 0x0000000000017941 */ /* 0x000fea0003800000 */
.L_x_9362:
[----:B------:R-:W-:Y:S01]  /*1bf0*/  LEA R5, R0, 0x3b800000, 0x17 ;  /* 0x3b80000000057811 */ /* 0x000fe200078eb8ff */
[----:B------:R-:W-:-:S05]  /*1c00*/  IMAD.SHL.U32 R0, R3, 0x100000, RZ ;  /* 0x0010000003007824 */ /* 0x000fca00078e00ff */
[----:B------:R-:W-:Y:S02]  /*1c10*/  LOP3.LUT R0, R5, R0, R6, 0xfe, !PT ;  /* 0x0000000005007212 */ /* 0x000fe400078efe06 */
.L_x_9361:
[----:B------:R-:W-:Y:S05]  /*1c20*/  BSYNC B0 ;  /* 0x0000000000007941 */ /* 0x000fea0003800000 */
.L_x_9360:
[----:B------:R-:W-:Y:S01]  /*1c30*/  FSETP.NEU.FTZ.AND P0, PT, R0, RZ, PT ;  /* 0x000000ff0000720b */ /* 0x000fe20003f1d000 */
[----:B------:R-:W-:Y:S05]  /*1c40*/  BRA `(.L_x_9345) ;  /* 0x0000048000007947 */ /* 0x000fea0003800000 */
.L_x_9358:
        /* <DEDUP_REMOVED lines=21> */
.L_x_9367:
[----:B------:R-:W-:Y:S05]  /*1da0*/  BSYNC B1 ;  /* 0x0000000000017941 */ /* 0x000fea0003800000 */
.L_x_9366:
[----:B------:R-:W-:Y:S01]  /*1db0*/  LEA R5, R0, 0x37800000, 0x17 ;  /* 0x3780000000057811 */ /* 0x000fe200078eb8ff */
[----:B------:R-:W-:-:S05]  /*1dc0*/  IMAD.SHL.U32 R0, R3, 0x200000, RZ ;  /* 0x0020000003007824 */ /* 0x000fca00078e00ff */
[----:B------:R-:W-:Y:S02]  /*1dd0*/  LOP3.LUT R0, R5, R0, R6, 0xfe, !PT ;  /* 0x0000000005007212 */ /* 0x000fe400078efe06 */
.L_x_9365:
[----:B------:R-:W-:Y:S05]  /*1de0*/  BSYNC B0 ;  /* 0x0000000000007941 */ /* 0x000fea0003800000 */
.L_x_9364:
[----:B------:R-:W-:Y:S01]  /*1df0*/  FSETP.NEU.FTZ.AND P0, PT, R0, RZ, PT ;  /* 0x000000ff0000720b */ /* 0x000fe20003f1d000 */
[----:B------:R-:W-:Y:S05]  /*1e00*/  BRA `(.L_x_9345) ;  /* 0x000002c000007947 */ /* 0x000fea0003800000 */
.L_x_9357:
        /* <DEDUP_REMOVED lines=14> */
.L_x_9371:
[----:B------:R-:W-:Y:S05]  /*1ef0*/  BSYNC B0 ;  /* 0x0000000000007941 */ /* 0x000fea0003800000 */
.L_x_9370:
[----:B------:R-:W-:Y:S01]  /*1f00*/  FSETP.NEU.FTZ.AND P0, PT, R0, RZ, PT ;  /* 0x000000ff0000720b */ /* 0x000fe20003f1d000 */
[----:B------:R-:W-:Y:S05]  /*1f10*/  BRA `(.L_x_9345) ;  /* 0x000001b000007947 */ /* 0x000fea0003800000 */
.L_x_9344:
        /* <DEDUP_REMOVED lines=21> */
.L_x_9369:
[----:B------:R-:W2:Y:S02]  /*2070*/  LDG.E.64 R4, [R4.64] ;  /* 0x0000002404047981 */ /* 0x000ea4000c1e1b00 */
[----:B--2---:R-:W-:-:S04]  /*2080*/  ISETP.NE.U32.AND P0, PT, R4, RZ, PT ;  /* 0x000000ff0400720c */ /* 0x004fc80003f05070 */
[----:B------:R-:W-:Y:S01]  /*2090*/  ISETP.NE.AND.EX P0, PT, R5, RZ, PT, P0 ;  /* 0x000000ff0500720c */ /* 0x000fe20003f05300 */
[----:B------:R-:W-:Y:S05]  /*20a0*/  BRA `(.L_x_9345) ;  /* 0x0000002000007947 */ /* 0x000fea0003800000 */
.L_x_9368:
[----:B------:R-:W2:Y:S02]  /*20b0*/  LDG.E R4, [R4.64] ;  /* 0x0000002404047981 */ /* 0x000ea4000c1e1900 */
[----:B--2---:R-:W-:Y:S02]  /*20c0*/  ISETP.NE.AND P0, PT, R4, RZ, PT ;  /* 0x000000ff0400720c */ /* 0x004fe40003f05270 */
.L_x_9345:
[----:B------:R-:W-:Y:S02]  /*20d0*/  ISETP.NE.AND P1, PT, R18, RZ, PT ;  /* 0x000000ff1200720c */ /* 0x000fe40003f25270 */
[----:B-1----:R-:W-:Y:S02]  /*20e0*/  SEL R19, RZ, 0x1, !P0 ;  /* 0x00000001ff137807 */ /* 0x002fe40004000000 */
[----:B------:R-:W-:Y:S02]  /*20f0*/  SEL R18, RZ, 0x1, !P1 ;  /* 0x00000001ff127807 */ /* 0x000fe40004800000 */
[----:B------:R-:W-:-:S05]  /*2100*/  IADD3 R23, R23, 0x80, RZ ;  /* 0x0000008017177810 */ /* 0x000fca0007ffe0ff */
.L_x_9307:
[----:B-1-3--:R-:W-:Y:S05]  /*2110*/  BSYNC B6 ;  /* 0x0000000000067941 */ /* 0x00afea0003800000 */
.L_x_9306:
        /* <DEDUP_REMOVED lines=23> */
.L_x_9377:
[----:B------:R-:W2:Y:S02]  /*2290*/  LDG.E.U8 R4, [R4.64] ;  /* 0x0000002404047981 */ /* 0x000ea4000c1e1100 */
[----:B--2---:R-:W-:-:S04]  /*22a0*/  ISETP.NE.AND P0, PT, R4, RZ, PT ;  /* 0x000000ff0400720c */ /* 0x004fc80003f05270 */
[----:B------:R-:W-:Y:S01]  /*22b0*/  P2R R24, PR, RZ, 0x1 ;  /* 0x00000001ff187803 */ /* 0x000fe20000000000 */
[----:B------:R-:W-:Y:S05]  /*22c0*/  BRA `(.L_x_9379) ;  /* 0x00000f5000007947 */ /* 0x000fea0003800000 */
.L_x_9376:
        /* <DEDUP_REMOVED lines=11> */
.L_x_9381:
[----:B------:R-:W2:Y:S02]  /*2380*/  LDG.E R4, [R4.64] ;  /* 0x0000002404047981 */ /* 0x000ea4000c1e1900 */
[----:B--2---:R-:W-:-:S04]  /*2390*/  ISETP.NE.AND P0, PT, R4, RZ, PT ;  /* 0x000000ff0400720c */ /* 0x004fc80003f05270 */
[----:B------:R-:W-:Y:S01]  /*23a0*/  P2R R24, PR, RZ, 0x1 ;  /* 0x00000001ff187803 */ /* 0x000fe20000000000 */
[----:B------:R-:W-:Y:S05]  /*23b0*/  BRA `(.L_x_9379) ;  /* 0x00000e6000007947 */ /* 0x000fea0003800000 */
.L_x_9380:
[----:B------:R-:W2:Y:S02]  /*23c0*/  LDG.E.U16 R4, [R4.64] ;  /* 0x0000002404047981 */ /* 0x000ea4000c1e1500 */
[----:B--2---:R-:W-:-:S04]  /*23d0*/  ISETP.NE.AND P0, PT, R4, RZ, PT ;  /* 0x000000ff0400720c */ /* 0x004fc80003f05270 */
[----:B------:R-:W-:Y:S01]  /*23e0*/  P2R R24, PR, RZ, 0x1 ;  /* 0x00000001ff187803 */ /* 0x000fe20000000000 */
[----:B------:R-:W-:Y:S05]  /*23f0*/  BRA `(.L_x_9379) ;  /* 0x00000e2000007947 */ /* 0x000fea0003800000 */
.L_x_9375:
        /* <DEDUP_REMOVED lines=10> */
.L_x_9383:
[----:B------:R-:W2:Y:S02]  /*24a0*/  LDG.E.U16 R0, [R4.64] ;  /* 0x0000002404007981 */ /* 0x000ea4000c1e1500 */
[----:B--2---:R-:W-:-:S05]  /*24b0*/  HADD2.F32 R0, -RZ, R0.H0_H0 ;  /* 0x20000000ff007230 */ /* 0x004fca0000004100 */
[----:B------:R-:W-:-:S04]  /*24c0*/  FSETP.NEU.FTZ.AND P0, PT, R0, RZ, PT ;  /* 0x000000ff0000720b */ /* 0x000fc80003f1d000 */
[----:B------:R-:W-:Y:S01]  /*24d0*/  P2R R24, PR, RZ, 0x1 ;  /* 0x00000001ff187803 */ /* 0x000fe20000000000 */
[----:B------:R-:W-:Y:S05]  /*24e0*/  BRA `(.L_x_9379) ;  /* 0x00000d3000007947 */ /* 0x000fea0003800000 */
.L_x_9382:
        /* <DEDUP_REMOVED lines=12> */
.L_x_9385:
        /* <DEDUP_REMOVED lines=11> */
.L_x_9384:
[----:B------:R-:W2:Y:S02]  /*2660*/  LDG.E.64 R4, [R4.64] ;  /* 0x0000002404047981 */ /* 0x000ea4000c1e1b00 */
[----:B--2---:R-:W0:-:S06]  /*2670*/  DSETP.NEU.AND P0, PT, R4, RZ, PT ;  /* 0x000000ff0400722a */ /* 0x004e0c0003f0d000 */
[----:B0-----:R-:W-:Y:S01]  /*2680*/  P2R R24, PR, RZ, 0x1 ;  /* 0x00000001ff187803 */ /* 0x001fe20000000000 */
[----:B------:R-:W-:Y:S05]  /*2690*/  BRA `(.L_x_9379) ;  /* 0x00000b8000007947 */ /* 0x000fea0003800000 */
.L_x_9374:
        /* <DEDUP_REMOVED lines=12> */
.L_x_9388:
[----:B------:R-:W2:Y:S02]  /*2760*/  LDG.E.128 R4, [R4.64] ;  /* 0x0000002404047981 */ /* 0x000ea4000c1e1d00 */
[----:B--2---:R-:W0:-:S06]  /*2770*/  DSETP.NEU.AND P0, PT, R6, RZ, PT ;  /* 0x000000ff0600722a */ /* 0x004e0c0003f0d000 */
[----:B0-----:R-:W0:-:S06]  /*2780*/  DSETP.NEU.OR P0, PT, R4, RZ, P0 ;  /* 0x000000ff0400722a */ /* 0x001e0c000070d400 */
[----:B0-----:R-:W-:Y:S01]  /*2790*/  P2R R24, PR, RZ, 0x1 ;  /* 0x00000001ff187803 */ /* 0x001fe20000000000 */
[----:B------:R-:W-:Y:S05]  /*27a0*/  BRA `(.L_x_9379) ;  /* 0x00000a7000007947 */ /* 0x000fea0003800000 */
.L_x_9387:
        /* <DEDUP_REMOVED lines=28> */
.L_x_9390:
        /* <DEDUP_REMOVED lines=16> */
.L_x_9389:
[----:B------:R-:W2:Y:S02]  /*2a70*/  LDG.E.U16 R0, [R4.64] ;  /* 0x0000002404007981 */ /* 0x000ea4000c1e1500 */
[----:B--2---:R-:W-:-:S04]  /*2a80*/  PRMT R0, RZ, 0x5410, R0 ;  /* 0x00005410ff007816 */ /* 0x004fc80000000000 */
[----:B------:R-:W-:-:S04]  /*2a90*/  FSETP.NEU.FTZ.AND P0, PT, R0, RZ, PT ;  /* 0x000000ff0000720b */ /* 0x000fc80003f1d000 */
[----:B------:R-:W-:Y:S01]  /*2aa0*/  P2R R24, PR, RZ, 0x1 ;  /* 0x00000001ff187803 */ /* 0x000fe20000000000 */
[----:B------:R-:W-:Y:S05]  /*2ab0*/  BRA `(.L_x_9379) ;  /* 0x0000076000007947 */ /* 0x000fea0003800000 */
.L_x_9386:
        /* <DEDUP_REMOVED lines=12> */
.L_x_9393:
        /* <DEDUP_REMOVED lines=21> */
.L_x_9397:
[----:B------:R-:W-:Y:S05]  /*2cd0*/  BSYNC B1 ;  /* 0x0000000000017941 */ /* 0x000fea0003800000 */
.L_x_9396:
[----:B------:R-:W-:Y:S01]  /*2ce0*/  LEA R5, R0, 0x3b800000, 0x17 ;  /* 0x3b80000000057811 */ /* 0x000fe200078eb8ff */
[----:B------:R-:W-:-:S05]  /*2cf0*/  IMAD.SHL.U32 R0, R3, 0x100000, RZ ;  /* 0x0010000003007824 */ /* 0x000fca00078e00ff */
[----:B------:R-:W-:Y:S02]  /*2d00*/  LOP3.LUT R0, R5, R0, R6, 0xfe, !PT ;  /* 0x0000000005007212 */ /* 0x000fe400078efe06 */
.L_x_9395:
[----:B------:R-:W-:Y:S05]  /*2d10*/  BSYNC B0 ;  /* 0x0000000000007941 */ /* 0x000fea0003800000 */
.L_x_9394:
[----:B------:R-:W-:-:S04]  /*2d20*/  FSETP.NEU.FTZ.AND P0, PT, R0, RZ, PT ;  /* 0x000000ff0000720b */ /* 0x000fc80003f1d000 */
[----:B------:R-:W-:Y:S01]  /*2d30*/  P2R R24, PR, RZ, 0x1 ;  /* 0x00000001ff187803 */ /* 0x000fe20000000000 */
[----:B------:R-:W-:Y:S05]  /*2d40*/  BRA `(.L_x_9379) ;  /* 0x000004d000007947 */ /* 0x000fea0003800000 */
.L_x_9392:
        /* <DEDUP_REMOVED lines=21> */
.L_x_9401:
[----:B------:R-:W-:Y:S05]  /*2ea0*/  BSYNC B1 ;  /* 0x0000000000017941 */ /* 0x000fea0003800000 */
.L_x_9400:
[----:B------:R-:W-:Y:S01]  /*2eb0*/  LEA R5, R0, 0x37800000, 0x17 ;  /* 0x3780000000057811 */ /* 0x000fe200078eb8ff */
[----:B------:R-:W-:-:S05]  /*2ec0*/  IMAD.SHL.U32 R0, R3, 0x200000, RZ ;  /* 0x0020000003007824 */ /* 0x000fca00078e00ff */
[----:B------:R-:W-:Y:S02]  /*2ed0*/  LOP3.LUT R0, R5, R0, R6, 0xfe, !PT ;  /* 0x0000000005007212 */ /* 0x000fe400078efe06 */
.L_x_9399:
[----:B------:R-:W-:Y:S05]  /*2ee0*/  BSYNC B0 ;  /* 0x0000000000007941 */ /* 0x000fea0003800000 */
.L_x_9398:
[----:B------:R-:W-:-:S04]  /*2ef0*/  FSETP.NEU.FTZ.AND P0, PT, R0, RZ, PT ;  /* 0x000000ff0000720b */ /* 0x000fc80003f1d000 */
[----:B------:R-:W-:Y:S01]  /*2f00*/  P2R R24, PR, RZ, 0x1 ;  /* 0x00000001ff187803 */ /* 0x000fe20000000000 */
[----:B------:R-:W-:Y:S05]  /*2f10*/  BRA `(.L_x_9379) ;  /* 0x0000030000007947 */ /* 0x000fea0003800000 */
.L_x_9391:
        /* <DEDUP_REMOVED lines=14> */
.L_x_9405:
[----:B------:R-:W-:Y:S05]  /*3000*/  BSYNC B0 ;  /* 0x0000000000007941 */ /* 0x000fea0003800000 */
.L_x_9404:
[----:B------:R-:W-:-:S04]  /*3010*/  FSETP.NEU.FTZ.AND P0, PT, R0, RZ, PT ;  /* 0x000000ff0000720b */ /* 0x000fc80003f1d000 */
[----:B------:R-:W-:Y:S01]  /*3020*/  P2R R24, PR, RZ, 0x1 ;  /* 0x00000001ff187803 */ /* 0x000fe20000000000 */
[----:B------:R-:W-:Y:S05]  /*3030*/  BRA `(.L_x_9379) ;  /* 0x000001e000007947 */ /* 0x000fea0003800000 */
.L_x_9378:
        /* <DEDUP_REMOVED lines=22> */
.L_x_9403:
[----:B------:R-:W2:Y:S02]  /*31a0*/  LDG.E.64 R4, [R4.64] ;  /* 0x0000002404047981 */ /* 0x000ea4000c1e1b00 */
[----:B--2---:R-:W-:-:S04]  /*31b0*/  ISETP.NE.U32.AND P0, PT, R4, RZ, PT ;  /* 0x000000ff0400720c */ /* 0x004fc80003f05070 */
[----:B------:R-:W-:-:S04]  /*31c0*/  ISETP.NE.AND.EX P0, PT, R5, RZ, PT, P0 ;  /* 0x000000ff0500720c */ /* 0x000fc80003f05300 */
[----:B------:R-:W-:Y:S01]  /*31d0*/  P2R R24, PR, RZ, 0x1 ;  /* 0x00000001ff187803 */ /* 0x000fe20000000000 */
[----:B------:R-:W-:Y:S05]  /*31e0*/  BRA `(.L_x_9379) ;  /* 0x0000003000007947 */ /* 0x000fea0003800000 */
.L_x_9402:
[----:B------:R-:W2:Y:S02]  /*31f0*/  LDG.E R4, [R4.64] ;  /* 0x0000002404047981 */ /* 0x000ea4000c1e1900 */
[----:B--2---:R-:W-:-:S04]  /*3200*/  ISETP.NE.AND P0, PT, R4, RZ, PT ;  /* 0x000000ff0400720c */ /* 0x004fc80003f05270 */
[----:B------:R-:W-:Y:S02]  /*3210*/  P2R R24, PR, RZ, 0x1 ;  /* 0x00000001ff187803 */ /* 0x000fe40000000000 */
.L_x_9379:
        /* <DEDUP_REMOVED lines=17> */
.L_x_9409:
[----:B------:R-:W2:Y:S02]  /*3330*/  LDG.E.U8 R4, [R4.64] ;  /* 0x0000002404047981 */ /* 0x000ea4000c1e1100 */
[----:B--2---:R-:W-:Y:S01]  /*3340*/  ISETP.NE.AND P0, PT, R4, RZ, PT ;  /* 0x000000ff0400720c */ /* 0x004fe20003f05270 */
[----:B------:R-:W-:Y:S05]  /*3350*/  BRA `(.L_x_9411) ;  /* 0x00000e0000007947 */ /* 0x000fea0003800000 */
.L_x_9408:
        /* <DEDUP_REMOVED lines=10> */
.L_x_9413:
[----:B------:R-:W2:Y:S02]  /*3400*/  LDG.E R4, [R4.64] ;  /* 0x0000002404047981 */ /* 0x000ea4000c1e1900 */
[----:B--2---:R-:W-:Y:S01]  /*3410*/  ISETP.NE.AND P0, PT, R4, RZ, PT ;  /* 0x000000ff0400720c */ /* 0x004fe20003f05270 */
[----:B------:R-:W-:Y:S05]  /*3420*/  BRA `(.L_x_9411) ;  /* 0x00000d3000007947 */ /* 0x000fea0003800000 */
.L_x_9412:
[----:B------:R-:W2:Y:S02]  /*3430*/  LDG.E.U16 R4, [R4.64] ;  /* 0x0000002404047981 */ /* 0x000ea4000c1e1500 */
[----:B--2---:R-:W-:Y:S01]  /*3440*/  ISETP.NE.AND P0, PT, R4, RZ, PT ;  /* 0x000000ff0400720c */ /* 0x004fe20003f05270 */
[----:B------:R-:W-:Y:S05]  /*3450*/  BRA `(.L_x_9411) ;  /* 0x00000d0000007947 */ /* 0x000fea0003800000 */
.L_x_9407:
        /* <DEDUP_REMOVED lines=9> */
.L_x_9415:
[----:B------:R-:W2:Y:S02]  /*34f0*/  LDG.E.U16 R0, [R4.64] ;  /* 0x0000002404007981 */ /* 0x000ea4000c1e1500 */
[----:B--2---:R-:W-:-:S05]  /*3500*/  HADD2.F32 R0, -RZ, R0.H0_H0 ;  /* 0x20000000ff007230 */ /* 0x004fca0000004100 */
[----:B------:R-:W-:Y:S01]  /*3510*/  FSETP.NEU.FTZ.AND P0, PT, R0, RZ, PT ;  /* 0x000000ff0000720b */ /* 0x000fe20003f1d000 */
[----:B------:R-:W-:Y:S05]  /*3520*/  BRA `(.L_x_9411) ;  /* 0x00000c3000007947 */ /* 0x000fea0003800000 */
.L_x_9414:
        /* <DEDUP_REMOVED lines=11> */
.L_x_9417:
        /* <DEDUP_REMOVED lines=10> */
.L_x_9416:
[----:B------:R-:W2:Y:S02]  /*3680*/  LDG.E.64 R4, [R4.64] ;  /* 0x0000002404047981 */ /* 0x000ea4000c1e1b00 */
[----:B--2---:R0:W1:Y:S01]  /*3690*/  DSETP.NEU.AND P0, PT, R4, RZ, PT ;  /* 0x000000ff0400722a */ /* 0x0040620003f0d000 */
[----:B------:R-:W-:Y:S05]  /*36a0*/  BRA `(.L_x_9411) ;  /* 0x00000ab000007947 */ /* 0x000fea0003800000 */
.L_x_9406:
        /* <DEDUP_REMOVED lines=11> */
.L_x_9420:
[----:B------:R-:W2:Y:S02]  /*3760*/  LDG.E.128 R4, [R4.64] ;  /* 0x0000002404047981 */ /* 0x000ea4000c1e1d00 */
[----:B--2---:R-:W0:-:S06]  /*3770*/  DSETP.NEU.AND P0, PT, R6, RZ, PT ;  /* 0x000000ff0600722a */ /* 0x004e0c0003f0d000 */
[----:B0-----:R0:W1:Y:S01]  /*3780*/  DSETP.NEU.OR P0, PT, R4, RZ, P0 ;  /* 0x000000ff0400722a */ /* 0x001062000070d400 */
[----:B------:R-:W-:Y:S05]  /*3790*/  BRA `(.L_x_9411) ;  /* 0x000009c000007947 */ /* 0x000fea0003800000 */
.L_x_9419:
        /* <DEDUP_REMOVED lines=27> */
.L_x_9422:
        /* <DEDUP_REMOVED lines=14> */
.L_x_9421:
[----:B------:R-:W2:Y:S02]  /*3a30*/  LDG.E.U16 R0, [R4.64] ;  /* 0x0000002404007981 */ /* 0x000ea4000c1e1500 */
[----:B--2---:R-:W-:-:S04]  /*3a40*/  PRMT R0, RZ, 0x5410, R0 ;  /* 0x00005410ff007816 */ /* 0x004fc80000000000 */
[----:B------:R-:W-:Y:S01]  /*3a50*/  FSETP.NEU.FTZ.AND P0, PT, R0, RZ, PT ;  /* 0x000000ff0000720b */ /* 0x000fe20003f1d000 */
[----:B------:R-:W-:Y:S05]  /*3a60*/  BRA `(.L_x_9411) ;  /* 0x000006f000007947 */ /* 0x000fea0003800000 */
.L_x_9418:
        /* <DEDUP_REMOVED lines=11> */
.L_x_9425:
        /* <DEDUP_REMOVED lines=21> */
.L_x_9429:
[----:B------:R-:W-:Y:S05]  /*3c70*/  BSYNC B1 ;  /* 0x0000000000017941 */ /* 0x000fea0003800000 */
.L_x_9428:
[----:B------:R-:W-:Y:S01]  /*3c80*/  LEA R5, R0, 0x3b800000, 0x17 ;  /* 0x3b80000000057811 */ /* 0x000fe200078eb8ff */
[----:B------:R-:W-:-:S05]  /*3c90*/  IMAD.SHL.U32 R0, R3, 0x100000, RZ ;  /* 0x0010000003007824 */ /* 0x000fca00078e00ff */
[----:B------:R-:W-:Y:S02]  /*3ca0*/  LOP3.LUT R0, R5, R0, R6, 0xfe, !PT ;  /* 0x0000000005007212 */ /* 0x000fe400078efe06 */
.L_x_9427:
[----:B------:R-:W-:Y:S05]  /*3cb0*/  BSYNC B0 ;  /* 0x0000000000007941 */ /* 0x000fea0003800000 */
.L_x_9426:
[----:B------:R-:W-:Y:S01]  /*3cc0*/  FSETP.NEU.FTZ.AND P0, PT, R0, RZ, PT ;  /* 0x000000ff0000720b */ /* 0x000fe20003f1d000 */
[----:B------:R-:W-:Y:S05]  /*3cd0*/  BRA `(.L_x_9411) ;  /* 0x0000048000007947 */ /* 0x000fea0003800000 */
.L_x_9424:
        /* <DEDUP_REMOVED lines=21> */
.L_x_9433:
[----:B------:R-:W-:Y:S05]  /*3e30*/  BSYNC B1 ;  /* 0x0000000000017941 */ /* 0x000fea0003800000 */
.L_x_9432:
[----:B------:R-:W-:Y:S01]  /*3e40*/  LEA R5, R0, 0x37800000, 0x17 ;  /* 0x3780000000057811 */ /* 0x000fe200078eb8ff */
[----:B------:R-:W-:-:S05]  /*3e50*/  IMAD.SHL.U32 R0, R3, 0x200000, RZ ;  /* 0x0020000003007824 */ /* 0x000fca00078e00ff */
[----:B------:R-:W-:Y:S02]  /*3e60*/  LOP3.LUT R0, R5, R0, R6, 0xfe, !PT ;  /* 0x0000000005007212 */ /* 0x000fe400078efe06 */
.L_x_9431:
[----:B------:R-:W-:Y:S05]  /*3e70*/  BSYNC B0 ;  /* 0x0000000000007941 */ /* 0x000fea0003800000 */
.L_x_9430:
[----:B------:R-:W-:Y:S01]  /*3e80*/  FSETP.NEU.FTZ.AND P0, PT, R0, RZ, PT ;  /* 0x000000ff0000720b */ /* 0x000fe20003f1d000 */
[----:B------:R-:W-:Y:S05]  /*3e90*/  BRA `(.L_x_9411) ;  /* 0x000002c000007947 */ /* 0x000fea0003800000 */
.L_x_9423:
        /* <DEDUP_REMOVED lines=14> */
.L_x_9437:
[----:B------:R-:W-:Y:S05]  /*3f80*/  BSYNC B0 ;  /* 0x0000000000007941 */ /* 0x000fea0003800000 */
.L_x_9436:
[----:B------:R-:W-:Y:S01]  /*3f90*/  FSETP.NEU.FTZ.AND P0, PT, R0, RZ, PT ;  /* 0x000000ff0000720b */ /* 0x000fe20003f1d000 */
[----:B------:R-:W-:Y:S05]  /*3fa0*/  BRA `(.L_x_9411) ;  /* 0x000001b000007947 */ /* 0x000fea0003800000 */
.L_x_9410:
        /* <DEDUP_REMOVED lines=21> */
.L_x_9435:
[----:B------:R-:W2:Y:S02]  /*4100*/  LDG.E.64 R4, [R4.64] ;  /* 0x0000002404047981 */ /* 0x000ea4000c1e1b00 */
[----:B--2---:R-:W-:-:S04]  /*4110*/  ISETP.NE.U32.AND P0, PT, R4, RZ, PT ;  /* 0x000000ff0400720c */ /* 0x004fc80003f05070 */
[----:B------:R-:W-:Y:S01]  /*4120*/  ISETP.NE.AND.EX P0, PT, R5, RZ, PT, P0 ;  /* 0x000000ff0500720c */ /* 0x000fe20003f05300 */
[----:B------:R-:W-:Y:S05]  /*4130*/  BRA `(.L_x_9411) ;  /* 0x0000002000007947 */ /* 0x000fea0003800000 */
.L_x_9434:
[----:B------:R-:W2:Y:S02]  /*4140*/  LDG.E R4, [R4.64] ;  /* 0x0000002404047981 */ /* 0x000ea4000c1e1900 */
[----:B--2---:R-:W-:Y:S02]  /*4150*/  ISETP.NE.AND P0, PT, R4, RZ, PT ;  /* 0x000000ff0400720c */ /* 0x004fe40003f05270 */
.L_x_9411:
[----:B------:R-:W-:Y:S02]  /*4160*/  ISETP.NE.AND P1, PT, R24, RZ, PT ;  /* 0x000000ff1800720c */ /* 0x000fe40003f25270 */
[----:B-1----:R-:W-:Y:S02]  /*4170*/  SEL R25, RZ, 0x1, !P0 ;  /* 0x00000001ff197807 */ /* 0x002fe40004000000 */
[----:B------:R-:W-:Y:S02]  /*4180*/  SEL R24, RZ, 0x1, !P1 ;  /* 0x00000001ff187807 */ /* 0x000fe40004800000 */
[----:B------:R-:W-:-:S05]  /*4190*/  IADD3 R23, R23, 0x80, RZ ;  /* 0x0000008017177810 */ /* 0x000fca0007ffe0ff */
.L_x_9373:
[----:B------:R-:W-:Y:S05]  /*41a0*/  BSYNC B6 ;  /* 0x0000000000067941 */ /* 0x000fea0003800000 */
.L_x_9372:
        /* <DEDUP_REMOVED lines=25> */
.L_x_9443:
[----:B------:R-:W2:Y:S02]  /*4340*/  LDG.E.U8 R4, [R4.64] ;  /* 0x0000002404047981 */ /* 0x000ea4000c1e1100 */
[----:B--2---:R-:W-:-:S04]  /*4350*/  ISETP.NE.AND P0, PT, R4, RZ, PT ;  /* 0x000000ff0400720c */ /* 0x004fc80003f05270 */
[----:B------:R-:W-:Y:S01]  /*4360*/  P2R R27, PR, RZ, 0x1 ;  /* 0x00000001ff1b7803 */ /* 0x000fe20000000000 */
[----:B------:R-:W-:Y:S05]  /*4370*/  BRA `(.L_x_9445) ;  /* 0x00000f4000007947 */ /* 0x000fea0003800000 */
.L_x_9442:
        /* <DEDUP_REMOVED lines=11> */
.L_x_9447:
[----:B------:R-:W2:Y:S02]  /*4430*/  LDG.E R4, [R4.64] ;  /* 0x0000002404047981 */ /* 0x000ea4000c1e1900 */
[----:B--2---:R-:W-:-:S04]  /*4440*/  ISETP.NE.AND P0, PT, R4, RZ, PT ;  /* 0x000000ff0400720c */ /* 0x004fc80003f05270 */
[----:B------:R-:W-:Y:S01]  /*4450*/  P2R R27, PR, RZ, 0x1 ;  /* 0x00000001ff1b7803 */ /* 0x000fe20000000000 */
[----:B------:R-:W-:Y:S05]  /*4460*/  BRA `(.L_x_9445) ;  /* 0x00000e5000007947 */ /* 0x000fea0003800000 */
.L_x_9446:
[----:B------:R-:W2:Y:S02]  /*4470*/  LDG.E.U16 R4, [R4.64] ;  /* 0x0000002404047981 */ /* 0x000ea4000c1e1500 */
[----:B--2---:R-:W-:-:S04]  /*4480*/  ISETP.NE.AND P0, PT, R4, RZ, PT ;  /* 0x000000ff0400720c */ /* 0x004fc80003f05270 */
[----:B------:R-:W-:Y:S01]  /*4490*/  P2R R27, PR, RZ, 0x1 ;  /* 0x00000001ff1b7803 */ /* 0x000fe20000000000 */
[----:B------:R-:W-:Y:S05]  /*44a0*/  BRA `(.L_x_9445) ;  /* 0x00000e1000007947 */ /* 0x000fea0003800000 */
.L_x_9441:
        /* <DEDUP_REMOVED lines=10> */
.L_x_9449:
[----:B------:R-:W2:Y:S02]  /*4550*/  LDG.E.U16 R0, [R4.64] ;  /* 0x0000002404007981 */ /* 0x000ea4000c1e1500 */
[----:B--2---:R-:W-:-:S05]  /*4560*/  HADD2.F32 R0, -RZ, R0.H0_H0 ;  /* 0x20000000ff007230 */ /* 0x004fca0000004100 */
[----:B------:R-:W-:-:S04]  /*4570*/  FSETP.NEU.FTZ.AND P0, PT, R0, RZ, PT ;  /* 0x000000ff0000720b */ /* 0x000fc80003f1d000 */
[----:B------:R-:W-:Y:S01]  /*4580*/  P2R R27, PR, RZ, 0x1 ;  /* 0x00000001ff1b7803 */ /* 0x000fe20000000000 */
[----:B------:R-:W-:Y:S05]  /*4590*/  BRA `(.L_x_9445) ;  /* 0x00000d2000007947 */ /* 0x000fea0003800000 */
.L_x_9448:
        /* <DEDUP_REMOVED lines=12> */
.L_x_9451:
        /* <DEDUP_REMOVED lines=11> */
.L_x_9450:
[----:B------:R-:W2:Y:S02]  /*4710*/  LDG.E.64 R4, [R4.64] ;  /* 0x0000002404047981 */ /* 0x000ea4000c1e1b00 */
[----:B--2---:R-:W0:-:S06]  /*4720*/  DSETP.NEU.AND P0, PT, R4, RZ, PT ;  /* 0x000000ff0400722a */ /* 0x004e0c0003f0d000 */
[----:B0-----:R-:W-:Y:S01]  /*4730*/  P2R R27, PR, RZ, 0x1 ;  /* 0x00000001ff1b7803 */ /* 0x001fe20000000000 */
[----:B------:R-:W-:Y:S05]  /*4740*/  BRA `(.L_x_9445) ;  /* 0x00000b7000007947 */ /* 0x000fea0003800000 */
.L_x_9440:
        /* <DEDUP_REMOVED lines=12> */
.L_x_9454:
[----:B------:R-:W2:Y:S02]  /*4810*/  LDG.E.128 R4, [R4.64] ;  /* 0x0000002404047981 */ /* 0x000ea4000c1e1d00 */
[----:B--2---:R-:W0:-:S06]  /*4820*/  DSETP.NEU.AND P0, PT, R6, RZ, PT ;  /* 0x000000ff0600722a */ /* 0x004e0c0003f0d000 */
[----:B0-----:R-:W0:-:S06]  /*4830*/  DSETP.NEU.OR P0, PT, R4, RZ, P0 ;  /* 0x000000ff0400722a */ /* 0x001e0c000070d400 */
[----:B0-----:R-:W-:Y:S01]  /*4840*/  P2R R27, PR, RZ, 0x1 ;  /* 0x00000001ff1b7803 */ /* 0x001fe20000000000 */
[----:B------:R-:W-:Y:S05]  /*4850*/  BRA `(.L_x_9445) ;  /* 0x00000a6000007947 */ /* 0x000fea0003800000 */
.L_x_9453:
        /* <DEDUP_REMOVED lines=28> */
.L_x_9456:
        /* <DEDUP_REMOVED lines=15> */
.L_x_9455:
[----:B------:R-:W2:Y:S02]  /*4b10*/  LDG.E.U16 R0, [R4.64] ;  /* 0x0000002404007981 */ /* 0x000ea4000c1e1500 */
[----:B--2---:R-:W-:-:S04]  /*4b20*/  PRMT R0, RZ, 0x5410, R0 ;  /* 0x00005410ff007816 */ /* 0x004fc80000000000 */
[----:B------:R-:W-:-:S04]  /*4b30*/  FSETP.NEU.FTZ.AND P0, PT, R0, RZ, PT ;  /* 0x000000ff0000720b */ /* 0x000fc80003f1d000 */
[----:B------:R-:W-:Y:S01]  /*4b40*/  P2R R27, PR, RZ, 0x1 ;  /* 0x00000001ff1b7803 */ /* 0x000fe20000000000 */
[----:B------:R-:W-:Y:S05]  /*4b50*/  BRA `(.L_x_9445) ;  /* 0x0000076000007947 */ /* 0x000fea0003800000 */
.L_x_9452:
        /* <DEDUP_REMOVED lines=12> */
.L_x_9459:
        /* <DEDUP_REMOVED lines=21> */
.L_x_9463:
[----:B------:R-:W-:Y:S05]  /*4d70*/  BSYNC B1 ;  /* 0x0000000000017941 */ /* 0x000fea0003800000 */
.L_x_9462:
[----:B------:R-:W-:Y:S01]  /*4d80*/  LEA R5, R0, 0x3b800000, 0x17 ;  /* 0x3b80000000057811 */ /* 0x000fe200078eb8ff */
[----:B------:R-:W-:-:S05]  /*4d90*/  IMAD.SHL.U32 R0, R3, 0x100000, RZ ;  /* 0x0010000003007824 */ /* 0x000fca00078e00ff */
[----:B------:R-:W-:Y:S02]  /*4da0*/  LOP3.LUT R0, R5, R0, R6, 0xfe, !PT ;  /* 0x0000000005007212 */ /* 0x000fe400078efe06 */
.L_x_9461:
[----:B------:R-:W-:Y:S05]  /*4db0*/  BSYNC B0 ;  /* 0x0000000000007941 */ /* 0x000fea0003800000 */
.L_x_9460:
[----:B------:R-:W-:-:S04]  /*4dc0*/  FSETP.NEU.FTZ.AND P0, PT, R0, RZ, PT ;  /* 0x000000ff0000720b */ /* 0x000fc80003f1d000 */
[----:B------:R-:W-:Y:S01]  /*4dd0*/  P2R R27, PR, RZ, 0x1 ;  /* 0x00000001ff1b7803 */ /* 0x000fe20000000000 */
[----:B------:R-:W-:Y:S05]  /*4de0*/  BRA `(.L_x_9445) ;  /* 0x000004d000007947 */ /* 0x000fea0003800000 */
.L_x_9458:
        /* <DEDUP_REMOVED lines=21> */
.L_x_9467:
[----:B------:R-:W-:Y:S05]  /*4f40*/  BSYNC B1 ;  /* 0x0000000000017941 */ /* 0x000fea0003800000 */
.L_x_9466:
[----:B------:R-:W-:Y:S01]  /*4f50*/  LEA R5, R0, 0x37800000, 0x17 ;  /* 0x3780000000057811 */ /* 0x000fe200078eb8ff */
[----:B------:R-:W-:-:S05]  /*4f60*/  IMAD.SHL.U32 R0, R3, 0x200000, RZ ;  /* 0x0020000003007824 */ /* 0x000fca00078e00ff */
[----:B------:R-:W-:Y:S02]  /*4f70*/  LOP3.LUT R0, R5, R0, R6, 0xfe, !PT ;  /* 0x0000000005007212 */ /* 0x000fe400078efe06 */
.L_x_9465:
[----:B------:R-:W-:Y:S05]  /*4f80*/  BSYNC B0 ;  /* 0x0000000000007941 */ /* 0x000fea0003800000 */
.L_x_9464:
[----:B------:R-:W-:-:S04]  /*4f90*/  FSETP.NEU.FTZ.AND P0, PT, R0, RZ, PT ;  /* 0x000000ff0000720b */ /* 0x000fc80003f1d000 */
[----:B------:R-:W-:Y:S01]  /*4fa0*/  P2R R27, PR, RZ, 0x1 ;  /* 0x00000001ff1b7803 */ /* 0x000fe20000000000 */
[----:B------:R-:W-:Y:S05]  /*4fb0*/  BRA `(.L_x_9445) ;  /* 0x0000030000007947 */ /* 0x000fea0003800000 */
.L_x_9457:
        /* <DEDUP_REMOVED lines=14> */
.L_x_9471:
[----:B------:R-:W-:Y:S05]  /*50a0*/  BSYNC B0 ;  /* 0x0000000000007941 */ /* 0x000fea0003800000 */
.L_x_9470:
[----:B------:R-:W-:-:S04]  /*50b0*/  FSETP.NEU.FTZ.AND P0, PT, R0, RZ, PT ;  /* 0x000000ff0000720b */ /* 0x000fc80003f1d000 */
[----:B------:R-:W-:Y:S01]  /*50c0*/  P2R R27, PR, RZ, 0x1 ;  /* 0x00000001ff1b7803 */ /* 0x000fe20000000000 */
[----:B------:R-:W-:Y:S05]  /*50d0*/  BRA `(.L_x_9445) ;  /* 0x000001e000007947 */ /* 0x000fea0003800000 */
.L_x_9444:
        /* <DEDUP_REMOVED lines=22> */
.L_x_9469:
[----:B------:R-:W2:Y:S02]  /*5240*/  LDG.E.64 R4, [R4.64] ;  /* 0x0000002404047981 */ /* 0x000ea4000c1e1b00 */
[----:B--2---:R-:W-:-:S04]  /*5250*/  ISETP.NE.U32.AND P0, PT, R4, RZ, PT ;  /* 0x000000ff0400720c */ /* 0x004fc80003f05070 */
[----:B------:R-:W-:-:S04]  /*5260*/  ISETP.NE.AND.EX P0, PT, R5, RZ, PT, P0 ;  /* 0x000000ff0500720c */ /* 0x000fc80003f05300 */
[----:B------:R-:W-:Y:S01]  /*5270*/  P2R R27, PR, RZ, 0x1 ;  /* 0x00000001ff1b7803 */ /* 0x000fe20000000000 */
[----:B------:R-:W-:Y:S05]  /*5280*/  BRA `(.L_x_9445) ;  /* 0x0000003000007947 */ /* 0x000fea0003800000 */
.L_x_9468:
[----:B------:R-:W2:Y:S02]  /*5290*/  LDG.E R4, [R4.64] ;  /* 0x0000002404047981 */ /* 0x000ea4000c1e1900 */
[----:B--2---:R-:W-:-:S04]  /*52a0*/  ISETP.NE.AND P0, PT, R4, RZ, PT ;  /* 0x000000ff0400720c */ /* 0x004fc80003f05270 */
[----:B------:R-:W-:Y:S02]  /*52b0*/  P2R R27, PR, RZ, 0x1 ;  /* 0x00000001ff1b7803 */ /* 0x000fe40000000000 */
.L_x_9445:
        /* <DEDUP_REMOVED lines=17> */
.L_x_9475:
[----:B------:R-:W2:Y:S02]  /*53d0*/  LDG.E.U8 R4, [R4.64] ;  /* 0x0000002404047981 */ /* 0x000ea4000c1e1100 */
[----:B--2---:R-:W-:Y:S01]  /*53e0*/  ISETP.NE.AND P0, PT, R4, RZ, PT ;  /* 0x000000ff0400720c */ /* 0x004fe20003f05270 */
[----:B------:R-:W-:Y:S05]  /*53f0*/  BRA `(.L_x_9477) ;  /* 0x00000e0000007947 */ /* 0x000fea0003800000 */
.L_x_9474:
        /* <DEDUP_REMOVED lines=10> */
.L_x_9479:
[----:B------:R-:W2:Y:S02]  /*54a0*/  LDG.E R4, [R4.64] ;  /* 0x0000002404047981 */ /* 0x000ea4000c1e1900 */
[----:B--2---:R-:W-:Y:S01]  /*54b0*/  ISETP.NE.AND P0, PT, R4, RZ, PT ;  /* 0x000000ff0400720c */ /* 0x004fe20003f05270 */
[----:B------:R-:W-:Y:S05]  /*54c0*/  BRA `(.L_x_9477) ;  /* 0x00000d3000007947 */ /* 0x000fea0003800000 */
.L_x_9478:
[----:B------:R-:W2:Y:S02]  /*54d0*/  LDG.E.U16 R4, [R4.64] ;  /* 0x0000002404047981 */ /* 0x000ea4000c1e1500 */
[----:B--2---:R-:W-:Y:S01]  /*54e0*/  ISETP.NE.AND P0, PT, R4, RZ, PT ;  /* 0x000000ff0400720c */ /* 0x004fe20003f05270 */
[----:B------:R-:W-:Y:S05]  /*54f0*/  BRA `(.L_x_9477) ;  /* 0x00000d0000007947 */ /* 0x000fea0003800000 */
.L_x_9473:
        /* <DEDUP_REMOVED lines=9> */
.L_x_9481:
[----:B------:R-:W2:Y:S02]  /*5590*/  LDG.E.U16 R0, [R4.64] ;  /* 0x0000002404007981 */ /* 0x000ea4000c1e1500 */
[----:B--2---:R-:W-:-:S05]  /*55a0*/  HADD2.F32 R0, -RZ, R0.H0_H0 ;  /* 0x20000000ff007230 */ /* 0x004fca0000004100 */
[----:B------:R-:W-:Y:S01]  /*55b0*/  FSETP.NEU.FTZ.AND P0, PT, R0, RZ, PT ;  /* 0x000000ff0000720b */ /* 0x000fe20003f1d000 */
[----:B------:R-:W-:Y:S05]  /*55c0*/  BRA `(.L_x_9477) ;  /* 0x00000c3000007947 */ /* 0x000fea0003800000 */
.L_x_9480:
        /* <DEDUP_REMOVED lines=11> */
.L_x_9483:
        /* <DEDUP_REMOVED lines=10> */
.L_x_9482:
[----:B------:R-:W2:Y:S02]  /*5720*/  LDG.E.64 R4, [R4.64] ;  /* 0x0000002404047981 */ /* 0x000ea4000c1e1b00 */
[----:B--2---:R0:W1:Y:S01]  /*5730*/  DSETP.NEU.AND P0, PT, R4, RZ, PT ;  /* 0x000000ff0400722a */ /* 0x0040620003f0d000 */
[----:B------:R-:W-:Y:S05]  /*5740*/  BRA `(.L_x_9477) ;  /* 0x00000ab000007947 */ /* 0x000fea0003800000 */
.L_x_9472:
        /* <DEDUP_REMOVED lines=11> */
.L_x_9486:
[----:B------:R-:W2:Y:S02]  /*5800*/  LDG.E.128 R4, [R4.64] ;  /* 0x0000002404047981 */ /* 0x000ea4000c1e1d00 */
[----:B--2---:R-:W0:-:S06]  /*5810*/  DSETP.NEU.AND P0, PT, R6, RZ, PT ;  /* 0x000000ff0600722a */ /* 0x004e0c0003f0d000 */
[----:B0-----:R0:W1:Y:S01]  /*5820*/  DSETP.NEU.OR P0, PT, R4, RZ, P0 ;  /* 0x000000ff0400722a */ /* 0x001062000070d400 */
[----:B------:R-:W-:Y:S05]  /*5830*/  BRA `(.L_x_9477) ;  /* 0x000009c000007947 */ /* 0x000fea0003800000 */
.L_x_9485:
        /* <DEDUP_REMOVED lines=27> */
.L_x_9488:
        /* <DEDUP_REMOVED lines=14> */
.L_x_9487:
[----:B------:R-:W2:Y:S02]  /*5ad0*/  LDG.E.U16 R0, [R4.64] ;  /* 0x0000002404007981 */ /* 0x000ea4000c1e1500 */
[----:B--2---:R-:W-:-:S04]  /*5ae0*/  PRMT R0, RZ, 0x5410, R0 ;  /* 0x00005410ff007816 */ /* 0x004fc80000000000 */
[----:B------:R-:W-:Y:S01]  /*5af0*/  FSETP.NEU.FTZ.AND P0, PT, R0, RZ, PT ;  /* 0x000000ff0000720b */ /* 0x000fe20003f1d000 */
[----:B------:R-:W-:Y:S05]  /*5b00*/  BRA `(.L_x_9477) ;  /* 0x000006f000007947 */ /* 0x000fea0003800000 */
.L_x_9484:
        /* <DEDUP_REMOVED lines=11> */
.L_x_9491:
        /* <DEDUP_REMOVED lines=21> */
.L_x_9495:
[----:B------:R-:W-:Y:S05]  /*5d10*/  BSYNC B1 ;  /* 0x0000000000017941 */ /* 0x000fea0003800000 */
.L_x_9494:
[----:B------:R-:W-:Y:S01]  /*5d20*/  LEA R5, R0, 0x3b800000, 0x17 ;  /* 0x3b80000000057811 */ /* 0x000fe200078eb8ff */
[----:B------:R-:W-:-:S05]  /*5d30*/  IMAD.SHL.U32 R0, R3, 0x100000, RZ ;  /* 0x0010000003007824 */ /* 0x000fca00078e00ff */
[----:B------:R-:W-:Y:S02]  /*5d40*/  LOP3.LUT R0, R5, R0, R6, 0xfe, !PT ;  /* 0x0000000005007212 */ /* 0x000fe400078efe06 */
.L_x_9493:
[----:B------:R-:W-:Y:S05]  /*5d50*/  BSYNC B0 ;  /* 0x0000000000007941 */ /* 0x000fea0003800000 */
.L_x_9492:
[----:B------:R-:W-:Y:S01]  /*5d60*/  FSETP.NEU.FTZ.AND P0, PT, R0, RZ, PT ;  /* 0x000000ff0000720b */ /* 0x000fe20003f1d000 */
[----:B------:R-:W-:Y:S05]  /*5d70*/  BRA `(.L_x_9477) ;  /* 0x0000048000007947 */ /* 0x000fea0003800000 */
.L_x_9490:
        /* <DEDUP_REMOVED lines=21> */
.L_x_9499:
[----:B------:R-:W-:Y:S05]  /*5ed0*/  BSYNC B1 ;  /* 0x0000000000017941 */ /* 0x000fea0003800000 */
.L_x_9498:
[----:B------:R-:W-:Y:S01]  /*5ee0*/  LEA R5, R0, 0x37800000, 0x17 ;  /* 0x3780000000057811 */ /* 0x000fe200078eb8ff */
[----:B------:R-:W-:-:S05]  /*5ef0*/  IMAD.SHL.U32 R0, R3, 0x200000, RZ ;  /* 0x0020000003007824 */ /* 0x000fca00078e00ff */
[----:B------:R-:W-:Y:S02]  /*5f00*/  LOP3.LUT R0, R5, R0, R6, 0xfe, !PT ;  /* 0x0000000005007212 */ /* 0x000fe400078efe06 */
.L_x_9497:
[----:B------:R-:W-:Y:S05]  /*5f10*/  BSYNC B0 ;  /* 0x0000000000007941 */ /* 0x000fea0003800000 */
.L_x_9496:
[----:B------:R-:W-:Y:S01]  /*5f20*/  FSETP.NEU.FTZ.AND P0, PT, R0, RZ, PT ;  /* 0x000000ff0000720b */ /* 0x000fe20003f1d000 */
[----:B------:R-:W-:Y:S05]  /*5f30*/  BRA `(.L_x_9477) ;  /* 0x000002c000007947 */ /* 0x000fea0003800000 */
.L_x_9489:
        /* <DEDUP_REMOVED lines=14> */
.L_x_9503:
[----:B------:R-:W-:Y:S05]  /*6020*/  BSYNC B0 ;  /* 0x0000000000007941 */ /* 0x000fea0003800000 */
.L_x_9502:
[----:B------:R-:W-:Y:S01]  /*6030*/  FSETP.NEU.FTZ.AND P0, PT, R0, RZ, PT ;  /* 0x000000ff0000720b */ /* 0x000fe20003f1d000 */
[----:B------:R-:W-:Y:S05]  /*6040*/  BRA `(.L_x_9477) ;  /* 0x000001b000007947 */ /* 0x000fea0003800000 */
.L_x_9476:
        /* <DEDUP_REMOVED lines=21> */
.L_x_9501:
[----:B------:R-:W2:Y:S02]  /*61a0*/  LDG.E.64 R4, [R4.64] ;  /* 0x0000002404047981 */ /* 0x000ea4000c1e1b00 */
[----:B--2---:R-:W-:-:S04]  /*61b0*/  ISETP.NE.U32.AND P0, PT, R4, RZ, PT ;  /* 0x000000ff0400720c */ /* 0x004fc80003f05070 */
[----:B------:R-:W-:Y:S01]  /*61c0*/  ISETP.NE.AND.EX P0, PT, R5, RZ, PT, P0 ;  /* 0x000000ff0500720c */ /* 0x000fe20003f05300 */
[----:B------:R-:W-:Y:S05]  /*61d0*/  BRA `(.L_x_9477) ;  /* 0x0000002000007947 */ /* 0x000fea0003800000 */
.L_x_9500:
[----:B------:R-:W2:Y:S02]  /*61e0*/  LDG.E R4, [R4.64] ;  /* 0x0000002404047981 */ /* 0x000ea4000c1e1900 */
[----:B--2---:R-:W-:Y:S02]  /*61f0*/  ISETP.NE.AND P0, PT, R4, RZ, PT ;  /* 0x000000ff0400720c */ /* 0x004fe40003f05270 */
.L_x_9477:
[----:B------:R-:W-:Y:S02]  /*6200*/  ISETP.NE.AND P1, PT, R27, RZ, PT ;  /* 0x000000ff1b00720c */ /* 0x000fe40003f25270 */
[----:B-1----:R-:W-:Y:S02]  /*6210*/  SEL R26, RZ, 0x1, !P0 ;  /* 0x00000001ff1a7807 */ /* 0x002fe40004000000 */
[----:B------:R-:W-:Y:S02]  /*6220*/  SEL R27, RZ, 0x1, !P1 ;  /* 0x00000001ff1b7807 */ /* 0x000fe40004800000 */
[----:B------:R-:W-:-:S05]  /*6230*/  IADD3 R23, R23, 0x80, RZ ;  /* 0x0000008017177810 */ /* 0x000fca0007ffe0ff */
.L_x_9439:
[----:B------:R-:W-:Y:S05]  /*6240*/  BSYNC B6 ;  /* 0x0000000000067941 */ /* 0x000fea0003800000 */
.L_x_9438:
        /* <DEDUP_REMOVED lines=23> */
.L_x_9509:
[----:B------:R-:W2:Y:S02]  /*63c0*/  LDG.E.U8 R4, [R4.64] ;  /* 0x0000002404047981 */ /* 0x000ea4000c1e1100 */
[----:B--2---:R-:W-:-:S04]  /*63d0*/  ISETP.NE.AND P0, PT, R4, RZ, PT ;  /* 0x000000ff0400720c */ /* 0x004fc80003f05270 */
[----:B------:R-:W-:Y:S01]  /*63e0*/  P2R R16, PR, RZ, 0x1 ;  /* 0x00000001ff107803 */ /* 0x000fe20000000000 */
[----:B------:R-:W-:Y:S05]  /*63f0*/  BRA `(.L_x_9511) ;  /* 0x00000f4000007947 */ /* 0x000fea0003800000 */
.L_x_9508:
        /* <DEDUP_REMOVED lines=11> */
.L_x_9513:
[----:B------:R-:W2:Y:S02]  /*64b0*/  LDG.E R4, [R4.64] ;  /* 0x0000002404047981 */ /* 0x000ea4000c1e1900 */
[----:B--2---:R-:W-:-:S04]  /*64c0*/  ISETP.NE.AND P0, PT, R4, RZ, PT ;  /* 0x000000ff0400720c */ /* 0x004fc80003f05270 */
[----:B------:R-:W-:Y:S01]  /*64d0*/  P2R R16, PR, RZ, 0x1 ;  /* 0x00000001ff107803 */ /* 0x000fe20000000000 */
[----:B------:R-:W-:Y:S05]  /*64e0*/  BRA `(.L_x_9511) ;  /* 0x00000e5000007947 */ /* 0x000fea0003800000 */
.L_x_9512:
[----:B------:R-:W2:Y:S02]  /*64f0*/  LDG.E.U16 R4, [R4.64] ;  /* 0x0000002404047981 */ /* 0x000ea4000c1e1500 */
[----:B--2---:R-:W-:-:S04]  /*6500*/  ISETP.NE.AND P0, PT, R4, RZ, PT ;  /* 0x000000ff0400720c */ /* 0x004fc80003f05270 */
[----:B------:R-:W-:Y:S01]  /*6510*/  P2R R16, PR, RZ, 0x1 ;  /* 0x00000001ff107803 */ /* 0x000fe20000000000 */
[----:B------:R-:W-:Y:S05]  /*6520*/  BRA `(.L_x_9511) ;  /* 0x00000e1000007947 */ /* 0x000fea0003800000 */
.L_x_9507:
        /* <DEDUP_REMOVED lines=10> */
.L_x_9515:
[----:B------:R-:W2:Y:S02]  /*65d0*/  LDG.E.U16 R0, [R4.64] ;  /* 0x0000002404007981 */ /* 0x000ea4000c1e1500 */
[----:B--2---:R-:W-:-:S05]  /*65e0*/  HADD2.F32 R0, -RZ, R0.H0_H0 ;  /* 0x20000000ff007230 */ /* 0x004fca0000004100 */
[----:B------:R-:W-:-:S04]  /*65f0*/  FSETP.NEU.FTZ.AND P0, PT, R0, RZ, PT ;  /* 0x000000ff0000720b */ /* 0x000fc80003f1d000 */
[----:B------:R-:W-:Y:S01]  /*6600*/  P2R R16, PR, RZ, 0x1 ;  /* 0x00000001ff107803 */ /* 0x000fe20000000000 */
[----:B------:R-:W-:Y:S05]  /*6610*/  BRA `(.L_x_9511) ;  /* 0x00000d2000007947 */ /* 0x000fea0003800000 */
.L_x_9514:
        /* <DEDUP_REMOVED lines=12> */
.L_x_9517:
        /* <DEDUP_REMOVED lines=11> */
.L_x_9516:
[----:B------:R-:W2:Y:S02]  /*6790*/  LDG.E.64 R4, [R4.64] ;  /* 0x0000002404047981 */ /* 0x000ea4000c1e1b00 */
[----:B--2---:R-:W0:-:S06]  /*67a0*/  DSETP.NEU.AND P0, PT, R4, RZ, PT ;  /* 0x000000ff0400722a */ /* 0x004e0c0003f0d000 */
[----:B0-----:R-:W-:Y:S01]  /*67b0*/  P2R R16, PR, RZ, 0x1 ;  /* 0x00000001ff107803 */ /* 0x001fe20000000000 */
[----:B------:R-:W-:Y:S05]  /*67c0*/  BRA `(.L_x_9511) ;  /* 0x00000b7000007947 */ /* 0x000fea0003800000 */
.L_x_9506:
        /* <DEDUP_REMOVED lines=12> */
.L_x_9520:
[----:B------:R-:W2:Y:S02]  /*6890*/  LDG.E.128 R4, [R4.64] ;  /* 0x0000002404047981 */ /* 0x000ea4000c1e1d00 */
[----:B--2---:R-:W0:-:S06]  /*68a0*/  DSETP.NEU.AND P0, PT, R6, RZ, PT ;  /* 0x000000ff0600722a */ /* 0x004e0c0003f0d000 */
[----:B0-----:R-:W0:-:S06]  /*68b0*/  DSETP.NEU.OR P0, PT, R4, RZ, P0 ;  /* 0x000000ff0400722a */ /* 0x001e0c000070d400 */
[----:B0-----:R-:W-:Y:S01]  /*68c0*/  P2R R16, PR, RZ, 0x1 ;  /* 0x00000001ff107803 */ /* 0x001fe20000000000 */
[----:B------:R-:W-:Y:S05]  /*68d0*/  BRA `(.L_x_9511) ;  /* 0x00000a6000007947 */ /* 0x000fea0003800000 */
.L_x_9519:
        /* <DEDUP_REMOVED lines=28> */
.L_x_9522:
        /* <DEDUP_REMOVED lines=15> */
.L_x_9521:
[----:B------:R-:W2:Y:S02]  /*6b90*/  LDG.E.U16 R0, [R4.64] ;  /* 0x0000002404007981 */ /* 0x000ea4000c1e1500 */
[----:B--2---:R-:W-:-:S04]  /*6ba0*/  PRMT R0, RZ, 0x5410, R0 ;  /* 0x00005410ff007816 */ /* 0x004fc80000000000 */
[----:B------:R-:W-:-:S04]  /*6bb0*/  FSETP.NEU.FTZ.AND P0, PT, R0, RZ, PT ;  /* 0x000000ff0000720b */ /* 0x000fc80003f1d000 */
[----:B------:R-:W-:Y:S01]  /*6bc0*/  P2R R16, PR, RZ, 0x1 ;  /* 0x00000001ff107803 */ /* 0x000fe20000000000 */
[----:B------:R-:W-:Y:S05]  /*6bd0*/  BRA `(.L_x_9511) ;  /* 0x0000076000007947 */ /* 0x000fea0003800000 */
.L_x_9518:
        /* <DEDUP_REMOVED lines=12> */
.L_x_9525:
        /* <DEDUP_REMOVED lines=21> */
.L_x_9529:
[----:B------:R-:W-:Y:S05]  /*6df0*/  BSYNC B1 ;  /* 0x0000000000017941 */ /* 0x000fea0003800000 */
.L_x_9528:
[----:B------:R-:W-:Y:S01]  /*6e00*/  LEA R5, R0, 0x3b800000, 0x17 ;  /* 0x3b80000000057811 */ /* 0x000fe200078eb8ff */
[----:B------:R-:W-:-:S05]  /*6e10*/  IMAD.SHL.U32 R0, R3, 0x100000, RZ ;  /* 0x0010000003007824 */ /* 0x000fca00078e00ff */
[----:B------:R-:W-:Y:S02]  /*6e20*/  LOP3.LUT R0, R5, R0, R6, 0xfe, !PT ;  /* 0x0000000005007212 */ /* 0x000fe400078efe06 */
.L_x_9527:
[----:B------:R-:W-:Y:S05]  /*6e30*/  BSYNC B0 ;  /* 0x0000000000007941 */ /* 0x000fea0003800000 */
.L_x_9526:
[----:B------:R-:W-:-:S04]  /*6e40*/  FSETP.NEU.FTZ.AND P0, PT, R0, RZ, PT ;  /* 0x000000ff0000720b */ /* 0x000fc80003f1d000 */
[----:B------:R-:W-:Y:S01]  /*6e50*/  P2R R16, PR, RZ, 0x1 ;  /* 0x00000001ff107803 */ /* 0x000fe20000000000 */
[----:B------:R-:W-:Y:S05]  /*6e60*/  BRA `(.L_x_9511) ;  /* 0x000004d000007947 */ /* 0x000fea0003800000 */
.L_x_9524:
        /* <DEDUP_REMOVED lines=21> */
.L_x_9533:
[----:B------:R-:W-:Y:S05]  /*6fc0*/  BSYNC B1 ;  /* 0x0000000000017941 */ /* 0x000fea0003800000 */
.L_x_9532:
[----:B------:R-:W-:Y:S01]  /*6fd0*/  LEA R5, R0, 0x37800000, 0x17 ;  /* 0x3780000000057811 */ /* 0x000fe200078eb8ff */
[----:B------:R-:W-:-:S05]  /*6fe0*/  IMAD.SHL.U32 R0, R3, 0x200000, RZ ;  /* 0x0020000003007824 */ /* 0x000fca00078e00ff */
[----:B------:R-:W-:Y:S02]  /*6ff0*/  LOP3.LUT R0, R5, R0, R6, 0xfe, !PT ;  /* 0x0000000005007212 */ /* 0x000fe400078efe06 */
.L_x_9531:
[----:B------:R-:W-:Y:S05]  /*7000*/  BSYNC B0 ;  /* 0x0000000000007941 */ /* 0x000fea0003800000 */
.L_x_9530:
[----:B------:R-:W-:-:S04]  /*7010*/  FSETP.NEU.FTZ.AND P0, PT, R0, RZ, PT ;  /* 0x000000ff0000720b */ /* 0x000fc80003f1d000 */
[----:B------:R-:W-:Y:S01]  /*7020*/  P2R R16, PR, RZ, 0x1 ;  /* 0x00000001ff107803 */ /* 0x000fe20000000000 */
[----:B------:R-:W-:Y:S05]  /*7030*/  BRA `(.L_x_9511) ;  /* 0x0000030000007947 */ /* 0x000fea0003800000 */
.L_x_9523:
        /* <DEDUP_REMOVED lines=14> */
.L_x_9537:
[----:B------:R-:W-:Y:S05]  /*7120*/  BSYNC B0 ;  /* 0x0000000000007941 */ /* 0x000fea0003800000 */
.L_x_9536:
[----:B------:R-:W-:-:S04]  /*7130*/  FSETP.NEU.FTZ.AND P0, PT, R0, RZ, PT ;  /* 0x000000ff0000720b */ /* 0x000fc80003f1d000 */
[----:B------:R-:W-:Y:S01]  /*7140*/  P2R R16, PR, RZ, 0x1 ;  /* 0x00000001ff107803 */ /* 0x000fe20000000000 */
[----:B------:R-:W-:Y:S05]  /*7150*/  BRA `(.L_x_9511) ;  /* 0x000001e000007947 */ /* 0x000fea0003800000 */
.L_x_9510:
        /* <DEDUP_REMOVED lines=22> */
.L_x_9535:
[----:B------:R-:W2:Y:S02]  /*72c0*/  LDG.E.64 R4, [R4.64] ;  /* 0x0000002404047981 */ /* 0x000ea4000c1e1b00 */
[----:B--2---:R-:W-:-:S04]  /*72d0*/  ISETP.NE.U32.AND P0, PT, R4, RZ, PT ;  /* 0x000000ff0400720c */ /* 0x004fc80003f05070 */
[----:B------:R-:W-:-:S04]  /*72e0*/  ISETP.NE.AND.EX P0, PT, R5, RZ, PT, P0 ;  /* 0x000000ff0500720c */ /* 0x000fc80003f05300 */
[----:B------:R-:W-:Y:S01]  /*72f0*/  P2R R16, PR, RZ, 0x1 ;  /* 0x00000001ff107803 */ /* 0x000fe20000000000 */
[----:B------:R-:W-:Y:S05]  /*7300*/  BRA `(.L_x_9511) ;  /* 0x0000003000007947 */ /* 0x000fea0003800000 */
.L_x_9534:
[----:B------:R-:W2:Y:S02]  /*7310*/  LDG.E R4, [R4.64] ;  /* 0x0000002404047981 */ /* 0x000ea4000c1e1900 */
[----:B--2---:R-:W-:-:S04]  /*7320*/  ISETP.NE.AND P0, PT, R4, RZ, PT ;  /* 0x000000ff0400720c */ /* 0x004fc80003f05270 */
[----:B------:R-:W-:Y:S02]  /*7330*/  P2R R16, PR, RZ, 0x1 ;  /* 0x00000001ff107803 */ /* 0x000fe40000000000 */
.L_x_9511:
        /* <DEDUP_REMOVED lines=17> */
.L_x_9541:
[----:B------:R-:W2:Y:S02]  /*7450*/  LDG.E.U8 R4, [R4.64] ;  /* 0x0000002404047981 */ /* 0x000ea4000c1e1100 */
[----:B--2---:R-:W-:Y:S01]  /*7460*/  ISETP.NE.AND P0, PT, R4, RZ, PT ;  /* 0x000000ff0400720c */ /* 0x004fe20003f05270 */
[----:B------:R-:W-:Y:S05]  /*7470*/  BRA `(.L_x_9543) ;  /* 0x00000e0000007947 */ /* 0x000fea0003800000 */
.L_x_9540:
        /* <DEDUP_REMOVED lines=10> */
.L_x_9545:
[----:B------:R-:W2:Y:S02]  /*7520*/  LDG.E R4, [R4.64] ;  /* 0x0000002404047981 */ /* 0x000ea4000c1e1900 */
[----:B--2---:R-:W-:Y:S01]  /*7530*/  ISETP.NE.AND P0, PT, R4, RZ, PT ;  /* 0x000000ff0400720c */ /* 0x004fe20003f05270 */
[----:B------:R-:W-:Y:S05]  /*7540*/  BRA `(.L_x_9543) ;  /* 0x00000d3000007947 */ /* 0x000fea0003800000 */
.L_x_9544:
[----:B------:R-:W2:Y:S02]  /*7550*/  LDG.E.U16 R4, [R4.64] ;  /* 0x0000002404047981 */ /* 0x000ea4000c1e1500 */
[----:B--2---:R-:W-:Y:S01]  /*7560*/  ISETP.NE.AND P0, PT, R4, RZ, PT ;  /* 0x000000ff0400720c */ /* 0x004fe20003f05270 */
[----:B------:R-:W-:Y:S05]  /*7570*/  BRA `(.L_x_9543) ;  /* 0x00000d0000007947 */ /* 0x000fea0003800000 */
.L_x_9539:
        /* <DEDUP_REMOVED lines=9> */
.L_x_9547:
[----:B------:R-:W2:Y:S02]  /*7610*/  LDG.E.U16 R0, [R4.64] ;  /* 0x0000002404007981 */ /* 0x000ea4000c1e1500 */
[----:B--2---:R-:W-:-:S05]  /*7620*/  HADD2.F32 R0, -RZ, R0.H0_H0 ;  /* 0x20000000ff007230 */ /* 0x004fca0000004100 */
[----:B------:R-:W-:Y:S01]  /*7630*/  FSETP.NEU.FTZ.AND P0, PT, R0, RZ, PT ;  /* 0x000000ff0000720b */ /* 0x000fe20003f1d000 */
[----:B------:R-:W-:Y:S05]  /*7640*/  BRA `(.L_x_9543) ;  /* 0x00000c3000007947 */ /* 0x000fea0003800000 */
.L_x_9546:
        /* <DEDUP_REMOVED lines=11> */
.L_x_9549:
        /* <DEDUP_REMOVED lines=10> */
.L_x_9548:
[----:B------:R-:W2:Y:S02]  /*77a0*/  LDG.E.64 R4, [R4.64] ;  /* 0x0000002404047981 */ /* 0x000ea4000c1e1b00 */
[----:B--2---:R0:W1:Y:S01]  /*77b0*/  DSETP.NEU.AND P0, PT, R4, RZ, PT ;  /* 0x000000ff0400722a */ /* 0x0040620003f0d000 */
[----:B------:R-:W-:Y:S05]  /*77c0*/  BRA `(.L_x_9543) ;  /* 0x00000ab000007947 */ /* 0x000fea0003800000 */
.L_x_9538:
        /* <DEDUP_REMOVED lines=11> */
.L_x_9552:
[----:B------:R-:W2:Y:S02]  /*7880*/  LDG.E.128 R4, [R4.64] ;  /* 0x0000002404047981 */ /* 0x000ea4000c1e1d00 */
[----:B--2---:R-:W0:-:S06]  /*7890*/  DSETP.NEU.AND P0, PT, R6, RZ, PT ;  /* 0x000000ff0600722a */ /* 0x004e0c0003f0d000 */
[----:B0-----:R0:W1:Y:S01]  /*78a0*/  DSETP.NEU.OR P0, PT, R4, RZ, P0 ;  /* 0x000000ff0400722a */ /* 0x001062000070d400 */
[----:B------:R-:W-:Y:S05]  /*78b0*/  BRA `(.L_x_9543) ;  /* 0x000009c000007947 */ /* 0x000fea0003800000 */
.L_x_9551:
        /* <DEDUP_REMOVED lines=27> */
.L_x_9554:
        /* <DEDUP_REMOVED lines=14> */
.L_x_9553:
[----:B------:R-:W2:Y:S02]  /*7b50*/  LDG.E.U16 R0, [R4.64] ;  /* 0x0000002404007981 */ /* 0x000ea4000c1e1500 */
[----:B--2---:R-:W-:-:S04]  /*7b60*/  PRMT R0, RZ, 0x5410, R0 ;  /* 0x00005410ff007816 */ /* 0x004fc80000000000 */
[----:B------:R-:W-:Y:S01]  /*7b70*/  FSETP.NEU.FTZ.AND P0, PT, R0, RZ, PT ;  /* 0x000000ff0000720b */ /* 0x000fe20003f1d000 */
[----:B------:R-:W-:Y:S05]  /*7b80*/  BRA `(.L_x_9543) ;  /* 0x000006f000007947 */ /* 0x000fea0003800000 */
.L_x_9550:
        /* <DEDUP_REMOVED lines=11> */
.L_x_9557:
        /* <DEDUP_REMOVED lines=21> */
.L_x_9561:
[----:B------:R-:W-:Y:S05]  /*7d90*/  BSYNC B1 ;  /* 0x0000000000017941 */ /* 0x000fea0003800000 */
.L_x_9560:
[----:B------:R-:W-:Y:S01]  /*7da0*/  LEA R5, R0, 0x3b800000, 0x17 ;  /* 0x3b80000000057811 */ /* 0x000fe200078eb8ff */
[----:B------:R-:W-:-:S05]  /*7db0*/  IMAD.SHL.U32 R0, R3, 0x100000, RZ ;  /* 0x0010000003007824 */ /* 0x000fca00078e00ff */
[----:B------:R-:W-:Y:S02]  /*7dc0*/  LOP3.LUT R0, R5, R0, R6, 0xfe, !PT ;  /* 0x0000000005007212 */ /* 0x000fe400078efe06 */
.L_x_9559:
[----:B------:R-:W-:Y:S05]  /*7dd0*/  BSYNC B0 ;  /* 0x0000000000007941 */ /* 0x000fea0003800000 */
.L_x_9558:
[----:B------:R-:W-:Y:S01]  /*7de0*/  FSETP.NEU.FTZ.AND P0, PT, R0, RZ, PT ;  /* 0x000000ff0000720b */ /* 0x000fe20003f1d000 */
[----:B------:R-:W-:Y:S05]  /*7df0*/  BRA `(.L_x_9543) ;  /* 0x0000048000007947 */ /* 0x000fea0003800000 */
.L_x_9556:
        /* <DEDUP_REMOVED lines=21> */
.L_x_9565:
[----:B------:R-:W-:Y:S05]  /*7f50*/  BSYNC B1 ;  /* 0x0000000000017941 */ /* 0x000fea0003800000 */
.L_x_9564:
[----:B------:R-:W-:Y:S01]  /*7f60*/  LEA R5, R0, 0x37800000, 0x17 ;  /* 0x3780000000057811 */ /* 0x000fe200078eb8ff */
[----:B------:R-:W-:-:S05]  /*7f70*/  IMAD.SHL.U32 R0, R3, 0x200000, RZ ;  /* 0x0020000003007824 */ /* 0x000fca00078e00ff */
[----:B------:R-:W-:Y:S02]  /*7f80*/  LOP3.LUT R0, R5, R0, R6, 0xfe, !PT ;  /* 0x0000000005007212 */ /* 0x000fe400078efe06 */
.L_x_9563:
[----:B------:R-:W-:Y:S05]  /*7f90*/  BSYNC B0 ;  /* 0x0000000000007941 */ /* 0x000fea0003800000 */
.L_x_9562:
[----:B------:R-:W-:Y:S01]  /*7fa0*/  FSETP.NEU.FTZ.AND P0, PT, R0, RZ, PT ;  /* 0x000000ff0000720b */ /* 0x000fe20003f1d000 */
[----:B------:R-:W-:Y:S05]  /*7fb0*/  BRA `(.L_x_9543) ;  /* 0x000002c000007947 */ /* 0x000fea0003800000 */
.L_x_9555:
        /* <DEDUP_REMOVED lines=14> */
.L_x_9569:
[----:B------:R-:W-:Y:S05]  /*80a0*/  BSYNC B0 ;  /* 0x0000000000007941 */ /* 0x000fea0003800000 */
.L_x_9568:
[----:B------:R-:W-:Y:S01]  /*80b0*/  FSETP.NEU.FTZ.AND P0, PT, R0, RZ, PT ;  /* 0x000000ff0000720b */ /* 0x000fe20003f1d000 */
[----:B------:R-:W-:Y:S05]  /*80c0*/  BRA `(.L_x_9543) ;  /* 0x000001b000007947 */ /* 0x000fea0003800000 */
.L_x_9542:
        /* <DEDUP_REMOVED lines=21> */
.L_x_9567:
[----:B------:R-:W2:Y:S02]  /*8220*/  LDG.E.64 R4, [R4.64] ;  /* 0x0000002404047981 */ /* 0x000ea4000c1e1b00 */
[----:B--2---:R-:W-:-:S04]  /*8230*/  ISETP.NE.U32.AND P0, PT, R4, RZ, PT ;  /* 0x000000ff0400720c */ /* 0x004fc80003f05070 */
[----:B------:R-:W-:Y:S01]  /*8240*/  ISETP.NE.AND.EX P0, PT, R5, RZ, PT, P0 ;  /* 0x000000ff0500720c */ /* 0x000fe20003f05300 */
[----:B------:R-:W-:Y:S05]  /*8250*/  BRA `(.L_x_9543) ;  /* 0x0000002000007947 */ /* 0x000fea0003800000 */
.L_x_9566:
[----:B------:R-:W2:Y:S02]  /*8260*/  LDG.E R4, [R4.64] ;  /* 0x0000002404047981 */ /* 0x000ea4000c1e1900 */
[----:B--2---:R-:W-:Y:S02]  /*8270*/  ISETP.NE.AND P0, PT, R4, RZ, PT ;  /* 0x000000ff0400720c */ /* 0x004fe40003f05270 */
.L_x_9543:
[----:B------:R-:W-:Y:S02]  /*8280*/  ISETP.NE.AND P1, PT, R16, RZ, PT ;  /* 0x000000ff1000720c */ /* 0x000fe40003f25270 */
[----:B-1----:R-:W-:Y:S02]  /*8290*/  SEL R3, RZ, 0x1, !P0 ;  /* 0x00000001ff037807 */ /* 0x002fe40004000000 */
[----:B------:R-:W-:-:S07]  /*82a0*/  SEL R28, RZ, 0x1, !P1 ;  /* 0x00000001ff1c7807 */ /* 0x000fce0004800000 */
.L_x_9505:
[----:B------:R-:W-:Y:S05]  /*82b0*/  BSYNC B6 ;  /* 0x0000000000067941 */ /* 0x000fea0003800000 */
.L_x_9504:
        /* <DEDUP_REMOVED lines=28> */
.L_x_9575:
[----:B------:R1:W-:Y:S01]  /*8480*/  STG.E.U8 [R8.64], R19 ;  /* 0x0000001308007986 */ /* 0x0003e2000c101124 */
[----:B------:R-:W-:Y:S05]  /*8490*/  BRA `(.L_x_9571) ;  /* 0x00000d9000007947 */ /* 0x000fea0003800000 */
.L_x_9574:
        /* <DEDUP_REMOVED lines=10> */
.L_x_9578:
[----:B------:R-:W-:-:S05]  /*8540*/  LOP3.LUT R19, R19, 0xffff, RZ, 0xc0, !PT ;  /* 0x0000ffff13137812 */ /* 0x000fca00078ec0ff */
[----:B------:R1:W-:Y:S01]  /*8550*/  STG.E [R8.64], R19 ;  /* 0x0000001308007986 */ /* 0x0003e2000c101924 */
[----:B------:R-:W-:Y:S05]  /*8560*/  BRA `(.L_x_9571) ;  /* 0x00000cc000007947 */ /* 0x000fea0003800000 */
.L_x_9577:
[----:B------:R1:W-:Y:S01]  /*8570*/  STG.E.U16 [R8.64], R19 ;  /* 0x0000001308007986 */ /* 0x0003e2000c101524 */
[----:B------:R-:W-:Y:S05]  /*8580*/  BRA `(.L_x_9571) ;  /* 0x00000ca000007947 */ /* 0x000fea0003800000 */
.L_x_9573:
        /* <DEDUP_REMOVED lines=9> */
.L_x_9580:
[----:B------:R-:W1:Y:S02]  /*8620*/  I2F.S16 R0, R19 ;  /* 0x0000001300007306 */ /* 0x000e640000101400 */
[----:B-1----:R-:W-:-:S05]  /*8630*/  F2FP.PACK_AB R0, RZ, R0 ;  /* 0x00000000ff00723e */ /* 0x002fca00000000ff */
[----:B------:R1:W-:Y:S01]  /*8640*/  STG.E.U16 [R8.64], R0 ;  /* 0x0000000008007986 */ /* 0x0003e2000c101524 */
[----:B------:R-:W-:Y:S05]  /*8650*/  BRA `(.L_x_9571) ;  /* 0x00000bd000007947 */ /* 0x000fea0003800000 */
.L_x_9579:
        /* <DEDUP_REMOVED lines=10> */
.L_x_9582:
[----:B------:R-:W1:Y:S02]  /*8700*/  I2F.S16 R19, R19 ;  /* 0x0000001300137306 */ /* 0x000e640000101400 */
[----:B-1----:R-:W-:-:S04]  /*8710*/  F2FP.PACK_AB R3, RZ, R19 ;  /* 0x00000013ff03723e */ /* 0x002fc800000000ff */
[----:B------:R-:W-:-:S05]  /*8720*/  PRMT R3, R3, 0x5410, RZ ;  /* 0x0000541003037816 */ /* 0x000fca00000000ff */
[----:B------:R1:W-:Y:S01]  /*8730*/  STG.E [R8.64], R3 ;  /* 0x0000000308007986 */ /* 0x0003e2000c101924 */
[----:B------:R-:W-:Y:S05]  /*8740*/  BRA `(.L_x_9571) ;  /* 0x00000ae000007947 */ /* 0x000fea0003800000 */
.L_x_9581:
[----:B0-----:R-:W0:Y:S02]  /*8750*/  I2F.F64.S16 R4, R19 ;  /* 0x0000001300047312 */ /* 0x001e240000101c00 */
[----:B0-----:R0:W-:Y:S01]  /*8760*/  STG.E.64 [R8.64], R4 ;  /* 0x0000000408007986 */ /* 0x0011e2000c101b24 */
[----:B------:R-:W-:Y:S05]  /*8770*/  BRA `(.L_x_9571) ;  /* 0x00000ab000007947 */ /* 0x000fea0003800000 */
.L_x_9572:
        /* <DEDUP_REMOVED lines=10> */
.L_x_9585:
[----:B0-----:R-:W0:Y:S01]  /*8820*/  I2F.F64.S16 R4, R19 ;  /* 0x0000001300047312 */ /* 0x001e220000101c00 */
[----:B------:R-:W-:-:S05]  /*8830*/  CS2R R6, SRZ ;  /* 0x0000000000067805 */ /* 0x000fca000001ff00 */
[----:B0-----:R0:W-:Y:S01]  /*8840*/  STG.E.128 [R8.64], R4 ;  /* 0x0000000408007986 */ /* 0x0011e2000c101d24 */
[----:B------:R-:W-:Y:S05]  /*8850*/  BRA `(.L_x_9571) ;  /* 0x000009d000007947 */ /* 0x000fea0003800000 */
.L_x_9584:
        /* <DEDUP_REMOVED lines=21> */
.L_x_9589:
[----:B------:R-:W-:Y:S05]  /*89b0*/  BSYNC B0 ;  /* 0x0000000000007941 */ /* 0x000fea0003800000 */
.L_x_9588:
[----:B------:R-:W-:-:S05]  /*89c0*/  LOP3.LUT R5, R0, R5, RZ, 0xfc, !PT ;  /* 0x0000000500057212 */ /* 0x000fca00078efcff */
[----:B------:R0:W-:Y:S01]  /*89d0*/  STG.E.U8 [R8.64], R5 ;  /* 0x0000000508007986 */ /* 0x0001e2000c101124 */
[----:B------:R-:W-:Y:S05]  /*89e0*/  BRA `(.L_x_9571) ;  /* 0x0000084000007947 */ /* 0x000fea0003800000 */
.L_x_9587:
        /* <DEDUP_REMOVED lines=13> */
.L_x_9591:
[----:B------:R-:W-:Y:S01]  /*8ac0*/  IMAD.MOV.U32 R0, RZ, RZ, 0x7f ;  /* 0x0000007fff007424 */ /* 0x000fe200078e00ff */
[----:B------:R-:W-:-:S04]  /*8ad0*/  ISETP.GT.U32.AND P0, PT, R3, 0x7f800000, PT ;  /* 0x7f8000000300780c */ /* 0x000fc80003f04070 */
[----:B------:R-:W-:-:S04]  /*8ae0*/  SEL R0, R0, 0x7c, P0 ;  /* 0x0000007c00007807 */ /* 0x000fc80000000000 */
.L_x_9592:
[----:B------:R-:W-:Y:S05]  /*8af0*/  BSYNC B0 ;  /* 0x0000000000007941 */ /* 0x000fea0003800000 */
.L_x_9590:
[----:B------:R-:W-:-:S04]  /*8b00*/  LOP3.LUT R3, R19, 0x80000000, RZ, 0xc0, !PT ;  /* 0x8000000013037812 */ /* 0x000fc800078ec0ff */
[----:B------:R-:W-:-:S04]  /*8b10*/  SHF.R.U32.HI R3, RZ, 0x18, R3 ;  /* 0x00000018ff037819 */ /* 0x000fc80000011603 */
[----:B------:R-:W-:-:S05]  /*8b20*/  LOP3.LUT R3, R0, R3, RZ, 0xfc, !PT ;  /* 0x0000000300037212 */ /* 0x000fca00078efcff */
[----:B------:R1:W-:Y:S01]  /*8b30*/  STG.E.U8 [R8.64], R3 ;  /* 0x0000000308007986 */ /* 0x0003e2000c101124 */
[----:B------:R-:W-:Y:S05]  /*8b40*/  BRA `(.L_x_9571) ;  /* 0x000006e000007947 */ /* 0x000fea0003800000 */
.L_x_9586:
[----:B------:R-:W1:Y:S02]  /*8b50*/  I2F.S16 R0, R19 ;  /* 0x0000001300007306 */ /* 0x000e640000101400 */
[----:B-1----:R-:W-:-:S05]  /*8b60*/  F2FP.BF16.PACK_AB R0, RZ, R0 ;  /* 0x00000000ff00723e */ /* 0x002fca00000010ff */
[----:B------:R1:W-:Y:S01]  /*8b70*/  STG.E.U16 [R8.64], R0 ;  /* 0x0000000008007986 */ /* 0x0003e2000c101524 */
[----:B------:R-:W-:Y:S05]  /*8b80*/  BRA `(.L_x_9571) ;  /* 0x000006a000007947 */ /* 0x000fea0003800000 */
.L_x_9583:
        /* <DEDUP_REMOVED lines=10> */
.L_x_9595:
        /* <DEDUP_REMOVED lines=17> */
.L_x_9598:
[----:B------:R-:W-:-:S04]  /*8d40*/  LOP3.LUT R3, R19, 0x80000000, RZ, 0xc0, !PT ;  /* 0x8000000013037812 */ /* 0x000fc800078ec0ff */
[----:B------:R-:W-:-:S04]  /*8d50*/  SHF.R.U32.HI R3, RZ, 0x18, R3 ;  /* 0x00000018ff037819 */ /* 0x000fc80000011603 */
[----:B------:R-:W-:-:S04]  /*8d60*/  LOP3.LUT R0, R0, R3, RZ, 0xfc, !PT ;  /* 0x0000000300007212 */ /* 0x000fc800078efcff */
[----:B------:R-:W-:Y:S02]  /*8d70*/  PRMT R4, R0, 0x7610, R4 ;  /* 0x0000761000047816 */ /* 0x000fe40000000004 */
.L_x_9597:
[----:B------:R-:W-:Y:S05]  /*8d80*/  BSYNC B0 ;  /* 0x0000000000007941 */ /* 0x000fea0003800000 */
.L_x_9596:
[----:B------:R0:W-:Y:S01]  /*8d90*/  STG.E.U8 [R8.64], R4 ;  /* 0x0000000408007986 */ /* 0x0001e2000c101124 */
[----:B------:R-:W-:Y:S05]  /*8da0*/  BRA `(.L_x_9571) ;  /* 0x0000048000007947 */ /* 0x000fea0003800000 */
.L_x_9594:
        /* <DEDUP_REMOVED lines=17> */
.L_x_9601:
[----:B------:R-:W-:-:S04]  /*8ec0*/  LOP3.LUT R3, R19, 0x80000000, RZ, 0xc0, !PT ;  /* 0x8000000013037812 */ /* 0x000fc800078ec0ff */
[----:B------:R-:W-:-:S04]  /*8ed0*/  SHF.R.U32.HI R3, RZ, 0x18, R3 ;  /* 0x00000018ff037819 */ /* 0x000fc80000011603 */
[----:B------:R-:W-:-:S04]  /*8ee0*/  LOP3.LUT R0, R0, R3, RZ, 0xfc, !PT ;  /* 0x0000000300007212 */ /* 0x000fc800078efcff */
[----:B------:R-:W-:Y:S02]  /*8ef0*/  PRMT R4, R0, 0x7610, R4 ;  /* 0x0000761000047816 */ /* 0x000fe40000000004 */
.L_x_9600:
[----:B------:R-:W-:Y:S05]  /*8f00*/  BSYNC B0 ;  /* 0x0000000000007941 */ /* 0x000fea0003800000 */
.L_x_9599:
[----:B------:R0:W-:Y:S01]  /*8f10*/  STG.E.U8 [R8.64], R4 ;  /* 0x0000000408007986 */ /* 0x0001e2000c101124 */
[----:B------:R-:W-:Y:S05]  /*8f20*/  BRA `(.L_x_9571) ;  /* 0x0000030000007947 */ /* 0x000fea0003800000 */
.L_x_9593:
        /* <DEDUP_REMOVED lines=22> */
.L_x_9576:
        /* <DEDUP_REMOVED lines=20> */
.L_x_9603:
[----:B0-----:R-:W-:Y:S01]  /*91d0*/  LOP3.LUT R4, R19, 0xffff, RZ, 0xc0, !PT ;  /* 0x0000ffff13047812 */ /* 0x001fe200078ec0ff */
[----:B------:R-:W-:-:S05]  /*91e0*/  IMAD.MOV.U32 R5, RZ, RZ, RZ ;  /* 0x000000ffff057224 */ /* 0x000fca00078e00ff */
[----:B------:R0:W-:Y:S01]  /*91f0*/  STG.E.64 [R8.64], R4 ;  /* 0x0000000408007986 */ /* 0x0001e2000c101b24 */
[----:B------:R-:W-:Y:S05]  /*9200*/  BRA `(.L_x_9571) ;  /* 0x0000002000007947 */ /* 0x000fea0003800000 */
.L_x_9602:
[----:B------:R-:W-:-:S05]  /*9210*/  LOP3.LUT R19, R19, 0xffff, RZ, 0xc0, !PT ;  /* 0x0000ffff13137812 */ /* 0x000fca00078ec0ff */
[----:B------:R1:W-:Y:S02]  /*9220*/  STG.E [R8.64], R19 ;  /* 0x0000001308007986 */ /* 0x0003e4000c101924 */
.L_x_9571:
[----:B--2---:R-:W-:Y:S05]  /*9230*/  BSYNC B6 ;  /* 0x0000000000067941 */ /* 0x004fea0003800000 */
.L_x_9570:
        /* <DEDUP_REMOVED lines=21> */
.L_x_9609:
[----:B------:R0:W-:Y:S01]  /*9390*/  STG.E.U8 [R8.64], R24 ;  /* 0x0000001808007986 */ /* 0x0001e2000c101124 */
[----:B------:R-:W-:Y:S05]  /*93a0*/  BRA `(.L_x_9611) ;  /* 0x00000d9000007947 */ /* 0x000fea0003800000 */
.L_x_9608:
        /* <DEDUP_REMOVED lines=10> */
.L_x_9613:
[----:B------:R-:W-:-:S05]  /*9450*/  LOP3.LUT R3, R24, 0xffff, RZ, 0xc0, !PT ;  /* 0x0000ffff18037812 */ /* 0x000fca00078ec0ff */
[----:B------:R0:W-:Y:S01]  /*9460*/  STG.E [R8.64], R3 ;  /* 0x0000000308007986 */ /* 0x0001e2000c101924 */
[----:B------:R-:W-:Y:S05]  /*9470*/  BRA `(.L_x_9611) ;  /* 0x00000cc000007947 */ /* 0x000fea0003800000 */
.L_x_9612:
[----:B------:R0:W-:Y:S01]  /*9480*/  STG.E.U16 [R8.64], R24 ;  /* 0x0000001808007986 */ /* 0x0001e2000c101524 */
[----:B------:R-:W-:Y:S05]  /*9490*/  BRA `(.L_x_9611) ;  /* 0x00000ca000007947 */ /* 0x000fea0003800000 */
.L_x_9607:
        /* <DEDUP_REMOVED lines=9> */
.L_x_9615:
[----:B------:R-:W0:Y:S02]  /*9530*/  I2F.S16 R0, R24 ;  /* 0x0000001800007306 */ /* 0x000e240000101400 */
[----:B0-----:R-:W-:-:S05]  /*9540*/  F2FP.PACK_AB R0, RZ, R0 ;  /* 0x00000000ff00723e */ /* 0x001fca00000000ff */
[----:B------:R0:W-:Y:S01]  /*9550*/  STG.E.U16 [R8.64], R0 ;  /* 0x0000000008007986 */ /* 0x0001e2000c101524 */
[----:B------:R-:W-:Y:S05]  /*9560*/  BRA `(.L_x_9611) ;  /* 0x00000bd000007947 */ /* 0x000fea0003800000 */
.L_x_9614:
        /* <DEDUP_REMOVED lines=10> */
.L_x_9617:
[----:B------:R-:W0:Y:S02]  /*9610*/  I2F.S16 R24, R24 ;  /* 0x0000001800187306 */ /* 0x000e240000101400 */
[----:B0-----:R-:W-:-:S04]  /*9620*/  F2FP.PACK_AB R3, RZ, R24 ;  /* 0x00000018ff03723e */ /* 0x001fc800000000ff */
[----:B------:R-:W-:-:S05]  /*9630*/  PRMT R3, R3, 0x5410, RZ ;  /* 0x0000541003037816 */ /* 0x000fca00000000ff */
[----:B------:R0:W-:Y:S01]  /*9640*/  STG.E [R8.64], R3 ;  /* 0x0000000308007986 */ /* 0x0001e2000c101924 */
[----:B------:R-:W-:Y:S05]  /*9650*/  BRA `(.L_x_9611) ;  /* 0x00000ae000007947 */ /* 0x000fea0003800000 */
.L_x_9616:
[----:B------:R-:W0:Y:S02]  /*9660*/  I2F.F64.S16 R24, R24 ;  /* 0x0000001800187312 */ /* 0x000e240000101c00 */
[----:B0-----:R0:W-:Y:S01]  /*9670*/  STG.E.64 [R8.64], R24 ;  /* 0x0000001808007986 */ /* 0x0011e2000c101b24 */
[----:B------:R-:W-:Y:S05]  /*9680*/  BRA `(.L_x_9611) ;  /* 0x00000ab000007947 */ /* 0x000fea0003800000 */
.L_x_9606:
        /* <DEDUP_REMOVED lines=10> */
.L_x_9620:
[----:B------:R-:W0:Y:S01]  /*9730*/  I2F.F64.S16 R4, R24 ;  /* 0x0000001800047312 */ /* 0x000e220000101c00 */
[----:B------:R-:W-:-:S05]  /*9740*/  CS2R R6, SRZ ;  /* 0x0000000000067805 */ /* 0x000fca000001ff00 */
[----:B0-----:R0:W-:Y:S01]  /*9750*/  STG.E.128 [R8.64], R4 ;  /* 0x0000000408007986 */ /* 0x0011e2000c101d24 */
[----:B------:R-:W-:Y:S05]  /*9760*/  BRA `(.L_x_9611) ;  /* 0x000009d000007947 */ /* 0x000fea0003800000 */
.L_x_9619:
        /* <DEDUP_REMOVED lines=21> */
.L_x_9624:
[----:B------:R-:W-:Y:S05]  /*98c0*/  BSYNC B0 ;  /* 0x0000000000007941 */ /* 0x000fea0003800000 */
.L_x_9623:
[----:B------:R-:W-:-:S05]  /*98d0*/  LOP3.LUT R5, R0, R5, RZ, 0xfc, !PT ;  /* 0x0000000500057212 */ /* 0x000fca00078efcff */
[----:B------:R0:W-:Y:S01]  /*98e0*/  STG.E.U8 [R8.64], R5 ;  /* 0x0000000508007986 */ /* 0x0001e2000c101124 */
[----:B------:R-:W-:Y:S05]  /*98f0*/  BRA `(.L_x_9611) ;  /* 0x0000084000007947 */ /* 0x000fea0003800000 */
.L_x_9622:
        /* <DEDUP_REMOVED lines=13> */
.L_x_9626:
[----:B------:R-:W-:Y:S01]  /*99d0*/  IMAD.MOV.U32 R0, RZ, RZ, 0x7f ;  /* 0x0000007fff007424 */ /* 0x000fe200078e00ff */
[----:B------:R-:W-:-:S04]  /*99e0*/  ISETP.GT.U32.AND P0, PT, R3, 0x7f800000, PT ;  /* 0x7f8000000300780c */ /* 0x000fc80003f04070 */
[----:B------:R-:W-:-:S04]  /*99f0*/  SEL R0, R0, 0x7c, P0 ;  /* 0x0000007c00007807 */ /* 0x000fc80000000000 */
.L_x_9627:
[----:B------:R-:W-:Y:S05]  /*9a00*/  BSYNC B0 ;  /* 0x0000000000007941 */ /* 0x000fea0003800000 */
.L_x_9625:
[----:B------:R-:W-:-:S04]  /*9a10*/  LOP3.LUT R3, R5, 0x80000000, RZ, 0xc0, !PT ;  /* 0x8000000005037812 */ /* 0x000fc800078ec0ff */
[----:B------:R-:W-:-:S04]  /*9a20*/  SHF.R.U32.HI R3, RZ, 0x18, R3 ;  /* 0x00000018ff037819 */ /* 0x000fc80000011603 */
[----:B------:R-:W-:-:S05]  /*9a30*/  LOP3.LUT R3, R0, R3, RZ, 0xfc, !PT ;  /* 0x0000000300037212 */ /* 0x000fca00078efcff */
[----:B------:R0:W-:Y:S01]  /*9a40*/  STG.E.U8 [R8.64], R3 ;  /* 0x0000000308007986 */ /* 0x0001e2000c101124 */
[----:B------:R-:W-:Y:S05]  /*9a50*/  BRA `(.L_x_9611) ;  /* 0x000006e000007947 */ /* 0x000fea0003800000 */
.L_x_9621:
[----:B------:R-:W0:Y:S02]  /*9a60*/  I2F.S16 R0, R24 ;  /* 0x0000001800007306 */ /* 0x000e240000101400 */
[----:B0-----:R-:W-:-:S05]  /*9a70*/  F2FP.BF16.PACK_AB R0, RZ, R0 ;  /* 0x00000000ff00723e */ /* 0x001fca00000010ff */
[----:B------:R0:W-:Y:S01]  /*9a80*/  STG.E.U16 [R8.64], R0 ;  /* 0x0000000008007986 */ /* 0x0001e2000c101524 */
[----:B------:R-:W-:Y:S05]  /*9a90*/  BRA `(.L_x_9611) ;  /* 0x000006a000007947 */ /* 0x000fea0003800000 */
.L_x_9618:
        /* <DEDUP_REMOVED lines=10> */
.L_x_9630:
        /* <DEDUP_REMOVED lines=17> */
.L_x_9633:
[----:B------:R-:W-:-:S04]  /*9c50*/  LOP3.LUT R3, R5, 0x80000000, RZ, 0xc0, !PT ;  /* 0x8000000005037812 */ /* 0x000fc800078ec0ff */
[----:B------:R-:W-:-:S04]  /*9c60*/  SHF.R.U32.HI R3, RZ, 0x18, R3 ;  /* 0x00000018ff037819 */ /* 0x000fc80000011603 */
[----:B------:R-:W-:-:S04]  /*9c70*/  LOP3.LUT R0, R0, R3, RZ, 0xfc, !PT ;  /* 0x0000000300007212 */ /* 0x000fc800078efcff */
[----:B------:R-:W-:Y:S02]  /*9c80*/  PRMT R4, R0, 0x7610, R4 ;  /* 0x0000761000047816 */ /* 0x000fe40000000004 */
.L_x_9632:
[----:B------:R-:W-:Y:S05]  /*9c90*/  BSYNC B0 ;  /* 0x0000000000007941 */ /* 0x000fea0003800000 */
.L_x_9631:
[----:B------:R0:W-:Y:S01]  /*9ca0*/  STG.E.U8 [R8.64], R4 ;  /* 0x0000000408007986 */ /* 0x0001e2000c101124 */
[----:B------:R-:W-:Y:S05]  /*9cb0*/  BRA `(.L_x_9611) ;  /* 0x0000048000007947 */ /* 0x000fea0003800000 */
.L_x_9629:
        /* <DEDUP_REMOVED lines=17> */
.L_x_9636:
[----:B------:R-:W-:-:S04]  /*9dd0*/  LOP3.LUT R3, R5, 0x80000000, RZ, 0xc0, !PT ;  /* 0x8000000005037812 */ /* 0x000fc800078ec0ff */
[----:B------:R-:W-:-:S04]  /*9de0*/  SHF.R.U32.HI R3, RZ, 0x18, R3 ;  /* 0x00000018ff037819 */ /* 0x000fc80000011603 */
[----:B------:R-:W-:-:S04]  /*9df0*/  LOP3.LUT R0, R0, R3, RZ, 0xfc, !PT ;  /* 0x0000000300007212 */ /* 0x000fc800078efcff */
[----:B------:R-:W-:Y:S02]  /*9e00*/  PRMT R4, R0, 0x7610, R4 ;  /* 0x0000761000047816 */ /* 0x000fe40000000004 */
.L_x_9635:
[----:B------:R-:W-:Y:S05]  /*9e10*/  BSYNC B0 ;  /* 0x0000000000007941 */ /* 0x000fea0003800000 */
.L_x_9634:
[----:B------:R0:W-:Y:S01]  /*9e20*/  STG.E.U8 [R8.64], R4 ;  /* 0x0000000408007986 */ /* 0x0001e2000c101124 */
[----:B------:R-:W-:Y:S05]  /*9e30*/  BRA `(.L_x_9611) ;  /* 0x0000030000007947 */ /* 0x000fea0003800000 */
.L_x_9628:
        /* <DEDUP_REMOVED lines=22> */
.L_x_9610:
        /* <DEDUP_REMOVED lines=20> */
.L_x_9638:
[----:B------:R-:W-:Y:S01]  /*a0e0*/  LOP3.LUT R24, R24, 0xffff, RZ, 0xc0, !PT ;  /* 0x0000ffff18187812 */ /* 0x000fe200078ec0ff */
[----:B------:R-:W-:-:S05]  /*a0f0*/  IMAD.MOV.U32 R25, RZ, RZ, RZ ;  /* 0x000000ffff197224 */ /* 0x000fca00078e00ff */
[----:B------:R0:W-:Y:S01]  /*a100*/  STG.E.64 [R8.64], R24 ;  /* 0x0000001808007986 */ /* 0x0001e2000c101b24 */
[----:B------:R-:W-:Y:S05]  /*a110*/  BRA `(.L_x_9611) ;  /* 0x0000002000007947 */ /* 0x000fea0003800000 */
.L_x_9637:
[----:B------:R-:W-:-:S05]  /*a120*/  LOP3.LUT R3, R24, 0xffff, RZ, 0xc0, !PT ;  /* 0x0000ffff18037812 */ /* 0x000fca00078ec0ff */
[----:B------:R0:W-:Y:S02]  /*a130*/  STG.E [R8.64], R3 ;  /* 0x0000000308007986 */ /* 0x0001e4000c101924 */
.L_x_9611:
        /* <DEDUP_REMOVED lines=21> */
.L_x_9642:
[----:B------:R0:W-:Y:S01]  /*a290*/  STG.E.U8 [R8.64], R26 ;  /* 0x0000001a08007986 */ /* 0x0001e2000c101124 */
[----:B------:R-:W-:Y:S05]  /*a2a0*/  BRA `(.L_x_9644) ;  /* 0x00000d9000007947 */ /* 0x000fea0003800000 */
.L_x_9641:
        /* <DEDUP_REMOVED lines=10> */
.L_x_9646:
[----:B------:R-:W-:-:S05]  /*a350*/  LOP3.LUT R3, R26, 0xffff, RZ, 0xc0, !PT ;  /* 0x0000ffff1a037812 */ /* 0x000fca00078ec0ff */
[----:B------:R0:W-:Y:S01]  /*a360*/  STG.E [R8.64], R3 ;  /* 0x0000000308007986 */ /* 0x0001e2000c101924 */
[----:B------:R-:W-:Y:S05]  /*a370*/  BRA `(.L_x_9644) ;  /* 0x00000cc000007947 */ /* 0x000fea0003800000 */
.L_x_9645:
[----:B------:R0:W-:Y:S01]  /*a380*/  STG.E.U16 [R8.64], R26 ;  /* 0x0000001a08007986 */ /* 0x0001e2000c101524 */
[----:B------:R-:W-:Y:S05]  /*a390*/  BRA `(.L_x_9644) ;  /* 0x00000ca000007947 */ /* 0x000fea0003800000 */
.L_x_9640:
        /* <DEDUP_REMOVED lines=9> */
.L_x_9648:
[----:B------:R-:W0:Y:S02]  /*a430*/  I2F.S16 R0, R26 ;  /* 0x0000001a00007306 */ /* 0x000e240000101400 */
[----:B0-----:R-:W-:-:S05]  /*a440*/  F2FP.PACK_AB R0, RZ, R0 ;  /* 0x00000000ff00723e */ /* 0x001fca00000000ff */
[----:B------:R0:W-:Y:S01]  /*a450*/  STG.E.U16 [R8.64], R0 ;  /* 0x0000000008007986 */ /* 0x0001e2000c101524 */
[----:B------:R-:W-:Y:S05]  /*a460*/  BRA `(.L_x_9644) ;  /* 0x00000bd000007947 */ /* 0x000fea0003800000 */
.L_x_9647:
        /* <DEDUP_REMOVED lines=10> */
.L_x_9650:
[----:B------:R-:W0:Y:S02]  /*a510*/  I2F.S16 R26, R26 ;  /* 0x0000001a001a7306 */ /* 0x000e240000101400 */
[----:B0-----:R-:W-:-:S04]  /*a520*/  F2FP.PACK_AB R3, RZ, R26 ;  /* 0x0000001aff03723e */ /* 0x001fc800000000ff */
[----:B------:R-:W-:-:S05]  /*a530*/  PRMT R3, R3, 0x5410, RZ ;  /* 0x0000541003037816 */ /* 0x000fca00000000ff */
[----:B------:R0:W-:Y:S01]  /*a540*/  STG.E [R8.64], R3 ;  /* 0x0000000308007986 */ /* 0x0001e2000c101924 */
[----:B------:R-:W-:Y:S05]  /*a550*/  BRA `(.L_x_9644) ;  /* 0x00000ae000007947 */ /* 0x000fea0003800000 */
.L_x_9649:
[----:B------:R-:W0:Y:S02]  /*a560*/  I2F.F64.S16 R26, R26 ;  /* 0x0000001a001a7312 */ /* 0x000e240000101c00 */
[----:B0-----:R0:W-:Y:S01]  /*a570*/  STG.E.64 [R8.64], R26 ;  /* 0x0000001a08007986 */ /* 0x0011e2000c101b24 */
[----:B------:R-:W-:Y:S05]  /*a580*/  BRA `(.L_x_9644) ;  /* 0x00000ab000007947 */ /* 0x000fea0003800000 */
.L_x_9639:
        /* <DEDUP_REMOVED lines=10> */
.L_x_9653:
[----:B------:R-:W0:Y:S01]  /*a630*/  I2F.F64.S16 R4, R26 ;  /* 0x0000001a00047312 */ /* 0x000e220000101c00 */
[----:B------:R-:W-:-:S05]  /*a640*/  CS2R R6, SRZ ;  /* 0x0000000000067805 */ /* 0x000fca000001ff00 */
[----:B0-----:R0:W-:Y:S01]  /*a650*/  STG.E.128 [R8.64], R4 ;  /* 0x0000000408007986 */ /* 0x0011e2000c101d24 */
[----:B------:R-:W-:Y:S05]  /*a660*/  BRA `(.L_x_9644) ;  /* 0x000009d000007947 */ /* 0x000fea0003800000 */
.L_x_9652:
        /* <DEDUP_REMOVED lines=21> */
.L_x_9657:
[----:B------:R-:W-:Y:S05]  /*a7c0*/  BSYNC B0 ;  /* 0x0000000000007941 */ /* 0x000fea0003800000 */
.L_x_9656:
[----:B------:R-:W-:-:S05]  /*a7d0*/  LOP3.LUT R5, R0, R5, RZ, 0xfc, !PT ;  /* 0x0000000500057212 */ /* 0x000fca00078efcff */
[----:B------:R0:W-:Y:S01]  /*a7e0*/  STG.E.U8 [R8.64], R5 ;  /* 0x0000000508007986 */ /* 0x0001e2000c101124 */
[----:B------:R-:W-:Y:S05]  /*a7f0*/  BRA `(.L_x_9644) ;  /* 0x0000084000007947 */ /* 0x000fea0003800000 */
.L_x_9655:
        /* <DEDUP_REMOVED lines=13> */
.L_x_9659:
[----:B------:R-:W-:Y:S01]  /*a8d0*/  IMAD.MOV.U32 R0, RZ, RZ, 0x7f ;  /* 0x0000007fff007424 */ /* 0x000fe200078e00ff */
[----:B------:R-:W-:-:S04]  /*a8e0*/  ISETP.GT.U32.AND P0, PT, R3, 0x7f800000, PT ;  /* 0x7f8000000300780c */ /* 0x000fc80003f04070 */
[----:B------:R-:W-:-:S04]  /*a8f0*/  SEL R0, R0, 0x7c, P0 ;  /* 0x0000007c00007807 */ /* 0x000fc80000000000 */
.L_x_9660:
[----:B------:R-:W-:Y:S05]  /*a900*/  BSYNC B0 ;  /* 0x0000000000007941 */ /* 0x000fea0003800000 */
.L_x_9658:
[----:B------:R-:W-:-:S04]  /*a910*/  LOP3.LUT R3, R5, 0x80000000, RZ, 0xc0, !PT ;  /* 0x8000000005037812 */ /* 0x000fc800078ec0ff */
[----:B------:R-:W-:-:S04]  /*a920*/  SHF.R.U32.HI R3, RZ, 0x18, R3 ;  /* 0x00000018ff037819 */ /* 0x000fc80000011603 */
[----:B------:R-:W-:-:S05]  /*a930*/  LOP3.LUT R3, R0, R3, RZ, 0xfc, !PT ;  /* 0x0000000300037212 */ /* 0x000fca00078efcff */
[----:B------:R0:W-:Y:S01]  /*a940*/  STG.E.U8 [R8.64], R3 ;  /* 0x0000000308007986 */ /* 0x0001e2000c101124 */
[----:B------:R-:W-:Y:S05]  /*a950*/  BRA `(.L_x_9644) ;  /* 0x000006e000007947 */ /* 0x000fea0003800000 */
.L_x_9654:
[----:B------:R-:W0:Y:S02]  /*a960*/  I2F.S16 R0, R26 ;  /* 0x0000001a00007306 */ /* 0x000e240000101400 */
[----:B0-----:R-:W-:-:S05]  /*a970*/  F2FP.BF16.PACK_AB R0, RZ, R0 ;  /* 0x00000000ff00723e */ /* 0x001fca00000010ff */
[----:B------:R0:W-:Y:S01]  /*a980*/  STG.E.U16 [R8.64], R0 ;  /* 0x0000000008007986 */ /* 0x0001e2000c101524 */
[----:B------:R-:W-:Y:S05]  /*a990*/  BRA `(.L_x_9644) ;  /* 0x000006a000007947 */ /* 0x000fea0003800000 */
.L_x_9651:
        /* <DEDUP_REMOVED lines=10> */
.L_x_9663:
        /* <DEDUP_REMOVED lines=17> */
.L_x_9666:
[----:B------:R-:W-:-:S04]  /*ab50*/  LOP3.LUT R3, R5, 0x80000000, RZ, 0xc0, !PT ;  /* 0x8000000005037812 */ /* 0x000fc800078ec0ff */
[----:B------:R-:W-:-:S04]  /*ab60*/  SHF.R.U32.HI R3, RZ, 0x18, R3 ;  /* 0x00000018ff037819 */ /* 0x000fc80000011603 */
[----:B------:R-:W-:-:S04]  /*ab70*/  LOP3.LUT R0, R0, R3, RZ, 0xfc, !PT ;  /* 0x0000000300007212 */ /* 0x000fc800078efcff */
[----:B------:R-:W-:Y:S02]  /*ab80*/  PRMT R4, R0, 0x7610, R4 ;  /* 0x0000761000047816 */ /* 0x000fe40000000004 */
.L_x_9665:
[----:B------:R-:W-:Y:S05]  /*ab90*/  BSYNC B0 ;  /* 0x0000000000007941 */ /* 0x000fea0003800000 */
.L_x_9664:
[----:B------:R0:W-:Y:S01]  /*aba0*/  STG.E.U8 [R8.64], R4 ;  /* 0x0000000408007986 */ /* 0x0001e2000c101124 */
[----:B------:R-:W-:Y:S05]  /*abb0*/  BRA `(.L_x_9644) ;  /* 0x0000048000007947 */ /* 0x000fea0003800000 */
.L_x_9662:
        /* <DEDUP_REMOVED lines=17> */
.L_x_9669:
[----:B------:R-:W-:-:S04]  /*acd0*/  LOP3.LUT R3, R5, 0x80000000, RZ, 0xc0, !PT ;  /* 0x8000000005037812 */ /* 0x000fc800078ec0ff */
[----:B------:R-:W-:-:S04]  /*ace0*/  SHF.R.U32.HI R3, RZ, 0x18, R3 ;  /* 0x00000018ff037819 */ /* 0x000fc80000011603 */
[----:B------:R-:W-:-:S04]  /*acf0*/  LOP3.LUT R0, R0, R3, RZ, 0xfc, !PT ;  /* 0x0000000300007212 */ /* 0x000fc800078efcff */
[----:B------:R-:W-:Y:S02]  /*ad00*/  PRMT R4, R0, 0x7610, R4 ;  /* 0x0000761000047816 */ /* 0x000fe40000000004 */
.L_x_9668:
[----:B------:R-:W-:Y:S05]  /*ad10*/  BSYNC B0 ;  /* 0x0000000000007941 */ /* 0x000fea0003800000 */
.L_x_9667:
[----:B------:R0:W-:Y:S01]  /*ad20*/  STG.E.U8 [R8.64], R4 ;  /* 0x0000000408007986 */ /* 0x0001e2000c101124 */
[----:B------:R-:W-:Y:S05]  /*ad30*/  BRA `(.L_x_9644) ;  /* 0x0000030000007947 */ /* 0x000fea0003800000 */
.L_x_9661:
        /* <DEDUP_REMOVED lines=22> */
.L_x_9643:
        /* <DEDUP_REMOVED lines=20> */
.L_x_9671:
[----:B------:R-:W-:Y:S01]  /*afe0*/  LOP3.LUT R26, R26, 0xffff, RZ, 0xc0, !PT ;  /* 0x0000ffff1a1a7812 */ /* 0x000fe200078ec0ff */
[----:B------:R-:W-:-:S05]  /*aff0*/  IMAD.MOV.U32 R27, RZ, RZ, RZ ;  /* 0x000000ffff1b7224 */ /* 0x000fca00078e00ff */
[----:B------:R0:W-:Y:S01]  /*b000*/  STG.E.64 [R8.64], R26 ;  /* 0x0000001a08007986 */ /* 0x0001e2000c101b24 */
[----:B------:R-:W-:Y:S05]  /*b010*/  BRA `(.L_x_9644) ;  /* 0x0000002000007947 */ /* 0x000fea0003800000 */
.L_x_9670:
[----:B------:R-:W-:-:S05]  /*b020*/  LOP3.LUT R3, R26, 0xffff, RZ, 0xc0, !PT ;  /* 0x0000ffff1a037812 */ /* 0x000fca00078ec0ff */
[----:B------:R0:W-:Y:S02]  /*b030*/  STG.E [R8.64], R3 ;  /* 0x0000000308007986 */ /* 0x0001e4000c101924 */
.L_x_9644:
[----:B------:R-:W-:Y:S02]  /*b040*/  IADD3 R17, R17, 0x80, RZ ;  /* 0x0000008011117810 */ /* 0x000fe40007ffe0ff */
.L_x_9605:
[----:B------:R-:W-:Y:S05]  /*b050*/  BSYNC B6 ;  /* 0x0000000000067941 */ /* 0x000fea0003800000 */
.L_x_9604:
        /* <DEDUP_REMOVED lines=19> */
.L_x_9675:
[----:B------:R-:W-:Y:S01]  /*b190*/  STG.E.U8 [R2.64], R28 ;  /* 0x0000001c02007986 */ /* 0x000fe2000c101124 */
[----:B------:R-:W-:Y:S05]  /*b1a0*/  EXIT ;  /* 0x000000000000794d */ /* 0x000fea0003800000 */
.L_x_9674:
        /* <DEDUP_REMOVED lines=10> */
.L_x_9678:
[----:B------:R-:W-:-:S05]  /*b250*/  LOP3.LUT R5, R28, 0xffff, RZ, 0xc0, !PT ;  /* 0x0000ffff1c057812 */ /* 0x000fca00078ec0ff */
[----:B------:R-:W-:Y:S01]  /*b260*/  STG.E [R2.64], R5 ;  /* 0x0000000502007986 */ /* 0x000fe2000c101924 */
[----:B------:R-:W-:Y:S05]  /*b270*/  EXIT ;  /* 0x000000000000794d */ /* 0x000fea0003800000 */
.L_x_9677:
[----:B------:R-:W-:Y:S01]  /*b280*/  STG.E.U16 [R2.64], R28 ;  /* 0x0000001c02007986 */ /* 0x000fe2000c101524 */
[----:B------:R-:W-:Y:S05]  /*b290*/  EXIT ;  /* 0x000000000000794d */ /* 0x000fea0003800000 */
.L_x_9673:
        /* <DEDUP_REMOVED lines=9> */
.L_x_9680:
[----:B------:R-:W0:Y:S02]  /*b330*/  I2F.S16 R0, R28 ;  /* 0x0000001c00007306 */ /* 0x000e240000101400 */
[----:B0-----:R-:W-:-:S05]  /*b340*/  F2FP.PACK_AB R0, RZ, R0 ;  /* 0x00000000ff00723e */ /* 0x001fca00000000ff */
[----:B------:R-:W-:Y:S01]  /*b350*/  STG.E.U16 [R2.64], R0 ;  /* 0x0000000002007986 */ /* 0x000fe2000c101524 */
[----:B------:R-:W-:Y:S05]  /*b360*/  EXIT ;  /* 0x000000000000794d */ /* 0x000fea0003800000 */
.L_x_9679:
        /* <DEDUP_REMOVED lines=10> */
.L_x_9682:
[----:B------:R-:W0:Y:S02]  /*b410*/  I2F.S16 R28, R28 ;  /* 0x0000001c001c7306 */ /* 0x000e240000101400 */
[----:B0-----:R-:W-:-:S04]  /*b420*/  F2FP.PACK_AB R5, RZ, R28 ;  /* 0x0000001cff05723e */ /* 0x001fc800000000ff */
[----:B------:R-:W-:-:S05]  /*b430*/  PRMT R5, R5, 0x5410, RZ ;  /* 0x0000541005057816 */ /* 0x000fca00000000ff */
[----:B------:R-:W-:Y:S01]  /*b440*/  STG.E [R2.64], R5 ;  /* 0x0000000502007986 */ /* 0x000fe2000c101924 */
[----:B------:R-:W-:Y:S05]  /*b450*/  EXIT ;  /* 0x000000000000794d */ /* 0x000fea0003800000 */
.L_x_9681:
[----:B------:R-:W0:Y:S02]  /*b460*/  I2F.F64.S16 R28, R28 ;  /* 0x0000001c001c7312 */ /* 0x000e240000101c00 */
[----:B0-----:R-:W-:Y:S01]  /*b470*/  STG.E.64 [R2.64], R28 ;  /* 0x0000001c02007986 */ /* 0x001fe2000c101b24 */
[----:B------:R-:W-:Y:S05]  /*b480*/  EXIT ;  /* 0x000000000000794d */ /* 0x000fea0003800000 */
.L_x_9672:
        /* <DEDUP_REMOVED lines=10> */
.L_x_9685:
[----:B------:R-:W0:Y:S01]  /*b530*/  I2F.F64.S16 R4, R28 ;  /* 0x0000001c00047312 */ /* 0x000e220000101c00 */
[----:B------:R-:W-:-:S05]  /*b540*/  CS2R R6, SRZ ;  /* 0x0000000000067805 */ /* 0x000fca000001ff00 */
[----:B0-----:R-:W-:Y:S01]  /*b550*/  STG.E.128 [R2.64], R4 ;  /* 0x0000000402007986 */ /* 0x001fe2000c101d24 */
[----:B------:R-:W-:Y:S05]  /*b560*/  EXIT ;  /* 0x000000000000794d */ /* 0x000fea0003800000 */
.L_x_9684:
        /* <DEDUP_REMOVED lines=21> */
.L_x_9689:
[----:B------:R-:W-:Y:S05]  /*b6c0*/  BSYNC B0 ;  /* 0x0000000000007941 */ /* 0x000fea0003800000 */
.L_x_9688:
[----:B------:R-:W-:-:S05]  /*b6d0*/  LOP3.LUT R5, R0, R5, RZ, 0xfc, !PT ;  /* 0x0000000500057212 */ /* 0x000fca00078efcff */
[----:B------:R-:W-:Y:S01]  /*b6e0*/  STG.E.U8 [R2.64], R5 ;  /* 0x0000000502007986 */ /* 0x000fe2000c101124 */
[----:B------:R-:W-:Y:S05]  /*b6f0*/  EXIT ;  /* 0x000000000000794d */ /* 0x000fea0003800000 */
.L_x_9687:
        /* <DEDUP_REMOVED lines=13> */
.L_x_9691:
[----:B------:R-:W-:Y:S01]  /*b7d0*/  IMAD.MOV.U32 R0, RZ, RZ, 0x7f ;  /* 0x0000007fff007424 */ /* 0x000fe200078e00ff */
[----:B------:R-:W-:-:S04]  /*b7e0*/  ISETP.GT.U32.AND P0, PT, R4, 0x7f800000, PT ;  /* 0x7f8000000400780c */ /* 0x000fc80003f04070 */
[----:B------:R-:W-:-:S04]  /*b7f0*/  SEL R0, R0, 0x7c, P0 ;  /* 0x0000007c00007807 */ /* 0x000fc80000000000 */
.L_x_9692:
[----:B------:R-:W-:Y:S05]  /*b800*/  BSYNC B0 ;  /* 0x0000000000007941 */ /* 0x000fea0003800000 */
.L_x_9690:
[----:B------:R-:W-:-:S04]  /*b810*/  LOP3.LUT R4, R5, 0x80000000, RZ, 0xc0, !PT ;  /* 0x8000000005047812 */ /* 0x000fc800078ec0ff */
[----:B------:R-:W-:-:S04]  /*b820*/  SHF.R.U32.HI R5, RZ, 0x18, R4 ;  /* 0x00000018ff057819 */ /* 0x000fc80000011604 */
[----:B------:R-:W-:-:S05]  /*b830*/  LOP3.LUT R5, R0, R5, RZ, 0xfc, !PT ;  /* 0x0000000500057212 */ /* 0x000fca00078efcff */
[----:B------:R-:W-:Y:S01]  /*b840*/  STG.E.U8 [R2.64], R5 ;  /* 0x0000000502007986 */ /* 0x000fe2000c101124 */
[----:B------:R-:W-:Y:S05]  /*b850*/  EXIT ;  /* 0x000000000000794d */ /* 0x000fea0003800000 */
.L_x_9686:
[----:B------:R-:W0:Y:S02]  /*b860*/  I2F.S16 R0, R28 ;  /* 0x0000001c00007306 */ /* 0x000e240000101400 */
[----:B0-----:R-:W-:-:S05]  /*b870*/  F2FP.BF16.PACK_AB R0, RZ, R0 ;  /* 0x00000000ff00723e */ /* 0x001fca00000010ff */
[----:B------:R-:W-:Y:S01]  /*b880*/  STG.E.U16 [R2.64], R0 ;  /* 0x0000000002007986 */ /* 0x000fe2000c101524 */
[----:B------:R-:W-:Y:S05]  /*b890*/  EXIT ;  /* 0x000000000000794d */ /* 0x000fea0003800000 */
.L_x_9683:
        /* <DEDUP_REMOVED lines=10> */
.L_x_9695:
        /* <DEDUP_REMOVED lines=17> */
.L_x_9698:
[----:B------:R-:W-:-:S04]  /*ba50*/  LOP3.LUT R0, R7, 0x80000000, RZ, 0xc0, !PT ;  /* 0x8000000007007812 */ /* 0x000fc800078ec0ff */
[----:B------:R-:W-:-:S04]  /*ba60*/  SHF.R.U32.HI R5, RZ, 0x18, R0 ;  /* 0x00000018ff057819 */ /* 0x000fc80000011600 */
[----:B------:R-:W-:-:S04]  /*ba70*/  LOP3.LUT R4, R4, R5, RZ, 0xfc, !PT ;  /* 0x0000000504047212 */ /* 0x000fc800078efcff */
[----:B------:R-:W-:Y:S02]  /*ba80*/  PRMT R0, R4, 0x7610, R0 ;  /* 0x0000761004007816 */ /* 0x000fe40000000000 */
.L_x_9697:
[----:B------:R-:W-:Y:S05]  /*ba90*/  BSYNC B0 ;  /* 0x0000000000007941 */ /* 0x000fea0003800000 */
.L_x_9696:
[----:B------:R-:W-:Y:S01]  /*baa0*/  STG.E.U8 [R2.64], R0 ;  /* 0x0000000002007986 */ /* 0x000fe2000c101124 */
[----:B------:R-:W-:Y:S05]  /*bab0*/  EXIT ;  /* 0x000000000000794d */ /* 0x000fea0003800000 */
.L_x_9694:
        /* <DEDUP_REMOVED lines=17> */
.L_x_9701:
[----:B------:R-:W-:-:S04]  /*bbd0*/  LOP3.LUT R0, R7, 0x80000000, RZ, 0xc0, !PT ;  /* 0x8000000007007812 */ /* 0x000fc800078ec0ff */
[----:B------:R-:W-:-:S04]  /*bbe0*/  SHF.R.U32.HI R5, RZ, 0x18, R0 ;  /* 0x00000018ff057819 */ /* 0x000fc80000011600 */
[----:B------:R-:W-:-:S04]  /*bbf0*/  LOP3.LUT R4, R4, R5, RZ, 0xfc, !PT ;  /* 0x0000000504047212 */ /* 0x000fc800078efcff */
[----:B------:R-:W-:Y:S02]  /*bc00*/  PRMT R0, R4, 0x7610, R0 ;  /* 0x0000761004007816 */ /* 0x000fe40000000000 */
.L_x_9700:
[----:B------:R-:W-:Y:S05]  /*bc10*/  BSYNC B0 ;  /* 0x0000000000007941 */ /* 0x000fea0003800000 */
.L_x_9699:
[----:B------:R-:W-:Y:S01]  /*bc20*/  STG.E.U8 [R2.64], R0 ;  /* 0x0000000002007986 */ /* 0x000fe2000c101124 */
[----:B------:R-:W-:Y:S05]  /*bc30*/  EXIT ;  /* 0x000000000000794d */ /* 0x000fea0003800000 */
.L_x_9693:
        /* <DEDUP_REMOVED lines=22> */
.L_x_9676:
        /* <DEDUP_REMOVED lines=20> */
.L_x_9703:
[----:B------:R-:W-:Y:S01]  /*bee0*/  LOP3.LUT R28, R28, 0xffff, RZ, 0xc0, !PT ;  /* 0x0000ffff1c1c7812 */ /* 0x000fe200078ec0ff */
[----:B------:R-:W-:-:S05]  /*bef0*/  IMAD.MOV.U32 R29, RZ, RZ, RZ ;  /* 0x000000ffff1d7224 */ /* 0x000fca00078e00ff */
[----:B------:R-:W-:Y:S01]  /*bf00*/  STG.E.64 [R2.64], R28 ;  /* 0x0000001c02007986 */ /* 0x000fe2000c101b24 */
[----:B------:R-:W-:Y:S05]  /*bf10*/  EXIT ;  /* 0x000000000000794d */ /* 0x000fea0003800000 */
.L_x_9702:
[----:B------:R-:W-:-:S05]  /*bf20*/  LOP3.LUT R5, R28, 0xffff, RZ, 0xc0, !PT ;  /* 0x0000ffff1c057812 */ /* 0x000fca00078ec0ff */
[----:B------:R-:W-:Y:S01]  /*bf30*/  STG.E [R2.64], R5 ;  /* 0x0000000502007986 */ /* 0x000fe2000c101924 */
[----:B------:R-:W-:Y:S05]  /*bf40*/  EXIT ;  /* 0x000000000000794d */ /* 0x000fea0003800000 */
.L_x_9704:
        /* <DEDUP_REMOVED lines=11> */
.L_x_25132:


//--------------------- .text._ZN2at6native18elementwise_kernelILi128ELi4EZNS0_22gpu_kernel_impl_nocastINS0_13BinaryFunctorIbbbNS0_16BitwiseOrFunctorIbEEEEEEvRNS_18TensorIteratorBaseERKT_EUliE_EEviT1_ --------------------------
	.section	.text._ZN2at6native18elementwise_kernelILi128ELi4EZNS0_22gpu_kernel_impl_nocastINS0_13BinaryFunctorIbbbNS0_16BitwiseOrFunctorIbEEEEEEvRNS_18TensorIteratorBaseERKT_EUliE_EEviT1_,"ax",@progbits
	.sectioninfo	@"SHI_REGISTERS=12"
	.align	128
        .global         _ZN2at6native18elementwise_kernelILi128ELi4EZNS0_22gpu_kernel_impl_nocastINS0_13BinaryFunctorIbbbNS0_16BitwiseOrFunctorIbEEEEEEvRNS_18TensorIteratorBaseERKT_EUliE_EEviT1_
        .type           _ZN2at6native18elementwise_kernelILi128ELi4EZNS0_22gpu_kernel_impl_nocastINS0_13BinaryFunctorIbbbNS0_16BitwiseOrFunctorIbEEEEEEvRNS_18TensorIteratorBaseERKT_EUliE_EEviT1_,@function
        .size           _ZN2at6native18elementwise_kernelILi128ELi4EZNS0_22gpu_kernel_impl_nocastINS0_13BinaryFunctorIbbbNS0_16BitwiseOrFunctorIbEEEEEEvRNS_18TensorIteratorBaseERKT_EUliE_EEviT1_,(.L_x_25133 - _ZN2at6native18elementwise_kernelILi128ELi4EZNS0_22gpu_kernel_impl_nocastINS0_13BinaryFunctorIbbbNS0_16BitwiseOrFunctorIbEEEEEEvRNS_18TensorIteratorBaseERKT_EUliE_EEviT1_)
        .other          _ZN2at6native18elementwise_kernelILi128ELi4EZNS0_22gpu_kernel_impl_nocastINS0_13BinaryFunctorIbbbNS0_16BitwiseOrFunctorIbEEEEEEvRNS_18TensorIteratorBaseERKT_EUliE_EEviT1_,@"STO_CUDA_ENTRY STV_DEFAULT"
_ZN2at6native18elementwise_kernelILi128ELi4EZNS0_22gpu_kernel_impl_nocastINS0_13BinaryFunctorIbbbNS0_16BitwiseOrFunctorIbEEEEEEvRNS_18TensorIteratorBaseERKT_EUliE_EEviT1_:
.text._ZN2at6native18elementwise_kernelILi128ELi4EZNS0_22gpu_kernel_impl_nocastINS0_13BinaryFunctorIbbbNS0_16BitwiseOrFunctorIbEEEEEEvRNS_18TensorIteratorBaseERKT_EUliE_EEviT1_:
        /* <DEDUP_REMOVED lines=261> */
.L_x_9707:
        /* <DEDUP_REMOVED lines=9> */
[----:B--2---:R-:W-:-:S04]  /*10e0*/  LOP3.LUT P0, RZ, R4, 0xff, R7, 0xc8, !PT ;  /* 0x000000ff04ff7812 */ /* 0x004fc8000780c807 */
[----:B------:R-:W-:-:S05]  /*10f0*/  SEL R9, RZ, 0x1, !P0 ;  /* 0x00000001ff097807 */ /* 0x000fca0004000000 */
[----:B------:R0:W-:Y:S04]  /*1100*/  STG.E.U8 [R2.64], R9 ;  /* 0x0000000902007986 */ /* 0x0001e8000c101104 */
.L_x_9706:
[----:B------:R-:W-:Y:S05]  /*1110*/  BSYNC B0 ;  /* 0x0000000000007941 */ /* 0x000fea0003800000 */
.L_x_9705:
        /* <DEDUP_REMOVED lines=256> */
.L_x_9710:
        /* <DEDUP_REMOVED lines=11> */
[----:B------:R0:W-:Y:S01]  /*21d0*/  STG.E.U8 [R2.64], R9 ;  /* 0x0000000902007986 */ /* 0x0001e2000c101104 */
[----:B------:R-:W-:-:S13]  /*21e0*/  ISETP.GE.AND P0, PT, R0, c[0x0][0x160], PT ;  /* 0x0000580000007a0c */ /* 0x000fda0003f06270 */
[----:B------:R-:W-:Y:S05]  /*21f0*/  @P0 BRA `(.L_x_9709) ;  /* 0x0000109000000947 */ /* 0x000fea0003800000 */
[----:B0-----:R-:W-:Y:S01]  /*2200*/  ISETP.NE.AND P0, PT, RZ, c[0x0][0x168], PT ;  /* 0x00005a00ff007a0c */ /* 0x001fe20003f05270 */
        /* <DEDUP_REMOVED lines=252> */
.L_x_9711:
        /* <DEDUP_REMOVED lines=12> */
.L_x_9709:
[----:B0-----:R-:W-:Y:S05]  /*3290*/  BSYNC B0 ;  /* 0x0000000000007941 */ /* 0x001fea0003800000 */
.L_x_9708:
[----:B------:R-:W-:-:S13]  /*32a0*/  ISETP.GE.AND P0, PT, R0, c[0x0][0x160], PT ;  /* 0x0000580000007a0c */ /* 0x000fda0003f06270 */
[----:B------:R-:W-:Y:S05]  /*32b0*/  @P0 EXIT ;  /* 0x000000000000094d */ /* 0x000fea0003800000 */
        /* <DEDUP_REMOVED lines=253> */
.L_x_9712:
        /* <DEDUP_REMOVED lines=8> */
[----:B--2---:R-:W-:-:S04]  /*4310*/  LOP3.LUT P0, RZ, R4, 0xff, R7, 0xc8, !PT ;  /* 0x000000ff04ff7812 */ /* 0x004fc8000780c807 */
[----:B------:R-:W-:-:S05]  /*4320*/  SEL R9, RZ, 0x1, !P0 ;  /* 0x00000001ff097807 */ /* 0x000fca0004000000 */
[----:B------:R-:W-:Y:S01]  /*4330*/  STG.E.U8 [R2.64], R9 ;  /* 0x0000000902007986 */ /* 0x000fe2000c101104 */
[----:B------:R-:W-:Y:S05]  /*4340*/  EXIT ;  /* 0x000000000000794d */ /* 0x000fea0003800000 */
.L_x_9713:
        /* <DEDUP_REMOVED lines=11> */
.L_x_25133:


//--------------------- .text._ZN2at6native27unrolled_elementwise_kernelINS0_13BinaryFunctorIbbbNS0_16BitwiseOrFunctorIbEEEESt5arrayIPcLm3EELi4E23TrivialOffsetCalculatorILi2EjES9_ILi1EjENS0_6memory15LoadWithoutCastENSC_16StoreWithoutCastEEEviT_T0_T2_T3_T4_T5_ --------------------------
	.section	.text._ZN2at6native27unrolled_elementwise_kernelINS0_13BinaryFunctorIbbbNS0_16BitwiseOrFunctorIbEEEESt5arrayIPcLm3EELi4E23TrivialOffsetCalculatorILi2EjES9_ILi1EjENS0_6memory15LoadWithoutCastENSC_16StoreWithoutCastEEEviT_T0_T2_T3_T4_T5_,"ax",@progbits
	.sectioninfo	@"SHI_REGISTERS=23"
	.align	128
        .global         _ZN2at6native27unrolled_elementwise_kernelINS0_13BinaryFunctorIbbbNS0_16BitwiseOrFunctorIbEEEESt5arrayIPcLm3EELi4E23TrivialOffsetCalculatorILi2EjES9_ILi1EjENS0_6memory15LoadWithoutCastENSC_16StoreWithoutCastEEEviT_T0_T2_T3_T4_T5_
        .type           _ZN2at6native27unrolled_elementwise_kernelINS0_13BinaryFunctorIbbbNS0_16BitwiseOrFunctorIbEEEESt5arrayIPcLm3EELi4E23TrivialOffsetCalculatorILi2EjES9_ILi1EjENS0_6memory15LoadWithoutCastENSC_16StoreWithoutCastEEEviT_T0_T2_T3_T4_T5_,@function
        .size           _ZN2at6native27unrolled_elementwise_kernelINS0_13BinaryFunctorIbbbNS0_16BitwiseOrFunctorIbEEEESt5arrayIPcLm3EELi4E23TrivialOffsetCalculatorILi2EjES9_ILi1EjENS0_6memory15LoadWithoutCastENSC_16StoreWithoutCastEEEviT_T0_T2_T3_T4_T5_,(.L_x_25134 - _ZN2at6native27unrolled_elementwise_kernelINS0_13BinaryFunctorIbbbNS0_16BitwiseOrFunctorIbEEEESt5arrayIPcLm3EELi4E23TrivialOffsetCalculatorILi2EjES9_ILi1EjENS0_6memory15LoadWithoutCastENSC_16StoreWithoutCastEEEviT_T0_T2_T3_T4_T5_)
        .other          _ZN2at6native27unrolled_elementwise_kernelINS0_13BinaryFunctorIbbbNS0_16BitwiseOrFunctorIbEEEESt5arrayIPcLm3EELi4E23TrivialOffsetCalculatorILi2EjES9_ILi1EjENS0_6memory15LoadWithoutCastENSC_16StoreWithoutCastEEEviT_T0_T2_T3_T4_T5_,@"STO_CUDA_ENTRY STV_DEFAULT"
_ZN2at6native27unrolled_elementwise_kernelINS0_13BinaryFunctorIbbbNS0_16BitwiseOrFunctorIbEEEESt5arrayIPcLm3EELi4E23TrivialOffsetCalculatorILi2EjES9_ILi1EjENS0_6memory15LoadWithoutCastENSC_16StoreWithoutCastEEEviT_T0_T2_T3_T4_T5_:
.text._ZN2at6native27unrolled_elementwise_kernelINS0_13BinaryFunctorIbbbNS0_16BitwiseOrFunctorIbEEEESt5arrayIPcLm3EELi4E23TrivialOffsetCalculatorILi2EjES9_ILi1EjENS0_6memory15LoadWithoutCastENSC_16StoreWithoutCastEEEviT_T0_T2_T3_T4_T5_:
        /* <DEDUP_REMOVED lines=84> */
.L_x_9715:
[----:B0-----:R-:W-:Y:S05]  /*0540*/  BSYNC B0 ;  /* 0x0000000000007941 */ /* 0x001fea0003800000 */
.L_x_9714:
        /* <DEDUP_REMOVED lines=14> */
.L_x_9716:
        /* <DEDUP_REMOVED lines=13> */
.L_x_25134:


//--------------------- .text._ZN2at6native29vectorized_elementwise_kernelILi2ENS0_13BinaryFunctorIbbbNS0_16BitwiseOrFunctorIbEEEESt5arrayIPcLm3EEEEviT0_T1_ --------------------------
	.section	.text._ZN2at6native29vectorized_elementwise_kernelILi2ENS0_13BinaryFunctorIbbbNS0_16BitwiseOrFunctorIbEEEESt5arrayIPcLm3EEEEviT0_T1_,"ax",@progbits
	.sectioninfo	@"SHI_REGISTERS=31"
	.align	128
        .global         _ZN2at6native29vectorized_elementwise_kernelILi2ENS0_13BinaryFunctorIbbbNS0_16BitwiseOrFunctorIbEEEESt5arrayIPcLm3EEEEviT0_T1_
        .type           _ZN2at6native29vectorized_elementwise_kernelILi2ENS0_13BinaryFunctorIbbbNS0_16BitwiseOrFunctorIbEEEESt5arrayIPcLm3EEEEviT0_T1_,@function
        .size           _ZN2at6native29vectorized_elementwise_kernelILi2ENS0_13BinaryFunctorIbbbNS0_16BitwiseOrFunctorIbEEEESt5arrayIPcLm3EEEEviT0_T1_,(.L_x_25135 - _ZN2at6native29vectorized_elementwise_kernelILi2ENS0_13BinaryFunctorIbbbNS0_16BitwiseOrFunctorIbEEEESt5arrayIPcLm3EEEEviT0_T1_)
        .other          _ZN2at6native29vectorized_elementwise_kernelILi2ENS0_13BinaryFunctorIbbbNS0_16BitwiseOrFunctorIbEEEESt5arrayIPcLm3EEEEviT0_T1_,@"STO_CUDA_ENTRY STV_DEFAULT"
_ZN2at6native29vectorized_elementwise_kernelILi2ENS0_13BinaryFunctorIbbbNS0_16BitwiseOrFunctorIbEEEESt5arrayIPcLm3EEEEviT0_T1_:
.text._ZN2at6native29vectorized_elementwise_kernelILi2ENS0_13BinaryFunctorIbbbNS0_16BitwiseOrFunctorIbEEEESt5arrayIPcLm3EEEEviT0_T1_:
        /* <DEDUP_REMOVED lines=15> */
[----:B------:R-:W2:Y:S04]  /*00f0*/  LDG.E.U16 R10, [R6.64] ;  /* 0x00000004060a7981 */ /* 0x000ea8000c1e1500 */
[----:B------:R-:W3:Y:S04]  /*0100*/  LDG.E.U16 R13, [R8.64] ;  /* 0x00000004080d7981 */ /* 0x000ee8000c1e1500 */
[----:B------:R-:W4:Y:S04]  /*0110*/  LDG.E.U16 R14, [R6.64+0x200] ;  /* 0x00020004060e7981 */ /* 0x000f28000c1e1500 */
[----:B------:R-:W5:Y:S04]  /*0120*/  LDG.E.U16 R4, [R8.64+0x200] ;  /* 0x0002000408047981 */ /* 0x000f68000c1e1500 */
[----:B------:R4:W5:Y:S04]  /*0130*/  LDG.E.U16 R12, [R6.64+0x100] ;  /* 0x00010004060c7981 */ /* 0x000968000c1e1500 */
[----:B------:R5:W5:Y:S04]  /*0140*/  LDG.E.U16 R15, [R8.64+0x100] ;  /* 0x00010004080f7981 */ /* 0x000b68000c1e1500 */
[----:B------:R4:W5:Y:S04]  /*0150*/  LDG.E.U16 R5, [R6.64+0x300] ;  /* 0x0003000406057981 */ /* 0x000968000c1e1500 */
[----:B------:R5:W5:Y:S01]  /*0160*/  LDG.E.U16 R16, [R8.64+0x300] ;  /* 0x0003000408107981 */ /* 0x000b62000c1e1500 */
[----:B------:R-:W-:-:S05]  /*0170*/  IADD3 R2, P0, R0, c[0x0][0x168], RZ ;  /* 0x00005a0000027a10 */ /* 0x000fca0007f1e0ff */
[----:B------:R-:W-:-:S04]  /*0180*/  IMAD.X R3, RZ, RZ, c[0x0][0x16c], P0 ;  /* 0x00005b00ff037624 */ /* 0x000fc800000e06ff */
[----:B------:R-:W-:Y:S01]  /*0190*/  IMAD.WIDE R2, R17, 0x2, R2 ;  /* 0x0000000211027825 */ /* 0x000fe200078e0202 */
[----:B--2---:R-:W-:Y:S02]  /*01a0*/  PRMT R0, R10, 0x7770, RZ ;  /* 0x000077700a007816 */ /* 0x004fe400000000ff */
[----:B---3--:R-:W-:-:S04]  /*01b0*/  PRMT R11, R13, 0x7770, RZ ;  /* 0x000077700d0b7816 */ /* 0x008fc800000000ff */
[----:B------:R-:W-:Y:S02]  /*01c0*/  LOP3.LUT P6, RZ, R11, 0xff, R0, 0xc8, !PT ;  /* 0x000000ff0bff7812 */ /* 0x000fe400078cc800 */
[----:B------:R-:W-:Y:S02]  /*01d0*/  PRMT R0, R10, 0x7771, RZ ;  /* 0x000077710a007816 */ /* 0x000fe400000000ff */
[----:B------:R-:W-:Y:S02]  /*01e0*/  PRMT R11, R13, 0x7771, RZ ;  /* 0x000077710d0b7816 */ /* 0x000fe400000000ff */
[----:B----4-:R-:W-:Y:S02]  /*01f0*/  PRMT R7, R14, 0x7770, RZ ;  /* 0x000077700e077816 */ /* 0x010fe400000000ff */
[----:B-----5:R-:W-:Y:S02]  /*0200*/  PRMT R8, R4, 0x7770, RZ ;  /* 0x0000777004087816 */ /* 0x020fe400000000ff */
[----:B------:R-:W-:-:S02]  /*0210*/  PRMT R6, R12, 0x7771, RZ ;  /* 0x000077710c067816 */ /* 0x000fc400000000ff */
[C---:B------:R-:W-:Y:S02]  /*0220*/  PRMT R13, R15.reuse, 0x7771, RZ ;  /* 0x000077710f0d7816 */ /* 0x040fe400000000ff */
[----:B------:R-:W-:Y:S02]  /*0230*/  PRMT R10, R12, 0x7770, RZ ;  /* 0x000077700c0a7816 */ /* 0x000fe400000000ff */
[----:B------:R-:W-:Y:S02]  /*0240*/  PRMT R9, R15, 0x7770, RZ ;  /* 0x000077700f097816 */ /* 0x000fe400000000ff */
[----:B------:R-:W-:Y:S02]  /*0250*/  LOP3.LUT P5, RZ, R11, 0xff, R0, 0xc8, !PT ;  /* 0x000000ff0bff7812 */ /* 0x000fe400078ac800 */
[----:B------:R-:W-:Y:S02]  /*0260*/  LOP3.LUT P2, RZ, R8, 0xff, R7, 0xc8, !PT ;  /* 0x000000ff08ff7812 */ /* 0x000fe4000784c807 */
[----:B------:R-:W-:-:S02]  /*0270*/  LOP3.LUT P3, RZ, R13, 0xff, R6, 0xc8, !PT ;  /* 0x000000ff0dff7812 */ /* 0x000fc4000786c806 */
[----:B------:R-:W-:Y:S02]  /*0280*/  PRMT R0, R14, 0x7771, RZ ;  /* 0x000077710e007816 */ /* 0x000fe400000000ff */
[----:B------:R-:W-:Y:S02]  /*0290*/  PRMT R7, R4, 0x7771, RZ ;  /* 0x0000777104077816 */ /* 0x000fe400000000ff */
[----:B------:R-:W-:Y:S02]  /*02a0*/  LOP3.LUT P4, RZ, R9, 0xff, R10, 0xc8, !PT ;  /* 0x000000ff09ff7812 */ /* 0x000fe4000788c80a */
[C---:B------:R-:W-:Y:S02]  /*02b0*/  PRMT R6, R5.reuse, 0x7770, RZ ;  /* 0x0000777005067816 */ /* 0x040fe400000000ff */
[----:B------:R-:W-:Y:S02]  /*02c0*/  PRMT R9, R16, 0x7770, RZ ;  /* 0x0000777010097816 */ /* 0x000fe400000000ff */
[----:B------:R-:W-:-:S02]  /*02d0*/  PRMT R5, R5, 0x7771, RZ ;  /* 0x0000777105057816 */ /* 0x000fc400000000ff */
[----:B------:R-:W-:Y:S02]  /*02e0*/  PRMT R4, R16, 0x7771, RZ ;  /* 0x0000777110047816 */ /* 0x000fe400000000ff */
[----:B------:R-:W-:Y:S02]  /*02f0*/  LOP3.LUT P1, RZ, R7, 0xff, R0, 0xc8, !PT ;  /* 0x000000ff07ff7812 */ /* 0x000fe4000782c800 */
[----:B------:R-:W-:Y:S02]  /*0300*/  SEL R0, RZ, 0x1, !P6 ;  /* 0x00000001ff007807 */ /* 0x000fe40007000000 */
[----:B------:R-:W-:Y:S02]  /*0310*/  LOP3.LUT P0, RZ, R9, 0xff, R6, 0xc8, !PT ;  /* 0x000000ff09ff7812 */ /* 0x000fe4000780c806 */
[----:B------:R-:W-:Y:S02]  /*0320*/  LOP3.LUT P6, RZ, R4, 0xff, R5, 0xc8, !PT ;  /* 0x000000ff04ff7812 */ /* 0x000fe400078cc805 */
[----:B------:R-:W-:-:S02]  /*0330*/  SEL R5, RZ, 0x1, !P5 ;  /* 0x00000001ff057807 */ /* 0x000fc40006800000 */
[----:B------:R-:W-:Y:S02]  /*0340*/  SEL R4, RZ, 0x1, !P4 ;  /* 0x00000001ff047807 */ /* 0x000fe40006000000 */
[----:B------:R-:W-:Y:S02]  /*0350*/  SEL R7, RZ, 0x1, !P3 ;  /* 0x00000001ff077807 */ /* 0x000fe40005800000 */
[----:B------:R-:W-:Y:S02]  /*0360*/  SEL R6, RZ, 0x1, !P2 ;  /* 0x00000001ff067807 */ /* 0x000fe40005000000 */
[----:B------:R-:W-:Y:S02]  /*0370*/  SEL R9, RZ, 0x1, !P1 ;  /* 0x00000001ff097807 */ /* 0x000fe40004800000 */
[----:B------:R-:W-:Y:S02]  /*0380*/  SEL R8, RZ, 0x1, !P0 ;  /* 0x00000001ff087807 */ /* 0x000fe40004000000 */
[----:B------:R-:W-:-:S02]  /*0390*/  SEL R11, RZ, 0x1, !P6 ;  /* 0x00000001ff0b7807 */ /* 0x000fc40007000000 */
        /* <DEDUP_REMOVED lines=9> */
.L_x_9717:
        /* <DEDUP_REMOVED lines=151> */
.L_x_9720:
[----:B------:R-:W-:-:S13]  /*0da0*/  ISETP.GE.AND P0, PT, R19, R18, PT ;  /* 0x000000121300720c */ /* 0x000fda0003f06270 */
[----:B------:R-:W-:Y:S05]  /*0db0*/  @P0 BRA `(.L_x_9722) ;  /* 0x000000c000000947 */ /* 0x000fea0003800000 */
[----:B0-----:R-:W-:Y:S01]  /*0dc0*/  IMAD.IADD R6, R0, 0x1, R19 ;  /* 0x0000000100067824 */ /* 0x001fe200078e0213 */
[----:B------:R-:W-:-:S04]  /*0dd0*/  IADD3 R19, R19, 0x80, RZ ;  /* 0x0000008013137810 */ /* 0x000fc80007ffe0ff */
[----:B------:R-:W-:-:S05]  /*0de0*/  IADD3 R6, P0, R6, c[0x0][0x168], RZ ;  /* 0x00005a0006067a10 */ /* 0x000fca0007f1e0ff */
[----:B------:R-:W-:-:S05]  /*0df0*/  IMAD.X R7, RZ, RZ, c[0x0][0x16c], P0 ;  /* 0x00005b00ff077624 */ /* 0x000fca00000e06ff */
[----:B------:R0:W-:Y:S03]  /*0e00*/  STG.E.U8 [R6.64], R5 ;  /* 0x0000000506007986 */ /* 0x0001e6000c101104 */
.L_x_9721:
[----:B------:R-:W-:-:S13]  /*0e10*/  ISETP.GE.AND P0, PT, R19, R18, PT ;  /* 0x000000121300720c */ /* 0x000fda0003f06270 */
[----:B------:R-:W-:Y:S05]  /*0e20*/  @P0 BRA `(.L_x_9723) ;  /* 0x000000d000000947 */ /* 0x000fea0003800000 */
[----:B------:R-:W-:Y:S01]  /*0e30*/  IMAD.IADD R4, R0, 0x1, R19 ;  /* 0x0000000100047824 */ /* 0x000fe200078e0213 */
[----:B------:R-:W-:-:S04]  /*0e40*/  IADD3 R19, R19, 0x80, RZ ;  /* 0x0000008013137810 */ /* 0x000fc80007ffe0ff */
[----:B------:R-:W-:-:S05]  /*0e50*/  IADD3 R4, P0, R4, c[0x0][0x168], RZ ;  /* 0x00005a0004047a10 */ /* 0x000fca0007f1e0ff */
[----:B0-----:R-:W-:-:S05]  /*0e60*/  IMAD.X R5, RZ, RZ, c[0x0][0x16c], P0 ;  /* 0x00005b00ff057624 */ /* 0x001fca00000e06ff */
[----:B------:R0:W-:Y:S03]  /*0e70*/  STG.E.U8 [R4.64], R13 ;  /* 0x0000000d04007986 */ /* 0x0001e6000c101104 */
.L_x_9722:
        /* <DEDUP_REMOVED lines=8> */
.L_x_9723:
[----:B------:R-:W-:Y:S05]  /*0f00*/  BSYNC B1 ;  /* 0x0000000000017941 */ /* 0x000fea0003800000 */
.L_x_9719:
[----:B------:R-:W-:-:S13]  /*0f10*/  ISETP.GE.AND P0, PT, R19, R18, PT ;  /* 0x000000121300720c */ /* 0x000fda0003f06270 */
[----:B0-----:R-:W-:Y:S01]  /*0f20*/  @!P0 IMAD.IADD R4, R0, 0x1, R19 ;  /* 0x0000000100048824 */ /* 0x001fe200078e0213 */
[----:B------:R-:W-:-:S04]  /*0f30*/  @!P0 IADD3 R19, R19, 0x80, RZ ;  /* 0x0000008013138810 */ /* 0x000fc80007ffe0ff */
[----:B------:R-:W-:-:S05]  /*0f40*/  @!P0 IADD3 R4, P1, R4, c[0x0][0x168], RZ ;  /* 0x00005a0004048a10 */ /* 0x000fca0007f3e0ff */
[----:B------:R-:W-:-:S05]  /*0f50*/  @!P0 IMAD.X R5, RZ, RZ, c[0x0][0x16c], P1 ;  /* 0x00005b00ff058624 */ /* 0x000fca00008e06ff */
[----:B------:R0:W-:Y:S03]  /*0f60*/  @!P0 STG.E.U8 [R4.64], R3 ;  /* 0x0000000304008986 */ /* 0x0001e6000c101104 */
.L_x_9724:
[----:B------:R-:W-:Y:S05]  /*0f70*/  BSYNC B0 ;  /* 0x0000000000007941 */ /* 0x000fea0003800000 */
.L_x_9718:
        /* <DEDUP_REMOVED lines=8> */
.L_x_9725:
        /* <DEDUP_REMOVED lines=16> */
.L_x_25135:


//--------------------- .text._ZN2at6native29vectorized_elementwise_kernelILi4ENS0_13BinaryFunctorIbbbNS0_16BitwiseOrFunctorIbEEEESt5arrayIPcLm3EEEEviT0_T1_ --------------------------
	.section	.text._ZN2at6native29vectorized_elementwise_kernelILi4ENS0_13BinaryFunctorIbbbNS0_16BitwiseOrFunctorIbEEEESt5arrayIPcLm3EEEEviT0_T1_,"ax",@progbits
	.sectioninfo	@"SHI_REGISTERS=31"
	.align	128
        .global         _ZN2at6native29vectorized_elementwise_kernelILi4ENS0_13BinaryFunctorIbbbNS0_16BitwiseOrFunctorIbEEEESt5arrayIPcLm3EEEEviT0_T1_
        .type           _ZN2at6native29vectorized_elementwise_kernelILi4ENS0_13BinaryFunctorIbbbNS0_16BitwiseOrFunctorIbEEEESt5arrayIPcLm3EEEEviT0_T1_,@function
        .size           _ZN2at6native29vectorized_elementwise_kernelILi4ENS0_13BinaryFunctorIbbbNS0_16BitwiseOrFunctorIbEEEESt5arrayIPcLm3EEEEviT0_T1_,(.L_x_25136 - _ZN2at6native29vectorized_elementwise_kernelILi4ENS0_13BinaryFunctorIbbbNS0_16BitwiseOrFunctorIbEEEESt5arrayIPcLm3EEEEviT0_T1_)
        .other          _ZN2at6native29vectorized_elementwise_kernelILi4ENS0_13BinaryFunctorIbbbNS0_16BitwiseOrFunctorIbEEEESt5arrayIPcLm3EEEEviT0_T1_,@"STO_CUDA_ENTRY STV_DEFAULT"
_ZN2at6native29vectorized_elementwise_kernelILi4ENS0_13BinaryFunctorIbbbNS0_16BitwiseOrFunctorIbEEEESt5arrayIPcLm3EEEEviT0_T1_:
.text._ZN2at6native29vectorized_elementwise_kernelILi4ENS0_13BinaryFunctorIbbbNS0_16BitwiseOrFunctorIbEEEESt5arrayIPcLm3EEEEviT0_T1_:
        /* <DEDUP_REMOVED lines=15> */
[----:B------:R-:W2:Y:S04]  /*00f0*/  LDG.E R13, [R4.64] ;  /* 0x00000004040d7981 */ /* 0x000ea8000c1e1900 */
[----:B------:R-:W3:Y:S04]  /*0100*/  LDG.E R15, [R6.64] ;  /* 0x00000004060f7981 */ /* 0x000ee8000c1e1900 */
[----:B------:R-:W4:Y:S04]  /*0110*/  LDG.E R14, [R4.64+0x200] ;  /* 0x00020004040e7981 */ /* 0x000f28000c1e1900 */
[----:B------:R-:W5:Y:S01]  /*0120*/  LDG.E R16, [R6.64+0x200] ;  /* 0x0002000406107981 */ /* 0x000f62000c1e1900 */
[----:B--2---:R-:W-:-:S02]  /*0130*/  PRMT R3, R13, 0x7770, RZ ;  /* 0x000077700d037816 */ /* 0x004fc400000000ff */
[C---:B---3--:R-:W-:Y:S02]  /*0140*/  PRMT R8, R15.reuse, 0x7770, RZ ;  /* 0x000077700f087816 */ /* 0x048fe400000000ff */
[----:B------:R-:W-:Y:S02]  /*0150*/  PRMT R12, R15, 0x7771, RZ ;  /* 0x000077710f0c7816 */ /* 0x000fe400000000ff */
[----:B------:R-:W-:Y:S02]  /*0160*/  LOP3.LUT P1, RZ, R8, 0xff, R3, 0xc8, !PT ;  /* 0x000000ff08ff7812 */ /* 0x000fe4000782c803 */
[----:B------:R-:W-:Y:S02]  /*0170*/  PRMT R3, R13, 0x7771, RZ ;  /* 0x000077710d037816 */ /* 0x000fe400000000ff */
[C---:B----4-:R-:W-:Y:S02]  /*0180*/  PRMT R9, R14.reuse, 0x7770, RZ ;  /* 0x000077700e097816 */ /* 0x050fe400000000ff */
[----:B------:R-:W-:-:S02]  /*0190*/  PRMT R10, R14, 0x7771, RZ ;  /* 0x000077710e0a7816 */ /* 0x000fc400000000ff */
[C---:B-----5:R-:W-:Y:S02]  /*01a0*/  PRMT R4, R16.reuse, 0x7770, RZ ;  /* 0x0000777010047816 */ /* 0x060fe400000000ff */
[----:B------:R-:W-:Y:S02]  /*01b0*/  PRMT R5, R16, 0x7771, RZ ;  /* 0x0000777110057816 */ /* 0x000fe400000000ff */
[----:B------:R-:W-:Y:S02]  /*01c0*/  PRMT R8, R13, 0x7772, RZ ;  /* 0x000077720d087816 */ /* 0x000fe400000000ff */
[----:B------:R-:W-:Y:S02]  /*01d0*/  PRMT R11, R15, 0x7772, RZ ;  /* 0x000077720f0b7816 */ /* 0x000fe400000000ff */
[----:B------:R-:W-:Y:S02]  /*01e0*/  LOP3.LUT P2, RZ, R12, 0xff, R3, 0xc8, !PT ;  /* 0x000000ff0cff7812 */ /* 0x000fe4000784c803 */
[----:B------:R-:W-:-:S02]  /*01f0*/  LOP3.LUT P3, RZ, R4, 0xff, R9, 0xc8, !PT ;  /* 0x000000ff04ff7812 */ /* 0x000fc4000786c809 */
[----:B------:R-:W-:Y:S02]  /*0200*/  LOP3.LUT P4, RZ, R5, 0xff, R10, 0xc8, !PT ;  /* 0x000000ff05ff7812 */ /* 0x000fe4000788c80a */
[----:B------:R-:W-:Y:S02]  /*0210*/  PRMT R3, R13, 0x7773, RZ ;  /* 0x000077730d037816 */ /* 0x000fe400000000ff */
[----:B------:R-:W-:Y:S02]  /*0220*/  PRMT R6, R15, 0x7773, RZ ;  /* 0x000077730f067816 */ /* 0x000fe400000000ff */
[----:B------:R-:W-:Y:S02]  /*0230*/  PRMT R4, R14, 0x7772, RZ ;  /* 0x000077720e047816 */ /* 0x000fe400000000ff */
[----:B------:R-:W-:Y:S02]  /*0240*/  PRMT R5, R16, 0x7772, RZ ;  /* 0x0000777210057816 */ /* 0x000fe400000000ff */
[----:B------:R-:W-:-:S02]  /*0250*/  LOP3.LUT P0, RZ, R11, 0xff, R8, 0xc8, !PT ;  /* 0x000000ff0bff7812 */ /* 0x000fc4000780c808 */
[----:B------:R-:W-:Y:S02]  /*0260*/  SEL R7, RZ, 0x1, !P1 ;  /* 0x00000001ff077807 */ /* 0x000fe40004800000 */
[----:B------:R-:W-:Y:S02]  /*0270*/  SEL R8, RZ, 0x1, !P2 ;  /* 0x00000001ff087807 */ /* 0x000fe40005000000 */
[----:B------:R-:W-:Y:S02]  /*0280*/  LOP3.LUT P1, RZ, R6, 0xff, R3, 0xc8, !PT ;  /* 0x000000ff06ff7812 */ /* 0x000fe4000782c803 */
[----:B------:R-:W-:Y:S02]  /*0290*/  SEL R9, RZ, 0x1, !P3 ;  /* 0x00000001ff097807 */ /* 0x000fe40005800000 */
[----:B------:R-:W-:Y:S02]  /*02a0*/  SEL R10, RZ, 0x1, !P4 ;  /* 0x00000001ff0a7807 */ /* 0x000fe40006000000 */
[----:B------:R-:W-:-:S02]  /*02b0*/  LOP3.LUT P2, RZ, R5, 0xff, R4, 0xc8, !PT ;  /* 0x000000ff05ff7812 */ /* 0x000fc4000784c804 */
[----:B------:R-:W-:Y:S02]  /*02c0*/  PRMT R3, R14, 0x7773, RZ ;  /* 0x000077730e037816 */ /* 0x000fe400000000ff */
[----:B------:R-:W-:Y:S02]  /*02d0*/  PRMT R6, R16, 0x7773, RZ ;  /* 0x0000777310067816 */ /* 0x000fe400000000ff */
[----:B------:R-:W-:Y:S02]  /*02e0*/  IADD3 R4, P3, R0, c[0x0][0x168], RZ ;  /* 0x00005a0000047a10 */ /* 0x000fe40007f7e0ff */
[----:B------:R-:W-:Y:S02]  /*02f0*/  PRMT R11, R8, 0x7604, R7 ;  /* 0x00007604080b7816 */ /* 0x000fe40000000007 */
[----:B------:R-:W-:Y:S01]  /*0300*/  SEL R0, RZ, 0x1, !P0 ;  /* 0x00000001ff007807 */ /* 0x000fe20004000000 */
[----:B------:R-:W-:Y:S01]  /*0310*/  IMAD.X R5, RZ, RZ, c[0x0][0x16c], P3 ;  /* 0x00005b00ff057624 */ /* 0x000fe200018e06ff */
[----:B------:R-:W-:-:S02]  /*0320*/  PRMT R10, R10, 0x7604, R9 ;  /* 0x000076040a0a7816 */ /* 0x000fc40000000009 */
[----:B------:R-:W-:Y:S02]  /*0330*/  SEL R7, RZ, 0x1, !P2 ;  /* 0x00000001ff077807 */ /* 0x000fe40005000000 */
[----:B------:R-:W-:Y:S01]  /*0340*/  LOP3.LUT P0, RZ, R6, 0xff, R3, 0xc8, !PT ;  /* 0x000000ff06ff7812 */ /* 0x000fe2000780c803 */
[----:B------:R-:W-:Y:S01]  /*0350*/  IMAD.WIDE R2, R2, 0x4, R4 ;  /* 0x0000000402027825 */ /* 0x000fe200078e0204 */
[----:B------:R-:W-:Y:S02]  /*0360*/  PRMT R11, R0, 0x7054, R11 ;  /* 0x00007054000b7816 */ /* 0x000fe4000000000b */
[----:B------:R-:W-:Y:S02]  /*0370*/  PRMT R7, R7, 0x7054, R10 ;  /* 0x0000705407077816 */ /* 0x000fe4000000000a */
[----:B------:R-:W-:Y:S02]  /*0380*/  SEL R0, RZ, 0x1, !P1 ;  /* 0x00000001ff007807 */ /* 0x000fe40004800000 */
[----:B------:R-:W-:-:S02]  /*0390*/  SEL R6, RZ, 0x1, !P0 ;  /* 0x00000001ff067807 */ /* 0x000fc40004000000 */
[----:B------:R-:W-:Y:S02]  /*03a0*/  PRMT R11, R0, 0x654, R11 ;  /* 0x00000654000b7816 */ /* 0x000fe4000000000b */
[----:B------:R-:W-:-:S03]  /*03b0*/  PRMT R7, R6, 0x654, R7 ;  /* 0x0000065406077816 */ /* 0x000fc60000000007 */
[----:B------:R-:W-:Y:S04]  /*03c0*/  STG.E [R2.64], R11 ;  /* 0x0000000b02007986 */ /* 0x000fe8000c101904 */
[----:B------:R-:W-:Y:S01]  /*03d0*/  STG.E [R2.64+0x200], R7 ;  /* 0x0002000702007986 */ /* 0x000fe2000c101904 */
[----:B------:R-:W-:Y:S05]  /*03e0*/  EXIT ;  /* 0x000000000000794d */ /* 0x000fea0003800000 */
.L_x_9726:
        /* <DEDUP_REMOVED lines=151> */
.L_x_9729:
[----:B------:R-:W-:-:S13]  /*0d60*/  ISETP.GE.AND P0, PT, R19, R18, PT ;  /* 0x000000121300720c */ /* 0x000fda0003f06270 */
[----:B------:R-:W-:Y:S05]  /*0d70*/  @P0 BRA `(.L_x_9731) ;  /* 0x000000c000000947 */ /* 0x000fea0003800000 */
[----:B0-----:R-:W-:Y:S01]  /*0d80*/  IMAD.IADD R6, R0, 0x1, R19 ;  /* 0x0000000100067824 */ /* 0x001fe200078e0213 */
[----:B------:R-:W-:-:S04]  /*0d90*/  IADD3 R19, R19, 0x80, RZ ;  /* 0x0000008013137810 */ /* 0x000fc80007ffe0ff */
[----:B------:R-:W-:-:S05]  /*0da0*/  IADD3 R6, P0, R6, c[0x0][0x168], RZ ;  /* 0x00005a0006067a10 */ /* 0x000fca0007f1e0ff */
[----:B------:R-:W-:-:S05]  /*0db0*/  IMAD.X R7, RZ, RZ, c[0x0][0x16c], P0 ;  /* 0x00005b00ff077624 */ /* 0x000fca00000e06ff */
[----:B------:R0:W-:Y:S03]  /*0dc0*/  STG.E.U8 [R6.64], R5 ;  /* 0x0000000506007986 */ /* 0x0001e6000c101104 */
.L_x_9730:
[----:B------:R-:W-:-:S13]  /*0dd0*/  ISETP.GE.AND P0, PT, R19, R18, PT ;  /* 0x000000121300720c */ /* 0x000fda0003f06270 */
[----:B------:R-:W-:Y:S05]  /*0de0*/  @P0 BRA `(.L_x_9732) ;  /* 0x000000d000000947 */ /* 0x000fea0003800000 */
[----:B------:R-:W-:Y:S01]  /*0df0*/  IMAD.IADD R4, R0, 0x1, R19 ;  /* 0x0000000100047824 */ /* 0x000fe200078e0213 */
[----:B------:R-:W-:-:S04]  /*0e00*/  IADD3 R19, R19, 0x80, RZ ;  /* 0x0000008013137810 */ /* 0x000fc80007ffe0ff */
[----:B------:R-:W-:-:S05]  /*0e10*/  IADD3 R4, P0, R4, c[0x0][0x168], RZ ;  /* 0x00005a0004047a10 */ /* 0x000fca0007f1e0ff */
[----:B0-----:R-:W-:-:S05]  /*0e20*/  IMAD.X R5, RZ, RZ, c[0x0][0x16c], P0 ;  /* 0x00005b00ff057624 */ /* 0x001fca00000e06ff */
[----:B------:R0:W-:Y:S03]  /*0e30*/  STG.E.U8 [R4.64], R13 ;  /* 0x0000000d04007986 */ /* 0x0001e6000c101104 */
.L_x_9731:
        /* <DEDUP_REMOVED lines=8> */
.L_x_9732:
[----:B------:R-:W-:Y:S05]  /*0ec0*/  BSYNC B1 ;  /* 0x0000000000017941 */ /* 0x000fea0003800000 */
.L_x_9728:
[----:B------:R-:W-:-:S13]  /*0ed0*/  ISETP.GE.AND P0, PT, R19, R18, PT ;  /* 0x000000121300720c */ /* 0x000fda0003f06270 */
[----:B0-----:R-:W-:Y:S01]  /*0ee0*/  @!P0 IMAD.IADD R4, R0, 0x1, R19 ;  /* 0x0000000100048824 */ /* 0x001fe200078e0213 */
[----:B------:R-:W-:-:S04]  /*0ef0*/  @!P0 IADD3 R19, R19, 0x80, RZ ;  /* 0x0000008013138810 */ /* 0x000fc80007ffe0ff */
[----:B------:R-:W-:-:S05]  /*0f00*/  @!P0 IADD3 R4, P1, R4, c[0x0][0x168], RZ ;  /* 0x00005a0004048a10 */ /* 0x000fca0007f3e0ff */
[----:B------:R-:W-:-:S05]  /*0f10*/  @!P0 IMAD.X R5, RZ, RZ, c[0x0][0x16c], P1 ;  /* 0x00005b00ff058624 */ /* 0x000fca00008e06ff */
[----:B------:R0:W-:Y:S03]  /*0f20*/  @!P0 STG.E.U8 [R4.64], R3 ;  /* 0x0000000304008986 */ /* 0x0001e6000c101104 */
.L_x_9733:
[----:B------:R-:W-:Y:S05]  /*0f30*/  BSYNC B0 ;  /* 0x0000000000007941 */ /* 0x000fea0003800000 */
.L_x_9727:
        /* <DEDUP_REMOVED lines=8> */
.L_x_9734:
        /* <DEDUP_REMOVED lines=12> */
.L_x_25136:


//--------------------- .text._ZN2at6native29vectorized_elementwise_kernelILi8ENS0_13BinaryFunctorIbbbNS0_16BitwiseOrFunctorIbEEEESt5arrayIPcLm3EEEEviT0_T1_ --------------------------
	.section	.text._ZN2at6native29vectorized_elementwise_kernelILi8ENS0_13BinaryFunctorIbbbNS0_16BitwiseOrFunctorIbEEEESt5arrayIPcLm3EEEEviT0_T1_,"ax",@progbits
	.sectioninfo	@"SHI_REGISTERS=4"
	.align	128
        .global         _ZN2at6native29vectorized_elementwise_kernelILi8ENS0_13BinaryFunctorIbbbNS0_16BitwiseOrFunctorIbEEEESt5arrayIPcLm3EEEEviT0_T1_
        .type           _ZN2at6native29vectorized_elementwise_kernelILi8ENS0_13BinaryFunctorIbbbNS0_16BitwiseOrFunctorIbEEEESt5arrayIPcLm3EEEEviT0_T1_,@function
        .size           _ZN2at6native29vectorized_elementwise_kernelILi8ENS0_13BinaryFunctorIbbbNS0_16BitwiseOrFunctorIbEEEESt5arrayIPcLm3EEEEviT0_T1_,(.L_x_25137 - _ZN2at6native29vectorized_elementwise_kernelILi8ENS0_13BinaryFunctorIbbbNS0_16BitwiseOrFunctorIbEEEESt5arrayIPcLm3EEEEviT0_T1_)
        .other          _ZN2at6native29vectorized_elementwise_kernelILi8ENS0_13BinaryFunctorIbbbNS0_16BitwiseOrFunctorIbEEEESt5arrayIPcLm3EEEEviT0_T1_,@"STO_CUDA_ENTRY STV_DEFAULT"
_ZN2at6native29vectorized_elementwise_kernelILi8ENS0_13BinaryFunctorIbbbNS0_16BitwiseOrFunctorIbEEEESt5arrayIPcLm3EEEEviT0_T1_:
.text._ZN2at6native29vectorized_elementwise_kernelILi8ENS0_13BinaryFunctorIbbbNS0_16BitwiseOrFunctorIbEEEESt5arrayIPcLm3EEEEviT0_T1_:
[----:B------:R-:W-:Y:S02]  /*0000*/  MOV R1, c[0x0][0x28] ;  /* 0x00000a0000017a02 */ /* 0x000fe40000000f00 */
[----:B------:R-:W-:Y:S05]  /*0010*/  EXIT ;  /* 0x000000000000794d */ /* 0x000fea0003800000 */
.L_x_9735:
        /* <DEDUP_REMOVED lines=14> */
.L_x_25137:


//--------------------- .text._ZN2at6native18elementwise_kernelILi128ELi4EZNS0_15gpu_kernel_implINS0_13AUnaryFunctorIsssNS0_16BitwiseOrFunctorIsEEEEEEvRNS_18TensorIteratorBaseERKT_EUliE_EEviT1_ --------------------------
	.section	.text._ZN2at6native18elementwise_kernelILi128ELi4EZNS0_15gpu_kernel_implINS0_13AUnaryFunctorIsssNS0_16BitwiseOrFunctorIsEEEEEEvRNS_18TensorIteratorBaseERKT_EUliE_EEviT1_,"ax",@progbits
	.sectioninfo	@"SHI_REGISTERS=26"
	.align	128
        .global         _ZN2at6native18elementwise_kernelILi128ELi4EZNS0_15gpu_kernel_implINS0_13AUnaryFunctorIsssNS0_16BitwiseOrFunctorIsEEEEEEvRNS_18TensorIteratorBaseERKT_EUliE_EEviT1_
        .type           _ZN2at6native18elementwise_kernelILi128ELi4EZNS0_15gpu_kernel_implINS0_13AUnaryFunctorIsssNS0_16BitwiseOrFunctorIsEEEEEEvRNS_18TensorIteratorBaseERKT_EUliE_EEviT1_,@function
        .size           _ZN2at6native18elementwise_kernelILi128ELi4EZNS0_15gpu_kernel_implINS0_13AUnaryFunctorIsssNS0_16BitwiseOrFunctorIsEEEEEEvRNS_18TensorIteratorBaseERKT_EUliE_EEviT1_,(.L_x_25138 - _ZN2at6native18elementwise_kernelILi128ELi4EZNS0_15gpu_kernel_implINS0_13AUnaryFunctorIsssNS0_16BitwiseOrFunctorIsEEEEEEvRNS_18TensorIteratorBaseERKT_EUliE_EEviT1_)
        .other          _ZN2at6native18elementwise_kernelILi128ELi4EZNS0_15gpu_kernel_implINS0_13AUnaryFunctorIsssNS0_16BitwiseOrFunctorIsEEEEEEvRNS_18TensorIteratorBaseERKT_EUliE_EEviT1_,@"STO_CUDA_ENTRY STV_DEFAULT"
_ZN2at6native18elementwise_kernelILi128ELi4EZNS0_15gpu_kernel_implINS0_13AUnaryFunctorIsssNS0_16BitwiseOrFunctorIsEEEEEEvRNS_18TensorIteratorBaseERKT_EUliE_EEviT1_:
.text._ZN2at6native18elementwise_kernelILi128ELi4EZNS0_15gpu_kernel_implINS0_13AUnaryFunctorIsssNS0_16BitwiseOrFunctorIsEEEEEEvRNS_18TensorIteratorBaseERKT_EUliE_EEviT1_:
        /* <DEDUP_REMOVED lines=237> */
.L_x_9738:
        /* <DEDUP_REMOVED lines=18> */
.L_x_9742:
[----:B------:R0:W5:Y:S01]  /*0ff0*/  LDG.E.U8 R0, [R2.64] ;  /* 0x0000002402007981 */ /* 0x000162000c1e1100 */
[----:B------:R-:W-:Y:S05]  /*1000*/  BRA `(.L_x_9744) ;  /* 0x00000d7000007947 */ /* 0x000fea0003800000 */
.L_x_9741:
        /* <DEDUP_REMOVED lines=8> */
.L_x_9746:
[----:B------:R0:W5:Y:S01]  /*1090*/  LDG.E.U16 R0, [R2.64] ;  /* 0x0000002402007981 */ /* 0x000162000c1e1500 */
[----:B------:R-:W-:Y:S05]  /*10a0*/  BRA `(.L_x_9744) ;  /* 0x00000cd000007947 */ /* 0x000fea0003800000 */
.L_x_9745:
[----:B------:R0:W5:Y:S01]  /*10b0*/  LDG.E.U16 R0, [R2.64] ;  /* 0x0000002402007981 */ /* 0x000162000c1e1500 */
[----:B------:R-:W-:Y:S05]  /*10c0*/  BRA `(.L_x_9744) ;  /* 0x00000cb000007947 */ /* 0x000fea0003800000 */
.L_x_9740:
        /* <DEDUP_REMOVED lines=9> */
.L_x_9748:
[----:B------:R-:W2:Y:S02]  /*1160*/  LDG.E.U16 R4, [R2.64] ;  /* 0x0000002402047981 */ /* 0x000ea4000c1e1500 */
[----:B--2---:R-:W-:-:S06]  /*1170*/  HADD2.F32 R4, -RZ, R4.H0_H0 ;  /* 0x20000004ff047230 */ /* 0x004fcc0000004100 */
[----:B------:R-:W0:Y:S02]  /*1180*/  F2I.FTZ.TRUNC.NTZ R4, R4 ;  /* 0x0000000400047305 */ /* 0x000e24000021f100 */
[----:B0-----:R-:W-:Y:S01]  /*1190*/  PRMT R0, R4, 0x7610, R0 ;  /* 0x0000761004007816 */ /* 0x001fe20000000000 */
[----:B------:R-:W-:Y:S05]  /*11a0*/  BRA `(.L_x_9744) ;  /* 0x00000bd000007947 */ /* 0x000fea0003800000 */
.L_x_9747:
        /* <DEDUP_REMOVED lines=9> */
.L_x_9750:
[----:B------:R-:W2:Y:S02]  /*1240*/  LDG.E.U16 R2, [R2.64] ;  /* 0x0000002402027981 */ /* 0x000ea4000c1e1500 */
[----:B--2---:R-:W-:-:S06]  /*1250*/  HADD2.F32 R4, -RZ, R2.H0_H0 ;  /* 0x20000002ff047230 */ /* 0x004fcc0000004100 */
[----:B------:R-:W0:Y:S02]  /*1260*/  F2I.FTZ.TRUNC.NTZ R4, R4 ;  /* 0x0000000400047305 */ /* 0x000e24000021f100 */
[----:B0-----:R-:W-:Y:S01]  /*1270*/  PRMT R0, R4, 0x7610, R0 ;  /* 0x0000761004007816 */ /* 0x001fe20000000000 */
[----:B------:R-:W-:Y:S05]  /*1280*/  BRA `(.L_x_9744) ;  /* 0x00000af000007947 */ /* 0x000fea0003800000 */
.L_x_9749:
[----:B------:R-:W2:Y:S02]  /*1290*/  LDG.E.64 R2, [R2.64] ;  /* 0x0000002402027981 */ /* 0x000ea4000c1e1b00 */
[----:B--2---:R0:W1:Y:S01]  /*12a0*/  F2I.F64.TRUNC R0, R2 ;  /* 0x0000000200007311 */ /* 0x004062000030d100 */
[----:B------:R-:W-:Y:S05]  /*12b0*/  BRA `(.L_x_9744) ;  /* 0x00000ac000007947 */ /* 0x000fea0003800000 */
.L_x_9739:
        /* <DEDUP_REMOVED lines=12> */
.L_x_9753:
[----:B------:R-:W2:Y:S02]  /*1380*/  LDG.E.64 R2, [R2.64] ;  /* 0x0000002402027981 */ /* 0x000ea4000c1e1b00 */
[----:B--2---:R0:W1:Y:S01]  /*1390*/  F2I.F64.TRUNC R0, R2 ;  /* 0x0000000200007311 */ /* 0x004062000030d100 */
[----:B------:R-:W-:Y:S05]  /*13a0*/  BRA `(.L_x_9744) ;  /* 0x000009d000007947 */ /* 0x000fea0003800000 */
.L_x_9752:
        /* <DEDUP_REMOVED lines=28> */
.L_x_9755:
        /* <DEDUP_REMOVED lines=15> */
.L_x_9754:
[----:B------:R-:W2:Y:S02]  /*1660*/  LDG.E.U16 R2, [R2.64] ;  /* 0x0000002402027981 */ /* 0x000ea4000c1e1500 */
[----:B--2---:R-:W-:-:S04]  /*1670*/  PRMT R2, RZ, 0x5410, R2 ;  /* 0x00005410ff027816 */ /* 0x004fc80000000002 */
[----:B------:R0:W1:Y:S01]  /*1680*/  F2I.FTZ.TRUNC.NTZ R0, R2 ;  /* 0x0000000200007305 */ /* 0x000062000021f100 */
[----:B------:R-:W-:Y:S05]  /*1690*/  BRA `(.L_x_9744) ;  /* 0x000006e000007947 */ /* 0x000fea0003800000 */
.L_x_9751:
        /* <DEDUP_REMOVED lines=10> */
.L_x_9758:
        /* <DEDUP_REMOVED lines=21> */
.L_x_9762:
[----:B------:R-:W-:Y:S05]  /*1890*/  BSYNC B1 ;  /* 0x0000000000017941 */ /* 0x000fea0003800000 */
.L_x_9761:
[----:B------:R-:W-:Y:S01]  /*18a0*/  IMAD.SHL.U32 R2, R2, 0x100000, RZ ;  /* 0x0010000002027824 */ /* 0x000fe200078e00ff */
[----:B------:R-:W-:-:S04]  /*18b0*/  LEA R3, R0, 0x3b800000, 0x17 ;  /* 0x3b80000000037811 */ /* 0x000fc800078eb8ff */
[----:B------:R-:W-:Y:S02]  /*18c0*/  LOP3.LUT R4, R3, R2, R4, 0xfe, !PT ;  /* 0x0000000203047212 */ /* 0x000fe400078efe04 */
.L_x_9760:
[----:B------:R-:W-:Y:S05]  /*18d0*/  BSYNC B0 ;  /* 0x0000000000007941 */ /* 0x000fea0003800000 */
.L_x_9759:
[----:B------:R-:W0:Y:S02]  /*18e0*/  F2I.FTZ.TRUNC.NTZ R4, R4 ;  /* 0x0000000400047305 */ /* 0x000e24000021f100 */
[----:B0-----:R-:W-:Y:S01]  /*18f0*/  PRMT R0, R4, 0x7610, R0 ;  /* 0x0000761004007816 */ /* 0x001fe20000000000 */
[----:B------:R-:W-:Y:S05]  /*1900*/  BRA `(.L_x_9744) ;  /* 0x0000047000007947 */ /* 0x000fea0003800000 */
.L_x_9757:
        /* <DEDUP_REMOVED lines=21> */
.L_x_9766:
[----:B------:R-:W-:Y:S05]  /*1a60*/  BSYNC B1 ;  /* 0x0000000000017941 */ /* 0x000fea0003800000 */
.L_x_9765:
[----:B------:R-:W-:Y:S01]  /*1a70*/  IMAD.SHL.U32 R2, R2, 0x200000, RZ ;  /* 0x0020000002027824 */ /* 0x000fe200078e00ff */
[----:B------:R-:W-:-:S04]  /*1a80*/  LEA R3, R0, 0x37800000, 0x17 ;  /* 0x3780000000037811 */ /* 0x000fc800078eb8ff */
[----:B------:R-:W-:Y:S02]  /*1a90*/  LOP3.LUT R4, R3, R2, R4, 0xfe, !PT ;  /* 0x0000000203047212 */ /* 0x000fe400078efe04 */
.L_x_9764:
[----:B------:R-:W-:Y:S05]  /*1aa0*/  BSYNC B0 ;  /* 0x0000000000007941 */ /* 0x000fea0003800000 */
.L_x_9763:
[----:B------:R-:W0:Y:S02]  /*1ab0*/  F2I.FTZ.TRUNC.NTZ R4, R4 ;  /* 0x0000000400047305 */ /* 0x000e24000021f100 */
[----:B0-----:R-:W-:Y:S01]  /*1ac0*/  PRMT R0, R4, 0x7610, R0 ;  /* 0x0000761004007816 */ /* 0x001fe20000000000 */
[----:B------:R-:W-:Y:S05]  /*1ad0*/  BRA `(.L_x_9744) ;  /* 0x000002a000007947 */ /* 0x000fea0003800000 */
.L_x_9756:
        /* <DEDUP_REMOVED lines=14> */
.L_x_9770:
[----:B------:R-:W-:Y:S05]  /*1bc0*/  BSYNC B0 ;  /* 0x0000000000007941 */ /* 0x000fea0003800000 */
.L_x_9769:
[----:B------:R-:W0:Y:S02]  /*1bd0*/  F2I.FTZ.TRUNC.NTZ R4, R4 ;  /* 0x0000000400047305 */ /* 0x000e24000021f100 */
[----:B0-----:R-:W-:Y:S01]  /*1be0*/  PRMT R0, R4, 0x7610, R0 ;  /* 0x0000761004007816 */ /* 0x001fe20000000000 */
[----:B------:R-:W-:Y:S05]  /*1bf0*/  BRA `(.L_x_9744) ;  /* 0x0000018000007947 */ /* 0x000fea0003800000 */
.L_x_9743:
        /* <DEDUP_REMOVED lines=21> */
.L_x_9768:
[----:B------:R0:W5:Y:S01]  /*1d50*/  LDG.E.U16 R0, [R2.64] ;  /* 0x0000002402007981 */ /* 0x000162000c1e1500 */
[----:B------:R-:W-:Y:S05]  /*1d60*/  BRA `(.L_x_9744) ;  /* 0x0000001000007947 */ /* 0x000fea0003800000 */
.L_x_9767:
[----:B------:R0:W5:Y:S02]  /*1d70*/  LDG.E.U16 R0, [R2.64] ;  /* 0x0000002402007981 */ /* 0x000164000c1e1500 */
.L_x_9744:
        /* <DEDUP_REMOVED lines=16> */
.L_x_9774:
[----:B------:R0:W-:Y:S01]  /*1e80*/  STG.E.U8 [R16.64], R5 ;  /* 0x0000000510007986 */ /* 0x0001e2000c101124 */
[----:B------:R-:W-:Y:S05]  /*1e90*/  BRA `(.L_x_9776) ;  /* 0x00000dc000007947 */ /* 0x000fea0003800000 */
.L_x_9773:
        /* <DEDUP_REMOVED lines=10> */
.L_x_9778:
[----:B------:R-:W-:-:S05]  /*1f40*/  PRMT R3, R5, 0x9910, RZ ;  /* 0x0000991005037816 */ /* 0x000fca00000000ff */
[----:B------:R0:W-:Y:S01]  /*1f50*/  STG.E [R16.64], R3 ;  /* 0x0000000310007986 */ /* 0x0001e2000c101924 */
[----:B------:R-:W-:Y:S05]  /*1f60*/  BRA `(.L_x_9776) ;  /* 0x00000cf000007947 */ /* 0x000fea0003800000 */
.L_x_9777:
[----:B------:R0:W-:Y:S01]  /*1f70*/  STG.E.U16 [R16.64], R5 ;  /* 0x0000000510007986 */ /* 0x0001e2000c101524 */
[----:B------:R-:W-:Y:S05]  /*1f80*/  BRA `(.L_x_9776) ;  /* 0x00000cd000007947 */ /* 0x000fea0003800000 */
.L_x_9772:
        /* <DEDUP_REMOVED lines=9> */
.L_x_9780:
[----:B------:R-:W0:Y:S02]  /*2020*/  I2F.S16 R0, R5 ;  /* 0x0000000500007306 */ /* 0x000e240000101400 */
[----:B0-----:R-:W-:-:S05]  /*2030*/  F2FP.PACK_AB R0, RZ, R0 ;  /* 0x00000000ff00723e */ /* 0x001fca00000000ff */
[----:B------:R0:W-:Y:S01]  /*2040*/  STG.E.U16 [R16.64], R0 ;  /* 0x0000000010007986 */ /* 0x0001e2000c101524 */
[----:B------:R-:W-:Y:S05]  /*2050*/  BRA `(.L_x_9776) ;  /* 0x00000c0000007947 */ /* 0x000fea0003800000 */
.L_x_9779:
        /* <DEDUP_REMOVED lines=10> */
.L_x_9782:
[----:B------:R-:W0:Y:S02]  /*2100*/  I2F.S16 R5, R5 ;  /* 0x0000000500057306 */ /* 0x000e240000101400 */
[----:B0-----:R-:W-:-:S04]  /*2110*/  F2FP.PACK_AB R3, RZ, R5 ;  /* 0x00000005ff03723e */ /* 0x001fc800000000ff */
[----:B------:R-:W-:-:S05]  /*2120*/  PRMT R3, R3, 0x5410, RZ ;  /* 0x0000541003037816 */ /* 0x000fca00000000ff */
[----:B------:R0:W-:Y:S01]  /*2130*/  STG.E [R16.64], R3 ;  /* 0x0000000310007986 */ /* 0x0001e2000c101924 */
[----:B------:R-:W-:Y:S05]  /*2140*/  BRA `(.L_x_9776) ;  /* 0x00000b1000007947 */ /* 0x000fea0003800000 */
.L_x_9781:
[----:B------:R-:W0:Y:S02]  /*2150*/  I2F.F64.S16 R2, R5 ;  /* 0x0000000500027312 */ /* 0x000e240000101c00 */
[----:B0-----:R0:W-:Y:S01]  /*2160*/  STG.E.64 [R16.64], R2 ;  /* 0x0000000210007986 */ /* 0x0011e2000c101b24 */
[----:B------:R-:W-:Y:S05]  /*2170*/  BRA `(.L_x_9776) ;  /* 0x00000ae000007947 */ /* 0x000fea0003800000 */
.L_x_9771:
        /* <DEDUP_REMOVED lines=13> */
.L_x_9785:
[----:B------:R-:W0:Y:S01]  /*2250*/  I2F.F64.S16 R4, R5 ;  /* 0x0000000500047312 */ /* 0x000e220000101c00 */
[----:B------:R-:W-:-:S05]  /*2260*/  CS2R R6, SRZ ;  /* 0x0000000000067805 */ /* 0x000fca000001ff00 */
[----:B0-----:R0:W-:Y:S01]  /*2270*/  STG.E.128 [R16.64], R4 ;  /* 0x0000000410007986 */ /* 0x0011e2000c101d24 */
[----:B------:R-:W-:Y:S05]  /*2280*/  BRA `(.L_x_9776) ;  /* 0x000009d000007947 */ /* 0x000fea0003800000 */
.L_x_9784:
        /* <DEDUP_REMOVED lines=21> */
.L_x_9789:
[----:B------:R-:W-:Y:S05]  /*23e0*/  BSYNC B0 ;  /* 0x0000000000007941 */ /* 0x000fea0003800000 */
.L_x_9788:
[----:B------:R-:W-:-:S05]  /*23f0*/  LOP3.LUT R3, R0, R3, RZ, 0xfc, !PT ;  /* 0x0000000300037212 */ /* 0x000fca00078efcff */
[----:B------:R0:W-:Y:S01]  /*2400*/  STG.E.U8 [R16.64], R3 ;  /* 0x0000000310007986 */ /* 0x0001e2000c101124 */
[----:B------:R-:W-:Y:S05]  /*2410*/  BRA `(.L_x_9776) ;  /* 0x0000084000007947 */ /* 0x000fea0003800000 */
.L_x_9787:
        /* <DEDUP_REMOVED lines=13> */
.L_x_9791:
[----:B------:R-:W-:Y:S01]  /*24f0*/  IMAD.MOV.U32 R0, RZ, RZ, 0x7f ;  /* 0x0000007fff007424 */ /* 0x000fe200078e00ff */
[----:B------:R-:W-:-:S04]  /*2500*/  ISETP.GT.U32.AND P0, PT, R2, 0x7f800000, PT ;  /* 0x7f8000000200780c */ /* 0x000fc80003f04070 */
[----:B------:R-:W-:-:S04]  /*2510*/  SEL R0, R0, 0x7c, P0 ;  /* 0x0000007c00007807 */ /* 0x000fc80000000000 */
.L_x_9792:
[----:B------:R-:W-:Y:S05]  /*2520*/  BSYNC B0 ;  /* 0x0000000000007941 */ /* 0x000fea0003800000 */
.L_x_9790:
[----:B------:R-:W-:-:S04]  /*2530*/  LOP3.LUT R2, R5, 0x80000000, RZ, 0xc0, !PT ;  /* 0x8000000005027812 */ /* 0x000fc800078ec0ff */
[----:B------:R-:W-:-:S04]  /*2540*/  SHF.R.U32.HI R3, RZ, 0x18, R2 ;  /* 0x00000018ff037819 */ /* 0x000fc80000011602 */
[----:B------:R-:W-:-:S05]  /*2550*/  LOP3.LUT R3, R0, R3, RZ, 0xfc, !PT ;  /* 0x0000000300037212 */ /* 0x000fca00078efcff */
[----:B------:R0:W-:Y:S01]  /*2560*/  STG.E.U8 [R16.64], R3 ;  /* 0x0000000310007986 */ /* 0x0001e2000c101124 */
[----:B------:R-:W-:Y:S05]  /*2570*/  BRA `(.L_x_9776) ;  /* 0x000006e000007947 */ /* 0x000fea0003800000 */
.L_x_9786:
[----:B------:R-:W0:Y:S02]  /*2580*/  I2F.S16 R0, R5 ;  /* 0x0000000500007306 */ /* 0x000e240000101400 */
[----:B0-----:R-:W-:-:S05]  /*2590*/  F2FP.BF16.PACK_AB R0, RZ, R0 ;  /* 0x00000000ff00723e */ /* 0x001fca00000010ff */
[----:B------:R0:W-:Y:S01]  /*25a0*/  STG.E.U16 [R16.64], R0 ;  /* 0x0000000010007986 */ /* 0x0001e2000c101524 */
[----:B------:R-:W-:Y:S05]  /*25b0*/  BRA `(.L_x_9776) ;  /* 0x000006a000007947 */ /* 0x000fea0003800000 */
.L_x_9783:
        /* <DEDUP_REMOVED lines=10> */
.L_x_9795:
        /* <DEDUP_REMOVED lines=17> */
.L_x_9798:
[----:B------:R-:W-:-:S04]  /*2770*/  LOP3.LUT R2, R5, 0x80000000, RZ, 0xc0, !PT ;  /* 0x8000000005027812 */ /* 0x000fc800078ec0ff */
[----:B------:R-:W-:-:S04]  /*2780*/  SHF.R.U32.HI R3, RZ, 0x18, R2 ;  /* 0x00000018ff037819 */ /* 0x000fc80000011602 */
[----:B------:R-:W-:-:S04]  /*2790*/  LOP3.LUT R0, R0, R3, RZ, 0xfc, !PT ;  /* 0x0000000300007212 */ /* 0x000fc800078efcff */
[----:B------:R-:W-:Y:S02]  /*27a0*/  PRMT R8, R0, 0x7610, R8 ;  /* 0x0000761000087816 */ /* 0x000fe40000000008 */
.L_x_9797:
[----:B------:R-:W-:Y:S05]  /*27b0*/  BSYNC B0 ;  /* 0x0000000000007941 */ /* 0x000fea0003800000 */
.L_x_9796:
[----:B------:R0:W-:Y:S01]  /*27c0*/  STG.E.U8 [R16.64], R8 ;  /* 0x0000000810007986 */ /* 0x0001e2000c101124 */
[----:B------:R-:W-:Y:S05]  /*27d0*/  BRA `(.L_x_9776) ;  /* 0x0000048000007947 */ /* 0x000fea0003800000 */
.L_x_9794:
        /* <DEDUP_REMOVED lines=17> */
.L_x_9801:
[----:B------:R-:W-:-:S04]  /*28f0*/  LOP3.LUT R2, R5, 0x80000000, RZ, 0xc0, !PT ;  /* 0x8000000005027812 */ /* 0x000fc800078ec0ff */
[----:B------:R-:W-:-:S04]  /*2900*/  SHF.R.U32.HI R3, RZ, 0x18, R2 ;  /* 0x00000018ff037819 */ /* 0x000fc80000011602 */
[----:B------:R-:W-:-:S04]  /*2910*/  LOP3.LUT R0, R0, R3, RZ, 0xfc, !PT ;  /* 0x0000000300007212 */ /* 0x000fc800078efcff */
[----:B------:R-:W-:Y:S02]  /*2920*/  PRMT R8, R0, 0x7610, R8 ;  /* 0x0000761000087816 */ /* 0x000fe40000000008 */
.L_x_9800:
[----:B------:R-:W-:Y:S05]  /*2930*/  BSYNC B0 ;  /* 0x0000000000007941 */ /* 0x000fea0003800000 */
.L_x_9799:
[----:B------:R0:W-:Y:S01]  /*2940*/  STG.E.U8 [R16.64], R8 ;  /* 0x0000000810007986 */ /* 0x0001e2000c101124 */
[----:B------:R-:W-:Y:S05]  /*2950*/  BRA `(.L_x_9776) ;  /* 0x0000030000007947 */ /* 0x000fea0003800000 */
.L_x_9793:
        /* <DEDUP_REMOVED lines=22> */
.L_x_9775:
        /* <DEDUP_REMOVED lines=20> */
.L_x_9803:
[----:B------:R-:W-:-:S04]  /*2c00*/  PRMT R2, R5, 0x9910, RZ ;  /* 0x0000991005027816 */ /* 0x000fc800000000ff */
[----:B------:R-:W-:-:S05]  /*2c10*/  SHF.R.S32.HI R3, RZ, 0x1f, R2 ;  /* 0x0000001fff037819 */ /* 0x000fca0000011402 */
[----:B------:R0:W-:Y:S01]  /*2c20*/  STG.E.64 [R16.64], R2 ;  /* 0x0000000210007986 */ /* 0x0001e2000c101b24 */
[----:B------:R-:W-:Y:S05]  /*2c30*/  BRA `(.L_x_9776) ;  /* 0x0000002000007947 */ /* 0x000fea0003800000 */
.L_x_9802:
[----:B------:R-:W-:-:S05]  /*2c40*/  PRMT R3, R5, 0x9910, RZ ;  /* 0x0000991005037816 */ /* 0x000fca00000000ff */
[----:B------:R0:W-:Y:S02]  /*2c50*/  STG.E [R16.64], R3 ;  /* 0x0000000310007986 */ /* 0x0001e4000c101924 */
.L_x_9776:
[----:B------:R-:W-:-:S05]  /*2c60*/  IMAD R18, R18, 0x200, R23 ;  /* 0x0000020012127824 */ /* 0x000fca00078e0217 */
[----:B------:R-:W-:Y:S02]  /*2c70*/  IADD3 R19, R18, 0x80, RZ ;  /* 0x0000008012137810 */ /* 0x000fe40007ffe0ff */
.L_x_9737:
[----:B------:R-:W-:Y:S05]  /*2c80*/  BSYNC B6 ;  /* 0x0000000000067941 */ /* 0x000fea0003800000 */
.L_x_9736:
        /* <DEDUP_REMOVED lines=231> */
.L_x_9806:
        /* <DEDUP_REMOVED lines=18> */
.L_x_9810:
[----:B------:R0:W5:Y:S01]  /*3c20*/  LDG.E.U8 R0, [R2.64] ;  /* 0x0000002402007981 */ /* 0x000162000c1e1100 */
[----:B------:R-:W-:Y:S05]  /*3c30*/  BRA `(.L_x_9812) ;  /* 0x00000d7000007947 */ /* 0x000fea0003800000 */
.L_x_9809:
        /* <DEDUP_REMOVED lines=8> */
.L_x_9814:
[----:B------:R0:W5:Y:S01]  /*3cc0*/  LDG.E.U16 R0, [R2.64] ;  /* 0x0000002402007981 */ /* 0x000162000c1e1500 */
[----:B------:R-:W-:Y:S05]  /*3cd0*/  BRA `(.L_x_9812) ;  /* 0x00000cd000007947 */ /* 0x000fea0003800000 */
.L_x_9813:
[----:B------:R0:W5:Y:S01]  /*3ce0*/  LDG.E.U16 R0, [R2.64] ;  /* 0x0000002402007981 */ /* 0x000162000c1e1500 */
[----:B------:R-:W-:Y:S05]  /*3cf0*/  BRA `(.L_x_9812) ;  /* 0x00000cb000007947 */ /* 0x000fea0003800000 */
.L_x_9808:
        /* <DEDUP_REMOVED lines=9> */
.L_x_9816:
[----:B------:R-:W2:Y:S02]  /*3d90*/  LDG.E.U16 R4, [R2.64] ;  /* 0x0000002402047981 */ /* 0x000ea4000c1e1500 */
[----:B--2---:R-:W-:-:S06]  /*3da0*/  HADD2.F32 R4, -RZ, R4.H0_H0 ;  /* 0x20000004ff047230 */ /* 0x004fcc0000004100 */
[----:B------:R-:W0:Y:S02]  /*3db0*/  F2I.FTZ.TRUNC.NTZ R4, R4 ;  /* 0x0000000400047305 */ /* 0x000e24000021f100 */
[----:B0-----:R-:W-:Y:S01]  /*3dc0*/  PRMT R0, R4, 0x7610, R0 ;  /* 0x0000761004007816 */ /* 0x001fe20000000000 */
[----:B------:R-:W-:Y:S05]  /*3dd0*/  BRA `(.L_x_9812) ;  /* 0x00000bd000007947 */ /* 0x000fea0003800000 */
.L_x_9815:
        /* <DEDUP_REMOVED lines=9> */
.L_x_9818:
[----:B------:R-:W2:Y:S02]  /*3e70*/  LDG.E.U16 R2, [R2.64] ;  /* 0x0000002402027981 */ /* 0x000ea4000c1e1500 */
[----:B--2---:R-:W-:-:S06]  /*3e80*/  HADD2.F32 R4, -RZ, R2.H0_H0 ;  /* 0x20000002ff047230 */ /* 0x004fcc0000004100 */
[----:B------:R-:W0:Y:S02]  /*3e90*/  F2I.FTZ.TRUNC.NTZ R4, R4 ;  /* 0x0000000400047305 */ /* 0x000e24000021f100 */
[----:B0-----:R-:W-:Y:S01]  /*3ea0*/  PRMT R0, R4, 0x7610, R0 ;  /* 0x0000761004007816 */ /* 0x001fe20000000000 */
[----:B------:R-:W-:Y:S05]  /*3eb0*/  BRA `(.L_x_9812) ;  /* 0x00000af000007947 */ /* 0x000fea0003800000 */
.L_x_9817:
[----:B------:R-:W2:Y:S02]  /*3ec0*/  LDG.E.64 R2, [R2.64] ;  /* 0x0000002402027981 */ /* 0x000ea4000c1e1b00 */
[----:B--2---:R0:W1:Y:S01]  /*3ed0*/  F2I.F64.TRUNC R0, R2 ;  /* 0x0000000200007311 */ /* 0x004062000030d100 */
[----:B------:R-:W-:Y:S05]  /*3ee0*/  BRA `(.L_x_9812) ;  /* 0x00000ac000007947 */ /* 0x000fea0003800000 */
.L_x_9807:
        /* <DEDUP_REMOVED lines=12> */
.L_x_9821:
[----:B------:R-:W2:Y:S02]  /*3fb0*/  LDG.E.64 R2, [R2.64] ;  /* 0x0000002402027981 */ /* 0x000ea4000c1e1b00 */
[----:B--2---:R0:W1:Y:S01]  /*3fc0*/  F2I.F64.TRUNC R0, R2 ;  /* 0x0000000200007311 */ /* 0x004062000030d100 */
[----:B------:R-:W-:Y:S05]  /*3fd0*/  BRA `(.L_x_9812) ;  /* 0x000009d000007947 */ /* 0x000fea0003800000 */
.L_x_9820:
        /* <DEDUP_REMOVED lines=28> */
.L_x_9823:
        /* <DEDUP_REMOVED lines=15> */
.L_x_9822:
[----:B------:R-:W2:Y:S02]  /*4290*/  LDG.E.U16 R2, [R2.64] ;  /* 0x0000002402027981 */ /* 0x000ea4000c1e1500 */
[----:B--2---:R-:W-:-:S04]  /*42a0*/  PRMT R2, RZ, 0x5410, R2 ;  /* 0x00005410ff027816 */ /* 0x004fc80000000002 */
[----:B------:R0:W1:Y:S01]  /*42b0*/  F2I.FTZ.TRUNC.NTZ R0, R2 ;  /* 0x0000000200007305 */ /* 0x000062000021f100 */
[----:B------:R-:W-:Y:S05]  /*42c0*/  BRA `(.L_x_9812) ;  /* 0x000006e000007947 */ /* 0x000fea0003800000 */
.L_x_9819:
        /* <DEDUP_REMOVED lines=10> */
.L_x_9826:
        /* <DEDUP_REMOVED lines=21> */
.L_x_9830:
[----:B------:R-:W-:Y:S05]  /*44c0*/  BSYNC B1 ;  /* 0x0000000000017941 */ /* 0x000fea0003800000 */
.L_x_9829:
[----:B------:R-:W-:Y:S01]  /*44d0*/  IMAD.SHL.U32 R2, R2, 0x100000, RZ ;  /* 0x0010000002027824 */ /* 0x000fe200078e00ff */
[----:B------:R-:W-:-:S04]  /*44e0*/  LEA R3, R0, 0x3b800000, 0x17 ;  /* 0x3b80000000037811 */ /* 0x000fc800078eb8ff */
[----:B------:R-:W-:Y:S02]  /*44f0*/  LOP3.LUT R4, R3, R2, R4, 0xfe, !PT ;  /* 0x0000000203047212 */ /* 0x000fe400078efe04 */
.L_x_9828:
[----:B------:R-:W-:Y:S05]  /*4500*/  BSYNC B0 ;  /* 0x0000000000007941 */ /* 0x000fea0003800000 */
.L_x_9827:
[----:B------:R-:W0:Y:S02]  /*4510*/  F2I.FTZ.TRUNC.NTZ R4, R4 ;  /* 0x0000000400047305 */ /* 0x000e24000021f100 */
[----:B0-----:R-:W-:Y:S01]  /*4520*/  PRMT R0, R4, 0x7610, R0 ;  /* 0x0000761004007816 */ /* 0x001fe20000000000 */
[----:B------:R-:W-:Y:S05]  /*4530*/  BRA `(.L_x_9812) ;  /* 0x0000047000007947 */ /* 0x000fea0003800000 */
.L_x_9825:
        /* <DEDUP_REMOVED lines=21> */
.L_x_9834:
[----:B------:R-:W-:Y:S05]  /*4690*/  BSYNC B1 ;  /* 0x0000000000017941 */ /* 0x000fea0003800000 */
.L_x_9833:
[----:B------:R-:W-:Y:S01]  /*46a0*/  IMAD.SHL.U32 R2, R2, 0x200000, RZ ;  /* 0x0020000002027824 */ /* 0x000fe200078e00ff */
[----:B------:R-:W-:-:S04]  /*46b0*/  LEA R3, R0, 0x37800000, 0x17 ;  /* 0x3780000000037811 */ /* 0x000fc800078eb8ff */
[----:B------:R-:W-:Y:S02]  /*46c0*/  LOP3.LUT R4, R3, R2, R4, 0xfe, !PT ;  /* 0x0000000203047212 */ /* 0x000fe400078efe04 */
.L_x_9832:
[----:B------:R-:W-:Y:S05]  /*46d0*/  BSYNC B0 ;  /* 0x0000000000007941 */ /* 0x000fea0003800000 */
.L_x_9831:
[----:B------:R-:W0:Y:S02]  /*46e0*/  F2I.FTZ.TRUNC.NTZ R4, R4 ;  /* 0x0000000400047305 */ /* 0x000e24000021f100 */
[----:B0-----:R-:W-:Y:S01]  /*46f0*/  PRMT R0, R4, 0x7610, R0 ;  /* 0x0000761004007816 */ /* 0x001fe20000000000 */
[----:B------:R-:W-:Y:S05]  /*4700*/  BRA `(.L_x_9812) ;  /* 0x000002a000007947 */ /* 0x000fea0003800000 */
.L_x_9824:
        /* <DEDUP_REMOVED lines=14> */
.L_x_9838:
[----:B------:R-:W-:Y:S05]  /*47f0*/  BSYNC B0 ;  /* 0x0000000000007941 */ /* 0x000fea0003800000 */
.L_x_9837:
[----:B------:R-:W0:Y:S02]  /*4800*/  F2I.FTZ.TRUNC.NTZ R4, R4 ;  /* 0x0000000400047305 */ /* 0x000e24000021f100 */
[----:B0-----:R-:W-:Y:S01]  /*4810*/  PRMT R0, R4, 0x7610, R0 ;  /* 0x0000761004007816 */ /* 0x001fe20000000000 */
[----:B------:R-:W-:Y:S05]  /*4820*/  BRA `(.L_x_9812) ;  /* 0x0000018000007947 */ /* 0x000fea0003800000 */
.L_x_9811:
        /* <DEDUP_REMOVED lines=21> */
.L_x_9836:
[----:B------:R0:W5:Y:S01]  /*4980*/  LDG.E.U16 R0, [R2.64] ;  /* 0x0000002402007981 */ /* 0x000162000c1e1500 */
[----:B------:R-:W-:Y:S05]  /*4990*/  BRA `(.L_x_9812) ;  /* 0x0000001000007947 */ /* 0x000fea0003800000 */
.L_x_9835:
[----:B------:R0:W5:Y:S02]  /*49a0*/  LDG.E.U16 R0, [R2.64] ;  /* 0x0000002402007981 */ /* 0x000164000c1e1500 */
.L_x_9812:
        /* <DEDUP_REMOVED lines=16> */
.L_x_9842:
[----:B------:R0:W-:Y:S01]  /*4ab0*/  STG.E.U8 [R16.64], R5 ;  /* 0x0000000510007986 */ /* 0x0001e2000c101124 */
[----:B------:R-:W-:Y:S05]  /*4ac0*/  BRA `(.L_x_9844) ;  /* 0x00000dc000007947 */ /* 0x000fea0003800000 */
.L_x_9841:
        /* <DEDUP_REMOVED lines=10> */
.L_x_9846:
[----:B------:R-:W-:-:S05]  /*4b70*/  PRMT R3, R5, 0x9910, RZ ;  /* 0x0000991005037816 */ /* 0x000fca00000000ff */
[----:B------:R0:W-:Y:S01]  /*4b80*/  STG.E [R16.64], R3 ;  /* 0x0000000310007986 */ /* 0x0001e2000c101924 */
[----:B------:R-:W-:Y:S05]  /*4b90*/  BRA `(.L_x_9844) ;  /* 0x00000cf000007947 */ /* 0x000fea0003800000 */
.L_x_9845:
[----:B------:R0:W-:Y:S01]  /*4ba0*/  STG.E.U16 [R16.64], R5 ;  /* 0x0000000510007986 */ /* 0x0001e2000c101524 */
[----:B------:R-:W-:Y:S05]  /*4bb0*/  BRA `(.L_x_9844) ;  /* 0x00000cd000007947 */ /* 0x000fea0003800000 */
.L_x_9840:
        /* <DEDUP_REMOVED lines=9> */
.L_x_9848:
[----:B------:R-:W0:Y:S02]  /*4c50*/  I2F.S16 R0, R5 ;  /* 0x0000000500007306 */ /* 0x000e240000101400 */
[----:B0-----:R-:W-:-:S05]  /*4c60*/  F2FP.PACK_AB R0, RZ, R0 ;  /* 0x00000000ff00723e */ /* 0x001fca00000000ff */
[----:B------:R0:W-:Y:S01]  /*4c70*/  STG.E.U16 [R16.64], R0 ;  /* 0x0000000010007986 */ /* 0x0001e2000c101524 */
[----:B------:R-:W-:Y:S05]  /*4c80*/  BRA `(.L_x_9844) ;  /* 0x00000c0000007947 */ /* 0x000fea0003800000 */
.L_x_9847:
        /* <DEDUP_REMOVED lines=10> */
.L_x_9850:
[----:B------:R-:W0:Y:S02]  /*4d30*/  I2F.S16 R5, R5 ;  /* 0x0000000500057306 */ /* 0x000e240000101400 */
[----:B0-----:R-:W-:-:S04]  /*4d40*/  F2FP.PACK_AB R3, RZ, R5 ;  /* 0x00000005ff03723e */ /* 0x001fc800000000ff */
[----:B------:R-:W-:-:S05]  /*4d50*/  PRMT R3, R3, 0x5410, RZ ;  /* 0x0000541003037816 */ /* 0x000fca00000000ff */
[----:B------:R0:W-:Y:S01]  /*4d60*/  STG.E [R16.64], R3 ;  /* 0x0000000310007986 */ /* 0x0001e2000c101924 */
[----:B------:R-:W-:Y:S05]  /*4d70*/  BRA `(.L_x_9844) ;  /* 0x00000b1000007947 */ /* 0x000fea0003800000 */
.L_x_9849:
[----:B------:R-:W0:Y:S02]  /*4d80*/  I2F.F64.S16 R2, R5 ;  /* 0x0000000500027312 */ /* 0x000e240000101c00 */
[----:B0-----:R0:W-:Y:S01]  /*4d90*/  STG.E.64 [R16.64], R2 ;  /* 0x0000000210007986 */ /* 0x0011e2000c101b24 */
[----:B------:R-:W-:Y:S05]  /*4da0*/  BRA `(.L_x_9844) ;  /* 0x00000ae000007947 */ /* 0x000fea0003800000 */
.L_x_9839:
        /* <DEDUP_REMOVED lines=13> */
.L_x_9853:
[----:B------:R-:W0:Y:S01]  /*4e80*/  I2F.F64.S16 R4, R5 ;  /* 0x0000000500047312 */ /* 0x000e220000101c00 */
[----:B------:R-:W-:-:S05]  /*4e90*/  CS2R R6, SRZ ;  /* 0x0000000000067805 */ /* 0x000fca000001ff00 */
[----:B0-----:R0:W-:Y:S01]  /*4ea0*/  STG.E.128 [R16.64], R4 ;  /* 0x0000000410007986 */ /* 0x0011e2000c101d24 */
[----:B------:R-:W-:Y:S05]  /*4eb0*/  BRA `(.L_x_9844) ;  /* 0x000009d000007947 */ /* 0x000fea0003800000 */
.L_x_9852:
        /* <DEDUP_REMOVED lines=21> */
.L_x_9857:
[----:B------:R-:W-:Y:S05]  /*5010*/  BSYNC B0 ;  /* 0x0000000000007941 */ /* 0x000fea0003800000 */
.L_x_9856:
[----:B------:R-:W-:-:S05]  /*5020*/  LOP3.LUT R3, R0, R3, RZ, 0xfc, !PT ;  /* 0x0000000300037212 */ /* 0x000fca00078efcff */
[----:B------:R0:W-:Y:S01]  /*5030*/  STG.E.U8 [R16.64], R3 ;  /* 0x0000000310007986 */ /* 0x0001e2000c101124 */
[----:B------:R-:W-:Y:S05]  /*5040*/  BRA `(.L_x_9844) ;  /* 0x0000084000007947 */ /* 0x000fea0003800000 */
.L_x_9855:
        /* <DEDUP_REMOVED lines=13> */
.L_x_9859:
[----:B------:R-:W-:Y:S01]  /*5120*/  IMAD.MOV.U32 R0, RZ, RZ, 0x7f ;  /* 0x0000007fff007424 */ /* 0x000fe200078e00ff */
[----:B------:R-:W-:-:S04]  /*5130*/  ISETP.GT.U32.AND P0, PT, R2, 0x7f800000, PT ;  /* 0x7f8000000200780c */ /* 0x000fc80003f04070 */
[----:B------:R-:W-:-:S04]  /*5140*/  SEL R0, R0, 0x7c, P0 ;  /* 0x0000007c00007807 */ /* 0x000fc80000000000 */
.L_x_9860:
[----:B------:R-:W-:Y:S05]  /*5150*/  BSYNC B0 ;  /* 0x0000000000007941 */ /* 0x000fea0003800000 */
.L_x_9858:
[----:B------:R-:W-:-:S04]  /*5160*/  LOP3.LUT R2, R5, 0x80000000, RZ, 0xc0, !PT ;  /* 0x8000000005027812 */ /* 0x000fc800078ec0ff */
[----:B------:R-:W-:-:S04]  /*5170*/  SHF.R.U32.HI R3, RZ, 0x18, R2 ;  /* 0x00000018ff037819 */ /* 0x000fc80000011602 */
[----:B------:R-:W-:-:S05]  /*5180*/  LOP3.LUT R3, R0, R3, RZ, 0xfc, !PT ;  /* 0x0000000300037212 */ /* 0x000fca00078efcff */
[----:B------:R0:W-:Y:S01]  /*5190*/  STG.E.U8 [R16.64], R3 ;  /* 0x0000000310007986 */ /* 0x0001e2000c101124 */
[----:B------:R-:W-:Y:S05]  /*51a0*/  BRA `(.L_x_9844) ;  /* 0x000006e000007947 */ /* 0x000fea0003800000 */
.L_x_9854:
[----:B------:R-:W0:Y:S02]  /*51b0*/  I2F.S16 R0, R5 ;  /* 0x0000000500007306 */ /* 0x000e240000101400 */
[----:B0-----:R-:W-:-:S05]  /*51c0*/  F2FP.BF16.PACK_AB R0, RZ, R0 ;  /* 0x00000000ff00723e */ /* 0x001fca00000010ff */
[----:B------:R0:W-:Y:S01]  /*51d0*/  STG.E.U16 [R16.64], R0 ;  /* 0x0000000010007986 */ /* 0x0001e2000c101524 */
[----:B------:R-:W-:Y:S05]  /*51e0*/  BRA `(.L_x_9844) ;  /* 0x000006a000007947 */ /* 0x000fea0003800000 */
.L_x_9851:
        /* <DEDUP_REMOVED lines=10> */
.L_x_9863:
        /* <DEDUP_REMOVED lines=17> */
.L_x_9866:
[----:B------:R-:W-:-:S04]  /*53a0*/  LOP3.LUT R2, R5, 0x80000000, RZ, 0xc0, !PT ;  /* 0x8000000005027812 */ /* 0x000fc800078ec0ff */
[----:B------:R-:W-:-:S04]  /*53b0*/  SHF.R.U32.HI R3, RZ, 0x18, R2 ;  /* 0x00000018ff037819 */ /* 0x000fc80000011602 */
[----:B------:R-:W-:-:S04]  /*53c0*/  LOP3.LUT R0, R0, R3, RZ, 0xfc, !PT ;  /* 0x0000000300007212 */ /* 0x000fc800078efcff */
[----:B------:R-:W-:Y:S02]  /*53d0*/  PRMT R8, R0, 0x7610, R8 ;  /* 0x0000761000087816 */ /* 0x000fe40000000008 */
.L_x_9865:
[----:B------:R-:W-:Y:S05]  /*53e0*/  BSYNC B0 ;  /* 0x0000000000007941 */ /* 0x000fea0003800000 */
.L_x_9864:
[----:B------:R0:W-:Y:S01]  /*53f0*/  STG.E.U8 [R16.64], R8 ;  /* 0x0000000810007986 */ /* 0x0001e2000c101124 */
[----:B------:R-:W-:Y:S05]  /*5400*/  BRA `(.L_x_9844) ;  /* 0x0000048000007947 */ /* 0x000fea0003800000 */
.L_x_9862:
        /* <DEDUP_REMOVED lines=17> */
.L_x_9869:
[----:B------:R-:W-:-:S04]  /*5520*/  LOP3.LUT R2, R5, 0x80000000, RZ, 0xc0, !PT ;  /* 0x8000000005027812 */ /* 0x000fc800078ec0ff */
[----:B------:R-:W-:-:S04]  /*5530*/  SHF.R.U32.HI R3, RZ, 0x18, R2 ;  /* 0x00000018ff037819 */ /* 0x000fc80000011602 */
[----:B------:R-:W-:-:S04]  /*5540*/  LOP3.LUT R0, R0, R3, RZ, 0xfc, !PT ;  /* 0x0000000300007212 */ /* 0x000fc800078efcff */
[----:B------:R-:W-:Y:S02]  /*5550*/  PRMT R8, R0, 0x7610, R8 ;  /* 0x0000761000087816 */ /* 0x000fe40000000008 */
.L_x_9868:
[----:B------:R-:W-:Y:S05]  /*5560*/  BSYNC B0 ;  /* 0x0000000000007941 */ /* 0x000fea0003800000 */
.L_x_9867:
[----:B------:R0:W-:Y:S01]  /*5570*/  STG.E.U8 [R16.64], R8 ;  /* 0x0000000810007986 */ /* 0x0001e2000c101124 */
[----:B------:R-:W-:Y:S05]  /*5580*/  BRA `(.L_x_9844) ;  /* 0x0000030000007947 */ /* 0x000fea0003800000 */
.L_x_9861:
        /* <DEDUP_REMOVED lines=22> */
.L_x_9843:
        /* <DEDUP_REMOVED lines=20> */
.L_x_9871:
[----:B------:R-:W-:-:S04]  /*5830*/  PRMT R2, R5, 0x9910, RZ ;  /* 0x0000991005027816 */ /* 0x000fc800000000ff */
[----:B------:R-:W-:-:S05]  /*5840*/  SHF.R.S32.HI R3, RZ, 0x1f, R2 ;  /* 0x0000001fff037819 */ /* 0x000fca0000011402 */
[----:B------:R0:W-:Y:S01]  /*5850*/  STG.E.64 [R16.64], R2 ;  /* 0x0000000210007986 */ /* 0x0001e2000c101b24 */
[----:B------:R-:W-:Y:S05]  /*5860*/  BRA `(.L_x_9844) ;  /* 0x0000002000007947 */ /* 0x000fea0003800000 */
.L_x_9870:
[----:B------:R-:W-:-:S05]  /*5870*/  PRMT R3, R5, 0x9910, RZ ;  /* 0x0000991005037816 */ /* 0x000fca00000000ff */
[----:B------:R0:W-:Y:S02]  /*5880*/  STG.E [R16.64], R3 ;  /* 0x0000000310007986 */ /* 0x0001e4000c101924 */
.L_x_9844:
        /* <DEDUP_REMOVED lines=231> */
.L_x_9872:
        /* <DEDUP_REMOVED lines=18> */
.L_x_9876:
[----:B------:R0:W5:Y:S01]  /*6820*/  LDG.E.U8 R0, [R2.64] ;  /* 0x0000002402007981 */ /* 0x000162000c1e1100 */
[----:B------:R-:W-:Y:S05]  /*6830*/  BRA `(.L_x_9878) ;  /* 0x00000d7000007947 */ /* 0x000fea0003800000 */
.L_x_9875:
        /* <DEDUP_REMOVED lines=8> */
.L_x_9880:
[----:B------:R0:W5:Y:S01]  /*68c0*/  LDG.E.U16 R0, [R2.64] ;  /* 0x0000002402007981 */ /* 0x000162000c1e1500 */
[----:B------:R-:W-:Y:S05]  /*68d0*/  BRA `(.L_x_9878) ;  /* 0x00000cd000007947 */ /* 0x000fea0003800000 */
.L_x_9879:
[----:B------:R0:W5:Y:S01]  /*68e0*/  LDG.E.U16 R0, [R2.64] ;  /* 0x0000002402007981 */ /* 0x000162000c1e1500 */
[----:B------:R-:W-:Y:S05]  /*68f0*/  BRA `(.L_x_9878) ;  /* 0x00000cb000007947 */ /* 0x000fea0003800000 */
.L_x_9874:
        /* <DEDUP_REMOVED lines=9> */
.L_x_9882:
[----:B------:R-:W2:Y:S02]  /*6990*/  LDG.E.U16 R4, [R2.64] ;  /* 0x0000002402047981 */ /* 0x000ea4000c1e1500 */
[----:B--2---:R-:W-:-:S06]  /*69a0*/  HADD2.F32 R4, -RZ, R4.H0_H0 ;  /* 0x20000004ff047230 */ /* 0x004fcc0000004100 */
[----:B------:R-:W0:Y:S02]  /*69b0*/  F2I.FTZ.TRUNC.NTZ R4, R4 ;  /* 0x0000000400047305 */ /* 0x000e24000021f100 */
[----:B0-----:R-:W-:Y:S01]  /*69c0*/  PRMT R0, R4, 0x7610, R0 ;  /* 0x0000761004007816 */ /* 0x001fe20000000000 */
[----:B------:R-:W-:Y:S05]  /*69d0*/  BRA `(.L_x_9878) ;  /* 0x00000bd000007947 */ /* 0x000fea0003800000 */
.L_x_9881:
        /* <DEDUP_REMOVED lines=9> */
.L_x_9884:
[----:B------:R-:W2:Y:S02]  /*6a70*/  LDG.E.U16 R2, [R2.64] ;  /* 0x0000002402027981 */ /* 0x000ea4000c1e1500 */
[----:B--2---:R-:W-:-:S06]  /*6a80*/  HADD2.F32 R4, -RZ, R2.H0_H0 ;  /* 0x20000002ff047230 */ /* 0x004fcc0000004100 */
[----:B------:R-:W0:Y:S02]  /*6a90*/  F2I.FTZ.TRUNC.NTZ R4, R4 ;  /* 0x0000000400047305 */ /* 0x000e24000021f100 */
[----:B0-----:R-:W-:Y:S01]  /*6aa0*/  PRMT R0, R4, 0x7610, R0 ;  /* 0x0000761004007816 */ /* 0x001fe20000000000 */
[----:B------:R-:W-:Y:S05]  /*6ab0*/  BRA `(.L_x_9878) ;  /* 0x00000af000007947 */ /* 0x000fea0003800000 */
.L_x_9883:
[----:B------:R-:W2:Y:S02]  /*6ac0*/  LDG.E.64 R2, [R2.64] ;  /* 0x0000002402027981 */ /* 0x000ea4000c1e1b00 */
[----:B--2---:R0:W1:Y:S01]  /*6ad0*/  F2I.F64.TRUNC R0, R2 ;  /* 0x0000000200007311 */ /* 0x004062000030d100 */
[----:B------:R-:W-:Y:S05]  /*6ae0*/  BRA `(.L_x_9878) ;  /* 0x00000ac000007947 */ /* 0x000fea0003800000 */
.L_x_9873:
        /* <DEDUP_REMOVED lines=12> */
.L_x_9887:
[----:B------:R-:W2:Y:S02]  /*6bb0*/  LDG.E.64 R2, [R2.64] ;  /* 0x0000002402027981 */ /* 0x000ea4000c1e1b00 */
[----:B--2---:R0:W1:Y:S01]  /*6bc0*/  F2I.F64.TRUNC R0, R2 ;  /* 0x0000000200007311 */ /* 0x004062000030d100 */
[----:B------:R-:W-:Y:S05]  /*6bd0*/  BRA `(.L_x_9878) ;  /* 0x000009d000007947 */ /* 0x000fea0003800000 */
.L_x_9886:
        /* <DEDUP_REMOVED lines=28> */
.L_x_9889:
        /* <DEDUP_REMOVED lines=15> */
.L_x_9888:
[----:B------:R-:W2:Y:S02]  /*6e90*/  LDG.E.U16 R2, [R2.64] ;  /* 0x0000002402027981 */ /* 0x000ea4000c1e1500 */
[----:B--2---:R-:W-:-:S04]  /*6ea0*/  PRMT R2, RZ, 0x5410, R2 ;  /* 0x00005410ff027816 */ /* 0x004fc80000000002 */
[----:B------:R0:W1:Y:S01]  /*6eb0*/  F2I.FTZ.TRUNC.NTZ R0, R2 ;  /* 0x0000000200007305 */ /* 0x000062000021f100 */
[----:B------:R-:W-:Y:S05]  /*6ec0*/  BRA `(.L_x_9878) ;  /* 0x000006e000007947 */ /* 0x000fea0003800000 */
.L_x_9885:
        /* <DEDUP_REMOVED lines=10> */
.L_x_9892:
        /* <DEDUP_REMOVED lines=21> */
.L_x_9896:
[----:B------:R-:W-:Y:S05]  /*70c0*/  BSYNC B1 ;  /* 0x0000000000017941 */ /* 0x000fea0003800000 */
.L_x_9895:
[----:B------:R-:W-:Y:S01]  /*70d0*/  IMAD.SHL.U32 R2, R2, 0x100000, RZ ;  /* 0x0010000002027824 */ /* 0x000fe200078e00ff */
[----:B------:R-:W-:-:S04]  /*70e0*/  LEA R3, R0, 0x3b800000, 0x17 ;  /* 0x3b80000000037811 */ /* 0x000fc800078eb8ff */
[----:B------:R-:W-:Y:S02]  /*70f0*/  LOP3.LUT R4, R3, R2, R4, 0xfe, !PT ;  /* 0x0000000203047212 */ /* 0x000fe400078efe04 */
.L_x_9894:
[----:B------:R-:W-:Y:S05]  /*7100*/  BSYNC B0 ;  /* 0x0000000000007941 */ /* 0x000fea0003800000 */
.L_x_9893:
[----:B------:R-:W0:Y:S02]  /*7110*/  F2I.FTZ.TRUNC.NTZ R4, R4 ;  /* 0x0000000400047305 */ /* 0x000e24000021f100 */
[----:B0-----:R-:W-:Y:S01]  /*7120*/  PRMT R0, R4, 0x7610, R0 ;  /* 0x0000761004007816 */ /* 0x001fe20000000000 */
[----:B------:R-:W-:Y:S05]  /*7130*/  BRA `(.L_x_9878) ;  /* 0x0000047000007947 */ /* 0x000fea0003800000 */
.L_x_9891:
        /* <DEDUP_REMOVED lines=21> */
.L_x_9900:
[----:B------:R-:W-:Y:S05]  /*7290*/  BSYNC B1 ;  /* 0x0000000000017941 */ /* 0x000fea0003800000 */
.L_x_9899:
[----:B------:R-:W-:Y:S01]  /*72a0*/  IMAD.SHL.U32 R2, R2, 0x200000, RZ ;  /* 0x0020000002027824 */ /* 0x000fe200078e00ff */
[----:B------:R-:W-:-:S04]  /*72b0*/  LEA R3, R0, 0x37800000, 0x17 ;  /* 0x3780000000037811 */ /* 0x000fc800078eb8ff */
[----:B------:R-:W-:Y:S02]  /*72c0*/  LOP3.LUT R4, R3, R2, R4, 0xfe, !PT ;  /* 0x0000000203047212 */ /* 0x000fe400078efe04 */
.L_x_9898:
[----:B------:R-:W-:Y:S05]  /*72d0*/  BSYNC B0 ;  /* 0x0000000000007941 */ /* 0x000fea0003800000 */
.L_x_9897:
[----:B------:R-:W0:Y:S02]  /*72e0*/  F2I.FTZ.TRUNC.NTZ R4, R4 ;  /* 0x0000000400047305 */ /* 0x000e24000021f100 */
[----:B0-----:R-:W-:Y:S01]  /*72f0*/  PRMT R0, R4, 0x7610, R0 ;  /* 0x0000761004007816 */ /* 0x001fe20000000000 */
[----:B------:R-:W-:Y:S05]  /*7300*/  BRA `(.L_x_9878) ;  /* 0x000002a000007947 */ /* 0x000fea0003800000 */
.L_x_9890:
        /* <DEDUP_REMOVED lines=14> */
.L_x_9904:
[----:B------:R-:W-:Y:S05]  /*73f0*/  BSYNC B0 ;  /* 0x0000000000007941 */ /* 0x000fea0003800000 */
.L_x_9903:
[----:B------:R-:W0:Y:S02]  /*7400*/  F2I.FTZ.TRUNC.NTZ R4, R4 ;  /* 0x0000000400047305 */ /* 0x000e24000021f100 */
[----:B0-----:R-:W-:Y:S01]  /*7410*/  PRMT R0, R4, 0x7610, R0 ;  /* 0x0000761004007816 */ /* 0x001fe20000000000 */
[----:B------:R-:W-:Y:S05]  /*7420*/  BRA `(.L_x_9878) ;  /* 0x0000018000007947 */ /* 0x000fea0003800000 */
.L_x_9877:
        /* <DEDUP_REMOVED lines=21> */
.L_x_9902:
[----:B------:R0:W5:Y:S01]  /*7580*/  LDG.E.U16 R0, [R2.64] ;  /* 0x0000002402007981 */ /* 0x000162000c1e1500 */
[----:B------:R-:W-:Y:S05]  /*7590*/  BRA `(.L_x_9878) ;  /* 0x0000001000007947 */ /* 0x000fea0003800000 */
.L_x_9901:
[----:B------:R0:W5:Y:S02]  /*75a0*/  LDG.E.U16 R0, [R2.64] ;  /* 0x0000002402007981 */ /* 0x000164000c1e1500 */
.L_x_9878:
        /* <DEDUP_REMOVED lines=16> */
.L_x_9908:
[----:B------:R0:W-:Y:S01]  /*76b0*/  STG.E.U8 [R16.64], R5 ;  /* 0x0000000510007986 */ /* 0x0001e2000c101124 */
[----:B------:R-:W-:Y:S05]  /*76c0*/  BRA `(.L_x_9910) ;  /* 0x00000dc000007947 */ /* 0x000fea0003800000 */
.L_x_9907:
        /* <DEDUP_REMOVED lines=10> */
.L_x_9912:
[----:B------:R-:W-:-:S05]  /*7770*/  PRMT R3, R5, 0x9910, RZ ;  /* 0x0000991005037816 */ /* 0x000fca00000000ff */
[----:B------:R0:W-:Y:S01]  /*7780*/  STG.E [R16.64], R3 ;  /* 0x0000000310007986 */ /* 0x0001e2000c101924 */
[----:B------:R-:W-:Y:S05]  /*7790*/  BRA `(.L_x_9910) ;  /* 0x00000cf000007947 */ /* 0x000fea0003800000 */
.L_x_9911:
[----:B------:R0:W-:Y:S01]  /*77a0*/  STG.E.U16 [R16.64], R5 ;  /* 0x0000000510007986 */ /* 0x0001e2000c101524 */
[----:B------:R-:W-:Y:S05]  /*77b0*/  BRA `(.L_x_9910) ;  /* 0x00000cd000007947 */ /* 0x000fea0003800000 */
.L_x_9906:
        /* <DEDUP_REMOVED lines=9> */
.L_x_9914:
[----:B------:R-:W0:Y:S02]  /*7850*/  I2F.S16 R0, R5 ;  /* 0x0000000500007306 */ /* 0x000e240000101400 */
[----:B0-----:R-:W-:-:S05]  /*7860*/  F2FP.PACK_AB R0, RZ, R0 ;  /* 0x00000000ff00723e */ /* 0x001fca00000000ff */
[----:B------:R0:W-:Y:S01]  /*7870*/  STG.E.U16 [R16.64], R0 ;  /* 0x0000000010007986 */ /* 0x0001e2000c101524 */
[----:B------:R-:W-:Y:S05]  /*7880*/  BRA `(.L_x_9910) ;  /* 0x00000c0000007947 */ /* 0x000fea0003800000 */
.L_x_9913:
        /* <DEDUP_REMOVED lines=10> */
.L_x_9916:
[----:B------:R-:W0:Y:S02]  /*7930*/  I2F.S16 R5, R5 ;  /* 0x0000000500057306 */ /* 0x000e240000101400 */
[----:B0-----:R-:W-:-:S04]  /*7940*/  F2FP.PACK_AB R3, RZ, R5 ;  /* 0x00000005ff03723e */ /* 0x001fc800000000ff */
[----:B------:R-:W-:-:S05]  /*7950*/  PRMT R3, R3, 0x5410, RZ ;  /* 0x0000541003037816 */ /* 0x000fca00000000ff */
[----:B------:R0:W-:Y:S01]  /*7960*/  STG.E [R16.64], R3 ;  /* 0x0000000310007986 */ /* 0x0001e2000c101924 */
[----:B------:R-:W-:Y:S05]  /*7970*/  BRA `(.L_x_9910) ;  /* 0x00000b1000007947 */ /* 0x000fea0003800000 */
.L_x_9915:
[----:B------:R-:W0:Y:S02]  /*7980*/  I2F.F64.S16 R2, R5 ;  /* 0x0000000500027312 */ /* 0x000e240000101c00 */
[----:B0-----:R0:W-:Y:S01]  /*7990*/  STG.E.64 [R16.64], R2 ;  /* 0x0000000210007986 */ /* 0x0011e2000c101b24 */
[----:B------:R-:W-:Y:S05]  /*79a0*/  BRA `(.L_x_9910) ;  /* 0x00000ae000007947 */ /* 0x000fea0003800000 */
.L_x_9905:
        /* <DEDUP_REMOVED lines=13> */
.L_x_9919:
[----:B------:R-:W0:Y:S01]  /*7a80*/  I2F.F64.S16 R4, R5 ;  /* 0x0000000500047312 */ /* 0x000e220000101c00 */
[----:B------:R-:W-:-:S05]  /*7a90*/  CS2R R6, SRZ ;  /* 0x0000000000067805 */ /* 0x000fca000001ff00 */
[----:B0-----:R0:W-:Y:S01]  /*7aa0*/  STG.E.128 [R16.64], R4 ;  /* 0x0000000410007986 */ /* 0x0011e2000c101d24 */
[----:B------:R-:W-:Y:S05]  /*7ab0*/  BRA `(.L_x_9910) ;  /* 0x000009d000007947 */ /* 0x000fea0003800000 */
.L_x_9918:
        /* <DEDUP_REMOVED lines=21> */
.L_x_9923:
[----:B------:R-:W-:Y:S05]  /*7c10*/  BSYNC B0 ;  /* 0x0000000000007941 */ /* 0x000fea0003800000 */
.L_x_9922:
[----:B------:R-:W-:-:S05]  /*7c20*/  LOP3.LUT R3, R0, R3, RZ, 0xfc, !PT ;  /* 0x0000000300037212 */ /* 0x000fca00078efcff */
[----:B------:R0:W-:Y:S01]  /*7c30*/  STG.E.U8 [R16.64], R3 ;  /* 0x0000000310007986 */ /* 0x0001e2000c101124 */
[----:B------:R-:W-:Y:S05]  /*7c40*/  BRA `(.L_x_9910) ;  /* 0x0000084000007947 */ /* 0x000fea0003800000 */
.L_x_9921:
        /* <DEDUP_REMOVED lines=13> */
.L_x_9925:
[----:B------:R-:W-:Y:S01]  /*7d20*/  IMAD.MOV.U32 R0, RZ, RZ, 0x7f ;  /* 0x0000007fff007424 */ /* 0x000fe200078e00ff */
[----:B------:R-:W-:-:S04]  /*7d30*/  ISETP.GT.U32.AND P0, PT, R2, 0x7f800000, PT ;  /* 0x7f8000000200780c */ /* 0x000fc80003f04070 */
[----:B------:R-:W-:-:S04]  /*7d40*/  SEL R0, R0, 0x7c, P0 ;  /* 0x0000007c00007807 */ /* 0x000fc80000000000 */
.L_x_9926:
[----:B------:R-:W-:Y:S05]  /*7d50*/  BSYNC B0 ;  /* 0x0000000000007941 */ /* 0x000fea0003800000 */
.L_x_9924:
[----:B------:R-:W-:-:S04]  /*7d60*/  LOP3.LUT R2, R5, 0x80000000, RZ, 0xc0, !PT ;  /* 0x8000000005027812 */ /* 0x000fc800078ec0ff */
[----:B------:R-:W-:-:S04]  /*7d70*/  SHF.R.U32.HI R3, RZ, 0x18, R2 ;  /* 0x00000018ff037819 */ /* 0x000fc80000011602 */
[----:B------:R-:W-:-:S05]  /*7d80*/  LOP3.LUT R3, R0, R3, RZ, 0xfc, !PT ;  /* 0x0000000300037212 */ /* 0x000fca00078efcff */
[----:B------:R0:W-:Y:S01]  /*7d90*/  STG.E.U8 [R16.64], R3 ;  /* 0x0000000310007986 */ /* 0x0001e2000c101124 */
[----:B------:R-:W-:Y:S05]  /*7da0*/  BRA `(.L_x_9910) ;  /* 0x000006e000007947 */ /* 0x000fea0003800000 */
.L_x_9920:
[----:B------:R-:W0:Y:S02]  /*7db0*/  I2F.S16 R0, R5 ;  /* 0x0000000500007306 */ /* 0x000e240000101400 */
[----:B0-----:R-:W-:-:S05]  /*7dc0*/  F2FP.BF16.PACK_AB R0, RZ, R0 ;  /* 0x00000000ff00723e */ /* 0x001fca00000010ff */
[----:B------:R0:W-:Y:S01]  /*7dd0*/  STG.E.U16 [R16.64], R0 ;  /* 0x0000000010007986 */ /* 0x0001e2000c101524 */
[----:B------:R-:W-:Y:S05]  /*7de0*/  BRA `(.L_x_9910) ;  /* 0x000006a000007947 */ /* 0x000fea0003800000 */
.L_x_9917:
        /* <DEDUP_REMOVED lines=10> */
.L_x_9929:
        /* <DEDUP_REMOVED lines=17> */
.L_x_9932:
[----:B------:R-:W-:-:S04]  /*7fa0*/  LOP3.LUT R2, R5, 0x80000000, RZ, 0xc0, !PT ;  /* 0x8000000005027812 */ /* 0x000fc800078ec0ff */
[----:B------:R-:W-:-:S04]  /*7fb0*/  SHF.R.U32.HI R3, RZ, 0x18, R2 ;  /* 0x00000018ff037819 */ /* 0x000fc80000011602 */
[----:B------:R-:W-:-:S04]  /*7fc0*/  LOP3.LUT R0, R0, R3, RZ, 0xfc, !PT ;  /* 0x0000000300007212 */ /* 0x000fc800078efcff */
[----:B------:R-:W-:Y:S02]  /*7fd0*/  PRMT R8, R0, 0x7610, R8 ;  /* 0x0000761000087816 */ /* 0x000fe40000000008 */
.L_x_9931:
[----:B------:R-:W-:Y:S05]  /*7fe0*/  BSYNC B0 ;  /* 0x0000000000007941 */ /* 0x000fea0003800000 */
.L_x_9930:
[----:B------:R0:W-:Y:S01]  /*7ff0*/  STG.E.U8 [R16.64], R8 ;  /* 0x0000000810007986 */ /* 0x0001e2000c101124 */
[----:B------:R-:W-:Y:S05]  /*8000*/  BRA `(.L_x_9910) ;  /* 0x0000048000007947 */ /* 0x000fea0003800000 */
.L_x_9928:
        /* <DEDUP_REMOVED lines=17> */
.L_x_9935:
[----:B------:R-:W-:-:S04]  /*8120*/  LOP3.LUT R2, R5, 0x80000000, RZ, 0xc0, !PT ;  /* 0x8000000005027812 */ /* 0x000fc800078ec0ff */
[----:B------:R-:W-:-:S04]  /*8130*/  SHF.R.U32.HI R3, RZ, 0x18, R2 ;  /* 0x00000018ff037819 */ /* 0x000fc80000011602 */
[----:B------:R-:W-:-:S04]  /*8140*/  LOP3.LUT R0, R0, R3, RZ, 0xfc, !PT ;  /* 0x0000000300007212 */ /* 0x000fc800078efcff */
[----:B------:R-:W-:Y:S02]  /*8150*/  PRMT R8, R0, 0x7610, R8 ;  /* 0x0000761000087816 */ /* 0x000fe40000000008 */
.L_x_9934:
[----:B------:R-:W-:Y:S05]  /*8160*/  BSYNC B0 ;  /* 0x0000000000007941 */ /* 0x000fea0003800000 */
.L_x_9933:
[----:B------:R0:W-:Y:S01]  /*8170*/  STG.E.U8 [R16.64], R8 ;  /* 0x0000000810007986 */ /* 0x0001e2000c101124 */
[----:B------:R-:W-:Y:S05]  /*8180*/  BRA `(.L_x_9910) ;  /* 0x0000030000007947 */ /* 0x000fea0003800000 */
.L_x_9927:
        /* <DEDUP_REMOVED lines=22> */
.L_x_9909:
        /* <DEDUP_REMOVED lines=20> */
.L_x_9937:
[----:B------:R-:W-:-:S04]  /*8430*/  PRMT R2, R5, 0x9910, RZ ;  /* 0x0000991005027816 */ /* 0x000fc800000000ff */
[----:B------:R-:W-:-:S05]  /*8440*/  SHF.R.S32.HI R3, RZ, 0x1f, R2 ;  /* 0x0000001fff037819 */ /* 0x000fca0000011402 */
[----:B------:R0:W-:Y:S01]  /*8450*/  STG.E.64 [R16.64], R2 ;  /* 0x0000000210007986 */ /* 0x0001e2000c101b24 */
[----:B------:R-:W-:Y:S05]  /*8460*/  BRA `(.L_x_9910) ;  /* 0x0000002000007947 */ /* 0x000fea0003800000 */
.L_x_9936:
[----:B------:R-:W-:-:S05]  /*8470*/  PRMT R3, R5, 0x9910, RZ ;  /* 0x0000991005037816 */ /* 0x000fca00000000ff */
[----:B------:R0:W-:Y:S02]  /*8480*/  STG.E [R16.64], R3 ;  /* 0x0000000310007986 */ /* 0x0001e4000c101924 */
.L_x_9910:
[----:B------:R-:W-:Y:S02]  /*8490*/  IADD3 R19, R19, 0x80, RZ ;  /* 0x0000008013137810 */ /* 0x000fe40007ffe0ff */
.L_x_9805:
[----:B------:R-:W-:Y:S05]  /*84a0*/  BSYNC B6 ;  /* 0x0000000000067941 */ /* 0x000fea0003800000 */
.L_x_9804:
        /* <DEDUP_REMOVED lines=230> */
.L_x_9938:
        /* <DEDUP_REMOVED lines=18> */
.L_x_9942:
[----:B------:R0:W5:Y:S01]  /*9430*/  LDG.E.U8 R0, [R2.64] ;  /* 0x0000002402007981 */ /* 0x000162000c1e1100 */
[----:B------:R-:W-:Y:S05]  /*9440*/  BRA `(.L_x_9944) ;  /* 0x00000d7000007947 */ /* 0x000fea0003800000 */
.L_x_9941:
        /* <DEDUP_REMOVED lines=8> */
.L_x_9946:
[----:B------:R0:W5:Y:S01]  /*94d0*/  LDG.E.U16 R0, [R2.64] ;  /* 0x0000002402007981 */ /* 0x000162000c1e1500 */
[----:B------:R-:W-:Y:S05]  /*94e0*/  BRA `(.L_x_9944) ;  /* 0x00000cd000007947 */ /* 0x000fea0003800000 */
.L_x_9945:
[----:B------:R0:W5:Y:S01]  /*94f0*/  LDG.E.U16 R0, [R2.64] ;  /* 0x0000002402007981 */ /* 0x000162000c1e1500 */
[----:B------:R-:W-:Y:S05]  /*9500*/  BRA `(.L_x_9944) ;  /* 0x00000cb000007947 */ /* 0x000fea0003800000 */
.L_x_9940:
        /* <DEDUP_REMOVED lines=9> */
.L_x_9948:
[----:B------:R-:W2:Y:S02]  /*95a0*/  LDG.E.U16 R4, [R2.64] ;  /* 0x0000002402047981 */ /* 0x000ea4000c1e1500 */
[----:B--2---:R-:W-:-:S06]  /*95b0*/  HADD2.F32 R4, -RZ, R4.H0_H0 ;  /* 0x20000004ff047230 */ /* 0x004fcc0000004100 */
[----:B------:R-:W0:Y:S02]  /*95c0*/  F2I.FTZ.TRUNC.NTZ R4, R4 ;  /* 0x0000000400047305 */ /* 0x000e24000021f100 */
[----:B0-----:R-:W-:Y:S01]  /*95d0*/  PRMT R0, R4, 0x7610, R0 ;  /* 0x0000761004007816 */ /* 0x001fe20000000000 */
[----:B------:R-:W-:Y:S05]  /*95e0*/  BRA `(.L_x_9944) ;  /* 0x00000bd000007947 */ /* 0x000fea0003800000 */
.L_x_9947:
        /* <DEDUP_REMOVED lines=9> */
.L_x_9950:
[----:B------:R-:W2:Y:S02]  /*9680*/  LDG.E.U16 R2, [R2.64] ;  /* 0x0000002402027981 */ /* 0x000ea4000c1e1500 */
[----:B--2---:R-:W-:-:S06]  /*9690*/  HADD2.F32 R4, -RZ, R2.H0_H0 ;  /* 0x20000002ff047230 */ /* 0x004fcc0000004100 */
[----:B------:R-:W0:Y:S02]  /*96a0*/  F2I.FTZ.TRUNC.NTZ R4, R4 ;  /* 0x0000000400047305 */ /* 0x000e24000021f100 */
[----:B0-----:R-:W-:Y:S01]  /*96b0*/  PRMT R0, R4, 0x7610, R0 ;  /* 0x0000761004007816 */ /* 0x001fe20000000000 */
[----:B------:R-:W-:Y:S05]  /*96c0*/  BRA `(.L_x_9944) ;  /* 0x00000af000007947 */ /* 0x000fea0003800000 */
.L_x_9949:
[----:B------:R-:W2:Y:S02]  /*96d0*/  LDG.E.64 R2, [R2.64] ;  /* 0x0000002402027981 */ /* 0x000ea4000c1e1b00 */
[----:B--2---:R0:W1:Y:S01]  /*96e0*/  F2I.F64.TRUNC R0, R2 ;  /* 0x0000000200007311 */ /* 0x004062000030d100 */
[----:B------:R-:W-:Y:S05]  /*96f0*/  BRA `(.L_x_9944) ;  /* 0x00000ac000007947 */ /* 0x000fea0003800000 */
.L_x_9939:
        /* <DEDUP_REMOVED lines=12> */
.L_x_9953:
[----:B------:R-:W2:Y:S02]  /*97c0*/  LDG.E.64 R2, [R2.64] ;  /* 0x0000002402027981 */ /* 0x000ea4000c1e1b00 */
[----:B--2---:R0:W1:Y:S01]  /*97d0*/  F2I.F64.TRUNC R0, R2 ;  /* 0x0000000200007311 */ /* 0x004062000030d100 */
[----:B------:R-:W-:Y:S05]  /*97e0*/  BRA `(.L_x_9944) ;  /* 0x000009d000007947 */ /* 0x000fea0003800000 */
.L_x_9952:
        /* <DEDUP_REMOVED lines=28> */
.L_x_9955:
        /* <DEDUP_REMOVED lines=15> */
.L_x_9954:
[----:B------:R-:W2:Y:S02]  /*9aa0*/  LDG.E.U16 R2, [R2.64] ;  /* 0x0000002402027981 */ /* 0x000ea4000c1e1500 */
[----:B--2---:R-:W-:-:S04]  /*9ab0*/  PRMT R2, RZ, 0x5410, R2 ;  /* 0x00005410ff027816 */ /* 0x004fc80000000002 */
[----:B------:R0:W1:Y:S01]  /*9ac0*/  F2I.FTZ.TRUNC.NTZ R0, R2 ;  /* 0x0000000200007305 */ /* 0x000062000021f100 */
[----:B------:R-:W-:Y:S05]  /*9ad0*/  BRA `(.L_x_9944) ;  /* 0x000006e000007947 */ /* 0x000fea0003800000 */
.L_x_9951:
        /* <DEDUP_REMOVED lines=10> */
.L_x_9958:
        /* <DEDUP_REMOVED lines=21> */
.L_x_9962:
[----:B------:R-:W-:Y:S05]  /*9cd0*/  BSYNC B1 ;  /* 0x0000000000017941 */ /* 0x000fea0003800000 */
.L_x_9961:
[----:B------:R-:W-:Y:S01]  /*9ce0*/  IMAD.SHL.U32 R2, R2, 0x100000, RZ ;  /* 0x0010000002027824 */ /* 0x000fe200078e00ff */
[----:B------:R-:W-:-:S04]  /*9cf0*/  LEA R3, R0, 0x3b800000, 0x17 ;  /* 0x3b80000000037811 */ /* 0x000fc800078eb8ff */
[----:B------:R-:W-:Y:S02]  /*9d00*/  LOP3.LUT R4, R3, R2, R4, 0xfe, !PT ;  /* 0x0000000203047212 */ /* 0x000fe400078efe04 */
.L_x_9960:
[----:B------:R-:W-:Y:S05]  /*9d10*/  BSYNC B0 ;  /* 0x0000000000007941 */ /* 0x000fea0003800000 */
.L_x_9959:
[----:B------:R-:W0:Y:S02]  /*9d20*/  F2I.FTZ.TRUNC.NTZ R4, R4 ;  /* 0x0000000400047305 */ /* 0x000e24000021f100 */
[----:B0-----:R-:W-:Y:S01]  /*9d30*/  PRMT R0, R4, 0x7610, R0 ;  /* 0x0000761004007816 */ /* 0x001fe20000000000 */
[----:B------:R-:W-:Y:S05]  /*9d40*/  BRA `(.L_x_9944) ;  /* 0x0000047000007947 */ /* 0x000fea0003800000 */
.L_x_9957:
        /* <DEDUP_REMOVED lines=21> */
.L_x_9966:
[----:B------:R-:W-:Y:S05]  /*9ea0*/  BSYNC B1 ;  /* 0x0000000000017941 */ /* 0x000fea0003800000 */
.L_x_9965:
[----:B------:R-:W-:Y:S01]  /*9eb0*/  IMAD.SHL.U32 R2, R2, 0x200000, RZ ;  /* 0x0020000002027824 */ /* 0x000fe200078e00ff */
[----:B------:R-:W-:-:S04]  /*9ec0*/  LEA R3, R0, 0x37800000, 0x17 ;  /* 0x3780000000037811 */ /* 0x000fc800078eb8ff */
[----:B------:R-:W-:Y:S02]  /*9ed0*/  LOP3.LUT R4, R3, R2, R4, 0xfe, !PT ;  /* 0x0000000203047212 */ /* 0x000fe400078efe04 */
.L_x_9964:
[----:B------:R-:W-:Y:S05]  /*9ee0*/  BSYNC B0 ;  /* 0x0000000000007941 */ /* 0x000fea0003800000 */
.L_x_9963:
[----:B------:R-:W0:Y:S02]  /*9ef0*/  F2I.FTZ.TRUNC.NTZ R4, R4 ;  /* 0x0000000400047305 */ /* 0x000e24000021f100 */
[----:B0-----:R-:W-:Y:S01]  /*9f00*/  PRMT R0, R4, 0x7610, R0 ;  /* 0x0000761004007816 */ /* 0x001fe20000000000 */
[----:B------:R-:W-:Y:S05]  /*9f10*/  BRA `(.L_x_9944) ;  /* 0x000002a000007947 */ /* 0x000fea0003800000 */
.L_x_9956:
        /* <DEDUP_REMOVED lines=14> */
.L_x_9970:
[----:B------:R-:W-:Y:S05]  /*a000*/  BSYNC B0 ;  /* 0x0000000000007941 */ /* 0x000fea0003800000 */
.L_x_9969:
[----:B------:R-:W0:Y:S02]  /*a010*/  F2I.FTZ.TRUNC.NTZ R4, R4 ;  /* 0x0000000400047305 */ /* 0x000e24000021f100 */
[----:B0-----:R-:W-:Y:S01]  /*a020*/  PRMT R0, R4, 0x7610, R0 ;  /* 0x0000761004007816 */ /* 0x001fe20000000000 */
[----:B------:R-:W-:Y:S05]  /*a030*/  BRA `(.L_x_9944) ;  /* 0x0000018000007947 */ /* 0x000fea0003800000 */
.L_x_9943:
        /* <DEDUP_REMOVED lines=21> */
.L_x_9968:
[----:B------:R0:W5:Y:S01]  /*a190*/  LDG.E.U16 R0, [R2.64] ;  /* 0x0000002402007981 */ /* 0x000162000c1e1500 */
[----:B------:R-:W-:Y:S05]  /*a1a0*/  BRA `(.L_x_9944) ;  /* 0x0000001000007947 */ /* 0x000fea0003800000 */
.L_x_9967:
[----:B------:R0:W5:Y:S02]  /*a1b0*/  LDG.E.U16 R0, [R2.64] ;  /* 0x0000002402007981 */ /* 0x000164000c1e1500 */
.L_x_9944:
        /* <DEDUP_REMOVED lines=16> */
.L_x_9974:
[----:B------:R-:W-:Y:S01]  /*a2c0*/  STG.E.U8 [R16.64], R5 ;  /* 0x0000000510007986 */ /* 0x000fe2000c101124 */
[----:B------:R-:W-:Y:S05]  /*a2d0*/  EXIT ;  /* 0x000000000000794d */ /* 0x000fea0003800000 */
.L_x_9973:
        /* <DEDUP_REMOVED lines=10> */
.L_x_9977:
[----:B------:R-:W-:-:S05]  /*a380*/  PRMT R3, R5, 0x9910, RZ ;  /* 0x0000991005037816 */ /* 0x000fca00000000ff */
[----:B------:R-:W-:Y:S01]  /*a390*/  STG.E [R16.64], R3 ;  /* 0x0000000310007986 */ /* 0x000fe2000c101924 */
[----:B------:R-:W-:Y:S05]  /*a3a0*/  EXIT ;  /* 0x000000000000794d */ /* 0x000fea0003800000 */
.L_x_9976:
[----:B------:R-:W-:Y:S01]  /*a3b0*/  STG.E.U16 [R16.64], R5 ;  /* 0x0000000510007986 */ /* 0x000fe2000c101524 */
[----:B------:R-:W-:Y:S05]  /*a3c0*/  EXIT ;  /* 0x000000000000794d */ /* 0x000fea0003800000 */
.L_x_9972:
        /* <DEDUP_REMOVED lines=9> */
.L_x_9979:
[----:B------:R-:W0:Y:S02]  /*a460*/  I2F.S16 R0, R5 ;  /* 0x0000000500007306 */ /* 0x000e240000101400 */
[----:B0-----:R-:W-:-:S05]  /*a470*/  F2FP.PACK_AB R0, RZ, R0 ;  /* 0x00000000ff00723e */ /* 0x001fca00000000ff */
[----:B------:R-:W-:Y:S01]  /*a480*/  STG.E.U16 [R16.64], R0 ;  /* 0x0000000010007986 */ /* 0x000fe2000c101524 */
[----:B------:R-:W-:Y:S05]  /*a490*/  EXIT ;  /* 0x000000000000794d */ /* 0x000fea0003800000 */
.L_x_9978:
        /* <DEDUP_REMOVED lines=10> */
.L_x_9981:
[----:B------:R-:W0:Y:S02]  /*a540*/  I2F.S16 R5, R5 ;  /* 0x0000000500057306 */ /* 0x000e240000101400 */
[----:B0-----:R-:W-:-:S04]  /*a550*/  F2FP.PACK_AB R3, RZ, R5 ;  /* 0x00000005ff03723e */ /* 0x001fc800000000ff */
[----:B------:R-:W-:-:S05]  /*a560*/  PRMT R3, R3, 0x5410, RZ ;  /* 0x0000541003037816 */ /* 0x000fca00000000ff */
[----:B------:R-:W-:Y:S01]  /*a570*/  STG.E [R16.64], R3 ;  /* 0x0000000310007986 */ /* 0x000fe2000c101924 */
[----:B------:R-:W-:Y:S05]  /*a580*/  EXIT ;  /* 0x000000000000794d */ /* 0x000fea0003800000 */
.L_x_9980:
[----:B------:R-:W0:Y:S02]  /*a590*/  I2F.F64.S16 R2, R5 ;  /* 0x0000000500027312 */ /* 0x000e240000101c00 */
[----:B0-----:R-:W-:Y:S01]  /*a5a0*/  STG.E.64 [R16.64], R2 ;  /* 0x0000000210007986 */ /* 0x001fe2000c101b24 */
[----:B------:R-:W-:Y:S05]  /*a5b0*/  EXIT ;  /* 0x000000000000794d */ /* 0x000fea0003800000 */
.L_x_9971:
        /* <DEDUP_REMOVED lines=13> */
.L_x_9984:
[----:B------:R-:W0:Y:S01]  /*a690*/  I2F.F64.S16 R4, R5 ;  /* 0x0000000500047312 */ /* 0x000e220000101c00 */
[----:B------:R-:W-:-:S05]  /*a6a0*/  CS2R R6, SRZ ;  /* 0x0000000000067805 */ /* 0x000fca000001ff00 */
[----:B0-----:R-:W-:Y:S01]  /*a6b0*/  STG.E.128 [R16.64], R4 ;  /* 0x0000000410007986 */ /* 0x001fe2000c101d24 */
[----:B------:R-:W-:Y:S05]  /*a6c0*/  EXIT ;  /* 0x000000000000794d */ /* 0x000fea0003800000 */
.L_x_9983:
        /* <DEDUP_REMOVED lines=21> */
.L_x_9988:
[----:B------:R-:W-:Y:S05]  /*a820*/  BSYNC B0 ;  /* 0x0000000000007941 */ /* 0x000fea0003800000 */
.L_x_9987:
[----:B------:R-:W-:-:S05]  /*a830*/  LOP3.LUT R3, R0, R3, RZ, 0xfc, !PT ;  /* 0x0000000300037212 */ /* 0x000fca00078efcff */
[----:B------:R-:W-:Y:S01]  /*a840*/  STG.E.U8 [R16.64], R3 ;  /* 0x0000000310007986 */ /* 0x000fe2000c101124 */
[----:B------:R-:W-:Y:S05]  /*a850*/  EXIT ;  /* 0x000000000000794d */ /* 0x000fea0003800000 */
.L_x_9986:
        /* <DEDUP_REMOVED lines=13> */
.L_x_9990:
[----:B------:R-:W-:Y:S01]  /*a930*/  IMAD.MOV.U32 R0, RZ, RZ, 0x7f ;  /* 0x0000007fff007424 */ /* 0x000fe200078e00ff */
[----:B------:R-:W-:-:S04]  /*a940*/  ISETP.GT.U32.AND P0, PT, R2, 0x7f800000, PT ;  /* 0x7f8000000200780c */ /* 0x000fc80003f04070 */
[----:B------:R-:W-:-:S04]  /*a950*/  SEL R0, R0, 0x7c, P0 ;  /* 0x0000007c00007807 */ /* 0x000fc80000000000 */
.L_x_9991:
[----:B------:R-:W-:Y:S05]  /*a960*/  BSYNC B0 ;  /* 0x0000000000007941 */ /* 0x000fea0003800000 */
.L_x_9989:
[----:B------:R-:W-:-:S04]  /*a970*/  LOP3.LUT R2, R5, 0x80000000, RZ, 0xc0, !PT ;  /* 0x8000000005027812 */ /* 0x000fc800078ec0ff */
[----:B------:R-:W-:-:S04]  /*a980*/  SHF.R.U32.HI R3, RZ, 0x18, R2 ;  /* 0x00000018ff037819 */ /* 0x000fc80000011602 */
[----:B------:R-:W-:-:S05]  /*a990*/  LOP3.LUT R3, R0, R3, RZ, 0xfc, !PT ;  /* 0x0000000300037212 */ /* 0x000fca00078efcff */
[----:B------:R-:W-:Y:S01]  /*a9a0*/  STG.E.U8 [R16.64], R3 ;  /* 0x0000000310007986 */ /* 0x000fe2000c101124 */
[----:B------:R-:W-:Y:S05]  /*a9b0*/  EXIT ;  /* 0x000000000000794d */ /* 0x000fea0003800000 */
.L_x_9985:
[----:B------:R-:W0:Y:S02]  /*a9c0*/  I2F.S16 R0, R5 ;  /* 0x0000000500007306 */ /* 0x000e240000101400 */
[----:B0-----:R-:W-:-:S05]  /*a9d0*/  F2FP.BF16.PACK_AB R0, RZ, R0 ;  /* 0x00000000ff00723e */ /* 0x001fca00000010ff */
[----:B------:R-:W-:Y:S01]  /*a9e0*/  STG.E.U16 [R16.64], R0 ;  /* 0x0000000010007986 */ /* 0x000fe2000c101524 */
[----:B------:R-:W-:Y:S05]  /*a9f0*/  EXIT ;  /* 0x000000000000794d */ /* 0x000fea0003800000 */
.L_x_9982:
        /* <DEDUP_REMOVED lines=10> */
.L_x_9994:
        /* <DEDUP_REMOVED lines=17> */
.L_x_9997:
[----:B------:R-:W-:-:S04]  /*abb0*/  LOP3.LUT R2, R5, 0x80000000, RZ, 0xc0, !PT ;  /* 0x8000000005027812 */ /* 0x000fc800078ec0ff */
[----:B------:R-:W-:-:S04]  /*abc0*/  SHF.R.U32.HI R3, RZ, 0x18, R2 ;  /* 0x00000018ff037819 */ /* 0x000fc80000011602 */
[----:B------:R-:W-:-:S04]  /*abd0*/  LOP3.LUT R0, R0, R3, RZ, 0xfc, !PT ;  /* 0x0000000300007212 */ /* 0x000fc800078efcff */
[----:B------:R-:W-:Y:S02]  /*abe0*/  PRMT R8, R0, 0x7610, R8 ;  /* 0x0000761000087816 */ /* 0x000fe40000000008 */
.L_x_9996:
[----:B------:R-:W-:Y:S05]  /*abf0*/  BSYNC B0 ;  /* 0x0000000000007941 */ /* 0x000fea0003800000 */
.L_x_9995:
[----:B------:R-:W-:Y:S01]  /*ac00*/  STG.E.U8 [R16.64], R8 ;  /* 0x0000000810007986 */ /* 0x000fe2000c101124 */
[----:B------:R-:W-:Y:S05]  /*ac10*/  EXIT ;  /* 0x000000000000794d */ /* 0x000fea0003800000 */
.L_x_9993:
        /* <DEDUP_REMOVED lines=17> */
.L_x_10000:
[----:B------:R-:W-:-:S04]  /*ad30*/  LOP3.LUT R2, R5, 0x80000000, RZ, 0xc0, !PT ;  /* 0x8000000005027812 */ /* 0x000fc800078ec0ff */
[----:B------:R-:W-:-:S04]  /*ad40*/  SHF.R.U32.HI R3, RZ, 0x18, R2 ;  /* 0x00000018ff037819 */ /* 0x000fc80000011602 */
[----:B------:R-:W-:-:S04]  /*ad50*/  LOP3.LUT R0, R0, R3, RZ, 0xfc, !PT ;  /* 0x0000000300007212 */ /* 0x000fc800078efcff */
[----:B------:R-:W-:Y:S02]  /*ad60*/  PRMT R8, R0, 0x7610, R8 ;  /* 0x0000761000087816 */ /* 0x000fe40000000008 */
.L_x_9999:
[----:B------:R-:W-:Y:S05]  /*ad70*/  BSYNC B0 ;  /* 0x0000000000007941 */ /* 0x000fea0003800000 */
.L_x_9998:
[----:B------:R-:W-:Y:S01]  /*ad80*/  STG.E.U8 [R16.64], R8 ;  /* 0x0000000810007986 */ /* 0x000fe2000c101124 */
[----:B------:R-:W-:Y:S05]  /*ad90*/  EXIT ;  /* 0x000000000000794d */ /* 0x000fea0003800000 */
.L_x_9992:
        /* <DEDUP_REMOVED lines=22> */
.L_x_9975:
        /* <DEDUP_REMOVED lines=20> */
.L_x_10002:
[----:B------:R-:W-:-:S04]  /*b040*/  PRMT R2, R5, 0x9910, RZ ;  /* 0x0000991005027816 */ /* 0x000fc800000000ff */
[----:B------:R-:W-:-:S05]  /*b050*/  SHF.R.S32.HI R3, RZ, 0x1f, R2 ;  /* 0x0000001fff037819 */ /* 0x000fca0000011402 */
[----:B------:R-:W-:Y:S01]  /*b060*/  STG.E.64 [R16.64], R2 ;  /* 0x0000000210007986 */ /* 0x000fe2000c101b24 */
[----:B------:R-:W-:Y:S05]  /*b070*/  EXIT ;  /* 0x000000000000794d */ /* 0x000fea0003800000 */
.L_x_10001:
[----:B------:R-:W-:-:S05]  /*b080*/  PRMT R3, R5, 0x9910, RZ ;  /* 0x0000991005037816 */ /* 0x000fca00000000ff */
[----:B------:R-:W-:Y:S01]  /*b090*/  STG.E [R16.64], R3 ;  /* 0x0000000310007986 */ /* 0x000fe2000c101924 */
[----:B------:R-:W-:Y:S05]  /*b0a0*/  EXIT ;  /* 0x000000000000794d */ /* 0x000fea0003800000 */
.L_x_10003:
        /* <DEDUP_REMOVED lines=13> */
.L_x_25138:


//--------------------- .text._ZN2at6native27unrolled_elementwise_kernelINS0_13AUnaryFunctorIsssNS0_16BitwiseOrFunctorIsEEEESt5arrayIPcLm2EELi4E23TrivialOffsetCalculatorILi1EjESA_NS0_6memory12LoadWithCastILi1EEENSB_13StoreWithCastILi1EEEEEviT_T0_T2_T3_T4_T5_ --------------------------
	.section	.text._ZN2at6native27unrolled_elementwise_kernelINS0_13AUnaryFunctorIsssNS0_16BitwiseOrFunctorIsEEEESt5arrayIPcLm2EELi4E23TrivialOffsetCalculatorILi1EjESA_NS0_6memory12LoadWithCastILi1EEENSB_13StoreWithCastILi1EEEEEviT_T0_T2_T3_T4_T5_,"ax",@progbits
	.sectioninfo	@"SHI_REGISTERS=30"
	.align	128
        .global         _ZN2at6native27unrolled_elementwise_kernelINS0_13AUnaryFunctorIsssNS0_16BitwiseOrFunctorIsEEEESt5arrayIPcLm2EELi4E23TrivialOffsetCalculatorILi1EjESA_NS0_6memory12LoadWithCastILi1EEENSB_13StoreWithCastILi1EEEEEviT_T0_T2_T3_T4_T5_
        .type           _ZN2at6native27unrolled_elementwise_kernelINS0_13AUnaryFunctorIsssNS0_16BitwiseOrFunctorIsEEEESt5arrayIPcLm2EELi4E23TrivialOffsetCalculatorILi1EjESA_NS0_6memory12LoadWithCastILi1EEENSB_13StoreWithCastILi1EEEEEviT_T0_T2_T3_T4_T5_,@function
        .size           _ZN2at6native27unrolled_elementwise_kernelINS0_13AUnaryFunctorIsssNS0_16BitwiseOrFunctorIsEEEESt5arrayIPcLm2EELi4E23TrivialOffsetCalculatorILi1EjESA_NS0_6memory12LoadWithCastILi1EEENSB_13StoreWithCastILi1EEEEEviT_T0_T2_T3_T4_T5_,(.L_x_25139 - _ZN2at6native27unrolled_elementwise_kernelINS0_13AUnaryFunctorIsssNS0_16BitwiseOrFunctorIsEEEESt5arrayIPcLm2EELi4E23TrivialOffsetCalculatorILi1EjESA_NS0_6memory12LoadWithCastILi1EEENSB_13StoreWithCastILi1EEEEEviT_T0_T2_T3_T4_T5_)
        .other          _ZN2at6native27unrolled_elementwise_kernelINS0_13AUnaryFunctorIsssNS0_16BitwiseOrFunctorIsEEEESt5arrayIPcLm2EELi4E23TrivialOffsetCalculatorILi1EjESA_NS0_6memory12LoadWithCastILi1EEENSB_13StoreWithCastILi1EEEEEviT_T0_T2_T3_T4_T5_,@"STO_CUDA_ENTRY STV_DEFAULT"
_ZN2at6native27unrolled_elementwise_kernelINS0_13AUnaryFunctorIsssNS0_16BitwiseOrFunctorIsEEEESt5arrayIPcLm2EELi4E23TrivialOffsetCalculatorILi1EjESA_NS0_6memory12LoadWithCastILi1EEENSB_13StoreWithCastILi1EEEEEviT_T0_T2_T3_T4_T5_:
.text._ZN2at6native27unrolled_elementwise_kernelINS0_13AUnaryFunctorIsssNS0_16BitwiseOrFunctorIsEEEESt5arrayIPcLm2EELi4E23TrivialOffsetCalculatorILi1EjESA_NS0_6memory12LoadWithCastILi1EEENSB_13StoreWithCastILi1EEEEEviT_T0_T2_T3_T4_T5_:
        /* <DEDUP_REMOVED lines=29> */
.L_x_10009:
[----:B------:R0:W5:Y:S01]  /*01d0*/  LDG.E.U8 R27, [R2.64] ;  /* 0x00000024021b7981 */ /* 0x000162000c1e1100 */
[----:B------:R-:W-:Y:S05]  /*01e0*/  BRA `(.L_x_10011) ;  /* 0x00000d9000007947 */ /* 0x000fea0003800000 */
.L_x_10008:
        /* <DEDUP_REMOVED lines=8> */
.L_x_10013:
[----:B------:R0:W5:Y:S01]  /*0270*/  LDG.E.U16 R27, [R2.64] ;  /* 0x00000024021b7981 */ /* 0x000162000c1e1500 */
[----:B------:R-:W-:Y:S05]  /*0280*/  BRA `(.L_x_10011) ;  /* 0x00000cf000007947 */ /* 0x000fea0003800000 */
.L_x_10012:
[----:B------:R0:W5:Y:S01]  /*0290*/  LDG.E.U16 R27, [R2.64] ;  /* 0x00000024021b7981 */ /* 0x000162000c1e1500 */
[----:B------:R-:W-:Y:S05]  /*02a0*/  BRA `(.L_x_10011) ;  /* 0x00000cd000007947 */ /* 0x000fea0003800000 */
.L_x_10007:
        /* <DEDUP_REMOVED lines=9> */
.L_x_10015:
[----:B------:R-:W2:Y:S02]  /*0340*/  LDG.E.U16 R0, [R2.64] ;  /* 0x0000002402007981 */ /* 0x000ea4000c1e1500 */
[----:B--2---:R-:W-:-:S06]  /*0350*/  HADD2.F32 R0, -RZ, R0.H0_H0 ;  /* 0x20000000ff007230 */ /* 0x004fcc0000004100 */
[----:B------:R-:W0:Y:S02]  /*0360*/  F2I.FTZ.TRUNC.NTZ R0, R0 ;  /* 0x0000000000007305 */ /* 0x000e24000021f100 */
[----:B0-----:R-:W-:Y:S01]  /*0370*/  PRMT R27, R0, 0x7610, R27 ;  /* 0x00007610001b7816 */ /* 0x001fe2000000001b */
[----:B------:R-:W-:Y:S05]  /*0380*/  BRA `(.L_x_10011) ;  /* 0x00000bf000007947 */ /* 0x000fea0003800000 */
.L_x_10014:
        /* <DEDUP_REMOVED lines=9> */
.L_x_10017:
[----:B------:R-:W2:Y:S02]  /*0420*/  LDG.E.U16 R2, [R2.64] ;  /* 0x0000002402027981 */ /* 0x000ea4000c1e1500 */
[----:B--2---:R-:W-:-:S06]  /*0430*/  HADD2.F32 R0, -RZ, R2.H0_H0 ;  /* 0x20000002ff007230 */ /* 0x004fcc0000004100 */
[----:B------:R-:W0:Y:S02]  /*0440*/  F2I.FTZ.TRUNC.NTZ R0, R0 ;  /* 0x0000000000007305 */ /* 0x000e24000021f100 */
[----:B0-----:R-:W-:Y:S01]  /*0450*/  PRMT R27, R0, 0x7610, R27 ;  /* 0x00007610001b7816 */ /* 0x001fe2000000001b */
[----:B------:R-:W-:Y:S05]  /*0460*/  BRA `(.L_x_10011) ;  /* 0x00000b1000007947 */ /* 0x000fea0003800000 */
.L_x_10016:
[----:B------:R-:W2:Y:S02]  /*0470*/  LDG.E.64 R2, [R2.64] ;  /* 0x0000002402027981 */ /* 0x000ea4000c1e1b00 */
[----:B--2---:R0:W1:Y:S01]  /*0480*/  F2I.F64.TRUNC R27, R2 ;  /* 0x00000002001b7311 */ /* 0x004062000030d100 */
[----:B------:R-:W-:Y:S05]  /*0490*/  BRA `(.L_x_10011) ;  /* 0x00000ae000007947 */ /* 0x000fea0003800000 */
.L_x_10006:
        /* <DEDUP_REMOVED lines=12> */
.L_x_10020:
[----:B------:R-:W2:Y:S02]  /*0560*/  LDG.E.64 R2, [R2.64] ;  /* 0x0000002402027981 */ /* 0x000ea4000c1e1b00 */
[----:B--2---:R0:W1:Y:S01]  /*0570*/  F2I.F64.TRUNC R27, R2 ;  /* 0x00000002001b7311 */ /* 0x004062000030d100 */
[----:B------:R-:W-:Y:S05]  /*0580*/  BRA `(.L_x_10011) ;  /* 0x000009f000007947 */ /* 0x000fea0003800000 */
.L_x_10019:
        /* <DEDUP_REMOVED lines=28> */
.L_x_10022:
        /* <DEDUP_REMOVED lines=16> */
.L_x_10021:
[----:B------:R-:W2:Y:S02]  /*0850*/  LDG.E.U16 R0, [R2.64] ;  /* 0x0000002402007981 */ /* 0x000ea4000c1e1500 */
[----:B--2---:R-:W-:-:S06]  /*0860*/  PRMT R0, RZ, 0x5410, R0 ;  /* 0x00005410ff007816 */ /* 0x004fcc0000000000 */
[----:B------:R-:W0:Y:S02]  /*0870*/  F2I.FTZ.TRUNC.NTZ R0, R0 ;  /* 0x0000000000007305 */ /* 0x000e24000021f100 */
[----:B0-----:R-:W-:Y:S01]  /*0880*/  PRMT R27, R0, 0x7610, R27 ;  /* 0x00007610001b7816 */ /* 0x001fe2000000001b */
[----:B------:R-:W-:Y:S05]  /*0890*/  BRA `(.L_x_10011) ;  /* 0x000006e000007947 */ /* 0x000fea0003800000 */
.L_x_10018:
        /* <DEDUP_REMOVED lines=10> */
.L_x_10025:
        /* <DEDUP_REMOVED lines=21> */
.L_x_10029:
[----:B------:R-:W-:Y:S05]  /*0a90*/  BSYNC B1 ;  /* 0x0000000000017941 */ /* 0x000fea0003800000 */
.L_x_10028:
[----:B------:R-:W-:Y:S01]  /*0aa0*/  LEA R3, R0, 0x3b800000, 0x17 ;  /* 0x3b80000000037811 */ /* 0x000fe200078eb8ff */
[----:B------:R-:W-:-:S05]  /*0ab0*/  IMAD.SHL.U32 R0, R2, 0x100000, RZ ;  /* 0x0010000002007824 */ /* 0x000fca00078e00ff */
[----:B------:R-:W-:Y:S02]  /*0ac0*/  LOP3.LUT R0, R3, R0, R4, 0xfe, !PT ;  /* 0x0000000003007212 */ /* 0x000fe400078efe04 */
.L_x_10027:
[----:B------:R-:W-:Y:S05]  /*0ad0*/  BSYNC B0 ;  /* 0x0000000000007941 */ /* 0x000fea0003800000 */
.L_x_10026:
[----:B------:R-:W0:Y:S02]  /*0ae0*/  F2I.FTZ.TRUNC.NTZ R0, R0 ;  /* 0x0000000000007305 */ /* 0x000e24000021f100 */
[----:B0-----:R-:W-:Y:S01]  /*0af0*/  PRMT R27, R0, 0x7610, R27 ;  /* 0x00007610001b7816 */ /* 0x001fe2000000001b */
[----:B------:R-:W-:Y:S05]  /*0b00*/  BRA `(.L_x_10011) ;  /* 0x0000047000007947 */ /* 0x000fea0003800000 */
.L_x_10024:
        /* <DEDUP_REMOVED lines=21> */
.L_x_10033:
[----:B------:R-:W-:Y:S05]  /*0c60*/  BSYNC B1 ;  /* 0x0000000000017941 */ /* 0x000fea0003800000 */
.L_x_10032:
[----:B------:R-:W-:Y:S01]  /*0c70*/  LEA R3, R0, 0x37800000, 0x17 ;  /* 0x3780000000037811 */ /* 0x000fe200078eb8ff */
[----:B------:R-:W-:-:S05]  /*0c80*/  IMAD.SHL.U32 R0, R2, 0x200000, RZ ;  /* 0x0020000002007824 */ /* 0x000fca00078e00ff */
[----:B------:R-:W-:Y:S02]  /*0c90*/  LOP3.LUT R0, R3, R0, R4, 0xfe, !PT ;  /* 0x0000000003007212 */ /* 0x000fe400078efe04 */
.L_x_10031:
[----:B------:R-:W-:Y:S05]  /*0ca0*/  BSYNC B0 ;  /* 0x0000000000007941 */ /* 0x000fea0003800000 */
.L_x_10030:
[----:B------:R-:W0:Y:S02]  /*0cb0*/  F2I.FTZ.TRUNC.NTZ R0, R0 ;  /* 0x0000000000007305 */ /* 0x000e24000021f100 */
[----:B0-----:R-:W-:Y:S01]  /*0cc0*/  PRMT R27, R0, 0x7610, R27 ;  /* 0x00007610001b7816 */ /* 0x001fe2000000001b */
[----:B------:R-:W-:Y:S05]  /*0cd0*/  BRA `(.L_x_10011) ;  /* 0x000002a000007947 */ /* 0x000fea0003800000 */
.L_x_10023:
        /* <DEDUP_REMOVED lines=14> */
.L_x_10037:
[----:B------:R-:W-:Y:S05]  /*0dc0*/  BSYNC B0 ;  /* 0x0000000000007941 */ /* 0x000fea0003800000 */
.L_x_10036:
[----:B------:R-:W0:Y:S02]  /*0dd0*/  F2I.FTZ.TRUNC.NTZ R0, R0 ;  /* 0x0000000000007305 */ /* 0x000e24000021f100 */
[----:B0-----:R-:W-:Y:S01]  /*0de0*/  PRMT R27, R0, 0x7610, R27 ;  /* 0x00007610001b7816 */ /* 0x001fe2000000001b */
[----:B------:R-:W-:Y:S05]  /*0df0*/  BRA `(.L_x_10011) ;  /* 0x0000018000007947 */ /* 0x000fea0003800000 */
.L_x_10010:
        /* <DEDUP_REMOVED lines=21> */
.L_x_10035:
[----:B------:R0:W5:Y:S01]  /*0f50*/  LDG.E.U16 R27, [R2.64] ;  /* 0x00000024021b7981 */ /* 0x000162000c1e1500 */
[----:B------:R-:W-:Y:S05]  /*0f60*/  BRA `(.L_x_10011) ;  /* 0x0000001000007947 */ /* 0x000fea0003800000 */
.L_x_10034:
[----:B------:R0:W5:Y:S02]  /*0f70*/  LDG.E.U16 R27, [R2.64] ;  /* 0x00000024021b7981 */ /* 0x000164000c1e1500 */
.L_x_10011:
[----:B------:R-:W2:Y:S02]  /*0f80*/  S2R R18, SR_TID.X ;  /* 0x0000000000127919 */ /* 0x000ea40000002100 */
[----:B--2---:R-:W-:Y:S02]  /*0f90*/  IADD3 R18, R18, 0x80, RZ ;  /* 0x0000008012127810 */ /* 0x004fe40007ffe0ff */
.L_x_10005:
[----:B-1----:R-:W-:Y:S05]  /*0fa0*/  BSYNC B6 ;  /* 0x0000000000067941 */ /* 0x002fea0003800000 */
.L_x_10004:
        /* <DEDUP_REMOVED lines=21> */
.L_x_10043:
[----:B------:R0:W5:Y:S01]  /*1100*/  LDG.E.U8 R19, [R2.64] ;  /* 0x0000002402137981 */ /* 0x000162000c1e1100 */
[----:B------:R-:W-:Y:S05]  /*1110*/  BRA `(.L_x_10045) ;  /* 0x00000d8000007947 */ /* 0x000fea0003800000 */
.L_x_10042:
        /* <DEDUP_REMOVED lines=8> */
.L_x_10047:
[----:B------:R0:W5:Y:S01]  /*11a0*/  LDG.E.U16 R19, [R2.64] ;  /* 0x0000002402137981 */ /* 0x000162000c1e1500 */
[----:B------:R-:W-:Y:S05]  /*11b0*/  BRA `(.L_x_10045) ;  /* 0x00000ce000007947 */ /* 0x000fea0003800000 */
.L_x_10046:
[----:B------:R0:W5:Y:S01]  /*11c0*/  LDG.E.U16 R19, [R2.64] ;  /* 0x0000002402137981 */ /* 0x000162000c1e1500 */
[----:B------:R-:W-:Y:S05]  /*11d0*/  BRA `(.L_x_10045) ;  /* 0x00000cc000007947 */ /* 0x000fea0003800000 */
.L_x_10041:
        /* <DEDUP_REMOVED lines=9> */
.L_x_10049:
[----:B------:R-:W2:Y:S02]  /*1270*/  LDG.E.U16 R0, [R2.64] ;  /* 0x0000002402007981 */ /* 0x000ea4000c1e1500 */
[----:B--2---:R-:W-:-:S06]  /*1280*/  HADD2.F32 R0, -RZ, R0.H0_H0 ;  /* 0x20000000ff007230 */ /* 0x004fcc0000004100 */
[----:B------:R-:W0:Y:S02]  /*1290*/  F2I.FTZ.TRUNC.NTZ R0, R0 ;  /* 0x0000000000007305 */ /* 0x000e24000021f100 */
[----:B0-----:R-:W-:Y:S01]  /*12a0*/  PRMT R19, R0, 0x7610, R19 ;  /* 0x0000761000137816 */ /* 0x001fe20000000013 */
[----:B------:R-:W-:Y:S05]  /*12b0*/  BRA `(.L_x_10045) ;  /* 0x00000be000007947 */ /* 0x000fea0003800000 */
.L_x_10048:
        /* <DEDUP_REMOVED lines=9> */
.L_x_10051:
[----:B------:R-:W2:Y:S02]  /*1350*/  LDG.E.U16 R2, [R2.64] ;  /* 0x0000002402027981 */ /* 0x000ea4000c1e1500 */
[----:B--2---:R-:W-:-:S06]  /*1360*/  HADD2.F32 R0, -RZ, R2.H0_H0 ;  /* 0x20000002ff007230 */ /* 0x004fcc0000004100 */
[----:B------:R-:W0:Y:S02]  /*1370*/  F2I.FTZ.TRUNC.NTZ R0, R0 ;  /* 0x0000000000007305 */ /* 0x000e24000021f100 */
[----:B0-----:R-:W-:Y:S01]  /*1380*/  PRMT R19, R0, 0x7610, R19 ;  /* 0x0000761000137816 */ /* 0x001fe20000000013 */
[----:B------:R-:W-:Y:S05]  /*1390*/  BRA `(.L_x_10045) ;  /* 0x00000b0000007947 */ /* 0x000fea0003800000 */
.L_x_10050:
[----:B------:R-:W2:Y:S02]  /*13a0*/  LDG.E.64 R2, [R2.64] ;  /* 0x0000002402027981 */ /* 0x000ea4000c1e1b00 */
[----:B--2---:R0:W1:Y:S01]  /*13b0*/  F2I.F64.TRUNC R19, R2 ;  /* 0x0000000200137311 */ /* 0x004062000030d100 */
[----:B------:R-:W-:Y:S05]  /*13c0*/  BRA `(.L_x_10045) ;  /* 0x00000ad000007947 */ /* 0x000fea0003800000 */
.L_x_10040:
        /* <DEDUP_REMOVED lines=12> */
.L_x_10054:
[----:B------:R-:W2:Y:S02]  /*1490*/  LDG.E.64 R2, [R2.64] ;  /* 0x0000002402027981 */ /* 0x000ea4000c1e1b00 */
[----:B--2---:R0:W1:Y:S01]  /*14a0*/  F2I.F64.TRUNC R19, R2 ;  /* 0x0000000200137311 */ /* 0x004062000030d100 */
[----:B------:R-:W-:Y:S05]  /*14b0*/  BRA `(.L_x_10045) ;  /* 0x000009e000007947 */ /* 0x000fea0003800000 */
.L_x_10053:
        /* <DEDUP_REMOVED lines=28> */
.L_x_10056:
        /* <DEDUP_REMOVED lines=15> */
.L_x_10055:
[----:B------:R-:W2:Y:S02]  /*1770*/  LDG.E.U16 R0, [R2.64] ;  /* 0x0000002402007981 */ /* 0x000ea4000c1e1500 */
[----:B--2---:R-:W-:-:S06]  /*1780*/  PRMT R0, RZ, 0x5410, R0 ;  /* 0x00005410ff007816 */ /* 0x004fcc0000000000 */
[----:B------:R-:W0:Y:S02]  /*1790*/  F2I.FTZ.TRUNC.NTZ R0, R0 ;  /* 0x0000000000007305 */ /* 0x000e24000021f100 */
[----:B0-----:R-:W-:Y:S01]  /*17a0*/  PRMT R19, R0, 0x7610, R19 ;  /* 0x0000761000137816 */ /* 0x001fe20000000013 */
[----:B------:R-:W-:Y:S05]  /*17b0*/  BRA `(.L_x_10045) ;  /* 0x000006e000007947 */ /* 0x000fea0003800000 */
.L_x_10052:
        /* <DEDUP_REMOVED lines=10> */
.L_x_10059:
        /* <DEDUP_REMOVED lines=21> */
.L_x_10063:
[----:B------:R-:W-:Y:S05]  /*19b0*/  BSYNC B1 ;  /* 0x0000000000017941 */ /* 0x000fea0003800000 */
.L_x_10062:
[----:B------:R-:W-:Y:S01]  /*19c0*/  LEA R3, R0, 0x3b800000, 0x17 ;  /* 0x3b80000000037811 */ /* 0x000fe200078eb8ff */
[----:B------:R-:W-:-:S05]  /*19d0*/  IMAD.SHL.U32 R0, R2, 0x100000, RZ ;  /* 0x0010000002007824 */ /* 0x000fca00078e00ff */
[----:B------:R-:W-:Y:S02]  /*19e0*/  LOP3.LUT R0, R3, R0, R4, 0xfe, !PT ;  /* 0x0000000003007212 */ /* 0x000fe400078efe04 */
.L_x_10061:
[----:B------:R-:W-:Y:S05]  /*19f0*/  BSYNC B0 ;  /* 0x0000000000007941 */ /* 0x000fea0003800000 */
.L_x_10060:
[----:B------:R-:W0:Y:S02]  /*1a00*/  F2I.FTZ.TRUNC.NTZ R0, R0 ;  /* 0x0000000000007305 */ /* 0x000e24000021f100 */
[----:B0-----:R-:W-:Y:S01]  /*1a10*/  PRMT R19, R0, 0x7610, R19 ;  /* 0x0000761000137816 */ /* 0x001fe20000000013 */
[----:B------:R-:W-:Y:S05]  /*1a20*/  BRA `(.L_x_10045) ;  /* 0x0000047000007947 */ /* 0x000fea0003800000 */
.L_x_10058:
        /* <DEDUP_REMOVED lines=21> */
.L_x_10067:
[----:B------:R-:W-:Y:S05]  /*1b80*/  BSYNC B1 ;  /* 0x0000000000017941 */ /* 0x000fea0003800000 */
.L_x_10066:
[----:B------:R-:W-:Y:S01]  /*1b90*/  LEA R3, R0, 0x37800000, 0x17 ;  /* 0x3780000000037811 */ /* 0x000fe200078eb8ff */
[----:B------:R-:W-:-:S05]  /*1ba0*/  IMAD.SHL.U32 R0, R2, 0x200000, RZ ;  /* 0x0020000002007824 */ /* 0x000fca00078e00ff */
[----:B------:R-:W-:Y:S02]  /*1bb0*/  LOP3.LUT R0, R3, R0, R4, 0xfe, !PT ;  /* 0x0000000003007212 */ /* 0x000fe400078efe04 */
.L_x_10065:
[----:B------:R-:W-:Y:S05]  /*1bc0*/  BSYNC B0 ;  /* 0x0000000000007941 */ /* 0x000fea0003800000 */
.L_x_10064:
[----:B------:R-:W0:Y:S02]  /*1bd0*/  F2I.FTZ.TRUNC.NTZ R0, R0 ;  /* 0x0000000000007305 */ /* 0x000e24000021f100 */
[----:B0-----:R-:W-:Y:S01]  /*1be0*/  PRMT R19, R0, 0x7610, R19 ;  /* 0x0000761000137816 */ /* 0x001fe20000000013 */
[----:B------:R-:W-:Y:S05]  /*1bf0*/  BRA `(.L_x_10045) ;  /* 0x000002a000007947 */ /* 0x000fea0003800000 */
.L_x_10057:
        /* <DEDUP_REMOVED lines=14> */
.L_x_10071:
[----:B------:R-:W-:Y:S05]  /*1ce0*/  BSYNC B0 ;  /* 0x0000000000007941 */ /* 0x000fea0003800000 */
.L_x_10070:
[----:B------:R-:W0:Y:S02]  /*1cf0*/  F2I.FTZ.TRUNC.NTZ R0, R0 ;  /* 0x0000000000007305 */ /* 0x000e24000021f100 */
[----:B0-----:R-:W-:Y:S01]  /*1d00*/  PRMT R19, R0, 0x7610, R19 ;  /* 0x0000761000137816 */ /* 0x001fe20000000013 */
[----:B------:R-:W-:Y:S05]  /*1d10*/  BRA `(.L_x_10045) ;  /* 0x0000018000007947 */ /* 0x000fea0003800000 */
.L_x_10044:
        /* <DEDUP_REMOVED lines=21> */
.L_x_10069:
[----:B------:R0:W5:Y:S01]  /*1e70*/  LDG.E.U16 R19, [R2.64] ;  /* 0x0000002402137981 */ /* 0x000162000c1e1500 */
[----:B------:R-:W-:Y:S05]  /*1e80*/  BRA `(.L_x_10045) ;  /* 0x0000001000007947 */ /* 0x000fea0003800000 */
.L_x_10068:
[----:B------:R0:W5:Y:S02]  /*1e90*/  LDG.E.U16 R19, [R2.64] ;  /* 0x0000002402137981 */ /* 0x000164000c1e1500 */
.L_x_10045:
[----:B------:R-:W-:-:S03]  /*1ea0*/  IADD3 R18, R18, 0x80, RZ ;  /* 0x0000008012127810 */ /* 0x000fc60007ffe0ff */
.L_x_10039:
[----:B------:R-:W-:Y:S05]  /*1eb0*/  BSYNC B6 ;  /* 0x0000000000067941 */ /* 0x000fea0003800000 */
.L_x_10038:
        /* <DEDUP_REMOVED lines=23> */
.L_x_10077:
[----:B------:R0:W5:Y:S01]  /*2030*/  LDG.E.U8 R25, [R2.64] ;  /* 0x0000002402197981 */ /* 0x000162000c1e1100 */
[----:B------:R-:W-:Y:S05]  /*2040*/  BRA `(.L_x_10079) ;  /* 0x00000d8000007947 */ /* 0x000fea0003800000 */
.L_x_10076:
        /* <DEDUP_REMOVED lines=8> */
.L_x_10081:
[----:B------:R0:W5:Y:S01]  /*20d0*/  LDG.E.U16 R25, [R2.64] ;  /* 0x0000002402197981 */ /* 0x000162000c1e1500 */
[----:B------:R-:W-:Y:S05]  /*20e0*/  BRA `(.L_x_10079) ;  /* 0x00000ce000007947 */ /* 0x000fea0003800000 */
.L_x_10080:
[----:B------:R0:W5:Y:S01]  /*20f0*/  LDG.E.U16 R25, [R2.64] ;  /* 0x0000002402197981 */ /* 0x000162000c1e1500 */
[----:B------:R-:W-:Y:S05]  /*2100*/  BRA `(.L_x_10079) ;  /* 0x00000cc000007947 */ /* 0x000fea0003800000 */
.L_x_10075:
        /* <DEDUP_REMOVED lines=9> */
.L_x_10083:
[----:B------:R-:W2:Y:S02]  /*21a0*/  LDG.E.U16 R0, [R2.64] ;  /* 0x0000002402007981 */ /* 0x000ea4000c1e1500 */
[----:B--2---:R-:W-:-:S06]  /*21b0*/  HADD2.F32 R0, -RZ, R0.H0_H0 ;  /* 0x20000000ff007230 */ /* 0x004fcc0000004100 */
[----:B------:R-:W0:Y:S02]  /*21c0*/  F2I.FTZ.TRUNC.NTZ R0, R0 ;  /* 0x0000000000007305 */ /* 0x000e24000021f100 */
[----:B0-----:R-:W-:Y:S01]  /*21d0*/  PRMT R25, R0, 0x7610, R25 ;  /* 0x0000761000197816 */ /* 0x001fe20000000019 */
[----:B------:R-:W-:Y:S05]  /*21e0*/  BRA `(.L_x_10079) ;  /* 0x00000be000007947 */ /* 0x000fea0003800000 */
.L_x_10082:
        /* <DEDUP_REMOVED lines=9> */
.L_x_10085:
[----:B------:R-:W2:Y:S02]  /*2280*/  LDG.E.U16 R2, [R2.64] ;  /* 0x0000002402027981 */ /* 0x000ea4000c1e1500 */
[----:B--2---:R-:W-:-:S06]  /*2290*/  HADD2.F32 R0, -RZ, R2.H0_H0 ;  /* 0x20000002ff007230 */ /* 0x004fcc0000004100 */
[----:B------:R-:W0:Y:S02]  /*22a0*/  F2I.FTZ.TRUNC.NTZ R0, R0 ;  /* 0x0000000000007305 */ /* 0x000e24000021f100 */
[----:B0-----:R-:W-:Y:S01]  /*22b0*/  PRMT R25, R0, 0x7610, R25 ;  /* 0x0000761000197816 */ /* 0x001fe20000000019 */
[----:B------:R-:W-:Y:S05]  /*22c0*/  BRA `(.L_x_10079) ;  /* 0x00000b0000007947 */ /* 0x000fea0003800000 */
.L_x_10084:
[----:B------:R-:W2:Y:S02]  /*22d0*/  LDG.E.64 R2, [R2.64] ;  /* 0x0000002402027981 */ /* 0x000ea4000c1e1b00 */
[----:B--2---:R0:W2:Y:S01]  /*22e0*/  F2I.F64.TRUNC R25, R2 ;  /* 0x0000000200197311 */ /* 0x0040a2000030d100 */
[----:B------:R-:W-:Y:S05]  /*22f0*/  BRA `(.L_x_10079) ;  /* 0x00000ad000007947 */ /* 0x000fea0003800000 */
.L_x_10074:
        /* <DEDUP_REMOVED lines=12> */
.L_x_10088:
[----:B------:R-:W2:Y:S02]  /*23c0*/  LDG.E.64 R2, [R2.64] ;  /* 0x0000002402027981 */ /* 0x000ea4000c1e1b00 */
[----:B--2---:R0:W2:Y:S01]  /*23d0*/  F2I.F64.TRUNC R25, R2 ;  /* 0x0000000200197311 */ /* 0x0040a2000030d100 */
[----:B------:R-:W-:Y:S05]  /*23e0*/  BRA `(.L_x_10079) ;  /* 0x000009e000007947 */ /* 0x000fea0003800000 */
.L_x_10087:
        /* <DEDUP_REMOVED lines=28> */
.L_x_10090:
        /* <DEDUP_REMOVED lines=15> */
.L_x_10089:
[----:B------:R-:W2:Y:S02]  /*26a0*/  LDG.E.U16 R0, [R2.64] ;  /* 0x0000002402007981 */ /* 0x000ea4000c1e1500 */
[----:B--2---:R-:W-:-:S06]  /*26b0*/  PRMT R0, RZ, 0x5410, R0 ;  /* 0x00005410ff007816 */ /* 0x004fcc0000000000 */
[----:B------:R-:W0:Y:S02]  /*26c0*/  F2I.FTZ.TRUNC.NTZ R0, R0 ;  /* 0x0000000000007305 */ /* 0x000e24000021f100 */
[----:B0-----:R-:W-:Y:S01]  /*26d0*/  PRMT R25, R0, 0x7610, R25 ;  /* 0x0000761000197816 */ /* 0x001fe20000000019 */
[----:B------:R-:W-:Y:S05]  /*26e0*/  BRA `(.L_x_10079) ;  /* 0x000006e000007947 */ /* 0x000fea0003800000 */
.L_x_10086:
        /* <DEDUP_REMOVED lines=10> */
.L_x_10093:
        /* <DEDUP_REMOVED lines=21> */
.L_x_10097:
[----:B------:R-:W-:Y:S05]  /*28e0*/  BSYNC B1 ;  /* 0x0000000000017941 */ /* 0x000fea0003800000 */
.L_x_10096:
[----:B------:R-:W-:Y:S01]  /*28f0*/  LEA R3, R0, 0x3b800000, 0x17 ;  /* 0x3b80000000037811 */ /* 0x000fe200078eb8ff */
[----:B------:R-:W-:-:S05]  /*2900*/  IMAD.SHL.U32 R0, R2, 0x100000, RZ ;  /* 0x0010000002007824 */ /* 0x000fca00078e00ff */
[----:B------:R-:W-:Y:S02]  /*2910*/  LOP3.LUT R0, R3, R0, R4, 0xfe, !PT ;  /* 0x0000000003007212 */ /* 0x000fe400078efe04 */
.L_x_10095:
[----:B------:R-:W-:Y:S05]  /*2920*/  BSYNC B0 ;  /* 0x0000000000007941 */ /* 0x000fea0003800000 */
.L_x_10094:
[----:B------:R-:W0:Y:S02]  /*2930*/  F2I.FTZ.TRUNC.NTZ R0, R0 ;  /* 0x0000000000007305 */ /* 0x000e24000021f100 */
[----:B0-----:R-:W-:Y:S01]  /*2940*/  PRMT R25, R0, 0x7610, R25 ;  /* 0x0000761000197816 */ /* 0x001fe20000000019 */
[----:B------:R-:W-:Y:S05]  /*2950*/  BRA `(.L_x_10079) ;  /* 0x0000047000007947 */ /* 0x000fea0003800000 */
.L_x_10092:
        /* <DEDUP_REMOVED lines=21> */
.L_x_10101:
[----:B------:R-:W-:Y:S05]  /*2ab0*/  BSYNC B1 ;  /* 0x0000000000017941 */ /* 0x000fea0003800000 */
.L_x_10100:
[----:B------:R-:W-:Y:S01]  /*2ac0*/  LEA R3, R0, 0x37800000, 0x17 ;  /* 0x3780000000037811 */ /* 0x000fe200078eb8ff */
[----:B------:R-:W-:-:S05]  /*2ad0*/  IMAD.SHL.U32 R0, R2, 0x200000, RZ ;  /* 0x0020000002007824 */ /* 0x000fca00078e00ff */
[----:B------:R-:W-:Y:S02]  /*2ae0*/  LOP3.LUT R0, R3, R0, R4, 0xfe, !PT ;  /* 0x0000000003007212 */ /* 0x000fe400078efe04 */
.L_x_10099:
[----:B------:R-:W-:Y:S05]  /*2af0*/  BSYNC B0 ;  /* 0x0000000000007941 */ /* 0x000fea0003800000 */
.L_x_10098:
[----:B------:R-:W0:Y:S02]  /*2b00*/  F2I.FTZ.TRUNC.NTZ R0, R0 ;  /* 0x0000000000007305 */ /* 0x000e24000021f100 */
[----:B0-----:R-:W-:Y:S01]  /*2b10*/  PRMT R25, R0, 0x7610, R25 ;  /* 0x0000761000197816 */ /* 0x001fe20000000019 */
[----:B------:R-:W-:Y:S05]  /*2b20*/  BRA `(.L_x_10079) ;  /* 0x000002a000007947 */ /* 0x000fea0003800000 */
.L_x_10091:
        /* <DEDUP_REMOVED lines=14> */
.L_x_10105:
[----:B------:R-:W-:Y:S05]  /*2c10*/  BSYNC B0 ;  /* 0x0000000000007941 */ /* 0x000fea0003800000 */
.L_x_10104:
[----:B------:R-:W0:Y:S02]  /*2c20*/  F2I.FTZ.TRUNC.NTZ R0, R0 ;  /* 0x0000000000007305 */ /* 0x000e24000021f100 */
[----:B0-----:R-:W-:Y:S01]  /*2c30*/  PRMT R25, R0, 0x7610, R25 ;  /* 0x0000761000197816 */ /* 0x001fe20000000019 */
[----:B------:R-:W-:Y:S05]  /*2c40*/  BRA `(.L_x_10079) ;  /* 0x0000018000007947 */ /* 0x000fea0003800000 */
.L_x_10078:
        /* <DEDUP_REMOVED lines=21> */
.L_x_10103:
[----:B------:R0:W5:Y:S01]  /*2da0*/  LDG.E.U16 R25, [R2.64] ;  /* 0x0000002402197981 */ /* 0x000162000c1e1500 */
[----:B------:R-:W-:Y:S05]  /*2db0*/  BRA `(.L_x_10079) ;  /* 0x0000001000007947 */ /* 0x000fea0003800000 */
.L_x_10102:
[----:B------:R0:W5:Y:S02]  /*2dc0*/  LDG.E.U16 R25, [R2.64] ;  /* 0x0000002402197981 */ /* 0x000164000c1e1500 */
.L_x_10079:
[----:B------:R-:W-:-:S03]  /*2dd0*/  IADD3 R18, R18, 0x80, RZ ;  /* 0x0000008012127810 */ /* 0x000fc60007ffe0ff */
.L_x_10073:
[----:B------:R-:W-:Y:S05]  /*2de0*/  BSYNC B6 ;  /* 0x0000000000067941 */ /* 0x000fea0003800000 */
.L_x_10072:
        /* <DEDUP_REMOVED lines=21> */
.L_x_10111:
[----:B------:R0:W5:Y:S01]  /*2f40*/  LDG.E.U8 R23, [R2.64] ;  /* 0x0000002402177981 */ /* 0x000162000c1e1100 */
[----:B------:R-:W-:Y:S05]  /*2f50*/  BRA `(.L_x_10107) ;  /* 0x00000d7000007947 */ /* 0x000fea0003800000 */
.L_x_10110:
        /* <DEDUP_REMOVED lines=8> */
.L_x_10114:
[----:B------:R0:W5:Y:S01]  /*2fe0*/  LDG.E.U16 R23, [R2.64] ;  /* 0x0000002402177981 */ /* 0x000162000c1e1500 */
[----:B------:R-:W-:Y:S05]  /*2ff0*/  BRA `(.L_x_10107) ;  /* 0x00000cd000007947 */ /* 0x000fea0003800000 */
.L_x_10113:
[----:B------:R0:W5:Y:S01]  /*3000*/  LDG.E.U16 R23, [R2.64] ;  /* 0x0000002402177981 */ /* 0x000162000c1e1500 */
[----:B------:R-:W-:Y:S05]  /*3010*/  BRA `(.L_x_10107) ;  /* 0x00000cb000007947 */ /* 0x000fea0003800000 */
.L_x_10109:
        /* <DEDUP_REMOVED lines=9> */
.L_x_10116:
[----:B------:R-:W4:Y:S02]  /*30b0*/  LDG.E.U16 R0, [R2.64] ;  /* 0x0000002402007981 */ /* 0x000f24000c1e1500 */
[----:B----4-:R-:W-:-:S06]  /*30c0*/  HADD2.F32 R0, -RZ, R0.H0_H0 ;  /* 0x20000000ff007230 */ /* 0x010fcc0000004100 */
[----:B------:R-:W0:Y:S02]  /*30d0*/  F2I.FTZ.TRUNC.NTZ R0, R0 ;  /* 0x0000000000007305 */ /* 0x000e24000021f100 */
[----:B0-----:R-:W-:Y:S01]  /*30e0*/  PRMT R23, R0, 0x7610, R23 ;  /* 0x0000761000177816 */ /* 0x001fe20000000017 */
[----:B------:R-:W-:Y:S05]  /*30f0*/  BRA `(.L_x_10107) ;  /* 0x00000bd000007947 */ /* 0x000fea0003800000 */
.L_x_10115:
        /* <DEDUP_REMOVED lines=9> */
.L_x_10118:
[----:B------:R-:W4:Y:S02]  /*3190*/  LDG.E.U16 R2, [R2.64] ;  /* 0x0000002402027981 */ /* 0x000f24000c1e1500 */
[----:B----4-:R-:W-:-:S06]  /*31a0*/  HADD2.F32 R0, -RZ, R2.H0_H0 ;  /* 0x20000002ff007230 */ /* 0x010fcc0000004100 */
[----:B------:R-:W0:Y:S02]  /*31b0*/  F2I.FTZ.TRUNC.NTZ R0, R0 ;  /* 0x0000000000007305 */ /* 0x000e24000021f100 */
[----:B0-----:R-:W-:Y:S01]  /*31c0*/  PRMT R23, R0, 0x7610, R23 ;  /* 0x0000761000177816 */ /* 0x001fe20000000017 */
[----:B------:R-:W-:Y:S05]  /*31d0*/  BRA `(.L_x_10107) ;  /* 0x00000af000007947 */ /* 0x000fea0003800000 */
.L_x_10117:
[----:B------:R-:W4:Y:S02]  /*31e0*/  LDG.E.64 R2, [R2.64] ;  /* 0x0000002402027981 */ /* 0x000f24000c1e1b00 */
[----:B----4-:R0:W4:Y:S01]  /*31f0*/  F2I.F64.TRUNC R23, R2 ;  /* 0x0000000200177311 */ /* 0x010122000030d100 */
[----:B------:R-:W-:Y:S05]  /*3200*/  BRA `(.L_x_10107) ;  /* 0x00000ac000007947 */ /* 0x000fea0003800000 */
.L_x_10108:
        /* <DEDUP_REMOVED lines=12> */
.L_x_10121:
[----:B------:R-:W4:Y:S02]  /*32d0*/  LDG.E.64 R2, [R2.64] ;  /* 0x0000002402027981 */ /* 0x000f24000c1e1b00 */
[----:B----4-:R0:W4:Y:S01]  /*32e0*/  F2I.F64.TRUNC R23, R2 ;  /* 0x0000000200177311 */ /* 0x010122000030d100 */
[----:B------:R-:W-:Y:S05]  /*32f0*/  BRA `(.L_x_10107) ;  /* 0x000009d000007947 */ /* 0x000fea0003800000 */
.L_x_10120:
        /* <DEDUP_REMOVED lines=28> */
.L_x_10123:
        /* <DEDUP_REMOVED lines=15> */
.L_x_10122:
[----:B------:R-:W4:Y:S02]  /*35b0*/  LDG.E.U16 R0, [R2.64] ;  /* 0x0000002402007981 */ /* 0x000f24000c1e1500 */
[----:B----4-:R-:W-:-:S06]  /*35c0*/  PRMT R0, RZ, 0x5410, R0 ;  /* 0x00005410ff007816 */ /* 0x010fcc0000000000 */
[----:B------:R-:W0:Y:S02]  /*35d0*/  F2I.FTZ.TRUNC.NTZ R0, R0 ;  /* 0x0000000000007305 */ /* 0x000e24000021f100 */
[----:B0-----:R-:W-:Y:S01]  /*35e0*/  PRMT R23, R0, 0x7610, R23 ;  /* 0x0000761000177816 */ /* 0x001fe20000000017 */
[----:B------:R-:W-:Y:S05]  /*35f0*/  BRA `(.L_x_10107) ;  /* 0x000006d000007947 */ /* 0x000fea0003800000 */
.L_x_10119:
        /* <DEDUP_REMOVED lines=10> */
.L_x_10126:
        /* <DEDUP_REMOVED lines=21> */
.L_x_10130:
[----:B------:R-:W-:Y:S05]  /*37f0*/  BSYNC B1 ;  /* 0x0000000000017941 */ /* 0x000fea0003800000 */
.L_x_10129:
[----:B------:R-:W-:Y:S01]  /*3800*/  LEA R3, R0, 0x3b800000, 0x17 ;  /* 0x3b80000000037811 */ /* 0x000fe200078eb8ff */
[----:B------:R-:W-:-:S05]  /*3810*/  IMAD.SHL.U32 R0, R2, 0x100000, RZ ;  /* 0x0010000002007824 */ /* 0x000fca00078e00ff */
[----:B------:R-:W-:Y:S02]  /*3820*/  LOP3.LUT R0, R3, R0, R4, 0xfe, !PT ;  /* 0x0000000003007212 */ /* 0x000fe400078efe04 */
.L_x_10128:
[----:B------:R-:W-:Y:S05]  /*3830*/  BSYNC B0 ;  /* 0x0000000000007941 */ /* 0x000fea0003800000 */
.L_x_10127:
[----:B------:R-:W0:Y:S02]  /*3840*/  F2I.FTZ.TRUNC.NTZ R0, R0 ;  /* 0x0000000000007305 */ /* 0x000e24000021f100 */
[----:B0-----:R-:W-:Y:S01]  /*3850*/  PRMT R23, R0, 0x7610, R23 ;  /* 0x0000761000177816 */ /* 0x001fe20000000017 */
[----:B------:R-:W-:Y:S05]  /*3860*/  BRA `(.L_x_10107) ;  /* 0x0000046000007947 */ /* 0x000fea0003800000 */
.L_x_10125:
        /* <DEDUP_REMOVED lines=21> */
.L_x_10134:
[----:B------:R-:W-:Y:S05]  /*39c0*/  BSYNC B1 ;  /* 0x0000000000017941 */ /* 0x000fea0003800000 */
.L_x_10133:
[----:B------:R-:W-:Y:S01]  /*39d0*/  LEA R3, R0, 0x37800000, 0x17 ;  /* 0x3780000000037811 */ /* 0x000fe200078eb8ff */
[----:B------:R-:W-:-:S05]  /*39e0*/  IMAD.SHL.U32 R0, R2, 0x200000, RZ ;  /* 0x0020000002007824 */ /* 0x000fca00078e00ff */
[----:B------:R-:W-:Y:S02]  /*39f0*/  LOP3.LUT R0, R3, R0, R4, 0xfe, !PT ;  /* 0x0000000003007212 */ /* 0x000fe400078efe04 */
.L_x_10132:
[----:B------:R-:W-:Y:S05]  /*3a00*/  BSYNC B0 ;  /* 0x0000000000007941 */ /* 0x000fea0003800000 */
.L_x_10131:
[----:B------:R-:W0:Y:S02]  /*3a10*/  F2I.FTZ.TRUNC.NTZ R0, R0 ;  /* 0x0000000000007305 */ /* 0x000e24000021f100 */
[----:B0-----:R-:W-:Y:S01]  /*3a20*/  PRMT R23, R0, 0x7610, R23 ;  /* 0x0000761000177816 */ /* 0x001fe20000000017 */
[----:B------:R-:W-:Y:S05]  /*3a30*/  BRA `(.L_x_10107) ;  /* 0x0000029000007947 */ /* 0x000fea0003800000 */
.L_x_10124:
        /* <DEDUP_REMOVED lines=14> */
.L_x_10138:
[----:B------:R-:W-:Y:S05]  /*3b20*/  BSYNC B0 ;  /* 0x0000000000007941 */ /* 0x000fea0003800000 */
.L_x_10137:
[----:B------:R-:W0:Y:S02]  /*3b30*/  F2I.FTZ.TRUNC.NTZ R0, R0 ;  /* 0x0000000000007305 */ /* 0x000e24000021f100 */
[----:B0-----:R-:W-:Y:S01]  /*3b40*/  PRMT R23, R0, 0x7610, R23 ;  /* 0x0000761000177816 */ /* 0x001fe20000000017 */
[----:B------:R-:W-:Y:S05]  /*3b50*/  BRA `(.L_x_10107) ;  /* 0x0000017000007947 */ /* 0x000fea0003800000 */
.L_x_10112:
        /* <DEDUP_REMOVED lines=20> */
.L_x_10136:
[----:B------:R0:W5:Y:S01]  /*3ca0*/  LDG.E.U16 R23, [R2.64] ;  /* 0x0000002402177981 */ /* 0x000162000c1e1500 */
[----:B------:R-:W-:Y:S05]  /*3cb0*/  BRA `(.L_x_10107) ;  /* 0x0000001000007947 */ /* 0x000fea0003800000 */
.L_x_10135:
[----:B------:R0:W5:Y:S02]  /*3cc0*/  LDG.E.U16 R23, [R2.64] ;  /* 0x0000002402177981 */ /* 0x000164000c1e1500 */
.L_x_10107:
[----:B------:R-:W-:Y:S05]  /*3cd0*/  BSYNC B6 ;  /* 0x0000000000067941 */ /* 0x000fea0003800000 */
.L_x_10106:
        /* <DEDUP_REMOVED lines=28> */
.L_x_10144:
[----:B------:R0:W-:Y:S01]  /*3ea0*/  STG.E.U8 [R2.64], R27 ;  /* 0x0000001b02007986 */ /* 0x0001e2000c101124 */
[----:B------:R-:W-:Y:S05]  /*3eb0*/  BRA `(.L_x_10140) ;  /* 0x00000dc000007947 */ /* 0x000fea0003800000 */
.L_x_10143:
        /* <DEDUP_REMOVED lines=10> */
.L_x_10147:
[----:B------:R-:W-:-:S05]  /*3f60*/  PRMT R5, R27, 0x9910, RZ ;  /* 0x000099101b057816 */ /* 0x000fca00000000ff */
[----:B------:R0:W-:Y:S01]  /*3f70*/  STG.E [R2.64], R5 ;  /* 0x0000000502007986 */ /* 0x0001e2000c101924 */
[----:B------:R-:W-:Y:S05]  /*3f80*/  BRA `(.L_x_10140) ;  /* 0x00000cf000007947 */ /* 0x000fea0003800000 */
.L_x_10146:
[----:B------:R0:W-:Y:S01]  /*3f90*/  STG.E.U16 [R2.64], R27 ;  /* 0x0000001b02007986 */ /* 0x0001e2000c101524 */
[----:B------:R-:W-:Y:S05]  /*3fa0*/  BRA `(.L_x_10140) ;  /* 0x00000cd000007947 */ /* 0x000fea0003800000 */
.L_x_10142:
        /* <DEDUP_REMOVED lines=9> */
.L_x_10149:
[----:B------:R-:W0:Y:S02]  /*4040*/  I2F.S16 R0, R27 ;  /* 0x0000001b00007306 */ /* 0x000e240000101400 */
[----:B0-----:R-:W-:-:S05]  /*4050*/  F2FP.PACK_AB R0, RZ, R0 ;  /* 0x00000000ff00723e */ /* 0x001fca00000000ff */
[----:B------:R0:W-:Y:S01]  /*4060*/  STG.E.U16 [R2.64], R0 ;  /* 0x0000000002007986 */ /* 0x0001e2000c101524 */
[----:B------:R-:W-:Y:S05]  /*4070*/  BRA `(.L_x_10140) ;  /* 0x00000c0000007947 */ /* 0x000fea0003800000 */
.L_x_10148:
        /* <DEDUP_REMOVED lines=10> */
.L_x_10151:
[----:B------:R-:W0:Y:S02]  /*4120*/  I2F.S16 R27, R27 ;  /* 0x0000001b001b7306 */ /* 0x000e240000101400 */
[----:B0-----:R-:W-:-:S04]  /*4130*/  F2FP.PACK_AB R5, RZ, R27 ;  /* 0x0000001bff05723e */ /* 0x001fc800000000ff */
[----:B------:R-:W-:-:S05]  /*4140*/  PRMT R5, R5, 0x5410, RZ ;  /* 0x0000541005057816 */ /* 0x000fca00000000ff */
[----:B------:R0:W-:Y:S01]  /*4150*/  STG.E [R2.64], R5 ;  /* 0x0000000502007986 */ /* 0x0001e2000c101924 */
[----:B------:R-:W-:Y:S05]  /*4160*/  BRA `(.L_x_10140) ;  /* 0x00000b1000007947 */ /* 0x000fea0003800000 */
.L_x_10150:
[----:B------:R-:W0:Y:S02]  /*4170*/  I2F.F64.S16 R4, R27 ;  /* 0x0000001b00047312 */ /* 0x000e240000101c00 */
[----:B0-----:R0:W-:Y:S01]  /*4180*/  STG.E.64 [R2.64], R4 ;  /* 0x0000000402007986 */ /* 0x0011e2000c101b24 */
[----:B------:R-:W-:Y:S05]  /*4190*/  BRA `(.L_x_10140) ;  /* 0x00000ae000007947 */ /* 0x000fea0003800000 */
.L_x_10141:
        /* <DEDUP_REMOVED lines=13> */
.L_x_10154:
[----:B------:R-:W0:Y:S01]  /*4270*/  I2F.F64.S16 R4, R27 ;  /* 0x0000001b00047312 */ /* 0x000e220000101c00 */
[----:B------:R-:W-:-:S05]  /*4280*/  CS2R R6, SRZ ;  /* 0x0000000000067805 */ /* 0x000fca000001ff00 */
[----:B0-----:R0:W-:Y:S01]  /*4290*/  STG.E.128 [R2.64], R4 ;  /* 0x0000000402007986 */ /* 0x0011e2000c101d24 */
[----:B------:R-:W-:Y:S05]  /*42a0*/  BRA `(.L_x_10140) ;  /* 0x000009d000007947 */ /* 0x000fea0003800000 */
.L_x_10153:
        /* <DEDUP_REMOVED lines=21> */
.L_x_10158:
[----:B------:R-:W-:Y:S05]  /*4400*/  BSYNC B0 ;  /* 0x0000000000007941 */ /* 0x000fea0003800000 */
.L_x_10157:
[----:B------:R-:W-:-:S05]  /*4410*/  LOP3.LUT R5, R0, R5, RZ, 0xfc, !PT ;  /* 0x0000000500057212 */ /* 0x000fca00078efcff */
[----:B------:R0:W-:Y:S01]  /*4420*/  STG.E.U8 [R2.64], R5 ;  /* 0x0000000502007986 */ /* 0x0001e2000c101124 */
[----:B------:R-:W-:Y:S05]  /*4430*/  BRA `(.L_x_10140) ;  /* 0x0000084000007947 */ /* 0x000fea0003800000 */
.L_x_10156:
        /* <DEDUP_REMOVED lines=13> */
.L_x_10160:
[----:B------:R-:W-:Y:S01]  /*4510*/  IMAD.MOV.U32 R0, RZ, RZ, 0x7f ;  /* 0x0000007fff007424 */ /* 0x000fe200078e00ff */
[----:B------:R-:W-:-:S04]  /*4520*/  ISETP.GT.U32.AND P0, PT, R4, 0x7f800000, PT ;  /* 0x7f8000000400780c */ /* 0x000fc80003f04070 */
[----:B------:R-:W-:-:S04]  /*4530*/  SEL R0, R0, 0x7c, P0 ;  /* 0x0000007c00007807 */ /* 0x000fc80000000000 */
.L_x_10161:
[----:B------:R-:W-:Y:S05]  /*4540*/  BSYNC B0 ;  /* 0x0000000000007941 */ /* 0x000fea0003800000 */
.L_x_10159:
[----:B------:R-:W-:-:S04]  /*4550*/  LOP3.LUT R4, R27, 0x80000000, RZ, 0xc0, !PT ;  /* 0x800000001b047812 */ /* 0x000fc800078ec0ff */
[----:B------:R-:W-:-:S04]  /*4560*/  SHF.R.U32.HI R5, RZ, 0x18, R4 ;  /* 0x00000018ff057819 */ /* 0x000fc80000011604 */
[----:B------:R-:W-:-:S05]  /*4570*/  LOP3.LUT R5, R0, R5, RZ, 0xfc, !PT ;  /* 0x0000000500057212 */ /* 0x000fca00078efcff */
[----:B------:R0:W-:Y:S01]  /*4580*/  STG.E.U8 [R2.64], R5 ;  /* 0x0000000502007986 */ /* 0x0001e2000c101124 */
[----:B------:R-:W-:Y:S05]  /*4590*/  BRA `(.L_x_10140) ;  /* 0x000006e000007947 */ /* 0x000fea0003800000 */
.L_x_10155:
[----:B------:R-:W0:Y:S02]  /*45a0*/  I2F.S16 R0, R27 ;  /* 0x0000001b00007306 */ /* 0x000e240000101400 */
[----:B0-----:R-:W-:-:S05]  /*45b0*/  F2FP.BF16.PACK_AB R0, RZ, R0 ;  /* 0x00000000ff00723e */ /* 0x001fca00000010ff */
[----:B------:R0:W-:Y:S01]  /*45c0*/  STG.E.U16 [R2.64], R0 ;  /* 0x0000000002007986 */ /* 0x0001e2000c101524 */
[----:B------:R-:W-:Y:S05]  /*45d0*/  BRA `(.L_x_10140) ;  /* 0x000006a000007947 */ /* 0x000fea0003800000 */
.L_x_10152:
        /* <DEDUP_REMOVED lines=10> */
.L_x_10164:
        /* <DEDUP_REMOVED lines=17> */
.L_x_10167:
[----:B------:R-:W-:-:S04]  /*4790*/  LOP3.LUT R0, R27, 0x80000000, RZ, 0xc0, !PT ;  /* 0x800000001b007812 */ /* 0x000fc800078ec0ff */
[----:B------:R-:W-:-:S04]  /*47a0*/  SHF.R.U32.HI R5, RZ, 0x18, R0 ;  /* 0x00000018ff057819 */ /* 0x000fc80000011600 */
[----:B------:R-:W-:-:S04]  /*47b0*/  LOP3.LUT R4, R4, R5, RZ, 0xfc, !PT ;  /* 0x0000000504047212 */ /* 0x000fc800078efcff */
[----:B------:R-:W-:Y:S02]  /*47c0*/  PRMT R0, R4, 0x7610, R0 ;  /* 0x0000761004007816 */ /* 0x000fe40000000000 */
.L_x_10166:
[----:B------:R-:W-:Y:S05]  /*47d0*/  BSYNC B0 ;  /* 0x0000000000007941 */ /* 0x000fea0003800000 */
.L_x_10165:
[----:B------:R0:W-:Y:S01]  /*47e0*/  STG.E.U8 [R2.64], R0 ;  /* 0x0000000002007986 */ /* 0x0001e2000c101124 */
[----:B------:R-:W-:Y:S05]  /*47f0*/  BRA `(.L_x_10140) ;  /* 0x0000048000007947 */ /* 0x000fea0003800000 */
.L_x_10163:
        /* <DEDUP_REMOVED lines=17> */
.L_x_10170:
[----:B------:R-:W-:-:S04]  /*4910*/  LOP3.LUT R0, R27, 0x80000000, RZ, 0xc0, !PT ;  /* 0x800000001b007812 */ /* 0x000fc800078ec0ff */
[----:B------:R-:W-:-:S04]  /*4920*/  SHF.R.U32.HI R5, RZ, 0x18, R0 ;  /* 0x00000018ff057819 */ /* 0x000fc80000011600 */
[----:B------:R-:W-:-:S04]  /*4930*/  LOP3.LUT R4, R4, R5, RZ, 0xfc, !PT ;  /* 0x0000000504047212 */ /* 0x000fc800078efcff */
[----:B------:R-:W-:Y:S02]  /*4940*/  PRMT R0, R4, 0x7610, R0 ;  /* 0x0000761004007816 */ /* 0x000fe40000000000 */
.L_x_10169:
[----:B------:R-:W-:Y:S05]  /*4950*/  BSYNC B0 ;  /* 0x0000000000007941 */ /* 0x000fea0003800000 */
.L_x_10168:
[----:B------:R0:W-:Y:S01]  /*4960*/  STG.E.U8 [R2.64], R0 ;  /* 0x0000000002007986 */ /* 0x0001e2000c101124 */
[----:B------:R-:W-:Y:S05]  /*4970*/  BRA `(.L_x_10140) ;  /* 0x0000030000007947 */ /* 0x000fea0003800000 */
.L_x_10162:
        /* <DEDUP_REMOVED lines=22> */
.L_x_10145:
        /* <DEDUP_REMOVED lines=20> */
.L_x_10172:
[----:B------:R-:W-:-:S04]  /*4c20*/  PRMT R4, R27, 0x9910, RZ ;  /* 0x000099101b047816 */ /* 0x000fc800000000ff */
[----:B------:R-:W-:-:S05]  /*4c30*/  SHF.R.S32.HI R5, RZ, 0x1f, R4 ;  /* 0x0000001fff057819 */ /* 0x000fca0000011404 */
[----:B------:R0:W-:Y:S01]  /*4c40*/  STG.E.64 [R2.64], R4 ;  /* 0x0000000402007986 */ /* 0x0001e2000c101b24 */
[----:B------:R-:W-:Y:S05]  /*4c50*/  BRA `(.L_x_10140) ;  /* 0x0000002000007947 */ /* 0x000fea0003800000 */
.L_x_10171:
[----:B------:R-:W-:-:S05]  /*4c60*/  PRMT R5, R27, 0x9910, RZ ;  /* 0x000099101b057816 */ /* 0x000fca00000000ff */
[----:B------:R0:W-:Y:S02]  /*4c70*/  STG.E [R2.64], R5 ;  /* 0x0000000502007986 */ /* 0x0001e4000c101924 */
.L_x_10140:
[----:B------:R-:W-:Y:S05]  /*4c80*/  BSYNC B6 ;  /* 0x0000000000067941 */ /* 0x000fea0003800000 */
.L_x_10139:
        /* <DEDUP_REMOVED lines=21> */
.L_x_10178:
[----:B------:R0:W-:Y:S01]  /*4de0*/  STG.E.U8 [R2.64], R19 ;  /* 0x0000001302007986 */ /* 0x0001e2000c101124 */
[----:B------:R-:W-:Y:S05]  /*4df0*/  BRA `(.L_x_10180) ;  /* 0x00000dc000007947 */ /* 0x000fea0003800000 */
.L_x_10177:
        /* <DEDUP_REMOVED lines=10> */
.L_x_10182:
[----:B------:R-:W-:-:S05]  /*4ea0*/  PRMT R5, R19, 0x9910, RZ ;  /* 0x0000991013057816 */ /* 0x000fca00000000ff */
[----:B------:R0:W-:Y:S01]  /*4eb0*/  STG.E [R2.64], R5 ;  /* 0x0000000502007986 */ /* 0x0001e2000c101924 */
[----:B------:R-:W-:Y:S05]  /*4ec0*/  BRA `(.L_x_10180) ;  /* 0x00000cf000007947 */ /* 0x000fea0003800000 */
.L_x_10181:
[----:B------:R0:W-:Y:S01]  /*4ed0*/  STG.E.U16 [R2.64], R19 ;  /* 0x0000001302007986 */ /* 0x0001e2000c101524 */
[----:B------:R-:W-:Y:S05]  /*4ee0*/  BRA `(.L_x_10180) ;  /* 0x00000cd000007947 */ /* 0x000fea0003800000 */
.L_x_10176:
        /* <DEDUP_REMOVED lines=9> */
.L_x_10184:
[----:B------:R-:W0:Y:S02]  /*4f80*/  I2F.S16 R0, R19 ;  /* 0x0000001300007306 */ /* 0x000e240000101400 */
[----:B0-----:R-:W-:-:S05]  /*4f90*/  F2FP.PACK_AB R0, RZ, R0 ;  /* 0x00000000ff00723e */ /* 0x001fca00000000ff */
[----:B------:R0:W-:Y:S01]  /*4fa0*/  STG.E.U16 [R2.64], R0 ;  /* 0x0000000002007986 */ /* 0x0001e2000c101524 */
[----:B------:R-:W-:Y:S05]  /*4fb0*/  BRA `(.L_x_10180) ;  /* 0x00000c0000007947 */ /* 0x000fea0003800000 */
.L_x_10183:
        /* <DEDUP_REMOVED lines=10> */
.L_x_10186:
[----:B------:R-:W0:Y:S02]  /*5060*/  I2F.S16 R19, R19 ;  /* 0x0000001300137306 */ /* 0x000e240000101400 */
[----:B0-----:R-:W-:-:S04]  /*5070*/  F2FP.PACK_AB R5, RZ, R19 ;  /* 0x00000013ff05723e */ /* 0x001fc800000000ff */
[----:B------:R-:W-:-:S05]  /*5080*/  PRMT R5, R5, 0x5410, RZ ;  /* 0x0000541005057816 */ /* 0x000fca00000000ff */
[----:B------:R0:W-:Y:S01]  /*5090*/  STG.E [R2.64], R5 ;  /* 0x0000000502007986 */ /* 0x0001e2000c101924 */
[----:B------:R-:W-:Y:S05]  /*50a0*/  BRA `(.L_x_10180) ;  /* 0x00000b1000007947 */ /* 0x000fea0003800000 */
.L_x_10185:
[----:B------:R-:W0:Y:S02]  /*50b0*/  I2F.F64.S16 R4, R19 ;  /* 0x0000001300047312 */ /* 0x000e240000101c00 */
[----:B0-----:R0:W-:Y:S01]  /*50c0*/  STG.E.64 [R2.64], R4 ;  /* 0x0000000402007986 */ /* 0x0011e2000c101b24 */
[----:B------:R-:W-:Y:S05]  /*50d0*/  BRA `(.L_x_10180) ;  /* 0x00000ae000007947 */ /* 0x000fea0003800000 */
.L_x_10175:
        /* <DEDUP_REMOVED lines=13> */
.L_x_10189:
[----:B------:R-:W0:Y:S01]  /*51b0*/  I2F.F64.S16 R4, R19 ;  /* 0x0000001300047312 */ /* 0x000e220000101c00 */
[----:B------:R-:W-:-:S05]  /*51c0*/  CS2R R6, SRZ ;  /* 0x0000000000067805 */ /* 0x000fca000001ff00 */
[----:B0-----:R0:W-:Y:S01]  /*51d0*/  STG.E.128 [R2.64], R4 ;  /* 0x0000000402007986 */ /* 0x0011e2000c101d24 */
[----:B------:R-:W-:Y:S05]  /*51e0*/  BRA `(.L_x_10180) ;  /* 0x000009d000007947 */ /* 0x000fea0003800000 */
.L_x_10188:
        /* <DEDUP_REMOVED lines=21> */
.L_x_10193:
[----:B------:R-:W-:Y:S05]  /*5340*/  BSYNC B0 ;  /* 0x0000000000007941 */ /* 0x000fea0003800000 */
.L_x_10192:
[----:B------:R-:W-:-:S05]  /*5350*/  LOP3.LUT R5, R0, R5, RZ, 0xfc, !PT ;  /* 0x0000000500057212 */ /* 0x000fca00078efcff */
[----:B------:R0:W-:Y:S01]  /*5360*/  STG.E.U8 [R2.64], R5 ;  /* 0x0000000502007986 */ /* 0x0001e2000c101124 */
[----:B------:R-:W-:Y:S05]  /*5370*/  BRA `(.L_x_10180) ;  /* 0x0000084000007947 */ /* 0x000fea0003800000 */
.L_x_10191:
        /* <DEDUP_REMOVED lines=13> */
.L_x_10195:
[----:B------:R-:W-:Y:S01]  /*5450*/  IMAD.MOV.U32 R0, RZ, RZ, 0x7f ;  /* 0x0000007fff007424 */ /* 0x000fe200078e00ff */
[----:B------:R-:W-:-:S04]  /*5460*/  ISETP.GT.U32.AND P0, PT, R4, 0x7f800000, PT ;  /* 0x7f8000000400780c */ /* 0x000fc80003f04070 */
[----:B------:R-:W-:-:S04]  /*5470*/  SEL R0, R0, 0x7c, P0 ;  /* 0x0000007c00007807 */ /* 0x000fc80000000000 */
.L_x_10196:
[----:B------:R-:W-:Y:S05]  /*5480*/  BSYNC B0 ;  /* 0x0000000000007941 */ /* 0x000fea0003800000 */
.L_x_10194:
[----:B------:R-:W-:-:S04]  /*5490*/  LOP3.LUT R4, R19, 0x80000000, RZ, 0xc0, !PT ;  /* 0x8000000013047812 */ /* 0x000fc800078ec0ff */
[----:B------:R-:W-:-:S04]  /*54a0*/  SHF.R.U32.HI R5, RZ, 0x18, R4 ;  /* 0x00000018ff057819 */ /* 0x000fc80000011604 */
[----:B------:R-:W-:-:S05]  /*54b0*/  LOP3.LUT R5, R0, R5, RZ, 0xfc, !PT ;  /* 0x0000000500057212 */ /* 0x000fca00078efcff */
[----:B------:R0:W-:Y:S01]  /*54c0*/  STG.E.U8 [R2.64], R5 ;  /* 0x0000000502007986 */ /* 0x0001e2000c101124 */
[----:B------:R-:W-:Y:S05]  /*54d0*/  BRA `(.L_x_10180) ;  /* 0x000006e000007947 */ /* 0x000fea0003800000 */
.L_x_10190:
[----:B------:R-:W0:Y:S02]  /*54e0*/  I2F.S16 R0, R19 ;  /* 0x0000001300007306 */ /* 0x000e240000101400 */
[----:B0-----:R-:W-:-:S05]  /*54f0*/  F2FP.BF16.PACK_AB R0, RZ, R0 ;  /* 0x00000000ff00723e */ /* 0x001fca00000010ff */
[----:B------:R0:W-:Y:S01]  /*5500*/  STG.E.U16 [R2.64], R0 ;  /* 0x0000000002007986 */ /* 0x0001e2000c101524 */
[----:B------:R-:W-:Y:S05]  /*5510*/  BRA `(.L_x_10180) ;  /* 0x000006a000007947 */ /* 0x000fea0003800000 */
.L_x_10187:
        /* <DEDUP_REMOVED lines=10> */
.L_x_10199:
        /* <DEDUP_REMOVED lines=17> */
.L_x_10202:
[----:B------:R-:W-:-:S04]  /*56d0*/  LOP3.LUT R0, R19, 0x80000000, RZ, 0xc0, !PT ;  /* 0x8000000013007812 */ /* 0x000fc800078ec0ff */
[----:B------:R-:W-:-:S04]  /*56e0*/  SHF.R.U32.HI R5, RZ, 0x18, R0 ;  /* 0x00000018ff057819 */ /* 0x000fc80000011600 */
[----:B------:R-:W-:-:S04]  /*56f0*/  LOP3.LUT R4, R4, R5, RZ, 0xfc, !PT ;  /* 0x0000000504047212 */ /* 0x000fc800078efcff */
[----:B------:R-:W-:Y:S02]  /*5700*/  PRMT R0, R4, 0x7610, R0 ;  /* 0x0000761004007816 */ /* 0x000fe40000000000 */
.L_x_10201:
[----:B------:R-:W-:Y:S05]  /*5710*/  BSYNC B0 ;  /* 0x0000000000007941 */ /* 0x000fea0003800000 */
.L_x_10200:
[----:B------:R0:W-:Y:S01]  /*5720*/  STG.E.U8 [R2.64], R0 ;  /* 0x0000000002007986 */ /* 0x0001e2000c101124 */
[----:B------:R-:W-:Y:S05]  /*5730*/  BRA `(.L_x_10180) ;  /* 0x0000048000007947 */ /* 0x000fea0003800000 */
.L_x_10198:
        /* <DEDUP_REMOVED lines=17> */
.L_x_10205:
[----:B------:R-:W-:-:S04]  /*5850*/  LOP3.LUT R0, R19, 0x80000000, RZ, 0xc0, !PT ;  /* 0x8000000013007812 */ /* 0x000fc800078ec0ff */
[----:B------:R-:W-:-:S04]  /*5860*/  SHF.R.U32.HI R5, RZ, 0x18, R0 ;  /* 0x00000018ff057819 */ /* 0x000fc80000011600 */
[----:B------:R-:W-:-:S04]  /*5870*/  LOP3.LUT R4, R4, R5, RZ, 0xfc, !PT ;  /* 0x0000000504047212 */ /* 0x000fc800078efcff */
[----:B------:R-:W-:Y:S02]  /*5880*/  PRMT R0, R4, 0x7610, R0 ;  /* 0x0000761004007816 */ /* 0x000fe40000000000 */
.L_x_10204:
[----:B------:R-:W-:Y:S05]  /*5890*/  BSYNC B0 ;  /* 0x0000000000007941 */ /* 0x000fea0003800000 */
.L_x_10203:
[----:B------:R0:W-:Y:S01]  /*58a0*/  STG.E.U8 [R2.64], R0 ;  /* 0x0000000002007986 */ /* 0x0001e2000c101124 */
[----:B------:R-:W-:Y:S05]  /*58b0*/  BRA `(.L_x_10180) ;  /* 0x0000030000007947 */ /* 0x000fea0003800000 */
.L_x_10197:
        /* <DEDUP_REMOVED lines=22> */
.L_x_10179:
        /* <DEDUP_REMOVED lines=20> */
.L_x_10207:
[----:B------:R-:W-:-:S04]  /*5b60*/  PRMT R4, R19, 0x9910, RZ ;  /* 0x0000991013047816 */ /* 0x000fc800000000ff */
[----:B------:R-:W-:-:S05]  /*5b70*/  SHF.R.S32.HI R5, RZ, 0x1f, R4 ;  /* 0x0000001fff057819 */ /* 0x000fca0000011404 */
[----:B------:R0:W-:Y:S01]  /*5b80*/  STG.E.64 [R2.64], R4 ;  /* 0x0000000402007986 */ /* 0x0001e2000c101b24 */
[----:B------:R-:W-:Y:S05]  /*5b90*/  BRA `(.L_x_10180) ;  /* 0x0000002000007947 */ /* 0x000fea0003800000 */
.L_x_10206:
[----:B------:R-:W-:-:S05]  /*5ba0*/  PRMT R5, R19, 0x9910, RZ ;  /* 0x0000991013057816 */ /* 0x000fca00000000ff */
[----:B------:R0:W-:Y:S02]  /*5bb0*/  STG.E [R2.64], R5 ;  /* 0x0000000502007986 */ /* 0x0001e4000c101924 */
.L_x_10180:
        /* <DEDUP_REMOVED lines=21> */
.L_x_10211:
[----:B------:R0:W-:Y:S01]  /*5d10*/  STG.E.U8 [R2.64], R22 ;  /* 0x0000001602007986 */ /* 0x0001e2000c101124 */
[----:B------:R-:W-:Y:S05]  /*5d20*/  BRA `(.L_x_10213) ;  /* 0x00000dc000007947 */ /* 0x000fea0003800000 */
.L_x_10210:
        /* <DEDUP_REMOVED lines=10> */
.L_x_10215:
[----:B------:R-:W-:-:S05]  /*5dd0*/  PRMT R5, R22, 0x9910, RZ ;  /* 0x0000991016057816 */ /* 0x000fca00000000ff */
[----:B------:R0:W-:Y:S01]  /*5de0*/  STG.E [R2.64], R5 ;  /* 0x0000000502007986 */ /* 0x0001e2000c101924 */
[----:B------:R-:W-:Y:S05]  /*5df0*/  BRA `(.L_x_10213) ;  /* 0x00000cf000007947 */ /* 0x000fea0003800000 */
.L_x_10214:
[----:B------:R0:W-:Y:S01]  /*5e00*/  STG.E.U16 [R2.64], R22 ;  /* 0x0000001602007986 */ /* 0x0001e2000c101524 */
[----:B------:R-:W-:Y:S05]  /*5e10*/  BRA `(.L_x_10213) ;  /* 0x00000cd000007947 */ /* 0x000fea0003800000 */
.L_x_10209:
        /* <DEDUP_REMOVED lines=9> */
.L_x_10217:
[----:B------:R-:W0:Y:S02]  /*5eb0*/  I2F.S16 R0, R22 ;  /* 0x0000001600007306 */ /* 0x000e240000101400 */
[----:B0-----:R-:W-:-:S05]  /*5ec0*/  F2FP.PACK_AB R0, RZ, R0 ;  /* 0x00000000ff00723e */ /* 0x001fca00000000ff */
[----:B------:R0:W-:Y:S01]  /*5ed0*/  STG.E.U16 [R2.64], R0 ;  /* 0x0000000002007986 */ /* 0x0001e2000c101524 */
[----:B------:R-:W-:Y:S05]  /*5ee0*/  BRA `(.L_x_10213) ;  /* 0x00000c0000007947 */ /* 0x000fea0003800000 */
.L_x_10216:
        /* <DEDUP_REMOVED lines=10> */
.L_x_10219:
[----:B------:R-:W0:Y:S02]  /*5f90*/  I2F.S16 R22, R22 ;  /* 0x0000001600167306 */ /* 0x000e240000101400 */
[----:B0-----:R-:W-:-:S04]  /*5fa0*/  F2FP.PACK_AB R5, RZ, R22 ;  /* 0x00000016ff05723e */ /* 0x001fc800000000ff */
[----:B------:R-:W-:-:S05]  /*5fb0*/  PRMT R5, R5, 0x5410, RZ ;  /* 0x0000541005057816 */ /* 0x000fca00000000ff */
[----:B------:R0:W-:Y:S01]  /*5fc0*/  STG.E [R2.64], R5 ;  /* 0x0000000502007986 */ /* 0x0001e2000c101924 */
[----:B------:R-:W-:Y:S05]  /*5fd0*/  BRA `(.L_x_10213) ;  /* 0x00000b1000007947 */ /* 0x000fea0003800000 */
.L_x_10218:
[----:B------:R-:W0:Y:S02]  /*5fe0*/  I2F.F64.S16 R4, R22 ;  /* 0x0000001600047312 */ /* 0x000e240000101c00 */
[----:B0-----:R0:W-:Y:S01]  /*5ff0*/  STG.E.64 [R2.64], R4 ;  /* 0x0000000402007986 */ /* 0x0011e2000c101b24 */
[----:B------:R-:W-:Y:S05]  /*6000*/  BRA `(.L_x_10213) ;  /* 0x00000ae000007947 */ /* 0x000fea0003800000 */
.L_x_10208:
        /* <DEDUP_REMOVED lines=13> */
.L_x_10222:
[----:B------:R-:W0:Y:S01]  /*60e0*/  I2F.F64.S16 R4, R22 ;  /* 0x0000001600047312 */ /* 0x000e220000101c00 */
[----:B------:R-:W-:-:S05]  /*60f0*/  CS2R R6, SRZ ;  /* 0x0000000000067805 */ /* 0x000fca000001ff00 */
[----:B0-----:R0:W-:Y:S01]  /*6100*/  STG.E.128 [R2.64], R4 ;  /* 0x0000000402007986 */ /* 0x0011e2000c101d24 */
[----:B------:R-:W-:Y:S05]  /*6110*/  BRA `(.L_x_10213) ;  /* 0x000009d000007947 */ /* 0x000fea0003800000 */
.L_x_10221:
        /* <DEDUP_REMOVED lines=21> */
.L_x_10226:
[----:B------:R-:W-:Y:S05]  /*6270*/  BSYNC B0 ;  /* 0x0000000000007941 */ /* 0x000fea0003800000 */
.L_x_10225:
[----:B------:R-:W-:-:S05]  /*6280*/  LOP3.LUT R5, R0, R5, RZ, 0xfc, !PT ;  /* 0x0000000500057212 */ /* 0x000fca00078efcff */
[----:B------:R0:W-:Y:S01]  /*6290*/  STG.E.U8 [R2.64], R5 ;  /* 0x0000000502007986 */ /* 0x0001e2000c101124 */
[----:B------:R-:W-:Y:S05]  /*62a0*/  BRA `(.L_x_10213) ;  /* 0x0000084000007947 */ /* 0x000fea0003800000 */
.L_x_10224:
        /* <DEDUP_REMOVED lines=13> */
.L_x_10228:
[----:B------:R-:W-:Y:S01]  /*6380*/  IMAD.MOV.U32 R0, RZ, RZ, 0x7f ;  /* 0x0000007fff007424 */ /* 0x000fe200078e00ff */
[----:B------:R-:W-:-:S04]  /*6390*/  ISETP.GT.U32.AND P0, PT, R4, 0x7f800000, PT ;  /* 0x7f8000000400780c */ /* 0x000fc80003f04070 */
[----:B------:R-:W-:-:S04]  /*63a0*/  SEL R0, R0, 0x7c, P0 ;  /* 0x0000007c00007807 */ /* 0x000fc80000000000 */
.L_x_10229:
[----:B------:R-:W-:Y:S05]  /*63b0*/  BSYNC B0 ;  /* 0x0000000000007941 */ /* 0x000fea0003800000 */
.L_x_10227:
[----:B------:R-:W-:-:S04]  /*63c0*/  LOP3.LUT R4, R5, 0x80000000, RZ, 0xc0, !PT ;  /* 0x8000000005047812 */ /* 0x000fc800078ec0ff */
[----:B------:R-:W-:-:S04]  /*63d0*/  SHF.R.U32.HI R5, RZ, 0x18, R4 ;  /* 0x00000018ff057819 */ /* 0x000fc80000011604 */
[----:B------:R-:W-:-:S05]  /*63e0*/  LOP3.LUT R5, R0, R5, RZ, 0xfc, !PT ;  /* 0x0000000500057212 */ /* 0x000fca00078efcff */
[----:B------:R0:W-:Y:S01]  /*63f0*/  STG.E.U8 [R2.64], R5 ;  /* 0x0000000502007986 */ /* 0x0001e2000c101124 */
[----:B------:R-:W-:Y:S05]  /*6400*/  BRA `(.L_x_10213) ;  /* 0x000006e000007947 */ /* 0x000fea0003800000 */
.L_x_10223:
[----:B------:R-:W0:Y:S02]  /*6410*/  I2F.S16 R0, R22 ;  /* 0x0000001600007306 */ /* 0x000e240000101400 */
[----:B0-----:R-:W-:-:S05]  /*6420*/  F2FP.BF16.PACK_AB R0, RZ, R0 ;  /* 0x00000000ff00723e */ /* 0x001fca00000010ff */
[----:B------:R0:W-:Y:S01]  /*6430*/  STG.E.U16 [R2.64], R0 ;  /* 0x0000000002007986 */ /* 0x0001e2000c101524 */
[----:B------:R-:W-:Y:S05]  /*6440*/  BRA `(.L_x_10213) ;  /* 0x000006a000007947 */ /* 0x000fea0003800000 */
.L_x_10220:
        /* <DEDUP_REMOVED lines=10> */
.L_x_10232:
        /* <DEDUP_REMOVED lines=17> */
.L_x_10235:
[----:B------:R-:W-:-:S04]  /*6600*/  LOP3.LUT R0, R7, 0x80000000, RZ, 0xc0, !PT ;  /* 0x8000000007007812 */ /* 0x000fc800078ec0ff */
[----:B------:R-:W-:-:S04]  /*6610*/  SHF.R.U32.HI R5, RZ, 0x18, R0 ;  /* 0x00000018ff057819 */ /* 0x000fc80000011600 */
[----:B------:R-:W-:-:S04]  /*6620*/  LOP3.LUT R4, R4, R5, RZ, 0xfc, !PT ;  /* 0x0000000504047212 */ /* 0x000fc800078efcff */
[----:B------:R-:W-:Y:S02]  /*6630*/  PRMT R0, R4, 0x7610, R0 ;  /* 0x0000761004007816 */ /* 0x000fe40000000000 */
.L_x_10234:
[----:B------:R-:W-:Y:S05]  /*6640*/  BSYNC B0 ;  /* 0x0000000000007941 */ /* 0x000fea0003800000 */
.L_x_10233:
[----:B------:R0:W-:Y:S01]  /*6650*/  STG.E.U8 [R2.64], R0 ;  /* 0x0000000002007986 */ /* 0x0001e2000c101124 */
[----:B------:R-:W-:Y:S05]  /*6660*/  BRA `(.L_x_10213) ;  /* 0x0000048000007947 */ /* 0x000fea0003800000 */
.L_x_10231:
        /* <DEDUP_REMOVED lines=17> */
.L_x_10238:
[----:B------:R-:W-:-:S04]  /*6780*/  LOP3.LUT R0, R7, 0x80000000, RZ, 0xc0, !PT ;  /* 0x8000000007007812 */ /* 0x000fc800078ec0ff */
[----:B------:R-:W-:-:S04]  /*6790*/  SHF.R.U32.HI R5, RZ, 0x18, R0 ;  /* 0x00000018ff057819 */ /* 0x000fc80000011600 */
[----:B------:R-:W-:-:S04]  /*67a0*/  LOP3.LUT R4, R4, R5, RZ, 0xfc, !PT ;  /* 0x0000000504047212 */ /* 0x000fc800078efcff */
[----:B------:R-:W-:Y:S02]  /*67b0*/  PRMT R0, R4, 0x7610, R0 ;  /* 0x0000761004007816 */ /* 0x000fe40000000000 */
.L_x_10237:
[----:B------:R-:W-:Y:S05]  /*67c0*/  BSYNC B0 ;  /* 0x0000000000007941 */ /* 0x000fea0003800000 */
.L_x_10236:
[----:B------:R0:W-:Y:S01]  /*67d0*/  STG.E.U8 [R2.64], R0 ;  /* 0x0000000002007986 */ /* 0x0001e2000c101124 */
[----:B------:R-:W-:Y:S05]  /*67e0*/  BRA `(.L_x_10213) ;  /* 0x0000030000007947 */ /* 0x000fea0003800000 */
.L_x_10230:
        /* <DEDUP_REMOVED lines=22> */
.L_x_10212:
        /* <DEDUP_REMOVED lines=20> */
.L_x_10240:
[----:B------:R-:W-:-:S04]  /*6a90*/  PRMT R4, R22, 0x9910, RZ ;  /* 0x0000991016047816 */ /* 0x000fc800000000ff */
[----:B------:R-:W-:-:S05]  /*6aa0*/  SHF.R.S32.HI R5, RZ, 0x1f, R4 ;  /* 0x0000001fff057819 */ /* 0x000fca0000011404 */
[----:B------:R0:W-:Y:S01]  /*6ab0*/  STG.E.64 [R2.64], R4 ;  /* 0x0000000402007986 */ /* 0x0001e2000c101b24 */
[----:B------:R-:W-:Y:S05]  /*6ac0*/  BRA `(.L_x_10213) ;  /* 0x0000002000007947 */ /* 0x000fea0003800000 */
.L_x_10239:
[----:B------:R-:W-:-:S05]  /*6ad0*/  PRMT R5, R22, 0x9910, RZ ;  /* 0x0000991016057816 */ /* 0x000fca00000000ff */
[----:B------:R0:W-:Y:S02]  /*6ae0*/  STG.E [R2.64], R5 ;  /* 0x0000000502007986 */ /* 0x0001e4000c101924 */
.L_x_10213:
[----:B------:R-:W-:Y:S02]  /*6af0*/  IADD3 R24, R24, 0x80, RZ ;  /* 0x0000008018187810 */ /* 0x000fe40007ffe0ff */
.L_x_10174:
[----:B------:R-:W-:Y:S05]  /*6b00*/  BSYNC B6 ;  /* 0x0000000000067941 */ /* 0x000fea0003800000 */
.L_x_10173:
        /* <DEDUP_REMOVED lines=19> */
.L_x_10244:
[----:B------:R-:W-:Y:S01]  /*6c40*/  STG.E.U8 [R2.64], R23 ;  /* 0x0000001702007986 */ /* 0x000fe2000c101124 */
[----:B------:R-:W-:Y:S05]  /*6c50*/  EXIT ;  /* 0x000000000000794d */ /* 0x000fea0003800000 */
.L_x_10243:
        /* <DEDUP_REMOVED lines=10> */
.L_x_10247:
[----:B------:R-:W-:-:S05]  /*6d00*/  PRMT R5, R23, 0x9910, RZ ;  /* 0x0000991017057816 */ /* 0x000fca00000000ff */
[----:B------:R-:W-:Y:S01]  /*6d10*/  STG.E [R2.64], R5 ;  /* 0x0000000502007986 */ /* 0x000fe2000c101924 */
[----:B------:R-:W-:Y:S05]  /*6d20*/  EXIT ;  /* 0x000000000000794d */ /* 0x000fea0003800000 */
.L_x_10246:
[----:B------:R-:W-:Y:S01]  /*6d30*/  STG.E.U16 [R2.64], R23 ;  /* 0x0000001702007986 */ /* 0x000fe2000c101524 */
[----:B------:R-:W-:Y:S05]  /*6d40*/  EXIT ;  /* 0x000000000000794d */ /* 0x000fea0003800000 */
.L_x_10242:
        /* <DEDUP_REMOVED lines=9> */
.L_x_10249:
[----:B------:R-:W0:Y:S02]  /*6de0*/  I2F.S16 R0, R23 ;  /* 0x0000001700007306 */ /* 0x000e240000101400 */
[----:B0-----:R-:W-:-:S05]  /*6df0*/  F2FP.PACK_AB R0, RZ, R0 ;  /* 0x00000000ff00723e */ /* 0x001fca00000000ff */
[----:B------:R-:W-:Y:S01]  /*6e00*/  STG.E.U16 [R2.64], R0 ;  /* 0x0000000002007986 */ /* 0x000fe2000c101524 */
[----:B------:R-:W-:Y:S05]  /*6e10*/  EXIT ;  /* 0x000000000000794d */ /* 0x000fea0003800000 */
.L_x_10248:
        /* <DEDUP_REMOVED lines=10> */
.L_x_10251:
[----:B------:R-:W0:Y:S02]  /*6ec0*/  I2F.S16 R23, R23 ;  /* 0x0000001700177306 */ /* 0x000e240000101400 */
[----:B0-----:R-:W-:-:S04]  /*6ed0*/  F2FP.PACK_AB R5, RZ, R23 ;  /* 0x00000017ff05723e */ /* 0x001fc800000000ff */
[----:B------:R-:W-:-:S05]  /*6ee0*/  PRMT R5, R5, 0x5410, RZ ;  /* 0x0000541005057816 */ /* 0x000fca00000000ff */
[----:B------:R-:W-:Y:S01]  /*6ef0*/  STG.E [R2.64], R5 ;  /* 0x0000000502007986 */ /* 0x000fe2000c101924 */
[----:B------:R-:W-:Y:S05]  /*6f00*/  EXIT ;  /* 0x000000000000794d */ /* 0x000fea0003800000 */
.L_x_10250:
[----:B------:R-:W0:Y:S02]  /*6f10*/  I2F.F64.S16 R4, R23 ;  /* 0x0000001700047312 */ /* 0x000e240000101c00 */
[----:B0-----:R-:W-:Y:S01]  /*6f20*/  STG.E.64 [R2.64], R4 ;  /* 0x0000000402007986 */ /* 0x001fe2000c101b24 */
[----:B------:R-:W-:Y:S05]  /*6f30*/  EXIT ;  /* 0x000000000000794d */ /* 0x000fea0003800000 */
.L_x_10241:
        /* <DEDUP_REMOVED lines=13> */
.L_x_10254:
[----:B------:R-:W0:Y:S01]  /*7010*/  I2F.F64.S16 R4, R23 ;  /* 0x0000001700047312 */ /* 0x000e220000101c00 */
[----:B------:R-:W-:-:S05]  /*7020*/  CS2R R6, SRZ ;  /* 0x0000000000067805 */ /* 0x000fca000001ff00 */
[----:B0-----:R-:W-:Y:S01]  /*7030*/  STG.E.128 [R2.64], R4 ;  /* 0x0000000402007986 */ /* 0x001fe2000c101d24 */
[----:B------:R-:W-:Y:S05]  /*7040*/  EXIT ;  /* 0x000000000000794d */ /* 0x000fea0003800000 */
.L_x_10253:
        /* <DEDUP_REMOVED lines=21> */
.L_x_10258:
[----:B------:R-:W-:Y:S05]  /*71a0*/  BSYNC B0 ;  /* 0x0000000000007941 */ /* 0x000fea0003800000 */
.L_x_10257:
[----:B------:R-:W-:-:S05]  /*71b0*/  LOP3.LUT R5, R0, R5, RZ, 0xfc, !PT ;  /* 0x0000000500057212 */ /* 0x000fca00078efcff */
[----:B------:R-:W-:Y:S01]  /*71c0*/  STG.E.U8 [R2.64], R5 ;  /* 0x0000000502007986 */ /* 0x000fe2000c101124 */
[----:B------:R-:W-:Y:S05]  /*71d0*/  EXIT ;  /* 0x000000000000794d */ /* 0x000fea0003800000 */
.L_x_10256:
        /* <DEDUP_REMOVED lines=13> */
.L_x_10260:
[----:B------:R-:W-:Y:S01]  /*72b0*/  IMAD.MOV.U32 R0, RZ, RZ, 0x7f ;  /* 0x0000007fff007424 */ /* 0x000fe200078e00ff */
[----:B------:R-:W-:-:S04]  /*72c0*/  ISETP.GT.U32.AND P0, PT, R4, 0x7f800000, PT ;  /* 0x7f8000000400780c */ /* 0x000fc80003f04070 */
[----:B------:R-:W-:-:S04]  /*72d0*/  SEL R0, R0, 0x7c, P0 ;  /* 0x0000007c00007807 */ /* 0x000fc80000000000 */
.L_x_10261:
[----:B------:R-:W-:Y:S05]  /*72e0*/  BSYNC B0 ;  /* 0x0000000000007941 */ /* 0x000fea0003800000 */
.L_x_10259:
[----:B------:R-:W-:-:S04]  /*72f0*/  LOP3.LUT R4, R23, 0x80000000, RZ, 0xc0, !PT ;  /* 0x8000000017047812 */ /* 0x000fc800078ec0ff */
[----:B------:R-:W-:-:S04]  /*7300*/  SHF.R.U32.HI R5, RZ, 0x18, R4 ;  /* 0x00000018ff057819 */ /* 0x000fc80000011604 */
[----:B------:R-:W-:-:S05]  /*7310*/  LOP3.LUT R5, R0, R5, RZ, 0xfc, !PT ;  /* 0x0000000500057212 */ /* 0x000fca00078efcff */
[----:B------:R-:W-:Y:S01]  /*7320*/  STG.E.U8 [R2.64], R5 ;  /* 0x0000000502007986 */ /* 0x000fe2000c101124 */
[----:B------:R-:W-:Y:S05]  /*7330*/  EXIT ;  /* 0x000000000000794d */ /* 0x000fea0003800000 */
.L_x_10255:
[----:B------:R-:W0:Y:S02]  /*7340*/  I2F.S16 R0, R23 ;  /* 0x0000001700007306 */ /* 0x000e240000101400 */
[----:B0-----:R-:W-:-:S05]  /*7350*/  F2FP.BF16.PACK_AB R0, RZ, R0 ;  /* 0x00000000ff00723e */ /* 0x001fca00000010ff */
[----:B------:R-:W-:Y:S01]  /*7360*/  STG.E.U16 [R2.64], R0 ;  /* 0x0000000002007986 */ /* 0x000fe2000c101524 */
[----:B------:R-:W-:Y:S05]  /*7370*/  EXIT ;  /* 0x000000000000794d */ /* 0x000fea0003800000 */
.L_x_10252:
        /* <DEDUP_REMOVED lines=10> */
.L_x_10264:
        /* <DEDUP_REMOVED lines=17> */
.L_x_10267:
[----:B------:R-:W-:-:S04]  /*7530*/  LOP3.LUT R0, R23, 0x80000000, RZ, 0xc0, !PT ;  /* 0x8000000017007812 */ /* 0x000fc800078ec0ff */
[----:B------:R-:W-:-:S04]  /*7540*/  SHF.R.U32.HI R5, RZ, 0x18, R0 ;  /* 0x00000018ff057819 */ /* 0x000fc80000011600 */
[----:B------:R-:W-:-:S04]  /*7550*/  LOP3.LUT R4, R4, R5, RZ, 0xfc, !PT ;  /* 0x0000000504047212 */ /* 0x000fc800078efcff */
[----:B------:R-:W-:Y:S02]  /*7560*/  PRMT R0, R4, 0x7610, R0 ;  /* 0x0000761004007816 */ /* 0x000fe40000000000 */
.L_x_10266:
[----:B------:R-:W-:Y:S05]  /*7570*/  BSYNC B0 ;  /* 0x0000000000007941 */ /* 0x000fea0003800000 */
.L_x_10265:
[----:B------:R-:W-:Y:S01]  /*7580*/  STG.E.U8 [R2.64], R0 ;  /* 0x0000000002007986 */ /* 0x000fe2000c101124 */
[----:B------:R-:W-:Y:S05]  /*7590*/  EXIT ;  /* 0x000000000000794d */ /* 0x000fea0003800000 */
.L_x_10263:
        /* <DEDUP_REMOVED lines=17> */
.L_x_10270:
[----:B------:R-:W-:-:S04]  /*76b0*/  LOP3.LUT R0, R23, 0x80000000, RZ, 0xc0, !PT ;  /* 0x8000000017007812 */ /* 0x000fc800078ec0ff */
[----:B------:R-:W-:-:S04]  /*76c0*/  SHF.R.U32.HI R5, RZ, 0x18, R0 ;  /* 0x00000018ff057819 */ /* 0x000fc80000011600 */
[----:B------:R-:W-:-:S04]  /*76d0*/  LOP3.LUT R4, R4, R5, RZ, 0xfc, !PT ;  /* 0x0000000504047212 */ /* 0x000fc800078efcff */
[----:B------:R-:W-:Y:S02]  /*76e0*/  PRMT R0, R4, 0x7610, R0 ;  /* 0x0000761004007816 */ /* 0x000fe40000000000 */
.L_x_10269:
[----:B------:R-:W-:Y:S05]  /*76f0*/  BSYNC B0 ;  /* 0x0000000000007941 */ /* 0x000fea0003800000 */
.L_x_10268:
[----:B------:R-:W-:Y:S01]  /*7700*/  STG.E.U8 [R2.64], R0 ;  /* 0x0000000002007986 */ /* 0x000fe2000c101124 */
[----:B------:R-:W-:Y:S05]  /*7710*/  EXIT ;  /* 0x000000000000794d */ /* 0x000fea0003800000 */
.L_x_10262:
        /* <DEDUP_REMOVED lines=22> */
.L_x_10245:
        /* <DEDUP_REMOVED lines=20> */
.L_x_10272:
[----:B------:R-:W-:-:S04]  /*79c0*/  PRMT R4, R23, 0x9910, RZ ;  /* 0x0000991017047816 */ /* 0x000fc800000000ff */
[----:B------:R-:W-:-:S05]  /*79d0*/  SHF.R.S32.HI R5, RZ, 0x1f, R4 ;  /* 0x0000001fff057819 */ /* 0x000fca0000011404 */
[----:B------:R-:W-:Y:S01]  /*79e0*/  STG.E.64 [R2.64], R4 ;  /* 0x0000000402007986 */ /* 0x000fe2000c101b24 */
[----:B------:R-:W-:Y:S05]  /*79f0*/  EXIT ;  /* 0x000000000000794d */ /* 0x000fea0003800000 */
.L_x_10271:
[----:B------:R-:W-:-:S05]  /*7a00*/  PRMT R5, R23, 0x9910, RZ ;  /* 0x0000991017057816 */ /* 0x000fca00000000ff */
[----:B------:R-:W-:Y:S01]  /*7a10*/  STG.E [R2.64], R5 ;  /* 0x0000000502007986 */ /* 0x000fe2000c101924 */
[----:B------:R-:W-:Y:S05]  /*7a20*/  EXIT ;  /* 0x000000000000794d */ /* 0x000fea0003800000 */
.L_x_10273:
        /* <DEDUP_REMOVED lines=13> */
.L_x_25139:


//--------------------- .text._ZN2at6native18elementwise_kernelILi128ELi4EZNS0_22gpu_kernel_impl_nocastINS0_13AUnaryFunctorIsssNS0_16BitwiseOrFunctorIsEEEEEEvRNS_18TensorIteratorBaseERKT_EUliE_EEviT1_ --------------------------
	.section	.text._ZN2at6native18elementwise_kernelILi128ELi4EZNS0_22gpu_kernel_impl_nocastINS0_13AUnaryFunctorIsssNS0_16BitwiseOrFunctorIsEEEEEEvRNS_18TensorIteratorBaseERKT_EUliE_EEviT1_,"ax",@progbits
	.sectioninfo	@"SHI_REGISTERS=12"
	.align	128
        .global         _ZN2at6native18elementwise_kernelILi128ELi4EZNS0_22gpu_kernel_impl_nocastINS0_13AUnaryFunctorIsssNS0_16BitwiseOrFunctorIsEEEEEEvRNS_18TensorIteratorBaseERKT_EUliE_EEviT1_
        .type           _ZN2at6native18elementwise_kernelILi128ELi4EZNS0_22gpu_kernel_impl_nocastINS0_13AUnaryFunctorIsssNS0_16BitwiseOrFunctorIsEEEEEEvRNS_18TensorIteratorBaseERKT_EUliE_EEviT1_,@function
        .size           _ZN2at6native18elementwise_kernelILi128ELi4EZNS0_22gpu_kernel_impl_nocastINS0_13AUnaryFunctorIsssNS0_16BitwiseOrFunctorIsEEEEEEvRNS_18TensorIteratorBaseERKT_EUliE_EEviT1_,(.L_x_25140 - _ZN2at6native18elementwise_kernelILi128ELi4EZNS0_22gpu_kernel_impl_nocastINS0_13AUnaryFunctorIsssNS0_16BitwiseOrFunctorIsEEEEEEvRNS_18TensorIteratorBaseERKT_EUliE_EEviT1_)
        .other          _ZN2at6native18elementwise_kernelILi128ELi4EZNS0_22gpu_kernel_impl_nocastINS0_13AUnaryFunctorIsssNS0_16BitwiseOrFunctorIsEEEEEEvRNS_18TensorIteratorBaseERKT_EUliE_EEviT1_,@"STO_CUDA_ENTRY STV_DEFAULT"
_ZN2at6native18elementwise_kernelILi128ELi4EZNS0_22gpu_kernel_impl_nocastINS0_13AUnaryFunctorIsssNS0_16BitwiseOrFunctorIsEEEEEEvRNS_18TensorIteratorBaseERKT_EUliE_EEviT1_:
.text._ZN2at6native18elementwise_kernelILi128ELi4EZNS0_22gpu_kernel_impl_nocastINS0_13AUnaryFunctorIsssNS0_16BitwiseOrFunctorIsEEEEEEvRNS_18TensorIteratorBaseERKT_EUliE_EEviT1_:
        /* <DEDUP_REMOVED lines=236> */
.L_x_10276:
        /* <DEDUP_REMOVED lines=8> */
.L_x_10275:
[----:B------:R-:W-:Y:S05]  /*0f40*/  BSYNC B0 ;  /* 0x0000000000007941 */ /* 0x000fea0003800000 */
.L_x_10274:
        /* <DEDUP_REMOVED lines=230> */
.L_x_10279:
        /* <DEDUP_REMOVED lines=237> */
.L_x_10280:
        /* <DEDUP_REMOVED lines=8> */
.L_x_10278:
[----:B------:R-:W-:Y:S05]  /*2d00*/  BSYNC B0 ;  /* 0x0000000000007941 */ /* 0x000fea0003800000 */
.L_x_10277:
        /* <DEDUP_REMOVED lines=229> */
.L_x_10281:
        /* <DEDUP_REMOVED lines=8> */
.L_x_10282:
        /* <DEDUP_REMOVED lines=10> */
.L_x_25140:


//--------------------- .text._ZN2at6native27unrolled_elementwise_kernelINS0_13AUnaryFunctorIsssNS0_16BitwiseOrFunctorIsEEEESt5arrayIPcLm2EELi4E23TrivialOffsetCalculatorILi1EjESA_NS0_6memory15LoadWithoutCastENSB_16StoreWithoutCastEEEviT_T0_T2_T3_T4_T5_ --------------------------
	.section	.text._ZN2at6native27unrolled_elementwise_kernelINS0_13AUnaryFunctorIsssNS0_16BitwiseOrFunctorIsEEEESt5arrayIPcLm2EELi4E23TrivialOffsetCalculatorILi1EjESA_NS0_6memory15LoadWithoutCastENSB_16StoreWithoutCastEEEviT_T0_T2_T3_T4_T5_,"ax",@progbits
	.sectioninfo	@"SHI_REGISTERS=20"
	.align	128
        .global         _ZN2at6native27unrolled_elementwise_kernelINS0_13AUnaryFunctorIsssNS0_16BitwiseOrFunctorIsEEEESt5arrayIPcLm2EELi4E23TrivialOffsetCalculatorILi1EjESA_NS0_6memory15LoadWithoutCastENSB_16StoreWithoutCastEEEviT_T0_T2_T3_T4_T5_
        .type           _ZN2at6native27unrolled_elementwise_kernelINS0_13AUnaryFunctorIsssNS0_16BitwiseOrFunctorIsEEEESt5arrayIPcLm2EELi4E23TrivialOffsetCalculatorILi1EjESA_NS0_6memory15LoadWithoutCastENSB_16StoreWithoutCastEEEviT_T0_T2_T3_T4_T5_,@function
        .size           _ZN2at6native27unrolled_elementwise_kernelINS0_13AUnaryFunctorIsssNS0_16BitwiseOrFunctorIsEEEESt5arrayIPcLm2EELi4E23TrivialOffsetCalculatorILi1EjESA_NS0_6memory15LoadWithoutCastENSB_16StoreWithoutCastEEEviT_T0_T2_T3_T4_T5_,(.L_x_25141 - _ZN2at6native27unrolled_elementwise_kernelINS0_13AUnaryFunctorIsssNS0_16BitwiseOrFunctorIsEEEESt5arrayIPcLm2EELi4E23TrivialOffsetCalculatorILi1EjESA_NS0_6memory15LoadWithoutCastENSB_16StoreWithoutCastEEEviT_T0_T2_T3_T4_T5_)
        .other          _ZN2at6native27unrolled_elementwise_kernelINS0_13AUnaryFunctorIsssNS0_16BitwiseOrFunctorIsEEEESt5arrayIPcLm2EELi4E23TrivialOffsetCalculatorILi1EjESA_NS0_6memory15LoadWithoutCastENSB_16StoreWithoutCastEEEviT_T0_T2_T3_T4_T5_,@"STO_CUDA_ENTRY STV_DEFAULT"
_ZN2at6native27unrolled_elementwise_kernelINS0_13AUnaryFunctorIsssNS0_16BitwiseOrFunctorIsEEEESt5arrayIPcLm2EELi4E23TrivialOffsetCalculatorILi1EjESA_NS0_6memory15LoadWithoutCastENSB_16StoreWithoutCastEEEviT_T0_T2_T3_T4_T5_:
.text._ZN2at6native27unrolled_elementwise_kernelINS0_13AUnaryFunctorIsssNS0_16BitwiseOrFunctorIsEEEESt5arrayIPcLm2EELi4E23TrivialOffsetCalculatorILi1EjESA_NS0_6memory15LoadWithoutCastENSB_16StoreWithoutCastEEEviT_T0_T2_T3_T4_T5_:
        /* <DEDUP_REMOVED lines=58> */
.L_x_10284:
[----:B0-----:R-:W-:Y:S05]  /*03a0*/  BSYNC B0 ;  /* 0x0000000000007941 */ /* 0x001fea0003800000 */
.L_x_10283:
[----:B------:R-:W-:-:S13]  /*03b0*/  ISETP.GE.AND P0, PT, R15, R2, PT ;  /* 0x000000020f00720c */ /* 0x000fda0003f06270 */
[----:B------:R-:W-:Y:S05]  /*03c0*/  @P0 EXIT ;  /* 0x000000000000094d */ /* 0x000fea0003800000 */
[----:B------:R-:W-:Y:S01]  /*03d0*/  LEA R2, R0, R15, 0x9 ;  /* 0x0000000f00027211 */ /* 0x000fe200078e48ff */
[----:B------:R-:W-:-:S04]  /*03e0*/  IMAD.MOV.U32 R3, RZ, RZ, 0x2 ;  /* 0x00000002ff037424 */ /* 0x000fc800078e00ff */
[----:B------:R-:W-:-:S05]  /*03f0*/  IMAD.WIDE.U32 R2, R2, R3, c[0x0][0x168] ;  /* 0x00005a0002027625 */ /* 0x000fca00078e0003 */
[----:B------:R-:W-:Y:S01]  /*0400*/  STG.E.U16 [R2.64], R13 ;  /* 0x0000000d02007986 */ /* 0x000fe2000c101504 */
[----:B------:R-:W-:Y:S05]  /*0410*/  EXIT ;  /* 0x000000000000794d */ /* 0x000fea0003800000 */
.L_x_10285:
        /* <DEDUP_REMOVED lines=14> */
.L_x_25141:


//--------------------- .text._ZN2at6native29vectorized_elementwise_kernelILi2ENS0_13AUnaryFunctorIsssNS0_16BitwiseOrFunctorIsEEEESt5arrayIPcLm2EEEEviT0_T1_ --------------------------
	.section	.text._ZN2at6native29vectorized_elementwise_kernelILi2ENS0_13AUnaryFunctorIsssNS0_16BitwiseOrFunctorIsEEEESt5arrayIPcLm2EEEEviT0_T1_,"ax",@progbits
	.sectioninfo	@"SHI_REGISTERS=31"
	.align	128
        .global         _ZN2at6native29vectorized_elementwise_kernelILi2ENS0_13AUnaryFunctorIsssNS0_16BitwiseOrFunctorIsEEEESt5arrayIPcLm2EEEEviT0_T1_
        .type           _ZN2at6native29vectorized_elementwise_kernelILi2ENS0_13AUnaryFunctorIsssNS0_16BitwiseOrFunctorIsEEEESt5arrayIPcLm2EEEEviT0_T1_,@function
        .size           _ZN2at6native29vectorized_elementwise_kernelILi2ENS0_13AUnaryFunctorIsssNS0_16BitwiseOrFunctorIsEEEESt5arrayIPcLm2EEEEviT0_T1_,(.L_x_25142 - _ZN2at6native29vectorized_elementwise_kernelILi2ENS0_13AUnaryFunctorIsssNS0_16BitwiseOrFunctorIsEEEESt5arrayIPcLm2EEEEviT0_T1_)
        .other          _ZN2at6native29vectorized_elementwise_kernelILi2ENS0_13AUnaryFunctorIsssNS0_16BitwiseOrFunctorIsEEEESt5arrayIPcLm2EEEEviT0_T1_,@"STO_CUDA_ENTRY STV_DEFAULT"
_ZN2at6native29vectorized_elementwise_kernelILi2ENS0_13AUnaryFunctorIsssNS0_16BitwiseOrFunctorIsEEEESt5arrayIPcLm2EEEEviT0_T1_:
.text._ZN2at6native29vectorized_elementwise_kernelILi2ENS0_13AUnaryFunctorIsssNS0_16BitwiseOrFunctorIsEEEESt5arrayIPcLm2EEEEviT0_T1_:
        /* <DEDUP_REMOVED lines=39> */
.L_x_10286:
        /* <DEDUP_REMOVED lines=87> */
.L_x_10289:
[----:B0-----:R-:W-:-:S13]  /*07e0*/  ISETP.GE.AND P0, PT, R13, R12, PT ;  /* 0x0000000c0d00720c */ /* 0x001fda0003f06270 */
[----:B------:R-:W-:Y:S05]  /*07f0*/  @P0 BRA `(.L_x_10291) ;  /* 0x000000c000000947 */ /* 0x000fea0003800000 */
[----:B------:R-:W-:Y:S01]  /*0800*/  IMAD.IADD R2, R0, 0x1, R13 ;  /* 0x0000000100027824 */ /* 0x000fe200078e020d */
[----:B------:R-:W-:Y:S01]  /*0810*/  IADD3 R13, R13, 0x80, RZ ;  /* 0x000000800d0d7810 */ /* 0x000fe20007ffe0ff */
[----:B------:R-:W-:-:S04]  /*0820*/  IMAD.MOV.U32 R3, RZ, RZ, 0x2 ;  /* 0x00000002ff037424 */ /* 0x000fc800078e00ff */
[----:B------:R-:W-:-:S05]  /*0830*/  IMAD.WIDE.U32 R2, R2, R3, c[0x0][0x168] ;  /* 0x00005a0002027625 */ /* 0x000fca00078e0003 */
[----:B------:R0:W-:Y:S02]  /*0840*/  STG.E.U16 [R2.64], R17 ;  /* 0x0000001102007986 */ /* 0x0001e4000c101506 */
.L_x_10290:
[----:B------:R-:W-:-:S13]  /*0850*/  ISETP.GE.AND P0, PT, R13, R12, PT ;  /* 0x0000000c0d00720c */ /* 0x000fda0003f06270 */
[----:B------:R-:W-:Y:S05]  /*0860*/  @P0 BRA `(.L_x_10292) ;  /* 0x000000d000000947 */ /* 0x000fea0003800000 */
[----:B0-----:R-:W-:Y:S01]  /*0870*/  IMAD.IADD R2, R0, 0x1, R13 ;  /* 0x0000000100027824 */ /* 0x001fe200078e020d */
[----:B------:R-:W-:Y:S01]  /*0880*/  IADD3 R13, R13, 0x80, RZ ;  /* 0x000000800d0d7810 */ /* 0x000fe20007ffe0ff */
[----:B------:R-:W-:-:S04]  /*0890*/  IMAD.MOV.U32 R3, RZ, RZ, 0x2 ;  /* 0x00000002ff037424 */ /* 0x000fc800078e00ff */
[----:B------:R-:W-:-:S05]  /*08a0*/  IMAD.WIDE.U32 R2, R2, R3, c[0x0][0x168] ;  /* 0x00005a0002027625 */ /* 0x000fca00078e0003 */
[----:B------:R0:W-:Y:S02]  /*08b0*/  STG.E.U16 [R2.64], R7 ;  /* 0x0000000702007986 */ /* 0x0001e4000c101506 */
.L_x_10291:
        /* <DEDUP_REMOVED lines=8> */
.L_x_10292:
[----:B------:R-:W-:Y:S05]  /*0940*/  BSYNC B1 ;  /* 0x0000000000017941 */ /* 0x000fea0003800000 */
.L_x_10288:
[----:B------:R-:W-:-:S13]  /*0950*/  ISETP.GE.AND P0, PT, R13, R12, PT ;  /* 0x0000000c0d00720c */ /* 0x000fda0003f06270 */
[----:B0-----:R-:W-:Y:S01]  /*0960*/  @!P0 IMAD.IADD R2, R0, 0x1, R13 ;  /* 0x0000000100028824 */ /* 0x001fe200078e020d */
[----:B------:R-:W-:Y:S01]  /*0970*/  @!P0 IADD3 R13, R13, 0x80, RZ ;  /* 0x000000800d0d8810 */ /* 0x000fe20007ffe0ff */
[----:B------:R-:W-:-:S04]  /*0980*/  @!P0 IMAD.MOV.U32 R3, RZ, RZ, 0x2 ;  /* 0x00000002ff038424 */ /* 0x000fc800078e00ff */
[----:B------:R-:W-:-:S05]  /*0990*/  @!P0 IMAD.WIDE.U32 R2, R2, R3, c[0x0][0x168] ;  /* 0x00005a0002028625 */ /* 0x000fca00078e0003 */
[----:B------:R0:W-:Y:S02]  /*09a0*/  @!P0 STG.E.U16 [R2.64], R20 ;  /* 0x0000001402008986 */ /* 0x0001e4000c101506 */
.L_x_10293:
[----:B------:R-:W-:Y:S05]  /*09b0*/  BSYNC B0 ;  /* 0x0000000000007941 */ /* 0x000fea0003800000 */
.L_x_10287:
        /* <DEDUP_REMOVED lines=8> */
.L_x_10294:
        /* <DEDUP_REMOVED lines=12> */
.L_x_25142:


//--------------------- .text._ZN2at6native29vectorized_elementwise_kernelILi4ENS0_13AUnaryFunctorIsssNS0_16BitwiseOrFunctorIsEEEESt5arrayIPcLm2EEEEviT0_T1_ --------------------------
	.section	.text._ZN2at6native29vectorized_elementwise_kernelILi4ENS0_13AUnaryFunctorIsssNS0_16BitwiseOrFunctorIsEEEESt5arrayIPcLm2EEEEviT0_T1_,"ax",@progbits
	.sectioninfo	@"SHI_REGISTERS=31"
	.align	128
        .global         _ZN2at6native29vectorized_elementwise_kernelILi4ENS0_13AUnaryFunctorIsssNS0_16BitwiseOrFunctorIsEEEESt5arrayIPcLm2EEEEviT0_T1_
        .type           _ZN2at6native29vectorized_elementwise_kernelILi4ENS0_13AUnaryFunctorIsssNS0_16BitwiseOrFunctorIsEEEESt5arrayIPcLm2EEEEviT0_T1_,@function
        .size           _ZN2at6native29vectorized_elementwise_kernelILi4ENS0_13AUnaryFunctorIsssNS0_16BitwiseOrFunctorIsEEEESt5arrayIPcLm2EEEEviT0_T1_,(.L_x_25143 - _ZN2at6native29vectorized_elementwise_kernelILi4ENS0_13AUnaryFunctorIsssNS0_16BitwiseOrFunctorIsEEEESt5arrayIPcLm2EEEEviT0_T1_)
        .other          _ZN2at6native29vectorized_elementwise_kernelILi4ENS0_13AUnaryFunctorIsssNS0_16BitwiseOrFunctorIsEEEESt5arrayIPcLm2EEEEviT0_T1_,@"STO_CUDA_ENTRY STV_DEFAULT"
_ZN2at6native29vectorized_elementwise_kernelILi4ENS0_13AUnaryFunctorIsssNS0_16BitwiseOrFunctorIsEEEESt5arrayIPcLm2EEEEviT0_T1_:
.text._ZN2at6native29vectorized_elementwise_kernelILi4ENS0_13AUnaryFunctorIsssNS0_16BitwiseOrFunctorIsEEEESt5arrayIPcLm2EEEEviT0_T1_:
        /* <DEDUP_REMOVED lines=35> */
.L_x_10295:
        /* <DEDUP_REMOVED lines=87> */
.L_x_10298:
[----:B0-----:R-:W-:-:S13]  /*07a0*/  ISETP.GE.AND P0, PT, R13, R12, PT ;  /* 0x0000000c0d00720c */ /* 0x001fda0003f06270 */
[----:B------:R-:W-:Y:S05]  /*07b0*/  @P0 BRA `(.L_x_10300) ;  /* 0x000000c000000947 */ /* 0x000fea0003800000 */
[----:B------:R-:W-:Y:S01]  /*07c0*/  IMAD.IADD R2, R0, 0x1, R13 ;  /* 0x0000000100027824 */ /* 0x000fe200078e020d */
[----:B------:R-:W-:Y:S01]  /*07d0*/  IADD3 R13, R13, 0x80, RZ ;  /* 0x000000800d0d7810 */ /* 0x000fe20007ffe0ff */
[----:B------:R-:W-:-:S04]  /*07e0*/  IMAD.MOV.U32 R3, RZ, RZ, 0x2 ;  /* 0x00000002ff037424 */ /* 0x000fc800078e00ff */
[----:B------:R-:W-:-:S05]  /*07f0*/  IMAD.WIDE.U32 R2, R2, R3, c[0x0][0x168] ;  /* 0x00005a0002027625 */ /* 0x000fca00078e0003 */
[----:B------:R0:W-:Y:S02]  /*0800*/  STG.E.U16 [R2.64], R17 ;  /* 0x0000001102007986 */ /* 0x0001e4000c101506 */
.L_x_10299:
[----:B------:R-:W-:-:S13]  /*0810*/  ISETP.GE.AND P0, PT, R13, R12, PT ;  /* 0x0000000c0d00720c */ /* 0x000fda0003f06270 */
[----:B------:R-:W-:Y:S05]  /*0820*/  @P0 BRA `(.L_x_10301) ;  /* 0x000000d000000947 */ /* 0x000fea0003800000 */
[----:B0-----:R-:W-:Y:S01]  /*0830*/  IMAD.IADD R2, R0, 0x1, R13 ;  /* 0x0000000100027824 */ /* 0x001fe200078e020d */
[----:B------:R-:W-:Y:S01]  /*0840*/  IADD3 R13, R13, 0x80, RZ ;  /* 0x000000800d0d7810 */ /* 0x000fe20007ffe0ff */
[----:B------:R-:W-:-:S04]  /*0850*/  IMAD.MOV.U32 R3, RZ, RZ, 0x2 ;  /* 0x00000002ff037424 */ /* 0x000fc800078e00ff */
[----:B------:R-:W-:-:S05]  /*0860*/  IMAD.WIDE.U32 R2, R2, R3, c[0x0][0x168] ;  /* 0x00005a0002027625 */ /* 0x000fca00078e0003 */
[----:B------:R0:W-:Y:S02]  /*0870*/  STG.E.U16 [R2.64], R7 ;  /* 0x0000000702007986 */ /* 0x0001e4000c101506 */
.L_x_10300:
        /* <DEDUP_REMOVED lines=8> */
.L_x_10301:
[----:B------:R-:W-:Y:S05]  /*0900*/  BSYNC B1 ;  /* 0x0000000000017941 */ /* 0x000fea0003800000 */
.L_x_10297:
[----:B------:R-:W-:-:S13]  /*0910*/  ISETP.GE.AND P0, PT, R13, R12, PT ;  /* 0x0000000c0d00720c */ /* 0x000fda0003f06270 */
[----:B0-----:R-:W-:Y:S01]  /*0920*/  @!P0 IMAD.IADD R2, R0, 0x1, R13 ;  /* 0x0000000100028824 */ /* 0x001fe200078e020d */
[----:B------:R-:W-:Y:S01]  /*0930*/  @!P0 IADD3 R13, R13, 0x80, RZ ;  /* 0x000000800d0d8810 */ /* 0x000fe20007ffe0ff */
[----:B------:R-:W-:-:S04]  /*0940*/  @!P0 IMAD.MOV.U32 R3, RZ, RZ, 0x2 ;  /* 0x00000002ff038424 */ /* 0x000fc800078e00ff */
[----:B------:R-:W-:-:S05]  /*0950*/  @!P0 IMAD.WIDE.U32 R2, R2, R3, c[0x0][0x168] ;  /* 0x00005a0002028625 */ /* 0x000fca00078e0003 */
[----:B------:R0:W-:Y:S02]  /*0960*/  @!P0 STG.E.U16 [R2.64], R20 ;  /* 0x0000001402008986 */ /* 0x0001e4000c101506 */
.L_x_10302:
[----:B------:R-:W-:Y:S05]  /*0970*/  BSYNC B0 ;  /* 0x0000000000007941 */ /* 0x000fea0003800000 */
.L_x_10296:
        /* <DEDUP_REMOVED lines=8> */
.L_x_10303:
        /* <DEDUP_REMOVED lines=16> */
.L_x_25143:


//--------------------- .text._ZN2at6native29vectorized_elementwise_kernelILi8ENS0_13AUnaryFunctorIsssNS0_16BitwiseOrFunctorIsEEEESt5arrayIPcLm2EEEEviT0_T1_ --------------------------
	.section	.text._ZN2at6native29vectorized_elementwise_kernelILi8ENS0_13AUnaryFunctorIsssNS0_16BitwiseOrFunctorIsEEEESt5arrayIPcLm2EEEEviT0_T1_,"ax",@progbits
	.sectioninfo	@"SHI_REGISTERS=4"
	.align	128
        .global         _ZN2at6native29vectorized_elementwise_kernelILi8ENS0_13AUnaryFunctorIsssNS0_16BitwiseOrFunctorIsEEEESt5arrayIPcLm2EEEEviT0_T1_
        .type           _ZN2at6native29vectorized_elementwise_kernelILi8ENS0_13AUnaryFunctorIsssNS0_16BitwiseOrFunctorIsEEEESt5arrayIPcLm2EEEEviT0_T1_,@function
        .size           _ZN2at6native29vectorized_elementwise_kernelILi8ENS0_13AUnaryFunctorIsssNS0_16BitwiseOrFunctorIsEEEESt5arrayIPcLm2EEEEviT0_T1_,(.L_x_25144 - _ZN2at6native29vectorized_elementwise_kernelILi8ENS0_13AUnaryFunctorIsssNS0_16BitwiseOrFunctorIsEEEESt5arrayIPcLm2EEEEviT0_T1_)
        .other          _ZN2at6native29vectorized_elementwise_kernelILi8ENS0_13AUnaryFunctorIsssNS0_16BitwiseOrFunctorIsEEEESt5arrayIPcLm2EEEEviT0_T1_,@"STO_CUDA_ENTRY STV_DEFAULT"
_ZN2at6native29vectorized_elementwise_kernelILi8ENS0_13AUnaryFunctorIsssNS0_16BitwiseOrFunctorIsEEEESt5arrayIPcLm2EEEEviT0_T1_:
.text._ZN2at6native29vectorized_elementwise_kernelILi8ENS0_13AUnaryFunctorIsssNS0_16BitwiseOrFunctorIsEEEESt5arrayIPcLm2EEEEviT0_T1_:
[----:B------:R-:W-:Y:S02]  /*0000*/  MOV R1, c[0x0][0x28] ;  /* 0x00000a0000017a02 */ /* 0x000fe40000000f00 */
[----:B------:R-:W-:Y:S05]  /*0010*/  EXIT ;  /* 0x000000000000794d */ /* 0x000fea0003800000 */
.L_x_10304:
        /* <DEDUP_REMOVED lines=14> */
.L_x_25144:


//--------------------- .text._ZN2at6native18elementwise_kernelILi128ELi4EZNS0_15gpu_kernel_implINS0_13BinaryFunctorIsssNS0_16BitwiseOrFunctorIsEEEEEEvRNS_18TensorIteratorBaseERKT_EUliE_EEviT1_ --------------------------
	.section	.text._ZN2at6native18elementwise_kernelILi128ELi4EZNS0_15gpu_kernel_implINS0_13BinaryFunctorIsssNS0_16BitwiseOrFunctorIsEEEEEEvRNS_18TensorIteratorBaseERKT_EUliE_EEviT1_,"ax",@progbits
	.sectioninfo	@"SHI_REGISTERS=26"
	.align	128
        .global         _ZN2at6native18elementwise_kernelILi128ELi4EZNS0_15gpu_kernel_implINS0_13BinaryFunctorIsssNS0_16BitwiseOrFunctorIsEEEEEEvRNS_18TensorIteratorBaseERKT_EUliE_EEviT1_
        .type           _ZN2at6native18elementwise_kernelILi128ELi4EZNS0_15gpu_kernel_implINS0_13BinaryFunctorIsssNS0_16BitwiseOrFunctorIsEEEEEEvRNS_18TensorIteratorBaseERKT_EUliE_EEviT1_,@function
        .size           _ZN2at6native18elementwise_kernelILi128ELi4EZNS0_15gpu_kernel_implINS0_13BinaryFunctorIsssNS0_16BitwiseOrFunctorIsEEEEEEvRNS_18TensorIteratorBaseERKT_EUliE_EEviT1_,(.L_x_25145 - _ZN2at6native18elementwise_kernelILi128ELi4EZNS0_15gpu_kernel_implINS0_13BinaryFunctorIsssNS0_16BitwiseOrFunctorIsEEEEEEvRNS_18TensorIteratorBaseERKT_EUliE_EEviT1_)
        .other          _ZN2at6native18elementwise_kernelILi128ELi4EZNS0_15gpu_kernel_implINS0_13BinaryFunctorIsssNS0_16BitwiseOrFunctorIsEEEEEEvRNS_18TensorIteratorBaseERKT_EUliE_EEviT1_,@"STO_CUDA_ENTRY STV_DEFAULT"
_ZN2at6native18elementwise_kernelILi128ELi4EZNS0_15gpu_kernel_implINS0_13BinaryFunctorIsssNS0_16BitwiseOrFunctorIsEEEEEEvRNS_18TensorIteratorBaseERKT_EUliE_EEviT1_:
.text._ZN2at6native18elementwise_kernelILi128ELi4EZNS0_15gpu_kernel_implINS0_13BinaryFunctorIsssNS0_16BitwiseOrFunctorIsEEEEEEvRNS_18TensorIteratorBaseERKT_EUliE_EEviT1_:
        /* <DEDUP_REMOVED lines=263> */
.L_x_10307:
        /* <DEDUP_REMOVED lines=18> */
.L_x_10311:
[----:B------:R0:W5:Y:S01]  /*1190*/  LDG.E.U8 R23, [R2.64] ;  /* 0x0000002402177981 */ /* 0x000162000c1e1100 */
[----:B------:R-:W-:Y:S05]  /*11a0*/  BRA `(.L_x_10313) ;  /* 0x00000d8000007947 */ /* 0x000fea0003800000 */
.L_x_10310:
        /* <DEDUP_REMOVED lines=8> */
.L_x_10315:
[----:B------:R0:W5:Y:S01]  /*1230*/  LDG.E.U16 R23, [R2.64] ;  /* 0x0000002402177981 */ /* 0x000162000c1e1500 */
[----:B------:R-:W-:Y:S05]  /*1240*/  BRA `(.L_x_10313) ;  /* 0x00000ce000007947 */ /* 0x000fea0003800000 */
.L_x_10314:
[----:B------:R0:W5:Y:S01]  /*1250*/  LDG.E.U16 R23, [R2.64] ;  /* 0x0000002402177981 */ /* 0x000162000c1e1500 */
[----:B------:R-:W-:Y:S05]  /*1260*/  BRA `(.L_x_10313) ;  /* 0x00000cc000007947 */ /* 0x000fea0003800000 */
.L_x_10309:
        /* <DEDUP_REMOVED lines=9> */
.L_x_10317:
[----:B------:R-:W2:Y:S02]  /*1300*/  LDG.E.U16 R0, [R2.64] ;  /* 0x0000002402007981 */ /* 0x000ea4000c1e1500 */
[----:B--2---:R-:W-:-:S06]  /*1310*/  HADD2.F32 R0, -RZ, R0.H0_H0 ;  /* 0x20000000ff007230 */ /* 0x004fcc0000004100 */
[----:B------:R-:W0:Y:S02]  /*1320*/  F2I.FTZ.TRUNC.NTZ R0, R0 ;  /* 0x0000000000007305 */ /* 0x000e24000021f100 */
[----:B0-----:R-:W-:Y:S01]  /*1330*/  PRMT R23, R0, 0x7610, R23 ;  /* 0x0000761000177816 */ /* 0x001fe20000000017 */
[----:B------:R-:W-:Y:S05]  /*1340*/  BRA `(.L_x_10313) ;  /* 0x00000be000007947 */ /* 0x000fea0003800000 */
.L_x_10316:
        /* <DEDUP_REMOVED lines=9> */
.L_x_10319:
[----:B------:R-:W2:Y:S02]  /*13e0*/  LDG.E.U16 R2, [R2.64] ;  /* 0x0000002402027981 */ /* 0x000ea4000c1e1500 */
[----:B--2---:R-:W-:-:S06]  /*13f0*/  HADD2.F32 R0, -RZ, R2.H0_H0 ;  /* 0x20000002ff007230 */ /* 0x004fcc0000004100 */
[----:B------:R-:W0:Y:S02]  /*1400*/  F2I.FTZ.TRUNC.NTZ R0, R0 ;  /* 0x0000000000007305 */ /* 0x000e24000021f100 */
[----:B0-----:R-:W-:Y:S01]  /*1410*/  PRMT R23, R0, 0x7610, R23 ;  /* 0x0000761000177816 */ /* 0x001fe20000000017 */
[----:B------:R-:W-:Y:S05]  /*1420*/  BRA `(.L_x_10313) ;  /* 0x00000b0000007947 */ /* 0x000fea0003800000 */
.L_x_10318:
[----:B------:R-:W2:Y:S02]  /*1430*/  LDG.E.64 R2, [R2.64] ;  /* 0x0000002402027981 */ /* 0x000ea4000c1e1b00 */
[----:B--2---:R0:W1:Y:S01]  /*1440*/  F2I.F64.TRUNC R23, R2 ;  /* 0x0000000200177311 */ /* 0x004062000030d100 */
[----:B------:R-:W-:Y:S05]  /*1450*/  BRA `(.L_x_10313) ;  /* 0x00000ad000007947 */ /* 0x000fea0003800000 */
.L_x_10308:
        /* <DEDUP_REMOVED lines=12> */
.L_x_10322:
[----:B------:R-:W2:Y:S02]  /*1520*/  LDG.E.64 R2, [R2.64] ;  /* 0x0000002402027981 */ /* 0x000ea4000c1e1b00 */
[----:B--2---:R0:W1:Y:S01]  /*1530*/  F2I.F64.TRUNC R23, R2 ;  /* 0x0000000200177311 */ /* 0x004062000030d100 */
[----:B------:R-:W-:Y:S05]  /*1540*/  BRA `(.L_x_10313) ;  /* 0x000009e000007947 */ /* 0x000fea0003800000 */
.L_x_10321:
        /* <DEDUP_REMOVED lines=28> */
.L_x_10324:
        /* <DEDUP_REMOVED lines=15> */
.L_x_10323:
[----:B------:R-:W2:Y:S02]  /*1800*/  LDG.E.U16 R0, [R2.64] ;  /* 0x0000002402007981 */ /* 0x000ea4000c1e1500 */
[----:B--2---:R-:W-:-:S06]  /*1810*/  PRMT R0, RZ, 0x5410, R0 ;  /* 0x00005410ff007816 */ /* 0x004fcc0000000000 */
[----:B------:R-:W0:Y:S02]  /*1820*/  F2I.FTZ.TRUNC.NTZ R0, R0 ;  /* 0x0000000000007305 */ /* 0x000e24000021f100 */
[----:B0-----:R-:W-:Y:S01]  /*1830*/  PRMT R23, R0, 0x7610, R23 ;  /* 0x0000761000177816 */ /* 0x001fe20000000017 */
[----:B------:R-:W-:Y:S05]  /*1840*/  BRA `(.L_x_10313) ;  /* 0x000006e000007947 */ /* 0x000fea0003800000 */
.L_x_10320:
        /* <DEDUP_REMOVED lines=10> */
.L_x_10327:
        /* <DEDUP_REMOVED lines=21> */
.L_x_10331:
[----:B------:R-:W-:Y:S05]  /*1a40*/  BSYNC B1 ;  /* 0x0000000000017941 */ /* 0x000fea0003800000 */
.L_x_10330:
[----:B------:R-:W-:Y:S01]  /*1a50*/  LEA R3, R0, 0x3b800000, 0x17 ;  /* 0x3b80000000037811 */ /* 0x000fe200078eb8ff */
[----:B------:R-:W-:-:S05]  /*1a60*/  IMAD.SHL.U32 R0, R2, 0x100000, RZ ;  /* 0x0010000002007824 */ /* 0x000fca00078e00ff */
[----:B------:R-:W-:Y:S02]  /*1a70*/  LOP3.LUT R0, R3, R0, R4, 0xfe, !PT ;  /* 0x0000000003007212 */ /* 0x000fe400078efe04 */
.L_x_10329:
[----:B------:R-:W-:Y:S05]  /*1a80*/  BSYNC B0 ;  /* 0x0000000000007941 */ /* 0x000fea0003800000 */
.L_x_10328:
[----:B------:R-:W0:Y:S02]  /*1a90*/  F2I.FTZ.TRUNC.NTZ R0, R0 ;  /* 0x0000000000007305 */ /* 0x000e24000021f100 */
[----:B0-----:R-:W-:Y:S01]  /*1aa0*/  PRMT R23, R0, 0x7610, R23 ;  /* 0x0000761000177816 */ /* 0x001fe20000000017 */
[----:B------:R-:W-:Y:S05]  /*1ab0*/  BRA `(.L_x_10313) ;  /* 0x0000047000007947 */ /* 0x000fea0003800000 */
.L_x_10326:
        /* <DEDUP_REMOVED lines=21> */
.L_x_10335:
[----:B------:R-:W-:Y:S05]  /*1c10*/  BSYNC B1 ;  /* 0x0000000000017941 */ /* 0x000fea0003800000 */
.L_x_10334:
[----:B------:R-:W-:Y:S01]  /*1c20*/  LEA R3, R0, 0x37800000, 0x17 ;  /* 0x3780000000037811 */ /* 0x000fe200078eb8ff */
[----:B------:R-:W-:-:S05]  /*1c30*/  IMAD.SHL.U32 R0, R2, 0x200000, RZ ;  /* 0x0020000002007824 */ /* 0x000fca00078e00ff */
[----:B------:R-:W-:Y:S02]  /*1c40*/  LOP3.LUT R0, R3, R0, R4, 0xfe, !PT ;  /* 0x0000000003007212 */ /* 0x000fe400078efe04 */
.L_x_10333:
[----:B------:R-:W-:Y:S05]  /*1c50*/  BSYNC B0 ;  /* 0x0000000000007941 */ /* 0x000fea0003800000 */
.L_x_10332:
[----:B------:R-:W0:Y:S02]  /*1c60*/  F2I.FTZ.TRUNC.NTZ R0, R0 ;  /* 0x0000000000007305 */ /* 0x000e24000021f100 */
[----:B0-----:R-:W-:Y:S01]  /*1c70*/  PRMT R23, R0, 0x7610, R23 ;  /* 0x0000761000177816 */ /* 0x001fe20000000017 */
[----:B------:R-:W-:Y:S05]  /*1c80*/  BRA `(.L_x_10313) ;  /* 0x000002a000007947 */ /* 0x000fea0003800000 */
.L_x_10325:
        /* <DEDUP_REMOVED lines=14> */
.L_x_10339:
[----:B------:R-:W-:Y:S05]  /*1d70*/  BSYNC B0 ;  /* 0x0000000000007941 */ /* 0x000fea0003800000 */
.L_x_10338:
[----:B------:R-:W0:Y:S02]  /*1d80*/  F2I.FTZ.TRUNC.NTZ R0, R0 ;  /* 0x0000000000007305 */ /* 0x000e24000021f100 */
[----:B0-----:R-:W-:Y:S01]  /*1d90*/  PRMT R23, R0, 0x7610, R23 ;  /* 0x0000761000177816 */ /* 0x001fe20000000017 */
[----:B------:R-:W-:Y:S05]  /*1da0*/  BRA `(.L_x_10313) ;  /* 0x0000018000007947 */ /* 0x000fea0003800000 */
.L_x_10312:
        /* <DEDUP_REMOVED lines=21> */
.L_x_10337:
[----:B------:R0:W5:Y:S01]  /*1f00*/  LDG.E.U16 R23, [R2.64] ;  /* 0x0000002402177981 */ /* 0x000162000c1e1500 */
[----:B------:R-:W-:Y:S05]  /*1f10*/  BRA `(.L_x_10313) ;  /* 0x0000001000007947 */ /* 0x000fea0003800000 */
.L_x_10336:
[----:B------:R0:W5:Y:S02]  /*1f20*/  LDG.E.U16 R23, [R2.64] ;  /* 0x0000002402177981 */ /* 0x000164000c1e1500 */
.L_x_10313:
        /* <DEDUP_REMOVED lines=16> */
.L_x_10343:
[----:B------:R0:W5:Y:S01]  /*2030*/  LDG.E.U8 R0, [R2.64] ;  /* 0x0000002402007981 */ /* 0x000162000c1e1100 */
[----:B------:R-:W-:Y:S05]  /*2040*/  BRA `(.L_x_10345) ;  /* 0x00000d7000007947 */ /* 0x000fea0003800000 */
.L_x_10342:
        /* <DEDUP_REMOVED lines=8> */
.L_x_10347:
[----:B------:R0:W5:Y:S01]  /*20d0*/  LDG.E.U16 R0, [R2.64] ;  /* 0x0000002402007981 */ /* 0x000162000c1e1500 */
[----:B------:R-:W-:Y:S05]  /*20e0*/  BRA `(.L_x_10345) ;  /* 0x00000cd000007947 */ /* 0x000fea0003800000 */
.L_x_10346:
[----:B------:R0:W5:Y:S01]  /*20f0*/  LDG.E.U16 R0, [R2.64] ;  /* 0x0000002402007981 */ /* 0x000162000c1e1500 */
[----:B------:R-:W-:Y:S05]  /*2100*/  BRA `(.L_x_10345) ;  /* 0x00000cb000007947 */ /* 0x000fea0003800000 */
.L_x_10341:
        /* <DEDUP_REMOVED lines=9> */
.L_x_10349:
[----:B------:R-:W2:Y:S02]  /*21a0*/  LDG.E.U16 R4, [R2.64] ;  /* 0x0000002402047981 */ /* 0x000ea4000c1e1500 */
[----:B--2---:R-:W-:-:S06]  /*21b0*/  HADD2.F32 R4, -RZ, R4.H0_H0 ;  /* 0x20000004ff047230 */ /* 0x004fcc0000004100 */
[----:B------:R-:W0:Y:S02]  /*21c0*/  F2I.FTZ.TRUNC.NTZ R4, R4 ;  /* 0x0000000400047305 */ /* 0x000e24000021f100 */
[----:B0-----:R-:W-:Y:S01]  /*21d0*/  PRMT R0, R4, 0x7610, R0 ;  /* 0x0000761004007816 */ /* 0x001fe20000000000 */
[----:B------:R-:W-:Y:S05]  /*21e0*/  BRA `(.L_x_10345) ;  /* 0x00000bd000007947 */ /* 0x000fea0003800000 */
.L_x_10348:
        /* <DEDUP_REMOVED lines=9> */
.L_x_10351:
[----:B------:R-:W2:Y:S02]  /*2280*/  LDG.E.U16 R2, [R2.64] ;  /* 0x0000002402027981 */ /* 0x000ea4000c1e1500 */
[----:B--2---:R-:W-:-:S06]  /*2290*/  HADD2.F32 R4, -RZ, R2.H0_H0 ;  /* 0x20000002ff047230 */ /* 0x004fcc0000004100 */
[----:B------:R-:W0:Y:S02]  /*22a0*/  F2I.FTZ.TRUNC.NTZ R4, R4 ;  /* 0x0000000400047305 */ /* 0x000e24000021f100 */
[----:B0-----:R-:W-:Y:S01]  /*22b0*/  PRMT R0, R4, 0x7610, R0 ;  /* 0x0000761004007816 */ /* 0x001fe20000000000 */
[----:B------:R-:W-:Y:S05]  /*22c0*/  BRA `(.L_x_10345) ;  /* 0x00000af000007947 */ /* 0x000fea0003800000 */
.L_x_10350:
[----:B------:R-:W2:Y:S02]  /*22d0*/  LDG.E.64 R2, [R2.64] ;  /* 0x0000002402027981 */ /* 0x000ea4000c1e1b00 */
[----:B--2---:R0:W2:Y:S01]  /*22e0*/  F2I.F64.TRUNC R0, R2 ;  /* 0x0000000200007311 */ /* 0x0040a2000030d100 */
[----:B------:R-:W-:Y:S05]  /*22f0*/  BRA `(.L_x_10345) ;  /* 0x00000ac000007947 */ /* 0x000fea0003800000 */
.L_x_10340:
        /* <DEDUP_REMOVED lines=12> */
.L_x_10354:
[----:B------:R-:W2:Y:S02]  /*23c0*/  LDG.E.64 R2, [R2.64] ;  /* 0x0000002402027981 */ /* 0x000ea4000c1e1b00 */
[----:B--2---:R0:W2:Y:S01]  /*23d0*/  F2I.F64.TRUNC R0, R2 ;  /* 0x0000000200007311 */ /* 0x0040a2000030d100 */
[----:B------:R-:W-:Y:S05]  /*23e0*/  BRA `(.L_x_10345) ;  /* 0x000009d000007947 */ /* 0x000fea0003800000 */
.L_x_10353:
        /* <DEDUP_REMOVED lines=28> */
.L_x_10356:
        /* <DEDUP_REMOVED lines=15> */
.L_x_10355:
[----:B------:R-:W2:Y:S02]  /*26a0*/  LDG.E.U16 R2, [R2.64] ;  /* 0x0000002402027981 */ /* 0x000ea4000c1e1500 */
[----:B--2---:R-:W-:-:S04]  /*26b0*/  PRMT R2, RZ, 0x5410, R2 ;  /* 0x00005410ff027816 */ /* 0x004fc80000000002 */
[----:B------:R0:W2:Y:S01]  /*26c0*/  F2I.FTZ.TRUNC.NTZ R0, R2 ;  /* 0x0000000200007305 */ /* 0x0000a2000021f100 */
[----:B------:R-:W-:Y:S05]  /*26d0*/  BRA `(.L_x_10345) ;  /* 0x000006e000007947 */ /* 0x000fea0003800000 */
.L_x_10352:
        /* <DEDUP_REMOVED lines=10> */
.L_x_10359:
        /* <DEDUP_REMOVED lines=21> */
.L_x_10363:
[----:B------:R-:W-:Y:S05]  /*28d0*/  BSYNC B1 ;  /* 0x0000000000017941 */ /* 0x000fea0003800000 */
.L_x_10362:
[----:B------:R-:W-:Y:S01]  /*28e0*/  IMAD.SHL.U32 R2, R2, 0x100000, RZ ;  /* 0x0010000002027824 */ /* 0x000fe200078e00ff */
[----:B------:R-:W-:-:S04]  /*28f0*/  LEA R3, R0, 0x3b800000, 0x17 ;  /* 0x3b80000000037811 */ /* 0x000fc800078eb8ff */
[----:B------:R-:W-:Y:S02]  /*2900*/  LOP3.LUT R4, R3, R2, R4, 0xfe, !PT ;  /* 0x0000000203047212 */ /* 0x000fe400078efe04 */
.L_x_10361:
[----:B------:R-:W-:Y:S05]  /*2910*/  BSYNC B0 ;  /* 0x0000000000007941 */ /* 0x000fea0003800000 */
.L_x_10360:
[----:B------:R-:W0:Y:S02]  /*2920*/  F2I.FTZ.TRUNC.NTZ R4, R4 ;  /* 0x0000000400047305 */ /* 0x000e24000021f100 */
[----:B0-----:R-:W-:Y:S01]  /*2930*/  PRMT R0, R4, 0x7610, R0 ;  /* 0x0000761004007816 */ /* 0x001fe20000000000 */
[----:B------:R-:W-:Y:S05]  /*2940*/  BRA `(.L_x_10345) ;  /* 0x0000047000007947 */ /* 0x000fea0003800000 */
.L_x_10358:
        /* <DEDUP_REMOVED lines=21> */
.L_x_10367:
[----:B------:R-:W-:Y:S05]  /*2aa0*/  BSYNC B1 ;  /* 0x0000000000017941 */ /* 0x000fea0003800000 */
.L_x_10366:
[----:B------:R-:W-:Y:S01]  /*2ab0*/  IMAD.SHL.U32 R2, R2, 0x200000, RZ ;  /* 0x0020000002027824 */ /* 0x000fe200078e00ff */
[----:B------:R-:W-:-:S04]  /*2ac0*/  LEA R3, R0, 0x37800000, 0x17 ;  /* 0x3780000000037811 */ /* 0x000fc800078eb8ff */
[----:B------:R-:W-:Y:S02]  /*2ad0*/  LOP3.LUT R4, R3, R2, R4, 0xfe, !PT ;  /* 0x0000000203047212 */ /* 0x000fe400078efe04 */
.L_x_10365:
[----:B------:R-:W-:Y:S05]  /*2ae0*/  BSYNC B0 ;  /* 0x0000000000007941 */ /* 0x000fea0003800000 */
.L_x_10364:
[----:B------:R-:W0:Y:S02]  /*2af0*/  F2I.FTZ.TRUNC.NTZ R4, R4 ;  /* 0x0000000400047305 */ /* 0x000e24000021f100 */
[----:B0-----:R-:W-:Y:S01]  /*2b00*/  PRMT R0, R4, 0x7610, R0 ;  /* 0x0000761004007816 */ /* 0x001fe20000000000 */
[----:B------:R-:W-:Y:S05]  /*2b10*/  BRA `(.L_x_10345) ;  /* 0x000002a000007947 */ /* 0x000fea0003800000 */
.L_x_10357:
        /* <DEDUP_REMOVED lines=14> */
.L_x_10371:
[----:B------:R-:W-:Y:S05]  /*2c00*/  BSYNC B0 ;  /* 0x0000000000007941 */ /* 0x000fea0003800000 */
.L_x_10370:
[----:B------:R-:W0:Y:S02]  /*2c10*/  F2I.FTZ.TRUNC.NTZ R4, R4 ;  /* 0x0000000400047305 */ /* 0x000e24000021f100 */
[----:B0-----:R-:W-:Y:S01]  /*2c20*/  PRMT R0, R4, 0x7610, R0 ;  /* 0x0000761004007816 */ /* 0x001fe20000000000 */
[----:B------:R-:W-:Y:S05]  /*2c30*/  BRA `(.L_x_10345) ;  /* 0x0000018000007947 */ /* 0x000fea0003800000 */
.L_x_10344:
        /* <DEDUP_REMOVED lines=21> */
.L_x_10369:
[----:B------:R0:W5:Y:S01]  /*2d90*/  LDG.E.U16 R0, [R2.64] ;  /* 0x0000002402007981 */ /* 0x000162000c1e1500 */
[----:B------:R-:W-:Y:S05]  /*2da0*/  BRA `(.L_x_10345) ;  /* 0x0000001000007947 */ /* 0x000fea0003800000 */
.L_x_10368:
[----:B------:R0:W5:Y:S02]  /*2db0*/  LDG.E.U16 R0, [R2.64] ;  /* 0x0000002402007981 */ /* 0x000164000c1e1500 */
.L_x_10345:
        /* <DEDUP_REMOVED lines=15> */
.L_x_10375:
[----:B------:R0:W-:Y:S01]  /*2eb0*/  STG.E.U8 [R16.64], R23 ;  /* 0x0000001710007986 */ /* 0x0001e2000c101124 */
[----:B------:R-:W-:Y:S05]  /*2ec0*/  BRA `(.L_x_10377) ;  /* 0x00000dc000007947 */ /* 0x000fea0003800000 */
.L_x_10374:
        /* <DEDUP_REMOVED lines=10> */
.L_x_10379:
[----:B------:R-:W-:-:S05]  /*2f70*/  PRMT R3, R23, 0x9910, RZ ;  /* 0x0000991017037816 */ /* 0x000fca00000000ff */
[----:B------:R0:W-:Y:S01]  /*2f80*/  STG.E [R16.64], R3 ;  /* 0x0000000310007986 */ /* 0x0001e2000c101924 */
[----:B------:R-:W-:Y:S05]  /*2f90*/  BRA `(.L_x_10377) ;  /* 0x00000cf000007947 */ /* 0x000fea0003800000 */
.L_x_10378:
[----:B------:R0:W-:Y:S01]  /*2fa0*/  STG.E.U16 [R16.64], R23 ;  /* 0x0000001710007986 */ /* 0x0001e2000c101524 */
[----:B------:R-:W-:Y:S05]  /*2fb0*/  BRA `(.L_x_10377) ;  /* 0x00000cd000007947 */ /* 0x000fea0003800000 */
.L_x_10373:
        /* <DEDUP_REMOVED lines=9> */
.L_x_10381:
[----:B------:R-:W0:Y:S02]  /*3050*/  I2F.S16 R0, R23 ;  /* 0x0000001700007306 */ /* 0x000e240000101400 */
[----:B0-----:R-:W-:-:S05]  /*3060*/  F2FP.PACK_AB R0, RZ, R0 ;  /* 0x00000000ff00723e */ /* 0x001fca00000000ff */
[----:B------:R0:W-:Y:S01]  /*3070*/  STG.E.U16 [R16.64], R0 ;  /* 0x0000000010007986 */ /* 0x0001e2000c101524 */
[----:B------:R-:W-:Y:S05]  /*3080*/  BRA `(.L_x_10377) ;  /* 0x00000c0000007947 */ /* 0x000fea0003800000 */
.L_x_10380:
        /* <DEDUP_REMOVED lines=10> */
.L_x_10383:
[----:B------:R-:W0:Y:S02]  /*3130*/  I2F.S16 R23, R23 ;  /* 0x0000001700177306 */ /* 0x000e240000101400 */
[----:B0-----:R-:W-:-:S04]  /*3140*/  F2FP.PACK_AB R3, RZ, R23 ;  /* 0x00000017ff03723e */ /* 0x001fc800000000ff */
[----:B------:R-:W-:-:S05]  /*3150*/  PRMT R3, R3, 0x5410, RZ ;  /* 0x0000541003037816 */ /* 0x000fca00000000ff */
[----:B------:R0:W-:Y:S01]  /*3160*/  STG.E [R16.64], R3 ;  /* 0x0000000310007986 */ /* 0x0001e2000c101924 */
[----:B------:R-:W-:Y:S05]  /*3170*/  BRA `(.L_x_10377) ;  /* 0x00000b1000007947 */ /* 0x000fea0003800000 */
.L_x_10382:
[----:B------:R-:W0:Y:S02]  /*3180*/  I2F.F64.S16 R2, R23 ;  /* 0x0000001700027312 */ /* 0x000e240000101c00 */
[----:B0-----:R0:W-:Y:S01]  /*3190*/  STG.E.64 [R16.64], R2 ;  /* 0x0000000210007986 */ /* 0x0011e2000c101b24 */
[----:B------:R-:W-:Y:S05]  /*31a0*/  BRA `(.L_x_10377) ;  /* 0x00000ae000007947 */ /* 0x000fea0003800000 */
.L_x_10372:
        /* <DEDUP_REMOVED lines=13> */
.L_x_10386:
[----:B------:R-:W0:Y:S01]  /*3280*/  I2F.F64.S16 R4, R23 ;  /* 0x0000001700047312 */ /* 0x000e220000101c00 */
[----:B------:R-:W-:-:S05]  /*3290*/  CS2R R6, SRZ ;  /* 0x0000000000067805 */ /* 0x000fca000001ff00 */
[----:B0-----:R0:W-:Y:S01]  /*32a0*/  STG.E.128 [R16.64], R4 ;  /* 0x0000000410007986 */ /* 0x0011e2000c101d24 */
[----:B------:R-:W-:Y:S05]  /*32b0*/  BRA `(.L_x_10377) ;  /* 0x000009d000007947 */ /* 0x000fea0003800000 */
.L_x_10385:
        /* <DEDUP_REMOVED lines=21> */
.L_x_10390:
[----:B------:R-:W-:Y:S05]  /*3410*/  BSYNC B0 ;  /* 0x0000000000007941 */ /* 0x000fea0003800000 */
.L_x_10389:
[----:B------:R-:W-:-:S05]  /*3420*/  LOP3.LUT R3, R0, R3, RZ, 0xfc, !PT ;  /* 0x0000000300037212 */ /* 0x000fca00078efcff */
[----:B------:R0:W-:Y:S01]  /*3430*/  STG.E.U8 [R16.64], R3 ;  /* 0x0000000310007986 */ /* 0x0001e2000c101124 */
[----:B------:R-:W-:Y:S05]  /*3440*/  BRA `(.L_x_10377) ;  /* 0x0000084000007947 */ /* 0x000fea0003800000 */
.L_x_10388:
        /* <DEDUP_REMOVED lines=13> */
.L_x_10392:
[----:B------:R-:W-:Y:S01]  /*3520*/  IMAD.MOV.U32 R0, RZ, RZ, 0x7f ;  /* 0x0000007fff007424 */ /* 0x000fe200078e00ff */
[----:B------:R-:W-:-:S04]  /*3530*/  ISETP.GT.U32.AND P0, PT, R2, 0x7f800000, PT ;  /* 0x7f8000000200780c */ /* 0x000fc80003f04070 */
[----:B------:R-:W-:-:S04]  /*3540*/  SEL R0, R0, 0x7c, P0 ;  /* 0x0000007c00007807 */ /* 0x000fc80000000000 */
.L_x_10393:
[----:B------:R-:W-:Y:S05]  /*3550*/  BSYNC B0 ;  /* 0x0000000000007941 */ /* 0x000fea0003800000 */
.L_x_10391:
[----:B------:R-:W-:-:S04]  /*3560*/  LOP3.LUT R2, R23, 0x80000000, RZ, 0xc0, !PT ;  /* 0x8000000017027812 */ /* 0x000fc800078ec0ff */
[----:B------:R-:W-:-:S04]  /*3570*/  SHF.R.U32.HI R3, RZ, 0x18, R2 ;  /* 0x00000018ff037819 */ /* 0x000fc80000011602 */
[----:B------:R-:W-:-:S05]  /*3580*/  LOP3.LUT R3, R0, R3, RZ, 0xfc, !PT ;  /* 0x0000000300037212 */ /* 0x000fca00078efcff */
[----:B------:R0:W-:Y:S01]  /*3590*/  STG.E.U8 [R16.64], R3 ;  /* 0x0000000310007986 */ /* 0x0001e2000c101124 */
[----:B------:R-:W-:Y:S05]  /*35a0*/  BRA `(.L_x_10377) ;  /* 0x000006e000007947 */ /* 0x000fea0003800000 */
.L_x_10387:
[----:B------:R-:W0:Y:S02]  /*35b0*/  I2F.S16 R0, R23 ;  /* 0x0000001700007306 */ /* 0x000e240000101400 */
[----:B0-----:R-:W-:-:S05]  /*35c0*/  F2FP.BF16.PACK_AB R0, RZ, R0 ;  /* 0x00000000ff00723e */ /* 0x001fca00000010ff */
[----:B------:R0:W-:Y:S01]  /*35d0*/  STG.E.U16 [R16.64], R0 ;  /* 0x0000000010007986 */ /* 0x0001e2000c101524 */
[----:B------:R-:W-:Y:S05]  /*35e0*/  BRA `(.L_x_10377) ;  /* 0x000006a000007947 */ /* 0x000fea0003800000 */
.L_x_10384:
        /* <DEDUP_REMOVED lines=10> */
.L_x_10396:
        /* <DEDUP_REMOVED lines=17> */
.L_x_10399:
[----:B------:R-:W-:-:S04]  /*37a0*/  LOP3.LUT R2, R23, 0x80000000, RZ, 0xc0, !PT ;  /* 0x8000000017027812 */ /* 0x000fc800078ec0ff */
[----:B------:R-:W-:-:S04]  /*37b0*/  SHF.R.U32.HI R3, RZ, 0x18, R2 ;  /* 0x00000018ff037819 */ /* 0x000fc80000011602 */
[----:B------:R-:W-:-:S04]  /*37c0*/  LOP3.LUT R0, R0, R3, RZ, 0xfc, !PT ;  /* 0x0000000300007212 */ /* 0x000fc800078efcff */
[----:B------:R-:W-:Y:S02]  /*37d0*/  PRMT R8, R0, 0x7610, R8 ;  /* 0x0000761000087816 */ /* 0x000fe40000000008 */
.L_x_10398:
[----:B------:R-:W-:Y:S05]  /*37e0*/  BSYNC B0 ;  /* 0x0000000000007941 */ /* 0x000fea0003800000 */
.L_x_10397:
[----:B------:R0:W-:Y:S01]  /*37f0*/  STG.E.U8 [R16.64], R8 ;  /* 0x0000000810007986 */ /* 0x0001e2000c101124 */
[----:B------:R-:W-:Y:S05]  /*3800*/  BRA `(.L_x_10377) ;  /* 0x0000048000007947 */ /* 0x000fea0003800000 */
.L_x_10395:
        /* <DEDUP_REMOVED lines=17> */
.L_x_10402:
[----:B------:R-:W-:-:S04]  /*3920*/  LOP3.LUT R2, R23, 0x80000000, RZ, 0xc0, !PT ;  /* 0x8000000017027812 */ /* 0x000fc800078ec0ff */
[----:B------:R-:W-:-:S04]  /*3930*/  SHF.R.U32.HI R3, RZ, 0x18, R2 ;  /* 0x00000018ff037819 */ /* 0x000fc80000011602 */
[----:B------:R-:W-:-:S04]  /*3940*/  LOP3.LUT R0, R0, R3, RZ, 0xfc, !PT ;  /* 0x0000000300007212 */ /* 0x000fc800078efcff */
[----:B------:R-:W-:Y:S02]  /*3950*/  PRMT R8, R0, 0x7610, R8 ;  /* 0x0000761000087816 */ /* 0x000fe40000000008 */
.L_x_10401:
[----:B------:R-:W-:Y:S05]  /*3960*/  BSYNC B0 ;  /* 0x0000000000007941 */ /* 0x000fea0003800000 */
.L_x_10400:
[----:B------:R0:W-:Y:S01]  /*3970*/  STG.E.U8 [R16.64], R8 ;  /* 0x0000000810007986 */ /* 0x0001e2000c101124 */
[----:B------:R-:W-:Y:S05]  /*3980*/  BRA `(.L_x_10377) ;  /* 0x0000030000007947 */ /* 0x000fea0003800000 */
.L_x_10394:
        /* <DEDUP_REMOVED lines=22> */
.L_x_10376:
        /* <DEDUP_REMOVED lines=20> */
.L_x_10404:
[----:B------:R-:W-:-:S04]  /*3c30*/  PRMT R2, R23, 0x9910, RZ ;  /* 0x0000991017027816 */ /* 0x000fc800000000ff */
[----:B------:R-:W-:-:S05]  /*3c40*/  SHF.R.S32.HI R3, RZ, 0x1f, R2 ;  /* 0x0000001fff037819 */ /* 0x000fca0000011402 */
[----:B------:R0:W-:Y:S01]  /*3c50*/  STG.E.64 [R16.64], R2 ;  /* 0x0000000210007986 */ /* 0x0001e2000c101b24 */
[----:B------:R-:W-:Y:S05]  /*3c60*/  BRA `(.L_x_10377) ;  /* 0x0000002000007947 */ /* 0x000fea0003800000 */
.L_x_10403:
[----:B------:R-:W-:-:S05]  /*3c70*/  PRMT R3, R23, 0x9910, RZ ;  /* 0x0000991017037816 */ /* 0x000fca00000000ff */
[----:B------:R0:W-:Y:S02]  /*3c80*/  STG.E [R16.64], R3 ;  /* 0x0000000310007986 */ /* 0x0001e4000c101924 */
.L_x_10377:
[----:B------:R-:W-:-:S05]  /*3c90*/  IMAD R18, R19, 0x200, R18 ;  /* 0x0000020013127824 */ /* 0x000fca00078e0212 */
[----:B0-----:R-:W-:Y:S02]  /*3ca0*/  IADD3 R23, R18, 0x80, RZ ;  /* 0x0000008012177810 */ /* 0x001fe40007ffe0ff */
.L_x_10306:
[----:B------:R-:W-:Y:S05]  /*3cb0*/  BSYNC B6 ;  /* 0x0000000000067941 */ /* 0x000fea0003800000 */
.L_x_10305:
        /* <DEDUP_REMOVED lines=258> */
.L_x_10407:
        /* <DEDUP_REMOVED lines=18> */
.L_x_10411:
[----:B------:R0:W5:Y:S01]  /*4e00*/  LDG.E.U8 R19, [R2.64] ;  /* 0x0000002402137981 */ /* 0x000162000c1e1100 */
[----:B------:R-:W-:Y:S05]  /*4e10*/  BRA `(.L_x_10413) ;  /* 0x00000d8000007947 */ /* 0x000fea0003800000 */
.L_x_10410:
        /* <DEDUP_REMOVED lines=8> */
.L_x_10415:
[----:B------:R0:W5:Y:S01]  /*4ea0*/  LDG.E.U16 R19, [R2.64] ;  /* 0x0000002402137981 */ /* 0x000162000c1e1500 */
[----:B------:R-:W-:Y:S05]  /*4eb0*/  BRA `(.L_x_10413) ;  /* 0x00000ce000007947 */ /* 0x000fea0003800000 */
.L_x_10414:
[----:B------:R0:W5:Y:S01]  /*4ec0*/  LDG.E.U16 R19, [R2.64] ;  /* 0x0000002402137981 */ /* 0x000162000c1e1500 */
[----:B------:R-:W-:Y:S05]  /*4ed0*/  BRA `(.L_x_10413) ;  /* 0x00000cc000007947 */ /* 0x000fea0003800000 */
.L_x_10409:
        /* <DEDUP_REMOVED lines=9> */
.L_x_10417:
[----:B------:R-:W2:Y:S02]  /*4f70*/  LDG.E.U16 R0, [R2.64] ;  /* 0x0000002402007981 */ /* 0x000ea4000c1e1500 */
[----:B--2---:R-:W-:-:S06]  /*4f80*/  HADD2.F32 R0, -RZ, R0.H0_H0 ;  /* 0x20000000ff007230 */ /* 0x004fcc0000004100 */
[----:B------:R-:W0:Y:S02]  /*4f90*/  F2I.FTZ.TRUNC.NTZ R0, R0 ;  /* 0x0000000000007305 */ /* 0x000e24000021f100 */
[----:B0-----:R-:W-:Y:S01]  /*4fa0*/  PRMT R19, R0, 0x7610, R19 ;  /* 0x0000761000137816 */ /* 0x001fe20000000013 */
[----:B------:R-:W-:Y:S05]  /*4fb0*/  BRA `(.L_x_10413) ;  /* 0x00000be000007947 */ /* 0x000fea0003800000 */
.L_x_10416:
        /* <DEDUP_REMOVED lines=9> */
.L_x_10419:
[----:B------:R-:W2:Y:S02]  /*5050*/  LDG.E.U16 R2, [R2.64] ;  /* 0x0000002402027981 */ /* 0x000ea4000c1e1500 */
[----:B--2---:R-:W-:-:S06]  /*5060*/  HADD2.F32 R0, -RZ, R2.H0_H0 ;  /* 0x20000002ff007230 */ /* 0x004fcc0000004100 */
[----:B------:R-:W0:Y:S02]  /*5070*/  F2I.FTZ.TRUNC.NTZ R0, R0 ;  /* 0x0000000000007305 */ /* 0x000e24000021f100 */
[----:B0-----:R-:W-:Y:S01]  /*5080*/  PRMT R19, R0, 0x7610, R19 ;  /* 0x0000761000137816 */ /* 0x001fe20000000013 */
[----:B------:R-:W-:Y:S05]  /*5090*/  BRA `(.L_x_10413) ;  /* 0x00000b0000007947 */ /* 0x000fea0003800000 */
.L_x_10418:
[----:B------:R-:W2:Y:S02]  /*50a0*/  LDG.E.64 R2, [R2.64] ;  /* 0x0000002402027981 */ /* 0x000ea4000c1e1b00 */
[----:B--2---:R0:W1:Y:S01]  /*50b0*/  F2I.F64.TRUNC R19, R2 ;  /* 0x0000000200137311 */ /* 0x004062000030d100 */
[----:B------:R-:W-:Y:S05]  /*50c0*/  BRA `(.L_x_10413) ;  /* 0x00000ad000007947 */ /* 0x000fea0003800000 */
.L_x_10408:
        /* <DEDUP_REMOVED lines=12> */
.L_x_10422:
[----:B------:R-:W2:Y:S02]  /*5190*/  LDG.E.64 R2, [R2.64] ;  /* 0x0000002402027981 */ /* 0x000ea4000c1e1b00 */
[----:B--2---:R0:W1:Y:S01]  /*51a0*/  F2I.F64.TRUNC R19, R2 ;  /* 0x0000000200137311 */ /* 0x004062000030d100 */
[----:B------:R-:W-:Y:S05]  /*51b0*/  BRA `(.L_x_10413) ;  /* 0x000009e000007947 */ /* 0x000fea0003800000 */
.L_x_10421:
        /* <DEDUP_REMOVED lines=28> */
.L_x_10424:
        /* <DEDUP_REMOVED lines=15> */
.L_x_10423:
[----:B------:R-:W2:Y:S02]  /*5470*/  LDG.E.U16 R0, [R2.64] ;  /* 0x0000002402007981 */ /* 0x000ea4000c1e1500 */
[----:B--2---:R-:W-:-:S06]  /*5480*/  PRMT R0, RZ, 0x5410, R0 ;  /* 0x00005410ff007816 */ /* 0x004fcc0000000000 */
[----:B------:R-:W0:Y:S02]  /*5490*/  F2I.FTZ.TRUNC.NTZ R0, R0 ;  /* 0x0000000000007305 */ /* 0x000e24000021f100 */
[----:B0-----:R-:W-:Y:S01]  /*54a0*/  PRMT R19, R0, 0x7610, R19 ;  /* 0x0000761000137816 */ /* 0x001fe20000000013 */
[----:B------:R-:W-:Y:S05]  /*54b0*/  BRA `(.L_x_10413) ;  /* 0x000006e000007947 */ /* 0x000fea0003800000 */
.L_x_10420:
        /* <DEDUP_REMOVED lines=10> */
.L_x_10427:
        /* <DEDUP_REMOVED lines=21> */
.L_x_10431:
[----:B------:R-:W-:Y:S05]  /*56b0*/  BSYNC B1 ;  /* 0x0000000000017941 */ /* 0x000fea0003800000 */
.L_x_10430:
[----:B------:R-:W-:Y:S01]  /*56c0*/  LEA R3, R0, 0x3b800000, 0x17 ;  /* 0x3b80000000037811 */ /* 0x000fe200078eb8ff */
[----:B------:R-:W-:-:S05]  /*56d0*/  IMAD.SHL.U32 R0, R2, 0x100000, RZ ;  /* 0x0010000002007824 */ /* 0x000fca00078e00ff */
[----:B------:R-:W-:Y:S02]  /*56e0*/  LOP3.LUT R0, R3, R0, R4, 0xfe, !PT ;  /* 0x0000000003007212 */ /* 0x000fe400078efe04 */
.L_x_10429:
[----:B------:R-:W-:Y:S05]  /*56f0*/  BSYNC B0 ;  /* 0x0000000000007941 */ /* 0x000fea0003800000 */
.L_x_10428:
[----:B------:R-:W0:Y:S02]  /*5700*/  F2I.FTZ.TRUNC.NTZ R0, R0 ;  /* 0x0000000000007305 */ /* 0x000e24000021f100 */
[----:B0-----:R-:W-:Y:S01]  /*5710*/  PRMT R19, R0, 0x7610, R19 ;  /* 0x0000761000137816 */ /* 0x001fe20000000013 */
[----:B------:R-:W-:Y:S05]  /*5720*/  BRA `(.L_x_10413) ;  /* 0x0000047000007947 */ /* 0x000fea0003800000 */
.L_x_10426:
        /* <DEDUP_REMOVED lines=21> */
.L_x_10435:
[----:B------:R-:W-:Y:S05]  /*5880*/  BSYNC B1 ;  /* 0x0000000000017941 */ /* 0x000fea0003800000 */
.L_x_10434:
[----:B------:R-:W-:Y:S01]  /*5890*/  LEA R3, R0, 0x37800000, 0x17 ;  /* 0x3780000000037811 */ /* 0x000fe200078eb8ff */
[----:B------:R-:W-:-:S05]  /*58a0*/  IMAD.SHL.U32 R0, R2, 0x200000, RZ ;  /* 0x0020000002007824 */ /* 0x000fca00078e00ff */
[----:B------:R-:W-:Y:S02]  /*58b0*/  LOP3.LUT R0, R3, R0, R4, 0xfe, !PT ;  /* 0x0000000003007212 */ /* 0x000fe400078efe04 */
.L_x_10433:
[----:B------:R-:W-:Y:S05]  /*58c0*/  BSYNC B0 ;  /* 0x0000000000007941 */ /* 0x000fea0003800000 */
.L_x_10432:
[----:B------:R-:W0:Y:S02]  /*58d0*/  F2I.FTZ.TRUNC.NTZ R0, R0 ;  /* 0x0000000000007305 */ /* 0x000e24000021f100 */
[----:B0-----:R-:W-:Y:S01]  /*58e0*/  PRMT R19, R0, 0x7610, R19 ;  /* 0x0000761000137816 */ /* 0x001fe20000000013 */
[----:B------:R-:W-:Y:S05]  /*58f0*/  BRA `(.L_x_10413) ;  /* 0x000002a000007947 */ /* 0x000fea0003800000 */
.L_x_10425:
        /* <DEDUP_REMOVED lines=14> */
.L_x_10439:
[----:B------:R-:W-:Y:S05]  /*59e0*/  BSYNC B0 ;  /* 0x0000000000007941 */ /* 0x000fea0003800000 */
.L_x_10438:
[----:B------:R-:W0:Y:S02]  /*59f0*/  F2I.FTZ.TRUNC.NTZ R0, R0 ;  /* 0x0000000000007305 */ /* 0x000e24000021f100 */
[----:B0-----:R-:W-:Y:S01]  /*5a00*/  PRMT R19, R0, 0x7610, R19 ;  /* 0x0000761000137816 */ /* 0x001fe20000000013 */
[----:B------:R-:W-:Y:S05]  /*5a10*/  BRA `(.L_x_10413) ;  /* 0x0000018000007947 */ /* 0x000fea0003800000 */
.L_x_10412:
        /* <DEDUP_REMOVED lines=21> */
.L_x_10437:
[----:B------:R0:W5:Y:S01]  /*5b70*/  LDG.E.U16 R19, [R2.64] ;  /* 0x0000002402137981 */ /* 0x000162000c1e1500 */
[----:B------:R-:W-:Y:S05]  /*5b80*/  BRA `(.L_x_10413) ;  /* 0x0000001000007947 */ /* 0x000fea0003800000 */
.L_x_10436:
[----:B------:R0:W5:Y:S02]  /*5b90*/  LDG.E.U16 R19, [R2.64] ;  /* 0x0000002402137981 */ /* 0x000164000c1e1500 */
.L_x_10413:
        /* <DEDUP_REMOVED lines=16> */
.L_x_10443:
[----:B------:R0:W5:Y:S01]  /*5ca0*/  LDG.E.U8 R0, [R2.64] ;  /* 0x0000002402007981 */ /* 0x000162000c1e1100 */
[----:B------:R-:W-:Y:S05]  /*5cb0*/  BRA `(.L_x_10445) ;  /* 0x00000d7000007947 */ /* 0x000fea0003800000 */
.L_x_10442:
        /* <DEDUP_REMOVED lines=8> */
.L_x_10447:
[----:B------:R0:W5:Y:S01]  /*5d40*/  LDG.E.U16 R0, [R2.64] ;  /* 0x0000002402007981 */ /* 0x000162000c1e1500 */
[----:B------:R-:W-:Y:S05]  /*5d50*/  BRA `(.L_x_10445) ;  /* 0x00000cd000007947 */ /* 0x000fea0003800000 */
.L_x_10446:
[----:B------:R0:W5:Y:S01]  /*5d60*/  LDG.E.U16 R0, [R2.64] ;  /* 0x0000002402007981 */ /* 0x000162000c1e1500 */
[----:B------:R-:W-:Y:S05]  /*5d70*/  BRA `(.L_x_10445) ;  /* 0x00000cb000007947 */ /* 0x000fea0003800000 */
.L_x_10441:
        /* <DEDUP_REMOVED lines=9> */
.L_x_10449:
[----:B------:R-:W2:Y:S02]  /*5e10*/  LDG.E.U16 R4, [R2.64] ;  /* 0x0000002402047981 */ /* 0x000ea4000c1e1500 */
[----:B--2---:R-:W-:-:S06]  /*5e20*/  HADD2.F32 R4, -RZ, R4.H0_H0 ;  /* 0x20000004ff047230 */ /* 0x004fcc0000004100 */
[----:B------:R-:W0:Y:S02]  /*5e30*/  F2I.FTZ.TRUNC.NTZ R4, R4 ;  /* 0x0000000400047305 */ /* 0x000e24000021f100 */
[----:B0-----:R-:W-:Y:S01]  /*5e40*/  PRMT R0, R4, 0x7610, R0 ;  /* 0x0000761004007816 */ /* 0x001fe20000000000 */
[----:B------:R-:W-:Y:S05]  /*5e50*/  BRA `(.L_x_10445) ;  /* 0x00000bd000007947 */ /* 0x000fea0003800000 */
.L_x_10448:
        /* <DEDUP_REMOVED lines=9> */
.L_x_10451:
[----:B------:R-:W2:Y:S02]  /*5ef0*/  LDG.E.U16 R2, [R2.64] ;  /* 0x0000002402027981 */ /* 0x000ea4000c1e1500 */
[----:B--2---:R-:W-:-:S06]  /*5f00*/  HADD2.F32 R4, -RZ, R2.H0_H0 ;  /* 0x20000002ff047230 */ /* 0x004fcc0000004100 */
[----:B------:R-:W0:Y:S02]  /*5f10*/  F2I.FTZ.TRUNC.NTZ R4, R4 ;  /* 0x0000000400047305 */ /* 0x000e24000021f100 */
[----:B0-----:R-:W-:Y:S01]  /*5f20*/  PRMT R0, R4, 0x7610, R0 ;  /* 0x0000761004007816 */ /* 0x001fe20000000000 */
[----:B------:R-:W-:Y:S05]  /*5f30*/  BRA `(.L_x_10445) ;  /* 0x00000af000007947 */ /* 0x000fea0003800000 */
.L_x_10450:
[----:B------:R-:W2:Y:S02]  /*5f40*/  LDG.E.64 R2, [R2.64] ;  /* 0x0000002402027981 */ /* 0x000ea4000c1e1b00 */
[----:B--2---:R0:W2:Y:S01]  /*5f50*/  F2I.F64.TRUNC R0, R2 ;  /* 0x0000000200007311 */ /* 0x0040a2000030d100 */
[----:B------:R-:W-:Y:S05]  /*5f60*/  BRA `(.L_x_10445) ;  /* 0x00000ac000007947 */ /* 0x000fea0003800000 */
.L_x_10440:
        /* <DEDUP_REMOVED lines=12> */
.L_x_10454:
[----:B------:R-:W2:Y:S02]  /*6030*/  LDG.E.64 R2, [R2.64] ;  /* 0x0000002402027981 */ /* 0x000ea4000c1e1b00 */
[----:B--2---:R0:W2:Y:S01]  /*6040*/  F2I.F64.TRUNC R0, R2 ;  /* 0x0000000200007311 */ /* 0x0040a2000030d100 */
[----:B------:R-:W-:Y:S05]  /*6050*/  BRA `(.L_x_10445) ;  /* 0x000009d000007947 */ /* 0x000fea0003800000 */
.L_x_10453:
        /* <DEDUP_REMOVED lines=28> */
.L_x_10456:
        /* <DEDUP_REMOVED lines=15> */
.L_x_10455:
[----:B------:R-:W2:Y:S02]  /*6310*/  LDG.E.U16 R2, [R2.64] ;  /* 0x0000002402027981 */ /* 0x000ea4000c1e1500 */
[----:B--2---:R-:W-:-:S04]  /*6320*/  PRMT R2, RZ, 0x5410, R2 ;  /* 0x00005410ff027816 */ /* 0x004fc80000000002 */
[----:B------:R0:W2:Y:S01]  /*6330*/  F2I.FTZ.TRUNC.NTZ R0, R2 ;  /* 0x0000000200007305 */ /* 0x0000a2000021f100 */
[----:B------:R-:W-:Y:S05]  /*6340*/  BRA `(.L_x_10445) ;  /* 0x000006e000007947 */ /* 0x000fea0003800000 */
.L_x_10452:
        /* <DEDUP_REMOVED lines=10> */
.L_x_10459:
        /* <DEDUP_REMOVED lines=21> */
.L_x_10463:
[----:B------:R-:W-:Y:S05]  /*6540*/  BSYNC B1 ;  /* 0x0000000000017941 */ /* 0x000fea0003800000 */
.L_x_10462:
[----:B------:R-:W-:Y:S01]  /*6550*/  IMAD.SHL.U32 R2, R2, 0x100000, RZ ;  /* 0x0010000002027824 */ /* 0x000fe200078e00ff */
[----:B------:R-:W-:-:S04]  /*6560*/  LEA R3, R0, 0x3b800000, 0x17 ;  /* 0x3b80000000037811 */ /* 0x000fc800078eb8ff */
[----:B------:R-:W-:Y:S02]  /*6570*/  LOP3.LUT R4, R3, R2, R4, 0xfe, !PT ;  /* 0x0000000203047212 */ /* 0x000fe400078efe04 */
.L_x_10461:
[----:B------:R-:W-:Y:S05]  /*6580*/  BSYNC B0 ;  /* 0x0000000000007941 */ /* 0x000fea0003800000 */
.L_x_10460:
[----:B------:R-:W0:Y:S02]  /*6590*/  F2I.FTZ.TRUNC.NTZ R4, R4 ;  /* 0x0000000400047305 */ /* 0x000e24000021f100 */
[----:B0-----:R-:W-:Y:S01]  /*65a0*/  PRMT R0, R4, 0x7610, R0 ;  /* 0x0000761004007816 */ /* 0x001fe20000000000 */
[----:B------:R-:W-:Y:S05]  /*65b0*/  BRA `(.L_x_10445) ;  /* 0x0000047000007947 */ /* 0x000fea0003800000 */
.L_x_10458:
        /* <DEDUP_REMOVED lines=21> */
.L_x_10467:
[----:B------:R-:W-:Y:S05]  /*6710*/  BSYNC B1 ;  /* 0x0000000000017941 */ /* 0x000fea0003800000 */
.L_x_10466:
[----:B------:R-:W-:Y:S01]  /*6720*/  IMAD.SHL.U32 R2, R2, 0x200000, RZ ;  /* 0x0020000002027824 */ /* 0x000fe200078e00ff */
[----:B------:R-:W-:-:S04]  /*6730*/  LEA R3, R0, 0x37800000, 0x17 ;  /* 0x3780000000037811 */ /* 0x000fc800078eb8ff */
[----:B------:R-:W-:Y:S02]  /*6740*/  LOP3.LUT R4, R3, R2, R4, 0xfe, !PT ;  /* 0x0000000203047212 */ /* 0x000fe400078efe04 */
.L_x_10465:
[----:B------:R-:W-:Y:S05]  /*6750*/  BSYNC B0 ;  /* 0x0000000000007941 */ /* 0x000fea0003800000 */
.L_x_10464:
[----:B------:R-:W0:Y:S02]  /*6760*/  F2I.FTZ.TRUNC.NTZ R4, R4 ;  /* 0x0000000400047305 */ /* 0x000e24000021f100 */
[----:B0-----:R-:W-:Y:S01]  /*6770*/  PRMT R0, R4, 0x7610, R0 ;  /* 0x0000761004007816 */ /* 0x001fe20000000000 */
[----:B------:R-:W-:Y:S05]  /*6780*/  BRA `(.L_x_10445) ;  /* 0x000002a000007947 */ /* 0x000fea0003800000 */
.L_x_10457:
        /* <DEDUP_REMOVED lines=14> */
.L_x_10471:
[----:B------:R-:W-:Y:S05]  /*6870*/  BSYNC B0 ;  /* 0x0000000000007941 */ /* 0x000fea0003800000 */
.L_x_10470:
[----:B------:R-:W0:Y:S02]  /*6880*/  F2I.FTZ.TRUNC.NTZ R4, R4 ;  /* 0x0000000400047305 */ /* 0x000e24000021f100 */
[----:B0-----:R-:W-:Y:S01]  /*6890*/  PRMT R0, R4, 0x7610, R0 ;  /* 0x0000761004007816 */ /* 0x001fe20000000000 */
[----:B------:R-:W-:Y:S05]  /*68a0*/  BRA `(.L_x_10445) ;  /* 0x0000018000007947 */ /* 0x000fea0003800000 */
.L_x_10444:
        /* <DEDUP_REMOVED lines=21> */
.L_x_10469:
[----:B------:R0:W5:Y:S01]  /*6a00*/  LDG.E.U16 R0, [R2.64] ;  /* 0x0000002402007981 */ /* 0x000162000c1e1500 */
[----:B------:R-:W-:Y:S05]  /*6a10*/  BRA `(.L_x_10445) ;  /* 0x0000001000007947 */ /* 0x000fea0003800000 */
.L_x_10468:
[----:B------:R0:W5:Y:S02]  /*6a20*/  LDG.E.U16 R0, [R2.64] ;  /* 0x0000002402007981 */ /* 0x000164000c1e1500 */
.L_x_10445:
        /* <DEDUP_REMOVED lines=15> */
.L_x_10475:
[----:B------:R0:W-:Y:S01]  /*6b20*/  STG.E.U8 [R16.64], R19 ;  /* 0x0000001310007986 */ /* 0x0001e2000c101124 */
[----:B------:R-:W-:Y:S05]  /*6b30*/  BRA `(.L_x_10477) ;  /* 0x00000dc000007947 */ /* 0x000fea0003800000 */
.L_x_10474:
        /* <DEDUP_REMOVED lines=10> */
.L_x_10479:
[----:B------:R-:W-:-:S05]  /*6be0*/  PRMT R3, R19, 0x9910, RZ ;  /* 0x0000991013037816 */ /* 0x000fca00000000ff */
[----:B------:R0:W-:Y:S01]  /*6bf0*/  STG.E [R16.64], R3 ;  /* 0x0000000310007986 */ /* 0x0001e2000c101924 */
[----:B------:R-:W-:Y:S05]  /*6c00*/  BRA `(.L_x_10477) ;  /* 0x00000cf000007947 */ /* 0x000fea0003800000 */
.L_x_10478:
[----:B------:R0:W-:Y:S01]  /*6c10*/  STG.E.U16 [R16.64], R19 ;  /* 0x0000001310007986 */ /* 0x0001e2000c101524 */
[----:B------:R-:W-:Y:S05]  /*6c20*/  BRA `(.L_x_10477) ;  /* 0x00000cd000007947 */ /* 0x000fea0003800000 */
.L_x_10473:
        /* <DEDUP_REMOVED lines=9> */
.L_x_10481:
[----:B------:R-:W0:Y:S02]  /*6cc0*/  I2F.S16 R0, R19 ;  /* 0x0000001300007306 */ /* 0x000e240000101400 */
[----:B0-----:R-:W-:-:S05]  /*6cd0*/  F2FP.PACK_AB R0, RZ, R0 ;  /* 0x00000000ff00723e */ /* 0x001fca00000000ff */
[----:B------:R0:W-:Y:S01]  /*6ce0*/  STG.E.U16 [R16.64], R0 ;  /* 0x0000000010007986 */ /* 0x0001e2000c101524 */
[----:B------:R-:W-:Y:S05]  /*6cf0*/  BRA `(.L_x_10477) ;  /* 0x00000c0000007947 */ /* 0x000fea0003800000 */
.L_x_10480:
        /* <DEDUP_REMOVED lines=10> */
.L_x_10483:
[----:B------:R-:W0:Y:S02]  /*6da0*/  I2F.S16 R19, R19 ;  /* 0x0000001300137306 */ /* 0x000e240000101400 */
[----:B0-----:R-:W-:-:S04]  /*6db0*/  F2FP.PACK_AB R3, RZ, R19 ;  /* 0x00000013ff03723e */ /* 0x001fc800000000ff */
[----:B------:R-:W-:-:S05]  /*6dc0*/  PRMT R3, R3, 0x5410, RZ ;  /* 0x0000541003037816 */ /* 0x000fca00000000ff */
[----:B------:R0:W-:Y:S01]  /*6dd0*/  STG.E [R16.64], R3 ;  /* 0x0000000310007986 */ /* 0x0001e2000c101924 */
[----:B------:R-:W-:Y:S05]  /*6de0*/  BRA `(.L_x_10477) ;  /* 0x00000b1000007947 */ /* 0x000fea0003800000 */
.L_x_10482:
[----:B------:R-:W0:Y:S02]  /*6df0*/  I2F.F64.S16 R2, R19 ;  /* 0x0000001300027312 */ /* 0x000e240000101c00 */
[----:B0-----:R0:W-:Y:S01]  /*6e00*/  STG.E.64 [R16.64], R2 ;  /* 0x0000000210007986 */ /* 0x0011e2000c101b24 */
[----:B------:R-:W-:Y:S05]  /*6e10*/  BRA `(.L_x_10477) ;  /* 0x00000ae000007947 */ /* 0x000fea0003800000 */
.L_x_10472:
        /* <DEDUP_REMOVED lines=13> */
.L_x_10486:
[----:B------:R-:W0:Y:S01]  /*6ef0*/  I2F.F64.S16 R4, R19 ;  /* 0x0000001300047312 */ /* 0x000e220000101c00 */
[----:B------:R-:W-:-:S05]  /*6f00*/  CS2R R6, SRZ ;  /* 0x0000000000067805 */ /* 0x000fca000001ff00 */
[----:B0-----:R0:W-:Y:S01]  /*6f10*/  STG.E.128 [R16.64], R4 ;  /* 0x0000000410007986 */ /* 0x0011e2000c101d24 */
[----:B------:R-:W-:Y:S05]  /*6f20*/  BRA `(.L_x_10477) ;  /* 0x000009d000007947 */ /* 0x000fea0003800000 */
.L_x_10485:
        /* <DEDUP_REMOVED lines=21> */
.L_x_10490:
[----:B------:R-:W-:Y:S05]  /*7080*/  BSYNC B0 ;  /* 0x0000000000007941 */ /* 0x000fea0003800000 */
.L_x_10489:
[----:B------:R-:W-:-:S05]  /*7090*/  LOP3.LUT R3, R0, R3, RZ, 0xfc, !PT ;  /* 0x0000000300037212 */ /* 0x000fca00078efcff */
[----:B------:R0:W-:Y:S01]  /*70a0*/  STG.E.U8 [R16.64], R3 ;  /* 0x0000000310007986 */ /* 0x0001e2000c101124 */
[----:B------:R-:W-:Y:S05]  /*70b0*/  BRA `(.L_x_10477) ;  /* 0x0000084000007947 */ /* 0x000fea0003800000 */
.L_x_10488:
        /* <DEDUP_REMOVED lines=13> */
.L_x_10492:
[----:B------:R-:W-:Y:S01]  /*7190*/  IMAD.MOV.U32 R0, RZ, RZ, 0x7f ;  /* 0x0000007fff007424 */ /* 0x000fe200078e00ff */
[----:B------:R-:W-:-:S04]  /*71a0*/  ISETP.GT.U32.AND P0, PT, R2, 0x7f800000, PT ;  /* 0x7f8000000200780c */ /* 0x000fc80003f04070 */
[----:B------:R-:W-:-:S04]  /*71b0*/  SEL R0, R0, 0x7c, P0 ;  /* 0x0000007c00007807 */ /* 0x000fc80000000000 */
.L_x_10493:
[----:B------:R-:W-:Y:S05]  /*71c0*/  BSYNC B0 ;  /* 0x0000000000007941 */ /* 0x000fea0003800000 */
.L_x_10491:
[----:B------:R-:W-:-:S04]  /*71d0*/  LOP3.LUT R2, R19, 0x80000000, RZ, 0xc0, !PT ;  /* 0x8000000013027812 */ /* 0x000fc800078ec0ff */
[----:B------:R-:W-:-:S04]  /*71e0*/  SHF.R.U32.HI R3, RZ, 0x18, R2 ;  /* 0x00000018ff037819 */ /* 0x000fc80000011602 */
[----:B------:R-:W-:-:S05]  /*71f0*/  LOP3.LUT R3, R0, R3, RZ, 0xfc, !PT ;  /* 0x0000000300037212 */ /* 0x000fca00078efcff */
[----:B------:R0:W-:Y:S01]  /*7200*/  STG.E.U8 [R16.64], R3 ;  /* 0x0000000310007986 */ /* 0x0001e2000c101124 */
[----:B------:R-:W-:Y:S05]  /*7210*/  BRA `(.L_x_10477) ;  /* 0x000006e000007947 */ /* 0x000fea0003800000 */
.L_x_10487:
[----:B------:R-:W0:Y:S02]  /*7220*/  I2F.S16 R0, R19 ;  /* 0x0000001300007306 */ /* 0x000e240000101400 */
[----:B0-----:R-:W-:-:S05]  /*7230*/  F2FP.BF16.PACK_AB R0, RZ, R0 ;  /* 0x00000000ff00723e */ /* 0x001fca00000010ff */
[----:B------:R0:W-:Y:S01]  /*7240*/  STG.E.U16 [R16.64], R0 ;  /* 0x0000000010007986 */ /* 0x0001e2000c101524 */
[----:B------:R-:W-:Y:S05]  /*7250*/  BRA `(.L_x_10477) ;  /* 0x000006a000007947 */ /* 0x000fea0003800000 */
.L_x_10484:
        /* <DEDUP_REMOVED lines=10> */
.L_x_10496:
        /* <DEDUP_REMOVED lines=17> */
.L_x_10499:
[----:B------:R-:W-:-:S04]  /*7410*/  LOP3.LUT R2, R19, 0x80000000, RZ, 0xc0, !PT ;  /* 0x8000000013027812 */ /* 0x000fc800078ec0ff */
[----:B------:R-:W-:-:S04]  /*7420*/  SHF.R.U32.HI R3, RZ, 0x18, R2 ;  /* 0x00000018ff037819 */ /* 0x000fc80000011602 */
[----:B------:R-:W-:-:S04]  /*7430*/  LOP3.LUT R0, R0, R3, RZ, 0xfc, !PT ;  /* 0x0000000300007212 */ /* 0x000fc800078efcff */
[----:B------:R-:W-:Y:S02]  /*7440*/  PRMT R8, R0, 0x7610, R8 ;  /* 0x0000761000087816 */ /* 0x000fe40000000008 */
.L_x_10498:
[----:B------:R-:W-:Y:S05]  /*7450*/  BSYNC B0 ;  /* 0x0000000000007941 */ /* 0x000fea0003800000 */
.L_x_10497:
[----:B------:R0:W-:Y:S01]  /*7460*/  STG.E.U8 [R16.64], R8 ;  /* 0x0000000810007986 */ /* 0x0001e2000c101124 */
[----:B------:R-:W-:Y:S05]  /*7470*/  BRA `(.L_x_10477) ;  /* 0x0000048000007947 */ /* 0x000fea0003800000 */
.L_x_10495:
        /* <DEDUP_REMOVED lines=17> */
.L_x_10502:
[----:B------:R-:W-:-:S04]  /*7590*/  LOP3.LUT R2, R19, 0x80000000, RZ, 0xc0, !PT ;  /* 0x8000000013027812 */ /* 0x000fc800078ec0ff */
[----:B------:R-:W-:-:S04]  /*75a0*/  SHF.R.U32.HI R3, RZ, 0x18, R2 ;  /* 0x00000018ff037819 */ /* 0x000fc80000011602 */
[----:B------:R-:W-:-:S04]  /*75b0*/  LOP3.LUT R0, R0, R3, RZ, 0xfc, !PT ;  /* 0x0000000300007212 */ /* 0x000fc800078efcff */
[----:B------:R-:W-:Y:S02]  /*75c0*/  PRMT R8, R0, 0x7610, R8 ;  /* 0x0000761000087816 */ /* 0x000fe40000000008 */
.L_x_10501:
[----:B------:R-:W-:Y:S05]  /*75d0*/  BSYNC B0 ;  /* 0x0000000000007941 */ /* 0x000fea0003800000 */
.L_x_10500:
[----:B------:R0:W-:Y:S01]  /*75e0*/  STG.E.U8 [R16.64], R8 ;  /* 0x0000000810007986 */ /* 0x0001e2000c101124 */
[----:B------:R-:W-:Y:S05]  /*75f0*/  BRA `(.L_x_10477) ;  /* 0x0000030000007947 */ /* 0x000fea0003800000 */
.L_x_10494:
        /* <DEDUP_REMOVED lines=22> */
.L_x_10476:
        /* <DEDUP_REMOVED lines=20> */
.L_x_10504:
[----:B------:R-:W-:-:S04]  /*78a0*/  PRMT R2, R19, 0x9910, RZ ;  /* 0x0000991013027816 */ /* 0x000fc800000000ff */
[----:B------:R-:W-:-:S05]  /*78b0*/  SHF.R.S32.HI R3, RZ, 0x1f, R2 ;  /* 0x0000001fff037819 */ /* 0x000fca0000011402 */
[----:B------:R0:W-:Y:S01]  /*78c0*/  STG.E.64 [R16.64], R2 ;  /* 0x0000000210007986 */ /* 0x0001e2000c101b24 */
[----:B------:R-:W-:Y:S05]  /*78d0*/  BRA `(.L_x_10477) ;  /* 0x0000002000007947 */ /* 0x000fea0003800000 */
.L_x_10503:
[----:B------:R-:W-:-:S05]  /*78e0*/  PRMT R3, R19, 0x9910, RZ ;  /* 0x0000991013037816 */ /* 0x000fca00000000ff */
[----:B------:R0:W-:Y:S02]  /*78f0*/  STG.E [R16.64], R3 ;  /* 0x0000000310007986 */ /* 0x0001e4000c101924 */
.L_x_10477:
        /* <DEDUP_REMOVED lines=258> */
.L_x_10505:
        /* <DEDUP_REMOVED lines=18> */
.L_x_10509:
[----:B------:R0:W5:Y:S01]  /*8a40*/  LDG.E.U8 R19, [R2.64] ;  /* 0x0000002402137981 */ /* 0x000162000c1e1100 */
[----:B------:R-:W-:Y:S05]  /*8a50*/  BRA `(.L_x_10511) ;  /* 0x00000d8000007947 */ /* 0x000fea0003800000 */
.L_x_10508:
        /* <DEDUP_REMOVED lines=8> */
.L_x_10513:
[----:B------:R0:W5:Y:S01]  /*8ae0*/  LDG.E.U16 R19, [R2.64] ;  /* 0x0000002402137981 */ /* 0x000162000c1e1500 */
[----:B------:R-:W-:Y:S05]  /*8af0*/  BRA `(.L_x_10511) ;  /* 0x00000ce000007947 */ /* 0x000fea0003800000 */
.L_x_10512:
[----:B------:R0:W5:Y:S01]  /*8b00*/  LDG.E.U16 R19, [R2.64] ;  /* 0x0000002402137981 */ /* 0x000162000c1e1500 */
[----:B------:R-:W-:Y:S05]  /*8b10*/  BRA `(.L_x_10511) ;  /* 0x00000cc000007947 */ /* 0x000fea0003800000 */
.L_x_10507:
        /* <DEDUP_REMOVED lines=9> */
.L_x_10515:
[----:B------:R-:W2:Y:S02]  /*8bb0*/  LDG.E.U16 R0, [R2.64] ;  /* 0x0000002402007981 */ /* 0x000ea4000c1e1500 */
[----:B--2---:R-:W-:-:S06]  /*8bc0*/  HADD2.F32 R0, -RZ, R0.H0_H0 ;  /* 0x20000000ff007230 */ /* 0x004fcc0000004100 */
[----:B------:R-:W0:Y:S02]  /*8bd0*/  F2I.FTZ.TRUNC.NTZ R0, R0 ;  /* 0x0000000000007305 */ /* 0x000e24000021f100 */
[----:B0-----:R-:W-:Y:S01]  /*8be0*/  PRMT R19, R0, 0x7610, R19 ;  /* 0x0000761000137816 */ /* 0x001fe20000000013 */
[----:B------:R-:W-:Y:S05]  /*8bf0*/  BRA `(.L_x_10511) ;  /* 0x00000be000007947 */ /* 0x000fea0003800000 */
.L_x_10514:
        /* <DEDUP_REMOVED lines=9> */
.L_x_10517:
[----:B------:R-:W2:Y:S02]  /*8c90*/  LDG.E.U16 R2, [R2.64] ;  /* 0x0000002402027981 */ /* 0x000ea4000c1e1500 */
[----:B--2---:R-:W-:-:S06]  /*8ca0*/  HADD2.F32 R0, -RZ, R2.H0_H0 ;  /* 0x20000002ff007230 */ /* 0x004fcc0000004100 */
[----:B------:R-:W0:Y:S02]  /*8cb0*/  F2I.FTZ.TRUNC.NTZ R0, R0 ;  /* 0x0000000000007305 */ /* 0x000e24000021f100 */
[----:B0-----:R-:W-:Y:S01]  /*8cc0*/  PRMT R19, R0, 0x7610, R19 ;  /* 0x0000761000137816 */ /* 0x001fe20000000013 */
[----:B------:R-:W-:Y:S05]  /*8cd0*/  BRA `(.L_x_10511) ;  /* 0x00000b0000007947 */ /* 0x000fea0003800000 */
.L_x_10516:
[----:B------:R-:W2:Y:S02]  /*8ce0*/  LDG.E.64 R2, [R2.64] ;  /* 0x0000002402027981 */ /* 0x000ea4000c1e1b00 */
[----:B--2---:R0:W1:Y:S01]  /*8cf0*/  F2I.F64.TRUNC R19, R2 ;  /* 0x0000000200137311 */ /* 0x004062000030d100 */
[----:B------:R-:W-:Y:S05]  /*8d00*/  BRA `(.L_x_10511) ;  /* 0x00000ad000007947 */ /* 0x000fea0003800000 */
.L_x_10506:
        /* <DEDUP_REMOVED lines=12> */
.L_x_10520:
[----:B------:R-:W2:Y:S02]  /*8dd0*/  LDG.E.64 R2, [R2.64] ;  /* 0x0000002402027981 */ /* 0x000ea4000c1e1b00 */
[----:B--2---:R0:W1:Y:S01]  /*8de0*/  F2I.F64.TRUNC R19, R2 ;  /* 0x0000000200137311 */ /* 0x004062000030d100 */
[----:B------:R-:W-:Y:S05]  /*8df0*/  BRA `(.L_x_10511) ;  /* 0x000009e000007947 */ /* 0x000fea0003800000 */
.L_x_10519:
        /* <DEDUP_REMOVED lines=28> */
.L_x_10522:
        /* <DEDUP_REMOVED lines=15> */
.L_x_10521:
[----:B------:R-:W2:Y:S02]  /*90b0*/  LDG.E.U16 R0, [R2.64] ;  /* 0x0000002402007981 */ /* 0x000ea4000c1e1500 */
[----:B--2---:R-:W-:-:S06]  /*90c0*/  PRMT R0, RZ, 0x5410, R0 ;  /* 0x00005410ff007816 */ /* 0x004fcc0000000000 */
[----:B------:R-:W0:Y:S02]  /*90d0*/  F2I.FTZ.TRUNC.NTZ R0, R0 ;  /* 0x0000000000007305 */ /* 0x000e24000021f100 */
[----:B0-----:R-:W-:Y:S01]  /*90e0*/  PRMT R19, R0, 0x7610, R19 ;  /* 0x0000761000137816 */ /* 0x001fe20000000013 */
[----:B------:R-:W-:Y:S05]  /*90f0*/  BRA `(.L_x_10511) ;  /* 0x000006e000007947 */ /* 0x000fea0003800000 */
.L_x_10518:
        /* <DEDUP_REMOVED lines=10> */
.L_x_10525:
        /* <DEDUP_REMOVED lines=21> */
.L_x_10529:
[----:B------:R-:W-:Y:S05]  /*92f0*/  BSYNC B1 ;  /* 0x0000000000017941 */ /* 0x000fea0003800000 */
.L_x_10528:
[----:B------:R-:W-:Y:S01]  /*9300*/  LEA R3, R0, 0x3b800000, 0x17 ;  /* 0x3b80000000037811 */ /* 0x000fe200078eb8ff */
[----:B------:R-:W-:-:S05]  /*9310*/  IMAD.SHL.U32 R0, R2, 0x100000, RZ ;  /* 0x0010000002007824 */ /* 0x000fca00078e00ff */
[----:B------:R-:W-:Y:S02]  /*9320*/  LOP3.LUT R0, R3, R0, R4, 0xfe, !PT ;  /* 0x0000000003007212 */ /* 0x000fe400078efe04 */
.L_x_10527:
[----:B------:R-:W-:Y:S05]  /*9330*/  BSYNC B0 ;  /* 0x0000000000007941 */ /* 0x000fea0003800000 */
.L_x_10526:
[----:B------:R-:W0:Y:S02]  /*9340*/  F2I.FTZ.TRUNC.NTZ R0, R0 ;  /* 0x0000000000007305 */ /* 0x000e24000021f100 */
[----:B0-----:R-:W-:Y:S01]  /*9350*/  PRMT R19, R0, 0x7610, R19 ;  /* 0x0000761000137816 */ /* 0x001fe20000000013 */
[----:B------:R-:W-:Y:S05]  /*9360*/  BRA `(.L_x_10511) ;  /* 0x0000047000007947 */ /* 0x000fea0003800000 */
.L_x_10524:
        /* <DEDUP_REMOVED lines=21> */
.L_x_10533:
[----:B------:R-:W-:Y:S05]  /*94c0*/  BSYNC B1 ;  /* 0x0000000000017941 */ /* 0x000fea0003800000 */
.L_x_10532:
[----:B------:R-:W-:Y:S01]  /*94d0*/  LEA R3, R0, 0x37800000, 0x17 ;  /* 0x3780000000037811 */ /* 0x000fe200078eb8ff */
[----:B------:R-:W-:-:S05]  /*94e0*/  IMAD.SHL.U32 R0, R2, 0x200000, RZ ;  /* 0x0020000002007824 */ /* 0x000fca00078e00ff */
[----:B------:R-:W-:Y:S02]  /*94f0*/  LOP3.LUT R0, R3, R0, R4, 0xfe, !PT ;  /* 0x0000000003007212 */ /* 0x000fe400078efe04 */
.L_x_10531:
[----:B------:R-:W-:Y:S05]  /*9500*/  BSYNC B0 ;  /* 0x0000000000007941 */ /* 0x000fea0003800000 */
.L_x_10530:
[----:B------:R-:W0:Y:S02]  /*9510*/  F2I.FTZ.TRUNC.NTZ R0, R0 ;  /* 0x0000000000007305 */ /* 0x000e24000021f100 */
[----:B0-----:R-:W-:Y:S01]  /*9520*/  PRMT R19, R0, 0x7610, R19 ;  /* 0x0000761000137816 */ /* 0x001fe20000000013 */
[----:B------:R-:W-:Y:S05]  /*9530*/  BRA `(.L_x_10511) ;  /* 0x000002a000007947 */ /* 0x000fea0003800000 */
.L_x_10523:
        /* <DEDUP_REMOVED lines=14> */
.L_x_10537:
[----:B------:R-:W-:Y:S05]  /*9620*/  BSYNC B0 ;  /* 0x0000000000007941 */ /* 0x000fea0003800000 */
.L_x_10536:
[----:B------:R-:W0:Y:S02]  /*9630*/  F2I.FTZ.TRUNC.NTZ R0, R0 ;  /* 0x0000000000007305 */ /* 0x000e24000021f100 */
[----:B0-----:R-:W-:Y:S01]  /*9640*/  PRMT R19, R0, 0x7610, R19 ;  /* 0x0000761000137816 */ /* 0x001fe20000000013 */
[----:B------:R-:W-:Y:S05]  /*9650*/  BRA `(.L_x_10511) ;  /* 0x0000018000007947 */ /* 0x000fea0003800000 */
.L_x_10510:
        /* <DEDUP_REMOVED lines=21> */
.L_x_10535:
[----:B------:R0:W5:Y:S01]  /*97b0*/  LDG.E.U16 R19, [R2.64] ;  /* 0x0000002402137981 */ /* 0x000162000c1e1500 */
[----:B------:R-:W-:Y:S05]  /*97c0*/  BRA `(.L_x_10511) ;  /* 0x0000001000007947 */ /* 0x000fea0003800000 */
.L_x_10534:
[----:B------:R0:W5:Y:S02]  /*97d0*/  LDG.E.U16 R19, [R2.64] ;  /* 0x0000002402137981 */ /* 0x000164000c1e1500 */
.L_x_10511:
        /* <DEDUP_REMOVED lines=16> */
.L_x_10541:
[----:B------:R0:W5:Y:S01]  /*98e0*/  LDG.E.U8 R0, [R2.64] ;  /* 0x0000002402007981 */ /* 0x000162000c1e1100 */
[----:B------:R-:W-:Y:S05]  /*98f0*/  BRA `(.L_x_10543) ;  /* 0x00000d7000007947 */ /* 0x000fea0003800000 */
.L_x_10540:
        /* <DEDUP_REMOVED lines=8> */
.L_x_10545:
[----:B------:R0:W5:Y:S01]  /*9980*/  LDG.E.U16 R0, [R2.64] ;  /* 0x0000002402007981 */ /* 0x000162000c1e1500 */
[----:B------:R-:W-:Y:S05]  /*9990*/  BRA `(.L_x_10543) ;  /* 0x00000cd000007947 */ /* 0x000fea0003800000 */
.L_x_10544:
[----:B------:R0:W5:Y:S01]  /*99a0*/  LDG.E.U16 R0, [R2.64] ;  /* 0x0000002402007981 */ /* 0x000162000c1e1500 */
[----:B------:R-:W-:Y:S05]  /*99b0*/  BRA `(.L_x_10543) ;  /* 0x00000cb000007947 */ /* 0x000fea0003800000 */
.L_x_10539:
        /* <DEDUP_REMOVED lines=9> */
.L_x_10547:
[----:B------:R-:W2:Y:S02]  /*9a50*/  LDG.E.U16 R4, [R2.64] ;  /* 0x0000002402047981 */ /* 0x000ea4000c1e1500 */
[----:B--2---:R-:W-:-:S06]  /*9a60*/  HADD2.F32 R4, -RZ, R4.H0_H0 ;  /* 0x20000004ff047230 */ /* 0x004fcc0000004100 */
[----:B------:R-:W0:Y:S02]  /*9a70*/  F2I.FTZ.TRUNC.NTZ R4, R4 ;  /* 0x0000000400047305 */ /* 0x000e24000021f100 */
[----:B0-----:R-:W-:Y:S01]  /*9a80*/  PRMT R0, R4, 0x7610, R0 ;  /* 0x0000761004007816 */ /* 0x001fe20000000000 */
[----:B------:R-:W-:Y:S05]  /*9a90*/  BRA `(.L_x_10543) ;  /* 0x00000bd000007947 */ /* 0x000fea0003800000 */
.L_x_10546:
        /* <DEDUP_REMOVED lines=9> */
.L_x_10549:
[----:B------:R-:W2:Y:S02]  /*9b30*/  LDG.E.U16 R2, [R2.64] ;  /* 0x0000002402027981 */ /* 0x000ea4000c1e1500 */
[----:B--2---:R-:W-:-:S06]  /*9b40*/  HADD2.F32 R4, -RZ, R2.H0_H0 ;  /* 0x20000002ff047230 */ /* 0x004fcc0000004100 */
[----:B------:R-:W0:Y:S02]  /*9b50*/  F2I.FTZ.TRUNC.NTZ R4, R4 ;  /* 0x0000000400047305 */ /* 0x000e24000021f100 */
[----:B0-----:R-:W-:Y:S01]  /*9b60*/  PRMT R0, R4, 0x7610, R0 ;  /* 0x0000761004007816 */ /* 0x001fe20000000000 */
[----:B------:R-:W-:Y:S05]  /*9b70*/  BRA `(.L_x_10543) ;  /* 0x00000af000007947 */ /* 0x000fea0003800000 */
.L_x_10548:
[----:B------:R-:W2:Y:S02]  /*9b80*/  LDG.E.64 R2, [R2.64] ;  /* 0x0000002402027981 */ /* 0x000ea4000c1e1b00 */
[----:B--2---:R0:W2:Y:S01]  /*9b90*/  F2I.F64.TRUNC R0, R2 ;  /* 0x0000000200007311 */ /* 0x0040a2000030d100 */
[----:B------:R-:W-:Y:S05]  /*9ba0*/  BRA `(.L_x_10543) ;  /* 0x00000ac000007947 */ /* 0x000fea0003800000 */
.L_x_10538:
        /* <DEDUP_REMOVED lines=12> */
.L_x_10552:
[----:B------:R-:W2:Y:S02]  /*9c70*/  LDG.E.64 R2, [R2.64] ;  /* 0x0000002402027981 */ /* 0x000ea4000c1e1b00 */
[----:B--2---:R0:W2:Y:S01]  /*9c80*/  F2I.F64.TRUNC R0, R2 ;  /* 0x0000000200007311 */ /* 0x0040a2000030d100 */
[----:B------:R-:W-:Y:S05]  /*9c90*/  BRA `(.L_x_10543) ;  /* 0x000009d000007947 */ /* 0x000fea0003800000 */
.L_x_10551:
        /* <DEDUP_REMOVED lines=28> */
.L_x_10554:
        /* <DEDUP_REMOVED lines=15> */
.L_x_10553:
[----:B------:R-:W2:Y:S02]  /*9f50*/  LDG.E.U16 R2, [R2.64] ;  /* 0x0000002402027981 */ /* 0x000ea4000c1e1500 */
[----:B--2---:R-:W-:-:S04]  /*9f60*/  PRMT R2, RZ, 0x5410, R2 ;  /* 0x00005410ff027816 */ /* 0x004fc80000000002 */
[----:B------:R0:W2:Y:S01]  /*9f70*/  F2I.FTZ.TRUNC.NTZ R0, R2 ;  /* 0x0000000200007305 */ /* 0x0000a2000021f100 */
[----:B------:R-:W-:Y:S05]  /*9f80*/  BRA `(.L_x_10543) ;  /* 0x000006e000007947 */ /* 0x000fea0003800000 */
.L_x_10550:
        /* <DEDUP_REMOVED lines=10> */
.L_x_10557:
        /* <DEDUP_REMOVED lines=21> */
.L_x_10561:
[----:B------:R-:W-:Y:S05]  /*a180*/  BSYNC B1 ;  /* 0x0000000000017941 */ /* 0x000fea0003800000 */
.L_x_10560:
[----:B------:R-:W-:Y:S01]  /*a190*/  IMAD.SHL.U32 R2, R2, 0x100000, RZ ;  /* 0x0010000002027824 */ /* 0x000fe200078e00ff */
[----:B------:R-:W-:-:S04]  /*a1a0*/  LEA R3, R0, 0x3b800000, 0x17 ;  /* 0x3b80000000037811 */ /* 0x000fc800078eb8ff */
[----:B------:R-:W-:Y:S02]  /*a1b0*/  LOP3.LUT R4, R3, R2, R4, 0xfe, !PT ;  /* 0x0000000203047212 */ /* 0x000fe400078efe04 */
.L_x_10559:
[----:B------:R-:W-:Y:S05]  /*a1c0*/  BSYNC B0 ;  /* 0x0000000000007941 */ /* 0x000fea0003800000 */
.L_x_10558:
[----:B------:R-:W0:Y:S02]  /*a1d0*/  F2I.FTZ.TRUNC.NTZ R4, R4 ;  /* 0x0000000400047305 */ /* 0x000e24000021f100 */
[----:B0-----:R-:W-:Y:S01]  /*a1e0*/  PRMT R0, R4, 0x7610, R0 ;  /* 0x0000761004007816 */ /* 0x001fe20000000000 */
[----:B------:R-:W-:Y:S05]  /*a1f0*/  BRA `(.L_x_10543) ;  /* 0x0000047000007947 */ /* 0x000fea0003800000 */
.L_x_10556:
        /* <DEDUP_REMOVED lines=21> */
.L_x_10565:
[----:B------:R-:W-:Y:S05]  /*a350*/  BSYNC B1 ;  /* 0x0000000000017941 */ /* 0x000fea0003800000 */
.L_x_10564:
[----:B------:R-:W-:Y:S01]  /*a360*/  IMAD.SHL.U32 R2, R2, 0x200000, RZ ;  /* 0x0020000002027824 */ /* 0x000fe200078e00ff */
[----:B------:R-:W-:-:S04]  /*a370*/  LEA R3, R0, 0x37800000, 0x17 ;  /* 0x3780000000037811 */ /* 0x000fc800078eb8ff */
[----:B------:R-:W-:Y:S02]  /*a380*/  LOP3.LUT R4, R3, R2, R4, 0xfe, !PT ;  /* 0x0000000203047212 */ /* 0x000fe400078efe04 */
.L_x_10563:
[----:B------:R-:W-:Y:S05]  /*a390*/  BSYNC B0 ;  /* 0x0000000000007941 */ /* 0x000fea0003800000 */
.L_x_10562:
[----:B------:R-:W0:Y:S02]  /*a3a0*/  F2I.FTZ.TRUNC.NTZ R4, R4 ;  /* 0x0000000400047305 */ /* 0x000e24000021f100 */
[----:B0-----:R-:W-:Y:S01]  /*a3b0*/  PRMT R0, R4, 0x7610, R0 ;  /* 0x0000761004007816 */ /* 0x001fe20000000000 */
[----:B------:R-:W-:Y:S05]  /*a3c0*/  BRA `(.L_x_10543) ;  /* 0x000002a000007947 */ /* 0x000fea0003800000 */
.L_x_10555:
        /* <DEDUP_REMOVED lines=14> */
.L_x_10569:
[----:B------:R-:W-:Y:S05]  /*a4b0*/  BSYNC B0 ;  /* 0x0000000000007941 */ /* 0x000fea0003800000 */
.L_x_10568:
[----:B------:R-:W0:Y:S02]  /*a4c0*/  F2I.FTZ.TRUNC.NTZ R4, R4 ;  /* 0x0000000400047305 */ /* 0x000e24000021f100 */
[----:B0-----:R-:W-:Y:S01]  /*a4d0*/  PRMT R0, R4, 0x7610, R0 ;  /* 0x0000761004007816 */ /* 0x001fe20000000000 */
[----:B------:R-:W-:Y:S05]  /*a4e0*/  BRA `(.L_x_10543) ;  /* 0x0000018000007947 */ /* 0x000fea0003800000 */
.L_x_10542:
        /* <DEDUP_REMOVED lines=21> */
.L_x_10567:
[----:B------:R0:W5:Y:S01]  /*a640*/  LDG.E.U16 R0, [R2.64] ;  /* 0x0000002402007981 */ /* 0x000162000c1e1500 */
[----:B------:R-:W-:Y:S05]  /*a650*/  BRA `(.L_x_10543) ;  /* 0x0000001000007947 */ /* 0x000fea0003800000 */
.L_x_10566:
[----:B------:R0:W5:Y:S02]  /*a660*/  LDG.E.U16 R0, [R2.64] ;  /* 0x0000002402007981 */ /* 0x000164000c1e1500 */
.L_x_10543:
        /* <DEDUP_REMOVED lines=15> */
.L_x_10573:
[----:B------:R0:W-:Y:S01]  /*a760*/  STG.E.U8 [R16.64], R19 ;  /* 0x0000001310007986 */ /* 0x0001e2000c101124 */
[----:B------:R-:W-:Y:S05]  /*a770*/  BRA `(.L_x_10575) ;  /* 0x00000dc000007947 */ /* 0x000fea0003800000 */
.L_x_10572:
        /* <DEDUP_REMOVED lines=10> */
.L_x_10577:
[----:B------:R-:W-:-:S05]  /*a820*/  PRMT R3, R19, 0x9910, RZ ;  /* 0x0000991013037816 */ /* 0x000fca00000000ff */
[----:B------:R0:W-:Y:S01]  /*a830*/  STG.E [R16.64], R3 ;  /* 0x0000000310007986 */ /* 0x0001e2000c101924 */
[----:B------:R-:W-:Y:S05]  /*a840*/  BRA `(.L_x_10575) ;  /* 0x00000cf000007947 */ /* 0x000fea0003800000 */
.L_x_10576:
[----:B------:R0:W-:Y:S01]  /*a850*/  STG.E.U16 [R16.64], R19 ;  /* 0x0000001310007986 */ /* 0x0001e2000c101524 */
[----:B------:R-:W-:Y:S05]  /*a860*/  BRA `(.L_x_10575) ;  /* 0x00000cd000007947 */ /* 0x000fea0003800000 */
.L_x_10571:
        /* <DEDUP_REMOVED lines=9> */
.L_x_10579:
[----:B------:R-:W0:Y:S02]  /*a900*/  I2F.S16 R0, R19 ;  /* 0x0000001300007306 */ /* 0x000e240000101400 */
[----:B0-----:R-:W-:-:S05]  /*a910*/  F2FP.PACK_AB R0, RZ, R0 ;  /* 0x00000000ff00723e */ /* 0x001fca00000000ff */
[----:B------:R0:W-:Y:S01]  /*a920*/  STG.E.U16 [R16.64], R0 ;  /* 0x0000000010007986 */ /* 0x0001e2000c101524 */
[----:B------:R-:W-:Y:S05]  /*a930*/  BRA `(.L_x_10575) ;  /* 0x00000c0000007947 */ /* 0x000fea0003800000 */
.L_x_10578:
        /* <DEDUP_REMOVED lines=10> */
.L_x_10581:
[----:B------:R-:W0:Y:S02]  /*a9e0*/  I2F.S16 R19, R19 ;  /* 0x0000001300137306 */ /* 0x000e240000101400 */
[----:B0-----:R-:W-:-:S04]  /*a9f0*/  F2FP.PACK_AB R3, RZ, R19 ;  /* 0x00000013ff03723e */ /* 0x001fc800000000ff */
[----:B------:R-:W-:-:S05]  /*aa00*/  PRMT R3, R3, 0x5410, RZ ;  /* 0x0000541003037816 */ /* 0x000fca00000000ff */
[----:B------:R0:W-:Y:S01]  /*aa10*/  STG.E [R16.64], R3 ;  /* 0x0000000310007986 */ /* 0x0001e2000c101924 */
[----:B------:R-:W-:Y:S05]  /*aa20*/  BRA `(.L_x_10575) ;  /* 0x00000b1000007947 */ /* 0x000fea0003800000 */
.L_x_10580:
[----:B------:R-:W0:Y:S02]  /*aa30*/  I2F.F64.S16 R2, R19 ;  /* 0x0000001300027312 */ /* 0x000e240000101c00 */
[----:B0-----:R0:W-:Y:S01]  /*aa40*/  STG.E.64 [R16.64], R2 ;  /* 0x0000000210007986 */ /* 0x0011e2000c101b24 */
[----:B------:R-:W-:Y:S05]  /*aa50*/  BRA `(.L_x_10575) ;  /* 0x00000ae000007947 */ /* 0x000fea0003800000 */
.L_x_10570:
        /* <DEDUP_REMOVED lines=13> */
.L_x_10584:
[----:B------:R-:W0:Y:S01]  /*ab30*/  I2F.F64.S16 R4, R19 ;  /* 0x0000001300047312 */ /* 0x000e220000101c00 */
[----:B------:R-:W-:-:S05]  /*ab40*/  CS2R R6, SRZ ;  /* 0x0000000000067805 */ /* 0x000fca000001ff00 */
[----:B0-----:R0:W-:Y:S01]  /*ab50*/  STG.E.128 [R16.64], R4 ;  /* 0x0000000410007986 */ /* 0x0011e2000c101d24 */
[----:B------:R-:W-:Y:S05]  /*ab60*/  BRA `(.L_x_10575) ;  /* 0x000009d000007947 */ /* 0x000fea0003800000 */
.L_x_10583:
        /* <DEDUP_REMOVED lines=21> */
.L_x_10588:
[----:B------:R-:W-:Y:S05]  /*acc0*/  BSYNC B0 ;  /* 0x0000000000007941 */ /* 0x000fea0003800000 */
.L_x_10587:
[----:B------:R-:W-:-:S05]  /*acd0*/  LOP3.LUT R3, R0, R3, RZ, 0xfc, !PT ;  /* 0x0000000300037212 */ /* 0x000fca00078efcff */
[----:B------:R0:W-:Y:S01]  /*ace0*/  STG.E.U8 [R16.64], R3 ;  /* 0x0000000310007986 */ /* 0x0001e2000c101124 */
[----:B------:R-:W-:Y:S05]  /*acf0*/  BRA `(.L_x_10575) ;  /* 0x0000084000007947 */ /* 0x000fea0003800000 */
.L_x_10586:
        /* <DEDUP_REMOVED lines=13> */
.L_x_10590:
[----:B------:R-:W-:Y:S01]  /*add0*/  IMAD.MOV.U32 R0, RZ, RZ, 0x7f ;  /* 0x0000007fff007424 */ /* 0x000fe200078e00ff */
[----:B------:R-:W-:-:S04]  /*ade0*/  ISETP.GT.U32.AND P0, PT, R2, 0x7f800000, PT ;  /* 0x7f8000000200780c */ /* 0x000fc80003f04070 */
[----:B------:R-:W-:-:S04]  /*adf0*/  SEL R0, R0, 0x7c, P0 ;  /* 0x0000007c00007807 */ /* 0x000fc80000000000 */
.L_x_10591:
[----:B------:R-:W-:Y:S05]  /*ae00*/  BSYNC B0 ;  /* 0x0000000000007941 */ /* 0x000fea0003800000 */
.L_x_10589:
[----:B------:R-:W-:-:S04]  /*ae10*/  LOP3.LUT R2, R19, 0x80000000, RZ, 0xc0, !PT ;  /* 0x8000000013027812 */ /* 0x000fc800078ec0ff */
[----:B------:R-:W-:-:S04]  /*ae20*/  SHF.R.U32.HI R3, RZ, 0x18, R2 ;  /* 0x00000018ff037819 */ /* 0x000fc80000011602 */
[----:B------:R-:W-:-:S05]  /*ae30*/  LOP3.LUT R3, R0, R3, RZ, 0xfc, !PT ;  /* 0x0000000300037212 */ /* 0x000fca00078efcff */
[----:B------:R0:W-:Y:S01]  /*ae40*/  STG.E.U8 [R16.64], R3 ;  /* 0x0000000310007986 */ /* 0x0001e2000c101124 */
[----:B------:R-:W-:Y:S05]  /*ae50*/  BRA `(.L_x_10575) ;  /* 0x000006e000007947 */ /* 0x000fea0003800000 */
.L_x_10585:
[----:B------:R-:W0:Y:S02]  /*ae60*/  I2F.S16 R0, R19 ;  /* 0x0000001300007306 */ /* 0x000e240000101400 */
[----:B0-----:R-:W-:-:S05]  /*ae70*/  F2FP.BF16.PACK_AB R0, RZ, R0 ;  /* 0x00000000ff00723e */ /* 0x001fca00000010ff */
[----:B------:R0:W-:Y:S01]  /*ae80*/  STG.E.U16 [R16.64], R0 ;  /* 0x0000000010007986 */ /* 0x0001e2000c101524 */
[----:B------:R-:W-:Y:S05]  /*ae90*/  BRA `(.L_x_10575) ;  /* 0x000006a000007947 */ /* 0x000fea0003800000 */
.L_x_10582:
        /* <DEDUP_REMOVED lines=10> */
.L_x_10594:
        /* <DEDUP_REMOVED lines=17> */
.L_x_10597:
[----:B------:R-:W-:-:S04]  /*b050*/  LOP3.LUT R2, R19, 0x80000000, RZ, 0xc0, !PT ;  /* 0x8000000013027812 */ /* 0x000fc800078ec0ff */
[----:B------:R-:W-:-:S04]  /*b060*/  SHF.R.U32.HI R3, RZ, 0x18, R2 ;  /* 0x00000018ff037819 */ /* 0x000fc80000011602 */
[----:B------:R-:W-:-:S04]  /*b070*/  LOP3.LUT R0, R0, R3, RZ, 0xfc, !PT ;  /* 0x0000000300007212 */ /* 0x000fc800078efcff */
[----:B------:R-:W-:Y:S02]  /*b080*/  PRMT R8, R0, 0x7610, R8 ;  /* 0x0000761000087816 */ /* 0x000fe40000000008 */
.L_x_10596:
[----:B------:R-:W-:Y:S05]  /*b090*/  BSYNC B0 ;  /* 0x0000000000007941 */ /* 0x000fea0003800000 */
.L_x_10595:
[----:B------:R0:W-:Y:S01]  /*b0a0*/  STG.E.U8 [R16.64], R8 ;  /* 0x0000000810007986 */ /* 0x0001e2000c101124 */
[----:B------:R-:W-:Y:S05]  /*b0b0*/  BRA `(.L_x_10575) ;  /* 0x0000048000007947 */ /* 0x000fea0003800000 */
.L_x_10593:
        /* <DEDUP_REMOVED lines=17> */
.L_x_10600:
[----:B------:R-:W-:-:S04]  /*b1d0*/  LOP3.LUT R2, R19, 0x80000000, RZ, 0xc0, !PT ;  /* 0x8000000013027812 */ /* 0x000fc800078ec0ff */
[----:B------:R-:W-:-:S04]  /*b1e0*/  SHF.R.U32.HI R3, RZ, 0x18, R2 ;  /* 0x00000018ff037819 */ /* 0x000fc80000011602 */
[----:B------:R-:W-:-:S04]  /*b1f0*/  LOP3.LUT R0, R0, R3, RZ, 0xfc, !PT ;  /* 0x0000000300007212 */ /* 0x000fc800078efcff */
[----:B------:R-:W-:Y:S02]  /*b200*/  PRMT R8, R0, 0x7610, R8 ;  /* 0x0000761000087816 */ /* 0x000fe40000000008 */
.L_x_10599:
[----:B------:R-:W-:Y:S05]  /*b210*/  BSYNC B0 ;  /* 0x0000000000007941 */ /* 0x000fea0003800000 */
.L_x_10598:
[----:B------:R0:W-:Y:S01]  /*b220*/  STG.E.U8 [R16.64], R8 ;  /* 0x0000000810007986 */ /* 0x0001e2000c101124 */
[----:B------:R-:W-:Y:S05]  /*b230*/  BRA `(.L_x_10575) ;  /* 0x0000030000007947 */ /* 0x000fea0003800000 */
.L_x_10592:
        /* <DEDUP_REMOVED lines=22> */
.L_x_10574:
        /* <DEDUP_REMOVED lines=20> */
.L_x_10602:
[----:B------:R-:W-:-:S04]  /*b4e0*/  PRMT R2, R19, 0x9910, RZ ;  /* 0x0000991013027816 */ /* 0x000fc800000000ff */
[----:B------:R-:W-:-:S05]  /*b4f0*/  SHF.R.S32.HI R3, RZ, 0x1f, R2 ;  /* 0x0000001fff037819 */ /* 0x000fca0000011402 */
[----:B------:R0:W-:Y:S01]  /*b500*/  STG.E.64 [R16.64], R2 ;  /* 0x0000000210007986 */ /* 0x0001e2000c101b24 */
[----:B------:R-:W-:Y:S05]  /*b510*/  BRA `(.L_x_10575) ;  /* 0x0000002000007947 */ /* 0x000fea0003800000 */
.L_x_10601:
[----:B------:R-:W-:-:S05]  /*b520*/  PRMT R3, R19, 0x9910, RZ ;  /* 0x0000991013037816 */ /* 0x000fca00000000ff */
[----:B------:R0:W-:Y:S02]  /*b530*/  STG.E [R16.64], R3 ;  /* 0x0000000310007986 */ /* 0x0001e4000c101924 */
.L_x_10575:
[----:B------:R-:W-:Y:S02]  /*b540*/  IADD3 R23, R23, 0x80, RZ ;  /* 0x0000008017177810 */ /* 0x000fe40007ffe0ff */
.L_x_10406:
[----:B------:R-:W-:Y:S05]  /*b550*/  BSYNC B6 ;  /* 0x0000000000067941 */ /* 0x000fea0003800000 */
.L_x_10405:
        /* <DEDUP_REMOVED lines=257> */
.L_x_10603:
        /* <DEDUP_REMOVED lines=18> */
.L_x_10607:
[----:B------:R0:W5:Y:S01]  /*c690*/  LDG.E.U8 R19, [R2.64] ;  /* 0x0000002402137981 */ /* 0x000162000c1e1100 */
[----:B------:R-:W-:Y:S05]  /*c6a0*/  BRA `(.L_x_10609) ;  /* 0x00000d8000007947 */ /* 0x000fea0003800000 */
.L_x_10606:
        /* <DEDUP_REMOVED lines=8> */
.L_x_10611:
[----:B------:R0:W5:Y:S01]  /*c730*/  LDG.E.U16 R19, [R2.64] ;  /* 0x0000002402137981 */ /* 0x000162000c1e1500 */
[----:B------:R-:W-:Y:S05]  /*c740*/  BRA `(.L_x_10609) ;  /* 0x00000ce000007947 */ /* 0x000fea0003800000 */
.L_x_10610:
[----:B------:R0:W5:Y:S01]  /*c750*/  LDG.E.U16 R19, [R2.64] ;  /* 0x0000002402137981 */ /* 0x000162000c1e1500 */
[----:B------:R-:W-:Y:S05]  /*c760*/  BRA `(.L_x_10609) ;  /* 0x00000cc000007947 */ /* 0x000fea0003800000 */
.L_x_10605:
        /* <DEDUP_REMOVED lines=9> */
.L_x_10613:
[----:B------:R-:W2:Y:S02]  /*c800*/  LDG.E.U16 R0, [R2.64] ;  /* 0x0000002402007981 */ /* 0x000ea4000c1e1500 */
[----:B--2---:R-:W-:-:S06]  /*c810*/  HADD2.F32 R0, -RZ, R0.H0_H0 ;  /* 0x20000000ff007230 */ /* 0x004fcc0000004100 */
[----:B------:R-:W0:Y:S02]  /*c820*/  F2I.FTZ.TRUNC.NTZ R0, R0 ;  /* 0x0000000000007305 */ /* 0x000e24000021f100 */
[----:B0-----:R-:W-:Y:S01]  /*c830*/  PRMT R19, R0, 0x7610, R19 ;  /* 0x0000761000137816 */ /* 0x001fe20000000013 */
[----:B------:R-:W-:Y:S05]  /*c840*/  BRA `(.L_x_10609) ;  /* 0x00000be000007947 */ /* 0x000fea0003800000 */
.L_x_10612:
        /* <DEDUP_REMOVED lines=9> */
.L_x_10615:
[----:B------:R-:W2:Y:S02]  /*c8e0*/  LDG.E.U16 R2, [R2.64] ;  /* 0x0000002402027981 */ /* 0x000ea4000c1e1500 */
[----:B--2---:R-:W-:-:S06]  /*c8f0*/  HADD2.F32 R0, -RZ, R2.H0_H0 ;  /* 0x20000002ff007230 */ /* 0x004fcc0000004100 */
[----:B------:R-:W0:Y:S02]  /*c900*/  F2I.FTZ.TRUNC.NTZ R0, R0 ;  /* 0x0000000000007305 */ /* 0x000e24000021f100 */
[----:B0-----:R-:W-:Y:S01]  /*c910*/  PRMT R19, R0, 0x7610, R19 ;  /* 0x0000761000137816 */ /* 0x001fe20000000013 */
[----:B------:R-:W-:Y:S05]  /*c920*/  BRA `(.L_x_10609) ;  /* 0x00000b0000007947 */ /* 0x000fea0003800000 */
.L_x_10614:
[----:B------:R-:W2:Y:S02]  /*c930*/  LDG.E.64 R2, [R2.64] ;  /* 0x0000002402027981 */ /* 0x000ea4000c1e1b00 */
[----:B--2---:R0:W1:Y:S01]  /*c940*/  F2I.F64.TRUNC R19, R2 ;  /* 0x0000000200137311 */ /* 0x004062000030d100 */
[----:B------:R-:W-:Y:S05]  /*c950*/  BRA `(.L_x_10609) ;  /* 0x00000ad000007947 */ /* 0x000fea0003800000 */
.L_x_10604:
        /* <DEDUP_REMOVED lines=12> */
.L_x_10618:
[----:B------:R-:W2:Y:S02]  /*ca20*/  LDG.E.64 R2, [R2.64] ;  /* 0x0000002402027981 */ /* 0x000ea4000c1e1b00 */
[----:B--2---:R0:W1:Y:S01]  /*ca30*/  F2I.F64.TRUNC R19, R2 ;  /* 0x0000000200137311 */ /* 0x004062000030d100 */
[----:B------:R-:W-:Y:S05]  /*ca40*/  BRA `(.L_x_10609) ;  /* 0x000009e000007947 */ /* 0x000fea0003800000 */
.L_x_10617:
        /* <DEDUP_REMOVED lines=28> */
.L_x_10620:
        /* <DEDUP_REMOVED lines=15> */
.L_x_10619:
[----:B------:R-:W2:Y:S02]  /*cd00*/  LDG.E.U16 R0, [R2.64] ;  /* 0x0000002402007981 */ /* 0x000ea4000c1e1500 */
[----:B--2---:R-:W-:-:S06]  /*cd10*/  PRMT R0, RZ, 0x5410, R0 ;  /* 0x00005410ff007816 */ /* 0x004fcc0000000000 */
[----:B------:R-:W0:Y:S02]  /*cd20*/  F2I.FTZ.TRUNC.NTZ R0, R0 ;  /* 0x0000000000007305 */ /* 0x000e24000021f100 */
[----:B0-----:R-:W-:Y:S01]  /*cd30*/  PRMT R19, R0, 0x7610, R19 ;  /* 0x0000761000137816 */ /* 0x001fe20000000013 */
[----:B------:R-:W-:Y:S05]  /*cd40*/  BRA `(.L_x_10609) ;  /* 0x000006e000007947 */ /* 0x000fea0003800000 */
.L_x_10616:
        /* <DEDUP_REMOVED lines=10> */
.L_x_10623:
        /* <DEDUP_REMOVED lines=21> */
.L_x_10627:
[----:B------:R-:W-:Y:S05]  /*cf40*/  BSYNC B1 ;  /* 0x0000000000017941 */ /* 0x000fea0003800000 */
.L_x_10626:
[----:B------:R-:W-:Y:S01]  /*cf50*/  LEA R3, R0, 0x3b800000, 0x17 ;  /* 0x3b80000000037811 */ /* 0x000fe200078eb8ff */
[----:B------:R-:W-:-:S05]  /*cf60*/  IMAD.SHL.U32 R0, R2, 0x100000, RZ ;  /* 0x0010000002007824 */ /* 0x000fca00078e00ff */
[----:B------:R-:W-:Y:S02]  /*cf70*/  LOP3.LUT R0, R3, R0, R4, 0xfe, !PT ;  /* 0x0000000003007212 */ /* 0x000fe400078efe04 */
.L_x_10625:
[----:B------:R-:W-:Y:S05]  /*cf80*/  BSYNC B0 ;  /* 0x0000000000007941 */ /* 0x000fea0003800000 */
.L_x_10624:
[----:B------:R-:W0:Y:S02]  /*cf90*/  F2I.FTZ.TRUNC.NTZ R0, R0 ;  /* 0x0000000000007305 */ /* 0x000e24000021f100 */
[----:B0-----:R-:W-:Y:S01]  /*cfa0*/  PRMT R19, R0, 0x7610, R19 ;  /* 0x0000761000137816 */ /* 0x001fe20000000013 */
[----:B------:R-:W-:Y:S05]  /*cfb0*/  BRA `(.L_x_10609) ;  /* 0x0000047000007947 */ /* 0x000fea0003800000 */
.L_x_10622:
        /* <DEDUP_REMOVED lines=21> */
.L_x_10631:
[----:B------:R-:W-:Y:S05]  /*d110*/  BSYNC B1 ;  /* 0x0000000000017941 */ /* 0x000fea0003800000 */
.L_x_10630:
[----:B------:R-:W-:Y:S01]  /*d120*/  LEA R3, R0, 0x37800000, 0x17 ;  /* 0x3780000000037811 */ /* 0x000fe200078eb8ff */
[----:B------:R-:W-:-:S05]  /*d130*/  IMAD.SHL.U32 R0, R2, 0x200000, RZ ;  /* 0x0020000002007824 */ /* 0x000fca00078e00ff */
[----:B------:R-:W-:Y:S02]  /*d140*/  LOP3.LUT R0, R3, R0, R4, 0xfe, !PT ;  /* 0x0000000003007212 */ /* 0x000fe400078efe04 */
.L_x_10629:
[----:B------:R-:W-:Y:S05]  /*d150*/  BSYNC B0 ;  /* 0x0000000000007941 */ /* 0x000fea0003800000 */
.L_x_10628:
[----:B------:R-:W0:Y:S02]  /*d160*/  F2I.FTZ.TRUNC.NTZ R0, R0 ;  /* 0x0000000000007305 */ /* 0x000e24000021f100 */
[----:B0-----:R-:W-:Y:S01]  /*d170*/  PRMT R19, R0, 0x7610, R19 ;  /* 0x0000761000137816 */ /* 0x001fe20000000013 */
[----:B------:R-:W-:Y:S05]  /*d180*/  BRA `(.L_x_10609) ;  /* 0x000002a000007947 */ /* 0x000fea0003800000 */
.L_x_10621:
        /* <DEDUP_REMOVED lines=14> */
.L_x_10635:
[----:B------:R-:W-:Y:S05]  /*d270*/  BSYNC B0 ;  /* 0x0000000000007941 */ /* 0x000fea0003800000 */
.L_x_10634:
[----:B------:R-:W0:Y:S02]  /*d280*/  F2I.FTZ.TRUNC.NTZ R0, R0 ;  /* 0x0000000000007305 */ /* 0x000e24000021f100 */
[----:B0-----:R-:W-:Y:S01]  /*d290*/  PRMT R19, R0, 0x7610, R19 ;  /* 0x0000761000137816 */ /* 0x001fe20000000013 */
[----:B------:R-:W-:Y:S05]  /*d2a0*/  BRA `(.L_x_10609) ;  /* 0x0000018000007947 */ /* 0x000fea0003800000 */
.L_x_10608:
        /* <DEDUP_REMOVED lines=21> */
.L_x_10633:
[----:B------:R0:W5:Y:S01]  /*d400*/  LDG.E.U16 R19, [R2.64] ;  /* 0x0000002402137981 */ /* 0x000162000c1e1500 */
[----:B------:R-:W-:Y:S05]  /*d410*/  BRA `(.L_x_10609) ;  /* 0x0000001000007947 */ /* 0x000fea0003800000 */
.L_x_10632:
[----:B------:R0:W5:Y:S02]  /*d420*/  LDG.E.U16 R19, [R2.64] ;  /* 0x0000002402137981 */ /* 0x000164000c1e1500 */
.L_x_10609:
        /* <DEDUP_REMOVED lines=16> */
.L_x_10639:
[----:B------:R0:W5:Y:S01]  /*d530*/  LDG.E.U8 R0, [R2.64] ;  /* 0x0000002402007981 */ /* 0x000162000c1e1100 */
[----:B------:R-:W-:Y:S05]  /*d540*/  BRA `(.L_x_10641) ;  /* 0x00000d7000007947 */ /* 0x000fea0003800000 */
.L_x_10638:
        /* <DEDUP_REMOVED lines=8> */
.L_x_10643:
[----:B------:R0:W5:Y:S01]  /*d5d0*/  LDG.E.U16 R0, [R2.64] ;  /* 0x0000002402007981 */ /* 0x000162000c1e1500 */
[----:B------:R-:W-:Y:S05]  /*d5e0*/  BRA `(.L_x_10641) ;  /* 0x00000cd000007947 */ /* 0x000fea0003800000 */
.L_x_10642:
[----:B------:R0:W5:Y:S01]  /*d5f0*/  LDG.E.U16 R0, [R2.64] ;  /* 0x0000002402007981 */ /* 0x000162000c1e1500 */
[----:B------:R-:W-:Y:S05]  /*d600*/  BRA `(.L_x_10641) ;  /* 0x00000cb000007947 */ /* 0x000fea0003800000 */
.L_x_10637:
        /* <DEDUP_REMOVED lines=9> */
.L_x_10645:
[----:B------:R-:W2:Y:S02]  /*d6a0*/  LDG.E.U16 R4, [R2.64] ;  /* 0x0000002402047981 */ /* 0x000ea4000c1e1500 */
[----:B--2---:R-:W-:-:S06]  /*d6b0*/  HADD2.F32 R4, -RZ, R4.H0_H0 ;  /* 0x20000004ff047230 */ /* 0x004fcc0000004100 */
[----:B------:R-:W0:Y:S02]  /*d6c0*/  F2I.FTZ.TRUNC.NTZ R4, R4 ;  /* 0x0000000400047305 */ /* 0x000e24000021f100 */
[----:B0-----:R-:W-:Y:S01]  /*d6d0*/  PRMT R0, R4, 0x7610, R0 ;  /* 0x0000761004007816 */ /* 0x001fe20000000000 */
[----:B------:R-:W-:Y:S05]  /*d6e0*/  BRA `(.L_x_10641) ;  /* 0x00000bd000007947 */ /* 0x000fea0003800000 */
.L_x_10644:
        /* <DEDUP_REMOVED lines=9> */
.L_x_10647:
[----:B------:R-:W2:Y:S02]  /*d780*/  LDG.E.U16 R2, [R2.64] ;  /* 0x0000002402027981 */ /* 0x000ea4000c1e1500 */
[----:B--2---:R-:W-:-:S06]  /*d790*/  HADD2.F32 R4, -RZ, R2.H0_H0 ;  /* 0x20000002ff047230 */ /* 0x004fcc0000004100 */
[----:B------:R-:W0:Y:S02]  /*d7a0*/  F2I.FTZ.TRUNC.NTZ R4, R4 ;  /* 0x0000000400047305 */ /* 0x000e24000021f100 */
[----:B0-----:R-:W-:Y:S01]  /*d7b0*/  PRMT R0, R4, 0x7610, R0 ;  /* 0x0000761004007816 */ /* 0x001fe20000000000 */
[----:B------:R-:W-:Y:S05]  /*d7c0*/  BRA `(.L_x_10641) ;  /* 0x00000af000007947 */ /* 0x000fea0003800000 */
.L_x_10646:
[----:B------:R-:W2:Y:S02]  /*d7d0*/  LDG.E.64 R2, [R2.64] ;  /* 0x0000002402027981 */ /* 0x000ea4000c1e1b00 */
[----:B--2---:R0:W2:Y:S01]  /*d7e0*/  F2I.F64.TRUNC R0, R2 ;  /* 0x0000000200007311 */ /* 0x0040a2000030d100 */
[----:B------:R-:W-:Y:S05]  /*d7f0*/  BRA `(.L_x_10641) ;  /* 0x00000ac000007947 */ /* 0x000fea0003800000 */
.L_x_10636:
        /* <DEDUP_REMOVED lines=12> */
.L_x_10650:
[----:B------:R-:W2:Y:S02]  /*d8c0*/  LDG.E.64 R2, [R2.64] ;  /* 0x0000002402027981 */ /* 0x000ea4000c1e1b00 */
[----:B--2---:R0:W2:Y:S01]  /*d8d0*/  F2I.F64.TRUNC R0, R2 ;  /* 0x0000000200007311 */ /* 0x0040a2000030d100 */
[----:B------:R-:W-:Y:S05]  /*d8e0*/  BRA `(.L_x_10641) ;  /* 0x000009d000007947 */ /* 0x000fea0003800000 */
.L_x_10649:
        /* <DEDUP_REMOVED lines=28> */
.L_x_10652:
        /* <DEDUP_REMOVED lines=15> */
.L_x_10651:
[----:B------:R-:W2:Y:S02]  /*dba0*/  LDG.E.U16 R2, [R2.64] ;  /* 0x0000002402027981 */ /* 0x000ea4000c1e1500 */
[----:B--2---:R-:W-:-:S04]  /*dbb0*/  PRMT R2, RZ, 0x5410, R2 ;  /* 0x00005410ff027816 */ /* 0x004fc80000000002 */
[----:B------:R0:W2:Y:S01]  /*dbc0*/  F2I.FTZ.TRUNC.NTZ R0, R2 ;  /* 0x0000000200007305 */ /* 0x0000a2000021f100 */
[----:B------:R-:W-:Y:S05]  /*dbd0*/  BRA `(.L_x_10641) ;  /* 0x000006e000007947 */ /* 0x000fea0003800000 */
.L_x_10648:
        /* <DEDUP_REMOVED lines=10> */
.L_x_10655:
        /* <DEDUP_REMOVED lines=21> */
.L_x_10659:
[----:B------:R-:W-:Y:S05]  /*ddd0*/  BSYNC B1 ;  /* 0x0000000000017941 */ /* 0x000fea0003800000 */
.L_x_10658:
[----:B------:R-:W-:Y:S01]  /*dde0*/  IMAD.SHL.U32 R2, R2, 0x100000, RZ ;  /* 0x0010000002027824 */ /* 0x000fe200078e00ff */
[----:B------:R-:W-:-:S04]  /*ddf0*/  LEA R3, R0, 0x3b800000, 0x17 ;  /* 0x3b80000000037811 */ /* 0x000fc800078eb8ff */
[----:B------:R-:W-:Y:S02]  /*de00*/  LOP3.LUT R4, R3, R2, R4, 0xfe, !PT ;  /* 0x0000000203047212 */ /* 0x000fe400078efe04 */
.L_x_10657:
[----:B------:R-:W-:Y:S05]  /*de10*/  BSYNC B0 ;  /* 0x0000000000007941 */ /* 0x000fea0003800000 */
.L_x_10656:
[----:B------:R-:W0:Y:S02]  /*de20*/  F2I.FTZ.TRUNC.NTZ R4, R4 ;  /* 0x0000000400047305 */ /* 0x000e24000021f100 */
[----:B0-----:R-:W-:Y:S01]  /*de30*/  PRMT R0, R4, 0x7610, R0 ;  /* 0x0000761004007816 */ /* 0x001fe20000000000 */
[----:B------:R-:W-:Y:S05]  /*de40*/  BRA `(.L_x_10641) ;  /* 0x0000047000007947 */ /* 0x000fea0003800000 */
.L_x_10654:
        /* <DEDUP_REMOVED lines=21> */
.L_x_10663:
[----:B------:R-:W-:Y:S05]  /*dfa0*/  BSYNC B1 ;  /* 0x0000000000017941 */ /* 0x000fea0003800000 */
.L_x_10662:
[----:B------:R-:W-:Y:S01]  /*dfb0*/  IMAD.SHL.U32 R2, R2, 0x200000, RZ ;  /* 0x0020000002027824 */ /* 0x000fe200078e00ff */
[----:B------:R-:W-:-:S04]  /*dfc0*/  LEA R3, R0, 0x37800000, 0x17 ;  /* 0x3780000000037811 */ /* 0x000fc800078eb8ff */
[----:B------:R-:W-:Y:S02]  /*dfd0*/  LOP3.LUT R4, R3, R2, R4, 0xfe, !PT ;  /* 0x0000000203047212 */ /* 0x000fe400078efe04 */
.L_x_10661:
[----:B------:R-:W-:Y:S05]  /*dfe0*/  BSYNC B0 ;  /* 0x0000000000007941 */ /* 0x000fea0003800000 */
.L_x_10660:
[----:B------:R-:W0:Y:S02]  /*dff0*/  F2I.FTZ.TRUNC.NTZ R4, R4 ;  /* 0x0000000400047305 */ /* 0x000e24000021f100 */
[----:B0-----:R-:W-:Y:S01]  /*e000*/  PRMT R0, R4, 0x7610, R0 ;  /* 0x0000761004007816 */ /* 0x001fe20000000000 */
[----:B------:R-:W-:Y:S05]  /*e010*/  BRA `(.L_x_10641) ;  /* 0x000002a000007947 */ /* 0x000fea0003800000 */
.L_x_10653:
        /* <DEDUP_REMOVED lines=14> */
.L_x_10667:
[----:B------:R-:W-:Y:S05]  /*e100*/  BSYNC B0 ;  /* 0x0000000000007941 */ /* 0x000fea0003800000 */
.L_x_10666:
[----:B------:R-:W0:Y:S02]  /*e110*/  F2I.FTZ.TRUNC.NTZ R4, R4 ;  /* 0x0000000400047305 */ /* 0x000e24000021f100 */
[----:B0-----:R-:W-:Y:S01]  /*e120*/  PRMT R0, R4, 0x7610, R0 ;  /* 0x0000761004007816 */ /* 0x001fe20000000000 */
[----:B------:R-:W-:Y:S05]  /*e130*/  BRA `(.L_x_10641) ;  /* 0x0000018000007947 */ /* 0x000fea0003800000 */
.L_x_10640:
        /* <DEDUP_REMOVED lines=21> */
.L_x_10665:
[----:B------:R0:W5:Y:S01]  /*e290*/  LDG.E.U16 R0, [R2.64] ;  /* 0x0000002402007981 */ /* 0x000162000c1e1500 */
[----:B------:R-:W-:Y:S05]  /*e2a0*/  BRA `(.L_x_10641) ;  /* 0x0000001000007947 */ /* 0x000fea0003800000 */
.L_x_10664:
[----:B------:R0:W5:Y:S02]  /*e2b0*/  LDG.E.U16 R0, [R2.64] ;  /* 0x0000002402007981 */ /* 0x000164000c1e1500 */
.L_x_10641:
        /* <DEDUP_REMOVED lines=15> */
.L_x_10671:
[----:B------:R-:W-:Y:S01]  /*e3b0*/  STG.E.U8 [R16.64], R19 ;  /* 0x0000001310007986 */ /* 0x000fe2000c101124 */
[----:B------:R-:W-:Y:S05]  /*e3c0*/  EXIT ;  /* 0x000000000000794d */ /* 0x000fea0003800000 */
.L_x_10670:
        /* <DEDUP_REMOVED lines=10> */
.L_x_10674:
[----:B------:R-:W-:-:S05]  /*e470*/  PRMT R3, R19, 0x9910, RZ ;  /* 0x0000991013037816 */ /* 0x000fca00000000ff */
[----:B------:R-:W-:Y:S01]  /*e480*/  STG.E [R16.64], R3 ;  /* 0x0000000310007986 */ /* 0x000fe2000c101924 */
[----:B------:R-:W-:Y:S05]  /*e490*/  EXIT ;  /* 0x000000000000794d */ /* 0x000fea0003800000 */
.L_x_10673:
[----:B------:R-:W-:Y:S01]  /*e4a0*/  STG.E.U16 [R16.64], R19 ;  /* 0x0000001310007986 */ /* 0x000fe2000c101524 */
[----:B------:R-:W-:Y:S05]  /*e4b0*/  EXIT ;  /* 0x000000000000794d */ /* 0x000fea0003800000 */
.L_x_10669:
        /* <DEDUP_REMOVED lines=9> */
.L_x_10676:
[----:B------:R-:W0:Y:S02]  /*e550*/  I2F.S16 R0, R19 ;  /* 0x0000001300007306 */ /* 0x000e240000101400 */
[----:B0-----:R-:W-:-:S05]  /*e560*/  F2FP.PACK_AB R0, RZ, R0 ;  /* 0x00000000ff00723e */ /* 0x001fca00000000ff */
[----:B------:R-:W-:Y:S01]  /*e570*/  STG.E.U16 [R16.64], R0 ;  /* 0x0000000010007986 */ /* 0x000fe2000c101524 */
[----:B------:R-:W-:Y:S05]  /*e580*/  EXIT ;  /* 0x000000000000794d */ /* 0x000fea0003800000 */
.L_x_10675:
        /* <DEDUP_REMOVED lines=10> */
.L_x_10678:
[----:B------:R-:W0:Y:S02]  /*e630*/  I2F.S16 R19, R19 ;  /* 0x0000001300137306 */ /* 0x000e240000101400 */
[----:B0-----:R-:W-:-:S04]  /*e640*/  F2FP.PACK_AB R3, RZ, R19 ;  /* 0x00000013ff03723e */ /* 0x001fc800000000ff */
[----:B------:R-:W-:-:S05]  /*e650*/  PRMT R3, R3, 0x5410, RZ ;  /* 0x0000541003037816 */ /* 0x000fca00000000ff */
[----:B------:R-:W-:Y:S01]  /*e660*/  STG.E [R16.64], R3 ;  /* 0x0000000310007986 */ /* 0x000fe2000c101924 */
[----:B------:R-:W-:Y:S05]  /*e670*/  EXIT ;  /* 0x000000000000794d */ /* 0x000fea0003800000 */
.L_x_10677:
[----:B------:R-:W0:Y:S02]  /*e680*/  I2F.F64.S16 R2, R19 ;  /* 0x0000001300027312 */ /* 0x000e240000101c00 */
[----:B0-----:R-:W-:Y:S01]  /*e690*/  STG.E.64 [R16.64], R2 ;  /* 0x0000000210007986 */ /* 0x001fe2000c101b24 */
[----:B------:R-:W-:Y:S05]  /*e6a0*/  EXIT ;  /* 0x000000000000794d */ /* 0x000fea0003800000 */
.L_x_10668:
        /* <DEDUP_REMOVED lines=13> */
.L_x_10681:
[----:B------:R-:W0:Y:S01]  /*e780*/  I2F.F64.S16 R4, R19 ;  /* 0x0000001300047312 */ /* 0x000e220000101c00 */
[----:B------:R-:W-:-:S05]  /*e790*/  CS2R R6, SRZ ;  /* 0x0000000000067805 */ /* 0x000fca000001ff00 */
[----:B0-----:R-:W-:Y:S01]  /*e7a0*/  STG.E.128 [R16.64], R4 ;  /* 0x0000000410007986 */ /* 0x001fe2000c101d24 */
[----:B------:R-:W-:Y:S05]  /*e7b0*/  EXIT ;  /* 0x000000000000794d */ /* 0x000fea0003800000 */
.L_x_10680:
        /* <DEDUP_REMOVED lines=21> */
.L_x_10685:
[----:B------:R-:W-:Y:S05]  /*e910*/  BSYNC B0 ;  /* 0x0000000000007941 */ /* 0x000fea0003800000 */
.L_x_10684:
[----:B------:R-:W-:-:S05]  /*e920*/  LOP3.LUT R3, R0, R3, RZ, 0xfc, !PT ;  /* 0x0000000300037212 */ /* 0x000fca00078efcff */
[----:B------:R-:W-:Y:S01]  /*e930*/  STG.E.U8 [R16.64], R3 ;  /* 0x0000000310007986 */ /* 0x000fe2000c101124 */
[----:B------:R-:W-:Y:S05]  /*e940*/  EXIT ;  /* 0x000000000000794d */ /* 0x000fea0003800000 */
.L_x_10683:
        /* <DEDUP_REMOVED lines=13> */
.L_x_10687:
[----:B------:R-:W-:Y:S01]  /*ea20*/  IMAD.MOV.U32 R0, RZ, RZ, 0x7f ;  /* 0x0000007fff007424 */ /* 0x000fe200078e00ff */
[----:B------:R-:W-:-:S04]  /*ea30*/  ISETP.GT.U32.AND P0, PT, R2, 0x7f800000, PT ;  /* 0x7f8000000200780c */ /* 0x000fc80003f04070 */
[----:B------:R-:W-:-:S04]  /*ea40*/  SEL R0, R0, 0x7c, P0 ;  /* 0x0000007c00007807 */ /* 0x000fc80000000000 */
.L_x_10688:
[----:B------:R-:W-:Y:S05]  /*ea50*/  BSYNC B0 ;  /* 0x0000000000007941 */ /* 0x000fea0003800000 */
.L_x_10686:
[----:B------:R-:W-:-:S04]  /*ea60*/  LOP3.LUT R2, R19, 0x80000000, RZ, 0xc0, !PT ;  /* 0x8000000013027812 */ /* 0x000fc800078ec0ff */
[----:B------:R-:W-:-:S04]  /*ea70*/  SHF.R.U32.HI R3, RZ, 0x18, R2 ;  /* 0x00000018ff037819 */ /* 0x000fc80000011602 */
[----:B------:R-:W-:-:S05]  /*ea80*/  LOP3.LUT R3, R0, R3, RZ, 0xfc, !PT ;  /* 0x0000000300037212 */ /* 0x000fca00078efcff */
[----:B------:R-:W-:Y:S01]  /*ea90*/  STG.E.U8 [R16.64], R3 ;  /* 0x0000000310007986 */ /* 0x000fe2000c101124 */
[----:B------:R-:W-:Y:S05]  /*eaa0*/  EXIT ;  /* 0x000000000000794d */ /* 0x000fea0003800000 */
.L_x_10682:
[----:B------:R-:W0:Y:S02]  /*eab0*/  I2F.S16 R0, R19 ;  /* 0x0000001300007306 */ /* 0x000e240000101400 */
[----:B0-----:R-:W-:-:S05]  /*eac0*/  F2FP.BF16.PACK_AB R0, RZ, R0 ;  /* 0x00000000ff00723e */ /* 0x001fca00000010ff */
[----:B------:R-:W-:Y:S01]  /*ead0*/  STG.E.U16 [R16.64], R0 ;  /* 0x0000000010007986 */ /* 0x000fe2000c101524 */
[----:B------:R-:W-:Y:S05]  /*eae0*/  EXIT ;  /* 0x000000000000794d */ /* 0x000fea0003800000 */
.L_x_10679:
        /* <DEDUP_REMOVED lines=10> */
.L_x_10691:
        /* <DEDUP_REMOVED lines=17> */
.L_x_10694:
[----:B------:R-:W-:-:S04]  /*eca0*/  LOP3.LUT R2, R19, 0x80000000, RZ, 0xc0, !PT ;  /* 0x8000000013027812 */ /* 0x000fc800078ec0ff */
[----:B------:R-:W-:-:S04]  /*ecb0*/  SHF.R.U32.HI R3, RZ, 0x18, R2 ;  /* 0x00000018ff037819 */ /* 0x000fc80000011602 */
[----:B------:R-:W-:-:S04]  /*ecc0*/  LOP3.LUT R0, R0, R3, RZ, 0xfc, !PT ;  /* 0x0000000300007212 */ /* 0x000fc800078efcff */
[----:B------:R-:W-:Y:S02]  /*ecd0*/  PRMT R8, R0, 0x7610, R8 ;  /* 0x0000761000087816 */ /* 0x000fe40000000008 */
.L_x_10693:
[----:B------:R-:W-:Y:S05]  /*ece0*/  BSYNC B0 ;  /* 0x0000000000007941 */ /* 0x000fea0003800000 */
.L_x_10692:
[----:B------:R-:W-:Y:S01]  /*ecf0*/  STG.E.U8 [R16.64], R8 ;  /* 0x0000000810007986 */ /* 0x000fe2000c101124 */
[----:B------:R-:W-:Y:S05]  /*ed00*/  EXIT ;  /* 0x000000000000794d */ /* 0x000fea0003800000 */
.L_x_10690:
        /* <DEDUP_REMOVED lines=17> */
.L_x_10697:
[----:B------:R-:W-:-:S04]  /*ee20*/  LOP3.LUT R2, R19, 0x80000000, RZ, 0xc0, !PT ;  /* 0x8000000013027812 */ /* 0x000fc800078ec0ff */
[----:B------:R-:W-:-:S04]  /*ee30*/  SHF.R.U32.HI R3, RZ, 0x18, R2 ;  /* 0x00000018ff037819 */ /* 0x000fc80000011602 */
[----:B------:R-:W-:-:S04]  /*ee40*/  LOP3.LUT R0, R0, R3, RZ, 0xfc, !PT ;  /* 0x0000000300007212 */ /* 0x000fc800078efcff */
[----:B------:R-:W-:Y:S02]  /*ee50*/  PRMT R8, R0, 0x7610, R8 ;  /* 0x0000761000087816 */ /* 0x000fe40000000008 */
.L_x_10696:
[----:B------:R-:W-:Y:S05]  /*ee60*/  BSYNC B0 ;  /* 0x0000000000007941 */ /* 0x000fea0003800000 */
.L_x_10695:
[----:B------:R-:W-:Y:S01]  /*ee70*/  STG.E.U8 [R16.64], R8 ;  /* 0x0000000810007986 */ /* 0x000fe2000c101124 */
[----:B------:R-:W-:Y:S05]  /*ee80*/  EXIT ;  /* 0x000000000000794d */ /* 0x000fea0003800000 */
.L_x_10689:
        /* <DEDUP_REMOVED lines=22> */
.L_x_10672:
        /* <DEDUP_REMOVED lines=20> */
.L_x_10699:
[----:B------:R-:W-:-:S04]  /*f130*/  PRMT R2, R19, 0x9910, RZ ;  /* 0x0000991013027816 */ /* 0x000fc800000000ff */
[----:B------:R-:W-:-:S05]  /*f140*/  SHF.R.S32.HI R3, RZ, 0x1f, R2 ;  /* 0x0000001fff037819 */ /* 0x000fca0000011402 */
[----:B------:R-:W-:Y:S01]  /*f150*/  STG.E.64 [R16.64], R2 ;  /* 0x0000000210007986 */ /* 0x000fe2000c101b24 */
[----:B------:R-:W-:Y:S05]  /*f160*/  EXIT ;  /* 0x000000000000794d */ /* 0x000fea0003800000 */
.L_x_10698:
[----:B------:R-:W-:-:S05]  /*f170*/  PRMT R3, R19, 0x9910, RZ ;  /* 0x0000991013037816 */ /* 0x000fca00000000ff */
[----:B------:R-:W-:Y:S01]  /*f180*/  STG.E [R16.64], R3 ;  /* 0x0000000310007986 */ /* 0x000fe2000c101924 */
[----:B------:R-:W-:Y:S05]  /*f190*/  EXIT ;  /* 0x000000000000794d */ /* 0x000fea0003800000 */
.L_x_10700:
        /* <DEDUP_REMOVED lines=14> */
.L_x_25145:


//--------------------- .text._ZN2at6native27unrolled_elementwise_kernelINS0_13BinaryFunctorIsssNS0_16BitwiseOrFunctorIsEEEESt5arrayIPcLm3EELi4E23TrivialOffsetCalculatorILi2EjES9_ILi1EjENS0_6memory12LoadWithCastILi2EEENSC_13StoreWithCastILi1EEEEEviT_T0_T2_T3_T4_T5_ --------------------------
	.section	.text._ZN2at6native27unrolled_elementwise_kernelINS0_13BinaryFunctorIsssNS0_16BitwiseOrFunctorIsEEEESt5arrayIPcLm3EELi4E23TrivialOffsetCalculatorILi2EjES9_ILi1EjENS0_6memory12LoadWithCastILi2EEENSC_13StoreWithCastILi1EEEEEviT_T0_T2_T3_T4_T5_,"ax",@progbits
	.sectioninfo	@"SHI_REGISTERS=32"
	.align	128
        .global         _ZN2at6native27unrolled_elementwise_kernelINS0_13BinaryFunctorIsssNS0_16BitwiseOrFunctorIsEEEESt5arrayIPcLm3EELi4E23TrivialOffsetCalculatorILi2EjES9_ILi1EjENS0_6memory12LoadWithCastILi2EEENSC_13StoreWithCastILi1EEEEEviT_T0_T2_T3_T4_T5_
        .type           _ZN2at6native27unrolled_elementwise_kernelINS0_13BinaryFunctorIsssNS0_16BitwiseOrFunctorIsEEEESt5arrayIPcLm3EELi4E23TrivialOffsetCalculatorILi2EjES9_ILi1EjENS0_6memory12LoadWithCastILi2EEENSC_13StoreWithCastILi1EEEEEviT_T0_T2_T3_T4_T5_,@function
        .size           _ZN2at6native27unrolled_elementwise_kernelINS0_13BinaryFunctorIsssNS0_16BitwiseOrFunctorIsEEEESt5arrayIPcLm3EELi4E23TrivialOffsetCalculatorILi2EjES9_ILi1EjENS0_6memory12LoadWithCastILi2EEENSC_13StoreWithCastILi1EEEEEviT_T0_T2_T3_T4_T5_,(.L_x_25146 - _ZN2at6native27unrolled_elementwise_kernelINS0_13BinaryFunctorIsssNS0_16BitwiseOrFunctorIsEEEESt5arrayIPcLm3EELi4E23TrivialOffsetCalculatorILi2EjES9_ILi1EjENS0_6memory12LoadWithCastILi2EEENSC_13StoreWithCastILi1EEEEEviT_T0_T2_T3_T4_T5_)
        .other          _ZN2at6native27unrolled_elementwise_kernelINS0_13BinaryFunctorIsssNS0_16BitwiseOrFunctorIsEEEESt5arrayIPcLm3EELi4E23TrivialOffsetCalculatorILi2EjES9_ILi1EjENS0_6memory12LoadWithCastILi2EEENSC_13StoreWithCastILi1EEEEEviT_T0_T2_T3_T4_T5_,@"STO_CUDA_ENTRY STV_DEFAULT"
_ZN2at6native27unrolled_elementwise_kernelINS0_13BinaryFunctorIsssNS0_16BitwiseOrFunctorIsEEEESt5arrayIPcLm3EELi4E23TrivialOffsetCalculatorILi2EjES9_ILi1EjENS0_6memory12LoadWithCastILi2EEENSC_13StoreWithCastILi1EEEEEviT_T0_T2_T3_T4_T5_:
.text._ZN2at6native27unrolled_elementwise_kernelINS0_13BinaryFunctorIsssNS0_16BitwiseOrFunctorIsEEEESt5arrayIPcLm3EELi4E23TrivialOffsetCalculatorILi2EjES9_ILi1EjENS0_6memory12LoadWithCastILi2EEENSC_13StoreWithCastILi1EEEEEviT_T0_T2_T3_T4_T5_:
        /* <DEDUP_REMOVED lines=31> */
.L_x_10706:
[----:B------:R0:W5:Y:S01]  /*01f0*/  LDG.E.U8 R25, [R4.64] ;  /* 0x0000002404197981 */ /* 0x000162000c1e1100 */
[----:B------:R-:W-:Y:S05]  /*0200*/  BRA `(.L_x_10708) ;  /* 0x00000d9000007947 */ /* 0x000fea0003800000 */
.L_x_10705:
        /* <DEDUP_REMOVED lines=8> */
.L_x_10710:
[----:B------:R0:W5:Y:S01]  /*0290*/  LDG.E.U16 R25, [R4.64] ;  /* 0x0000002404197981 */ /* 0x000162000c1e1500 */
[----:B------:R-:W-:Y:S05]  /*02a0*/  BRA `(.L_x_10708) ;  /* 0x00000cf000007947 */ /* 0x000fea0003800000 */
.L_x_10709:
[----:B------:R0:W5:Y:S01]  /*02b0*/  LDG.E.U16 R25, [R4.64] ;  /* 0x0000002404197981 */ /* 0x000162000c1e1500 */
[----:B------:R-:W-:Y:S05]  /*02c0*/  BRA `(.L_x_10708) ;  /* 0x00000cd000007947 */ /* 0x000fea0003800000 */
.L_x_10704:
        /* <DEDUP_REMOVED lines=9> */
.L_x_10712:
[----:B------:R-:W2:Y:S02]  /*0360*/  LDG.E.U16 R0, [R4.64] ;  /* 0x0000002404007981 */ /* 0x000ea4000c1e1500 */
[----:B--2---:R-:W-:-:S06]  /*0370*/  HADD2.F32 R0, -RZ, R0.H0_H0 ;  /* 0x20000000ff007230 */ /* 0x004fcc0000004100 */
[----:B------:R-:W0:Y:S02]  /*0380*/  F2I.FTZ.TRUNC.NTZ R0, R0 ;  /* 0x0000000000007305 */ /* 0x000e24000021f100 */
[----:B0-----:R-:W-:Y:S01]  /*0390*/  PRMT R25, R0, 0x7610, R25 ;  /* 0x0000761000197816 */ /* 0x001fe20000000019 */
[----:B------:R-:W-:Y:S05]  /*03a0*/  BRA `(.L_x_10708) ;  /* 0x00000bf000007947 */ /* 0x000fea0003800000 */
.L_x_10711:
        /* <DEDUP_REMOVED lines=9> */
.L_x_10714:
[----:B------:R-:W2:Y:S02]  /*0440*/  LDG.E.U16 R4, [R4.64] ;  /* 0x0000002404047981 */ /* 0x000ea4000c1e1500 */
[----:B--2---:R-:W-:-:S06]  /*0450*/  HADD2.F32 R0, -RZ, R4.H0_H0 ;  /* 0x20000004ff007230 */ /* 0x004fcc0000004100 */
[----:B------:R-:W0:Y:S02]  /*0460*/  F2I.FTZ.TRUNC.NTZ R0, R0 ;  /* 0x0000000000007305 */ /* 0x000e24000021f100 */
[----:B0-----:R-:W-:Y:S01]  /*0470*/  PRMT R25, R0, 0x7610, R25 ;  /* 0x0000761000197816 */ /* 0x001fe20000000019 */
[----:B------:R-:W-:Y:S05]  /*0480*/  BRA `(.L_x_10708) ;  /* 0x00000b1000007947 */ /* 0x000fea0003800000 */
.L_x_10713:
[----:B------:R-:W2:Y:S02]  /*0490*/  LDG.E.64 R4, [R4.64] ;  /* 0x0000002404047981 */ /* 0x000ea4000c1e1b00 */
[----:B--2---:R0:W1:Y:S01]  /*04a0*/  F2I.F64.TRUNC R25, R4 ;  /* 0x0000000400197311 */ /* 0x004062000030d100 */
[----:B------:R-:W-:Y:S05]  /*04b0*/  BRA `(.L_x_10708) ;  /* 0x00000ae000007947 */ /* 0x000fea0003800000 */
.L_x_10703:
        /* <DEDUP_REMOVED lines=12> */
.L_x_10717:
[----:B------:R-:W2:Y:S02]  /*0580*/  LDG.E.64 R4, [R4.64] ;  /* 0x0000002404047981 */ /* 0x000ea4000c1e1b00 */
[----:B--2---:R0:W1:Y:S01]  /*0590*/  F2I.F64.TRUNC R25, R4 ;  /* 0x0000000400197311 */ /* 0x004062000030d100 */
[----:B------:R-:W-:Y:S05]  /*05a0*/  BRA `(.L_x_10708) ;  /* 0x000009f000007947 */ /* 0x000fea0003800000 */
.L_x_10716:
        /* <DEDUP_REMOVED lines=28> */
.L_x_10719:
        /* <DEDUP_REMOVED lines=16> */
.L_x_10718:
[----:B------:R-:W2:Y:S02]  /*0870*/  LDG.E.U16 R0, [R4.64] ;  /* 0x0000002404007981 */ /* 0x000ea4000c1e1500 */
[----:B--2---:R-:W-:-:S06]  /*0880*/  PRMT R0, RZ, 0x5410, R0 ;  /* 0x00005410ff007816 */ /* 0x004fcc0000000000 */
[----:B------:R-:W0:Y:S02]  /*0890*/  F2I.FTZ.TRUNC.NTZ R0, R0 ;  /* 0x0000000000007305 */ /* 0x000e24000021f100 */
[----:B0-----:R-:W-:Y:S01]  /*08a0*/  PRMT R25, R0, 0x7610, R25 ;  /* 0x0000761000197816 */ /* 0x001fe20000000019 */
[----:B------:R-:W-:Y:S05]  /*08b0*/  BRA `(.L_x_10708) ;  /* 0x000006e000007947 */ /* 0x000fea0003800000 */
.L_x_10715:
        /* <DEDUP_REMOVED lines=10> */
.L_x_10722:
        /* <DEDUP_REMOVED lines=21> */
.L_x_10726:
[----:B------:R-:W-:Y:S05]  /*0ab0*/  BSYNC B1 ;  /* 0x0000000000017941 */ /* 0x000fea0003800000 */
.L_x_10725:
[----:B------:R-:W-:Y:S01]  /*0ac0*/  LEA R5, R0, 0x3b800000, 0x17 ;  /* 0x3b80000000057811 */ /* 0x000fe200078eb8ff */
[----:B------:R-:W-:-:S05]  /*0ad0*/  IMAD.SHL.U32 R0, R3, 0x100000, RZ ;  /* 0x0010000003007824 */ /* 0x000fca00078e00ff */
[----:B------:R-:W-:Y:S02]  /*0ae0*/  LOP3.LUT R0, R5, R0, R6, 0xfe, !PT ;  /* 0x0000000005007212 */ /* 0x000fe400078efe06 */
.L_x_10724:
[----:B------:R-:W-:Y:S05]  /*0af0*/  BSYNC B0 ;  /* 0x0000000000007941 */ /* 0x000fea0003800000 */
.L_x_10723:
[----:B------:R-:W0:Y:S02]  /*0b00*/  F2I.FTZ.TRUNC.NTZ R0, R0 ;  /* 0x0000000000007305 */ /* 0x000e24000021f100 */
[----:B0-----:R-:W-:Y:S01]  /*0b10*/  PRMT R25, R0, 0x7610, R25 ;  /* 0x0000761000197816 */ /* 0x001fe20000000019 */
[----:B------:R-:W-:Y:S05]  /*0b20*/  BRA `(.L_x_10708) ;  /* 0x0000047000007947 */ /* 0x000fea0003800000 */
.L_x_10721:
        /* <DEDUP_REMOVED lines=21> */
.L_x_10730:
[----:B------:R-:W-:Y:S05]  /*0c80*/  BSYNC B1 ;  /* 0x0000000000017941 */ /* 0x000fea0003800000 */
.L_x_10729:
[----:B------:R-:W-:Y:S01]  /*0c90*/  LEA R5, R0, 0x37800000, 0x17 ;  /* 0x3780000000057811 */ /* 0x000fe200078eb8ff */
[----:B------:R-:W-:-:S05]  /*0ca0*/  IMAD.SHL.U32 R0, R3, 0x200000, RZ ;  /* 0x0020000003007824 */ /* 0x000fca00078e00ff */
[----:B------:R-:W-:Y:S02]  /*0cb0*/  LOP3.LUT R0, R5, R0, R6, 0xfe, !PT ;  /* 0x0000000005007212 */ /* 0x000fe400078efe06 */
.L_x_10728:
[----:B------:R-:W-:Y:S05]  /*0cc0*/  BSYNC B0 ;  /* 0x0000000000007941 */ /* 0x000fea0003800000 */
.L_x_10727:
[----:B------:R-:W0:Y:S02]  /*0cd0*/  F2I.FTZ.TRUNC.NTZ R0, R0 ;  /* 0x0000000000007305 */ /* 0x000e24000021f100 */
[----:B0-----:R-:W-:Y:S01]  /*0ce0*/  PRMT R25, R0, 0x7610, R25 ;  /* 0x0000761000197816 */ /* 0x001fe20000000019 */
[----:B------:R-:W-:Y:S05]  /*0cf0*/  BRA `(.L_x_10708) ;  /* 0x000002a000007947 */ /* 0x000fea0003800000 */
.L_x_10720:
        /* <DEDUP_REMOVED lines=14> */
.L_x_10734:
[----:B------:R-:W-:Y:S05]  /*0de0*/  BSYNC B0 ;  /* 0x0000000000007941 */ /* 0x000fea0003800000 */
.L_x_10733:
[----:B------:R-:W0:Y:S02]  /*0df0*/  F2I.FTZ.TRUNC.NTZ R0, R0 ;  /* 0x0000000000007305 */ /* 0x000e24000021f100 */
[----:B0-----:R-:W-:Y:S01]  /*0e00*/  PRMT R25, R0, 0x7610, R25 ;  /* 0x0000761000197816 */ /* 0x001fe20000000019 */
[----:B------:R-:W-:Y:S05]  /*0e10*/  BRA `(.L_x_10708) ;  /* 0x0000018000007947 */ /* 0x000fea0003800000 */
.L_x_10707:
        /* <DEDUP_REMOVED lines=21> */
.L_x_10732:
[----:B------:R0:W5:Y:S01]  /*0f70*/  LDG.E.U16 R25, [R4.64] ;  /* 0x0000002404197981 */ /* 0x000162000c1e1500 */
[----:B------:R-:W-:Y:S05]  /*0f80*/  BRA `(.L_x_10708) ;  /* 0x0000001000007947 */ /* 0x000fea0003800000 */
.L_x_10731:
[----:B------:R0:W5:Y:S02]  /*0f90*/  LDG.E.U16 R25, [R4.64] ;  /* 0x0000002404197981 */ /* 0x000164000c1e1500 */
.L_x_10708:
        /* <DEDUP_REMOVED lines=16> */
.L_x_10738:
[----:B------:R0:W5:Y:S01]  /*10a0*/  LDG.E.U8 R28, [R4.64] ;  /* 0x00000024041c7981 */ /* 0x000162000c1e1100 */
[----:B------:R-:W-:Y:S05]  /*10b0*/  BRA `(.L_x_10740) ;  /* 0x00000d8000007947 */ /* 0x000fea0003800000 */
.L_x_10737:
        /* <DEDUP_REMOVED lines=8> */
.L_x_10742:
[----:B------:R0:W5:Y:S01]  /*1140*/  LDG.E.U16 R28, [R4.64] ;  /* 0x00000024041c7981 */ /* 0x000162000c1e1500 */
[----:B------:R-:W-:Y:S05]  /*1150*/  BRA `(.L_x_10740) ;  /* 0x00000ce000007947 */ /* 0x000fea0003800000 */
.L_x_10741:
[----:B------:R0:W5:Y:S01]  /*1160*/  LDG.E.U16 R28, [R4.64] ;  /* 0x00000024041c7981 */ /* 0x000162000c1e1500 */
[----:B------:R-:W-:Y:S05]  /*1170*/  BRA `(.L_x_10740) ;  /* 0x00000cc000007947 */ /* 0x000fea0003800000 */
.L_x_10736:
        /* <DEDUP_REMOVED lines=9> */
.L_x_10744:
[----:B------:R-:W2:Y:S02]  /*1210*/  LDG.E.U16 R0, [R4.64] ;  /* 0x0000002404007981 */ /* 0x000ea4000c1e1500 */
[----:B--2---:R-:W-:-:S06]  /*1220*/  HADD2.F32 R0, -RZ, R0.H0_H0 ;  /* 0x20000000ff007230 */ /* 0x004fcc0000004100 */
[----:B------:R-:W0:Y:S02]  /*1230*/  F2I.FTZ.TRUNC.NTZ R0, R0 ;  /* 0x0000000000007305 */ /* 0x000e24000021f100 */
[----:B0-----:R-:W-:Y:S01]  /*1240*/  PRMT R28, R0, 0x7610, R28 ;  /* 0x00007610001c7816 */ /* 0x001fe2000000001c */
[----:B------:R-:W-:Y:S05]  /*1250*/  BRA `(.L_x_10740) ;  /* 0x00000be000007947 */ /* 0x000fea0003800000 */
.L_x_10743:
        /* <DEDUP_REMOVED lines=9> */
.L_x_10746:
[----:B------:R-:W2:Y:S02]  /*12f0*/  LDG.E.U16 R4, [R4.64] ;  /* 0x0000002404047981 */ /* 0x000ea4000c1e1500 */
[----:B--2---:R-:W-:-:S06]  /*1300*/  HADD2.F32 R0, -RZ, R4.H0_H0 ;  /* 0x20000004ff007230 */ /* 0x004fcc0000004100 */
[----:B------:R-:W0:Y:S02]  /*1310*/  F2I.FTZ.TRUNC.NTZ R0, R0 ;  /* 0x0000000000007305 */ /* 0x000e24000021f100 */
[----:B0-----:R-:W-:Y:S01]  /*1320*/  PRMT R28, R0, 0x7610, R28 ;  /* 0x00007610001c7816 */ /* 0x001fe2000000001c */
[----:B------:R-:W-:Y:S05]  /*1330*/  BRA `(.L_x_10740) ;  /* 0x00000b0000007947 */ /* 0x000fea0003800000 */
.L_x_10745:
[----:B------:R-:W2:Y:S02]  /*1340*/  LDG.E.64 R4, [R4.64] ;  /* 0x0000002404047981 */ /* 0x000ea4000c1e1b00 */
[----:B--2---:R0:W2:Y:S01]  /*1350*/  F2I.F64.TRUNC R28, R4 ;  /* 0x00000004001c7311 */ /* 0x0040a2000030d100 */
[----:B------:R-:W-:Y:S05]  /*1360*/  BRA `(.L_x_10740) ;  /* 0x00000ad000007947 */ /* 0x000fea0003800000 */
.L_x_10735:
        /* <DEDUP_REMOVED lines=12> */
.L_x_10749:
[----:B------:R-:W2:Y:S02]  /*1430*/  LDG.E.64 R4, [R4.64] ;  /* 0x0000002404047981 */ /* 0x000ea4000c1e1b00 */
[----:B--2---:R0:W2:Y:S01]  /*1440*/  F2I.F64.TRUNC R28, R4 ;  /* 0x00000004001c7311 */ /* 0x0040a2000030d100 */
[----:B------:R-:W-:Y:S05]  /*1450*/  BRA `(.L_x_10740) ;  /* 0x000009e000007947 */ /* 0x000fea0003800000 */
.L_x_10748:
        /* <DEDUP_REMOVED lines=28> */
.L_x_10751:
        /* <DEDUP_REMOVED lines=15> */
.L_x_10750:
[----:B------:R-:W2:Y:S02]  /*1710*/  LDG.E.U16 R0, [R4.64] ;  /* 0x0000002404007981 */ /* 0x000ea4000c1e1500 */
[----:B--2---:R-:W-:-:S06]  /*1720*/  PRMT R0, RZ, 0x5410, R0 ;  /* 0x00005410ff007816 */ /* 0x004fcc0000000000 */
[----:B------:R-:W0:Y:S02]  /*1730*/  F2I.FTZ.TRUNC.NTZ R0, R0 ;  /* 0x0000000000007305 */ /* 0x000e24000021f100 */
[----:B0-----:R-:W-:Y:S01]  /*1740*/  PRMT R28, R0, 0x7610, R28 ;  /* 0x00007610001c7816 */ /* 0x001fe2000000001c */
[----:B------:R-:W-:Y:S05]  /*1750*/  BRA `(.L_x_10740) ;  /* 0x000006e000007947 */ /* 0x000fea0003800000 */
.L_x_10747:
        /* <DEDUP_REMOVED lines=10> */
.L_x_10754:
        /* <DEDUP_REMOVED lines=21> */
.L_x_10758:
[----:B------:R-:W-:Y:S05]  /*1950*/  BSYNC B1 ;  /* 0x0000000000017941 */ /* 0x000fea0003800000 */
.L_x_10757:
[----:B------:R-:W-:Y:S01]  /*1960*/  LEA R5, R0, 0x3b800000, 0x17 ;  /* 0x3b80000000057811 */ /* 0x000fe200078eb8ff */
[----:B------:R-:W-:-:S05]  /*1970*/  IMAD.SHL.U32 R0, R3, 0x100000, RZ ;  /* 0x0010000003007824 */ /* 0x000fca00078e00ff */
[----:B------:R-:W-:Y:S02]  /*1980*/  LOP3.LUT R0, R5, R0, R6, 0xfe, !PT ;  /* 0x0000000005007212 */ /* 0x000fe400078efe06 */
.L_x_10756:
[----:B------:R-:W-:Y:S05]  /*1990*/  BSYNC B0 ;  /* 0x0000000000007941 */ /* 0x000fea0003800000 */
.L_x_10755:
[----:B------:R-:W0:Y:S02]  /*19a0*/  F2I.FTZ.TRUNC.NTZ R0, R0 ;  /* 0x0000000000007305 */ /* 0x000e24000021f100 */
[----:B0-----:R-:W-:Y:S01]  /*19b0*/  PRMT R28, R0, 0x7610, R28 ;  /* 0x00007610001c7816 */ /* 0x001fe2000000001c */
[----:B------:R-:W-:Y:S05]  /*19c0*/  BRA `(.L_x_10740) ;  /* 0x0000047000007947 */ /* 0x000fea0003800000 */
.L_x_10753:
        /* <DEDUP_REMOVED lines=21> */
.L_x_10762:
[----:B------:R-:W-:Y:S05]  /*1b20*/  BSYNC B1 ;  /* 0x0000000000017941 */ /* 0x000fea0003800000 */
.L_x_10761:
[----:B------:R-:W-:Y:S01]  /*1b30*/  LEA R5, R0, 0x37800000, 0x17 ;  /* 0x3780000000057811 */ /* 0x000fe200078eb8ff */
[----:B------:R-:W-:-:S05]  /*1b40*/  IMAD.SHL.U32 R0, R3, 0x200000, RZ ;  /* 0x0020000003007824 */ /* 0x000fca00078e00ff */
[----:B------:R-:W-:Y:S02]  /*1b50*/  LOP3.LUT R0, R5, R0, R6, 0xfe, !PT ;  /* 0x0000000005007212 */ /* 0x000fe400078efe06 */
.L_x_10760:
[----:B------:R-:W-:Y:S05]  /*1b60*/  BSYNC B0 ;  /* 0x0000000000007941 */ /* 0x000fea0003800000 */
.L_x_10759:
[----:B------:R-:W0:Y:S02]  /*1b70*/  F2I.FTZ.TRUNC.NTZ R0, R0 ;  /* 0x0000000000007305 */ /* 0x000e24000021f100 */
[----:B0-----:R-:W-:Y:S01]  /*1b80*/  PRMT R28, R0, 0x7610, R28 ;  /* 0x00007610001c7816 */ /* 0x001fe2000000001c */
[----:B------:R-:W-:Y:S05]  /*1b90*/  BRA `(.L_x_10740) ;  /* 0x000002a000007947 */ /* 0x000fea0003800000 */
.L_x_10752:
        /* <DEDUP_REMOVED lines=14> */
.L_x_10766:
[----:B------:R-:W-:Y:S05]  /*1c80*/  BSYNC B0 ;  /* 0x0000000000007941 */ /* 0x000fea0003800000 */
.L_x_10765:
[----:B------:R-:W0:Y:S02]  /*1c90*/  F2I.FTZ.TRUNC.NTZ R0, R0 ;  /* 0x0000000000007305 */ /* 0x000e24000021f100 */
[----:B0-----:R-:W-:Y:S01]  /*1ca0*/  PRMT R28, R0, 0x7610, R28 ;  /* 0x00007610001c7816 */ /* 0x001fe2000000001c */
[----:B------:R-:W-:Y:S05]  /*1cb0*/  BRA `(.L_x_10740) ;  /* 0x0000018000007947 */ /* 0x000fea0003800000 */
.L_x_10739:
        /* <DEDUP_REMOVED lines=21> */
.L_x_10764:
[----:B------:R0:W5:Y:S01]  /*1e10*/  LDG.E.U16 R28, [R4.64] ;  /* 0x00000024041c7981 */ /* 0x000162000c1e1500 */
[----:B------:R-:W-:Y:S05]  /*1e20*/  BRA `(.L_x_10740) ;  /* 0x0000001000007947 */ /* 0x000fea0003800000 */
.L_x_10763:
[----:B------:R0:W5:Y:S02]  /*1e30*/  LDG.E.U16 R28, [R4.64] ;  /* 0x00000024041c7981 */ /* 0x000164000c1e1500 */
.L_x_10740:
[----:B------:R-:W3:Y:S02]  /*1e40*/  S2R R18, SR_TID.X ;  /* 0x0000000000127919 */ /* 0x000ee40000002100 */
[----:B---3--:R-:W-:Y:S02]  /*1e50*/  IADD3 R18, R18, 0x80, RZ ;  /* 0x0000008012127810 */ /* 0x008fe40007ffe0ff */
.L_x_10702:
[----:B-1-3--:R-:W-:Y:S05]  /*1e60*/  BSYNC B6 ;  /* 0x0000000000067941 */ /* 0x00afea0003800000 */
.L_x_10701:
        /* <DEDUP_REMOVED lines=21> */
.L_x_10772:
[----:B------:R0:W5:Y:S01]  /*1fc0*/  LDG.E.U8 R22, [R4.64] ;  /* 0x0000002404167981 */ /* 0x000162000c1e1100 */
[----:B------:R-:W-:Y:S05]  /*1fd0*/  BRA `(.L_x_10774) ;  /* 0x00000d8000007947 */ /* 0x000fea0003800000 */
.L_x_10771:
        /* <DEDUP_REMOVED lines=8> */
.L_x_10776:
[----:B------:R0:W5:Y:S01]  /*2060*/  LDG.E.U16 R22, [R4.64] ;  /* 0x0000002404167981 */ /* 0x000162000c1e1500 */
[----:B------:R-:W-:Y:S05]  /*2070*/  BRA `(.L_x_10774) ;  /* 0x00000ce000007947 */ /* 0x000fea0003800000 */
.L_x_10775:
[----:B------:R0:W5:Y:S01]  /*2080*/  LDG.E.U16 R22, [R4.64] ;  /* 0x0000002404167981 */ /* 0x000162000c1e1500 */
[----:B------:R-:W-:Y:S05]  /*2090*/  BRA `(.L_x_10774) ;  /* 0x00000cc000007947 */ /* 0x000fea0003800000 */
.L_x_10770:
        /* <DEDUP_REMOVED lines=9> */
.L_x_10778:
[----:B------:R-:W3:Y:S02]  /*2130*/  LDG.E.U16 R0, [R4.64] ;  /* 0x0000002404007981 */ /* 0x000ee4000c1e1500 */
[----:B---3--:R-:W-:-:S06]  /*2140*/  HADD2.F32 R0, -RZ, R0.H0_H0 ;  /* 0x20000000ff007230 */ /* 0x008fcc0000004100 */
[----:B------:R-:W0:Y:S02]  /*2150*/  F2I.FTZ.TRUNC.NTZ R0, R0 ;  /* 0x0000000000007305 */ /* 0x000e24000021f100 */
[----:B0-----:R-:W-:Y:S01]  /*2160*/  PRMT R22, R0, 0x7610, R22 ;  /* 0x0000761000167816 */ /* 0x001fe20000000016 */
[----:B------:R-:W-:Y:S05]  /*2170*/  BRA `(.L_x_10774) ;  /* 0x00000be000007947 */ /* 0x000fea0003800000 */
.L_x_10777:
        /* <DEDUP_REMOVED lines=9> */
.L_x_10780:
[----:B------:R-:W3:Y:S02]  /*2210*/  LDG.E.U16 R4, [R4.64] ;  /* 0x0000002404047981 */ /* 0x000ee4000c1e1500 */
[----:B---3--:R-:W-:-:S06]  /*2220*/  HADD2.F32 R0, -RZ, R4.H0_H0 ;  /* 0x20000004ff007230 */ /* 0x008fcc0000004100 */
[----:B------:R-:W0:Y:S02]  /*2230*/  F2I.FTZ.TRUNC.NTZ R0, R0 ;  /* 0x0000000000007305 */ /* 0x000e24000021f100 */
[----:B0-----:R-:W-:Y:S01]  /*2240*/  PRMT R22, R0, 0x7610, R22 ;  /* 0x0000761000167816 */ /* 0x001fe20000000016 */
[----:B------:R-:W-:Y:S05]  /*2250*/  BRA `(.L_x_10774) ;  /* 0x00000b0000007947 */ /* 0x000fea0003800000 */
.L_x_10779:
[----:B------:R-:W3:Y:S02]  /*2260*/  LDG.E.64 R4, [R4.64] ;  /* 0x0000002404047981 */ /* 0x000ee4000c1e1b00 */
[----:B---3--:R0:W1:Y:S01]  /*2270*/  F2I.F64.TRUNC R22, R4 ;  /* 0x0000000400167311 */ /* 0x008062000030d100 */
[----:B------:R-:W-:Y:S05]  /*2280*/  BRA `(.L_x_10774) ;  /* 0x00000ad000007947 */ /* 0x000fea0003800000 */
.L_x_10769:
        /* <DEDUP_REMOVED lines=12> */
.L_x_10783:
[----:B------:R-:W3:Y:S02]  /*2350*/  LDG.E.64 R4, [R4.64] ;  /* 0x0000002404047981 */ /* 0x000ee4000c1e1b00 */
[----:B---3--:R0:W1:Y:S01]  /*2360*/  F2I.F64.TRUNC R22, R4 ;  /* 0x0000000400167311 */ /* 0x008062000030d100 */
[----:B------:R-:W-:Y:S05]  /*2370*/  BRA `(.L_x_10774) ;  /* 0x000009e000007947 */ /* 0x000fea0003800000 */
.L_x_10782:
        /* <DEDUP_REMOVED lines=28> */
.L_x_10785:
        /* <DEDUP_REMOVED lines=15> */
.L_x_10784:
[----:B------:R-:W3:Y:S02]  /*2630*/  LDG.E.U16 R0, [R4.64] ;  /* 0x0000002404007981 */ /* 0x000ee4000c1e1500 */
[----:B---3--:R-:W-:-:S06]  /*2640*/  PRMT R0, RZ, 0x5410, R0 ;  /* 0x00005410ff007816 */ /* 0x008fcc0000000000 */
[----:B------:R-:W0:Y:S02]  /*2650*/  F2I.FTZ.TRUNC.NTZ R0, R0 ;  /* 0x0000000000007305 */ /* 0x000e24000021f100 */
[----:B0-----:R-:W-:Y:S01]  /*2660*/  PRMT R22, R0, 0x7610, R22 ;  /* 0x0000761000167816 */ /* 0x001fe20000000016 */
[----:B------:R-:W-:Y:S05]  /*2670*/  BRA `(.L_x_10774) ;  /* 0x000006e000007947 */ /* 0x000fea0003800000 */
.L_x_10781:
        /* <DEDUP_REMOVED lines=10> */
.L_x_10788:
        /* <DEDUP_REMOVED lines=21> */
.L_x_10792:
[----:B------:R-:W-:Y:S05]  /*2870*/  BSYNC B1 ;  /* 0x0000000000017941 */ /* 0x000fea0003800000 */
.L_x_10791:
[----:B------:R-:W-:Y:S01]  /*2880*/  LEA R5, R0, 0x3b800000, 0x17 ;  /* 0x3b80000000057811 */ /* 0x000fe200078eb8ff */
[----:B------:R-:W-:-:S05]  /*2890*/  IMAD.SHL.U32 R0, R3, 0x100000, RZ ;  /* 0x0010000003007824 */ /* 0x000fca00078e00ff */
[----:B------:R-:W-:Y:S02]  /*28a0*/  LOP3.LUT R0, R5, R0, R6, 0xfe, !PT ;  /* 0x0000000005007212 */ /* 0x000fe400078efe06 */
.L_x_10790:
[----:B------:R-:W-:Y:S05]  /*28b0*/  BSYNC B0 ;  /* 0x0000000000007941 */ /* 0x000fea0003800000 */
.L_x_10789:
[----:B------:R-:W0:Y:S02]  /*28c0*/  F2I.FTZ.TRUNC.NTZ R0, R0 ;  /* 0x0000000000007305 */ /* 0x000e24000021f100 */
[----:B0-----:R-:W-:Y:S01]  /*28d0*/  PRMT R22, R0, 0x7610, R22 ;  /* 0x0000761000167816 */ /* 0x001fe20000000016 */
[----:B------:R-:W-:Y:S05]  /*28e0*/  BRA `(.L_x_10774) ;  /* 0x0000047000007947 */ /* 0x000fea0003800000 */
.L_x_10787:
        /* <DEDUP_REMOVED lines=21> */
.L_x_10796:
[----:B------:R-:W-:Y:S05]  /*2a40*/  BSYNC B1 ;  /* 0x0000000000017941 */ /* 0x000fea0003800000 */
.L_x_10795:
[----:B------:R-:W-:Y:S01]  /*2a50*/  LEA R5, R0, 0x37800000, 0x17 ;  /* 0x3780000000057811 */ /* 0x000fe200078eb8ff */
[----:B------:R-:W-:-:S05]  /*2a60*/  IMAD.SHL.U32 R0, R3, 0x200000, RZ ;  /* 0x0020000003007824 */ /* 0x000fca00078e00ff */
[----:B------:R-:W-:Y:S02]  /*2a70*/  LOP3.LUT R0, R5, R0, R6, 0xfe, !PT ;  /* 0x0000000005007212 */ /* 0x000fe400078efe06 */
.L_x_10794:
[----:B------:R-:W-:Y:S05]  /*2a80*/  BSYNC B0 ;  /* 0x0000000000007941 */ /* 0x000fea0003800000 */
.L_x_10793:
[----:B------:R-:W0:Y:S02]  /*2a90*/  F2I.FTZ.TRUNC.NTZ R0, R0 ;  /* 0x0000000000007305 */ /* 0x000e24000021f100 */
[----:B0-----:R-:W-:Y:S01]  /*2aa0*/  PRMT R22, R0, 0x7610, R22 ;  /* 0x0000761000167816 */ /* 0x001fe20000000016 */
[----:B------:R-:W-:Y:S05]  /*2ab0*/  BRA `(.L_x_10774) ;  /* 0x000002a000007947 */ /* 0x000fea0003800000 */
.L_x_10786:
        /* <DEDUP_REMOVED lines=14> */
.L_x_10800:
[----:B------:R-:W-:Y:S05]  /*2ba0*/  BSYNC B0 ;  /* 0x0000000000007941 */ /* 0x000fea0003800000 */
.L_x_10799:
[----:B------:R-:W0:Y:S02]  /*2bb0*/  F2I.FTZ.TRUNC.NTZ R0, R0 ;  /* 0x0000000000007305 */ /* 0x000e24000021f100 */
[----:B0-----:R-:W-:Y:S01]  /*2bc0*/  PRMT R22, R0, 0x7610, R22 ;  /* 0x0000761000167816 */ /* 0x001fe20000000016 */
[----:B------:R-:W-:Y:S05]  /*2bd0*/  BRA `(.L_x_10774) ;  /* 0x0000018000007947 */ /* 0x000fea0003800000 */
.L_x_10773:
        /* <DEDUP_REMOVED lines=21> */
.L_x_10798:
[----:B------:R0:W5:Y:S01]  /*2d30*/  LDG.E.U16 R22, [R4.64] ;  /* 0x0000002404167981 */ /* 0x000162000c1e1500 */
[----:B------:R-:W-:Y:S05]  /*2d40*/  BRA `(.L_x_10774) ;  /* 0x0000001000007947 */ /* 0x000fea0003800000 */
.L_x_10797:
[----:B------:R0:W5:Y:S02]  /*2d50*/  LDG.E.U16 R22, [R4.64] ;  /* 0x0000002404167981 */ /* 0x000164000c1e1500 */
.L_x_10774:
        /* <DEDUP_REMOVED lines=16> */
.L_x_10804:
[----:B------:R0:W5:Y:S01]  /*2e60*/  LDG.E.U8 R27, [R4.64] ;  /* 0x00000024041b7981 */ /* 0x000162000c1e1100 */
[----:B------:R-:W-:Y:S05]  /*2e70*/  BRA `(.L_x_10806) ;  /* 0x00000d8000007947 */ /* 0x000fea0003800000 */
.L_x_10803:
        /* <DEDUP_REMOVED lines=8> */
.L_x_10808:
[----:B------:R0:W5:Y:S01]  /*2f00*/  LDG.E.U16 R27, [R4.64] ;  /* 0x00000024041b7981 */ /* 0x000162000c1e1500 */
[----:B------:R-:W-:Y:S05]  /*2f10*/  BRA `(.L_x_10806) ;  /* 0x00000ce000007947 */ /* 0x000fea0003800000 */
.L_x_10807:
[----:B------:R0:W5:Y:S01]  /*2f20*/  LDG.E.U16 R27, [R4.64] ;  /* 0x00000024041b7981 */ /* 0x000162000c1e1500 */
[----:B------:R-:W-:Y:S05]  /*2f30*/  BRA `(.L_x_10806) ;  /* 0x00000cc000007947 */ /* 0x000fea0003800000 */
.L_x_10802:
        /* <DEDUP_REMOVED lines=9> */
.L_x_10810:
[----:B------:R-:W3:Y:S02]  /*2fd0*/  LDG.E.U16 R0, [R4.64] ;  /* 0x0000002404007981 */ /* 0x000ee4000c1e1500 */
[----:B---3--:R-:W-:-:S06]  /*2fe0*/  HADD2.F32 R0, -RZ, R0.H0_H0 ;  /* 0x20000000ff007230 */ /* 0x008fcc0000004100 */
[----:B------:R-:W0:Y:S02]  /*2ff0*/  F2I.FTZ.TRUNC.NTZ R0, R0 ;  /* 0x0000000000007305 */ /* 0x000e24000021f100 */
[----:B0-----:R-:W-:Y:S01]  /*3000*/  PRMT R27, R0, 0x7610, R27 ;  /* 0x00007610001b7816 */ /* 0x001fe2000000001b */
[----:B------:R-:W-:Y:S05]  /*3010*/  BRA `(.L_x_10806) ;  /* 0x00000be000007947 */ /* 0x000fea0003800000 */
.L_x_10809:
        /* <DEDUP_REMOVED lines=9> */
.L_x_10812:
[----:B------:R-:W3:Y:S02]  /*30b0*/  LDG.E.U16 R4, [R4.64] ;  /* 0x0000002404047981 */ /* 0x000ee4000c1e1500 */
[----:B---3--:R-:W-:-:S06]  /*30c0*/  HADD2.F32 R0, -RZ, R4.H0_H0 ;  /* 0x20000004ff007230 */ /* 0x008fcc0000004100 */
[----:B------:R-:W0:Y:S02]  /*30d0*/  F2I.FTZ.TRUNC.NTZ R0, R0 ;  /* 0x0000000000007305 */ /* 0x000e24000021f100 */
[----:B0-----:R-:W-:Y:S01]  /*30e0*/  PRMT R27, R0, 0x7610, R27 ;  /* 0x00007610001b7816 */ /* 0x001fe2000000001b */
[----:B------:R-:W-:Y:S05]  /*30f0*/  BRA `(.L_x_10806) ;  /* 0x00000b0000007947 */ /* 0x000fea0003800000 */
.L_x_10811:
[----:B------:R-:W3:Y:S02]  /*3100*/  LDG.E.64 R4, [R4.64] ;  /* 0x0000002404047981 */ /* 0x000ee4000c1e1b00 */
[----:B---3--:R0:W3:Y:S01]  /*3110*/  F2I.F64.TRUNC R27, R4 ;  /* 0x00000004001b7311 */ /* 0x0080e2000030d100 */
[----:B------:R-:W-:Y:S05]  /*3120*/  BRA `(.L_x_10806) ;  /* 0x00000ad000007947 */ /* 0x000fea0003800000 */
.L_x_10801:
        /* <DEDUP_REMOVED lines=12> */
.L_x_10815:
[----:B------:R-:W3:Y:S02]  /*31f0*/  LDG.E.64 R4, [R4.64] ;  /* 0x0000002404047981 */ /* 0x000ee4000c1e1b00 */
[----:B---3--:R0:W3:Y:S01]  /*3200*/  F2I.F64.TRUNC R27, R4 ;  /* 0x00000004001b7311 */ /* 0x0080e2000030d100 */
[----:B------:R-:W-:Y:S05]  /*3210*/  BRA `(.L_x_10806) ;  /* 0x000009e000007947 */ /* 0x000fea0003800000 */
.L_x_10814:
        /* <DEDUP_REMOVED lines=28> */
.L_x_10817:
        /* <DEDUP_REMOVED lines=15> */
.L_x_10816:
[----:B------:R-:W3:Y:S02]  /*34d0*/  LDG.E.U16 R0, [R4.64] ;  /* 0x0000002404007981 */ /* 0x000ee4000c1e1500 */
[----:B---3--:R-:W-:-:S06]  /*34e0*/  PRMT R0, RZ, 0x5410, R0 ;  /* 0x00005410ff007816 */ /* 0x008fcc0000000000 */
[----:B------:R-:W0:Y:S02]  /*34f0*/  F2I.FTZ.TRUNC.NTZ R0, R0 ;  /* 0x0000000000007305 */ /* 0x000e24000021f100 */
[----:B0-----:R-:W-:Y:S01]  /*3500*/  PRMT R27, R0, 0x7610, R27 ;  /* 0x00007610001b7816 */ /* 0x001fe2000000001b */
[----:B------:R-:W-:Y:S05]  /*3510*/  BRA `(.L_x_10806) ;  /* 0x000006e000007947 */ /* 0x000fea0003800000 */
.L_x_10813:
        /* <DEDUP_REMOVED lines=10> */
.L_x_10820:
        /* <DEDUP_REMOVED lines=21> */
.L_x_10824:
[----:B------:R-:W-:Y:S05]  /*3710*/  BSYNC B1 ;  /* 0x0000000000017941 */ /* 0x000fea0003800000 */
.L_x_10823:
[----:B------:R-:W-:Y:S01]  /*3720*/  LEA R5, R0, 0x3b800000, 0x17 ;  /* 0x3b80000000057811 */ /* 0x000fe200078eb8ff */
[----:B------:R-:W-:-:S05]  /*3730*/  IMAD.SHL.U32 R0, R3, 0x100000, RZ ;  /* 0x0010000003007824 */ /* 0x000fca00078e00ff */
[----:B------:R-:W-:Y:S02]  /*3740*/  LOP3.LUT R0, R5, R0, R6, 0xfe, !PT ;  /* 0x0000000005007212 */ /* 0x000fe400078efe06 */
.L_x_10822:
[----:B------:R-:W-:Y:S05]  /*3750*/  BSYNC B0 ;  /* 0x0000000000007941 */ /* 0x000fea0003800000 */
.L_x_10821:
[----:B------:R-:W0:Y:S02]  /*3760*/  F2I.FTZ.TRUNC.NTZ R0, R0 ;  /* 0x0000000000007305 */ /* 0x000e24000021f100 */
[----:B0-----:R-:W-:Y:S01]  /*3770*/  PRMT R27, R0, 0x7610, R27 ;  /* 0x00007610001b7816 */ /* 0x001fe2000000001b */
[----:B------:R-:W-:Y:S05]  /*3780*/  BRA `(.L_x_10806) ;  /* 0x0000047000007947 */ /* 0x000fea0003800000 */
.L_x_10819:
        /* <DEDUP_REMOVED lines=21> */
.L_x_10828:
[----:B------:R-:W-:Y:S05]  /*38e0*/  BSYNC B1 ;  /* 0x0000000000017941 */ /* 0x000fea0003800000 */
.L_x_10827:
[----:B------:R-:W-:Y:S01]  /*38f0*/  LEA R5, R0, 0x37800000, 0x17 ;  /* 0x3780000000057811 */ /* 0x000fe200078eb8ff */
[----:B------:R-:W-:-:S05]  /*3900*/  IMAD.SHL.U32 R0, R3, 0x200000, RZ ;  /* 0x0020000003007824 */ /* 0x000fca00078e00ff */
[----:B------:R-:W-:Y:S02]  /*3910*/  LOP3.LUT R0, R5, R0, R6, 0xfe, !PT ;  /* 0x0000000005007212 */ /* 0x000fe400078efe06 */
.L_x_10826:
[----:B------:R-:W-:Y:S05]  /*3920*/  BSYNC B0 ;  /* 0x0000000000007941 */ /* 0x000fea0003800000 */
.L_x_10825:
[----:B------:R-:W0:Y:S02]  /*3930*/  F2I.FTZ.TRUNC.NTZ R0, R0 ;  /* 0x0000000000007305 */ /* 0x000e24000021f100 */
[----:B0-----:R-:W-:Y:S01]  /*3940*/  PRMT R27, R0, 0x7610, R27 ;  /* 0x00007610001b7816 */ /* 0x001fe2000000001b */
[----:B------:R-:W-:Y:S05]  /*3950*/  BRA `(.L_x_10806) ;  /* 0x000002a000007947 */ /* 0x000fea0003800000 */
.L_x_10818:
        /* <DEDUP_REMOVED lines=14> */
.L_x_10832:
[----:B------:R-:W-:Y:S05]  /*3a40*/  BSYNC B0 ;  /* 0x0000000000007941 */ /* 0x000fea0003800000 */
.L_x_10831:
[----:B------:R-:W0:Y:S02]  /*3a50*/  F2I.FTZ.TRUNC.NTZ R0, R0 ;  /* 0x0000000000007305 */ /* 0x000e24000021f100 */
[----:B0-----:R-:W-:Y:S01]  /*3a60*/  PRMT R27, R0, 0x7610, R27 ;  /* 0x00007610001b7816 */ /* 0x001fe2000000001b */
[----:B------:R-:W-:Y:S05]  /*3a70*/  BRA `(.L_x_10806) ;  /* 0x0000018000007947 */ /* 0x000fea0003800000 */
.L_x_10805:
        /* <DEDUP_REMOVED lines=21> */
.L_x_10830:
[----:B------:R0:W5:Y:S01]  /*3bd0*/  LDG.E.U16 R27, [R4.64] ;  /* 0x00000024041b7981 */ /* 0x000162000c1e1500 */
[----:B------:R-:W-:Y:S05]  /*3be0*/  BRA `(.L_x_10806) ;  /* 0x0000001000007947 */ /* 0x000fea0003800000 */
.L_x_10829:
[----:B------:R0:W5:Y:S02]  /*3bf0*/  LDG.E.U16 R27, [R4.64] ;  /* 0x00000024041b7981 */ /* 0x000164000c1e1500 */
.L_x_10806:
[----:B------:R-:W-:-:S03]  /*3c00*/  IADD3 R18, R18, 0x80, RZ ;  /* 0x0000008012127810 */ /* 0x000fc60007ffe0ff */
.L_x_10768:
[----:B------:R-:W-:Y:S05]  /*3c10*/  BSYNC B6 ;  /* 0x0000000000067941 */ /* 0x000fea0003800000 */
.L_x_10767:
        /* <DEDUP_REMOVED lines=23> */
.L_x_10838:
[----:B------:R0:W5:Y:S01]  /*3d90*/  LDG.E.U8 R26, [R4.64] ;  /* 0x00000024041a7981 */ /* 0x000162000c1e1100 */
[----:B------:R-:W-:Y:S05]  /*3da0*/  BRA `(.L_x_10840) ;  /* 0x00000d8000007947 */ /* 0x000fea0003800000 */
.L_x_10837:
        /* <DEDUP_REMOVED lines=8> */
.L_x_10842:
[----:B------:R0:W5:Y:S01]  /*3e30*/  LDG.E.U16 R26, [R4.64] ;  /* 0x00000024041a7981 */ /* 0x000162000c1e1500 */
[----:B------:R-:W-:Y:S05]  /*3e40*/  BRA `(.L_x_10840) ;  /* 0x00000ce000007947 */ /* 0x000fea0003800000 */
.L_x_10841:
[----:B------:R0:W5:Y:S01]  /*3e50*/  LDG.E.U16 R26, [R4.64] ;  /* 0x00000024041a7981 */ /* 0x000162000c1e1500 */
[----:B------:R-:W-:Y:S05]  /*3e60*/  BRA `(.L_x_10840) ;  /* 0x00000cc000007947 */ /* 0x000fea0003800000 */
.L_x_10836:
        /* <DEDUP_REMOVED lines=9> */
.L_x_10844:
[----:B------:R-:W4:Y:S02]  /*3f00*/  LDG.E.U16 R0, [R4.64] ;  /* 0x0000002404007981 */ /* 0x000f24000c1e1500 */
[----:B----4-:R-:W-:-:S06]  /*3f10*/  HADD2.F32 R0, -RZ, R0.H0_H0 ;  /* 0x20000000ff007230 */ /* 0x010fcc0000004100 */
[----:B------:R-:W0:Y:S02]  /*3f20*/  F2I.FTZ.TRUNC.NTZ R0, R0 ;  /* 0x0000000000007305 */ /* 0x000e24000021f100 */
[----:B0-----:R-:W-:Y:S01]  /*3f30*/  PRMT R26, R0, 0x7610, R26 ;  /* 0x00007610001a7816 */ /* 0x001fe2000000001a */
[----:B------:R-:W-:Y:S05]  /*3f40*/  BRA `(.L_x_10840) ;  /* 0x00000be000007947 */ /* 0x000fea0003800000 */
.L_x_10843:
        /* <DEDUP_REMOVED lines=9> */
.L_x_10846:
[----:B------:R-:W4:Y:S02]  /*3fe0*/  LDG.E.U16 R4, [R4.64] ;  /* 0x0000002404047981 */ /* 0x000f24000c1e1500 */
[----:B----4-:R-:W-:-:S06]  /*3ff0*/  HADD2.F32 R0, -RZ, R4.H0_H0 ;  /* 0x20000004ff007230 */ /* 0x010fcc0000004100 */
[----:B------:R-:W0:Y:S02]  /*4000*/  F2I.FTZ.TRUNC.NTZ R0, R0 ;  /* 0x0000000000007305 */ /* 0x000e24000021f100 */
[----:B0-----:R-:W-:Y:S01]  /*4010*/  PRMT R26, R0, 0x7610, R26 ;  /* 0x00007610001a7816 */ /* 0x001fe2000000001a */
[----:B------:R-:W-:Y:S05]  /*4020*/  BRA `(.L_x_10840) ;  /* 0x00000b0000007947 */ /* 0x000fea0003800000 */
.L_x_10845:
[----:B------:R-:W4:Y:S02]  /*4030*/  LDG.E.64 R4, [R4.64] ;  /* 0x0000002404047981 */ /* 0x000f24000c1e1b00 */
[----:B----4-:R0:W4:Y:S01]  /*4040*/  F2I.F64.TRUNC R26, R4 ;  /* 0x00000004001a7311 */ /* 0x010122000030d100 */
[----:B------:R-:W-:Y:S05]  /*4050*/  BRA `(.L_x_10840) ;  /* 0x00000ad000007947 */ /* 0x000fea0003800000 */
.L_x_10835:
        /* <DEDUP_REMOVED lines=12> */
.L_x_10849:
[----:B------:R-:W4:Y:S02]  /*4120*/  LDG.E.64 R4, [R4.64] ;  /* 0x0000002404047981 */ /* 0x000f24000c1e1b00 */
[----:B----4-:R0:W4:Y:S01]  /*4130*/  F2I.F64.TRUNC R26, R4 ;  /* 0x00000004001a7311 */ /* 0x010122000030d100 */
[----:B------:R-:W-:Y:S05]  /*4140*/  BRA `(.L_x_10840) ;  /* 0x000009e000007947 */ /* 0x000fea0003800000 */
.L_x_10848:
        /* <DEDUP_REMOVED lines=28> */
.L_x_10851:
        /* <DEDUP_REMOVED lines=15> */
.L_x_10850:
[----:B------:R-:W4:Y:S02]  /*4400*/  LDG.E.U16 R0, [R4.64] ;  /* 0x0000002404007981 */ /* 0x000f24000c1e1500 */
[----:B----4-:R-:W-:-:S06]  /*4410*/  PRMT R0, RZ, 0x5410, R0 ;  /* 0x00005410ff007816 */ /* 0x010fcc0000000000 */
[----:B------:R-:W0:Y:S02]  /*4420*/  F2I.FTZ.TRUNC.NTZ R0, R0 ;  /* 0x0000000000007305 */ /* 0x000e24000021f100 */
[----:B0-----:R-:W-:Y:S01]  /*4430*/  PRMT R26, R0, 0x7610, R26 ;  /* 0x00007610001a7816 */ /* 0x001fe2000000001a */
[----:B------:R-:W-:Y:S05]  /*4440*/  BRA `(.L_x_10840) ;  /* 0x000006e000007947 */ /* 0x000fea0003800000 */
.L_x_10847:
        /* <DEDUP_REMOVED lines=10> */
.L_x_10854:
        /* <DEDUP_REMOVED lines=21> */
.L_x_10858:
[----:B------:R-:W-:Y:S05]  /*4640*/  BSYNC B1 ;  /* 0x0000000000017941 */ /* 0x000fea0003800000 */
.L_x_10857:
[----:B------:R-:W-:Y:S01]  /*4650*/  LEA R5, R0, 0x3b800000, 0x17 ;  /* 0x3b80000000057811 */ /* 0x000fe200078eb8ff */
[----:B------:R-:W-:-:S05]  /*4660*/  IMAD.SHL.U32 R0, R3, 0x100000, RZ ;  /* 0x0010000003007824 */ /* 0x000fca00078e00ff */
[----:B------:R-:W-:Y:S02]  /*4670*/  LOP3.LUT R0, R5, R0, R6, 0xfe, !PT ;  /* 0x0000000005007212 */ /* 0x000fe400078efe06 */
.L_x_10856:
[----:B------:R-:W-:Y:S05]  /*4680*/  BSYNC B0 ;  /* 0x0000000000007941 */ /* 0x000fea0003800000 */
.L_x_10855:
[----:B------:R-:W0:Y:S02]  /*4690*/  F2I.FTZ.TRUNC.NTZ R0, R0 ;  /* 0x0000000000007305 */ /* 0x000e24000021f100 */
[----:B0-----:R-:W-:Y:S01]  /*46a0*/  PRMT R26, R0, 0x7610, R26 ;  /* 0x00007610001a7816 */ /* 0x001fe2000000001a */
[----:B------:R-:W-:Y:S05]  /*46b0*/  BRA `(.L_x_10840) ;  /* 0x0000047000007947 */ /* 0x000fea0003800000 */
.L_x_10853:
        /* <DEDUP_REMOVED lines=21> */
.L_x_10862:
[----:B------:R-:W-:Y:S05]  /*4810*/  BSYNC B1 ;  /* 0x0000000000017941 */ /* 0x000fea0003800000 */
.L_x_10861:
[----:B------:R-:W-:Y:S01]  /*4820*/  LEA R5, R0, 0x37800000, 0x17 ;  /* 0x3780000000057811 */ /* 0x000fe200078eb8ff */
[----:B------:R-:W-:-:S05]  /*4830*/  IMAD.SHL.U32 R0, R3, 0x200000, RZ ;  /* 0x0020000003007824 */ /* 0x000fca00078e00ff */
[----:B------:R-:W-:Y:S02]  /*4840*/  LOP3.LUT R0, R5, R0, R6, 0xfe, !PT ;  /* 0x0000000005007212 */ /* 0x000fe400078efe06 */
.L_x_10860:
[----:B------:R-:W-:Y:S05]  /*4850*/  BSYNC B0 ;  /* 0x0000000000007941 */ /* 0x000fea0003800000 */
.L_x_10859:
[----:B------:R-:W0:Y:S02]  /*4860*/  F2I.FTZ.TRUNC.NTZ R0, R0 ;  /* 0x0000000000007305 */ /* 0x000e24000021f100 */
[----:B0-----:R-:W-:Y:S01]  /*4870*/  PRMT R26, R0, 0x7610, R26 ;  /* 0x00007610001a7816 */ /* 0x001fe2000000001a */
[----:B------:R-:W-:Y:S05]  /*4880*/  BRA `(.L_x_10840) ;  /* 0x000002a000007947 */ /* 0x000fea0003800000 */
.L_x_10852:
        /* <DEDUP_REMOVED lines=14> */
.L_x_10866:
[----:B------:R-:W-:Y:S05]  /*4970*/  BSYNC B0 ;  /* 0x0000000000007941 */ /* 0x000fea0003800000 */
.L_x_10865:
[----:B------:R-:W0:Y:S02]  /*4980*/  F2I.FTZ.TRUNC.NTZ R0, R0 ;  /* 0x0000000000007305 */ /* 0x000e24000021f100 */
[----:B0-----:R-:W-:Y:S01]  /*4990*/  PRMT R26, R0, 0x7610, R26 ;  /* 0x00007610001a7816 */ /* 0x001fe2000000001a */
[----:B------:R-:W-:Y:S05]  /*49a0*/  BRA `(.L_x_10840) ;  /* 0x0000018000007947 */ /* 0x000fea0003800000 */
.L_x_10839:
        /* <DEDUP_REMOVED lines=21> */
.L_x_10864:
[----:B------:R0:W5:Y:S01]  /*4b00*/  LDG.E.U16 R26, [R4.64] ;  /* 0x00000024041a7981 */ /* 0x000162000c1e1500 */
[----:B------:R-:W-:Y:S05]  /*4b10*/  BRA `(.L_x_10840) ;  /* 0x0000001000007947 */ /* 0x000fea0003800000 */
.L_x_10863:
[----:B------:R0:W5:Y:S02]  /*4b20*/  LDG.E.U16 R26, [R4.64] ;  /* 0x00000024041a7981 */ /* 0x000164000c1e1500 */
.L_x_10840:
        /* <DEDUP_REMOVED lines=16> */
.L_x_10870:
[----:B------:R0:W5:Y:S01]  /*4c30*/  LDG.E.U8 R19, [R4.64] ;  /* 0x0000002404137981 */ /* 0x000162000c1e1100 */
[----:B------:R-:W-:Y:S05]  /*4c40*/  BRA `(.L_x_10872) ;  /* 0x00000d8000007947 */ /* 0x000fea0003800000 */
.L_x_10869:
        /* <DEDUP_REMOVED lines=8> */
.L_x_10874:
[----:B------:R0:W5:Y:S01]  /*4cd0*/  LDG.E.U16 R19, [R4.64] ;  /* 0x0000002404137981 */ /* 0x000162000c1e1500 */
[----:B------:R-:W-:Y:S05]  /*4ce0*/  BRA `(.L_x_10872) ;  /* 0x00000ce000007947 */ /* 0x000fea0003800000 */
.L_x_10873:
[----:B------:R0:W5:Y:S01]  /*4cf0*/  LDG.E.U16 R19, [R4.64] ;  /* 0x0000002404137981 */ /* 0x000162000c1e1500 */
[----:B------:R-:W-:Y:S05]  /*4d00*/  BRA `(.L_x_10872) ;  /* 0x00000cc000007947 */ /* 0x000fea0003800000 */
.L_x_10868:
        /* <DEDUP_REMOVED lines=9> */
.L_x_10876:
[----:B----4-:R-:W4:Y:S02]  /*4da0*/  LDG.E.U16 R0, [R4.64] ;  /* 0x0000002404007981 */ /* 0x010f24000c1e1500 */
[----:B----4-:R-:W-:-:S06]  /*4db0*/  HADD2.F32 R0, -RZ, R0.H0_H0 ;  /* 0x20000000ff007230 */ /* 0x010fcc0000004100 */
[----:B------:R-:W0:Y:S02]  /*4dc0*/  F2I.FTZ.TRUNC.NTZ R0, R0 ;  /* 0x0000000000007305 */ /* 0x000e24000021f100 */
[----:B0-----:R-:W-:Y:S01]  /*4dd0*/  PRMT R19, R0, 0x7610, R19 ;  /* 0x0000761000137816 */ /* 0x001fe20000000013 */
[----:B------:R-:W-:Y:S05]  /*4de0*/  BRA `(.L_x_10872) ;  /* 0x00000be000007947 */ /* 0x000fea0003800000 */
.L_x_10875:
        /* <DEDUP_REMOVED lines=9> */
.L_x_10878:
[----:B----4-:R-:W4:Y:S02]  /*4e80*/  LDG.E.U16 R4, [R4.64] ;  /* 0x0000002404047981 */ /* 0x010f24000c1e1500 */
[----:B----4-:R-:W-:-:S06]  /*4e90*/  HADD2.F32 R0, -RZ, R4.H0_H0 ;  /* 0x20000004ff007230 */ /* 0x010fcc0000004100 */
[----:B------:R-:W0:Y:S02]  /*4ea0*/  F2I.FTZ.TRUNC.NTZ R0, R0 ;  /* 0x0000000000007305 */ /* 0x000e24000021f100 */
[----:B0-----:R-:W-:Y:S01]  /*4eb0*/  PRMT R19, R0, 0x7610, R19 ;  /* 0x0000761000137816 */ /* 0x001fe20000000013 */
[----:B------:R-:W-:Y:S05]  /*4ec0*/  BRA `(.L_x_10872) ;  /* 0x00000b0000007947 */ /* 0x000fea0003800000 */
.L_x_10877:
[----:B----4-:R-:W4:Y:S02]  /*4ed0*/  LDG.E.64 R4, [R4.64] ;  /* 0x0000002404047981 */ /* 0x010f24000c1e1b00 */
[----:B----4-:R0:W4:Y:S01]  /*4ee0*/  F2I.F64.TRUNC R19, R4 ;  /* 0x0000000400137311 */ /* 0x010122000030d100 */
[----:B------:R-:W-:Y:S05]  /*4ef0*/  BRA `(.L_x_10872) ;  /* 0x00000ad000007947 */ /* 0x000fea0003800000 */
.L_x_10867:
        /* <DEDUP_REMOVED lines=12> */
.L_x_10881:
[----:B----4-:R-:W4:Y:S02]  /*4fc0*/  LDG.E.64 R4, [R4.64] ;  /* 0x0000002404047981 */ /* 0x010f24000c1e1b00 */
[----:B----4-:R0:W4:Y:S01]  /*4fd0*/  F2I.F64.TRUNC R19, R4 ;  /* 0x0000000400137311 */ /* 0x010122000030d100 */
[----:B------:R-:W-:Y:S05]  /*4fe0*/  BRA `(.L_x_10872) ;  /* 0x000009e000007947 */ /* 0x000fea0003800000 */
.L_x_10880:
        /* <DEDUP_REMOVED lines=28> */
.L_x_10883:
        /* <DEDUP_REMOVED lines=15> */
.L_x_10882:
[----:B----4-:R-:W4:Y:S02]  /*52a0*/  LDG.E.U16 R0, [R4.64] ;  /* 0x0000002404007981 */ /* 0x010f24000c1e1500 */
[----:B----4-:R-:W-:-:S06]  /*52b0*/  PRMT R0, RZ, 0x5410, R0 ;  /* 0x00005410ff007816 */ /* 0x010fcc0000000000 */
[----:B------:R-:W0:Y:S02]  /*52c0*/  F2I.FTZ.TRUNC.NTZ R0, R0 ;  /* 0x0000000000007305 */ /* 0x000e24000021f100 */
[----:B0-----:R-:W-:Y:S01]  /*52d0*/  PRMT R19, R0, 0x7610, R19 ;  /* 0x0000761000137816 */ /* 0x001fe20000000013 */
[----:B------:R-:W-:Y:S05]  /*52e0*/  BRA `(.L_x_10872) ;  /* 0x000006e000007947 */ /* 0x000fea0003800000 */
.L_x_10879:
        /* <DEDUP_REMOVED lines=10> */
.L_x_10886:
        /* <DEDUP_REMOVED lines=21> */
.L_x_10890:
[----:B------:R-:W-:Y:S05]  /*54e0*/  BSYNC B1 ;  /* 0x0000000000017941 */ /* 0x000fea0003800000 */
.L_x_10889:
[----:B------:R-:W-:Y:S01]  /*54f0*/  LEA R5, R0, 0x3b800000, 0x17 ;  /* 0x3b80000000057811 */ /* 0x000fe200078eb8ff */
[----:B------:R-:W-:-:S05]  /*5500*/  IMAD.SHL.U32 R0, R3, 0x100000, RZ ;  /* 0x0010000003007824 */ /* 0x000fca00078e00ff */
[----:B------:R-:W-:Y:S02]  /*5510*/  LOP3.LUT R0, R5, R0, R6, 0xfe, !PT ;  /* 0x0000000005007212 */ /* 0x000fe400078efe06 */
.L_x_10888:
[----:B------:R-:W-:Y:S05]  /*5520*/  BSYNC B0 ;  /* 0x0000000000007941 */ /* 0x000fea0003800000 */
.L_x_10887:
[----:B------:R-:W0:Y:S02]  /*5530*/  F2I.FTZ.TRUNC.NTZ R0, R0 ;  /* 0x0000000000007305 */ /* 0x000e24000021f100 */
[----:B0-----:R-:W-:Y:S01]  /*5540*/  PRMT R19, R0, 0x7610, R19 ;  /* 0x0000761000137816 */ /* 0x001fe20000000013 */
[----:B------:R-:W-:Y:S05]  /*5550*/  BRA `(.L_x_10872) ;  /* 0x0000047000007947 */ /* 0x000fea0003800000 */
.L_x_10885:
        /* <DEDUP_REMOVED lines=21> */
.L_x_10894:
[----:B------:R-:W-:Y:S05]  /*56b0*/  BSYNC B1 ;  /* 0x0000000000017941 */ /* 0x000fea0003800000 */
.L_x_10893:
[----:B------:R-:W-:Y:S01]  /*56c0*/  LEA R5, R0, 0x37800000, 0x17 ;  /* 0x3780000000057811 */ /* 0x000fe200078eb8ff */
[----:B------:R-:W-:-:S05]  /*56d0*/  IMAD.SHL.U32 R0, R3, 0x200000, RZ ;  /* 0x0020000003007824 */ /* 0x000fca00078e00ff */
[----:B------:R-:W-:Y:S02]  /*56e0*/  LOP3.LUT R0, R5, R0, R6, 0xfe, !PT ;  /* 0x0000000005007212 */ /* 0x000fe400078efe06 */
.L_x_10892:
[----:B------:R-:W-:Y:S05]  /*56f0*/  BSYNC B0 ;  /* 0x0000000000007941 */ /* 0x000fea0003800000 */
.L_x_10891:
[----:B------:R-:W0:Y:S02]  /*5700*/  F2I.FTZ.TRUNC.NTZ R0, R0 ;  /* 0x0000000000007305 */ /* 0x000e24000021f100 */
[----:B0-----:R-:W-:Y:S01]  /*5710*/  PRMT R19, R0, 0x7610, R19 ;  /* 0x0000761000137816 */ /* 0x001fe20000000013 */
[----:B------:R-:W-:Y:S05]  /*5720*/  BRA `(.L_x_10872) ;  /* 0x000002a000007947 */ /* 0x000fea0003800000 */
.L_x_10884:
        /* <DEDUP_REMOVED lines=14> */
.L_x_10898:
[----:B------:R-:W-:Y:S05]  /*5810*/  BSYNC B0 ;  /* 0x0000000000007941 */ /* 0x000fea0003800000 */
.L_x_10897:
[----:B------:R-:W0:Y:S02]  /*5820*/  F2I.FTZ.TRUNC.NTZ R0, R0 ;  /* 0x0000000000007305 */ /* 0x000e24000021f100 */
[----:B0-----:R-:W-:Y:S01]  /*5830*/  PRMT R19, R0, 0x7610, R19 ;  /* 0x0000761000137816 */ /* 0x001fe20000000013 */
[----:B------:R-:W-:Y:S05]  /*5840*/  BRA `(.L_x_10872) ;  /* 0x0000018000007947 */ /* 0x000fea0003800000 */
.L_x_10871:
        /* <DEDUP_REMOVED lines=21> */
.L_x_10896:
[----:B------:R0:W5:Y:S01]  /*59a0*/  LDG.E.U16 R19, [R4.64] ;  /* 0x0000002404137981 */ /* 0x000162000c1e1500 */
[----:B------:R-:W-:Y:S05]  /*59b0*/  BRA `(.L_x_10872) ;  /* 0x0000001000007947 */ /* 0x000fea0003800000 */
.L_x_10895:
[----:B------:R0:W5:Y:S02]  /*59c0*/  LDG.E.U16 R19, [R4.64] ;  /* 0x0000002404137981 */ /* 0x000164000c1e1500 */
.L_x_10872:
[----:B------:R-:W-:-:S03]  /*59d0*/  IADD3 R18, R18, 0x80, RZ ;  /* 0x0000008012127810 */ /* 0x000fc60007ffe0ff */
.L_x_10834:
[----:B------:R-:W-:Y:S05]  /*59e0*/  BSYNC B6 ;  /* 0x0000000000067941 */ /* 0x000fea0003800000 */
.L_x_10833:
        /* <DEDUP_REMOVED lines=21> */
.L_x_10904:
[----:B------:R0:W5:Y:S01]  /*5b40*/  LDG.E.U8 R24, [R4.64] ;  /* 0x0000002404187981 */ /* 0x000162000c1e1100 */
[----:B------:R-:W-:Y:S05]  /*5b50*/  BRA `(.L_x_10906) ;  /* 0x00000d8000007947 */ /* 0x000fea0003800000 */
.L_x_10903:
        /* <DEDUP_REMOVED lines=8> */
.L_x_10908:
[----:B------:R0:W5:Y:S01]  /*5be0*/  LDG.E.U16 R24, [R4.64] ;  /* 0x0000002404187981 */ /* 0x000162000c1e1500 */
[----:B------:R-:W-:Y:S05]  /*5bf0*/  BRA `(.L_x_10906) ;  /* 0x00000ce000007947 */ /* 0x000fea0003800000 */
.L_x_10907:
[----:B------:R0:W5:Y:S01]  /*5c00*/  LDG.E.U16 R24, [R4.64] ;  /* 0x0000002404187981 */ /* 0x000162000c1e1500 */
[----:B------:R-:W-:Y:S05]  /*5c10*/  BRA `(.L_x_10906) ;  /* 0x00000cc000007947 */ /* 0x000fea0003800000 */
.L_x_10902:
        /* <DEDUP_REMOVED lines=9> */
.L_x_10910:
[----:B----4-:R-:W4:Y:S02]  /*5cb0*/  LDG.E.U16 R0, [R4.64] ;  /* 0x0000002404007981 */ /* 0x010f24000c1e1500 */
[----:B----4-:R-:W-:-:S06]  /*5cc0*/  HADD2.F32 R0, -RZ, R0.H0_H0 ;  /* 0x20000000ff007230 */ /* 0x010fcc0000004100 */
[----:B------:R-:W0:Y:S02]  /*5cd0*/  F2I.FTZ.TRUNC.NTZ R0, R0 ;  /* 0x0000000000007305 */ /* 0x000e24000021f100 */
[----:B0-----:R-:W-:Y:S01]  /*5ce0*/  PRMT R24, R0, 0x7610, R24 ;  /* 0x0000761000187816 */ /* 0x001fe20000000018 */
[----:B------:R-:W-:Y:S05]  /*5cf0*/  BRA `(.L_x_10906) ;  /* 0x00000be000007947 */ /* 0x000fea0003800000 */
.L_x_10909:
        /* <DEDUP_REMOVED lines=9> */
.L_x_10912:
[----:B----4-:R-:W4:Y:S02]  /*5d90*/  LDG.E.U16 R4, [R4.64] ;  /* 0x0000002404047981 */ /* 0x010f24000c1e1500 */
[----:B----4-:R-:W-:-:S06]  /*5da0*/  HADD2.F32 R0, -RZ, R4.H0_H0 ;  /* 0x20000004ff007230 */ /* 0x010fcc0000004100 */
[----:B------:R-:W0:Y:S02]  /*5db0*/  F2I.FTZ.TRUNC.NTZ R0, R0 ;  /* 0x0000000000007305 */ /* 0x000e24000021f100 */
[----:B0-----:R-:W-:Y:S01]  /*5dc0*/  PRMT R24, R0, 0x7610, R24 ;  /* 0x0000761000187816 */ /* 0x001fe20000000018 */
[----:B------:R-:W-:Y:S05]  /*5dd0*/  BRA `(.L_x_10906) ;  /* 0x00000b0000007947 */ /* 0x000fea0003800000 */
.L_x_10911:
[----:B----4-:R-:W4:Y:S02]  /*5de0*/  LDG.E.64 R4, [R4.64] ;  /* 0x0000002404047981 */ /* 0x010f24000c1e1b00 */
[----:B----4-:R0:W4:Y:S01]  /*5df0*/  F2I.F64.TRUNC R24, R4 ;  /* 0x0000000400187311 */ /* 0x010122000030d100 */
[----:B------:R-:W-:Y:S05]  /*5e00*/  BRA `(.L_x_10906) ;  /* 0x00000ad000007947 */ /* 0x000fea0003800000 */
.L_x_10901:
        /* <DEDUP_REMOVED lines=12> */
.L_x_10915:
[----:B----4-:R-:W4:Y:S02]  /*5ed0*/  LDG.E.64 R4, [R4.64] ;  /* 0x0000002404047981 */ /* 0x010f24000c1e1b00 */
[----:B----4-:R0:W4:Y:S01]  /*5ee0*/  F2I.F64.TRUNC R24, R4 ;  /* 0x0000000400187311 */ /* 0x010122000030d100 */
[----:B------:R-:W-:Y:S05]  /*5ef0*/  BRA `(.L_x_10906) ;  /* 0x000009e000007947 */ /* 0x000fea0003800000 */
.L_x_10914:
        /* <DEDUP_REMOVED lines=28> */
.L_x_10917:
        /* <DEDUP_REMOVED lines=15> */
.L_x_10916:
[----:B----4-:R-:W4:Y:S02]  /*61b0*/  LDG.E.U16 R0, [R4.64] ;  /* 0x0000002404007981 */ /* 0x010f24000c1e1500 */
[----:B----4-:R-:W-:-:S06]  /*61c0*/  PRMT R0, RZ, 0x5410, R0 ;  /* 0x00005410ff007816 */ /* 0x010fcc0000000000 */
[----:B------:R-:W0:Y:S02]  /*61d0*/  F2I.FTZ.TRUNC.NTZ R0, R0 ;  /* 0x0000000000007305 */ /* 0x000e24000021f100 */
[----:B0-----:R-:W-:Y:S01]  /*61e0*/  PRMT R24, R0, 0x7610, R24 ;  /* 0x0000761000187816 */ /* 0x001fe20000000018 */
[----:B------:R-:W-:Y:S05]  /*61f0*/  BRA `(.L_x_10906) ;  /* 0x000006e000007947 */ /* 0x000fea0003800000 */
.L_x_10913:
        /* <DEDUP_REMOVED lines=10> */
.L_x_10920:
        /* <DEDUP_REMOVED lines=21> */
.L_x_10924:
[----:B------:R-:W-:Y:S05]  /*63f0*/  BSYNC B1 ;  /* 0x0000000000017941 */ /* 0x000fea0003800000 */
.L_x_10923:
[----:B------:R-:W-:Y:S01]  /*6400*/  LEA R5, R0, 0x3b800000, 0x17 ;  /* 0x3b80000000057811 */ /* 0x000fe200078eb8ff */
[----:B------:R-:W-:-:S05]  /*6410*/  IMAD.SHL.U32 R0, R3, 0x100000, RZ ;  /* 0x0010000003007824 */ /* 0x000fca00078e00ff */
[----:B------:R-:W-:Y:S02]  /*6420*/  LOP3.LUT R0, R5, R0, R6, 0xfe, !PT ;  /* 0x0000000005007212 */ /* 0x000fe400078efe06 */
.L_x_10922:
[----:B------:R-:W-:Y:S05]  /*6430*/  BSYNC B0 ;  /* 0x0000000000007941 */ /* 0x000fea0003800000 */
.L_x_10921:
[----:B------:R-:W0:Y:S02]  /*6440*/  F2I.FTZ.TRUNC.NTZ R0, R0 ;  /* 0x0000000000007305 */ /* 0x000e24000021f100 */
[----:B0-----:R-:W-:Y:S01]  /*6450*/  PRMT R24, R0, 0x7610, R24 ;  /* 0x0000761000187816 */ /* 0x001fe20000000018 */
[----:B------:R-:W-:Y:S05]  /*6460*/  BRA `(.L_x_10906) ;  /* 0x0000047000007947 */ /* 0x000fea0003800000 */
.L_x_10919:
        /* <DEDUP_REMOVED lines=21> */
.L_x_10928:
[----:B------:R-:W-:Y:S05]  /*65c0*/  BSYNC B1 ;  /* 0x0000000000017941 */ /* 0x000fea0003800000 */
.L_x_10927:
[----:B------:R-:W-:Y:S01]  /*65d0*/  LEA R5, R0, 0x37800000, 0x17 ;  /* 0x3780000000057811 */ /* 0x000fe200078eb8ff */
[----:B------:R-:W-:-:S05]  /*65e0*/  IMAD.SHL.U32 R0, R3, 0x200000, RZ ;  /* 0x0020000003007824 */ /* 0x000fca00078e00ff */
[----:B------:R-:W-:Y:S02]  /*65f0*/  LOP3.LUT R0, R5, R0, R6, 0xfe, !PT ;  /* 0x0000000005007212 */ /* 0x000fe400078efe06 */
.L_x_10926:
[----:B------:R-:W-:Y:S05]  /*6600*/  BSYNC B0 ;  /* 0x0000000000007941 */ /* 0x000fea0003800000 */
.L_x_10925:
[----:B------:R-:W0:Y:S02]  /*6610*/  F2I.FTZ.TRUNC.NTZ R0, R0 ;  /* 0x0000000000007305 */ /* 0x000e24000021f100 */
[----:B0-----:R-:W-:Y:S01]  /*6620*/  PRMT R24, R0, 0x7610, R24 ;  /* 0x0000761000187816 */ /* 0x001fe20000000018 */
[----:B------:R-:W-:Y:S05]  /*6630*/  BRA `(.L_x_10906) ;  /* 0x000002a000007947 */ /* 0x000fea0003800000 */
.L_x_10918:
        /* <DEDUP_REMOVED lines=14> */
.L_x_10932:
[----:B------:R-:W-:Y:S05]  /*6720*/  BSYNC B0 ;  /* 0x0000000000007941 */ /* 0x000fea0003800000 */
.L_x_10931:
[----:B------:R-:W0:Y:S02]  /*6730*/  F2I.FTZ.TRUNC.NTZ R0, R0 ;  /* 0x0000000000007305 */ /* 0x000e24000021f100 */
[----:B0-----:R-:W-:Y:S01]  /*6740*/  PRMT R24, R0, 0x7610, R24 ;  /* 0x0000761000187816 */ /* 0x001fe20000000018 */
[----:B------:R-:W-:Y:S05]  /*6750*/  BRA `(.L_x_10906) ;  /* 0x0000018000007947 */ /* 0x000fea0003800000 */
.L_x_10905:
        /* <DEDUP_REMOVED lines=21> */
.L_x_10930:
[----:B------:R0:W5:Y:S01]  /*68b0*/  LDG.E.U16 R24, [R4.64] ;  /* 0x0000002404187981 */ /* 0x000162000c1e1500 */
[----:B------:R-:W-:Y:S05]  /*68c0*/  BRA `(.L_x_10906) ;  /* 0x0000001000007947 */ /* 0x000fea0003800000 */
.L_x_10929:
[----:B------:R0:W5:Y:S02]  /*68d0*/  LDG.E.U16 R24, [R4.64] ;  /* 0x0000002404187981 */ /* 0x000164000c1e1500 */
.L_x_10906:
        /* <DEDUP_REMOVED lines=16> */
.L_x_10936:
[----:B------:R0:W5:Y:S01]  /*69e0*/  LDG.E.U8 R17, [R4.64] ;  /* 0x0000002404117981 */ /* 0x000162000c1e1100 */
[----:B------:R-:W-:Y:S05]  /*69f0*/  BRA `(.L_x_10900) ;  /* 0x00000d7000007947 */ /* 0x000fea0003800000 */
.L_x_10935:
        /* <DEDUP_REMOVED lines=8> */
.L_x_10939:
[----:B------:R0:W5:Y:S01]  /*6a80*/  LDG.E.U16 R17, [R4.64] ;  /* 0x0000002404117981 */ /* 0x000162000c1e1500 */
[----:B------:R-:W-:Y:S05]  /*6a90*/  BRA `(.L_x_10900) ;  /* 0x00000cd000007947 */ /* 0x000fea0003800000 */
.L_x_10938:
[----:B------:R0:W5:Y:S01]  /*6aa0*/  LDG.E.U16 R17, [R4.64] ;  /* 0x0000002404117981 */ /* 0x000162000c1e1500 */
[----:B------:R-:W-:Y:S05]  /*6ab0*/  BRA `(.L_x_10900) ;  /* 0x00000cb000007947 */ /* 0x000fea0003800000 */
.L_x_10934:
        /* <DEDUP_REMOVED lines=9> */
.L_x_10941:
[----:B----4-:R-:W4:Y:S02]  /*6b50*/  LDG.E.U16 R0, [R4.64] ;  /* 0x0000002404007981 */ /* 0x010f24000c1e1500 */
[----:B----4-:R-:W-:-:S06]  /*6b60*/  HADD2.F32 R0, -RZ, R0.H0_H0 ;  /* 0x20000000ff007230 */ /* 0x010fcc0000004100 */
[----:B------:R-:W0:Y:S02]  /*6b70*/  F2I.FTZ.TRUNC.NTZ R0, R0 ;  /* 0x0000000000007305 */ /* 0x000e24000021f100 */
[----:B0-----:R-:W-:Y:S01]  /*6b80*/  PRMT R17, R0, 0x7610, R17 ;  /* 0x0000761000117816 */ /* 0x001fe20000000011 */
[----:B------:R-:W-:Y:S05]  /*6b90*/  BRA `(.L_x_10900) ;  /* 0x00000bd000007947 */ /* 0x000fea0003800000 */
.L_x_10940:
        /* <DEDUP_REMOVED lines=9> */
.L_x_10943:
[----:B----4-:R-:W4:Y:S02]  /*6c30*/  LDG.E.U16 R4, [R4.64] ;  /* 0x0000002404047981 */ /* 0x010f24000c1e1500 */
[----:B----4-:R-:W-:-:S06]  /*6c40*/  HADD2.F32 R0, -RZ, R4.H0_H0 ;  /* 0x20000004ff007230 */ /* 0x010fcc0000004100 */
[----:B------:R-:W0:Y:S02]  /*6c50*/  F2I.FTZ.TRUNC.NTZ R0, R0 ;  /* 0x0000000000007305 */ /* 0x000e24000021f100 */
[----:B0-----:R-:W-:Y:S01]  /*6c60*/  PRMT R17, R0, 0x7610, R17 ;  /* 0x0000761000117816 */ /* 0x001fe20000000011 */
[----:B------:R-:W-:Y:S05]  /*6c70*/  BRA `(.L_x_10900) ;  /* 0x00000af000007947 */ /* 0x000fea0003800000 */
.L_x_10942:
[----:B----4-:R-:W4:Y:S02]  /*6c80*/  LDG.E.64 R4, [R4.64] ;  /* 0x0000002404047981 */ /* 0x010f24000c1e1b00 */
[----:B----4-:R0:W4:Y:S01]  /*6c90*/  F2I.F64.TRUNC R17, R4 ;  /* 0x0000000400117311 */ /* 0x010122000030d100 */
[----:B------:R-:W-:Y:S05]  /*6ca0*/  BRA `(.L_x_10900) ;  /* 0x00000ac000007947 */ /* 0x000fea0003800000 */
.L_x_10933:
        /* <DEDUP_REMOVED lines=12> */
.L_x_10946:
[----:B----4-:R-:W4:Y:S02]  /*6d70*/  LDG.E.64 R4, [R4.64] ;  /* 0x0000002404047981 */ /* 0x010f24000c1e1b00 */
[----:B----4-:R0:W4:Y:S01]  /*6d80*/  F2I.F64.TRUNC R17, R4 ;  /* 0x0000000400117311 */ /* 0x010122000030d100 */
[----:B------:R-:W-:Y:S05]  /*6d90*/  BRA `(.L_x_10900) ;  /* 0x000009d000007947 */ /* 0x000fea0003800000 */
.L_x_10945:
        /* <DEDUP_REMOVED lines=28> */
.L_x_10948:
        /* <DEDUP_REMOVED lines=15> */
.L_x_10947:
[----:B----4-:R-:W4:Y:S02]  /*7050*/  LDG.E.U16 R0, [R4.64] ;  /* 0x0000002404007981 */ /* 0x010f24000c1e1500 */
[----:B----4-:R-:W-:-:S06]  /*7060*/  PRMT R0, RZ, 0x5410, R0 ;  /* 0x00005410ff007816 */ /* 0x010fcc0000000000 */
[----:B------:R-:W0:Y:S02]  /*7070*/  F2I.FTZ.TRUNC.NTZ R0, R0 ;  /* 0x0000000000007305 */ /* 0x000e24000021f100 */
[----:B0-----:R-:W-:Y:S01]  /*7080*/  PRMT R17, R0, 0x7610, R17 ;  /* 0x0000761000117816 */ /* 0x001fe20000000011 */
[----:B------:R-:W-:Y:S05]  /*7090*/  BRA `(.L_x_10900) ;  /* 0x000006d000007947 */ /* 0x000fea0003800000 */
.L_x_10944:
        /* <DEDUP_REMOVED lines=10> */
.L_x_10951:
        /* <DEDUP_REMOVED lines=21> */
.L_x_10955:
[----:B------:R-:W-:Y:S05]  /*7290*/  BSYNC B1 ;  /* 0x0000000000017941 */ /* 0x000fea0003800000 */
.L_x_10954:
[----:B------:R-:W-:Y:S01]  /*72a0*/  LEA R5, R0, 0x3b800000, 0x17 ;  /* 0x3b80000000057811 */ /* 0x000fe200078eb8ff */
[----:B------:R-:W-:-:S05]  /*72b0*/  IMAD.SHL.U32 R0, R3, 0x100000, RZ ;  /* 0x0010000003007824 */ /* 0x000fca00078e00ff */
[----:B------:R-:W-:Y:S02]  /*72c0*/  LOP3.LUT R0, R5, R0, R6, 0xfe, !PT ;  /* 0x0000000005007212 */ /* 0x000fe400078efe06 */
.L_x_10953:
[----:B------:R-:W-:Y:S05]  /*72d0*/  BSYNC B0 ;  /* 0x0000000000007941 */ /* 0x000fea0003800000 */
.L_x_10952:
[----:B------:R-:W0:Y:S02]  /*72e0*/  F2I.FTZ.TRUNC.NTZ R0, R0 ;  /* 0x0000000000007305 */ /* 0x000e24000021f100 */
[----:B0-----:R-:W-:Y:S01]  /*72f0*/  PRMT R17, R0, 0x7610, R17 ;  /* 0x0000761000117816 */ /* 0x001fe20000000011 */
[----:B------:R-:W-:Y:S05]  /*7300*/  BRA `(.L_x_10900) ;  /* 0x0000046000007947 */ /* 0x000fea0003800000 */
.L_x_10950:
        /* <DEDUP_REMOVED lines=21> */
.L_x_10959:
[----:B------:R-:W-:Y:S05]  /*7460*/  BSYNC B1 ;  /* 0x0000000000017941 */ /* 0x000fea0003800000 */
.L_x_10958:
[----:B------:R-:W-:Y:S01]  /*7470*/  LEA R5, R0, 0x37800000, 0x17 ;  /* 0x3780000000057811 */ /* 0x000fe200078eb8ff */
[----:B------:R-:W-:-:S05]  /*7480*/  IMAD.SHL.U32 R0, R3, 0x200000, RZ ;  /* 0x0020000003007824 */ /* 0x000fca00078e00ff */
[----:B------:R-:W-:Y:S02]  /*7490*/  LOP3.LUT R0, R5, R0, R6, 0xfe, !PT ;  /* 0x0000000005007212 */ /* 0x000fe400078efe06 */
.L_x_10957:
[----:B------:R-:W-:Y:S05]  /*74a0*/  BSYNC B0 ;  /* 0x0000000000007941 */ /* 0x000fea0003800000 */
.L_x_10956:
[----:B------:R-:W0:Y:S02]  /*74b0*/  F2I.FTZ.TRUNC.NTZ R0, R0 ;  /* 0x0000000000007305 */ /* 0x000e24000021f100 */
[----:B0-----:R-:W-:Y:S01]  /*74c0*/  PRMT R17, R0, 0x7610, R17 ;  /* 0x0000761000117816 */ /* 0x001fe20000000011 */
[----:B------:R-:W-:Y:S05]  /*74d0*/  BRA `(.L_x_10900) ;  /* 0x0000029000007947 */ /* 0x000fea0003800000 */
.L_x_10949:
        /* <DEDUP_REMOVED lines=14> */
.L_x_10963:
[----:B------:R-:W-:Y:S05]  /*75c0*/  BSYNC B0 ;  /* 0x0000000000007941 */ /* 0x000fea0003800000 */
.L_x_10962:
[----:B------:R-:W0:Y:S02]  /*75d0*/  F2I.FTZ.TRUNC.NTZ R0, R0 ;  /* 0x0000000000007305 */ /* 0x000e24000021f100 */
[----:B0-----:R-:W-:Y:S01]  /*75e0*/  PRMT R17, R0, 0x7610, R17 ;  /* 0x0000761000117816 */ /* 0x001fe20000000011 */
[----:B------:R-:W-:Y:S05]  /*75f0*/  BRA `(.L_x_10900) ;  /* 0x0000017000007947 */ /* 0x000fea0003800000 */
.L_x_10937:
        /* <DEDUP_REMOVED lines=20> */
.L_x_10961:
[----:B------:R0:W5:Y:S01]  /*7740*/  LDG.E.U16 R17, [R4.64] ;  /* 0x0000002404117981 */ /* 0x000162000c1e1500 */
[----:B------:R-:W-:Y:S05]  /*7750*/  BRA `(.L_x_10900) ;  /* 0x0000001000007947 */ /* 0x000fea0003800000 */
.L_x_10960:
[----:B------:R0:W5:Y:S02]  /*7760*/  LDG.E.U16 R17, [R4.64] ;  /* 0x0000002404117981 */ /* 0x000164000c1e1500 */
.L_x_10900:
[----:B------:R-:W-:Y:S05]  /*7770*/  BSYNC B6 ;  /* 0x0000000000067941 */ /* 0x000fea0003800000 */
.L_x_10899:
        /* <DEDUP_REMOVED lines=28> */
.L_x_10969:
[----:B------:R0:W-:Y:S01]  /*7940*/  STG.E.U8 [R8.64], R25 ;  /* 0x0000001908007986 */ /* 0x0001e2000c101124 */
[----:B------:R-:W-:Y:S05]  /*7950*/  BRA `(.L_x_10965) ;  /* 0x00000dc000007947 */ /* 0x000fea0003800000 */
.L_x_10968:
        /* <DEDUP_REMOVED lines=10> */
.L_x_10972:
[----:B------:R-:W-:-:S05]  /*7a00*/  PRMT R3, R25, 0x9910, RZ ;  /* 0x0000991019037816 */ /* 0x000fca00000000ff */
[----:B------:R0:W-:Y:S01]  /*7a10*/  STG.E [R8.64], R3 ;  /* 0x0000000308007986 */ /* 0x0001e2000c101924 */
[----:B------:R-:W-:Y:S05]  /*7a20*/  BRA `(.L_x_10965) ;  /* 0x00000cf000007947 */ /* 0x000fea0003800000 */
.L_x_10971:
[----:B------:R0:W-:Y:S01]  /*7a30*/  STG.E.U16 [R8.64], R25 ;  /* 0x0000001908007986 */ /* 0x0001e2000c101524 */
[----:B------:R-:W-:Y:S05]  /*7a40*/  BRA `(.L_x_10965) ;  /* 0x00000cd000007947 */ /* 0x000fea0003800000 */
.L_x_10967:
        /* <DEDUP_REMOVED lines=9> */
.L_x_10974:
[----:B------:R-:W0:Y:S02]  /*7ae0*/  I2F.S16 R0, R25 ;  /* 0x0000001900007306 */ /* 0x000e240000101400 */
[----:B0-----:R-:W-:-:S05]  /*7af0*/  F2FP.PACK_AB R0, RZ, R0 ;  /* 0x00000000ff00723e */ /* 0x001fca00000000ff */
[----:B------:R0:W-:Y:S01]  /*7b00*/  STG.E.U16 [R8.64], R0 ;  /* 0x0000000008007986 */ /* 0x0001e2000c101524 */
[----:B------:R-:W-:Y:S05]  /*7b10*/  BRA `(.L_x_10965) ;  /* 0x00000c0000007947 */ /* 0x000fea0003800000 */
.L_x_10973:
        /* <DEDUP_REMOVED lines=10> */
.L_x_10976:
[----:B------:R-:W0:Y:S02]  /*7bc0*/  I2F.S16 R25, R25 ;  /* 0x0000001900197306 */ /* 0x000e240000101400 */
[----:B0-----:R-:W-:-:S04]  /*7bd0*/  F2FP.PACK_AB R3, RZ, R25 ;  /* 0x00000019ff03723e */ /* 0x001fc800000000ff */
[----:B------:R-:W-:-:S05]  /*7be0*/  PRMT R3, R3, 0x5410, RZ ;  /* 0x0000541003037816 */ /* 0x000fca00000000ff */
[----:B------:R0:W-:Y:S01]  /*7bf0*/  STG.E [R8.64], R3 ;  /* 0x0000000308007986 */ /* 0x0001e2000c101924 */
[----:B------:R-:W-:Y:S05]  /*7c00*/  BRA `(.L_x_10965) ;  /* 0x00000b1000007947 */ /* 0x000fea0003800000 */
.L_x_10975:
[----:B------:R-:W0:Y:S02]  /*7c10*/  I2F.F64.S16 R4, R25 ;  /* 0x0000001900047312 */ /* 0x000e240000101c00 */
[----:B0-----:R0:W-:Y:S01]  /*7c20*/  STG.E.64 [R8.64], R4 ;  /* 0x0000000408007986 */ /* 0x0011e2000c101b24 */
[----:B------:R-:W-:Y:S05]  /*7c30*/  BRA `(.L_x_10965) ;  /* 0x00000ae000007947 */ /* 0x000fea0003800000 */
.L_x_10966:
        /* <DEDUP_REMOVED lines=13> */
.L_x_10979:
[----:B------:R-:W0:Y:S01]  /*7d10*/  I2F.F64.S16 R4, R25 ;  /* 0x0000001900047312 */ /* 0x000e220000101c00 */
[----:B------:R-:W-:-:S05]  /*7d20*/  CS2R R6, SRZ ;  /* 0x0000000000067805 */ /* 0x000fca000001ff00 */
[----:B0-----:R0:W-:Y:S01]  /*7d30*/  STG.E.128 [R8.64], R4 ;  /* 0x0000000408007986 */ /* 0x0011e2000c101d24 */
[----:B------:R-:W-:Y:S05]  /*7d40*/  BRA `(.L_x_10965) ;  /* 0x000009d000007947 */ /* 0x000fea0003800000 */
.L_x_10978:
        /* <DEDUP_REMOVED lines=21> */
.L_x_10983:
[----:B------:R-:W-:Y:S05]  /*7ea0*/  BSYNC B0 ;  /* 0x0000000000007941 */ /* 0x000fea0003800000 */
.L_x_10982:
[----:B------:R-:W-:-:S05]  /*7eb0*/  LOP3.LUT R5, R0, R5, RZ, 0xfc, !PT ;  /* 0x0000000500057212 */ /* 0x000fca00078efcff */
[----:B------:R0:W-:Y:S01]  /*7ec0*/  STG.E.U8 [R8.64], R5 ;  /* 0x0000000508007986 */ /* 0x0001e2000c101124 */
[----:B------:R-:W-:Y:S05]  /*7ed0*/  BRA `(.L_x_10965) ;  /* 0x0000084000007947 */ /* 0x000fea0003800000 */
.L_x_10981:
        /* <DEDUP_REMOVED lines=13> */
.L_x_10985:
[----:B------:R-:W-:Y:S01]  /*7fb0*/  IMAD.MOV.U32 R0, RZ, RZ, 0x7f ;  /* 0x0000007fff007424 */ /* 0x000fe200078e00ff */
[----:B------:R-:W-:-:S04]  /*7fc0*/  ISETP.GT.U32.AND P0, PT, R3, 0x7f800000, PT ;  /* 0x7f8000000300780c */ /* 0x000fc80003f04070 */
[----:B------:R-:W-:-:S04]  /*7fd0*/  SEL R0, R0, 0x7c, P0 ;  /* 0x0000007c00007807 */ /* 0x000fc80000000000 */
.L_x_10986:
[----:B------:R-:W-:Y:S05]  /*7fe0*/  BSYNC B0 ;  /* 0x0000000000007941 */ /* 0x000fea0003800000 */
.L_x_10984:
[----:B------:R-:W-:-:S04]  /*7ff0*/  LOP3.LUT R3, R25, 0x80000000, RZ, 0xc0, !PT ;  /* 0x8000000019037812 */ /* 0x000fc800078ec0ff */
[----:B------:R-:W-:-:S04]  /*8000*/  SHF.R.U32.HI R3, RZ, 0x18, R3 ;  /* 0x00000018ff037819 */ /* 0x000fc80000011603 */
[----:B------:R-:W-:-:S05]  /*8010*/  LOP3.LUT R3, R0, R3, RZ, 0xfc, !PT ;  /* 0x0000000300037212 */ /* 0x000fca00078efcff */
[----:B------:R0:W-:Y:S01]  /*8020*/  STG.E.U8 [R8.64], R3 ;  /* 0x0000000308007986 */ /* 0x0001e2000c101124 */
[----:B------:R-:W-:Y:S05]  /*8030*/  BRA `(.L_x_10965) ;  /* 0x000006e000007947 */ /* 0x000fea0003800000 */
.L_x_10980:
[----:B------:R-:W0:Y:S02]  /*8040*/  I2F.S16 R0, R25 ;  /* 0x0000001900007306 */ /* 0x000e240000101400 */
[----:B0-----:R-:W-:-:S05]  /*8050*/  F2FP.BF16.PACK_AB R0, RZ, R0 ;  /* 0x00000000ff00723e */ /* 0x001fca00000010ff */
[----:B------:R0:W-:Y:S01]  /*8060*/  STG.E.U16 [R8.64], R0 ;  /* 0x0000000008007986 */ /* 0x0001e2000c101524 */
[----:B------:R-:W-:Y:S05]  /*8070*/  BRA `(.L_x_10965) ;  /* 0x000006a000007947 */ /* 0x000fea0003800000 */
.L_x_10977:
        /* <DEDUP_REMOVED lines=10> */
.L_x_10989:
        /* <DEDUP_REMOVED lines=17> */
.L_x_10992:
[----:B------:R-:W-:-:S04]  /*8230*/  LOP3.LUT R3, R25, 0x80000000, RZ, 0xc0, !PT ;  /* 0x8000000019037812 */ /* 0x000fc800078ec0ff */
[----:B------:R-:W-:-:S04]  /*8240*/  SHF.R.U32.HI R3, RZ, 0x18, R3 ;  /* 0x00000018ff037819 */ /* 0x000fc80000011603 */
[----:B------:R-:W-:-:S04]  /*8250*/  LOP3.LUT R0, R0, R3, RZ, 0xfc, !PT ;  /* 0x0000000300007212 */ /* 0x000fc800078efcff */
[----:B------:R-:W-:Y:S02]  /*8260*/  PRMT R4, R0, 0x7610, R4 ;  /* 0x0000761000047816 */ /* 0x000fe40000000004 */
.L_x_10991:
[----:B------:R-:W-:Y:S05]  /*8270*/  BSYNC B0 ;  /* 0x0000000000007941 */ /* 0x000fea0003800000 */
.L_x_10990:
[----:B------:R0:W-:Y:S01]  /*8280*/  STG.E.U8 [R8.64], R4 ;  /* 0x0000000408007986 */ /* 0x0001e2000c101124 */
[----:B------:R-:W-:Y:S05]  /*8290*/  BRA `(.L_x_10965) ;  /* 0x0000048000007947 */ /* 0x000fea0003800000 */
.L_x_10988:
        /* <DEDUP_REMOVED lines=17> */
.L_x_10995:
[----:B------:R-:W-:-:S04]  /*83b0*/  LOP3.LUT R3, R25, 0x80000000, RZ, 0xc0, !PT ;  /* 0x8000000019037812 */ /* 0x000fc800078ec0ff */
[----:B------:R-:W-:-:S04]  /*83c0*/  SHF.R.U32.HI R3, RZ, 0x18, R3 ;  /* 0x00000018ff037819 */ /* 0x000fc80000011603 */
[----:B------:R-:W-:-:S04]  /*83d0*/  LOP3.LUT R0, R0, R3, RZ, 0xfc, !PT ;  /* 0x0000000300007212 */ /* 0x000fc800078efcff */
[----:B------:R-:W-:Y:S02]  /*83e0*/  PRMT R4, R0, 0x7610, R4 ;  /* 0x0000761000047816 */ /* 0x000fe40000000004 */
.L_x_10994:
[----:B------:R-:W-:Y:S05]  /*83f0*/  BSYNC B0 ;  /* 0x0000000000007941 */ /* 0x000fea0003800000 */
.L_x_10993:
[----:B------:R0:W-:Y:S01]  /*8400*/  STG.E.U8 [R8.64], R4 ;  /* 0x0000000408007986 */ /* 0x0001e2000c101124 */
[----:B------:R-:W-:Y:S05]  /*8410*/  BRA `(.L_x_10965) ;  /* 0x0000030000007947 */ /* 0x000fea0003800000 */
.L_x_10987:
        /* <DEDUP_REMOVED lines=22> */
.L_x_10970:
        /* <DEDUP_REMOVED lines=20> */
.L_x_10997:
[----:B------:R-:W-:-:S04]  /*86c0*/  PRMT R4, R25, 0x9910, RZ ;  /* 0x0000991019047816 */ /* 0x000fc800000000ff */
[----:B------:R-:W-:-:S05]  /*86d0*/  SHF.R.S32.HI R5, RZ, 0x1f, R4 ;  /* 0x0000001fff057819 */ /* 0x000fca0000011404 */
[----:B------:R0:W-:Y:S01]  /*86e0*/  STG.E.64 [R8.64], R4 ;  /* 0x0000000408007986 */ /* 0x0001e2000c101b24 */
[----:B------:R-:W-:Y:S05]  /*86f0*/  BRA `(.L_x_10965) ;  /* 0x0000002000007947 */ /* 0x000fea0003800000 */
.L_x_10996:
[----:B------:R-:W-:-:S05]  /*8700*/  PRMT R3, R25, 0x9910, RZ ;  /* 0x0000991019037816 */ /* 0x000fca00000000ff */
[----:B------:R0:W-:Y:S02]  /*8710*/  STG.E [R8.64], R3 ;  /* 0x0000000308007986 */ /* 0x0001e4000c101924 */
.L_x_10965:
[----:B------:R-:W-:Y:S05]  /*8720*/  BSYNC B6 ;  /* 0x0000000000067941 */ /* 0x000fea0003800000 */
.L_x_10964:
        /* <DEDUP_REMOVED lines=21> */
.L_x_11003:
[----:B------:R0:W-:Y:S01]  /*8880*/  STG.E.U8 [R8.64], R22 ;  /* 0x0000001608007986 */ /* 0x0001e2000c101124 */
[----:B------:R-:W-:Y:S05]  /*8890*/  BRA `(.L_x_11005) ;  /* 0x00000dc000007947 */ /* 0x000fea0003800000 */
.L_x_11002:
        /* <DEDUP_REMOVED lines=10> */
.L_x_11007:
[----:B------:R-:W-:-:S05]  /*8940*/  PRMT R3, R22, 0x9910, RZ ;  /* 0x0000991016037816 */ /* 0x000fca00000000ff */
[----:B------:R0:W-:Y:S01]  /*8950*/  STG.E [R8.64], R3 ;  /* 0x0000000308007986 */ /* 0x0001e2000c101924 */
[----:B------:R-:W-:Y:S05]  /*8960*/  BRA `(.L_x_11005) ;  /* 0x00000cf000007947 */ /* 0x000fea0003800000 */
.L_x_11006:
[----:B------:R0:W-:Y:S01]  /*8970*/  STG.E.U16 [R8.64], R22 ;  /* 0x0000001608007986 */ /* 0x0001e2000c101524 */
[----:B------:R-:W-:Y:S05]  /*8980*/  BRA `(.L_x_11005) ;  /* 0x00000cd000007947 */ /* 0x000fea0003800000 */
.L_x_11001:
        /* <DEDUP_REMOVED lines=9> */
.L_x_11009:
[----:B------:R-:W0:Y:S02]  /*8a20*/  I2F.S16 R0, R22 ;  /* 0x0000001600007306 */ /* 0x000e240000101400 */
[----:B0-----:R-:W-:-:S05]  /*8a30*/  F2FP.PACK_AB R0, RZ, R0 ;  /* 0x00000000ff00723e */ /* 0x001fca00000000ff */
[----:B------:R0:W-:Y:S01]  /*8a40*/  STG.E.U16 [R8.64], R0 ;  /* 0x0000000008007986 */ /* 0x0001e2000c101524 */
[----:B------:R-:W-:Y:S05]  /*8a50*/  BRA `(.L_x_11005) ;  /* 0x00000c0000007947 */ /* 0x000fea0003800000 */
.L_x_11008:
        /* <DEDUP_REMOVED lines=10> */
.L_x_11011:
[----:B------:R-:W0:Y:S02]  /*8b00*/  I2F.S16 R22, R22 ;  /* 0x0000001600167306 */ /* 0x000e240000101400 */
[----:B0-----:R-:W-:-:S04]  /*8b10*/  F2FP.PACK_AB R3, RZ, R22 ;  /* 0x00000016ff03723e */ /* 0x001fc800000000ff */
[----:B------:R-:W-:-:S05]  /*8b20*/  PRMT R3, R3, 0x5410, RZ ;  /* 0x0000541003037816 */ /* 0x000fca00000000ff */
[----:B------:R0:W-:Y:S01]  /*8b30*/  STG.E [R8.64], R3 ;  /* 0x0000000308007986 */ /* 0x0001e2000c101924 */
[----:B------:R-:W-:Y:S05]  /*8b40*/  BRA `(.L_x_11005) ;  /* 0x00000b1000007947 */ /* 0x000fea0003800000 */
.L_x_11010:
[----:B------:R-:W0:Y:S02]  /*8b50*/  I2F.F64.S16 R4, R22 ;  /* 0x0000001600047312 */ /* 0x000e240000101c00 */
[----:B0-----:R0:W-:Y:S01]  /*8b60*/  STG.E.64 [R8.64], R4 ;  /* 0x0000000408007986 */ /* 0x0011e2000c101b24 */
[----:B------:R-:W-:Y:S05]  /*8b70*/  BRA `(.L_x_11005) ;  /* 0x00000ae000007947 */ /* 0x000fea0003800000 */
.L_x_11000:
        /* <DEDUP_REMOVED lines=13> */
.L_x_11014:
[----:B------:R-:W0:Y:S01]  /*8c50*/  I2F.F64.S16 R4, R22 ;  /* 0x0000001600047312 */ /* 0x000e220000101c00 */
[----:B------:R-:W-:-:S05]  /*8c60*/  CS2R R6, SRZ ;  /* 0x0000000000067805 */ /* 0x000fca000001ff00 */
[----:B0-----:R0:W-:Y:S01]  /*8c70*/  STG.E.128 [R8.64], R4 ;  /* 0x0000000408007986 */ /* 0x0011e2000c101d24 */
[----:B------:R-:W-:Y:S05]  /*8c80*/  BRA `(.L_x_11005) ;  /* 0x000009d000007947 */ /* 0x000fea0003800000 */
.L_x_11013:
        /* <DEDUP_REMOVED lines=21> */
.L_x_11018:
[----:B------:R-:W-:Y:S05]  /*8de0*/  BSYNC B0 ;  /* 0x0000000000007941 */ /* 0x000fea0003800000 */
.L_x_11017:
[----:B------:R-:W-:-:S05]  /*8df0*/  LOP3.LUT R5, R0, R5, RZ, 0xfc, !PT ;  /* 0x0000000500057212 */ /* 0x000fca00078efcff */
[----:B------:R0:W-:Y:S01]  /*8e00*/  STG.E.U8 [R8.64], R5 ;  /* 0x0000000508007986 */ /* 0x0001e2000c101124 */
[----:B------:R-:W-:Y:S05]  /*8e10*/  BRA `(.L_x_11005) ;  /* 0x0000084000007947 */ /* 0x000fea0003800000 */
.L_x_11016:
        /* <DEDUP_REMOVED lines=13> */
.L_x_11020:
[----:B------:R-:W-:Y:S01]  /*8ef0*/  IMAD.MOV.U32 R0, RZ, RZ, 0x7f ;  /* 0x0000007fff007424 */ /* 0x000fe200078e00ff */
[----:B------:R-:W-:-:S04]  /*8f00*/  ISETP.GT.U32.AND P0, PT, R3, 0x7f800000, PT ;  /* 0x7f8000000300780c */ /* 0x000fc80003f04070 */
[----:B------:R-:W-:-:S04]  /*8f10*/  SEL R0, R0, 0x7c, P0 ;  /* 0x0000007c00007807 */ /* 0x000fc80000000000 */
.L_x_11021:
[----:B------:R-:W-:Y:S05]  /*8f20*/  BSYNC B0 ;  /* 0x0000000000007941 */ /* 0x000fea0003800000 */
.L_x_11019:
[----:B------:R-:W-:-:S04]  /*8f30*/  LOP3.LUT R3, R5, 0x80000000, RZ, 0xc0, !PT ;  /* 0x8000000005037812 */ /* 0x000fc800078ec0ff */
[----:B------:R-:W-:-:S04]  /*8f40*/  SHF.R.U32.HI R3, RZ, 0x18, R3 ;  /* 0x00000018ff037819 */ /* 0x000fc80000011603 */
[----:B------:R-:W-:-:S05]  /*8f50*/  LOP3.LUT R3, R0, R3, RZ, 0xfc, !PT ;  /* 0x0000000300037212 */ /* 0x000fca00078efcff */
[----:B------:R0:W-:Y:S01]  /*8f60*/  STG.E.U8 [R8.64], R3 ;  /* 0x0000000308007986 */ /* 0x0001e2000c101124 */
[----:B------:R-:W-:Y:S05]  /*8f70*/  BRA `(.L_x_11005) ;  /* 0x000006e000007947 */ /* 0x000fea0003800000 */
.L_x_11015:
[----:B------:R-:W0:Y:S02]  /*8f80*/  I2F.S16 R0, R22 ;  /* 0x0000001600007306 */ /* 0x000e240000101400 */
[----:B0-----:R-:W-:-:S05]  /*8f90*/  F2FP.BF16.PACK_AB R0, RZ, R0 ;  /* 0x00000000ff00723e */ /* 0x001fca00000010ff */
[----:B------:R0:W-:Y:S01]  /*8fa0*/  STG.E.U16 [R8.64], R0 ;  /* 0x0000000008007986 */ /* 0x0001e2000c101524 */
[----:B------:R-:W-:Y:S05]  /*8fb0*/  BRA `(.L_x_11005) ;  /* 0x000006a000007947 */ /* 0x000fea0003800000 */
.L_x_11012:
        /* <DEDUP_REMOVED lines=10> */
.L_x_11024:
        /* <DEDUP_REMOVED lines=17> */
.L_x_11027:
[----:B------:R-:W-:-:S04]  /*9170*/  LOP3.LUT R3, R5, 0x80000000, RZ, 0xc0, !PT ;  /* 0x8000000005037812 */ /* 0x000fc800078ec0ff */
[----:B------:R-:W-:-:S04]  /*9180*/  SHF.R.U32.HI R3, RZ, 0x18, R3 ;  /* 0x00000018ff037819 */ /* 0x000fc80000011603 */
[----:B------:R-:W-:-:S04]  /*9190*/  LOP3.LUT R0, R0, R3, RZ, 0xfc, !PT ;  /* 0x0000000300007212 */ /* 0x000fc800078efcff */
[----:B------:R-:W-:Y:S02]  /*91a0*/  PRMT R4, R0, 0x7610, R4 ;  /* 0x0000761000047816 */ /* 0x000fe40000000004 */
.L_x_11026:
[----:B------:R-:W-:Y:S05]  /*91b0*/  BSYNC B0 ;  /* 0x0000000000007941 */ /* 0x000fea0003800000 */
.L_x_11025:
[----:B------:R0:W-:Y:S01]  /*91c0*/  STG.E.U8 [R8.64], R4 ;  /* 0x0000000408007986 */ /* 0x0001e2000c101124 */
[----:B------:R-:W-:Y:S05]  /*91d0*/  BRA `(.L_x_11005) ;  /* 0x0000048000007947 */ /* 0x000fea0003800000 */
.L_x_11023:
        /* <DEDUP_REMOVED lines=17> */
.L_x_11030:
[----:B------:R-:W-:-:S04]  /*92f0*/  LOP3.LUT R3, R5, 0x80000000, RZ, 0xc0, !PT ;  /* 0x8000000005037812 */ /* 0x000fc800078ec0ff */
[----:B------:R-:W-:-:S04]  /*9300*/  SHF.R.U32.HI R3, RZ, 0x18, R3 ;  /* 0x00000018ff037819 */ /* 0x000fc80000011603 */
[----:B------:R-:W-:-:S04]  /*9310*/  LOP3.LUT R0, R0, R3, RZ, 0xfc, !PT ;  /* 0x0000000300007212 */ /* 0x000fc800078efcff */
[----:B------:R-:W-:Y:S02]  /*9320*/  PRMT R4, R0, 0x7610, R4 ;  /* 0x0000761000047816 */ /* 0x000fe40000000004 */
.L_x_11029:
[----:B------:R-:W-:Y:S05]  /*9330*/  BSYNC B0 ;  /* 0x0000000000007941 */ /* 0x000fea0003800000 */
.L_x_11028:
[----:B------:R0:W-:Y:S01]  /*9340*/  STG.E.U8 [R8.64], R4 ;  /* 0x0000000408007986 */ /* 0x0001e2000c101124 */
[----:B------:R-:W-:Y:S05]  /*9350*/  BRA `(.L_x_11005) ;  /* 0x0000030000007947 */ /* 0x000fea0003800000 */
.L_x_11022:
        /* <DEDUP_REMOVED lines=22> */
.L_x_11004:
        /* <DEDUP_REMOVED lines=20> */
.L_x_11032:
[----:B------:R-:W-:-:S04]  /*9600*/  PRMT R4, R22, 0x9910, RZ ;  /* 0x0000991016047816 */ /* 0x000fc800000000ff */
[----:B------:R-:W-:-:S05]  /*9610*/  SHF.R.S32.HI R5, RZ, 0x1f, R4 ;  /* 0x0000001fff057819 */ /* 0x000fca0000011404 */
[----:B------:R0:W-:Y:S01]  /*9620*/  STG.E.64 [R8.64], R4 ;  /* 0x0000000408007986 */ /* 0x0001e2000c101b24 */
[----:B------:R-:W-:Y:S05]  /*9630*/  BRA `(.L_x_11005) ;  /* 0x0000002000007947 */ /* 0x000fea0003800000 */
.L_x_11031:
[----:B------:R-:W-:-:S05]  /*9640*/  PRMT R3, R22, 0x9910, RZ ;  /* 0x0000991016037816 */ /* 0x000fca00000000ff */
[----:B------:R0:W-:Y:S02]  /*9650*/  STG.E [R8.64], R3 ;  /* 0x0000000308007986 */ /* 0x0001e4000c101924 */
.L_x_11005:
        /* <DEDUP_REMOVED lines=21> */
.L_x_11036:
[----:B------:R0:W-:Y:S01]  /*97b0*/  STG.E.U8 [R8.64], R19 ;  /* 0x0000001308007986 */ /* 0x0001e2000c101124 */
[----:B------:R-:W-:Y:S05]  /*97c0*/  BRA `(.L_x_11038) ;  /* 0x00000dc000007947 */ /* 0x000fea0003800000 */
.L_x_11035:
        /* <DEDUP_REMOVED lines=10> */
.L_x_11040:
[----:B------:R-:W-:-:S05]  /*9870*/  PRMT R3, R19, 0x9910, RZ ;  /* 0x0000991013037816 */ /* 0x000fca00000000ff */
[----:B------:R0:W-:Y:S01]  /*9880*/  STG.E [R8.64], R3 ;  /* 0x0000000308007986 */ /* 0x0001e2000c101924 */
[----:B------:R-:W-:Y:S05]  /*9890*/  BRA `(.L_x_11038) ;  /* 0x00000cf000007947 */ /* 0x000fea0003800000 */
.L_x_11039:
[----:B------:R0:W-:Y:S01]  /*98a0*/  STG.E.U16 [R8.64], R19 ;  /* 0x0000001308007986 */ /* 0x0001e2000c101524 */
[----:B------:R-:W-:Y:S05]  /*98b0*/  BRA `(.L_x_11038) ;  /* 0x00000cd000007947 */ /* 0x000fea0003800000 */
.L_x_11034:
        /* <DEDUP_REMOVED lines=9> */
.L_x_11042:
[----:B------:R-:W0:Y:S02]  /*9950*/  I2F.S16 R0, R19 ;  /* 0x0000001300007306 */ /* 0x000e240000101400 */
[----:B0-----:R-:W-:-:S05]  /*9960*/  F2FP.PACK_AB R0, RZ, R0 ;  /* 0x00000000ff00723e */ /* 0x001fca00000000ff */
[----:B------:R0:W-:Y:S01]  /*9970*/  STG.E.U16 [R8.64], R0 ;  /* 0x0000000008007986 */ /* 0x0001e2000c101524 */
[----:B------:R-:W-:Y:S05]  /*9980*/  BRA `(.L_x_11038) ;  /* 0x00000c0000007947 */ /* 0x000fea0003800000 */
.L_x_11041:
        /* <DEDUP_REMOVED lines=10> */
.L_x_11044:
[----:B------:R-:W0:Y:S02]  /*9a30*/  I2F.S16 R19, R19 ;  /* 0x0000001300137306 */ /* 0x000e240000101400 */
[----:B0-----:R-:W-:-:S04]  /*9a40*/  F2FP.PACK_AB R3, RZ, R19 ;  /* 0x00000013ff03723e */ /* 0x001fc800000000ff */
[----:B------:R-:W-:-:S05]  /*9a50*/  PRMT R3, R3, 0x5410, RZ ;  /* 0x0000541003037816 */ /* 0x000fca00000000ff */
[----:B------:R0:W-:Y:S01]  /*9a60*/  STG.E [R8.64], R3 ;  /* 0x0000000308007986 */ /* 0x0001e2000c101924 */
[----:B------:R-:W-:Y:S05]  /*9a70*/  BRA `(.L_x_11038) ;  /* 0x00000b1000007947 */ /* 0x000fea0003800000 */
.L_x_11043:
[----:B------:R-:W0:Y:S02]  /*9a80*/  I2F.F64.S16 R4, R19 ;  /* 0x0000001300047312 */ /* 0x000e240000101c00 */
[----:B0-----:R0:W-:Y:S01]  /*9a90*/  STG.E.64 [R8.64], R4 ;  /* 0x0000000408007986 */ /* 0x0011e2000c101b24 */
[----:B------:R-:W-:Y:S05]  /*9aa0*/  BRA `(.L_x_11038) ;  /* 0x00000ae000007947 */ /* 0x000fea0003800000 */
.L_x_11033:
        /* <DEDUP_REMOVED lines=13> */
.L_x_11047:
[----:B------:R-:W0:Y:S01]  /*9b80*/  I2F.F64.S16 R4, R19 ;  /* 0x0000001300047312 */ /* 0x000e220000101c00 */
[----:B------:R-:W-:-:S05]  /*9b90*/  CS2R R6, SRZ ;  /* 0x0000000000067805 */ /* 0x000fca000001ff00 */
[----:B0-----:R0:W-:Y:S01]  /*9ba0*/  STG.E.128 [R8.64], R4 ;  /* 0x0000000408007986 */ /* 0x0011e2000c101d24 */
[----:B------:R-:W-:Y:S05]  /*9bb0*/  BRA `(.L_x_11038) ;  /* 0x000009d000007947 */ /* 0x000fea0003800000 */
.L_x_11046:
        /* <DEDUP_REMOVED lines=21> */
.L_x_11051:
[----:B------:R-:W-:Y:S05]  /*9d10*/  BSYNC B0 ;  /* 0x0000000000007941 */ /* 0x000fea0003800000 */
.L_x_11050:
[----:B------:R-:W-:-:S05]  /*9d20*/  LOP3.LUT R5, R0, R5, RZ, 0xfc, !PT ;  /* 0x0000000500057212 */ /* 0x000fca00078efcff */
[----:B------:R0:W-:Y:S01]  /*9d30*/  STG.E.U8 [R8.64], R5 ;  /* 0x0000000508007986 */ /* 0x0001e2000c101124 */
[----:B------:R-:W-:Y:S05]  /*9d40*/  BRA `(.L_x_11038) ;  /* 0x0000084000007947 */ /* 0x000fea0003800000 */
.L_x_11049:
        /* <DEDUP_REMOVED lines=13> */
.L_x_11053:
[----:B------:R-:W-:Y:S01]  /*9e20*/  IMAD.MOV.U32 R0, RZ, RZ, 0x7f ;  /* 0x0000007fff007424 */ /* 0x000fe200078e00ff */
[----:B------:R-:W-:-:S04]  /*9e30*/  ISETP.GT.U32.AND P0, PT, R3, 0x7f800000, PT ;  /* 0x7f8000000300780c */ /* 0x000fc80003f04070 */
[----:B------:R-:W-:-:S04]  /*9e40*/  SEL R0, R0, 0x7c, P0 ;  /* 0x0000007c00007807 */ /* 0x000fc80000000000 */
.L_x_11054:
[----:B------:R-:W-:Y:S05]  /*9e50*/  BSYNC B0 ;  /* 0x0000000000007941 */ /* 0x000fea0003800000 */
.L_x_11052:
[----:B------:R-:W-:-:S04]  /*9e60*/  LOP3.LUT R3, R19, 0x80000000, RZ, 0xc0, !PT ;  /* 0x8000000013037812 */ /* 0x000fc800078ec0ff */
[----:B------:R-:W-:-:S04]  /*9e70*/  SHF.R.U32.HI R3, RZ, 0x18, R3 ;  /* 0x00000018ff037819 */ /* 0x000fc80000011603 */
[----:B------:R-:W-:-:S05]  /*9e80*/  LOP3.LUT R3, R0, R3, RZ, 0xfc, !PT ;  /* 0x0000000300037212 */ /* 0x000fca00078efcff */
[----:B------:R0:W-:Y:S01]  /*9e90*/  STG.E.U8 [R8.64], R3 ;  /* 0x0000000308007986 */ /* 0x0001e2000c101124 */
[----:B------:R-:W-:Y:S05]  /*9ea0*/  BRA `(.L_x_11038) ;  /* 0x000006e000007947 */ /* 0x000fea0003800000 */
.L_x_11048:
[----:B------:R-:W0:Y:S02]  /*9eb0*/  I2F.S16 R0, R19 ;  /* 0x0000001300007306 */ /* 0x000e240000101400 */
[----:B0-----:R-:W-:-:S05]  /*9ec0*/  F2FP.BF16.PACK_AB R0, RZ, R0 ;  /* 0x00000000ff00723e */ /* 0x001fca00000010ff */
[----:B------:R0:W-:Y:S01]  /*9ed0*/  STG.E.U16 [R8.64], R0 ;  /* 0x0000000008007986 */ /* 0x0001e2000c101524 */
[----:B------:R-:W-:Y:S05]  /*9ee0*/  BRA `(.L_x_11038) ;  /* 0x000006a000007947 */ /* 0x000fea0003800000 */
.L_x_11045:
        /* <DEDUP_REMOVED lines=10> */
.L_x_11057:
        /* <DEDUP_REMOVED lines=17> */
.L_x_11060:
[----:B------:R-:W-:-:S04]  /*a0a0*/  LOP3.LUT R3, R19, 0x80000000, RZ, 0xc0, !PT ;  /* 0x8000000013037812 */ /* 0x000fc800078ec0ff */
[----:B------:R-:W-:-:S04]  /*a0b0*/  SHF.R.U32.HI R3, RZ, 0x18, R3 ;  /* 0x00000018ff037819 */ /* 0x000fc80000011603 */
[----:B------:R-:W-:-:S04]  /*a0c0*/  LOP3.LUT R0, R0, R3, RZ, 0xfc, !PT ;  /* 0x0000000300007212 */ /* 0x000fc800078efcff */
[----:B------:R-:W-:Y:S02]  /*a0d0*/  PRMT R4, R0, 0x7610, R4 ;  /* 0x0000761000047816 */ /* 0x000fe40000000004 */
.L_x_11059:
[----:B------:R-:W-:Y:S05]  /*a0e0*/  BSYNC B0 ;  /* 0x0000000000007941 */ /* 0x000fea0003800000 */
.L_x_11058:
[----:B------:R0:W-:Y:S01]  /*a0f0*/  STG.E.U8 [R8.64], R4 ;  /* 0x0000000408007986 */ /* 0x0001e2000c101124 */
[----:B------:R-:W-:Y:S05]  /*a100*/  BRA `(.L_x_11038) ;  /* 0x0000048000007947 */ /* 0x000fea0003800000 */
.L_x_11056:
        /* <DEDUP_REMOVED lines=17> */
.L_x_11063:
[----:B------:R-:W-:-:S04]  /*a220*/  LOP3.LUT R3, R19, 0x80000000, RZ, 0xc0, !PT ;  /* 0x8000000013037812 */ /* 0x000fc800078ec0ff */
[----:B------:R-:W-:-:S04]  /*a230*/  SHF.R.U32.HI R3, RZ, 0x18, R3 ;  /* 0x00000018ff037819 */ /* 0x000fc80000011603 */
[----:B------:R-:W-:-:S04]  /*a240*/  LOP3.LUT R0, R0, R3, RZ, 0xfc, !PT ;  /* 0x0000000300007212 */ /* 0x000fc800078efcff */
[----:B------:R-:W-:Y:S02]  /*a250*/  PRMT R4, R0, 0x7610, R4 ;  /* 0x0000761000047816 */ /* 0x000fe40000000004 */
.L_x_11062:
[----:B------:R-:W-:Y:S05]  /*a260*/  BSYNC B0 ;  /* 0x0000000000007941 */ /* 0x000fea0003800000 */
.L_x_11061:
[----:B------:R0:W-:Y:S01]  /*a270*/  STG.E.U8 [R8.64], R4 ;  /* 0x0000000408007986 */ /* 0x0001e2000c101124 */
[----:B------:R-:W-:Y:S05]  /*a280*/  BRA `(.L_x_11038) ;  /* 0x0000030000007947 */ /* 0x000fea0003800000 */
.L_x_11055:
        /* <DEDUP_REMOVED lines=22> */
.L_x_11037:
        /* <DEDUP_REMOVED lines=20> */
.L_x_11065:
[----:B------:R-:W-:-:S04]  /*a530*/  PRMT R4, R19, 0x9910, RZ ;  /* 0x0000991013047816 */ /* 0x000fc800000000ff */
[----:B------:R-:W-:-:S05]  /*a540*/  SHF.R.S32.HI R5, RZ, 0x1f, R4 ;  /* 0x0000001fff057819 */ /* 0x000fca0000011404 */
[----:B------:R0:W-:Y:S01]  /*a550*/  STG.E.64 [R8.64], R4 ;  /* 0x0000000408007986 */ /* 0x0001e2000c101b24 */
[----:B------:R-:W-:Y:S05]  /*a560*/  BRA `(.L_x_11038) ;  /* 0x0000002000007947 */ /* 0x000fea0003800000 */
.L_x_11064:
[----:B------:R-:W-:-:S05]  /*a570*/  PRMT R3, R19, 0x9910, RZ ;  /* 0x0000991013037816 */ /* 0x000fca00000000ff */
[----:B------:R0:W-:Y:S02]  /*a580*/  STG.E [R8.64], R3 ;  /* 0x0000000308007986 */ /* 0x0001e4000c101924 */
.L_x_11038:
[----:B------:R-:W-:Y:S02]  /*a590*/  IADD3 R23, R23, 0x80, RZ ;  /* 0x0000008017177810 */ /* 0x000fe40007ffe0ff */
.L_x_10999:
[----:B------:R-:W-:Y:S05]  /*a5a0*/  BSYNC B6 ;  /* 0x0000000000067941 */ /* 0x000fea0003800000 */
.L_x_10998:
        /* <DEDUP_REMOVED lines=19> */
.L_x_11069:
[----:B------:R-:W-:Y:S01]  /*a6e0*/  STG.E.U8 [R2.64], R17 ;  /* 0x0000001102007986 */ /* 0x000fe2000c101124 */
[----:B------:R-:W-:Y:S05]  /*a6f0*/  EXIT ;  /* 0x000000000000794d */ /* 0x000fea0003800000 */
.L_x_11068:
        /* <DEDUP_REMOVED lines=10> */
.L_x_11072:
[----:B------:R-:W-:-:S05]  /*a7a0*/  PRMT R5, R17, 0x9910, RZ ;  /* 0x0000991011057816 */ /* 0x000fca00000000ff */
[----:B------:R-:W-:Y:S01]  /*a7b0*/  STG.E [R2.64], R5 ;  /* 0x0000000502007986 */ /* 0x000fe2000c101924 */
[----:B------:R-:W-:Y:S05]  /*a7c0*/  EXIT ;  /* 0x000000000000794d */ /* 0x000fea0003800000 */
.L_x_11071:
[----:B------:R-:W-:Y:S01]  /*a7d0*/  STG.E.U16 [R2.64], R17 ;  /* 0x0000001102007986 */ /* 0x000fe2000c101524 */
[----:B------:R-:W-:Y:S05]  /*a7e0*/  EXIT ;  /* 0x000000000000794d */ /* 0x000fea0003800000 */
.L_x_11067:
        /* <DEDUP_REMOVED lines=9> */
.L_x_11074:
[----:B------:R-:W0:Y:S02]  /*a880*/  I2F.S16 R0, R17 ;  /* 0x0000001100007306 */ /* 0x000e240000101400 */
[----:B0-----:R-:W-:-:S05]  /*a890*/  F2FP.PACK_AB R0, RZ, R0 ;  /* 0x00000000ff00723e */ /* 0x001fca00000000ff */
[----:B------:R-:W-:Y:S01]  /*a8a0*/  STG.E.U16 [R2.64], R0 ;  /* 0x0000000002007986 */ /* 0x000fe2000c101524 */
[----:B------:R-:W-:Y:S05]  /*a8b0*/  EXIT ;  /* 0x000000000000794d */ /* 0x000fea0003800000 */
.L_x_11073:
        /* <DEDUP_REMOVED lines=10> */
.L_x_11076:
[----:B------:R-:W0:Y:S02]  /*a960*/  I2F.S16 R17, R17 ;  /* 0x0000001100117306 */ /* 0x000e240000101400 */
[----:B0-----:R-:W-:-:S04]  /*a970*/  F2FP.PACK_AB R5, RZ, R17 ;  /* 0x00000011ff05723e */ /* 0x001fc800000000ff */
[----:B------:R-:W-:-:S05]  /*a980*/  PRMT R5, R5, 0x5410, RZ ;  /* 0x0000541005057816 */ /* 0x000fca00000000ff */
[----:B------:R-:W-:Y:S01]  /*a990*/  STG.E [R2.64], R5 ;  /* 0x0000000502007986 */ /* 0x000fe2000c101924 */
[----:B------:R-:W-:Y:S05]  /*a9a0*/  EXIT ;  /* 0x000000000000794d */ /* 0x000fea0003800000 */
.L_x_11075:
[----:B------:R-:W0:Y:S02]  /*a9b0*/  I2F.F64.S16 R4, R17 ;  /* 0x0000001100047312 */ /* 0x000e240000101c00 */
[----:B0-----:R-:W-:Y:S01]  /*a9c0*/  STG.E.64 [R2.64], R4 ;  /* 0x0000000402007986 */ /* 0x001fe2000c101b24 */
[----:B------:R-:W-:Y:S05]  /*a9d0*/  EXIT ;  /* 0x000000000000794d */ /* 0x000fea0003800000 */
.L_x_11066:
        /* <DEDUP_REMOVED lines=13> */
.L_x_11079:
[----:B------:R-:W0:Y:S01]  /*aab0*/  I2F.F64.S16 R4, R17 ;  /* 0x0000001100047312 */ /* 0x000e220000101c00 */
[----:B------:R-:W-:-:S05]  /*aac0*/  CS2R R6, SRZ ;  /* 0x0000000000067805 */ /* 0x000fca000001ff00 */
[----:B0-----:R-:W-:Y:S01]  /*aad0*/  STG.E.128 [R2.64], R4 ;  /* 0x0000000402007986 */ /* 0x001fe2000c101d24 */
[----:B------:R-:W-:Y:S05]  /*aae0*/  EXIT ;  /* 0x000000000000794d */ /* 0x000fea0003800000 */
.L_x_11078:
        /* <DEDUP_REMOVED lines=21> */
.L_x_11083:
[----:B------:R-:W-:Y:S05]  /*ac40*/  BSYNC B0 ;  /* 0x0000000000007941 */ /* 0x000fea0003800000 */
.L_x_11082:
[----:B------:R-:W-:-:S05]  /*ac50*/  LOP3.LUT R5, R0, R5, RZ, 0xfc, !PT ;  /* 0x0000000500057212 */ /* 0x000fca00078efcff */
[----:B------:R-:W-:Y:S01]  /*ac60*/  STG.E.U8 [R2.64], R5 ;  /* 0x0000000502007986 */ /* 0x000fe2000c101124 */
[----:B------:R-:W-:Y:S05]  /*ac70*/  EXIT ;  /* 0x000000000000794d */ /* 0x000fea0003800000 */
.L_x_11081:
        /* <DEDUP_REMOVED lines=13> */
.L_x_11085:
[----:B------:R-:W-:Y:S01]  /*ad50*/  IMAD.MOV.U32 R0, RZ, RZ, 0x7f ;  /* 0x0000007fff007424 */ /* 0x000fe200078e00ff */
[----:B------:R-:W-:-:S04]  /*ad60*/  ISETP.GT.U32.AND P0, PT, R4, 0x7f800000, PT ;  /* 0x7f8000000400780c */ /* 0x000fc80003f04070 */
[----:B------:R-:W-:-:S04]  /*ad70*/  SEL R0, R0, 0x7c, P0 ;  /* 0x0000007c00007807 */ /* 0x000fc80000000000 */
.L_x_11086:
[----:B------:R-:W-:Y:S05]  /*ad80*/  BSYNC B0 ;  /* 0x0000000000007941 */ /* 0x000fea0003800000 */
.L_x_11084:
[----:B------:R-:W-:-:S04]  /*ad90*/  LOP3.LUT R4, R17, 0x80000000, RZ, 0xc0, !PT ;  /* 0x8000000011047812 */ /* 0x000fc800078ec0ff */
[----:B------:R-:W-:-:S04]  /*ada0*/  SHF.R.U32.HI R5, RZ, 0x18, R4 ;  /* 0x00000018ff057819 */ /* 0x000fc80000011604 */
[----:B------:R-:W-:-:S05]  /*adb0*/  LOP3.LUT R5, R0, R5, RZ, 0xfc, !PT ;  /* 0x0000000500057212 */ /* 0x000fca00078efcff */
[----:B------:R-:W-:Y:S01]  /*adc0*/  STG.E.U8 [R2.64], R5 ;  /* 0x0000000502007986 */ /* 0x000fe2000c101124 */
[----:B------:R-:W-:Y:S05]  /*add0*/  EXIT ;  /* 0x000000000000794d */ /* 0x000fea0003800000 */
.L_x_11080:
[----:B------:R-:W0:Y:S02]  /*ade0*/  I2F.S16 R0, R17 ;  /* 0x0000001100007306 */ /* 0x000e240000101400 */
[----:B0-----:R-:W-:-:S05]  /*adf0*/  F2FP.BF16.PACK_AB R0, RZ, R0 ;  /* 0x00000000ff00723e */ /* 0x001fca00000010ff */
[----:B------:R-:W-:Y:S01]  /*ae00*/  STG.E.U16 [R2.64], R0 ;  /* 0x0000000002007986 */ /* 0x000fe2000c101524 */
[----:B------:R-:W-:Y:S05]  /*ae10*/  EXIT ;  /* 0x000000000000794d */ /* 0x000fea0003800000 */
.L_x_11077:
        /* <DEDUP_REMOVED lines=10> */
.L_x_11089:
        /* <DEDUP_REMOVED lines=17> */
.L_x_11092:
[----:B------:R-:W-:-:S04]  /*afd0*/  LOP3.LUT R0, R17, 0x80000000, RZ, 0xc0, !PT ;  /* 0x8000000011007812 */ /* 0x000fc800078ec0ff */
[----:B------:R-:W-:-:S04]  /*afe0*/  SHF.R.U32.HI R5, RZ, 0x18, R0 ;  /* 0x00000018ff057819 */ /* 0x000fc80000011600 */
[----:B------:R-:W-:-:S04]  /*aff0*/  LOP3.LUT R4, R4, R5, RZ, 0xfc, !PT ;  /* 0x0000000504047212 */ /* 0x000fc800078efcff */
[----:B------:R-:W-:Y:S02]  /*b000*/  PRMT R0, R4, 0x7610, R0 ;  /* 0x0000761004007816 */ /* 0x000fe40000000000 */
.L_x_11091:
[----:B------:R-:W-:Y:S05]  /*b010*/  BSYNC B0 ;  /* 0x0000000000007941 */ /* 0x000fea0003800000 */
.L_x_11090:
[----:B------:R-:W-:Y:S01]  /*b020*/  STG.E.U8 [R2.64], R0 ;  /* 0x0000000002007986 */ /* 0x000fe2000c101124 */
[----:B------:R-:W-:Y:S05]  /*b030*/  EXIT ;  /* 0x000000000000794d */ /* 0x000fea0003800000 */
.L_x_11088:
        /* <DEDUP_REMOVED lines=17> */
.L_x_11095:
[----:B------:R-:W-:-:S04]  /*b150*/  LOP3.LUT R0, R17, 0x80000000, RZ, 0xc0, !PT ;  /* 0x8000000011007812 */ /* 0x000fc800078ec0ff */
[----:B------:R-:W-:-:S04]  /*b160*/  SHF.R.U32.HI R5, RZ, 0x18, R0 ;  /* 0x00000018ff057819 */ /* 0x000fc80000011600 */
[----:B------:R-:W-:-:S04]  /*b170*/  LOP3.LUT R4, R4, R5, RZ, 0xfc, !PT ;  /* 0x0000000504047212 */ /* 0x000fc800078efcff */
[----:B------:R-:W-:Y:S02]  /*b180*/  PRMT R0, R4, 0x7610, R0 ;  /* 0x0000761004007816 */ /* 0x000fe40000000000 */
.L_x_11094:
[----:B------:R-:W-:Y:S05]  /*b190*/  BSYNC B0 ;  /* 0x0000000000007941 */ /* 0x000fea0003800000 */
.L_x_11093:
[----:B------:R-:W-:Y:S01]  /*b1a0*/  STG.E.U8 [R2.64], R0 ;  /* 0x0000000002007986 */ /* 0x000fe2000c101124 */
[----:B------:R-:W-:Y:S05]  /*b1b0*/  EXIT ;  /* 0x000000000000794d */ /* 0x000fea0003800000 */
.L_x_11087:
        /* <DEDUP_REMOVED lines=22> */
.L_x_11070:
        /* <DEDUP_REMOVED lines=20> */
.L_x_11097:
[----:B------:R-:W-:-:S04]  /*b460*/  PRMT R4, R17, 0x9910, RZ ;  /* 0x0000991011047816 */ /* 0x000fc800000000ff */
[----:B------:R-:W-:-:S05]  /*b470*/  SHF.R.S32.HI R5, RZ, 0x1f, R4 ;  /* 0x0000001fff057819 */ /* 0x000fca0000011404 */
[----:B------:R-:W-:Y:S01]  /*b480*/  STG.E.64 [R2.64], R4 ;  /* 0x0000000402007986 */ /* 0x000fe2000c101b24 */
[----:B------:R-:W-:Y:S05]  /*b490*/  EXIT ;  /* 0x000000000000794d */ /* 0x000fea0003800000 */
.L_x_11096:
[----:B------:R-:W-:-:S05]  /*b4a0*/  PRMT R5, R17, 0x9910, RZ ;  /* 0x0000991011057816 */ /* 0x000fca00000000ff */
[----:B------:R-:W-:Y:S01]  /*b4b0*/  STG.E [R2.64], R5 ;  /* 0x0000000502007986 */ /* 0x000fe2000c101924 */
[----:B------:R-:W-:Y:S05]  /*b4c0*/  EXIT ;  /* 0x000000000000794d */ /* 0x000fea0003800000 */
.L_x_11098:
        /* <DEDUP_REMOVED lines=11> */
.L_x_25146:


//--------------------- .text._ZN2at6native18elementwise_kernelILi128ELi4EZNS0_22gpu_kernel_impl_nocastINS0_13BinaryFunctorIsssNS0_16BitwiseOrFunctorIsEEEEEEvRNS_18TensorIteratorBaseERKT_EUliE_EEviT1_ --------------------------
	.section	.text._ZN2at6native18elementwise_kernelILi128ELi4EZNS0_22gpu_kernel_impl_nocastINS0_13BinaryFunctorIsssNS0_16BitwiseOrFunctorIsEEEEEEvRNS_18TensorIteratorBaseERKT_EUliE_EEviT1_,"ax",@progbits
	.sectioninfo	@"SHI_REGISTERS=12"
	.align	128
        .global         _ZN2at6native18elementwise_kernelILi128ELi4EZNS0_22gpu_kernel_impl_nocastINS0_13BinaryFunctorIsssNS0_16BitwiseOrFunctorIsEEEEEEvRNS_18TensorIteratorBaseERKT_EUliE_EEviT1_
        .type           _ZN2at6native18elementwise_kernelILi128ELi4EZNS0_22gpu_kernel_impl_nocastINS0_13BinaryFunctorIsssNS0_16BitwiseOrFunctorIsEEEEEEvRNS_18TensorIteratorBaseERKT_EUliE_EEviT1_,@function
        .size           _ZN2at6native18elementwise_kernelILi128ELi4EZNS0_22gpu_kernel_impl_nocastINS0_13BinaryFunctorIsssNS0_16BitwiseOrFunctorIsEEEEEEvRNS_18TensorIteratorBaseERKT_EUliE_EEviT1_,(.L_x_25147 - _ZN2at6native18elementwise_kernelILi128ELi4EZNS0_22gpu_kernel_impl_nocastINS0_13BinaryFunctorIsssNS0_16BitwiseOrFunctorIsEEEEEEvRNS_18TensorIteratorBaseERKT_EUliE_EEviT1_)
        .other          _ZN2at6native18elementwise_kernelILi128ELi4EZNS0_22gpu_kernel_impl_nocastINS0_13BinaryFunctorIsssNS0_16BitwiseOrFunctorIsEEEEEEvRNS_18TensorIteratorBaseERKT_EUliE_EEviT1_,@"STO_CUDA_ENTRY STV_DEFAULT"
_ZN2at6native18elementwise_kernelILi128ELi4EZNS0_22gpu_kernel_impl_nocastINS0_13BinaryFunctorIsssNS0_16BitwiseOrFunctorIsEEEEEEvRNS_18TensorIteratorBaseERKT_EUliE_EEviT1_:
.text._ZN2at6native18elementwise_kernelILi128ELi4EZNS0_22gpu_kernel_impl_nocastINS0_13BinaryFunctorIsssNS0_16BitwiseOrFunctorIsEEEEEEvRNS_18TensorIteratorBaseERKT_EUliE_EEviT1_:
        /* <DEDUP_REMOVED lines=261> */
.L_x_11101:
        /* <DEDUP_REMOVED lines=11> */
.L_x_11100:
[----:B------:R-:W-:Y:S05]  /*1100*/  BSYNC B0 ;  /* 0x0000000000007941 */ /* 0x000fea0003800000 */
.L_x_11099:
        /* <DEDUP_REMOVED lines=256> */
.L_x_11104:
        /* <DEDUP_REMOVED lines=266> */
.L_x_11105:
        /* <DEDUP_REMOVED lines=11> */
.L_x_11103:
[----:B------:R-:W-:Y:S05]  /*3260*/  BSYNC B0 ;  /* 0x0000000000007941 */ /* 0x000fea0003800000 */
.L_x_11102:
        /* <DEDUP_REMOVED lines=255> */
.L_x_11106:
        /* <DEDUP_REMOVED lines=11> */
.L_x_11107:
        /* <DEDUP_REMOVED lines=15> */
.L_x_25147:


//--------------------- .text._ZN2at6native27unrolled_elementwise_kernelINS0_13BinaryFunctorIsssNS0_16BitwiseOrFunctorIsEEEESt5arrayIPcLm3EELi4E23TrivialOffsetCalculatorILi2EjES9_ILi1EjENS0_6memory15LoadWithoutCastENSC_16StoreWithoutCastEEEviT_T0_T2_T3_T4_T5_ --------------------------
	.section	.text._ZN2at6native27unrolled_elementwise_kernelINS0_13BinaryFunctorIsssNS0_16BitwiseOrFunctorIsEEEESt5arrayIPcLm3EELi4E23TrivialOffsetCalculatorILi2EjES9_ILi1EjENS0_6memory15LoadWithoutCastENSC_16StoreWithoutCastEEEviT_T0_T2_T3_T4_T5_,"ax",@progbits
	.sectioninfo	@"SHI_REGISTERS=26"
	.align	128
        .global         _ZN2at6native27unrolled_elementwise_kernelINS0_13BinaryFunctorIsssNS0_16BitwiseOrFunctorIsEEEESt5arrayIPcLm3EELi4E23TrivialOffsetCalculatorILi2EjES9_ILi1EjENS0_6memory15LoadWithoutCastENSC_16StoreWithoutCastEEEviT_T0_T2_T3_T4_T5_
        .type           _ZN2at6native27unrolled_elementwise_kernelINS0_13BinaryFunctorIsssNS0_16BitwiseOrFunctorIsEEEESt5arrayIPcLm3EELi4E23TrivialOffsetCalculatorILi2EjES9_ILi1EjENS0_6memory15LoadWithoutCastENSC_16StoreWithoutCastEEEviT_T0_T2_T3_T4_T5_,@function
        .size           _ZN2at6native27unrolled_elementwise_kernelINS0_13BinaryFunctorIsssNS0_16BitwiseOrFunctorIsEEEESt5arrayIPcLm3EELi4E23TrivialOffsetCalculatorILi2EjES9_ILi1EjENS0_6memory15LoadWithoutCastENSC_16StoreWithoutCastEEEviT_T0_T2_T3_T4_T5_,(.L_x_25148 - _ZN2at6native27unrolled_elementwise_kernelINS0_13BinaryFunctorIsssNS0_16BitwiseOrFunctorIsEEEESt5arrayIPcLm3EELi4E23TrivialOffsetCalculatorILi2EjES9_ILi1EjENS0_6memory15LoadWithoutCastENSC_16StoreWithoutCastEEEviT_T0_T2_T3_T4_T5_)
        .other          _ZN2at6native27unrolled_elementwise_kernelINS0_13BinaryFunctorIsssNS0_16BitwiseOrFunctorIsEEEESt5arrayIPcLm3EELi4E23TrivialOffsetCalculatorILi2EjES9_ILi1EjENS0_6memory15LoadWithoutCastENSC_16StoreWithoutCastEEEviT_T0_T2_T3_T4_T5_,@"STO_CUDA_ENTRY STV_DEFAULT"
_ZN2at6native27unrolled_elementwise_kernelINS0_13BinaryFunctorIsssNS0_16BitwiseOrFunctorIsEEEESt5arrayIPcLm3EELi4E23TrivialOffsetCalculatorILi2EjES9_ILi1EjENS0_6memory15LoadWithoutCastENSC_16StoreWithoutCastEEEviT_T0_T2_T3_T4_T5_:
.text._ZN2at6native27unrolled_elementwise_kernelINS0_13BinaryFunctorIsssNS0_16BitwiseOrFunctorIsEEEESt5arrayIPcLm3EELi4E23TrivialOffsetCalculatorILi2EjES9_ILi1EjENS0_6memory15LoadWithoutCastENSC_16StoreWithoutCastEEEviT_T0_T2_T3_T4_T5_:
        /* <DEDUP_REMOVED lines=69> */
.L_x_11109:
[----:B0-----:R-:W-:Y:S05]  /*0450*/  BSYNC B0 ;  /* 0x0000000000007941 */ /* 0x001fea0003800000 */
.L_x_11108:
        /* <DEDUP_REMOVED lines=8> */
.L_x_11110:
        /* <DEDUP_REMOVED lines=10> */
.L_x_25148:


//--------------------- .text._ZN2at6native29vectorized_elementwise_kernelILi2ENS0_13BinaryFunctorIsssNS0_16BitwiseOrFunctorIsEEEESt5arrayIPcLm3EEEEviT0_T1_ --------------------------
	.section	.text._ZN2at6native29vectorized_elementwise_kernelILi2ENS0_13BinaryFunctorIsssNS0_16BitwiseOrFunctorIsEEEESt5arrayIPcLm3EEEEviT0_T1_,"ax",@progbits
	.sectioninfo	@"SHI_REGISTERS=32"
	.align	128
        .global         _ZN2at6native29vectorized_elementwise_kernelILi2ENS0_13BinaryFunctorIsssNS0_16BitwiseOrFunctorIsEEEESt5arrayIPcLm3EEEEviT0_T1_
        .type           _ZN2at6native29vectorized_elementwise_kernelILi2ENS0_13BinaryFunctorIsssNS0_16BitwiseOrFunctorIsEEEESt5arrayIPcLm3EEEEviT0_T1_,@function
        .size           _ZN2at6native29vectorized_elementwise_kernelILi2ENS0_13BinaryFunctorIsssNS0_16BitwiseOrFunctorIsEEEESt5arrayIPcLm3EEEEviT0_T1_,(.L_x_25149 - _ZN2at6native29vectorized_elementwise_kernelILi2ENS0_13BinaryFunctorIsssNS0_16BitwiseOrFunctorIsEEEESt5arrayIPcLm3EEEEviT0_T1_)
        .other          _ZN2at6native29vectorized_elementwise_kernelILi2ENS0_13BinaryFunctorIsssNS0_16BitwiseOrFunctorIsEEEESt5arrayIPcLm3EEEEviT0_T1_,@"STO_CUDA_ENTRY STV_DEFAULT"
_ZN2at6native29vectorized_elementwise_kernelILi2ENS0_13BinaryFunctorIsssNS0_16BitwiseOrFunctorIsEEEESt5arrayIPcLm3EEEEviT0_T1_:
.text._ZN2at6native29vectorized_elementwise_kernelILi2ENS0_13BinaryFunctorIsssNS0_16BitwiseOrFunctorIsEEEESt5arrayIPcLm3EEEEviT0_T1_:
        /* <DEDUP_REMOVED lines=48> */
.L_x_11111:
        /* <DEDUP_REMOVED lines=111> */
.L_x_11114:
[----:B0-----:R-:W-:-:S13]  /*09f0*/  ISETP.GE.AND P0, PT, R13, R12, PT ;  /* 0x0000000c0d00720c */ /* 0x001fda0003f06270 */
[----:B------:R-:W-:Y:S05]  /*0a00*/  @P0 BRA `(.L_x_11116) ;  /* 0x000000c000000947 */ /* 0x000fea0003800000 */
[----:B------:R-:W-:Y:S01]  /*0a10*/  IMAD.IADD R2, R0, 0x1, R13 ;  /* 0x0000000100027824 */ /* 0x000fe200078e020d */
[----:B------:R-:W-:Y:S01]  /*0a20*/  IADD3 R13, R13, 0x80, RZ ;  /* 0x000000800d0d7810 */ /* 0x000fe20007ffe0ff */
[----:B------:R-:W-:-:S04]  /*0a30*/  IMAD.MOV.U32 R3, RZ, RZ, 0x2 ;  /* 0x00000002ff037424 */ /* 0x000fc800078e00ff */
[----:B------:R-:W-:-:S05]  /*0a40*/  IMAD.WIDE.U32 R2, R2, R3, c[0x0][0x168] ;  /* 0x00005a0002027625 */ /* 0x000fca00078e0003 */
[----:B------:R0:W-:Y:S02]  /*0a50*/  STG.E.U16 [R2.64], R15 ;  /* 0x0000000f02007986 */ /* 0x0001e4000c101504 */
.L_x_11115:
[----:B------:R-:W-:-:S13]  /*0a60*/  ISETP.GE.AND P0, PT, R13, R12, PT ;  /* 0x0000000c0d00720c */ /* 0x000fda0003f06270 */
[----:B------:R-:W-:Y:S05]  /*0a70*/  @P0 BRA `(.L_x_11117) ;  /* 0x000000d000000947 */ /* 0x000fea0003800000 */
[----:B0-----:R-:W-:Y:S01]  /*0a80*/  IMAD.IADD R2, R0, 0x1, R13 ;  /* 0x0000000100027824 */ /* 0x001fe200078e020d */
[----:B------:R-:W-:Y:S01]  /*0a90*/  IADD3 R13, R13, 0x80, RZ ;  /* 0x000000800d0d7810 */ /* 0x000fe20007ffe0ff */
[----:B------:R-:W-:-:S04]  /*0aa0*/  IMAD.MOV.U32 R3, RZ, RZ, 0x2 ;  /* 0x00000002ff037424 */ /* 0x000fc800078e00ff */
[----:B------:R-:W-:-:S05]  /*0ab0*/  IMAD.WIDE.U32 R2, R2, R3, c[0x0][0x168] ;  /* 0x00005a0002027625 */ /* 0x000fca00078e0003 */
[----:B------:R0:W-:Y:S02]  /*0ac0*/  STG.E.U16 [R2.64], R22 ;  /* 0x0000001602007986 */ /* 0x0001e4000c101504 */
.L_x_11116:
        /* <DEDUP_REMOVED lines=8> */
.L_x_11117:
[----:B------:R-:W-:Y:S05]  /*0b50*/  BSYNC B1 ;  /* 0x0000000000017941 */ /* 0x000fea0003800000 */
.L_x_11113:
[----:B------:R-:W-:-:S13]  /*0b60*/  ISETP.GE.AND P0, PT, R13, R12, PT ;  /* 0x0000000c0d00720c */ /* 0x000fda0003f06270 */
[----:B0-----:R-:W-:Y:S01]  /*0b70*/  @!P0 IMAD.IADD R2, R0, 0x1, R13 ;  /* 0x0000000100028824 */ /* 0x001fe200078e020d */
[----:B------:R-:W-:Y:S01]  /*0b80*/  @!P0 IADD3 R13, R13, 0x80, RZ ;  /* 0x000000800d0d8810 */ /* 0x000fe20007ffe0ff */
[----:B------:R-:W-:-:S04]  /*0b90*/  @!P0 IMAD.MOV.U32 R3, RZ, RZ, 0x2 ;  /* 0x00000002ff038424 */ /* 0x000fc800078e00ff */
[----:B------:R-:W-:-:S05]  /*0ba0*/  @!P0 IMAD.WIDE.U32 R2, R2, R3, c[0x0][0x168] ;  /* 0x00005a0002028625 */ /* 0x000fca00078e0003 */
[----:B------:R0:W-:Y:S02]  /*0bb0*/  @!P0 STG.E.U16 [R2.64], R23 ;  /* 0x0000001702008986 */ /* 0x0001e4000c101504 */
.L_x_11118:
[----:B------:R-:W-:Y:S05]  /*0bc0*/  BSYNC B0 ;  /* 0x0000000000007941 */ /* 0x000fea0003800000 */
.L_x_11112:
        /* <DEDUP_REMOVED lines=8> */
.L_x_11119:
        /* <DEDUP_REMOVED lines=11> */
.L_x_25149:


//--------------------- .text._ZN2at6native29vectorized_elementwise_kernelILi4ENS0_13BinaryFunctorIsssNS0_16BitwiseOrFunctorIsEEEESt5arrayIPcLm3EEEEviT0_T1_ --------------------------
	.section	.text._ZN2at6native29vectorized_elementwise_kernelILi4ENS0_13BinaryFunctorIsssNS0_16BitwiseOrFunctorIsEEEESt5arrayIPcLm3EEEEviT0_T1_,"ax",@progbits
	.sectioninfo	@"SHI_REGISTERS=32"
	.align	128
        .global         _ZN2at6native29vectorized_elementwise_kernelILi4ENS0_13BinaryFunctorIsssNS0_16BitwiseOrFunctorIsEEEESt5arrayIPcLm3EEEEviT0_T1_
        .type           _ZN2at6native29vectorized_elementwise_kernelILi4ENS0_13BinaryFunctorIsssNS0_16BitwiseOrFunctorIsEEEESt5arrayIPcLm3EEEEviT0_T1_,@function
        .size           _ZN2at6native29vectorized_elementwise_kernelILi4ENS0_13BinaryFunctorIsssNS0_16BitwiseOrFunctorIsEEEESt5arrayIPcLm3EEEEviT0_T1_,(.L_x_25150 - _ZN2at6native29vectorized_elementwise_kernelILi4ENS0_13BinaryFunctorIsssNS0_16BitwiseOrFunctorIsEEEESt5arrayIPcLm3EEEEviT0_T1_)
        .other          _ZN2at6native29vectorized_elementwise_kernelILi4ENS0_13BinaryFunctorIsssNS0_16BitwiseOrFunctorIsEEEESt5arrayIPcLm3EEEEviT0_T1_,@"STO_CUDA_ENTRY STV_DEFAULT"
_ZN2at6native29vectorized_elementwise_kernelILi4ENS0_13BinaryFunctorIsssNS0_16BitwiseOrFunctorIsEEEESt5arrayIPcLm3EEEEviT0_T1_:
.text._ZN2at6native29vectorized_elementwise_kernelILi4ENS0_13BinaryFunctorIsssNS0_16BitwiseOrFunctorIsEEEESt5arrayIPcLm3EEEEviT0_T1_:
        /* <DEDUP_REMOVED lines=42> */
.L_x_11120:
        /* <DEDUP_REMOVED lines=111> */
.L_x_11123:
[----:B0-----:R-:W-:-:S13]  /*0990*/  ISETP.GE.AND P0, PT, R13, R12, PT ;  /* 0x0000000c0d00720c */ /* 0x001fda0003f06270 */
[----:B------:R-:W-:Y:S05]  /*09a0*/  @P0 BRA `(.L_x_11125) ;  /* 0x000000c000000947 */ /* 0x000fea0003800000 */
[----:B------:R-:W-:Y:S01]  /*09b0*/  IMAD.IADD R2, R0, 0x1, R13 ;  /* 0x0000000100027824 */ /* 0x000fe200078e020d */
[----:B------:R-:W-:Y:S01]  /*09c0*/  IADD3 R13, R13, 0x80, RZ ;  /* 0x000000800d0d7810 */ /* 0x000fe20007ffe0ff */
[----:B------:R-:W-:-:S04]  /*09d0*/  IMAD.MOV.U32 R3, RZ, RZ, 0x2 ;  /* 0x00000002ff037424 */ /* 0x000fc800078e00ff */
[----:B------:R-:W-:-:S05]  /*09e0*/  IMAD.WIDE.U32 R2, R2, R3, c[0x0][0x168] ;  /* 0x00005a0002027625 */ /* 0x000fca00078e0003 */
[----:B------:R0:W-:Y:S02]  /*09f0*/  STG.E.U16 [R2.64], R15 ;  /* 0x0000000f02007986 */ /* 0x0001e4000c101504 */
.L_x_11124:
[----:B------:R-:W-:-:S13]  /*0a00*/  ISETP.GE.AND P0, PT, R13, R12, PT ;  /* 0x0000000c0d00720c */ /* 0x000fda0003f06270 */
[----:B------:R-:W-:Y:S05]  /*0a10*/  @P0 BRA `(.L_x_11126) ;  /* 0x000000d000000947 */ /* 0x000fea0003800000 */
[----:B0-----:R-:W-:Y:S01]  /*0a20*/  IMAD.IADD R2, R0, 0x1, R13 ;  /* 0x0000000100027824 */ /* 0x001fe200078e020d */
[----:B------:R-:W-:Y:S01]  /*0a30*/  IADD3 R13, R13, 0x80, RZ ;  /* 0x000000800d0d7810 */ /* 0x000fe20007ffe0ff */
[----:B------:R-:W-:-:S04]  /*0a40*/  IMAD.MOV.U32 R3, RZ, RZ, 0x2 ;  /* 0x00000002ff037424 */ /* 0x000fc800078e00ff */
[----:B------:R-:W-:-:S05]  /*0a50*/  IMAD.WIDE.U32 R2, R2, R3, c[0x0][0x168] ;  /* 0x00005a0002027625 */ /* 0x000fca00078e0003 */
[----:B------:R0:W-:Y:S02]  /*0a60*/  STG.E.U16 [R2.64], R22 ;  /* 0x0000001602007986 */ /* 0x0001e4000c101504 */
.L_x_11125:
        /* <DEDUP_REMOVED lines=8> */
.L_x_11126:
[----:B------:R-:W-:Y:S05]  /*0af0*/  BSYNC B1 ;  /* 0x0000000000017941 */ /* 0x000fea0003800000 */
.L_x_11122:
[----:B------:R-:W-:-:S13]  /*0b00*/  ISETP.GE.AND P0, PT, R13, R12, PT ;  /* 0x0000000c0d00720c */ /* 0x000fda0003f06270 */
[----:B0-----:R-:W-:Y:S01]  /*0b10*/  @!P0 IMAD.IADD R2, R0, 0x1, R13 ;  /* 0x0000000100028824 */ /* 0x001fe200078e020d */
[----:B------:R-:W-:Y:S01]  /*0b20*/  @!P0 IADD3 R13, R13, 0x80, RZ ;  /* 0x000000800d0d8810 */ /* 0x000fe20007ffe0ff */
[----:B------:R-:W-:-:S04]  /*0b30*/  @!P0 IMAD.MOV.U32 R3, RZ, RZ, 0x2 ;  /* 0x00000002ff038424 */ /* 0x000fc800078e00ff */
[----:B------:R-:W-:-:S05]  /*0b40*/  @!P0 IMAD.WIDE.U32 R2, R2, R3, c[0x0][0x168] ;  /* 0x00005a0002028625 */ /* 0x000fca00078e0003 */
[----:B------:R0:W-:Y:S02]  /*0b50*/  @!P0 STG.E.U16 [R2.64], R23 ;  /* 0x0000001702008986 */ /* 0x0001e4000c101504 */
.L_x_11127:
[----:B------:R-:W-:Y:S05]  /*0b60*/  BSYNC B0 ;  /* 0x0000000000007941 */ /* 0x000fea0003800000 */
.L_x_11121:
        /* <DEDUP_REMOVED lines=8> */
.L_x_11128:
        /* <DEDUP_REMOVED lines=9> */
.L_x_25150:


//--------------------- .text._ZN2at6native29vectorized_elementwise_kernelILi8ENS0_13BinaryFunctorIsssNS0_16BitwiseOrFunctorIsEEEESt5arrayIPcLm3EEEEviT0_T1_ --------------------------
	.section	.text._ZN2at6native29vectorized_elementwise_kernelILi8ENS0_13BinaryFunctorIsssNS0_16BitwiseOrFunctorIsEEEESt5arrayIPcLm3EEEEviT0_T1_,"ax",@progbits
	.sectioninfo	@"SHI_REGISTERS=4"
	.align	128
        .global         _ZN2at6native29vectorized_elementwise_kernelILi8ENS0_13BinaryFunctorIsssNS0_16BitwiseOrFunctorIsEEEESt5arrayIPcLm3EEEEviT0_T1_
        .type           _ZN2at6native29vectorized_elementwise_kernelILi8ENS0_13BinaryFunctorIsssNS0_16BitwiseOrFunctorIsEEEESt5arrayIPcLm3EEEEviT0_T1_,@function
        .size           _ZN2at6native29vectorized_elementwise_kernelILi8ENS0_13BinaryFunctorIsssNS0_16BitwiseOrFunctorIsEEEESt5arrayIPcLm3EEEEviT0_T1_,(.L_x_25151 - _ZN2at6native29vectorized_elementwise_kernelILi8ENS0_13BinaryFunctorIsssNS0_16BitwiseOrFunctorIsEEEESt5arrayIPcLm3EEEEviT0_T1_)
        .other          _ZN2at6native29vectorized_elementwise_kernelILi8ENS0_13BinaryFunctorIsssNS0_16BitwiseOrFunctorIsEEEESt5arrayIPcLm3EEEEviT0_T1_,@"STO_CUDA_ENTRY STV_DEFAULT"
_ZN2at6native29vectorized_elementwise_kernelILi8ENS0_13BinaryFunctorIsssNS0_16BitwiseOrFunctorIsEEEESt5arrayIPcLm3EEEEviT0_T1_:
.text._ZN2at6native29vectorized_elementwise_kernelILi8ENS0_13BinaryFunctorIsssNS0_16BitwiseOrFunctorIsEEEESt5arrayIPcLm3EEEEviT0_T1_:
[----:B------:R-:W-:Y:S02]  /*0000*/  MOV R1, c[0x0][0x28] ;  /* 0x00000a0000017a02 */ /* 0x000fe40000000f00 */
[----:B------:R-:W-:Y:S05]  /*0010*/  EXIT ;  /* 0x000000000000794d */ /* 0x000fea0003800000 */
.L_x_11129:
        /* <DEDUP_REMOVED lines=14> */
.L_x_25151:


//--------------------- .text._ZN2at6native18elementwise_kernelILi128ELi4EZNS0_15gpu_kernel_implINS0_13AUnaryFunctorIlllNS0_16BitwiseOrFunctorIlEEEEEEvRNS_18TensorIteratorBaseERKT_EUliE_EEviT1_ --------------------------
	.section	.text._ZN2at6native18elementwise_kernelILi128ELi4EZNS0_15gpu_kernel_implINS0_13AUnaryFunctorIlllNS0_16BitwiseOrFunctorIlEEEEEEvRNS_18TensorIteratorBaseERKT_EUliE_EEviT1_,"ax",@progbits
	.sectioninfo	@"SHI_REGISTERS=26"
	.align	128
        .global         _ZN2at6native18elementwise_kernelILi128ELi4EZNS0_15gpu_kernel_implINS0_13AUnaryFunctorIlllNS0_16BitwiseOrFunctorIlEEEEEEvRNS_18TensorIteratorBaseERKT_EUliE_EEviT1_
        .type           _ZN2at6native18elementwise_kernelILi128ELi4EZNS0_15gpu_kernel_implINS0_13AUnaryFunctorIlllNS0_16BitwiseOrFunctorIlEEEEEEvRNS_18TensorIteratorBaseERKT_EUliE_EEviT1_,@function
        .size           _ZN2at6native18elementwise_kernelILi128ELi4EZNS0_15gpu_kernel_implINS0_13AUnaryFunctorIlllNS0_16BitwiseOrFunctorIlEEEEEEvRNS_18TensorIteratorBaseERKT_EUliE_EEviT1_,(.L_x_25152 - _ZN2at6native18elementwise_kernelILi128ELi4EZNS0_15gpu_kernel_implINS0_13AUnaryFunctorIlllNS0_16BitwiseOrFunctorIlEEEEEEvRNS_18TensorIteratorBaseERKT_EUliE_EEviT1_)
        .other          _ZN2at6native18elementwise_kernelILi128ELi4EZNS0_15gpu_kernel_implINS0_13AUnaryFunctorIlllNS0_16BitwiseOrFunctorIlEEEEEEvRNS_18TensorIteratorBaseERKT_EUliE_EEviT1_,@"STO_CUDA_ENTRY STV_DEFAULT"
_ZN2at6native18elementwise_kernelILi128ELi4EZNS0_15gpu_kernel_implINS0_13AUnaryFunctorIlllNS0_16BitwiseOrFunctorIlEEEEEEvRNS_18TensorIteratorBaseERKT_EUliE_EEviT1_:
.text._ZN2at6native18elementwise_kernelILi128ELi4EZNS0_15gpu_kernel_implINS0_13AUnaryFunctorIlllNS0_16BitwiseOrFunctorIlEEEEEEvRNS_18TensorIteratorBaseERKT_EUliE_EEviT1_:
        /* <DEDUP_REMOVED lines=237> */
.L_x_11132:
        /* <DEDUP_REMOVED lines=19> */
.L_x_11136:
[----:B------:R0:W5:Y:S01]  /*1000*/  LDG.E.U8 R2, [R4.64] ;  /* 0x0000002404027981 */ /* 0x000162000c1e1100 */
[----:B------:R-:W-:Y:S01]  /*1010*/  IMAD.MOV.U32 R3, RZ, RZ, RZ ;  /* 0x000000ffff037224 */ /* 0x000fe200078e00ff */
[----:B------:R-:W-:Y:S05]  /*1020*/  BRA `(.L_x_11138) ;  /* 0x00000d5000007947 */ /* 0x000fea0003800000 */
.L_x_11135:
        /* <DEDUP_REMOVED lines=8> */
.L_x_11140:
[----:B------:R-:W2:Y:S02]  /*10b0*/  LDG.E R2, [R4.64] ;  /* 0x0000002404027981 */ /* 0x000ea4000c1e1900 */
[----:B--2---:R-:W-:Y:S01]  /*10c0*/  SHF.R.S32.HI R3, RZ, 0x1f, R2 ;  /* 0x0000001fff037819 */ /* 0x004fe20000011402 */
[----:B------:R-:W-:Y:S05]  /*10d0*/  BRA `(.L_x_11138) ;  /* 0x00000ca000007947 */ /* 0x000fea0003800000 */
.L_x_11139:
[----:B------:R-:W2:Y:S02]  /*10e0*/  LDG.E.S16 R2, [R4.64] ;  /* 0x0000002404027981 */ /* 0x000ea4000c1e1700 */
[----:B--2---:R-:W-:Y:S01]  /*10f0*/  SHF.R.S32.HI R3, RZ, 0x1f, R2 ;  /* 0x0000001fff037819 */ /* 0x004fe20000011402 */
[----:B------:R-:W-:Y:S05]  /*1100*/  BRA `(.L_x_11138) ;  /* 0x00000c7000007947 */ /* 0x000fea0003800000 */
.L_x_11134:
        /* <DEDUP_REMOVED lines=9> */
.L_x_11142:
[----:B------:R-:W2:Y:S02]  /*11a0*/  LDG.E.U16 R4, [R4.64] ;  /* 0x0000002404047981 */ /* 0x000ea4000c1e1500 */
[----:B--2---:R-:W-:-:S06]  /*11b0*/  HADD2.F32 R2, -RZ, R4.H0_H0 ;  /* 0x20000004ff027230 */ /* 0x004fcc0000004100 */
[----:B------:R-:W0:Y:S01]  /*11c0*/  F2I.S64.TRUNC R2, R2 ;  /* 0x0000000200027311 */ /* 0x000e22000020d900 */
[----:B------:R-:W-:Y:S05]  /*11d0*/  BRA `(.L_x_11138) ;  /* 0x00000ba000007947 */ /* 0x000fea0003800000 */
.L_x_11141:
        /* <DEDUP_REMOVED lines=9> */
.L_x_11144:
[----:B------:R-:W2:Y:S02]  /*1270*/  LDG.E.U16 R4, [R4.64] ;  /* 0x0000002404047981 */ /* 0x000ea4000c1e1500 */
[----:B--2---:R-:W-:-:S06]  /*1280*/  HADD2.F32 R2, -RZ, R4.H0_H0 ;  /* 0x20000004ff027230 */ /* 0x004fcc0000004100 */
[----:B------:R-:W0:Y:S01]  /*1290*/  F2I.S64.TRUNC R2, R2 ;  /* 0x0000000200027311 */ /* 0x000e22000020d900 */
[----:B------:R-:W-:Y:S05]  /*12a0*/  BRA `(.L_x_11138) ;  /* 0x00000ad000007947 */ /* 0x000fea0003800000 */
.L_x_11143:
[----:B------:R-:W2:Y:S02]  /*12b0*/  LDG.E.64 R2, [R4.64] ;  /* 0x0000002404027981 */ /* 0x000ea4000c1e1b00 */
[----:B--2---:R-:W0:Y:S01]  /*12c0*/  F2I.S64.F64.TRUNC R2, R2 ;  /* 0x0000000200027311 */ /* 0x004e22000030d900 */
[----:B------:R-:W-:Y:S05]  /*12d0*/  BRA `(.L_x_11138) ;  /* 0x00000aa000007947 */ /* 0x000fea0003800000 */
.L_x_11133:
        /* <DEDUP_REMOVED lines=13> */
.L_x_11147:
[----:B------:R-:W2:Y:S02]  /*13b0*/  LDG.E.64 R2, [R4.64] ;  /* 0x0000002404027981 */ /* 0x000ea4000c1e1b00 */
[----:B--2---:R-:W0:Y:S01]  /*13c0*/  F2I.S64.F64.TRUNC R2, R2 ;  /* 0x0000000200027311 */ /* 0x004e22000030d900 */
[----:B------:R-:W-:Y:S05]  /*13d0*/  BRA `(.L_x_11138) ;  /* 0x000009a000007947 */ /* 0x000fea0003800000 */
.L_x_11146:
        /* <DEDUP_REMOVED lines=27> */
.L_x_11149:
        /* <DEDUP_REMOVED lines=14> */
.L_x_11148:
[----:B------:R-:W2:Y:S02]  /*1670*/  LDG.E.U16 R2, [R4.64] ;  /* 0x0000002404027981 */ /* 0x000ea4000c1e1500 */
[----:B--2---:R-:W-:-:S06]  /*1680*/  PRMT R2, RZ, 0x5410, R2 ;  /* 0x00005410ff027816 */ /* 0x004fcc0000000002 */
[----:B------:R-:W0:Y:S01]  /*1690*/  F2I.S64.TRUNC R2, R2 ;  /* 0x0000000200027311 */ /* 0x000e22000020d900 */
[----:B------:R-:W-:Y:S05]  /*16a0*/  BRA `(.L_x_11138) ;  /* 0x000006d000007947 */ /* 0x000fea0003800000 */
.L_x_11145:
        /* <DEDUP_REMOVED lines=11> */
.L_x_11152:
        /* <DEDUP_REMOVED lines=21> */
.L_x_11156:
[----:B------:R-:W-:Y:S05]  /*18b0*/  BSYNC B1 ;  /* 0x0000000000017941 */ /* 0x000fea0003800000 */
.L_x_11155:
[----:B------:R-:W-:Y:S01]  /*18c0*/  IMAD.SHL.U32 R2, R2, 0x100000, RZ ;  /* 0x0010000002027824 */ /* 0x000fe200078e00ff */
[----:B------:R-:W-:-:S04]  /*18d0*/  LEA R3, R0, 0x3b800000, 0x17 ;  /* 0x3b80000000037811 */ /* 0x000fc800078eb8ff */
[----:B------:R-:W-:Y:S02]  /*18e0*/  LOP3.LUT R2, R3, R2, R4, 0xfe, !PT ;  /* 0x0000000203027212 */ /* 0x000fe400078efe04 */
.L_x_11154:
[----:B------:R-:W-:Y:S05]  /*18f0*/  BSYNC B0 ;  /* 0x0000000000007941 */ /* 0x000fea0003800000 */
.L_x_11153:
[----:B------:R-:W0:Y:S01]  /*1900*/  F2I.S64.TRUNC R2, R2 ;  /* 0x0000000200027311 */ /* 0x000e22000020d900 */
[----:B------:R-:W-:Y:S05]  /*1910*/  BRA `(.L_x_11138) ;  /* 0x0000046000007947 */ /* 0x000fea0003800000 */
.L_x_11151:
        /* <DEDUP_REMOVED lines=21> */
.L_x_11160:
[----:B------:R-:W-:Y:S05]  /*1a70*/  BSYNC B1 ;  /* 0x0000000000017941 */ /* 0x000fea0003800000 */
.L_x_11159:
[----:B------:R-:W-:Y:S01]  /*1a80*/  IMAD.SHL.U32 R2, R2, 0x200000, RZ ;  /* 0x0020000002027824 */ /* 0x000fe200078e00ff */
[----:B------:R-:W-:-:S04]  /*1a90*/  LEA R3, R0, 0x37800000, 0x17 ;  /* 0x3780000000037811 */ /* 0x000fc800078eb8ff */
[----:B------:R-:W-:Y:S02]  /*1aa0*/  LOP3.LUT R2, R3, R2, R4, 0xfe, !PT ;  /* 0x0000000203027212 */ /* 0x000fe400078efe04 */
.L_x_11158:
[----:B------:R-:W-:Y:S05]  /*1ab0*/  BSYNC B0 ;  /* 0x0000000000007941 */ /* 0x000fea0003800000 */
.L_x_11157:
[----:B------:R-:W0:Y:S01]  /*1ac0*/  F2I.S64.TRUNC R2, R2 ;  /* 0x0000000200027311 */ /* 0x000e22000020d900 */
[----:B------:R-:W-:Y:S05]  /*1ad0*/  BRA `(.L_x_11138) ;  /* 0x000002a000007947 */ /* 0x000fea0003800000 */
.L_x_11150:
        /* <DEDUP_REMOVED lines=14> */
.L_x_11164:
[----:B------:R-:W-:Y:S05]  /*1bc0*/  BSYNC B0 ;  /* 0x0000000000007941 */ /* 0x000fea0003800000 */
.L_x_11163:
[----:B------:R-:W0:Y:S01]  /*1bd0*/  F2I.S64.TRUNC R2, R2 ;  /* 0x0000000200027311 */ /* 0x000e22000020d900 */
[----:B------:R-:W-:Y:S05]  /*1be0*/  BRA `(.L_x_11138) ;  /* 0x0000019000007947 */ /* 0x000fea0003800000 */
.L_x_11137:
        /* <DEDUP_REMOVED lines=21> */
.L_x_11162:
[----:B------:R0:W5:Y:S01]  /*1d40*/  LDG.E.64 R2, [R4.64] ;  /* 0x0000002404027981 */ /* 0x000162000c1e1b00 */
[----:B------:R-:W-:Y:S05]  /*1d50*/  BRA `(.L_x_11138) ;  /* 0x0000002000007947 */ /* 0x000fea0003800000 */
.L_x_11161:
[----:B------:R0:W5:Y:S01]  /*1d60*/  LDG.E R2, [R4.64] ;  /* 0x0000002404027981 */ /* 0x000162000c1e1900 */
[----:B------:R-:W-:-:S03]  /*1d70*/  IMAD.MOV.U32 R3, RZ, RZ, RZ ;  /* 0x000000ffff037224 */ /* 0x000fc600078e00ff */
.L_x_11138:
        /* <DEDUP_REMOVED lines=17> */
.L_x_11168:
[----:B------:R0:W-:Y:S01]  /*1e90*/  STG.E.U8 [R16.64], R5 ;  /* 0x0000000510007986 */ /* 0x0001e2000c101124 */
[----:B------:R-:W-:Y:S05]  /*1ea0*/  BRA `(.L_x_11170) ;  /* 0x00000d7000007947 */ /* 0x000fea0003800000 */
.L_x_11167:
        /* <DEDUP_REMOVED lines=8> */
.L_x_11172:
[----:B------:R0:W-:Y:S01]  /*1f30*/  STG.E [R16.64], R5 ;  /* 0x0000000510007986 */ /* 0x0001e2000c101924 */
[----:B------:R-:W-:Y:S05]  /*1f40*/  BRA `(.L_x_11170) ;  /* 0x00000cd000007947 */ /* 0x000fea0003800000 */
.L_x_11171:
[----:B------:R0:W-:Y:S01]  /*1f50*/  STG.E.U16 [R16.64], R5 ;  /* 0x0000000510007986 */ /* 0x0001e2000c101524 */
[----:B------:R-:W-:Y:S05]  /*1f60*/  BRA `(.L_x_11170) ;  /* 0x00000cb000007947 */ /* 0x000fea0003800000 */
.L_x_11166:
        /* <DEDUP_REMOVED lines=9> */
.L_x_11174:
[----:B------:R-:W0:Y:S02]  /*2000*/  I2F.S64 R0, R2 ;  /* 0x0000000200007312 */ /* 0x000e240000301400 */
[----:B0-----:R-:W-:-:S05]  /*2010*/  F2FP.PACK_AB R0, RZ, R0 ;  /* 0x00000000ff00723e */ /* 0x001fca00000000ff */
[----:B------:R0:W-:Y:S01]  /*2020*/  STG.E.U16 [R16.64], R0 ;  /* 0x0000000010007986 */ /* 0x0001e2000c101524 */
[----:B------:R-:W-:Y:S05]  /*2030*/  BRA `(.L_x_11170) ;  /* 0x00000be000007947 */ /* 0x000fea0003800000 */
.L_x_11173:
        /* <DEDUP_REMOVED lines=10> */
.L_x_11176:
[----:B------:R-:W0:Y:S02]  /*20e0*/  I2F.S64 R2, R2 ;  /* 0x0000000200027312 */ /* 0x000e240000301400 */
[----:B0-----:R-:W-:-:S04]  /*20f0*/  F2FP.PACK_AB R3, RZ, R2 ;  /* 0x00000002ff03723e */ /* 0x001fc800000000ff */
[----:B------:R-:W-:-:S05]  /*2100*/  PRMT R3, R3, 0x5410, RZ ;  /* 0x0000541003037816 */ /* 0x000fca00000000ff */
[----:B------:R0:W-:Y:S01]  /*2110*/  STG.E [R16.64], R3 ;  /* 0x0000000310007986 */ /* 0x0001e2000c101924 */
[----:B------:R-:W-:Y:S05]  /*2120*/  BRA `(.L_x_11170) ;  /* 0x00000af000007947 */ /* 0x000fea0003800000 */
.L_x_11175:
[----:B------:R-:W0:Y:S02]  /*2130*/  I2F.F64.S64 R2, R2 ;  /* 0x0000000200027312 */ /* 0x000e240000301c00 */
[----:B0-----:R0:W-:Y:S01]  /*2140*/  STG.E.64 [R16.64], R2 ;  /* 0x0000000210007986 */ /* 0x0011e2000c101b24 */
[----:B------:R-:W-:Y:S05]  /*2150*/  BRA `(.L_x_11170) ;  /* 0x00000ac000007947 */ /* 0x000fea0003800000 */
.L_x_11165:
        /* <DEDUP_REMOVED lines=13> */
.L_x_11179:
[----:B------:R-:W0:Y:S01]  /*2230*/  I2F.F64.S64 R4, R2 ;  /* 0x0000000200047312 */ /* 0x000e220000301c00 */
[----:B------:R-:W-:-:S05]  /*2240*/  CS2R R6, SRZ ;  /* 0x0000000000067805 */ /* 0x000fca000001ff00 */
[----:B0-----:R0:W-:Y:S01]  /*2250*/  STG.E.128 [R16.64], R4 ;  /* 0x0000000410007986 */ /* 0x0011e2000c101d24 */
[----:B------:R-:W-:Y:S05]  /*2260*/  BRA `(.L_x_11170) ;  /* 0x000009b000007947 */ /* 0x000fea0003800000 */
.L_x_11178:
        /* <DEDUP_REMOVED lines=21> */
.L_x_11183:
[----:B------:R-:W-:Y:S05]  /*23c0*/  BSYNC B0 ;  /* 0x0000000000007941 */ /* 0x000fea0003800000 */
.L_x_11182:
[----:B------:R-:W-:-:S05]  /*23d0*/  LOP3.LUT R5, R0, R5, RZ, 0xfc, !PT ;  /* 0x0000000500057212 */ /* 0x000fca00078efcff */
[----:B------:R0:W-:Y:S01]  /*23e0*/  STG.E.U8 [R16.64], R5 ;  /* 0x0000000510007986 */ /* 0x0001e2000c101124 */
[----:B------:R-:W-:Y:S05]  /*23f0*/  BRA `(.L_x_11170) ;  /* 0x0000082000007947 */ /* 0x000fea0003800000 */
.L_x_11181:
        /* <DEDUP_REMOVED lines=13> */
.L_x_11185:
[----:B------:R-:W-:Y:S01]  /*24d0*/  IMAD.MOV.U32 R0, RZ, RZ, 0x7f ;  /* 0x0000007fff007424 */ /* 0x000fe200078e00ff */
[----:B------:R-:W-:-:S04]  /*24e0*/  ISETP.GT.U32.AND P0, PT, R4, 0x7f800000, PT ;  /* 0x7f8000000400780c */ /* 0x000fc80003f04070 */
[----:B------:R-:W-:-:S04]  /*24f0*/  SEL R0, R0, 0x7c, P0 ;  /* 0x0000007c00007807 */ /* 0x000fc80000000000 */
.L_x_11186:
[----:B------:R-:W-:Y:S05]  /*2500*/  BSYNC B0 ;  /* 0x0000000000007941 */ /* 0x000fea0003800000 */
.L_x_11184:
[----:B------:R-:W-:-:S04]  /*2510*/  LOP3.LUT R2, R3, 0x80000000, RZ, 0xc0, !PT ;  /* 0x8000000003027812 */ /* 0x000fc800078ec0ff */
[----:B------:R-:W-:-:S04]  /*2520*/  SHF.R.U32.HI R3, RZ, 0x18, R2 ;  /* 0x00000018ff037819 */ /* 0x000fc80000011602 */
[----:B------:R-:W-:-:S05]  /*2530*/  LOP3.LUT R3, R0, R3, RZ, 0xfc, !PT ;  /* 0x0000000300037212 */ /* 0x000fca00078efcff */
[----:B------:R0:W-:Y:S01]  /*2540*/  STG.E.U8 [R16.64], R3 ;  /* 0x0000000310007986 */ /* 0x0001e2000c101124 */
[----:B------:R-:W-:Y:S05]  /*2550*/  BRA `(.L_x_11170) ;  /* 0x000006c000007947 */ /* 0x000fea0003800000 */
.L_x_11180:
[----:B------:R-:W0:Y:S02]  /*2560*/  I2F.S64 R0, R2 ;  /* 0x0000000200007312 */ /* 0x000e240000301400 */
[----:B0-----:R-:W-:-:S05]  /*2570*/  F2FP.BF16.PACK_AB R0, RZ, R0 ;  /* 0x00000000ff00723e */ /* 0x001fca00000010ff */
[----:B------:R0:W-:Y:S01]  /*2580*/  STG.E.U16 [R16.64], R0 ;  /* 0x0000000010007986 */ /* 0x0001e2000c101524 */
[----:B------:R-:W-:Y:S05]  /*2590*/  BRA `(.L_x_11170) ;  /* 0x0000068000007947 */ /* 0x000fea0003800000 */
.L_x_11177:
        /* <DEDUP_REMOVED lines=10> */
.L_x_11189:
        /* <DEDUP_REMOVED lines=17> */
.L_x_11192:
[----:B------:R-:W-:-:S04]  /*2750*/  LOP3.LUT R2, R3, 0x80000000, RZ, 0xc0, !PT ;  /* 0x8000000003027812 */ /* 0x000fc800078ec0ff */
[----:B------:R-:W-:-:S04]  /*2760*/  SHF.R.U32.HI R3, RZ, 0x18, R2 ;  /* 0x00000018ff037819 */ /* 0x000fc80000011602 */
[----:B------:R-:W-:-:S04]  /*2770*/  LOP3.LUT R0, R0, R3, RZ, 0xfc, !PT ;  /* 0x0000000300007212 */ /* 0x000fc800078efcff */
[----:B------:R-:W-:Y:S02]  /*2780*/  PRMT R8, R0, 0x7610, R8 ;  /* 0x0000761000087816 */ /* 0x000fe40000000008 */
.L_x_11191:
[----:B------:R-:W-:Y:S05]  /*2790*/  BSYNC B0 ;  /* 0x0000000000007941 */ /* 0x000fea0003800000 */
.L_x_11190:
[----:B------:R0:W-:Y:S01]  /*27a0*/  STG.E.U8 [R16.64], R8 ;  /* 0x0000000810007986 */ /* 0x0001e2000c101124 */
[----:B------:R-:W-:Y:S05]  /*27b0*/  BRA `(.L_x_11170) ;  /* 0x0000046000007947 */ /* 0x000fea0003800000 */
.L_x_11188:
        /* <DEDUP_REMOVED lines=17> */
.L_x_11195:
[----:B------:R-:W-:-:S04]  /*28d0*/  LOP3.LUT R2, R3, 0x80000000, RZ, 0xc0, !PT ;  /* 0x8000000003027812 */ /* 0x000fc800078ec0ff */
[----:B------:R-:W-:-:S04]  /*28e0*/  SHF.R.U32.HI R3, RZ, 0x18, R2 ;  /* 0x00000018ff037819 */ /* 0x000fc80000011602 */
[----:B------:R-:W-:-:S04]  /*28f0*/  LOP3.LUT R0, R0, R3, RZ, 0xfc, !PT ;  /* 0x0000000300007212 */ /* 0x000fc800078efcff */
[----:B------:R-:W-:Y:S02]  /*2900*/  PRMT R8, R0, 0x7610, R8 ;  /* 0x0000761000087816 */ /* 0x000fe40000000008 */
.L_x_11194:
[----:B------:R-:W-:Y:S05]  /*2910*/  BSYNC B0 ;  /* 0x0000000000007941 */ /* 0x000fea0003800000 */
.L_x_11193:
[----:B------:R0:W-:Y:S01]  /*2920*/  STG.E.U8 [R16.64], R8 ;  /* 0x0000000810007986 */ /* 0x0001e2000c101124 */
[----:B------:R-:W-:Y:S05]  /*2930*/  BRA `(.L_x_11170) ;  /* 0x000002e000007947 */ /* 0x000fea0003800000 */
.L_x_11187:
        /* <DEDUP_REMOVED lines=23> */
.L_x_11169:
        /* <DEDUP_REMOVED lines=20> */
.L_x_11197:
[----:B------:R0:W-:Y:S01]  /*2bf0*/  STG.E.64 [R16.64], R2 ;  /* 0x0000000210007986 */ /* 0x0001e2000c101b24 */
[----:B------:R-:W-:Y:S05]  /*2c00*/  BRA `(.L_x_11170) ;  /* 0x0000001000007947 */ /* 0x000fea0003800000 */
.L_x_11196:
[----:B------:R0:W-:Y:S02]  /*2c10*/  STG.E [R16.64], R5 ;  /* 0x0000000510007986 */ /* 0x0001e4000c101924 */
.L_x_11170:
[----:B------:R-:W-:-:S05]  /*2c20*/  IMAD R18, R18, 0x200, R23 ;  /* 0x0000020012127824 */ /* 0x000fca00078e0217 */
[----:B------:R-:W-:Y:S02]  /*2c30*/  IADD3 R19, R18, 0x80, RZ ;  /* 0x0000008012137810 */ /* 0x000fe40007ffe0ff */
.L_x_11131:
[----:B------:R-:W-:Y:S05]  /*2c40*/  BSYNC B6 ;  /* 0x0000000000067941 */ /* 0x000fea0003800000 */
.L_x_11130:
        /* <DEDUP_REMOVED lines=231> */
.L_x_11200:
        /* <DEDUP_REMOVED lines=19> */
.L_x_11204:
[----:B------:R0:W5:Y:S01]  /*3bf0*/  LDG.E.U8 R2, [R4.64] ;  /* 0x0000002404027981 */ /* 0x000162000c1e1100 */
[----:B------:R-:W-:Y:S01]  /*3c00*/  IMAD.MOV.U32 R3, RZ, RZ, RZ ;  /* 0x000000ffff037224 */ /* 0x000fe200078e00ff */
[----:B------:R-:W-:Y:S05]  /*3c10*/  BRA `(.L_x_11206) ;  /* 0x00000d5000007947 */ /* 0x000fea0003800000 */
.L_x_11203:
        /* <DEDUP_REMOVED lines=8> */
.L_x_11208:
[----:B------:R-:W2:Y:S02]  /*3ca0*/  LDG.E R2, [R4.64] ;  /* 0x0000002404027981 */ /* 0x000ea4000c1e1900 */
[----:B--2---:R-:W-:Y:S01]  /*3cb0*/  SHF.R.S32.HI R3, RZ, 0x1f, R2 ;  /* 0x0000001fff037819 */ /* 0x004fe20000011402 */
[----:B------:R-:W-:Y:S05]  /*3cc0*/  BRA `(.L_x_11206) ;  /* 0x00000ca000007947 */ /* 0x000fea0003800000 */
.L_x_11207:
[----:B------:R-:W2:Y:S02]  /*3cd0*/  LDG.E.S16 R2, [R4.64] ;  /* 0x0000002404027981 */ /* 0x000ea4000c1e1700 */
[----:B--2---:R-:W-:Y:S01]  /*3ce0*/  SHF.R.S32.HI R3, RZ, 0x1f, R2 ;  /* 0x0000001fff037819 */ /* 0x004fe20000011402 */
[----:B------:R-:W-:Y:S05]  /*3cf0*/  BRA `(.L_x_11206) ;  /* 0x00000c7000007947 */ /* 0x000fea0003800000 */
.L_x_11202:
        /* <DEDUP_REMOVED lines=9> */
.L_x_11210:
[----:B------:R-:W2:Y:S02]  /*3d90*/  LDG.E.U16 R4, [R4.64] ;  /* 0x0000002404047981 */ /* 0x000ea4000c1e1500 */
[----:B--2---:R-:W-:-:S06]  /*3da0*/  HADD2.F32 R2, -RZ, R4.H0_H0 ;  /* 0x20000004ff027230 */ /* 0x004fcc0000004100 */
[----:B------:R-:W0:Y:S01]  /*3db0*/  F2I.S64.TRUNC R2, R2 ;  /* 0x0000000200027311 */ /* 0x000e22000020d900 */
[----:B------:R-:W-:Y:S05]  /*3dc0*/  BRA `(.L_x_11206) ;  /* 0x00000ba000007947 */ /* 0x000fea0003800000 */
.L_x_11209:
        /* <DEDUP_REMOVED lines=9> */
.L_x_11212:
[----:B------:R-:W2:Y:S02]  /*3e60*/  LDG.E.U16 R4, [R4.64] ;  /* 0x0000002404047981 */ /* 0x000ea4000c1e1500 */
[----:B--2---:R-:W-:-:S06]  /*3e70*/  HADD2.F32 R2, -RZ, R4.H0_H0 ;  /* 0x20000004ff027230 */ /* 0x004fcc0000004100 */
[----:B------:R-:W0:Y:S01]  /*3e80*/  F2I.S64.TRUNC R2, R2 ;  /* 0x0000000200027311 */ /* 0x000e22000020d900 */
[----:B------:R-:W-:Y:S05]  /*3e90*/  BRA `(.L_x_11206) ;  /* 0x00000ad000007947 */ /* 0x000fea0003800000 */
.L_x_11211:
[----:B------:R-:W2:Y:S02]  /*3ea0*/  LDG.E.64 R2, [R4.64] ;  /* 0x0000002404027981 */ /* 0x000ea4000c1e1b00 */
[----:B--2---:R-:W0:Y:S01]  /*3eb0*/  F2I.S64.F64.TRUNC R2, R2 ;  /* 0x0000000200027311 */ /* 0x004e22000030d900 */
[----:B------:R-:W-:Y:S05]  /*3ec0*/  BRA `(.L_x_11206) ;  /* 0x00000aa000007947 */ /* 0x000fea0003800000 */
.L_x_11201:
        /* <DEDUP_REMOVED lines=13> */
.L_x_11215:
[----:B------:R-:W2:Y:S02]  /*3fa0*/  LDG.E.64 R2, [R4.64] ;  /* 0x0000002404027981 */ /* 0x000ea4000c1e1b00 */
[----:B--2---:R-:W0:Y:S01]  /*3fb0*/  F2I.S64.F64.TRUNC R2, R2 ;  /* 0x0000000200027311 */ /* 0x004e22000030d900 */
[----:B------:R-:W-:Y:S05]  /*3fc0*/  BRA `(.L_x_11206) ;  /* 0x000009a000007947 */ /* 0x000fea0003800000 */
.L_x_11214:
        /* <DEDUP_REMOVED lines=27> */
.L_x_11217:
        /* <DEDUP_REMOVED lines=14> */
.L_x_11216:
[----:B------:R-:W2:Y:S02]  /*4260*/  LDG.E.U16 R2, [R4.64] ;  /* 0x0000002404027981 */ /* 0x000ea4000c1e1500 */
[----:B--2---:R-:W-:-:S06]  /*4270*/  PRMT R2, RZ, 0x5410, R2 ;  /* 0x00005410ff027816 */ /* 0x004fcc0000000002 */
[----:B------:R-:W0:Y:S01]  /*4280*/  F2I.S64.TRUNC R2, R2 ;  /* 0x0000000200027311 */ /* 0x000e22000020d900 */
[----:B------:R-:W-:Y:S05]  /*4290*/  BRA `(.L_x_11206) ;  /* 0x000006d000007947 */ /* 0x000fea0003800000 */
.L_x_11213:
        /* <DEDUP_REMOVED lines=11> */
.L_x_11220:
        /* <DEDUP_REMOVED lines=21> */
.L_x_11224:
[----:B------:R-:W-:Y:S05]  /*44a0*/  BSYNC B1 ;  /* 0x0000000000017941 */ /* 0x000fea0003800000 */
.L_x_11223:
[----:B------:R-:W-:Y:S01]  /*44b0*/  IMAD.SHL.U32 R2, R2, 0x100000, RZ ;  /* 0x0010000002027824 */ /* 0x000fe200078e00ff */
[----:B------:R-:W-:-:S04]  /*44c0*/  LEA R3, R0, 0x3b800000, 0x17 ;  /* 0x3b80000000037811 */ /* 0x000fc800078eb8ff */
[----:B------:R-:W-:Y:S02]  /*44d0*/  LOP3.LUT R2, R3, R2, R4, 0xfe, !PT ;  /* 0x0000000203027212 */ /* 0x000fe400078efe04 */
.L_x_11222:
[----:B------:R-:W-:Y:S05]  /*44e0*/  BSYNC B0 ;  /* 0x0000000000007941 */ /* 0x000fea0003800000 */
.L_x_11221:
[----:B------:R-:W0:Y:S01]  /*44f0*/  F2I.S64.TRUNC R2, R2 ;  /* 0x0000000200027311 */ /* 0x000e22000020d900 */
[----:B------:R-:W-:Y:S05]  /*4500*/  BRA `(.L_x_11206) ;  /* 0x0000046000007947 */ /* 0x000fea0003800000 */
.L_x_11219:
        /* <DEDUP_REMOVED lines=21> */
.L_x_11228:
[----:B------:R-:W-:Y:S05]  /*4660*/  BSYNC B1 ;  /* 0x0000000000017941 */ /* 0x000fea0003800000 */
.L_x_11227:
[----:B------:R-:W-:Y:S01]  /*4670*/  IMAD.SHL.U32 R2, R2, 0x200000, RZ ;  /* 0x0020000002027824 */ /* 0x000fe200078e00ff */
[----:B------:R-:W-:-:S04]  /*4680*/  LEA R3, R0, 0x37800000, 0x17 ;  /* 0x3780000000037811 */ /* 0x000fc800078eb8ff */
[----:B------:R-:W-:Y:S02]  /*4690*/  LOP3.LUT R2, R3, R2, R4, 0xfe, !PT ;  /* 0x0000000203027212 */ /* 0x000fe400078efe04 */
.L_x_11226:
[----:B------:R-:W-:Y:S05]  /*46a0*/  BSYNC B0 ;  /* 0x0000000000007941 */ /* 0x000fea0003800000 */
.L_x_11225:
[----:B------:R-:W0:Y:S01]  /*46b0*/  F2I.S64.TRUNC R2, R2 ;  /* 0x0000000200027311 */ /* 0x000e22000020d900 */
[----:B------:R-:W-:Y:S05]  /*46c0*/  BRA `(.L_x_11206) ;  /* 0x000002a000007947 */ /* 0x000fea0003800000 */
.L_x_11218:
        /* <DEDUP_REMOVED lines=14> */
.L_x_11232:
[----:B------:R-:W-:Y:S05]  /*47b0*/  BSYNC B0 ;  /* 0x0000000000007941 */ /* 0x000fea0003800000 */
.L_x_11231:
[----:B------:R-:W0:Y:S01]  /*47c0*/  F2I.S64.TRUNC R2, R2 ;  /* 0x0000000200027311 */ /* 0x000e22000020d900 */
[----:B------:R-:W-:Y:S05]  /*47d0*/  BRA `(.L_x_11206) ;  /* 0x0000019000007947 */ /* 0x000fea0003800000 */
.L_x_11205:
        /* <DEDUP_REMOVED lines=21> */
.L_x_11230:
[----:B------:R0:W5:Y:S01]  /*4930*/  LDG.E.64 R2, [R4.64] ;  /* 0x0000002404027981 */ /* 0x000162000c1e1b00 */
[----:B------:R-:W-:Y:S05]  /*4940*/  BRA `(.L_x_11206) ;  /* 0x0000002000007947 */ /* 0x000fea0003800000 */
.L_x_11229:
[----:B------:R0:W5:Y:S01]  /*4950*/  LDG.E R2, [R4.64] ;  /* 0x0000002404027981 */ /* 0x000162000c1e1900 */
[----:B------:R-:W-:-:S03]  /*4960*/  IMAD.MOV.U32 R3, RZ, RZ, RZ ;  /* 0x000000ffff037224 */ /* 0x000fc600078e00ff */
.L_x_11206:
        /* <DEDUP_REMOVED lines=17> */
.L_x_11236:
[----:B------:R0:W-:Y:S01]  /*4a80*/  STG.E.U8 [R16.64], R5 ;  /* 0x0000000510007986 */ /* 0x0001e2000c101124 */
[----:B------:R-:W-:Y:S05]  /*4a90*/  BRA `(.L_x_11238) ;  /* 0x00000d7000007947 */ /* 0x000fea0003800000 */
.L_x_11235:
        /* <DEDUP_REMOVED lines=8> */
.L_x_11240:
[----:B------:R0:W-:Y:S01]  /*4b20*/  STG.E [R16.64], R5 ;  /* 0x0000000510007986 */ /* 0x0001e2000c101924 */
[----:B------:R-:W-:Y:S05]  /*4b30*/  BRA `(.L_x_11238) ;  /* 0x00000cd000007947 */ /* 0x000fea0003800000 */
.L_x_11239:
[----:B------:R0:W-:Y:S01]  /*4b40*/  STG.E.U16 [R16.64], R5 ;  /* 0x0000000510007986 */ /* 0x0001e2000c101524 */
[----:B------:R-:W-:Y:S05]  /*4b50*/  BRA `(.L_x_11238) ;  /* 0x00000cb000007947 */ /* 0x000fea0003800000 */
.L_x_11234:
        /* <DEDUP_REMOVED lines=9> */
.L_x_11242:
[----:B------:R-:W0:Y:S02]  /*4bf0*/  I2F.S64 R0, R2 ;  /* 0x0000000200007312 */ /* 0x000e240000301400 */
[----:B0-----:R-:W-:-:S05]  /*4c00*/  F2FP.PACK_AB R0, RZ, R0 ;  /* 0x00000000ff00723e */ /* 0x001fca00000000ff */
[----:B------:R0:W-:Y:S01]  /*4c10*/  STG.E.U16 [R16.64], R0 ;  /* 0x0000000010007986 */ /* 0x0001e2000c101524 */
[----:B------:R-:W-:Y:S05]  /*4c20*/  BRA `(.L_x_11238) ;  /* 0x00000be000007947 */ /* 0x000fea0003800000 */
.L_x_11241:
        /* <DEDUP_REMOVED lines=10> */
.L_x_11244:
[----:B------:R-:W0:Y:S02]  /*4cd0*/  I2F.S64 R2, R2 ;  /* 0x0000000200027312 */ /* 0x000e240000301400 */
[----:B0-----:R-:W-:-:S04]  /*4ce0*/  F2FP.PACK_AB R3, RZ, R2 ;  /* 0x00000002ff03723e */ /* 0x001fc800000000ff */
[----:B------:R-:W-:-:S05]  /*4cf0*/  PRMT R3, R3, 0x5410, RZ ;  /* 0x0000541003037816 */ /* 0x000fca00000000ff */
[----:B------:R0:W-:Y:S01]  /*4d00*/  STG.E [R16.64], R3 ;  /* 0x0000000310007986 */ /* 0x0001e2000c101924 */
[----:B------:R-:W-:Y:S05]  /*4d10*/  BRA `(.L_x_11238) ;  /* 0x00000af000007947 */ /* 0x000fea0003800000 */
.L_x_11243:
[----:B------:R-:W0:Y:S02]  /*4d20*/  I2F.F64.S64 R2, R2 ;  /* 0x0000000200027312 */ /* 0x000e240000301c00 */
[----:B0-----:R0:W-:Y:S01]  /*4d30*/  STG.E.64 [R16.64], R2 ;  /* 0x0000000210007986 */ /* 0x0011e2000c101b24 */
[----:B------:R-:W-:Y:S05]  /*4d40*/  BRA `(.L_x_11238) ;  /* 0x00000ac000007947 */ /* 0x000fea0003800000 */
.L_x_11233:
        /* <DEDUP_REMOVED lines=13> */
.L_x_11247:
[----:B------:R-:W0:Y:S01]  /*4e20*/  I2F.F64.S64 R4, R2 ;  /* 0x0000000200047312 */ /* 0x000e220000301c00 */
[----:B------:R-:W-:-:S05]  /*4e30*/  CS2R R6, SRZ ;  /* 0x0000000000067805 */ /* 0x000fca000001ff00 */
[----:B0-----:R0:W-:Y:S01]  /*4e40*/  STG.E.128 [R16.64], R4 ;  /* 0x0000000410007986 */ /* 0x0011e2000c101d24 */
[----:B------:R-:W-:Y:S05]  /*4e50*/  BRA `(.L_x_11238) ;  /* 0x000009b000007947 */ /* 0x000fea0003800000 */
.L_x_11246:
        /* <DEDUP_REMOVED lines=21> */
.L_x_11251:
[----:B------:R-:W-:Y:S05]  /*4fb0*/  BSYNC B0 ;  /* 0x0000000000007941 */ /* 0x000fea0003800000 */
.L_x_11250:
[----:B------:R-:W-:-:S05]  /*4fc0*/  LOP3.LUT R5, R0, R5, RZ, 0xfc, !PT ;  /* 0x0000000500057212 */ /* 0x000fca00078efcff */
[----:B------:R0:W-:Y:S01]  /*4fd0*/  STG.E.U8 [R16.64], R5 ;  /* 0x0000000510007986 */ /* 0x0001e2000c101124 */
[----:B------:R-:W-:Y:S05]  /*4fe0*/  BRA `(.L_x_11238) ;  /* 0x0000082000007947 */ /* 0x000fea0003800000 */
.L_x_11249:
        /* <DEDUP_REMOVED lines=13> */
.L_x_11253:
[----:B------:R-:W-:Y:S01]  /*50c0*/  IMAD.MOV.U32 R0, RZ, RZ, 0x7f ;  /* 0x0000007fff007424 */ /* 0x000fe200078e00ff */
[----:B------:R-:W-:-:S04]  /*50d0*/  ISETP.GT.U32.AND P0, PT, R4, 0x7f800000, PT ;  /* 0x7f8000000400780c */ /* 0x000fc80003f04070 */
[----:B------:R-:W-:-:S04]  /*50e0*/  SEL R0, R0, 0x7c, P0 ;  /* 0x0000007c00007807 */ /* 0x000fc80000000000 */
.L_x_11254:
[----:B------:R-:W-:Y:S05]  /*50f0*/  BSYNC B0 ;  /* 0x0000000000007941 */ /* 0x000fea0003800000 */
.L_x_11252:
[----:B------:R-:W-:-:S04]  /*5100*/  LOP3.LUT R2, R3, 0x80000000, RZ, 0xc0, !PT ;  /* 0x8000000003027812 */ /* 0x000fc800078ec0ff */
[----:B------:R-:W-:-:S04]  /*5110*/  SHF.R.U32.HI R3, RZ, 0x18, R2 ;  /* 0x00000018ff037819 */ /* 0x000fc80000011602 */
[----:B------:R-:W-:-:S05]  /*5120*/  LOP3.LUT R3, R0, R3, RZ, 0xfc, !PT ;  /* 0x0000000300037212 */ /* 0x000fca00078efcff */
[----:B------:R0:W-:Y:S01]  /*5130*/  STG.E.U8 [R16.64], R3 ;  /* 0x0000000310007986 */ /* 0x0001e2000c101124 */
[----:B------:R-:W-:Y:S05]  /*5140*/  BRA `(.L_x_11238) ;  /* 0x000006c000007947 */ /* 0x000fea0003800000 */
.L_x_11248:
[----:B------:R-:W0:Y:S02]  /*5150*/  I2F.S64 R0, R2 ;  /* 0x0000000200007312 */ /* 0x000e240000301400 */
[----:B0-----:R-:W-:-:S05]  /*5160*/  F2FP.BF16.PACK_AB R0, RZ, R0 ;  /* 0x00000000ff00723e */ /* 0x001fca00000010ff */
[----:B------:R0:W-:Y:S01]  /*5170*/  STG.E.U16 [R16.64], R0 ;  /* 0x0000000010007986 */ /* 0x0001e2000c101524 */
[----:B------:R-:W-:Y:S05]  /*5180*/  BRA `(.L_x_11238) ;  /* 0x0000068000007947 */ /* 0x000fea0003800000 */
.L_x_11245:
        /* <DEDUP_REMOVED lines=10> */
.L_x_11257:
        /* <DEDUP_REMOVED lines=17> */
.L_x_11260:
[----:B------:R-:W-:-:S04]  /*5340*/  LOP3.LUT R2, R3, 0x80000000, RZ, 0xc0, !PT ;  /* 0x8000000003027812 */ /* 0x000fc800078ec0ff */
[----:B------:R-:W-:-:S04]  /*5350*/  SHF.R.U32.HI R3, RZ, 0x18, R2 ;  /* 0x00000018ff037819 */ /* 0x000fc80000011602 */
[----:B------:R-:W-:-:S04]  /*5360*/  LOP3.LUT R0, R0, R3, RZ, 0xfc, !PT ;  /* 0x0000000300007212 */ /* 0x000fc800078efcff */
[----:B------:R-:W-:Y:S02]  /*5370*/  PRMT R8, R0, 0x7610, R8 ;  /* 0x0000761000087816 */ /* 0x000fe40000000008 */
.L_x_11259:
[----:B------:R-:W-:Y:S05]  /*5380*/  BSYNC B0 ;  /* 0x0000000000007941 */ /* 0x000fea0003800000 */
.L_x_11258:
[----:B------:R0:W-:Y:S01]  /*5390*/  STG.E.U8 [R16.64], R8 ;  /* 0x0000000810007986 */ /* 0x0001e2000c101124 */
[----:B------:R-:W-:Y:S05]  /*53a0*/  BRA `(.L_x_11238) ;  /* 0x0000046000007947 */ /* 0x000fea0003800000 */
.L_x_11256:
        /* <DEDUP_REMOVED lines=17> */
.L_x_11263:
[----:B------:R-:W-:-:S04]  /*54c0*/  LOP3.LUT R2, R3, 0x80000000, RZ, 0xc0, !PT ;  /* 0x8000000003027812 */ /* 0x000fc800078ec0ff */
[----:B------:R-:W-:-:S04]  /*54d0*/  SHF.R.U32.HI R3, RZ, 0x18, R2 ;  /* 0x00000018ff037819 */ /* 0x000fc80000011602 */
[----:B------:R-:W-:-:S04]  /*54e0*/  LOP3.LUT R0, R0, R3, RZ, 0xfc, !PT ;  /* 0x0000000300007212 */ /* 0x000fc800078efcff */
[----:B------:R-:W-:Y:S02]  /*54f0*/  PRMT R8, R0, 0x7610, R8 ;  /* 0x0000761000087816 */ /* 0x000fe40000000008 */
.L_x_11262:
[----:B------:R-:W-:Y:S05]  /*5500*/  BSYNC B0 ;  /* 0x0000000000007941 */ /* 0x000fea0003800000 */
.L_x_11261:
[----:B------:R0:W-:Y:S01]  /*5510*/  STG.E.U8 [R16.64], R8 ;  /* 0x0000000810007986 */ /* 0x0001e2000c101124 */
[----:B------:R-:W-:Y:S05]  /*5520*/  BRA `(.L_x_11238) ;  /* 0x000002e000007947 */ /* 0x000fea0003800000 */
.L_x_11255:
        /* <DEDUP_REMOVED lines=23> */
.L_x_11237:
        /* <DEDUP_REMOVED lines=20> */
.L_x_11265:
[----:B------:R0:W-:Y:S01]  /*57e0*/  STG.E.64 [R16.64], R2 ;  /* 0x0000000210007986 */ /* 0x0001e2000c101b24 */
[----:B------:R-:W-:Y:S05]  /*57f0*/  BRA `(.L_x_11238) ;  /* 0x0000001000007947 */ /* 0x000fea0003800000 */
.L_x_11264:
[----:B------:R0:W-:Y:S02]  /*5800*/  STG.E [R16.64], R5 ;  /* 0x0000000510007986 */ /* 0x0001e4000c101924 */
.L_x_11238:
        /* <DEDUP_REMOVED lines=231> */
.L_x_11266:
        /* <DEDUP_REMOVED lines=19> */
.L_x_11270:
[----:B------:R0:W5:Y:S01]  /*67b0*/  LDG.E.U8 R2, [R4.64] ;  /* 0x0000002404027981 */ /* 0x000162000c1e1100 */
[----:B------:R-:W-:Y:S01]  /*67c0*/  IMAD.MOV.U32 R3, RZ, RZ, RZ ;  /* 0x000000ffff037224 */ /* 0x000fe200078e00ff */
[----:B------:R-:W-:Y:S05]  /*67d0*/  BRA `(.L_x_11272) ;  /* 0x00000d5000007947 */ /* 0x000fea0003800000 */
.L_x_11269:
        /* <DEDUP_REMOVED lines=8> */
.L_x_11274:
[----:B------:R-:W2:Y:S02]  /*6860*/  LDG.E R2, [R4.64] ;  /* 0x0000002404027981 */ /* 0x000ea4000c1e1900 */
[----:B--2---:R-:W-:Y:S01]  /*6870*/  SHF.R.S32.HI R3, RZ, 0x1f, R2 ;  /* 0x0000001fff037819 */ /* 0x004fe20000011402 */
[----:B------:R-:W-:Y:S05]  /*6880*/  BRA `(.L_x_11272) ;  /* 0x00000ca000007947 */ /* 0x000fea0003800000 */
.L_x_11273:
[----:B------:R-:W2:Y:S02]  /*6890*/  LDG.E.S16 R2, [R4.64] ;  /* 0x0000002404027981 */ /* 0x000ea4000c1e1700 */
[----:B--2---:R-:W-:Y:S01]  /*68a0*/  SHF.R.S32.HI R3, RZ, 0x1f, R2 ;  /* 0x0000001fff037819 */ /* 0x004fe20000011402 */
[----:B------:R-:W-:Y:S05]  /*68b0*/  BRA `(.L_x_11272) ;  /* 0x00000c7000007947 */ /* 0x000fea0003800000 */
.L_x_11268:
        /* <DEDUP_REMOVED lines=9> */
.L_x_11276:
[----:B------:R-:W2:Y:S02]  /*6950*/  LDG.E.U16 R4, [R4.64] ;  /* 0x0000002404047981 */ /* 0x000ea4000c1e1500 */
[----:B--2---:R-:W-:-:S06]  /*6960*/  HADD2.F32 R2, -RZ, R4.H0_H0 ;  /* 0x20000004ff027230 */ /* 0x004fcc0000004100 */
[----:B------:R-:W0:Y:S01]  /*6970*/  F2I.S64.TRUNC R2, R2 ;  /* 0x0000000200027311 */ /* 0x000e22000020d900 */
[----:B------:R-:W-:Y:S05]  /*6980*/  BRA `(.L_x_11272) ;  /* 0x00000ba000007947 */ /* 0x000fea0003800000 */
.L_x_11275:
        /* <DEDUP_REMOVED lines=9> */
.L_x_11278:
[----:B------:R-:W2:Y:S02]  /*6a20*/  LDG.E.U16 R4, [R4.64] ;  /* 0x0000002404047981 */ /* 0x000ea4000c1e1500 */
[----:B--2---:R-:W-:-:S06]  /*6a30*/  HADD2.F32 R2, -RZ, R4.H0_H0 ;  /* 0x20000004ff027230 */ /* 0x004fcc0000004100 */
[----:B------:R-:W0:Y:S01]  /*6a40*/  F2I.S64.TRUNC R2, R2 ;  /* 0x0000000200027311 */ /* 0x000e22000020d900 */
[----:B------:R-:W-:Y:S05]  /*6a50*/  BRA `(.L_x_11272) ;  /* 0x00000ad000007947 */ /* 0x000fea0003800000 */
.L_x_11277:
[----:B------:R-:W2:Y:S02]  /*6a60*/  LDG.E.64 R2, [R4.64] ;  /* 0x0000002404027981 */ /* 0x000ea4000c1e1b00 */
[----:B--2---:R-:W0:Y:S01]  /*6a70*/  F2I.S64.F64.TRUNC R2, R2 ;  /* 0x0000000200027311 */ /* 0x004e22000030d900 */
[----:B------:R-:W-:Y:S05]  /*6a80*/  BRA `(.L_x_11272) ;  /* 0x00000aa000007947 */ /* 0x000fea0003800000 */
.L_x_11267:
        /* <DEDUP_REMOVED lines=13> */
.L_x_11281:
[----:B------:R-:W2:Y:S02]  /*6b60*/  LDG.E.64 R2, [R4.64] ;  /* 0x0000002404027981 */ /* 0x000ea4000c1e1b00 */
[----:B--2---:R-:W0:Y:S01]  /*6b70*/  F2I.S64.F64.TRUNC R2, R2 ;  /* 0x0000000200027311 */ /* 0x004e22000030d900 */
[----:B------:R-:W-:Y:S05]  /*6b80*/  BRA `(.L_x_11272) ;  /* 0x000009a000007947 */ /* 0x000fea0003800000 */
.L_x_11280:
        /* <DEDUP_REMOVED lines=27> */
.L_x_11283:
        /* <DEDUP_REMOVED lines=14> */
.L_x_11282:
[----:B------:R-:W2:Y:S02]  /*6e20*/  LDG.E.U16 R2, [R4.64] ;  /* 0x0000002404027981 */ /* 0x000ea4000c1e1500 */
[----:B--2---:R-:W-:-:S06]  /*6e30*/  PRMT R2, RZ, 0x5410, R2 ;  /* 0x00005410ff027816 */ /* 0x004fcc0000000002 */
[----:B------:R-:W0:Y:S01]  /*6e40*/  F2I.S64.TRUNC R2, R2 ;  /* 0x0000000200027311 */ /* 0x000e22000020d900 */
[----:B------:R-:W-:Y:S05]  /*6e50*/  BRA `(.L_x_11272) ;  /* 0x000006d000007947 */ /* 0x000fea0003800000 */
.L_x_11279:
        /* <DEDUP_REMOVED lines=11> */
.L_x_11286:
        /* <DEDUP_REMOVED lines=21> */
.L_x_11290:
[----:B------:R-:W-:Y:S05]  /*7060*/  BSYNC B1 ;  /* 0x0000000000017941 */ /* 0x000fea0003800000 */
.L_x_11289:
[----:B------:R-:W-:Y:S01]  /*7070*/  IMAD.SHL.U32 R2, R2, 0x100000, RZ ;  /* 0x0010000002027824 */ /* 0x000fe200078e00ff */
[----:B------:R-:W-:-:S04]  /*7080*/  LEA R3, R0, 0x3b800000, 0x17 ;  /* 0x3b80000000037811 */ /* 0x000fc800078eb8ff */
[----:B------:R-:W-:Y:S02]  /*7090*/  LOP3.LUT R2, R3, R2, R4, 0xfe, !PT ;  /* 0x0000000203027212 */ /* 0x000fe400078efe04 */
.L_x_11288:
[----:B------:R-:W-:Y:S05]  /*70a0*/  BSYNC B0 ;  /* 0x0000000000007941 */ /* 0x000fea0003800000 */
.L_x_11287:
[----:B------:R-:W0:Y:S01]  /*70b0*/  F2I.S64.TRUNC R2, R2 ;  /* 0x0000000200027311 */ /* 0x000e22000020d900 */
[----:B------:R-:W-:Y:S05]  /*70c0*/  BRA `(.L_x_11272) ;  /* 0x0000046000007947 */ /* 0x000fea0003800000 */
.L_x_11285:
        /* <DEDUP_REMOVED lines=21> */
.L_x_11294:
[----:B------:R-:W-:Y:S05]  /*7220*/  BSYNC B1 ;  /* 0x0000000000017941 */ /* 0x000fea0003800000 */
.L_x_11293:
[----:B------:R-:W-:Y:S01]  /*7230*/  IMAD.SHL.U32 R2, R2, 0x200000, RZ ;  /* 0x0020000002027824 */ /* 0x000fe200078e00ff */
[----:B------:R-:W-:-:S04]  /*7240*/  LEA R3, R0, 0x37800000, 0x17 ;  /* 0x3780000000037811 */ /* 0x000fc800078eb8ff */
[----:B------:R-:W-:Y:S02]  /*7250*/  LOP3.LUT R2, R3, R2, R4, 0xfe, !PT ;  /* 0x0000000203027212 */ /* 0x000fe400078efe04 */
.L_x_11292:
[----:B------:R-:W-:Y:S05]  /*7260*/  BSYNC B0 ;  /* 0x0000000000007941 */ /* 0x000fea0003800000 */
.L_x_11291:
[----:B------:R-:W0:Y:S01]  /*7270*/  F2I.S64.TRUNC R2, R2 ;  /* 0x0000000200027311 */ /* 0x000e22000020d900 */
[----:B------:R-:W-:Y:S05]  /*7280*/  BRA `(.L_x_11272) ;  /* 0x000002a000007947 */ /* 0x000fea0003800000 */
.L_x_11284:
        /* <DEDUP_REMOVED lines=14> */
.L_x_11298:
[----:B------:R-:W-:Y:S05]  /*7370*/  BSYNC B0 ;  /* 0x0000000000007941 */ /* 0x000fea0003800000 */
.L_x_11297:
[----:B------:R-:W0:Y:S01]  /*7380*/  F2I.S64.TRUNC R2, R2 ;  /* 0x0000000200027311 */ /* 0x000e22000020d900 */
[----:B------:R-:W-:Y:S05]  /*7390*/  BRA `(.L_x_11272) ;  /* 0x0000019000007947 */ /* 0x000fea0003800000 */
.L_x_11271:
        /* <DEDUP_REMOVED lines=21> */
.L_x_11296:
[----:B------:R0:W5:Y:S01]  /*74f0*/  LDG.E.64 R2, [R4.64] ;  /* 0x0000002404027981 */ /* 0x000162000c1e1b00 */
[----:B------:R-:W-:Y:S05]  /*7500*/  BRA `(.L_x_11272) ;  /* 0x0000002000007947 */ /* 0x000fea0003800000 */
.L_x_11295:
[----:B------:R0:W5:Y:S01]  /*7510*/  LDG.E R2, [R4.64] ;  /* 0x0000002404027981 */ /* 0x000162000c1e1900 */
[----:B------:R-:W-:-:S03]  /*7520*/  IMAD.MOV.U32 R3, RZ, RZ, RZ ;  /* 0x000000ffff037224 */ /* 0x000fc600078e00ff */
.L_x_11272:
        /* <DEDUP_REMOVED lines=17> */
.L_x_11302:
[----:B------:R0:W-:Y:S01]  /*7640*/  STG.E.U8 [R16.64], R5 ;  /* 0x0000000510007986 */ /* 0x0001e2000c101124 */
[----:B------:R-:W-:Y:S05]  /*7650*/  BRA `(.L_x_11304) ;  /* 0x00000d7000007947 */ /* 0x000fea0003800000 */
.L_x_11301:
        /* <DEDUP_REMOVED lines=8> */
.L_x_11306:
[----:B------:R0:W-:Y:S01]  /*76e0*/  STG.E [R16.64], R5 ;  /* 0x0000000510007986 */ /* 0x0001e2000c101924 */
[----:B------:R-:W-:Y:S05]  /*76f0*/  BRA `(.L_x_11304) ;  /* 0x00000cd000007947 */ /* 0x000fea0003800000 */
.L_x_11305:
[----:B------:R0:W-:Y:S01]  /*7700*/  STG.E.U16 [R16.64], R5 ;  /* 0x0000000510007986 */ /* 0x0001e2000c101524 */
[----:B------:R-:W-:Y:S05]  /*7710*/  BRA `(.L_x_11304) ;  /* 0x00000cb000007947 */ /* 0x000fea0003800000 */
.L_x_11300:
        /* <DEDUP_REMOVED lines=9> */
.L_x_11308:
[----:B------:R-:W0:Y:S02]  /*77b0*/  I2F.S64 R0, R2 ;  /* 0x0000000200007312 */ /* 0x000e240000301400 */
[----:B0-----:R-:W-:-:S05]  /*77c0*/  F2FP.PACK_AB R0, RZ, R0 ;  /* 0x00000000ff00723e */ /* 0x001fca00000000ff */
[----:B------:R0:W-:Y:S01]  /*77d0*/  STG.E.U16 [R16.64], R0 ;  /* 0x0000000010007986 */ /* 0x0001e2000c101524 */
[----:B------:R-:W-:Y:S05]  /*77e0*/  BRA `(.L_x_11304) ;  /* 0x00000be000007947 */ /* 0x000fea0003800000 */
.L_x_11307:
        /* <DEDUP_REMOVED lines=10> */
.L_x_11310:
[----:B------:R-:W0:Y:S02]  /*7890*/  I2F.S64 R2, R2 ;  /* 0x0000000200027312 */ /* 0x000e240000301400 */
[----:B0-----:R-:W-:-:S04]  /*78a0*/  F2FP.PACK_AB R3, RZ, R2 ;  /* 0x00000002ff03723e */ /* 0x001fc800000000ff */
[----:B------:R-:W-:-:S05]  /*78b0*/  PRMT R3, R3, 0x5410, RZ ;  /* 0x0000541003037816 */ /* 0x000fca00000000ff */
[----:B------:R0:W-:Y:S01]  /*78c0*/  STG.E [R16.64], R3 ;  /* 0x0000000310007986 */ /* 0x0001e2000c101924 */
[----:B------:R-:W-:Y:S05]  /*78d0*/  BRA `(.L_x_11304) ;  /* 0x00000af000007947 */ /* 0x000fea0003800000 */
.L_x_11309:
[----:B------:R-:W0:Y:S02]  /*78e0*/  I2F.F64.S64 R2, R2 ;  /* 0x0000000200027312 */ /* 0x000e240000301c00 */
[----:B0-----:R0:W-:Y:S01]  /*78f0*/  STG.E.64 [R16.64], R2 ;  /* 0x0000000210007986 */ /* 0x0011e2000c101b24 */
[----:B------:R-:W-:Y:S05]  /*7900*/  BRA `(.L_x_11304) ;  /* 0x00000ac000007947 */ /* 0x000fea0003800000 */
.L_x_11299:
        /* <DEDUP_REMOVED lines=13> */
.L_x_11313:
[----:B------:R-:W0:Y:S01]  /*79e0*/  I2F.F64.S64 R4, R2 ;  /* 0x0000000200047312 */ /* 0x000e220000301c00 */
[----:B------:R-:W-:-:S05]  /*79f0*/  CS2R R6, SRZ ;  /* 0x0000000000067805 */ /* 0x000fca000001ff00 */
[----:B0-----:R0:W-:Y:S01]  /*7a00*/  STG.E.128 [R16.64], R4 ;  /* 0x0000000410007986 */ /* 0x0011e2000c101d24 */
[----:B------:R-:W-:Y:S05]  /*7a10*/  BRA `(.L_x_11304) ;  /* 0x000009b000007947 */ /* 0x000fea0003800000 */
.L_x_11312:
        /* <DEDUP_REMOVED lines=21> */
.L_x_11317:
[----:B------:R-:W-:Y:S05]  /*7b70*/  BSYNC B0 ;  /* 0x0000000000007941 */ /* 0x000fea0003800000 */
.L_x_11316:
[----:B------:R-:W-:-:S05]  /*7b80*/  LOP3.LUT R5, R0, R5, RZ, 0xfc, !PT ;  /* 0x0000000500057212 */ /* 0x000fca00078efcff */
[----:B------:R0:W-:Y:S01]  /*7b90*/  STG.E.U8 [R16.64], R5 ;  /* 0x0000000510007986 */ /* 0x0001e2000c101124 */
[----:B------:R-:W-:Y:S05]  /*7ba0*/  BRA `(.L_x_11304) ;  /* 0x0000082000007947 */ /* 0x000fea0003800000 */
.L_x_11315:
        /* <DEDUP_REMOVED lines=13> */
.L_x_11319:
[----:B------:R-:W-:Y:S01]  /*7c80*/  IMAD.MOV.U32 R0, RZ, RZ, 0x7f ;  /* 0x0000007fff007424 */ /* 0x000fe200078e00ff */
[----:B------:R-:W-:-:S04]  /*7c90*/  ISETP.GT.U32.AND P0, PT, R4, 0x7f800000, PT ;  /* 0x7f8000000400780c */ /* 0x000fc80003f04070 */
[----:B------:R-:W-:-:S04]  /*7ca0*/  SEL R0, R0, 0x7c, P0 ;  /* 0x0000007c00007807 */ /* 0x000fc80000000000 */
.L_x_11320:
[----:B------:R-:W-:Y:S05]  /*7cb0*/  BSYNC B0 ;  /* 0x0000000000007941 */ /* 0x000fea0003800000 */
.L_x_11318:
[----:B------:R-:W-:-:S04]  /*7cc0*/  LOP3.LUT R2, R3, 0x80000000, RZ, 0xc0, !PT ;  /* 0x8000000003027812 */ /* 0x000fc800078ec0ff */
[----:B------:R-:W-:-:S04]  /*7cd0*/  SHF.R.U32.HI R3, RZ, 0x18, R2 ;  /* 0x00000018ff037819 */ /* 0x000fc80000011602 */
[----:B------:R-:W-:-:S05]  /*7ce0*/  LOP3.LUT R3, R0, R3, RZ, 0xfc, !PT ;  /* 0x0000000300037212 */ /* 0x000fca00078efcff */
[----:B------:R0:W-:Y:S01]  /*7cf0*/  STG.E.U8 [R16.64], R3 ;  /* 0x0000000310007986 */ /* 0x0001e2000c101124 */
[----:B------:R-:W-:Y:S05]  /*7d00*/  BRA `(.L_x_11304) ;  /* 0x000006c000007947 */ /* 0x000fea0003800000 */
.L_x_11314:
[----:B------:R-:W0:Y:S02]  /*7d10*/  I2F.S64 R0, R2 ;  /* 0x0000000200007312 */ /* 0x000e240000301400 */
[----:B0-----:R-:W-:-:S05]  /*7d20*/  F2FP.BF16.PACK_AB R0, RZ, R0 ;  /* 0x00000000ff00723e */ /* 0x001fca00000010ff */
[----:B------:R0:W-:Y:S01]  /*7d30*/  STG.E.U16 [R16.64], R0 ;  /* 0x0000000010007986 */ /* 0x0001e2000c101524 */
[----:B------:R-:W-:Y:S05]  /*7d40*/  BRA `(.L_x_11304) ;  /* 0x0000068000007947 */ /* 0x000fea0003800000 */
.L_x_11311:
        /* <DEDUP_REMOVED lines=10> */
.L_x_11323:
        /* <DEDUP_REMOVED lines=17> */
.L_x_11326:
[----:B------:R-:W-:-:S04]  /*7f00*/  LOP3.LUT R2, R3, 0x80000000, RZ, 0xc0, !PT ;  /* 0x8000000003027812 */ /* 0x000fc800078ec0ff */
[----:B------:R-:W-:-:S04]  /*7f10*/  SHF.R.U32.HI R3, RZ, 0x18, R2 ;  /* 0x00000018ff037819 */ /* 0x000fc80000011602 */
[----:B------:R-:W-:-:S04]  /*7f20*/  LOP3.LUT R0, R0, R3, RZ, 0xfc, !PT ;  /* 0x0000000300007212 */ /* 0x000fc800078efcff */
[----:B------:R-:W-:Y:S02]  /*7f30*/  PRMT R8, R0, 0x7610, R8 ;  /* 0x0000761000087816 */ /* 0x000fe40000000008 */
.L_x_11325:
[----:B------:R-:W-:Y:S05]  /*7f40*/  BSYNC B0 ;  /* 0x0000000000007941 */ /* 0x000fea0003800000 */
.L_x_11324:
[----:B------:R0:W-:Y:S01]  /*7f50*/  STG.E.U8 [R16.64], R8 ;  /* 0x0000000810007986 */ /* 0x0001e2000c101124 */
[----:B------:R-:W-:Y:S05]  /*7f60*/  BRA `(.L_x_11304) ;  /* 0x0000046000007947 */ /* 0x000fea0003800000 */
.L_x_11322:
        /* <DEDUP_REMOVED lines=17> */
.L_x_11329:
[----:B------:R-:W-:-:S04]  /*8080*/  LOP3.LUT R2, R3, 0x80000000, RZ, 0xc0, !PT ;  /* 0x8000000003027812 */ /* 0x000fc800078ec0ff */
[----:B------:R-:W-:-:S04]  /*8090*/  SHF.R.U32.HI R3, RZ, 0x18, R2 ;  /* 0x00000018ff037819 */ /* 0x000fc80000011602 */
[----:B------:R-:W-:-:S04]  /*80a0*/  LOP3.LUT R0, R0, R3, RZ, 0xfc, !PT ;  /* 0x0000000300007212 */ /* 0x000fc800078efcff */
[----:B------:R-:W-:Y:S02]  /*80b0*/  PRMT R8, R0, 0x7610, R8 ;  /* 0x0000761000087816 */ /* 0x000fe40000000008 */
.L_x_11328:
[----:B------:R-:W-:Y:S05]  /*80c0*/  BSYNC B0 ;  /* 0x0000000000007941 */ /* 0x000fea0003800000 */
.L_x_11327:
[----:B------:R0:W-:Y:S01]  /*80d0*/  STG.E.U8 [R16.64], R8 ;  /* 0x0000000810007986 */ /* 0x0001e2000c101124 */
[----:B------:R-:W-:Y:S05]  /*80e0*/  BRA `(.L_x_11304) ;  /* 0x000002e000007947 */ /* 0x000fea0003800000 */
.L_x_11321:
        /* <DEDUP_REMOVED lines=23> */
.L_x_11303:
        /* <DEDUP_REMOVED lines=20> */
.L_x_11331:
[----:B------:R0:W-:Y:S01]  /*83a0*/  STG.E.64 [R16.64], R2 ;  /* 0x0000000210007986 */ /* 0x0001e2000c101b24 */
[----:B------:R-:W-:Y:S05]  /*83b0*/  BRA `(.L_x_11304) ;  /* 0x0000001000007947 */ /* 0x000fea0003800000 */
.L_x_11330:
[----:B------:R0:W-:Y:S02]  /*83c0*/  STG.E [R16.64], R5 ;  /* 0x0000000510007986 */ /* 0x0001e4000c101924 */
.L_x_11304:
[----:B------:R-:W-:Y:S02]  /*83d0*/  IADD3 R19, R19, 0x80, RZ ;  /* 0x0000008013137810 */ /* 0x000fe40007ffe0ff */
.L_x_11199:
[----:B------:R-:W-:Y:S05]  /*83e0*/  BSYNC B6 ;  /* 0x0000000000067941 */ /* 0x000fea0003800000 */
.L_x_11198:
        /* <DEDUP_REMOVED lines=230> */
.L_x_11332:
        /* <DEDUP_REMOVED lines=19> */
.L_x_11336:
[----:B------:R0:W5:Y:S01]  /*9380*/  LDG.E.U8 R2, [R4.64] ;  /* 0x0000002404027981 */ /* 0x000162000c1e1100 */
[----:B------:R-:W-:Y:S01]  /*9390*/  IMAD.MOV.U32 R3, RZ, RZ, RZ ;  /* 0x000000ffff037224 */ /* 0x000fe200078e00ff */
[----:B------:R-:W-:Y:S05]  /*93a0*/  BRA `(.L_x_11338) ;  /* 0x00000d5000007947 */ /* 0x000fea0003800000 */
.L_x_11335:
        /* <DEDUP_REMOVED lines=8> */
.L_x_11340:
[----:B------:R-:W2:Y:S02]  /*9430*/  LDG.E R2, [R4.64] ;  /* 0x0000002404027981 */ /* 0x000ea4000c1e1900 */
[----:B--2---:R-:W-:Y:S01]  /*9440*/  SHF.R.S32.HI R3, RZ, 0x1f, R2 ;  /* 0x0000001fff037819 */ /* 0x004fe20000011402 */
[----:B------:R-:W-:Y:S05]  /*9450*/  BRA `(.L_x_11338) ;  /* 0x00000ca000007947 */ /* 0x000fea0003800000 */
.L_x_11339:
[----:B------:R-:W2:Y:S02]  /*9460*/  LDG.E.S16 R2, [R4.64] ;  /* 0x0000002404027981 */ /* 0x000ea4000c1e1700 */
[----:B--2---:R-:W-:Y:S01]  /*9470*/  SHF.R.S32.HI R3, RZ, 0x1f, R2 ;  /* 0x0000001fff037819 */ /* 0x004fe20000011402 */
[----:B------:R-:W-:Y:S05]  /*9480*/  BRA `(.L_x_11338) ;  /* 0x00000c7000007947 */ /* 0x000fea0003800000 */
.L_x_11334:
        /* <DEDUP_REMOVED lines=9> */
.L_x_11342:
[----:B------:R-:W2:Y:S02]  /*9520*/  LDG.E.U16 R4, [R4.64] ;  /* 0x0000002404047981 */ /* 0x000ea4000c1e1500 */
[----:B--2---:R-:W-:-:S06]  /*9530*/  HADD2.F32 R2, -RZ, R4.H0_H0 ;  /* 0x20000004ff027230 */ /* 0x004fcc0000004100 */
[----:B------:R-:W0:Y:S01]  /*9540*/  F2I.S64.TRUNC R2, R2 ;  /* 0x0000000200027311 */ /* 0x000e22000020d900 */
[----:B------:R-:W-:Y:S05]  /*9550*/  BRA `(.L_x_11338) ;  /* 0x00000ba000007947 */ /* 0x000fea0003800000 */
.L_x_11341:
        /* <DEDUP_REMOVED lines=9> */
.L_x_11344:
[----:B------:R-:W2:Y:S02]  /*95f0*/  LDG.E.U16 R4, [R4.64] ;  /* 0x0000002404047981 */ /* 0x000ea4000c1e1500 */
[----:B--2---:R-:W-:-:S06]  /*9600*/  HADD2.F32 R2, -RZ, R4.H0_H0 ;  /* 0x20000004ff027230 */ /* 0x004fcc0000004100 */
[----:B------:R-:W0:Y:S01]  /*9610*/  F2I.S64.TRUNC R2, R2 ;  /* 0x0000000200027311 */ /* 0x000e22000020d900 */
[----:B------:R-:W-:Y:S05]  /*9620*/  BRA `(.L_x_11338) ;  /* 0x00000ad000007947 */ /* 0x000fea0003800000 */
.L_x_11343:
[----:B------:R-:W2:Y:S02]  /*9630*/  LDG.E.64 R2, [R4.64] ;  /* 0x0000002404027981 */ /* 0x000ea4000c1e1b00 */
[----:B--2---:R-:W0:Y:S01]  /*9640*/  F2I.S64.F64.TRUNC R2, R2 ;  /* 0x0000000200027311 */ /* 0x004e22000030d900 */
[----:B------:R-:W-:Y:S05]  /*9650*/  BRA `(.L_x_11338) ;  /* 0x00000aa000007947 */ /* 0x000fea0003800000 */
.L_x_11333:
        /* <DEDUP_REMOVED lines=13> */
.L_x_11347:
[----:B------:R-:W2:Y:S02]  /*9730*/  LDG.E.64 R2, [R4.64] ;  /* 0x0000002404027981 */ /* 0x000ea4000c1e1b00 */
[----:B--2---:R-:W0:Y:S01]  /*9740*/  F2I.S64.F64.TRUNC R2, R2 ;  /* 0x0000000200027311 */ /* 0x004e22000030d900 */
[----:B------:R-:W-:Y:S05]  /*9750*/  BRA `(.L_x_11338) ;  /* 0x000009a000007947 */ /* 0x000fea0003800000 */
.L_x_11346:
        /* <DEDUP_REMOVED lines=27> */
.L_x_11349:
        /* <DEDUP_REMOVED lines=14> */
.L_x_11348:
[----:B------:R-:W2:Y:S02]  /*99f0*/  LDG.E.U16 R2, [R4.64] ;  /* 0x0000002404027981 */ /* 0x000ea4000c1e1500 */
[----:B--2---:R-:W-:-:S06]  /*9a00*/  PRMT R2, RZ, 0x5410, R2 ;  /* 0x00005410ff027816 */ /* 0x004fcc0000000002 */
[----:B------:R-:W0:Y:S01]  /*9a10*/  F2I.S64.TRUNC R2, R2 ;  /* 0x0000000200027311 */ /* 0x000e22000020d900 */
[----:B------:R-:W-:Y:S05]  /*9a20*/  BRA `(.L_x_11338) ;  /* 0x000006d000007947 */ /* 0x000fea0003800000 */
.L_x_11345:
        /* <DEDUP_REMOVED lines=11> */
.L_x_11352:
        /* <DEDUP_REMOVED lines=21> */
.L_x_11356:
[----:B------:R-:W-:Y:S05]  /*9c30*/  BSYNC B1 ;  /* 0x0000000000017941 */ /* 0x000fea0003800000 */
.L_x_11355:
[----:B------:R-:W-:Y:S01]  /*9c40*/  IMAD.SHL.U32 R2, R2, 0x100000, RZ ;  /* 0x0010000002027824 */ /* 0x000fe200078e00ff */
[----:B------:R-:W-:-:S04]  /*9c50*/  LEA R3, R0, 0x3b800000, 0x17 ;  /* 0x3b80000000037811 */ /* 0x000fc800078eb8ff */
[----:B------:R-:W-:Y:S02]  /*9c60*/  LOP3.LUT R2, R3, R2, R4, 0xfe, !PT ;  /* 0x0000000203027212 */ /* 0x000fe400078efe04 */
.L_x_11354:
[----:B------:R-:W-:Y:S05]  /*9c70*/  BSYNC B0 ;  /* 0x0000000000007941 */ /* 0x000fea0003800000 */
.L_x_11353:
[----:B------:R-:W0:Y:S01]  /*9c80*/  F2I.S64.TRUNC R2, R2 ;  /* 0x0000000200027311 */ /* 0x000e22000020d900 */
[----:B------:R-:W-:Y:S05]  /*9c90*/  BRA `(.L_x_11338) ;  /* 0x0000046000007947 */ /* 0x000fea0003800000 */
.L_x_11351:
        /* <DEDUP_REMOVED lines=21> */
.L_x_11360:
[----:B------:R-:W-:Y:S05]  /*9df0*/  BSYNC B1 ;  /* 0x0000000000017941 */ /* 0x000fea0003800000 */
.L_x_11359:
[----:B------:R-:W-:Y:S01]  /*9e00*/  IMAD.SHL.U32 R2, R2, 0x200000, RZ ;  /* 0x0020000002027824 */ /* 0x000fe200078e00ff */
[----:B------:R-:W-:-:S04]  /*9e10*/  LEA R3, R0, 0x37800000, 0x17 ;  /* 0x3780000000037811 */ /* 0x000fc800078eb8ff */
[----:B------:R-:W-:Y:S02]  /*9e20*/  LOP3.LUT R2, R3, R2, R4, 0xfe, !PT ;  /* 0x0000000203027212 */ /* 0x000fe400078efe04 */
.L_x_11358:
[----:B------:R-:W-:Y:S05]  /*9e30*/  BSYNC B0 ;  /* 0x0000000000007941 */ /* 0x000fea0003800000 */
.L_x_11357:
[----:B------:R-:W0:Y:S01]  /*9e40*/  F2I.S64.TRUNC R2, R2 ;  /* 0x0000000200027311 */ /* 0x000e22000020d900 */
[----:B------:R-:W-:Y:S05]  /*9e50*/  BRA `(.L_x_11338) ;  /* 0x000002a000007947 */ /* 0x000fea0003800000 */
.L_x_11350:
        /* <DEDUP_REMOVED lines=14> */
.L_x_11364:
[----:B------:R-:W-:Y:S05]  /*9f40*/  BSYNC B0 ;  /* 0x0000000000007941 */ /* 0x000fea0003800000 */
.L_x_11363:
[----:B------:R-:W0:Y:S01]  /*9f50*/  F2I.S64.TRUNC R2, R2 ;  /* 0x0000000200027311 */ /* 0x000e22000020d900 */
[----:B------:R-:W-:Y:S05]  /*9f60*/  BRA `(.L_x_11338) ;  /* 0x0000019000007947 */ /* 0x000fea0003800000 */
.L_x_11337:
        /* <DEDUP_REMOVED lines=21> */
.L_x_11362:
[----:B------:R0:W5:Y:S01]  /*a0c0*/  LDG.E.64 R2, [R4.64] ;  /* 0x0000002404027981 */ /* 0x000162000c1e1b00 */
[----:B------:R-:W-:Y:S05]  /*a0d0*/  BRA `(.L_x_11338) ;  /* 0x0000002000007947 */ /* 0x000fea0003800000 */
.L_x_11361:
[----:B------:R0:W5:Y:S01]  /*a0e0*/  LDG.E R2, [R4.64] ;  /* 0x0000002404027981 */ /* 0x000162000c1e1900 */
[----:B------:R-:W-:-:S03]  /*a0f0*/  IMAD.MOV.U32 R3, RZ, RZ, RZ ;  /* 0x000000ffff037224 */ /* 0x000fc600078e00ff */
.L_x_11338:
        /* <DEDUP_REMOVED lines=17> */
.L_x_11368:
[----:B------:R-:W-:Y:S01]  /*a210*/  STG.E.U8 [R16.64], R5 ;  /* 0x0000000510007986 */ /* 0x000fe2000c101124 */
[----:B------:R-:W-:Y:S05]  /*a220*/  EXIT ;  /* 0x000000000000794d */ /* 0x000fea0003800000 */
.L_x_11367:
        /* <DEDUP_REMOVED lines=8> */
.L_x_11371:
[----:B------:R-:W-:Y:S01]  /*a2b0*/  STG.E [R16.64], R5 ;  /* 0x0000000510007986 */ /* 0x000fe2000c101924 */
[----:B------:R-:W-:Y:S05]  /*a2c0*/  EXIT ;  /* 0x000000000000794d */ /* 0x000fea0003800000 */
.L_x_11370:
[----:B------:R-:W-:Y:S01]  /*a2d0*/  STG.E.U16 [R16.64], R5 ;  /* 0x0000000510007986 */ /* 0x000fe2000c101524 */
[----:B------:R-:W-:Y:S05]  /*a2e0*/  EXIT ;  /* 0x000000000000794d */ /* 0x000fea0003800000 */
.L_x_11366:
        /* <DEDUP_REMOVED lines=9> */
.L_x_11373:
[----:B------:R-:W0:Y:S02]  /*a380*/  I2F.S64 R0, R2 ;  /* 0x0000000200007312 */ /* 0x000e240000301400 */
[----:B0-----:R-:W-:-:S05]  /*a390*/  F2FP.PACK_AB R0, RZ, R0 ;  /* 0x00000000ff00723e */ /* 0x001fca00000000ff */
[----:B------:R-:W-:Y:S01]  /*a3a0*/  STG.E.U16 [R16.64], R0 ;  /* 0x0000000010007986 */ /* 0x000fe2000c101524 */
[----:B------:R-:W-:Y:S05]  /*a3b0*/  EXIT ;  /* 0x000000000000794d */ /* 0x000fea0003800000 */
.L_x_11372:
        /* <DEDUP_REMOVED lines=10> */
.L_x_11375:
[----:B------:R-:W0:Y:S02]  /*a460*/  I2F.S64 R2, R2 ;  /* 0x0000000200027312 */ /* 0x000e240000301400 */
[----:B0-----:R-:W-:-:S04]  /*a470*/  F2FP.PACK_AB R3, RZ, R2 ;  /* 0x00000002ff03723e */ /* 0x001fc800000000ff */
[----:B------:R-:W-:-:S05]  /*a480*/  PRMT R3, R3, 0x5410, RZ ;  /* 0x0000541003037816 */ /* 0x000fca00000000ff */
[----:B------:R-:W-:Y:S01]  /*a490*/  STG.E [R16.64], R3 ;  /* 0x0000000310007986 */ /* 0x000fe2000c101924 */
[----:B------:R-:W-:Y:S05]  /*a4a0*/  EXIT ;  /* 0x000000000000794d */ /* 0x000fea0003800000 */
.L_x_11374:
[----:B------:R-:W0:Y:S02]  /*a4b0*/  I2F.F64.S64 R2, R2 ;  /* 0x0000000200027312 */ /* 0x000e240000301c00 */
[----:B0-----:R-:W-:Y:S01]  /*a4c0*/  STG.E.64 [R16.64], R2 ;  /* 0x0000000210007986 */ /* 0x001fe2000c101b24 */
[----:B------:R-:W-:Y:S05]  /*a4d0*/  EXIT ;  /* 0x000000000000794d */ /* 0x000fea0003800000 */
.L_x_11365:
        /* <DEDUP_REMOVED lines=13> */
.L_x_11378:
[----:B------:R-:W0:Y:S01]  /*a5b0*/  I2F.F64.S64 R4, R2 ;  /* 0x0000000200047312 */ /* 0x000e220000301c00 */
[----:B------:R-:W-:-:S05]  /*a5c0*/  CS2R R6, SRZ ;  /* 0x0000000000067805 */ /* 0x000fca000001ff00 */
[----:B0-----:R-:W-:Y:S01]  /*a5d0*/  STG.E.128 [R16.64], R4 ;  /* 0x0000000410007986 */ /* 0x001fe2000c101d24 */
[----:B------:R-:W-:Y:S05]  /*a5e0*/  EXIT ;  /* 0x000000000000794d */ /* 0x000fea0003800000 */
.L_x_11377:
        /* <DEDUP_REMOVED lines=21> */
.L_x_11382:
[----:B------:R-:W-:Y:S05]  /*a740*/  BSYNC B0 ;  /* 0x0000000000007941 */ /* 0x000fea0003800000 */
.L_x_11381:
[----:B------:R-:W-:-:S05]  /*a750*/  LOP3.LUT R5, R0, R5, RZ, 0xfc, !PT ;  /* 0x0000000500057212 */ /* 0x000fca00078efcff */
[----:B------:R-:W-:Y:S01]  /*a760*/  STG.E.U8 [R16.64], R5 ;  /* 0x0000000510007986 */ /* 0x000fe2000c101124 */
[----:B------:R-:W-:Y:S05]  /*a770*/  EXIT ;  /* 0x000000000000794d */ /* 0x000fea0003800000 */
.L_x_11380:
        /* <DEDUP_REMOVED lines=13> */
.L_x_11384:
[----:B------:R-:W-:Y:S01]  /*a850*/  IMAD.MOV.U32 R0, RZ, RZ, 0x7f ;  /* 0x0000007fff007424 */ /* 0x000fe200078e00ff */
[----:B------:R-:W-:-:S04]  /*a860*/  ISETP.GT.U32.AND P0, PT, R4, 0x7f800000, PT ;  /* 0x7f8000000400780c */ /* 0x000fc80003f04070 */
[----:B------:R-:W-:-:S04]  /*a870*/  SEL R0, R0, 0x7c, P0 ;  /* 0x0000007c00007807 */ /* 0x000fc80000000000 */
.L_x_11385:
[----:B------:R-:W-:Y:S05]  /*a880*/  BSYNC B0 ;  /* 0x0000000000007941 */ /* 0x000fea0003800000 */
.L_x_11383:
[----:B------:R-:W-:-:S04]  /*a890*/  LOP3.LUT R2, R3, 0x80000000, RZ, 0xc0, !PT ;  /* 0x8000000003027812 */ /* 0x000fc800078ec0ff */
[----:B------:R-:W-:-:S04]  /*a8a0*/  SHF.R.U32.HI R3, RZ, 0x18, R2 ;  /* 0x00000018ff037819 */ /* 0x000fc80000011602 */
[----:B------:R-:W-:-:S05]  /*a8b0*/  LOP3.LUT R3, R0, R3, RZ, 0xfc, !PT ;  /* 0x0000000300037212 */ /* 0x000fca00078efcff */
[----:B------:R-:W-:Y:S01]  /*a8c0*/  STG.E.U8 [R16.64], R3 ;  /* 0x0000000310007986 */ /* 0x000fe2000c101124 */
[----:B------:R-:W-:Y:S05]  /*a8d0*/  EXIT ;  /* 0x000000000000794d */ /* 0x000fea0003800000 */
.L_x_11379:
[----:B------:R-:W0:Y:S02]  /*a8e0*/  I2F.S64 R0, R2 ;  /* 0x0000000200007312 */ /* 0x000e240000301400 */
[----:B0-----:R-:W-:-:S05]  /*a8f0*/  F2FP.BF16.PACK_AB R0, RZ, R0 ;  /* 0x00000000ff00723e */ /* 0x001fca00000010ff */
[----:B------:R-:W-:Y:S01]  /*a900*/  STG.E.U16 [R16.64], R0 ;  /* 0x0000000010007986 */ /* 0x000fe2000c101524 */
[----:B------:R-:W-:Y:S05]  /*a910*/  EXIT ;  /* 0x000000000000794d */ /* 0x000fea0003800000 */
.L_x_11376:
        /* <DEDUP_REMOVED lines=10> */
.L_x_11388:
        /* <DEDUP_REMOVED lines=17> */
.L_x_11391:
[----:B------:R-:W-:-:S04]  /*aad0*/  LOP3.LUT R2, R3, 0x80000000, RZ, 0xc0, !PT ;  /* 0x8000000003027812 */ /* 0x000fc800078ec0ff */
[----:B------:R-:W-:-:S04]  /*aae0*/  SHF.R.U32.HI R3, RZ, 0x18, R2 ;  /* 0x00000018ff037819 */ /* 0x000fc80000011602 */
[----:B------:R-:W-:-:S04]  /*aaf0*/  LOP3.LUT R0, R0, R3, RZ, 0xfc, !PT ;  /* 0x0000000300007212 */ /* 0x000fc800078efcff */
[----:B------:R-:W-:Y:S02]  /*ab00*/  PRMT R8, R0, 0x7610, R8 ;  /* 0x0000761000087816 */ /* 0x000fe40000000008 */
.L_x_11390:
[----:B------:R-:W-:Y:S05]  /*ab10*/  BSYNC B0 ;  /* 0x0000000000007941 */ /* 0x000fea0003800000 */
.L_x_11389:
[----:B------:R-:W-:Y:S01]  /*ab20*/  STG.E.U8 [R16.64], R8 ;  /* 0x0000000810007986 */ /* 0x000fe2000c101124 */
[----:B------:R-:W-:Y:S05]  /*ab30*/  EXIT ;  /* 0x000000000000794d */ /* 0x000fea0003800000 */
.L_x_11387:
        /* <DEDUP_REMOVED lines=17> */
.L_x_11394:
[----:B------:R-:W-:-:S04]  /*ac50*/  LOP3.LUT R2, R3, 0x80000000, RZ, 0xc0, !PT ;  /* 0x8000000003027812 */ /* 0x000fc800078ec0ff */
[----:B------:R-:W-:-:S04]  /*ac60*/  SHF.R.U32.HI R3, RZ, 0x18, R2 ;  /* 0x00000018ff037819 */ /* 0x000fc80000011602 */
[----:B------:R-:W-:-:S04]  /*ac70*/  LOP3.LUT R0, R0, R3, RZ, 0xfc, !PT ;  /* 0x0000000300007212 */ /* 0x000fc800078efcff */
[----:B------:R-:W-:Y:S02]  /*ac80*/  PRMT R8, R0, 0x7610, R8 ;  /* 0x0000761000087816 */ /* 0x000fe40000000008 */
.L_x_11393:
[----:B------:R-:W-:Y:S05]  /*ac90*/  BSYNC B0 ;  /* 0x0000000000007941 */ /* 0x000fea0003800000 */
.L_x_11392:
[----:B------:R-:W-:Y:S01]  /*aca0*/  STG.E.U8 [R16.64], R8 ;  /* 0x0000000810007986 */ /* 0x000fe2000c101124 */
[----:B------:R-:W-:Y:S05]  /*acb0*/  EXIT ;  /* 0x000000000000794d */ /* 0x000fea0003800000 */
.L_x_11386:
        /* <DEDUP_REMOVED lines=23> */
.L_x_11369:
        /* <DEDUP_REMOVED lines=20> */
.L_x_11396:
[----:B------:R-:W-:Y:S01]  /*af70*/  STG.E.64 [R16.64], R2 ;  /* 0x0000000210007986 */ /* 0x000fe2000c101b24 */
[----:B------:R-:W-:Y:S05]  /*af80*/  EXIT ;  /* 0x000000000000794d */ /* 0x000fea0003800000 */
.L_x_11395:
[----:B------:R-:W-:Y:S01]  /*af90*/  STG.E [R16.64], R5 ;  /* 0x0000000510007986 */ /* 0x000fe2000c101924 */
[----:B------:R-:W-:Y:S05]  /*afa0*/  EXIT ;  /* 0x000000000000794d */ /* 0x000fea0003800000 */
.L_x_11397:
        /* <DEDUP_REMOVED lines=13> */
.L_x_25152:


//--------------------- .text._ZN2at6native27unrolled_elementwise_kernelINS0_13AUnaryFunctorIlllNS0_16BitwiseOrFunctorIlEEEESt5arrayIPcLm2EELi4E23TrivialOffsetCalculatorILi1EjESA_NS0_6memory12LoadWithCastILi1EEENSB_13StoreWithCastILi1EEEEEviT_T0_T2_T3_T4_T5_ --------------------------
	.section	.text._ZN2at6native27unrolled_elementwise_kernelINS0_13AUnaryFunctorIlllNS0_16BitwiseOrFunctorIlEEEESt5arrayIPcLm2EELi4E23TrivialOffsetCalculatorILi1EjESA_NS0_6memory12LoadWithCastILi1EEENSB_13StoreWithCastILi1EEEEEviT_T0_T2_T3_T4_T5_,"ax",@progbits
	.sectioninfo	@"SHI_REGISTERS=32"
	.align	128
        .global         _ZN2at6native27unrolled_elementwise_kernelINS0_13AUnaryFunctorIlllNS0_16BitwiseOrFunctorIlEEEESt5arrayIPcLm2EELi4E23TrivialOffsetCalculatorILi1EjESA_NS0_6memory12LoadWithCastILi1EEENSB_13StoreWithCastILi1EEEEEviT_T0_T2_T3_T4_T5_
        .type           _ZN2at6native27unrolled_elementwise_kernelINS0_13AUnaryFunctorIlllNS0_16BitwiseOrFunctorIlEEEESt5arrayIPcLm2EELi4E23TrivialOffsetCalculatorILi1EjESA_NS0_6memory12LoadWithCastILi1EEENSB_13StoreWithCastILi1EEEEEviT_T0_T2_T3_T4_T5_,@function
        .size           _ZN2at6native27unrolled_elementwise_kernelINS0_13AUnaryFunctorIlllNS0_16BitwiseOrFunctorIlEEEESt5arrayIPcLm2EELi4E23TrivialOffsetCalculatorILi1EjESA_NS0_6memory12LoadWithCastILi1EEENSB_13StoreWithCastILi1EEEEEviT_T0_T2_T3_T4_T5_,(.L_x_25153 - _ZN2at6native27unrolled_elementwise_kernelINS0_13AUnaryFunctorIlllNS0_16BitwiseOrFunctorIlEEEESt5arrayIPcLm2EELi4E23TrivialOffsetCalculatorILi1EjESA_NS0_6memory12LoadWithCastILi1EEENSB_13StoreWithCastILi1EEEEEviT_T0_T2_T3_T4_T5_)
        .other          _ZN2at6native27unrolled_elementwise_kernelINS0_13AUnaryFunctorIlllNS0_16BitwiseOrFunctorIlEEEESt5arrayIPcLm2EELi4E23TrivialOffsetCalculatorILi1EjESA_NS0_6memory12LoadWithCastILi1EEENSB_13StoreWithCastILi1EEEEEviT_T0_T2_T3_T4_T5_,@"STO_CUDA_ENTRY STV_DEFAULT"
_ZN2at6native27unrolled_elementwise_kernelINS0_13AUnaryFunctorIlllNS0_16BitwiseOrFunctorIlEEEESt5arrayIPcLm2EELi4E23TrivialOffsetCalculatorILi1EjESA_NS0_6memory12LoadWithCastILi1EEENSB_13StoreWithCastILi1EEEEEviT_T0_T2_T3_T4_T5_:
.text._ZN2at6native27unrolled_elementwise_kernelINS0_13AUnaryFunctorIlllNS0_16BitwiseOrFunctorIlEEEESt5arrayIPcLm2EELi4E23TrivialOffsetCalculatorILi1EjESA_NS0_6memory12LoadWithCastILi1EEENSB_13StoreWithCastILi1EEEEEviT_T0_T2_T3_T4_T5_:
        /* <DEDUP_REMOVED lines=30> */
.L_x_11403:
[----:B------:R0:W5:Y:S01]  /*01e0*/  LDG.E.U8 R18, [R2.64] ;  /* 0x0000002402127981 */ /* 0x000162000c1e1100 */
[----:B------:R-:W-:Y:S01]  /*01f0*/  IMAD.MOV.U32 R19, RZ, RZ, RZ ;  /* 0x000000ffff137224 */ /* 0x000fe200078e00ff */
[----:B------:R-:W-:Y:S05]  /*0200*/  BRA `(.L_x_11405) ;  /* 0x00000d6000007947 */ /* 0x000fea0003800000 */
.L_x_11402:
        /* <DEDUP_REMOVED lines=8> */
.L_x_11407:
[----:B------:R-:W2:Y:S02]  /*0290*/  LDG.E R18, [R2.64] ;  /* 0x0000002402127981 */ /* 0x000ea4000c1e1900 */
[----:B--2---:R-:W-:Y:S01]  /*02a0*/  SHF.R.S32.HI R19, RZ, 0x1f, R18 ;  /* 0x0000001fff137819 */ /* 0x004fe20000011412 */
[----:B------:R-:W-:Y:S05]  /*02b0*/  BRA `(.L_x_11405) ;  /* 0x00000cb000007947 */ /* 0x000fea0003800000 */
.L_x_11406:
[----:B------:R-:W2:Y:S02]  /*02c0*/  LDG.E.S16 R18, [R2.64] ;  /* 0x0000002402127981 */ /* 0x000ea4000c1e1700 */
[----:B--2---:R-:W-:Y:S01]  /*02d0*/  SHF.R.S32.HI R19, RZ, 0x1f, R18 ;  /* 0x0000001fff137819 */ /* 0x004fe20000011412 */
[----:B------:R-:W-:Y:S05]  /*02e0*/  BRA `(.L_x_11405) ;  /* 0x00000c8000007947 */ /* 0x000fea0003800000 */
.L_x_11401:
        /* <DEDUP_REMOVED lines=9> */
.L_x_11409:
[----:B------:R-:W2:Y:S02]  /*0380*/  LDG.E.U16 R2, [R2.64] ;  /* 0x0000002402027981 */ /* 0x000ea4000c1e1500 */
[----:B--2---:R-:W-:-:S06]  /*0390*/  HADD2.F32 R18, -RZ, R2.H0_H0 ;  /* 0x20000002ff127230 */ /* 0x004fcc0000004100 */
[----:B------:R-:W0:Y:S01]  /*03a0*/  F2I.S64.TRUNC R18, R18 ;  /* 0x0000001200127311 */ /* 0x000e22000020d900 */
[----:B------:R-:W-:Y:S05]  /*03b0*/  BRA `(.L_x_11405) ;  /* 0x00000bb000007947 */ /* 0x000fea0003800000 */
.L_x_11408:
        /* <DEDUP_REMOVED lines=9> */
.L_x_11411:
[----:B------:R-:W2:Y:S02]  /*0450*/  LDG.E.U16 R2, [R2.64] ;  /* 0x0000002402027981 */ /* 0x000ea4000c1e1500 */
[----:B--2---:R-:W-:-:S06]  /*0460*/  HADD2.F32 R18, -RZ, R2.H0_H0 ;  /* 0x20000002ff127230 */ /* 0x004fcc0000004100 */
[----:B------:R-:W0:Y:S01]  /*0470*/  F2I.S64.TRUNC R18, R18 ;  /* 0x0000001200127311 */ /* 0x000e22000020d900 */
[----:B------:R-:W-:Y:S05]  /*0480*/  BRA `(.L_x_11405) ;  /* 0x00000ae000007947 */ /* 0x000fea0003800000 */
.L_x_11410:
[----:B------:R-:W2:Y:S02]  /*0490*/  LDG.E.64 R2, [R2.64] ;  /* 0x0000002402027981 */ /* 0x000ea4000c1e1b00 */
[----:B--2---:R0:W1:Y:S01]  /*04a0*/  F2I.S64.F64.TRUNC R18, R2 ;  /* 0x0000000200127311 */ /* 0x004062000030d900 */
[----:B------:R-:W-:Y:S05]  /*04b0*/  BRA `(.L_x_11405) ;  /* 0x00000ab000007947 */ /* 0x000fea0003800000 */
.L_x_11400:
        /* <DEDUP_REMOVED lines=13> */
.L_x_11414:
[----:B------:R-:W2:Y:S02]  /*0590*/  LDG.E.64 R2, [R2.64] ;  /* 0x0000002402027981 */ /* 0x000ea4000c1e1b00 */
[----:B--2---:R0:W1:Y:S01]  /*05a0*/  F2I.S64.F64.TRUNC R18, R2 ;  /* 0x0000000200127311 */ /* 0x004062000030d900 */
[----:B------:R-:W-:Y:S05]  /*05b0*/  BRA `(.L_x_11405) ;  /* 0x000009b000007947 */ /* 0x000fea0003800000 */
.L_x_11413:
        /* <DEDUP_REMOVED lines=27> */
.L_x_11416:
        /* <DEDUP_REMOVED lines=15> */
.L_x_11415:
[----:B------:R-:W2:Y:S02]  /*0860*/  LDG.E.U16 R18, [R2.64] ;  /* 0x0000002402127981 */ /* 0x000ea4000c1e1500 */
[----:B--2---:R-:W-:-:S06]  /*0870*/  PRMT R18, RZ, 0x5410, R18 ;  /* 0x00005410ff127816 */ /* 0x004fcc0000000012 */
[----:B------:R-:W0:Y:S01]  /*0880*/  F2I.S64.TRUNC R18, R18 ;  /* 0x0000001200127311 */ /* 0x000e22000020d900 */
[----:B------:R-:W-:Y:S05]  /*0890*/  BRA `(.L_x_11405) ;  /* 0x000006d000007947 */ /* 0x000fea0003800000 */
.L_x_11412:
        /* <DEDUP_REMOVED lines=11> */
.L_x_11419:
        /* <DEDUP_REMOVED lines=21> */
.L_x_11423:
[----:B------:R-:W-:Y:S05]  /*0aa0*/  BSYNC B1 ;  /* 0x0000000000017941 */ /* 0x000fea0003800000 */
.L_x_11422:
[----:B------:R-:W-:Y:S01]  /*0ab0*/  IMAD.SHL.U32 R2, R2, 0x100000, RZ ;  /* 0x0010000002027824 */ /* 0x000fe200078e00ff */
[----:B------:R-:W-:-:S04]  /*0ac0*/  LEA R3, R0, 0x3b800000, 0x17 ;  /* 0x3b80000000037811 */ /* 0x000fc800078eb8ff */
[----:B------:R-:W-:Y:S02]  /*0ad0*/  LOP3.LUT R18, R3, R2, R18, 0xfe, !PT ;  /* 0x0000000203127212 */ /* 0x000fe400078efe12 */
.L_x_11421:
[----:B------:R-:W-:Y:S05]  /*0ae0*/  BSYNC B0 ;  /* 0x0000000000007941 */ /* 0x000fea0003800000 */
.L_x_11420:
[----:B------:R-:W0:Y:S01]  /*0af0*/  F2I.S64.TRUNC R18, R18 ;  /* 0x0000001200127311 */ /* 0x000e22000020d900 */
[----:B------:R-:W-:Y:S05]  /*0b00*/  BRA `(.L_x_11405) ;  /* 0x0000046000007947 */ /* 0x000fea0003800000 */
.L_x_11418:
        /* <DEDUP_REMOVED lines=21> */
.L_x_11427:
[----:B------:R-:W-:Y:S05]  /*0c60*/  BSYNC B1 ;  /* 0x0000000000017941 */ /* 0x000fea0003800000 */
.L_x_11426:
[----:B------:R-:W-:Y:S01]  /*0c70*/  IMAD.SHL.U32 R2, R2, 0x200000, RZ ;  /* 0x0020000002027824 */ /* 0x000fe200078e00ff */
[----:B------:R-:W-:-:S04]  /*0c80*/  LEA R3, R0, 0x37800000, 0x17 ;  /* 0x3780000000037811 */ /* 0x000fc800078eb8ff */
[----:B------:R-:W-:Y:S02]  /*0c90*/  LOP3.LUT R18, R3, R2, R18, 0xfe, !PT ;  /* 0x0000000203127212 */ /* 0x000fe400078efe12 */
.L_x_11425:
[----:B------:R-:W-:Y:S05]  /*0ca0*/  BSYNC B0 ;  /* 0x0000000000007941 */ /* 0x000fea0003800000 */
.L_x_11424:
[----:B------:R-:W0:Y:S01]  /*0cb0*/  F2I.S64.TRUNC R18, R18 ;  /* 0x0000001200127311 */ /* 0x000e22000020d900 */
[----:B------:R-:W-:Y:S05]  /*0cc0*/  BRA `(.L_x_11405) ;  /* 0x000002a000007947 */ /* 0x000fea0003800000 */
.L_x_11417:
        /* <DEDUP_REMOVED lines=14> */
.L_x_11431:
[----:B------:R-:W-:Y:S05]  /*0db0*/  BSYNC B0 ;  /* 0x0000000000007941 */ /* 0x000fea0003800000 */
.L_x_11430:
[----:B------:R-:W0:Y:S01]  /*0dc0*/  F2I.S64.TRUNC R18, R18 ;  /* 0x0000001200127311 */ /* 0x000e22000020d900 */
[----:B------:R-:W-:Y:S05]  /*0dd0*/  BRA `(.L_x_11405) ;  /* 0x0000019000007947 */ /* 0x000fea0003800000 */
.L_x_11404:
        /* <DEDUP_REMOVED lines=21> */
.L_x_11429:
[----:B------:R0:W5:Y:S01]  /*0f30*/  LDG.E.64 R18, [R2.64] ;  /* 0x0000002402127981 */ /* 0x000162000c1e1b00 */
[----:B------:R-:W-:Y:S05]  /*0f40*/  BRA `(.L_x_11405) ;  /* 0x0000002000007947 */ /* 0x000fea0003800000 */
.L_x_11428:
[----:B------:R0:W5:Y:S01]  /*0f50*/  LDG.E R18, [R2.64] ;  /* 0x0000002402127981 */ /* 0x000162000c1e1900 */
[----:B------:R-:W-:-:S03]  /*0f60*/  IMAD.MOV.U32 R19, RZ, RZ, RZ ;  /* 0x000000ffff137224 */ /* 0x000fc600078e00ff */
.L_x_11405:
[----:B------:R-:W2:Y:S02]  /*0f70*/  S2R R26, SR_TID.X ;  /* 0x00000000001a7919 */ /* 0x000ea40000002100 */
[----:B--2---:R-:W-:Y:S02]  /*0f80*/  IADD3 R26, R26, 0x80, RZ ;  /* 0x000000801a1a7810 */ /* 0x004fe40007ffe0ff */
.L_x_11399:
[----:B-1----:R-:W-:Y:S05]  /*0f90*/  BSYNC B6 ;  /* 0x0000000000067941 */ /* 0x002fea0003800000 */
.L_x_11398:
        /* <DEDUP_REMOVED lines=22> */
.L_x_11437:
[----:B------:R0:W5:Y:S01]  /*1100*/  LDG.E.U8 R22, [R2.64] ;  /* 0x0000002402167981 */ /* 0x000162000c1e1100 */
[----:B------:R-:W-:Y:S01]  /*1110*/  IMAD.MOV.U32 R23, RZ, RZ, RZ ;  /* 0x000000ffff177224 */ /* 0x000fe200078e00ff */
[----:B------:R-:W-:Y:S05]  /*1120*/  BRA `(.L_x_11439) ;  /* 0x00000d5000007947 */ /* 0x000fea0003800000 */
.L_x_11436:
        /* <DEDUP_REMOVED lines=8> */
.L_x_11441:
[----:B------:R-:W2:Y:S02]  /*11b0*/  LDG.E R22, [R2.64] ;  /* 0x0000002402167981 */ /* 0x000ea4000c1e1900 */
[----:B--2---:R-:W-:Y:S01]  /*11c0*/  SHF.R.S32.HI R23, RZ, 0x1f, R22 ;  /* 0x0000001fff177819 */ /* 0x004fe20000011416 */
[----:B------:R-:W-:Y:S05]  /*11d0*/  BRA `(.L_x_11439) ;  /* 0x00000ca000007947 */ /* 0x000fea0003800000 */
.L_x_11440:
[----:B------:R-:W2:Y:S02]  /*11e0*/  LDG.E.S16 R22, [R2.64] ;  /* 0x0000002402167981 */ /* 0x000ea4000c1e1700 */
[----:B--2---:R-:W-:Y:S01]  /*11f0*/  SHF.R.S32.HI R23, RZ, 0x1f, R22 ;  /* 0x0000001fff177819 */ /* 0x004fe20000011416 */
[----:B------:R-:W-:Y:S05]  /*1200*/  BRA `(.L_x_11439) ;  /* 0x00000c7000007947 */ /* 0x000fea0003800000 */
.L_x_11435:
        /* <DEDUP_REMOVED lines=9> */
.L_x_11443:
[----:B------:R-:W2:Y:S02]  /*12a0*/  LDG.E.U16 R2, [R2.64] ;  /* 0x0000002402027981 */ /* 0x000ea4000c1e1500 */
[----:B--2---:R-:W-:-:S06]  /*12b0*/  HADD2.F32 R22, -RZ, R2.H0_H0 ;  /* 0x20000002ff167230 */ /* 0x004fcc0000004100 */
[----:B------:R-:W0:Y:S01]  /*12c0*/  F2I.S64.TRUNC R22, R22 ;  /* 0x0000001600167311 */ /* 0x000e22000020d900 */
[----:B------:R-:W-:Y:S05]  /*12d0*/  BRA `(.L_x_11439) ;  /* 0x00000ba000007947 */ /* 0x000fea0003800000 */
.L_x_11442:
        /* <DEDUP_REMOVED lines=9> */
.L_x_11445:
[----:B------:R-:W2:Y:S02]  /*1370*/  LDG.E.U16 R2, [R2.64] ;  /* 0x0000002402027981 */ /* 0x000ea4000c1e1500 */
[----:B--2---:R-:W-:-:S06]  /*1380*/  HADD2.F32 R22, -RZ, R2.H0_H0 ;  /* 0x20000002ff167230 */ /* 0x004fcc0000004100 */
[----:B------:R-:W0:Y:S01]  /*1390*/  F2I.S64.TRUNC R22, R22 ;  /* 0x0000001600167311 */ /* 0x000e22000020d900 */
[----:B------:R-:W-:Y:S05]  /*13a0*/  BRA `(.L_x_11439) ;  /* 0x00000ad000007947 */ /* 0x000fea0003800000 */
.L_x_11444:
[----:B------:R-:W2:Y:S02]  /*13b0*/  LDG.E.64 R2, [R2.64] ;  /* 0x0000002402027981 */ /* 0x000ea4000c1e1b00 */
[----:B--2---:R0:W1:Y:S01]  /*13c0*/  F2I.S64.F64.TRUNC R22, R2 ;  /* 0x0000000200167311 */ /* 0x004062000030d900 */
[----:B------:R-:W-:Y:S05]  /*13d0*/  BRA `(.L_x_11439) ;  /* 0x00000aa000007947 */ /* 0x000fea0003800000 */
.L_x_11434:
        /* <DEDUP_REMOVED lines=13> */
.L_x_11448:
[----:B------:R-:W2:Y:S02]  /*14b0*/  LDG.E.64 R2, [R2.64] ;  /* 0x0000002402027981 */ /* 0x000ea4000c1e1b00 */
[----:B--2---:R0:W1:Y:S01]  /*14c0*/  F2I.S64.F64.TRUNC R22, R2 ;  /* 0x0000000200167311 */ /* 0x004062000030d900 */
[----:B------:R-:W-:Y:S05]  /*14d0*/  BRA `(.L_x_11439) ;  /* 0x000009a000007947 */ /* 0x000fea0003800000 */
.L_x_11447:
        /* <DEDUP_REMOVED lines=27> */
.L_x_11450:
        /* <DEDUP_REMOVED lines=14> */
.L_x_11449:
[----:B------:R-:W2:Y:S02]  /*1770*/  LDG.E.U16 R22, [R2.64] ;  /* 0x0000002402167981 */ /* 0x000ea4000c1e1500 */
[----:B--2---:R-:W-:-:S06]  /*1780*/  PRMT R22, RZ, 0x5410, R22 ;  /* 0x00005410ff167816 */ /* 0x004fcc0000000016 */
[----:B------:R-:W0:Y:S01]  /*1790*/  F2I.S64.TRUNC R22, R22 ;  /* 0x0000001600167311 */ /* 0x000e22000020d900 */
[----:B------:R-:W-:Y:S05]  /*17a0*/  BRA `(.L_x_11439) ;  /* 0x000006d000007947 */ /* 0x000fea0003800000 */
.L_x_11446:
        /* <DEDUP_REMOVED lines=11> */
.L_x_11453:
        /* <DEDUP_REMOVED lines=21> */
.L_x_11457:
[----:B------:R-:W-:Y:S05]  /*19b0*/  BSYNC B1 ;  /* 0x0000000000017941 */ /* 0x000fea0003800000 */
.L_x_11456:
[----:B------:R-:W-:Y:S01]  /*19c0*/  IMAD.SHL.U32 R2, R2, 0x100000, RZ ;  /* 0x0010000002027824 */ /* 0x000fe200078e00ff */
[----:B------:R-:W-:-:S04]  /*19d0*/  LEA R3, R0, 0x3b800000, 0x17 ;  /* 0x3b80000000037811 */ /* 0x000fc800078eb8ff */
[----:B------:R-:W-:Y:S02]  /*19e0*/  LOP3.LUT R22, R3, R2, R22, 0xfe, !PT ;  /* 0x0000000203167212 */ /* 0x000fe400078efe16 */
.L_x_11455:
[----:B------:R-:W-:Y:S05]  /*19f0*/  BSYNC B0 ;  /* 0x0000000000007941 */ /* 0x000fea0003800000 */
.L_x_11454:
[----:B------:R-:W0:Y:S01]  /*1a00*/  F2I.S64.TRUNC R22, R22 ;  /* 0x0000001600167311 */ /* 0x000e22000020d900 */
[----:B------:R-:W-:Y:S05]  /*1a10*/  BRA `(.L_x_11439) ;  /* 0x0000046000007947 */ /* 0x000fea0003800000 */
.L_x_11452:
        /* <DEDUP_REMOVED lines=21> */
.L_x_11461:
[----:B------:R-:W-:Y:S05]  /*1b70*/  BSYNC B1 ;  /* 0x0000000000017941 */ /* 0x000fea0003800000 */
.L_x_11460:
[----:B------:R-:W-:Y:S01]  /*1b80*/  IMAD.SHL.U32 R2, R2, 0x200000, RZ ;  /* 0x0020000002027824 */ /* 0x000fe200078e00ff */
[----:B------:R-:W-:-:S04]  /*1b90*/  LEA R3, R0, 0x37800000, 0x17 ;  /* 0x3780000000037811 */ /* 0x000fc800078eb8ff */
[----:B------:R-:W-:Y:S02]  /*1ba0*/  LOP3.LUT R22, R3, R2, R22, 0xfe, !PT ;  /* 0x0000000203167212 */ /* 0x000fe400078efe16 */
.L_x_11459:
[----:B------:R-:W-:Y:S05]  /*1bb0*/  BSYNC B0 ;  /* 0x0000000000007941 */ /* 0x000fea0003800000 */
.L_x_11458:
[----:B------:R-:W0:Y:S01]  /*1bc0*/  F2I.S64.TRUNC R22, R22 ;  /* 0x0000001600167311 */ /* 0x000e22000020d900 */
[----:B------:R-:W-:Y:S05]  /*1bd0*/  BRA `(.L_x_11439) ;  /* 0x000002a000007947 */ /* 0x000fea0003800000 */
.L_x_11451:
        /* <DEDUP_REMOVED lines=14> */
.L_x_11465:
[----:B------:R-:W-:Y:S05]  /*1cc0*/  BSYNC B0 ;  /* 0x0000000000007941 */ /* 0x000fea0003800000 */
.L_x_11464:
[----:B------:R-:W0:Y:S01]  /*1cd0*/  F2I.S64.TRUNC R22, R22 ;  /* 0x0000001600167311 */ /* 0x000e22000020d900 */
[----:B------:R-:W-:Y:S05]  /*1ce0*/  BRA `(.L_x_11439) ;  /* 0x0000019000007947 */ /* 0x000fea0003800000 */
.L_x_11438:
        /* <DEDUP_REMOVED lines=21> */
.L_x_11463:
[----:B------:R0:W5:Y:S01]  /*1e40*/  LDG.E.64 R22, [R2.64] ;  /* 0x0000002402167981 */ /* 0x000162000c1e1b00 */
[----:B------:R-:W-:Y:S05]  /*1e50*/  BRA `(.L_x_11439) ;  /* 0x0000002000007947 */ /* 0x000fea0003800000 */
.L_x_11462:
[----:B------:R0:W5:Y:S01]  /*1e60*/  LDG.E R22, [R2.64] ;  /* 0x0000002402167981 */ /* 0x000162000c1e1900 */
[----:B------:R-:W-:-:S03]  /*1e70*/  IMAD.MOV.U32 R23, RZ, RZ, RZ ;  /* 0x000000ffff177224 */ /* 0x000fc600078e00ff */
.L_x_11439:
[----:B------:R-:W-:-:S04]  /*1e80*/  IADD3 R26, R26, 0x80, RZ ;  /* 0x000000801a1a7810 */ /* 0x000fc80007ffe0ff */
.L_x_11433:
[----:B------:R-:W-:Y:S05]  /*1e90*/  BSYNC B6 ;  /* 0x0000000000067941 */ /* 0x000fea0003800000 */
.L_x_11432:
        /* <DEDUP_REMOVED lines=24> */
.L_x_11471:
[----:B------:R0:W5:Y:S01]  /*2020*/  LDG.E.U8 R16, [R2.64] ;  /* 0x0000002402107981 */ /* 0x000162000c1e1100 */
[----:B------:R-:W-:Y:S01]  /*2030*/  IMAD.MOV.U32 R17, RZ, RZ, RZ ;  /* 0x000000ffff117224 */ /* 0x000fe200078e00ff */
[----:B------:R-:W-:Y:S05]  /*2040*/  BRA `(.L_x_11473) ;  /* 0x00000d5000007947 */ /* 0x000fea0003800000 */
.L_x_11470:
        /* <DEDUP_REMOVED lines=8> */
.L_x_11475:
[----:B------:R-:W2:Y:S02]  /*20d0*/  LDG.E R16, [R2.64] ;  /* 0x0000002402107981 */ /* 0x000ea4000c1e1900 */
[----:B--2---:R-:W-:Y:S01]  /*20e0*/  SHF.R.S32.HI R17, RZ, 0x1f, R16 ;  /* 0x0000001fff117819 */ /* 0x004fe20000011410 */
[----:B------:R-:W-:Y:S05]  /*20f0*/  BRA `(.L_x_11473) ;  /* 0x00000ca000007947 */ /* 0x000fea0003800000 */
.L_x_11474:
[----:B------:R-:W2:Y:S02]  /*2100*/  LDG.E.S16 R16, [R2.64] ;  /* 0x0000002402107981 */ /* 0x000ea4000c1e1700 */
[----:B--2---:R-:W-:Y:S01]  /*2110*/  SHF.R.S32.HI R17, RZ, 0x1f, R16 ;  /* 0x0000001fff117819 */ /* 0x004fe20000011410 */
[----:B------:R-:W-:Y:S05]  /*2120*/  BRA `(.L_x_11473) ;  /* 0x00000c7000007947 */ /* 0x000fea0003800000 */
.L_x_11469:
        /* <DEDUP_REMOVED lines=9> */
.L_x_11477:
[----:B------:R-:W2:Y:S02]  /*21c0*/  LDG.E.U16 R2, [R2.64] ;  /* 0x0000002402027981 */ /* 0x000ea4000c1e1500 */
[----:B--2---:R-:W-:-:S06]  /*21d0*/  HADD2.F32 R16, -RZ, R2.H0_H0 ;  /* 0x20000002ff107230 */ /* 0x004fcc0000004100 */
[----:B------:R-:W0:Y:S01]  /*21e0*/  F2I.S64.TRUNC R16, R16 ;  /* 0x0000001000107311 */ /* 0x000e22000020d900 */
[----:B------:R-:W-:Y:S05]  /*21f0*/  BRA `(.L_x_11473) ;  /* 0x00000ba000007947 */ /* 0x000fea0003800000 */
.L_x_11476:
        /* <DEDUP_REMOVED lines=9> */
.L_x_11479:
[----:B------:R-:W2:Y:S02]  /*2290*/  LDG.E.U16 R2, [R2.64] ;  /* 0x0000002402027981 */ /* 0x000ea4000c1e1500 */
[----:B--2---:R-:W-:-:S06]  /*22a0*/  HADD2.F32 R16, -RZ, R2.H0_H0 ;  /* 0x20000002ff107230 */ /* 0x004fcc0000004100 */
[----:B------:R-:W0:Y:S01]  /*22b0*/  F2I.S64.TRUNC R16, R16 ;  /* 0x0000001000107311 */ /* 0x000e22000020d900 */
[----:B------:R-:W-:Y:S05]  /*22c0*/  BRA `(.L_x_11473) ;  /* 0x00000ad000007947 */ /* 0x000fea0003800000 */
.L_x_11478:
[----:B------:R-:W2:Y:S02]  /*22d0*/  LDG.E.64 R2, [R2.64] ;  /* 0x0000002402027981 */ /* 0x000ea4000c1e1b00 */
[----:B--2---:R0:W2:Y:S01]  /*22e0*/  F2I.S64.F64.TRUNC R16, R2 ;  /* 0x0000000200107311 */ /* 0x0040a2000030d900 */
[----:B------:R-:W-:Y:S05]  /*22f0*/  BRA `(.L_x_11473) ;  /* 0x00000aa000007947 */ /* 0x000fea0003800000 */
.L_x_11468:
        /* <DEDUP_REMOVED lines=13> */
.L_x_11482:
[----:B------:R-:W2:Y:S02]  /*23d0*/  LDG.E.64 R2, [R2.64] ;  /* 0x0000002402027981 */ /* 0x000ea4000c1e1b00 */
[----:B--2---:R0:W2:Y:S01]  /*23e0*/  F2I.S64.F64.TRUNC R16, R2 ;  /* 0x0000000200107311 */ /* 0x0040a2000030d900 */
[----:B------:R-:W-:Y:S05]  /*23f0*/  BRA `(.L_x_11473) ;  /* 0x000009a000007947 */ /* 0x000fea0003800000 */
.L_x_11481:
        /* <DEDUP_REMOVED lines=27> */
.L_x_11484:
        /* <DEDUP_REMOVED lines=14> */
.L_x_11483:
[----:B------:R-:W2:Y:S02]  /*2690*/  LDG.E.U16 R16, [R2.64] ;  /* 0x0000002402107981 */ /* 0x000ea4000c1e1500 */
[----:B--2---:R-:W-:-:S06]  /*26a0*/  PRMT R16, RZ, 0x5410, R16 ;  /* 0x00005410ff107816 */ /* 0x004fcc0000000010 */
[----:B------:R-:W0:Y:S01]  /*26b0*/  F2I.S64.TRUNC R16, R16 ;  /* 0x0000001000107311 */ /* 0x000e22000020d900 */
[----:B------:R-:W-:Y:S05]  /*26c0*/  BRA `(.L_x_11473) ;  /* 0x000006d000007947 */ /* 0x000fea0003800000 */
.L_x_11480:
        /* <DEDUP_REMOVED lines=11> */
.L_x_11487:
        /* <DEDUP_REMOVED lines=21> */
.L_x_11491:
[----:B------:R-:W-:Y:S05]  /*28d0*/  BSYNC B1 ;  /* 0x0000000000017941 */ /* 0x000fea0003800000 */
.L_x_11490:
[----:B------:R-:W-:Y:S01]  /*28e0*/  IMAD.SHL.U32 R2, R2, 0x100000, RZ ;  /* 0x0010000002027824 */ /* 0x000fe200078e00ff */
[----:B------:R-:W-:-:S04]  /*28f0*/  LEA R3, R0, 0x3b800000, 0x17 ;  /* 0x3b80000000037811 */ /* 0x000fc800078eb8ff */
[----:B------:R-:W-:Y:S02]  /*2900*/  LOP3.LUT R16, R3, R2, R16, 0xfe, !PT ;  /* 0x0000000203107212 */ /* 0x000fe400078efe10 */
.L_x_11489:
[----:B------:R-:W-:Y:S05]  /*2910*/  BSYNC B0 ;  /* 0x0000000000007941 */ /* 0x000fea0003800000 */
.L_x_11488:
[----:B------:R-:W0:Y:S01]  /*2920*/  F2I.S64.TRUNC R16, R16 ;  /* 0x0000001000107311 */ /* 0x000e22000020d900 */
[----:B------:R-:W-:Y:S05]  /*2930*/  BRA `(.L_x_11473) ;  /* 0x0000046000007947 */ /* 0x000fea0003800000 */
.L_x_11486:
        /* <DEDUP_REMOVED lines=21> */
.L_x_11495:
[----:B------:R-:W-:Y:S05]  /*2a90*/  BSYNC B1 ;  /* 0x0000000000017941 */ /* 0x000fea0003800000 */
.L_x_11494:
[----:B------:R-:W-:Y:S01]  /*2aa0*/  IMAD.SHL.U32 R2, R2, 0x200000, RZ ;  /* 0x0020000002027824 */ /* 0x000fe200078e00ff */
[----:B------:R-:W-:-:S04]  /*2ab0*/  LEA R3, R0, 0x37800000, 0x17 ;  /* 0x3780000000037811 */ /* 0x000fc800078eb8ff */
[----:B------:R-:W-:Y:S02]  /*2ac0*/  LOP3.LUT R16, R3, R2, R16, 0xfe, !PT ;  /* 0x0000000203107212 */ /* 0x000fe400078efe10 */
.L_x_11493:
[----:B------:R-:W-:Y:S05]  /*2ad0*/  BSYNC B0 ;  /* 0x0000000000007941 */ /* 0x000fea0003800000 */
.L_x_11492:
[----:B------:R-:W0:Y:S01]  /*2ae0*/  F2I.S64.TRUNC R16, R16 ;  /* 0x0000001000107311 */ /* 0x000e22000020d900 */
[----:B------:R-:W-:Y:S05]  /*2af0*/  BRA `(.L_x_11473) ;  /* 0x000002a000007947 */ /* 0x000fea0003800000 */
.L_x_11485:
        /* <DEDUP_REMOVED lines=14> */
.L_x_11499:
[----:B------:R-:W-:Y:S05]  /*2be0*/  BSYNC B0 ;  /* 0x0000000000007941 */ /* 0x000fea0003800000 */
.L_x_11498:
[----:B------:R-:W0:Y:S01]  /*2bf0*/  F2I.S64.TRUNC R16, R16 ;  /* 0x0000001000107311 */ /* 0x000e22000020d900 */
[----:B------:R-:W-:Y:S05]  /*2c00*/  BRA `(.L_x_11473) ;  /* 0x0000019000007947 */ /* 0x000fea0003800000 */
.L_x_11472:
        /* <DEDUP_REMOVED lines=21> */
.L_x_11497:
[----:B------:R0:W5:Y:S01]  /*2d60*/  LDG.E.64 R16, [R2.64] ;  /* 0x0000002402107981 */ /* 0x000162000c1e1b00 */
[----:B------:R-:W-:Y:S05]  /*2d70*/  BRA `(.L_x_11473) ;  /* 0x0000002000007947 */ /* 0x000fea0003800000 */
.L_x_11496:
[----:B------:R0:W5:Y:S01]  /*2d80*/  LDG.E R16, [R2.64] ;  /* 0x0000002402107981 */ /* 0x000162000c1e1900 */
[----:B------:R-:W-:-:S03]  /*2d90*/  IMAD.MOV.U32 R17, RZ, RZ, RZ ;  /* 0x000000ffff117224 */ /* 0x000fc600078e00ff */
.L_x_11473:
[----:B------:R-:W-:-:S04]  /*2da0*/  IADD3 R26, R26, 0x80, RZ ;  /* 0x000000801a1a7810 */ /* 0x000fc80007ffe0ff */
.L_x_11467:
[----:B------:R-:W-:Y:S05]  /*2db0*/  BSYNC B6 ;  /* 0x0000000000067941 */ /* 0x000fea0003800000 */
.L_x_11466:
        /* <DEDUP_REMOVED lines=21> */
.L_x_11505:
[----:B------:R0:W5:Y:S01]  /*2f10*/  LDG.E.U8 R24, [R2.64] ;  /* 0x0000002402187981 */ /* 0x000162000c1e1100 */
[----:B------:R-:W-:Y:S01]  /*2f20*/  IMAD.MOV.U32 R25, RZ, RZ, RZ ;  /* 0x000000ffff197224 */ /* 0x000fe200078e00ff */
[----:B------:R-:W-:Y:S05]  /*2f30*/  BRA `(.L_x_11501) ;  /* 0x00000d4000007947 */ /* 0x000fea0003800000 */
.L_x_11504:
        /* <DEDUP_REMOVED lines=8> */
.L_x_11508:
[----:B------:R-:W3:Y:S02]  /*2fc0*/  LDG.E R24, [R2.64] ;  /* 0x0000002402187981 */ /* 0x000ee4000c1e1900 */
[----:B---3--:R-:W-:Y:S01]  /*2fd0*/  SHF.R.S32.HI R25, RZ, 0x1f, R24 ;  /* 0x0000001fff197819 */ /* 0x008fe20000011418 */
[----:B------:R-:W-:Y:S05]  /*2fe0*/  BRA `(.L_x_11501) ;  /* 0x00000c9000007947 */ /* 0x000fea0003800000 */
.L_x_11507:
[----:B------:R-:W3:Y:S02]  /*2ff0*/  LDG.E.S16 R24, [R2.64] ;  /* 0x0000002402187981 */ /* 0x000ee4000c1e1700 */
[----:B---3--:R-:W-:Y:S01]  /*3000*/  SHF.R.S32.HI R25, RZ, 0x1f, R24 ;  /* 0x0000001fff197819 */ /* 0x008fe20000011418 */
[----:B------:R-:W-:Y:S05]  /*3010*/  BRA `(.L_x_11501) ;  /* 0x00000c6000007947 */ /* 0x000fea0003800000 */
.L_x_11503:
        /* <DEDUP_REMOVED lines=9> */
.L_x_11510:
[----:B------:R-:W3:Y:S02]  /*30b0*/  LDG.E.U16 R2, [R2.64] ;  /* 0x0000002402027981 */ /* 0x000ee4000c1e1500 */
[----:B---3--:R-:W-:-:S06]  /*30c0*/  HADD2.F32 R24, -RZ, R2.H0_H0 ;  /* 0x20000002ff187230 */ /* 0x008fcc0000004100 */
[----:B------:R-:W0:Y:S01]  /*30d0*/  F2I.S64.TRUNC R24, R24 ;  /* 0x0000001800187311 */ /* 0x000e22000020d900 */
[----:B------:R-:W-:Y:S05]  /*30e0*/  BRA `(.L_x_11501) ;  /* 0x00000b9000007947 */ /* 0x000fea0003800000 */
.L_x_11509:
        /* <DEDUP_REMOVED lines=9> */
.L_x_11512:
[----:B------:R-:W3:Y:S02]  /*3180*/  LDG.E.U16 R2, [R2.64] ;  /* 0x0000002402027981 */ /* 0x000ee4000c1e1500 */
[----:B---3--:R-:W-:-:S06]  /*3190*/  HADD2.F32 R24, -RZ, R2.H0_H0 ;  /* 0x20000002ff187230 */ /* 0x008fcc0000004100 */
[----:B------:R-:W0:Y:S01]  /*31a0*/  F2I.S64.TRUNC R24, R24 ;  /* 0x0000001800187311 */ /* 0x000e22000020d900 */
[----:B------:R-:W-:Y:S05]  /*31b0*/  BRA `(.L_x_11501) ;  /* 0x00000ac000007947 */ /* 0x000fea0003800000 */
.L_x_11511:
[----:B------:R-:W3:Y:S02]  /*31c0*/  LDG.E.64 R2, [R2.64] ;  /* 0x0000002402027981 */ /* 0x000ee4000c1e1b00 */
[----:B---3--:R0:W3:Y:S01]  /*31d0*/  F2I.S64.F64.TRUNC R24, R2 ;  /* 0x0000000200187311 */ /* 0x0080e2000030d900 */
[----:B------:R-:W-:Y:S05]  /*31e0*/  BRA `(.L_x_11501) ;  /* 0x00000a9000007947 */ /* 0x000fea0003800000 */
.L_x_11502:
        /* <DEDUP_REMOVED lines=13> */
.L_x_11515:
[----:B------:R-:W3:Y:S02]  /*32c0*/  LDG.E.64 R2, [R2.64] ;  /* 0x0000002402027981 */ /* 0x000ee4000c1e1b00 */
[----:B---3--:R0:W3:Y:S01]  /*32d0*/  F2I.S64.F64.TRUNC R24, R2 ;  /* 0x0000000200187311 */ /* 0x0080e2000030d900 */
[----:B------:R-:W-:Y:S05]  /*32e0*/  BRA `(.L_x_11501) ;  /* 0x0000099000007947 */ /* 0x000fea0003800000 */
.L_x_11514:
        /* <DEDUP_REMOVED lines=27> */
.L_x_11517:
        /* <DEDUP_REMOVED lines=14> */
.L_x_11516:
[----:B------:R-:W3:Y:S02]  /*3580*/  LDG.E.U16 R24, [R2.64] ;  /* 0x0000002402187981 */ /* 0x000ee4000c1e1500 */
[----:B---3--:R-:W-:-:S06]  /*3590*/  PRMT R24, RZ, 0x5410, R24 ;  /* 0x00005410ff187816 */ /* 0x008fcc0000000018 */
[----:B------:R-:W0:Y:S01]  /*35a0*/  F2I.S64.TRUNC R24, R24 ;  /* 0x0000001800187311 */ /* 0x000e22000020d900 */
[----:B------:R-:W-:Y:S05]  /*35b0*/  BRA `(.L_x_11501) ;  /* 0x000006c000007947 */ /* 0x000fea0003800000 */
.L_x_11513:
        /* <DEDUP_REMOVED lines=11> */
.L_x_11520:
        /* <DEDUP_REMOVED lines=21> */
.L_x_11524:
[----:B------:R-:W-:Y:S05]  /*37c0*/  BSYNC B1 ;  /* 0x0000000000017941 */ /* 0x000fea0003800000 */
.L_x_11523:
[----:B------:R-:W-:Y:S01]  /*37d0*/  IMAD.SHL.U32 R2, R2, 0x100000, RZ ;  /* 0x0010000002027824 */ /* 0x000fe200078e00ff */
[----:B------:R-:W-:-:S04]  /*37e0*/  LEA R3, R0, 0x3b800000, 0x17 ;  /* 0x3b80000000037811 */ /* 0x000fc800078eb8ff */
[----:B------:R-:W-:Y:S02]  /*37f0*/  LOP3.LUT R24, R3, R2, R24, 0xfe, !PT ;  /* 0x0000000203187212 */ /* 0x000fe400078efe18 */
.L_x_11522:
[----:B------:R-:W-:Y:S05]  /*3800*/  BSYNC B0 ;  /* 0x0000000000007941 */ /* 0x000fea0003800000 */
.L_x_11521:
[----:B------:R-:W0:Y:S01]  /*3810*/  F2I.S64.TRUNC R24, R24 ;  /* 0x0000001800187311 */ /* 0x000e22000020d900 */
[----:B------:R-:W-:Y:S05]  /*3820*/  BRA `(.L_x_11501) ;  /* 0x0000045000007947 */ /* 0x000fea0003800000 */
.L_x_11519:
        /* <DEDUP_REMOVED lines=21> */
.L_x_11528:
[----:B------:R-:W-:Y:S05]  /*3980*/  BSYNC B1 ;  /* 0x0000000000017941 */ /* 0x000fea0003800000 */
.L_x_11527:
[----:B------:R-:W-:Y:S01]  /*3990*/  IMAD.SHL.U32 R2, R2, 0x200000, RZ ;  /* 0x0020000002027824 */ /* 0x000fe200078e00ff */
[----:B------:R-:W-:-:S04]  /*39a0*/  LEA R3, R0, 0x37800000, 0x17 ;  /* 0x3780000000037811 */ /* 0x000fc800078eb8ff */
[----:B------:R-:W-:Y:S02]  /*39b0*/  LOP3.LUT R24, R3, R2, R24, 0xfe, !PT ;  /* 0x0000000203187212 */ /* 0x000fe400078efe18 */
.L_x_11526:
[----:B------:R-:W-:Y:S05]  /*39c0*/  BSYNC B0 ;  /* 0x0000000000007941 */ /* 0x000fea0003800000 */
.L_x_11525:
[----:B------:R-:W0:Y:S01]  /*39d0*/  F2I.S64.TRUNC R24, R24 ;  /* 0x0000001800187311 */ /* 0x000e22000020d900 */
[----:B------:R-:W-:Y:S05]  /*39e0*/  BRA `(.L_x_11501) ;  /* 0x0000029000007947 */ /* 0x000fea0003800000 */
.L_x_11518:
        /* <DEDUP_REMOVED lines=14> */
.L_x_11532:
[----:B------:R-:W-:Y:S05]  /*3ad0*/  BSYNC B0 ;  /* 0x0000000000007941 */ /* 0x000fea0003800000 */
.L_x_11531:
[----:B------:R-:W0:Y:S01]  /*3ae0*/  F2I.S64.TRUNC R24, R24 ;  /* 0x0000001800187311 */ /* 0x000e22000020d900 */
[----:B------:R-:W-:Y:S05]  /*3af0*/  BRA `(.L_x_11501) ;  /* 0x0000018000007947 */ /* 0x000fea0003800000 */
.L_x_11506:
        /* <DEDUP_REMOVED lines=20> */
.L_x_11530:
[----:B------:R0:W5:Y:S01]  /*3c40*/  LDG.E.64 R24, [R2.64] ;  /* 0x0000002402187981 */ /* 0x000162000c1e1b00 */
[----:B------:R-:W-:Y:S05]  /*3c50*/  BRA `(.L_x_11501) ;  /* 0x0000002000007947 */ /* 0x000fea0003800000 */
.L_x_11529:
[----:B------:R0:W5:Y:S01]  /*3c60*/  LDG.E R24, [R2.64] ;  /* 0x0000002402187981 */ /* 0x000162000c1e1900 */
[----:B------:R-:W-:-:S03]  /*3c70*/  IMAD.MOV.U32 R25, RZ, RZ, RZ ;  /* 0x000000ffff197224 */ /* 0x000fc600078e00ff */
.L_x_11501:
[----:B------:R-:W-:Y:S05]  /*3c80*/  BSYNC B6 ;  /* 0x0000000000067941 */ /* 0x000fea0003800000 */
.L_x_11500:
        /* <DEDUP_REMOVED lines=34> */
.L_x_11538:
[----:B------:R0:W-:Y:S01]  /*3eb0*/  STG.E.U8 [R8.64], R3 ;  /* 0x0000000308007986 */ /* 0x0001e2000c101124 */
[----:B------:R-:W-:Y:S01]  /*3ec0*/  IMAD.MOV.U32 R2, RZ, RZ, R18 ;  /* 0x000000ffff027224 */ /* 0x000fe200078e0012 */
[----:B------:R-:W-:Y:S05]  /*3ed0*/  BRA `(.L_x_11534) ;  /* 0x00000ea000007947 */ /* 0x000fea0003800000 */
.L_x_11537:
        /* <DEDUP_REMOVED lines=9> */
.L_x_11541:
[----:B------:R0:W-:Y:S01]  /*3f70*/  STG.E [R8.64], R3 ;  /* 0x0000000308007986 */ /* 0x0001e2000c101924 */
[----:B------:R-:W-:Y:S01]  /*3f80*/  IMAD.MOV.U32 R2, RZ, RZ, R18 ;  /* 0x000000ffff027224 */ /* 0x000fe200078e0012 */
[----:B------:R-:W-:Y:S05]  /*3f90*/  BRA `(.L_x_11534) ;  /* 0x00000de000007947 */ /* 0x000fea0003800000 */
.L_x_11540:
[----:B------:R0:W-:Y:S01]  /*3fa0*/  STG.E.U16 [R8.64], R3 ;  /* 0x0000000308007986 */ /* 0x0001e2000c101524 */
[----:B------:R-:W-:Y:S01]  /*3fb0*/  IMAD.MOV.U32 R2, RZ, RZ, R18 ;  /* 0x000000ffff027224 */ /* 0x000fe200078e0012 */
[----:B------:R-:W-:Y:S05]  /*3fc0*/  BRA `(.L_x_11534) ;  /* 0x00000db000007947 */ /* 0x000fea0003800000 */
.L_x_11536:
        /* <DEDUP_REMOVED lines=10> */
.L_x_11543:
[----:B------:R-:W0:Y:S01]  /*4070*/  I2F.S64 R0, R4 ;  /* 0x0000000400007312 */ /* 0x000e220000301400 */
[----:B------:R-:W-:Y:S01]  /*4080*/  IMAD.MOV.U32 R2, RZ, RZ, R18 ;  /* 0x000000ffff027224 */ /* 0x000fe200078e0012 */
[----:B0-----:R-:W-:-:S05]  /*4090*/  F2FP.PACK_AB R0, RZ, R0 ;  /* 0x00000000ff00723e */ /* 0x001fca00000000ff */
[----:B------:R0:W-:Y:S01]  /*40a0*/  STG.E.U16 [R8.64], R0 ;  /* 0x0000000008007986 */ /* 0x0001e2000c101524 */
[----:B------:R-:W-:Y:S05]  /*40b0*/  BRA `(.L_x_11534) ;  /* 0x00000cc000007947 */ /* 0x000fea0003800000 */
.L_x_11542:
        /* <DEDUP_REMOVED lines=11> */
.L_x_11545:
[----:B------:R-:W0:Y:S01]  /*4170*/  I2F.S64 R4, R4 ;  /* 0x0000000400047312 */ /* 0x000e220000301400 */
[----:B------:R-:W-:Y:S01]  /*4180*/  IMAD.MOV.U32 R2, RZ, RZ, R18 ;  /* 0x000000ffff027224 */ /* 0x000fe200078e0012 */
[----:B0-----:R-:W-:-:S04]  /*4190*/  F2FP.PACK_AB R3, RZ, R4 ;  /* 0x00000004ff03723e */ /* 0x001fc800000000ff */
[----:B------:R-:W-:-:S05]  /*41a0*/  PRMT R3, R3, 0x5410, RZ ;  /* 0x0000541003037816 */ /* 0x000fca00000000ff */
[----:B------:R0:W-:Y:S01]  /*41b0*/  STG.E [R8.64], R3 ;  /* 0x0000000308007986 */ /* 0x0001e2000c101924 */
[----:B------:R-:W-:Y:S05]  /*41c0*/  BRA `(.L_x_11534) ;  /* 0x00000bb000007947 */ /* 0x000fea0003800000 */
.L_x_11544:
[----:B------:R-:W0:Y:S01]  /*41d0*/  I2F.F64.S64 R4, R4 ;  /* 0x0000000400047312 */ /* 0x000e220000301c00 */
[----:B------:R-:W-:Y:S01]  /*41e0*/  IMAD.MOV.U32 R2, RZ, RZ, R18 ;  /* 0x000000ffff027224 */ /* 0x000fe200078e0012 */
[----:B0-----:R0:W-:Y:S01]  /*41f0*/  STG.E.64 [R8.64], R4 ;  /* 0x0000000408007986 */ /* 0x0011e2000c101b24 */
[----:B------:R-:W-:Y:S05]  /*4200*/  BRA `(.L_x_11534) ;  /* 0x00000b7000007947 */ /* 0x000fea0003800000 */
.L_x_11535:
        /* <DEDUP_REMOVED lines=14> */
.L_x_11548:
[----:B------:R-:W0:Y:S01]  /*42f0*/  I2F.F64.S64 R4, R4 ;  /* 0x0000000400047312 */ /* 0x000e220000301c00 */
[----:B------:R-:W-:Y:S01]  /*4300*/  CS2R R6, SRZ ;  /* 0x0000000000067805 */ /* 0x000fe2000001ff00 */
[----:B------:R-:W-:-:S04]  /*4310*/  IMAD.MOV.U32 R2, RZ, RZ, R18 ;  /* 0x000000ffff027224 */ /* 0x000fc800078e0012 */
[----:B0-----:R0:W-:Y:S01]  /*4320*/  STG.E.128 [R8.64], R4 ;  /* 0x0000000408007986 */ /* 0x0011e2000c101d24 */
[----:B------:R-:W-:Y:S05]  /*4330*/  BRA `(.L_x_11534) ;  /* 0x00000a4000007947 */ /* 0x000fea0003800000 */
.L_x_11547:
        /* <DEDUP_REMOVED lines=21> */
.L_x_11552:
[----:B------:R-:W-:Y:S05]  /*4490*/  BSYNC B0 ;  /* 0x0000000000007941 */ /* 0x000fea0003800000 */
.L_x_11551:
[----:B------:R-:W-:Y:S01]  /*44a0*/  LOP3.LUT R3, R0, R3, RZ, 0xfc, !PT ;  /* 0x0000000300037212 */ /* 0x000fe200078efcff */
[----:B------:R-:W-:-:S04]  /*44b0*/  IMAD.MOV.U32 R2, RZ, RZ, R18 ;  /* 0x000000ffff027224 */ /* 0x000fc800078e0012 */
[----:B------:R0:W-:Y:S01]  /*44c0*/  STG.E.U8 [R8.64], R3 ;  /* 0x0000000308007986 */ /* 0x0001e2000c101124 */
[----:B------:R-:W-:Y:S05]  /*44d0*/  BRA `(.L_x_11534) ;  /* 0x000008a000007947 */ /* 0x000fea0003800000 */
.L_x_11550:
        /* <DEDUP_REMOVED lines=13> */
.L_x_11554:
[----:B------:R-:W-:Y:S01]  /*45b0*/  IMAD.MOV.U32 R0, RZ, RZ, 0x7f ;  /* 0x0000007fff007424 */ /* 0x000fe200078e00ff */
[----:B------:R-:W-:-:S04]  /*45c0*/  ISETP.GT.U32.AND P0, PT, R2, 0x7f800000, PT ;  /* 0x7f8000000200780c */ /* 0x000fc80003f04070 */
[----:B------:R-:W-:-:S04]  /*45d0*/  SEL R0, R0, 0x7c, P0 ;  /* 0x0000007c00007807 */ /* 0x000fc80000000000 */
.L_x_11555:
[----:B------:R-:W-:Y:S05]  /*45e0*/  BSYNC B0 ;  /* 0x0000000000007941 */ /* 0x000fea0003800000 */
.L_x_11553:
[----:B------:R-:W-:-:S04]  /*45f0*/  LOP3.LUT R2, R5, 0x80000000, RZ, 0xc0, !PT ;  /* 0x8000000005027812 */ /* 0x000fc800078ec0ff */
[----:B------:R-:W-:Y:S01]  /*4600*/  SHF.R.U32.HI R3, RZ, 0x18, R2 ;  /* 0x00000018ff037819 */ /* 0x000fe20000011602 */
[----:B------:R-:W-:-:S03]  /*4610*/  IMAD.MOV.U32 R2, RZ, RZ, R18 ;  /* 0x000000ffff027224 */ /* 0x000fc600078e0012 */
[----:B------:R-:W-:-:S05]  /*4620*/  LOP3.LUT R3, R0, R3, RZ, 0xfc, !PT ;  /* 0x0000000300037212 */ /* 0x000fca00078efcff */
[----:B------:R0:W-:Y:S01]  /*4630*/  STG.E.U8 [R8.64], R3 ;  /* 0x0000000308007986 */ /* 0x0001e2000c101124 */
[----:B------:R-:W-:Y:S05]  /*4640*/  BRA `(.L_x_11534) ;  /* 0x0000073000007947 */ /* 0x000fea0003800000 */
.L_x_11549:
[----:B------:R-:W0:Y:S01]  /*4650*/  I2F.S64 R0, R4 ;  /* 0x0000000400007312 */ /* 0x000e220000301400 */
[----:B------:R-:W-:Y:S01]  /*4660*/  IMAD.MOV.U32 R2, RZ, RZ, R18 ;  /* 0x000000ffff027224 */ /* 0x000fe200078e0012 */
[----:B0-----:R-:W-:-:S05]  /*4670*/  F2FP.BF16.PACK_AB R0, RZ, R0 ;  /* 0x00000000ff00723e */ /* 0x001fca00000010ff */
[----:B------:R0:W-:Y:S01]  /*4680*/  STG.E.U16 [R8.64], R0 ;  /* 0x0000000008007986 */ /* 0x0001e2000c101524 */
[----:B------:R-:W-:Y:S05]  /*4690*/  BRA `(.L_x_11534) ;  /* 0x000006e000007947 */ /* 0x000fea0003800000 */
.L_x_11546:
        /* <DEDUP_REMOVED lines=11> */
.L_x_11558:
        /* <DEDUP_REMOVED lines=17> */
.L_x_11561:
[----:B------:R-:W-:-:S04]  /*4860*/  LOP3.LUT R0, R5, 0x80000000, RZ, 0xc0, !PT ;  /* 0x8000000005007812 */ /* 0x000fc800078ec0ff */
[----:B------:R-:W-:-:S04]  /*4870*/  SHF.R.U32.HI R3, RZ, 0x18, R0 ;  /* 0x00000018ff037819 */ /* 0x000fc80000011600 */
[----:B------:R-:W-:-:S04]  /*4880*/  LOP3.LUT R2, R2, R3, RZ, 0xfc, !PT ;  /* 0x0000000302027212 */ /* 0x000fc800078efcff */
[----:B------:R-:W-:Y:S02]  /*4890*/  PRMT R0, R2, 0x7610, R0 ;  /* 0x0000761002007816 */ /* 0x000fe40000000000 */
.L_x_11560:
[----:B------:R-:W-:Y:S05]  /*48a0*/  BSYNC B0 ;  /* 0x0000000000007941 */ /* 0x000fea0003800000 */
.L_x_11559:
[----:B------:R0:W-:Y:S01]  /*48b0*/  STG.E.U8 [R8.64], R0 ;  /* 0x0000000008007986 */ /* 0x0001e2000c101124 */
[----:B------:R-:W-:Y:S01]  /*48c0*/  IMAD.MOV.U32 R2, RZ, RZ, R18 ;  /* 0x000000ffff027224 */ /* 0x000fe200078e0012 */
[----:B------:R-:W-:Y:S05]  /*48d0*/  BRA `(.L_x_11534) ;  /* 0x000004a000007947 */ /* 0x000fea0003800000 */
.L_x_11557:
        /* <DEDUP_REMOVED lines=17> */
.L_x_11564:
[----:B------:R-:W-:-:S04]  /*49f0*/  LOP3.LUT R0, R5, 0x80000000, RZ, 0xc0, !PT ;  /* 0x8000000005007812 */ /* 0x000fc800078ec0ff */
[----:B------:R-:W-:-:S04]  /*4a00*/  SHF.R.U32.HI R3, RZ, 0x18, R0 ;  /* 0x00000018ff037819 */ /* 0x000fc80000011600 */
[----:B------:R-:W-:-:S04]  /*4a10*/  LOP3.LUT R2, R2, R3, RZ, 0xfc, !PT ;  /* 0x0000000302027212 */ /* 0x000fc800078efcff */
[----:B------:R-:W-:Y:S02]  /*4a20*/  PRMT R0, R2, 0x7610, R0 ;  /* 0x0000761002007816 */ /* 0x000fe40000000000 */
.L_x_11563:
[----:B------:R-:W-:Y:S05]  /*4a30*/  BSYNC B0 ;  /* 0x0000000000007941 */ /* 0x000fea0003800000 */
.L_x_11562:
[----:B------:R0:W-:Y:S01]  /*4a40*/  STG.E.U8 [R8.64], R0 ;  /* 0x0000000008007986 */ /* 0x0001e2000c101124 */
[----:B------:R-:W-:Y:S01]  /*4a50*/  IMAD.MOV.U32 R2, RZ, RZ, R18 ;  /* 0x000000ffff027224 */ /* 0x000fe200078e0012 */
[----:B------:R-:W-:Y:S05]  /*4a60*/  BRA `(.L_x_11534) ;  /* 0x0000031000007947 */ /* 0x000fea0003800000 */
.L_x_11556:
        /* <DEDUP_REMOVED lines=23> */
.L_x_11539:
        /* <DEDUP_REMOVED lines=21> */
.L_x_11566:
[----:B------:R0:W-:Y:S01]  /*4d30*/  STG.E.64 [R8.64], R4 ;  /* 0x0000000408007986 */ /* 0x0001e2000c101b24 */
[----:B------:R-:W-:Y:S01]  /*4d40*/  IMAD.MOV.U32 R2, RZ, RZ, R18 ;  /* 0x000000ffff027224 */ /* 0x000fe200078e0012 */
[----:B------:R-:W-:Y:S05]  /*4d50*/  BRA `(.L_x_11534) ;  /* 0x0000002000007947 */ /* 0x000fea0003800000 */
.L_x_11565:
[----:B------:R0:W-:Y:S01]  /*4d60*/  STG.E [R8.64], R3 ;  /* 0x0000000308007986 */ /* 0x0001e2000c101924 */
[----:B------:R-:W-:-:S03]  /*4d70*/  IMAD.MOV.U32 R2, RZ, RZ, R18 ;  /* 0x000000ffff027224 */ /* 0x000fc600078e0012 */
.L_x_11534:
[----:B----4-:R-:W-:Y:S05]  /*4d80*/  BSYNC B6 ;  /* 0x0000000000067941 */ /* 0x010fea0003800000 */
.L_x_11533:
        /* <DEDUP_REMOVED lines=22> */
.L_x_11572:
[----:B------:R0:W-:Y:S01]  /*4ef0*/  STG.E.U8 [R8.64], R26 ;  /* 0x0000001a08007986 */ /* 0x0001e2000c101124 */
[----:B------:R-:W-:Y:S05]  /*4f00*/  BRA `(.L_x_11574) ;  /* 0x00000d6000007947 */ /* 0x000fea0003800000 */
.L_x_11571:
        /* <DEDUP_REMOVED lines=8> */
.L_x_11576:
[----:B------:R0:W-:Y:S01]  /*4f90*/  STG.E [R8.64], R26 ;  /* 0x0000001a08007986 */ /* 0x0001e2000c101924 */
[----:B------:R-:W-:Y:S05]  /*4fa0*/  BRA `(.L_x_11574) ;  /* 0x00000cc000007947 */ /* 0x000fea0003800000 */
.L_x_11575:
[----:B------:R0:W-:Y:S01]  /*4fb0*/  STG.E.U16 [R8.64], R26 ;  /* 0x0000001a08007986 */ /* 0x0001e2000c101524 */
[----:B------:R-:W-:Y:S05]  /*4fc0*/  BRA `(.L_x_11574) ;  /* 0x00000ca000007947 */ /* 0x000fea0003800000 */
.L_x_11570:
        /* <DEDUP_REMOVED lines=9> */
.L_x_11578:
[----:B------:R-:W0:Y:S02]  /*5060*/  I2F.S64 R0, R26 ;  /* 0x0000001a00007312 */ /* 0x000e240000301400 */
[----:B0-----:R-:W-:-:S05]  /*5070*/  F2FP.PACK_AB R0, RZ, R0 ;  /* 0x00000000ff00723e */ /* 0x001fca00000000ff */
[----:B------:R0:W-:Y:S01]  /*5080*/  STG.E.U16 [R8.64], R0 ;  /* 0x0000000008007986 */ /* 0x0001e2000c101524 */
[----:B------:R-:W-:Y:S05]  /*5090*/  BRA `(.L_x_11574) ;  /* 0x00000bd000007947 */ /* 0x000fea0003800000 */
.L_x_11577:
        /* <DEDUP_REMOVED lines=10> */
.L_x_11580:
[----:B------:R-:W0:Y:S02]  /*5140*/  I2F.S64 R26, R26 ;  /* 0x0000001a001a7312 */ /* 0x000e240000301400 */
[----:B0-----:R-:W-:-:S04]  /*5150*/  F2FP.PACK_AB R3, RZ, R26 ;  /* 0x0000001aff03723e */ /* 0x001fc800000000ff */
[----:B------:R-:W-:-:S05]  /*5160*/  PRMT R3, R3, 0x5410, RZ ;  /* 0x0000541003037816 */ /* 0x000fca00000000ff */
[----:B------:R0:W-:Y:S01]  /*5170*/  STG.E [R8.64], R3 ;  /* 0x0000000308007986 */ /* 0x0001e2000c101924 */
[----:B------:R-:W-:Y:S05]  /*5180*/  BRA `(.L_x_11574) ;  /* 0x00000ae000007947 */ /* 0x000fea0003800000 */
.L_x_11579:
[----:B------:R-:W0:Y:S02]  /*5190*/  I2F.F64.S64 R26, R26 ;  /* 0x0000001a001a7312 */ /* 0x000e240000301c00 */
[----:B0-----:R0:W-:Y:S01]  /*51a0*/  STG.E.64 [R8.64], R26 ;  /* 0x0000001a08007986 */ /* 0x0011e2000c101b24 */
[----:B------:R-:W-:Y:S05]  /*51b0*/  BRA `(.L_x_11574) ;  /* 0x00000ab000007947 */ /* 0x000fea0003800000 */
.L_x_11569:
        /* <DEDUP_REMOVED lines=13> */
.L_x_11583:
[----:B------:R-:W0:Y:S01]  /*5290*/  I2F.F64.S64 R4, R26 ;  /* 0x0000001a00047312 */ /* 0x000e220000301c00 */
[----:B------:R-:W-:-:S05]  /*52a0*/  CS2R R6, SRZ ;  /* 0x0000000000067805 */ /* 0x000fca000001ff00 */
[----:B0-----:R0:W-:Y:S01]  /*52b0*/  STG.E.128 [R8.64], R4 ;  /* 0x0000000408007986 */ /* 0x0011e2000c101d24 */
[----:B------:R-:W-:Y:S05]  /*52c0*/  BRA `(.L_x_11574) ;  /* 0x000009a000007947 */ /* 0x000fea0003800000 */
.L_x_11582:
        /* <DEDUP_REMOVED lines=21> */
.L_x_11587:
[----:B------:R-:W-:Y:S05]  /*5420*/  BSYNC B0 ;  /* 0x0000000000007941 */ /* 0x000fea0003800000 */
.L_x_11586:
[----:B------:R-:W-:-:S05]  /*5430*/  LOP3.LUT R5, R0, R5, RZ, 0xfc, !PT ;  /* 0x0000000500057212 */ /* 0x000fca00078efcff */
[----:B------:R0:W-:Y:S01]  /*5440*/  STG.E.U8 [R8.64], R5 ;  /* 0x0000000508007986 */ /* 0x0001e2000c101124 */
[----:B------:R-:W-:Y:S05]  /*5450*/  BRA `(.L_x_11574) ;  /* 0x0000081000007947 */ /* 0x000fea0003800000 */
.L_x_11585:
        /* <DEDUP_REMOVED lines=13> */
.L_x_11589:
[----:B------:R-:W-:Y:S01]  /*5530*/  IMAD.MOV.U32 R0, RZ, RZ, 0x7f ;  /* 0x0000007fff007424 */ /* 0x000fe200078e00ff */
[----:B------:R-:W-:-:S04]  /*5540*/  ISETP.GT.U32.AND P0, PT, R3, 0x7f800000, PT ;  /* 0x7f8000000300780c */ /* 0x000fc80003f04070 */
[----:B------:R-:W-:-:S04]  /*5550*/  SEL R0, R0, 0x7c, P0 ;  /* 0x0000007c00007807 */ /* 0x000fc80000000000 */
.L_x_11590:
[----:B------:R-:W-:Y:S05]  /*5560*/  BSYNC B0 ;  /* 0x0000000000007941 */ /* 0x000fea0003800000 */
.L_x_11588:
[----:B------:R-:W-:-:S04]  /*5570*/  LOP3.LUT R3, R27, 0x80000000, RZ, 0xc0, !PT ;  /* 0x800000001b037812 */ /* 0x000fc800078ec0ff */
[----:B------:R-:W-:-:S04]  /*5580*/  SHF.R.U32.HI R3, RZ, 0x18, R3 ;  /* 0x00000018ff037819 */ /* 0x000fc80000011603 */
[----:B------:R-:W-:-:S05]  /*5590*/  LOP3.LUT R3, R0, R3, RZ, 0xfc, !PT ;  /* 0x0000000300037212 */ /* 0x000fca00078efcff */
[----:B------:R0:W-:Y:S01]  /*55a0*/  STG.E.U8 [R8.64], R3 ;  /* 0x0000000308007986 */ /* 0x0001e2000c101124 */
[----:B------:R-:W-:Y:S05]  /*55b0*/  BRA `(.L_x_11574) ;  /* 0x000006b000007947 */ /* 0x000fea0003800000 */
.L_x_11584:
[----:B------:R-:W0:Y:S02]  /*55c0*/  I2F.S64 R0, R26 ;  /* 0x0000001a00007312 */ /* 0x000e240000301400 */
[----:B0-----:R-:W-:-:S05]  /*55d0*/  F2FP.BF16.PACK_AB R0, RZ, R0 ;  /* 0x00000000ff00723e */ /* 0x001fca00000010ff */
[----:B------:R0:W-:Y:S01]  /*55e0*/  STG.E.U16 [R8.64], R0 ;  /* 0x0000000008007986 */ /* 0x0001e2000c101524 */
[----:B------:R-:W-:Y:S05]  /*55f0*/  BRA `(.L_x_11574) ;  /* 0x0000067000007947 */ /* 0x000fea0003800000 */
.L_x_11581:
        /* <DEDUP_REMOVED lines=10> */
.L_x_11593:
        /* <DEDUP_REMOVED lines=17> */
.L_x_11596:
[----:B------:R-:W-:-:S04]  /*57b0*/  LOP3.LUT R3, R27, 0x80000000, RZ, 0xc0, !PT ;  /* 0x800000001b037812 */ /* 0x000fc800078ec0ff */
[----:B------:R-:W-:-:S04]  /*57c0*/  SHF.R.U32.HI R3, RZ, 0x18, R3 ;  /* 0x00000018ff037819 */ /* 0x000fc80000011603 */
[----:B------:R-:W-:-:S04]  /*57d0*/  LOP3.LUT R0, R0, R3, RZ, 0xfc, !PT ;  /* 0x0000000300007212 */ /* 0x000fc800078efcff */
[----:B------:R-:W-:Y:S02]  /*57e0*/  PRMT R4, R0, 0x7610, R4 ;  /* 0x0000761000047816 */ /* 0x000fe40000000004 */
.L_x_11595:
[----:B------:R-:W-:Y:S05]  /*57f0*/  BSYNC B0 ;  /* 0x0000000000007941 */ /* 0x000fea0003800000 */
.L_x_11594:
[----:B------:R0:W-:Y:S01]  /*5800*/  STG.E.U8 [R8.64], R4 ;  /* 0x0000000408007986 */ /* 0x0001e2000c101124 */
[----:B------:R-:W-:Y:S05]  /*5810*/  BRA `(.L_x_11574) ;  /* 0x0000045000007947 */ /* 0x000fea0003800000 */
.L_x_11592:
        /* <DEDUP_REMOVED lines=17> */
.L_x_11599:
[----:B------:R-:W-:-:S04]  /*5930*/  LOP3.LUT R3, R27, 0x80000000, RZ, 0xc0, !PT ;  /* 0x800000001b037812 */ /* 0x000fc800078ec0ff */
[----:B------:R-:W-:-:S04]  /*5940*/  SHF.R.U32.HI R3, RZ, 0x18, R3 ;  /* 0x00000018ff037819 */ /* 0x000fc80000011603 */
[----:B------:R-:W-:-:S04]  /*5950*/  LOP3.LUT R0, R0, R3, RZ, 0xfc, !PT ;  /* 0x0000000300007212 */ /* 0x000fc800078efcff */
[----:B------:R-:W-:Y:S02]  /*5960*/  PRMT R4, R0, 0x7610, R4 ;  /* 0x0000761000047816 */ /* 0x000fe40000000004 */
.L_x_11598:
[----:B------:R-:W-:Y:S05]  /*5970*/  BSYNC B0 ;  /* 0x0000000000007941 */ /* 0x000fea0003800000 */
.L_x_11597:
[----:B------:R0:W-:Y:S01]  /*5980*/  STG.E.U8 [R8.64], R4 ;  /* 0x0000000408007986 */ /* 0x0001e2000c101124 */
[----:B------:R-:W-:Y:S05]  /*5990*/  BRA `(.L_x_11574) ;  /* 0x000002d000007947 */ /* 0x000fea0003800000 */
.L_x_11591:
        /* <DEDUP_REMOVED lines=22> */
.L_x_11573:
        /* <DEDUP_REMOVED lines=20> */
.L_x_11601:
[----:B------:R0:W-:Y:S01]  /*5c40*/  STG.E.64 [R8.64], R26 ;  /* 0x0000001a08007986 */ /* 0x0001e2000c101b24 */
[----:B------:R-:W-:Y:S05]  /*5c50*/  BRA `(.L_x_11574) ;  /* 0x0000001000007947 */ /* 0x000fea0003800000 */
.L_x_11600:
[----:B------:R0:W-:Y:S02]  /*5c60*/  STG.E [R8.64], R26 ;  /* 0x0000001a08007986 */ /* 0x0001e4000c101924 */
.L_x_11574:
        /* <DEDUP_REMOVED lines=21> */
.L_x_11605:
[----:B------:R0:W-:Y:S01]  /*5dc0*/  STG.E.U8 [R8.64], R22 ;  /* 0x0000001608007986 */ /* 0x0001e2000c101124 */
[----:B------:R-:W-:Y:S05]  /*5dd0*/  BRA `(.L_x_11607) ;  /* 0x00000d6000007947 */ /* 0x000fea0003800000 */
.L_x_11604:
        /* <DEDUP_REMOVED lines=8> */
.L_x_11609:
[----:B------:R0:W-:Y:S01]  /*5e60*/  STG.E [R8.64], R22 ;  /* 0x0000001608007986 */ /* 0x0001e2000c101924 */
[----:B------:R-:W-:Y:S05]  /*5e70*/  BRA `(.L_x_11607) ;  /* 0x00000cc000007947 */ /* 0x000fea0003800000 */
.L_x_11608:
[----:B------:R0:W-:Y:S01]  /*5e80*/  STG.E.U16 [R8.64], R22 ;  /* 0x0000001608007986 */ /* 0x0001e2000c101524 */
[----:B------:R-:W-:Y:S05]  /*5e90*/  BRA `(.L_x_11607) ;  /* 0x00000ca000007947 */ /* 0x000fea0003800000 */
.L_x_11603:
        /* <DEDUP_REMOVED lines=9> */
.L_x_11611:
[----:B------:R-:W0:Y:S02]  /*5f30*/  I2F.S64 R0, R22 ;  /* 0x0000001600007312 */ /* 0x000e240000301400 */
[----:B0-----:R-:W-:-:S05]  /*5f40*/  F2FP.PACK_AB R0, RZ, R0 ;  /* 0x00000000ff00723e */ /* 0x001fca00000000ff */
[----:B------:R0:W-:Y:S01]  /*5f50*/  STG.E.U16 [R8.64], R0 ;  /* 0x0000000008007986 */ /* 0x0001e2000c101524 */
[----:B------:R-:W-:Y:S05]  /*5f60*/  BRA `(.L_x_11607) ;  /* 0x00000bd000007947 */ /* 0x000fea0003800000 */
.L_x_11610:
        /* <DEDUP_REMOVED lines=10> */
.L_x_11613:
[----:B------:R-:W0:Y:S02]  /*6010*/  I2F.S64 R22, R22 ;  /* 0x0000001600167312 */ /* 0x000e240000301400 */
[----:B0-----:R-:W-:-:S04]  /*6020*/  F2FP.PACK_AB R3, RZ, R22 ;  /* 0x00000016ff03723e */ /* 0x001fc800000000ff */
[----:B------:R-:W-:-:S05]  /*6030*/  PRMT R3, R3, 0x5410, RZ ;  /* 0x0000541003037816 */ /* 0x000fca00000000ff */
[----:B------:R0:W-:Y:S01]  /*6040*/  STG.E [R8.64], R3 ;  /* 0x0000000308007986 */ /* 0x0001e2000c101924 */
[----:B------:R-:W-:Y:S05]  /*6050*/  BRA `(.L_x_11607) ;  /* 0x00000ae000007947 */ /* 0x000fea0003800000 */
.L_x_11612:
[----:B------:R-:W0:Y:S02]  /*6060*/  I2F.F64.S64 R22, R22 ;  /* 0x0000001600167312 */ /* 0x000e240000301c00 */
[----:B0-----:R0:W-:Y:S01]  /*6070*/  STG.E.64 [R8.64], R22 ;  /* 0x0000001608007986 */ /* 0x0011e2000c101b24 */
[----:B------:R-:W-:Y:S05]  /*6080*/  BRA `(.L_x_11607) ;  /* 0x00000ab000007947 */ /* 0x000fea0003800000 */
.L_x_11602:
        /* <DEDUP_REMOVED lines=13> */
.L_x_11616:
[----:B------:R-:W0:Y:S01]  /*6160*/  I2F.F64.S64 R4, R22 ;  /* 0x0000001600047312 */ /* 0x000e220000301c00 */
[----:B------:R-:W-:-:S05]  /*6170*/  CS2R R6, SRZ ;  /* 0x0000000000067805 */ /* 0x000fca000001ff00 */
[----:B0-----:R0:W-:Y:S01]  /*6180*/  STG.E.128 [R8.64], R4 ;  /* 0x0000000408007986 */ /* 0x0011e2000c101d24 */
[----:B------:R-:W-:Y:S05]  /*6190*/  BRA `(.L_x_11607) ;  /* 0x000009a000007947 */ /* 0x000fea0003800000 */
.L_x_11615:
        /* <DEDUP_REMOVED lines=21> */
.L_x_11620:
[----:B------:R-:W-:Y:S05]  /*62f0*/  BSYNC B0 ;  /* 0x0000000000007941 */ /* 0x000fea0003800000 */
.L_x_11619:
[----:B------:R-:W-:-:S05]  /*6300*/  LOP3.LUT R5, R0, R5, RZ, 0xfc, !PT ;  /* 0x0000000500057212 */ /* 0x000fca00078efcff */
[----:B------:R0:W-:Y:S01]  /*6310*/  STG.E.U8 [R8.64], R5 ;  /* 0x0000000508007986 */ /* 0x0001e2000c101124 */
[----:B------:R-:W-:Y:S05]  /*6320*/  BRA `(.L_x_11607) ;  /* 0x0000081000007947 */ /* 0x000fea0003800000 */
.L_x_11618:
        /* <DEDUP_REMOVED lines=13> */
.L_x_11622:
[----:B------:R-:W-:Y:S01]  /*6400*/  IMAD.MOV.U32 R0, RZ, RZ, 0x7f ;  /* 0x0000007fff007424 */ /* 0x000fe200078e00ff */
[----:B------:R-:W-:-:S04]  /*6410*/  ISETP.GT.U32.AND P0, PT, R3, 0x7f800000, PT ;  /* 0x7f8000000300780c */ /* 0x000fc80003f04070 */
[----:B------:R-:W-:-:S04]  /*6420*/  SEL R0, R0, 0x7c, P0 ;  /* 0x0000007c00007807 */ /* 0x000fc80000000000 */
.L_x_11623:
[----:B------:R-:W-:Y:S05]  /*6430*/  BSYNC B0 ;  /* 0x0000000000007941 */ /* 0x000fea0003800000 */
.L_x_11621:
[----:B------:R-:W-:-:S04]  /*6440*/  LOP3.LUT R3, R23, 0x80000000, RZ, 0xc0, !PT ;  /* 0x8000000017037812 */ /* 0x000fc800078ec0ff */
[----:B------:R-:W-:-:S04]  /*6450*/  SHF.R.U32.HI R3, RZ, 0x18, R3 ;  /* 0x00000018ff037819 */ /* 0x000fc80000011603 */
[----:B------:R-:W-:-:S05]  /*6460*/  LOP3.LUT R3, R0, R3, RZ, 0xfc, !PT ;  /* 0x0000000300037212 */ /* 0x000fca00078efcff */
[----:B------:R0:W-:Y:S01]  /*6470*/  STG.E.U8 [R8.64], R3 ;  /* 0x0000000308007986 */ /* 0x0001e2000c101124 */
[----:B------:R-:W-:Y:S05]  /*6480*/  BRA `(.L_x_11607) ;  /* 0x000006b000007947 */ /* 0x000fea0003800000 */
.L_x_11617:
[----:B------:R-:W0:Y:S02]  /*6490*/  I2F.S64 R0, R22 ;  /* 0x0000001600007312 */ /* 0x000e240000301400 */
[----:B0-----:R-:W-:-:S05]  /*64a0*/  F2FP.BF16.PACK_AB R0, RZ, R0 ;  /* 0x00000000ff00723e */ /* 0x001fca00000010ff */
[----:B------:R0:W-:Y:S01]  /*64b0*/  STG.E.U16 [R8.64], R0 ;  /* 0x0000000008007986 */ /* 0x0001e2000c101524 */
[----:B------:R-:W-:Y:S05]  /*64c0*/  BRA `(.L_x_11607) ;  /* 0x0000067000007947 */ /* 0x000fea0003800000 */
.L_x_11614:
        /* <DEDUP_REMOVED lines=10> */
.L_x_11626:
        /* <DEDUP_REMOVED lines=17> */
.L_x_11629:
[----:B------:R-:W-:-:S04]  /*6680*/  LOP3.LUT R3, R23, 0x80000000, RZ, 0xc0, !PT ;  /* 0x8000000017037812 */ /* 0x000fc800078ec0ff */
[----:B------:R-:W-:-:S04]  /*6690*/  SHF.R.U32.HI R3, RZ, 0x18, R3 ;  /* 0x00000018ff037819 */ /* 0x000fc80000011603 */
[----:B------:R-:W-:-:S04]  /*66a0*/  LOP3.LUT R0, R0, R3, RZ, 0xfc, !PT ;  /* 0x0000000300007212 */ /* 0x000fc800078efcff */
[----:B------:R-:W-:Y:S02]  /*66b0*/  PRMT R4, R0, 0x7610, R4 ;  /* 0x0000761000047816 */ /* 0x000fe40000000004 */
.L_x_11628:
[----:B------:R-:W-:Y:S05]  /*66c0*/  BSYNC B0 ;  /* 0x0000000000007941 */ /* 0x000fea0003800000 */
.L_x_11627:
[----:B------:R0:W-:Y:S01]  /*66d0*/  STG.E.U8 [R8.64], R4 ;  /* 0x0000000408007986 */ /* 0x0001e2000c101124 */
[----:B------:R-:W-:Y:S05]  /*66e0*/  BRA `(.L_x_11607) ;  /* 0x0000045000007947 */ /* 0x000fea0003800000 */
.L_x_11625:
        /* <DEDUP_REMOVED lines=17> */
.L_x_11632:
[----:B------:R-:W-:-:S04]  /*6800*/  LOP3.LUT R3, R23, 0x80000000, RZ, 0xc0, !PT ;  /* 0x8000000017037812 */ /* 0x000fc800078ec0ff */
[----:B------:R-:W-:-:S04]  /*6810*/  SHF.R.U32.HI R3, RZ, 0x18, R3 ;  /* 0x00000018ff037819 */ /* 0x000fc80000011603 */
[----:B------:R-:W-:-:S04]  /*6820*/  LOP3.LUT R0, R0, R3, RZ, 0xfc, !PT ;  /* 0x0000000300007212 */ /* 0x000fc800078efcff */
[----:B------:R-:W-:Y:S02]  /*6830*/  PRMT R4, R0, 0x7610, R4 ;  /* 0x0000761000047816 */ /* 0x000fe40000000004 */
.L_x_11631:
[----:B------:R-:W-:Y:S05]  /*6840*/  BSYNC B0 ;  /* 0x0000000000007941 */ /* 0x000fea0003800000 */
.L_x_11630:
[----:B------:R0:W-:Y:S01]  /*6850*/  STG.E.U8 [R8.64], R4 ;  /* 0x0000000408007986 */ /* 0x0001e2000c101124 */
[----:B------:R-:W-:Y:S05]  /*6860*/  BRA `(.L_x_11607) ;  /* 0x000002d000007947 */ /* 0x000fea0003800000 */
.L_x_11624:
        /* <DEDUP_REMOVED lines=22> */
.L_x_11606:
        /* <DEDUP_REMOVED lines=20> */
.L_x_11634:
[----:B------:R0:W-:Y:S01]  /*6b10*/  STG.E.64 [R8.64], R22 ;  /* 0x0000001608007986 */ /* 0x0001e2000c101b24 */
[----:B------:R-:W-:Y:S05]  /*6b20*/  BRA `(.L_x_11607) ;  /* 0x0000001000007947 */ /* 0x000fea0003800000 */
.L_x_11633:
[----:B------:R0:W-:Y:S02]  /*6b30*/  STG.E [R8.64], R22 ;  /* 0x0000001608007986 */ /* 0x0001e4000c101924 */
.L_x_11607:
[----:B------:R-:W-:Y:S02]  /*6b40*/  IADD3 R2, R2, 0x80, RZ ;  /* 0x0000008002027810 */ /* 0x000fe40007ffe0ff */
.L_x_11568:
[----:B------:R-:W-:Y:S05]  /*6b50*/  BSYNC B6 ;  /* 0x0000000000067941 */ /* 0x000fea0003800000 */
.L_x_11567:
        /* <DEDUP_REMOVED lines=20> */
.L_x_11638:
[----:B------:R-:W-:Y:S01]  /*6ca0*/  STG.E.U8 [R2.64], R16 ;  /* 0x0000001002007986 */ /* 0x000fe2000c101124 */
[----:B------:R-:W-:Y:S05]  /*6cb0*/  EXIT ;  /* 0x000000000000794d */ /* 0x000fea0003800000 */
.L_x_11637:
        /* <DEDUP_REMOVED lines=8> */
.L_x_11641:
[----:B------:R-:W-:Y:S01]  /*6d40*/  STG.E [R2.64], R16 ;  /* 0x0000001002007986 */ /* 0x000fe2000c101924 */
[----:B------:R-:W-:Y:S05]  /*6d50*/  EXIT ;  /* 0x000000000000794d */ /* 0x000fea0003800000 */
.L_x_11640:
[----:B------:R-:W-:Y:S01]  /*6d60*/  STG.E.U16 [R2.64], R16 ;  /* 0x0000001002007986 */ /* 0x000fe2000c101524 */
[----:B------:R-:W-:Y:S05]  /*6d70*/  EXIT ;  /* 0x000000000000794d */ /* 0x000fea0003800000 */
.L_x_11636:
        /* <DEDUP_REMOVED lines=9> */
.L_x_11643:
[----:B------:R-:W0:Y:S02]  /*6e10*/  I2F.S64 R0, R16 ;  /* 0x0000001000007312 */ /* 0x000e240000301400 */
[----:B0-----:R-:W-:-:S05]  /*6e20*/  F2FP.PACK_AB R0, RZ, R0 ;  /* 0x00000000ff00723e */ /* 0x001fca00000000ff */
[----:B------:R-:W-:Y:S01]  /*6e30*/  STG.E.U16 [R2.64], R0 ;  /* 0x0000000002007986 */ /* 0x000fe2000c101524 */
[----:B------:R-:W-:Y:S05]  /*6e40*/  EXIT ;  /* 0x000000000000794d */ /* 0x000fea0003800000 */
.L_x_11642:
        /* <DEDUP_REMOVED lines=10> */
.L_x_11645:
[----:B------:R-:W0:Y:S02]  /*6ef0*/  I2F.S64 R16, R16 ;  /* 0x0000001000107312 */ /* 0x000e240000301400 */
[----:B0-----:R-:W-:-:S04]  /*6f00*/  F2FP.PACK_AB R5, RZ, R16 ;  /* 0x00000010ff05723e */ /* 0x001fc800000000ff */
[----:B------:R-:W-:-:S05]  /*6f10*/  PRMT R5, R5, 0x5410, RZ ;  /* 0x0000541005057816 */ /* 0x000fca00000000ff */
[----:B------:R-:W-:Y:S01]  /*6f20*/  STG.E [R2.64], R5 ;  /* 0x0000000502007986 */ /* 0x000fe2000c101924 */
[----:B------:R-:W-:Y:S05]  /*6f30*/  EXIT ;  /* 0x000000000000794d */ /* 0x000fea0003800000 */
.L_x_11644:
[----:B------:R-:W0:Y:S02]  /*6f40*/  I2F.F64.S64 R16, R16 ;  /* 0x0000001000107312 */ /* 0x000e240000301c00 */
[----:B0-----:R-:W-:Y:S01]  /*6f50*/  STG.E.64 [R2.64], R16 ;  /* 0x0000001002007986 */ /* 0x001fe2000c101b24 */
[----:B------:R-:W-:Y:S05]  /*6f60*/  EXIT ;  /* 0x000000000000794d */ /* 0x000fea0003800000 */
.L_x_11635:
        /* <DEDUP_REMOVED lines=13> */
.L_x_11648:
[----:B------:R-:W0:Y:S01]  /*7040*/  I2F.F64.S64 R16, R16 ;  /* 0x0000001000107312 */ /* 0x000e220000301c00 */
[----:B------:R-:W-:-:S05]  /*7050*/  CS2R R18, SRZ ;  /* 0x0000000000127805 */ /* 0x000fca000001ff00 */
[----:B0-----:R-:W-:Y:S01]  /*7060*/  STG.E.128 [R2.64], R16 ;  /* 0x0000001002007986 */ /* 0x001fe2000c101d24 */
[----:B------:R-:W-:Y:S05]  /*7070*/  EXIT ;  /* 0x000000000000794d */ /* 0x000fea0003800000 */
.L_x_11647:
        /* <DEDUP_REMOVED lines=21> */
.L_x_11652:
[----:B------:R-:W-:Y:S05]  /*71d0*/  BSYNC B0 ;  /* 0x0000000000007941 */ /* 0x000fea0003800000 */
.L_x_11651:
[----:B------:R-:W-:-:S05]  /*71e0*/  LOP3.LUT R5, R0, R5, RZ, 0xfc, !PT ;  /* 0x0000000500057212 */ /* 0x000fca00078efcff */
[----:B------:R-:W-:Y:S01]  /*71f0*/  STG.E.U8 [R2.64], R5 ;  /* 0x0000000502007986 */ /* 0x000fe2000c101124 */
[----:B------:R-:W-:Y:S05]  /*7200*/  EXIT ;  /* 0x000000000000794d */ /* 0x000fea0003800000 */
.L_x_11650:
        /* <DEDUP_REMOVED lines=13> */
.L_x_11654:
[----:B------:R-:W-:Y:S01]  /*72e0*/  IMAD.MOV.U32 R0, RZ, RZ, 0x7f ;  /* 0x0000007fff007424 */ /* 0x000fe200078e00ff */
[----:B------:R-:W-:-:S04]  /*72f0*/  ISETP.GT.U32.AND P0, PT, R4, 0x7f800000, PT ;  /* 0x7f8000000400780c */ /* 0x000fc80003f04070 */
[----:B------:R-:W-:-:S04]  /*7300*/  SEL R0, R0, 0x7c, P0 ;  /* 0x0000007c00007807 */ /* 0x000fc80000000000 */
.L_x_11655:
[----:B------:R-:W-:Y:S05]  /*7310*/  BSYNC B0 ;  /* 0x0000000000007941 */ /* 0x000fea0003800000 */
.L_x_11653:
[----:B------:R-:W-:-:S04]  /*7320*/  LOP3.LUT R4, R17, 0x80000000, RZ, 0xc0, !PT ;  /* 0x8000000011047812 */ /* 0x000fc800078ec0ff */
[----:B------:R-:W-:-:S04]  /*7330*/  SHF.R.U32.HI R5, RZ, 0x18, R4 ;  /* 0x00000018ff057819 */ /* 0x000fc80000011604 */
[----:B------:R-:W-:-:S05]  /*7340*/  LOP3.LUT R5, R0, R5, RZ, 0xfc, !PT ;  /* 0x0000000500057212 */ /* 0x000fca00078efcff */
[----:B------:R-:W-:Y:S01]  /*7350*/  STG.E.U8 [R2.64], R5 ;  /* 0x0000000502007986 */ /* 0x000fe2000c101124 */
[----:B------:R-:W-:Y:S05]  /*7360*/  EXIT ;  /* 0x000000000000794d */ /* 0x000fea0003800000 */
.L_x_11649:
[----:B------:R-:W0:Y:S02]  /*7370*/  I2F.S64 R0, R16 ;  /* 0x0000001000007312 */ /* 0x000e240000301400 */
[----:B0-----:R-:W-:-:S05]  /*7380*/  F2FP.BF16.PACK_AB R0, RZ, R0 ;  /* 0x00000000ff00723e */ /* 0x001fca00000010ff */
[----:B------:R-:W-:Y:S01]  /*7390*/  STG.E.U16 [R2.64], R0 ;  /* 0x0000000002007986 */ /* 0x000fe2000c101524 */
[----:B------:R-:W-:Y:S05]  /*73a0*/  EXIT ;  /* 0x000000000000794d */ /* 0x000fea0003800000 */
.L_x_11646:
        /* <DEDUP_REMOVED lines=10> */
.L_x_11658:
        /* <DEDUP_REMOVED lines=17> */
.L_x_11661:
[----:B------:R-:W-:-:S04]  /*7560*/  LOP3.LUT R0, R17, 0x80000000, RZ, 0xc0, !PT ;  /* 0x8000000011007812 */ /* 0x000fc800078ec0ff */
[----:B------:R-:W-:-:S04]  /*7570*/  SHF.R.U32.HI R5, RZ, 0x18, R0 ;  /* 0x00000018ff057819 */ /* 0x000fc80000011600 */
[----:B------:R-:W-:-:S04]  /*7580*/  LOP3.LUT R4, R4, R5, RZ, 0xfc, !PT ;  /* 0x0000000504047212 */ /* 0x000fc800078efcff */
[----:B------:R-:W-:Y:S02]  /*7590*/  PRMT R0, R4, 0x7610, R0 ;  /* 0x0000761004007816 */ /* 0x000fe40000000000 */
.L_x_11660:
[----:B------:R-:W-:Y:S05]  /*75a0*/  BSYNC B0 ;  /* 0x0000000000007941 */ /* 0x000fea0003800000 */
.L_x_11659:
[----:B------:R-:W-:Y:S01]  /*75b0*/  STG.E.U8 [R2.64], R0 ;  /* 0x0000000002007986 */ /* 0x000fe2000c101124 */
[----:B------:R-:W-:Y:S05]  /*75c0*/  EXIT ;  /* 0x000000000000794d */ /* 0x000fea0003800000 */
.L_x_11657:
        /* <DEDUP_REMOVED lines=17> */
.L_x_11664:
[----:B------:R-:W-:-:S04]  /*76e0*/  LOP3.LUT R0, R17, 0x80000000, RZ, 0xc0, !PT ;  /* 0x8000000011007812 */ /* 0x000fc800078ec0ff */
[----:B------:R-:W-:-:S04]  /*76f0*/  SHF.R.U32.HI R5, RZ, 0x18, R0 ;  /* 0x00000018ff057819 */ /* 0x000fc80000011600 */
[----:B------:R-:W-:-:S04]  /*7700*/  LOP3.LUT R4, R4, R5, RZ, 0xfc, !PT ;  /* 0x0000000504047212 */ /* 0x000fc800078efcff */
[----:B------:R-:W-:Y:S02]  /*7710*/  PRMT R0, R4, 0x7610, R0 ;  /* 0x0000761004007816 */ /* 0x000fe40000000000 */
.L_x_11663:
[----:B------:R-:W-:Y:S05]  /*7720*/  BSYNC B0 ;  /* 0x0000000000007941 */ /* 0x000fea0003800000 */
.L_x_11662:
[----:B------:R-:W-:Y:S01]  /*7730*/  STG.E.U8 [R2.64], R0 ;  /* 0x0000000002007986 */ /* 0x000fe2000c101124 */
[----:B------:R-:W-:Y:S05]  /*7740*/  EXIT ;  /* 0x000000000000794d */ /* 0x000fea0003800000 */
.L_x_11656:
        /* <DEDUP_REMOVED lines=22> */
.L_x_11639:
        /* <DEDUP_REMOVED lines=20> */
.L_x_11666:
[----:B------:R-:W-:Y:S01]  /*79f0*/  STG.E.64 [R2.64], R16 ;  /* 0x0000001002007986 */ /* 0x000fe2000c101b24 */
[----:B------:R-:W-:Y:S05]  /*7a00*/  EXIT ;  /* 0x000000000000794d */ /* 0x000fea0003800000 */
.L_x_11665:
[----:B------:R-:W-:Y:S01]  /*7a10*/  STG.E [R2.64], R16 ;  /* 0x0000001002007986 */ /* 0x000fe2000c101924 */
[----:B------:R-:W-:Y:S05]  /*7a20*/  EXIT ;  /* 0x000000000000794d */ /* 0x000fea0003800000 */
.L_x_11667:
        /* <DEDUP_REMOVED lines=13> */
.L_x_25153:


//--------------------- .text._ZN2at6native18elementwise_kernelILi128ELi2EZNS0_22gpu_kernel_impl_nocastINS0_13AUnaryFunctorIlllNS0_16BitwiseOrFunctorIlEEEEEEvRNS_18TensorIteratorBaseERKT_EUliE_EEviT1_ --------------------------
	.section	.text._ZN2at6native18elementwise_kernelILi128ELi2EZNS0_22gpu_kernel_impl_nocastINS0_13AUnaryFunctorIlllNS0_16BitwiseOrFunctorIlEEEEEEvRNS_18TensorIteratorBaseERKT_EUliE_EEviT1_,"ax",@progbits
	.sectioninfo	@"SHI_REGISTERS=12"
	.align	128
        .global         _ZN2at6native18elementwise_kernelILi128ELi2EZNS0_22gpu_kernel_impl_nocastINS0_13AUnaryFunctorIlllNS0_16BitwiseOrFunctorIlEEEEEEvRNS_18TensorIteratorBaseERKT_EUliE_EEviT1_
        .type           _ZN2at6native18elementwise_kernelILi128ELi2EZNS0_22gpu_kernel_impl_nocastINS0_13AUnaryFunctorIlllNS0_16BitwiseOrFunctorIlEEEEEEvRNS_18TensorIteratorBaseERKT_EUliE_EEviT1_,@function
        .size           _ZN2at6native18elementwise_kernelILi128ELi2EZNS0_22gpu_kernel_impl_nocastINS0_13AUnaryFunctorIlllNS0_16BitwiseOrFunctorIlEEEEEEvRNS_18TensorIteratorBaseERKT_EUliE_EEviT1_,(.L_x_25154 - _ZN2at6native18elementwise_kernelILi128ELi2EZNS0_22gpu_kernel_impl_nocastINS0_13AUnaryFunctorIlllNS0_16BitwiseOrFunctorIlEEEEEEvRNS_18TensorIteratorBaseERKT_EUliE_EEviT1_)
        .other          _ZN2at6native18elementwise_kernelILi128ELi2EZNS0_22gpu_kernel_impl_nocastINS0_13AUnaryFunctorIlllNS0_16BitwiseOrFunctorIlEEEEEEvRNS_18TensorIteratorBaseERKT_EUliE_EEviT1_,@"STO_CUDA_ENTRY STV_DEFAULT"
_ZN2at6native18elementwise_kernelILi128ELi2EZNS0_22gpu_kernel_impl_nocastINS0_13AUnaryFunctorIlllNS0_16BitwiseOrFunctorIlEEEEEEvRNS_18TensorIteratorBaseERKT_EUliE_EEviT1_:
.text._ZN2at6native18elementwise_kernelILi128ELi2EZNS0_22gpu_kernel_impl_nocastINS0_13AUnaryFunctorIlllNS0_16BitwiseOrFunctorIlEEEEEEvRNS_18TensorIteratorBaseERKT_EUliE_EEviT1_:
        /* <DEDUP_REMOVED lines=236> */
.L_x_11670:
        /* <DEDUP_REMOVED lines=9> */
.L_x_11669:
[----:B------:R-:W-:Y:S05]  /*0f50*/  BSYNC B0 ;  /* 0x0000000000007941 */ /* 0x000fea0003800000 */
.L_x_11668:
        /* <DEDUP_REMOVED lines=230> */
.L_x_11671:
        /* <DEDUP_REMOVED lines=9> */
.L_x_11672:
        /* <DEDUP_REMOVED lines=11> */
.L_x_25154:


//--------------------- .text._ZN2at6native27unrolled_elementwise_kernelINS0_13AUnaryFunctorIlllNS0_16BitwiseOrFunctorIlEEEESt5arrayIPcLm2EELi4E23TrivialOffsetCalculatorILi1EjESA_NS0_6memory15LoadWithoutCastENSB_16StoreWithoutCastEEEviT_T0_T2_T3_T4_T5_ --------------------------
	.section	.text._ZN2at6native27unrolled_elementwise_kernelINS0_13AUnaryFunctorIlllNS0_16BitwiseOrFunctorIlEEEESt5arrayIPcLm2EELi4E23TrivialOffsetCalculatorILi1EjESA_NS0_6memory15LoadWithoutCastENSB_16StoreWithoutCastEEEviT_T0_T2_T3_T4_T5_,"ax",@progbits
	.sectioninfo	@"SHI_REGISTERS=22"
	.align	128
        .global         _ZN2at6native27unrolled_elementwise_kernelINS0_13AUnaryFunctorIlllNS0_16BitwiseOrFunctorIlEEEESt5arrayIPcLm2EELi4E23TrivialOffsetCalculatorILi1EjESA_NS0_6memory15LoadWithoutCastENSB_16StoreWithoutCastEEEviT_T0_T2_T3_T4_T5_
        .type           _ZN2at6native27unrolled_elementwise_kernelINS0_13AUnaryFunctorIlllNS0_16BitwiseOrFunctorIlEEEESt5arrayIPcLm2EELi4E23TrivialOffsetCalculatorILi1EjESA_NS0_6memory15LoadWithoutCastENSB_16StoreWithoutCastEEEviT_T0_T2_T3_T4_T5_,@function
        .size           _ZN2at6native27unrolled_elementwise_kernelINS0_13AUnaryFunctorIlllNS0_16BitwiseOrFunctorIlEEEESt5arrayIPcLm2EELi4E23TrivialOffsetCalculatorILi1EjESA_NS0_6memory15LoadWithoutCastENSB_16StoreWithoutCastEEEviT_T0_T2_T3_T4_T5_,(.L_x_25155 - _ZN2at6native27unrolled_elementwise_kernelINS0_13AUnaryFunctorIlllNS0_16BitwiseOrFunctorIlEEEESt5arrayIPcLm2EELi4E23TrivialOffsetCalculatorILi1EjESA_NS0_6memory15LoadWithoutCastENSB_16StoreWithoutCastEEEviT_T0_T2_T3_T4_T5_)
        .other          _ZN2at6native27unrolled_elementwise_kernelINS0_13AUnaryFunctorIlllNS0_16BitwiseOrFunctorIlEEEESt5arrayIPcLm2EELi4E23TrivialOffsetCalculatorILi1EjESA_NS0_6memory15LoadWithoutCastENSB_16StoreWithoutCastEEEviT_T0_T2_T3_T4_T5_,@"STO_CUDA_ENTRY STV_DEFAULT"
_ZN2at6native27unrolled_elementwise_kernelINS0_13AUnaryFunctorIlllNS0_16BitwiseOrFunctorIlEEEESt5arrayIPcLm2EELi4E23TrivialOffsetCalculatorILi1EjESA_NS0_6memory15LoadWithoutCastENSB_16StoreWithoutCastEEEviT_T0_T2_T3_T4_T5_:
.text._ZN2at6native27unrolled_elementwise_kernelINS0_13AUnaryFunctorIlllNS0_16BitwiseOrFunctorIlEEEESt5arrayIPcLm2EELi4E23TrivialOffsetCalculatorILi1EjESA_NS0_6memory15LoadWithoutCastENSB_16StoreWithoutCastEEEviT_T0_T2_T3_T4_T5_:
        /* <DEDUP_REMOVED lines=60> */
.L_x_11674:
[----:B------:R-:W-:Y:S05]  /*03c0*/  BSYNC B0 ;  /* 0x0000000000007941 */ /* 0x000fea0003800000 */
.L_x_11673:
        /* <DEDUP_REMOVED lines=9> */
.L_x_11675:
        /* <DEDUP_REMOVED lines=10> */
.L_x_25155:


//--------------------- .text._ZN2at6native29vectorized_elementwise_kernelILi2ENS0_13AUnaryFunctorIlllNS0_16BitwiseOrFunctorIlEEEESt5arrayIPcLm2EEEEviT0_T1_ --------------------------
	.section	.text._ZN2at6native29vectorized_elementwise_kernelILi2ENS0_13AUnaryFunctorIlllNS0_16BitwiseOrFunctorIlEEEESt5arrayIPcLm2EEEEviT0_T1_,"ax",@progbits
	.sectioninfo	@"SHI_REGISTERS=32"
	.align	128
        .global         _ZN2at6native29vectorized_elementwise_kernelILi2ENS0_13AUnaryFunctorIlllNS0_16BitwiseOrFunctorIlEEEESt5arrayIPcLm2EEEEviT0_T1_
        .type           _ZN2at6native29vectorized_elementwise_kernelILi2ENS0_13AUnaryFunctorIlllNS0_16BitwiseOrFunctorIlEEEESt5arrayIPcLm2EEEEviT0_T1_,@function
        .size           _ZN2at6native29vectorized_elementwise_kernelILi2ENS0_13AUnaryFunctorIlllNS0_16BitwiseOrFunctorIlEEEESt5arrayIPcLm2EEEEviT0_T1_,(.L_x_25156 - _ZN2at6native29vectorized_elementwise_kernelILi2ENS0_13AUnaryFunctorIlllNS0_16BitwiseOrFunctorIlEEEESt5arrayIPcLm2EEEEviT0_T1_)
        .other          _ZN2at6native29vectorized_elementwise_kernelILi2ENS0_13AUnaryFunctorIlllNS0_16BitwiseOrFunctorIlEEEESt5arrayIPcLm2EEEEviT0_T1_,@"STO_CUDA_ENTRY STV_DEFAULT"
_ZN2at6native29vectorized_elementwise_kernelILi2ENS0_13AUnaryFunctorIlllNS0_16BitwiseOrFunctorIlEEEESt5arrayIPcLm2EEEEviT0_T1_:
.text._ZN2at6native29vectorized_elementwise_kernelILi2ENS0_13AUnaryFunctorIlllNS0_16BitwiseOrFunctorIlEEEESt5arrayIPcLm2EEEEviT0_T1_:
        /* <DEDUP_REMOVED lines=49> */
.L_x_11676:
        /* <DEDUP_REMOVED lines=95> */
.L_x_11679:
[----:B-1----:R-:W-:-:S13]  /*0900*/  ISETP.GE.AND P0, PT, R19, R18, PT ;  /* 0x000000121300720c */ /* 0x002fda0003f06270 */
[----:B------:R-:W-:Y:S05]  /*0910*/  @P0 BRA `(.L_x_11681) ;  /* 0x000000c000000947 */ /* 0x000fea0003800000 */
[----:B0-----:R-:W-:Y:S01]  /*0920*/  IMAD.IADD R12, R0, 0x1, R19 ;  /* 0x00000001000c7824 */ /* 0x001fe200078e0213 */
[----:B------:R-:W-:Y:S01]  /*0930*/  IADD3 R19, R19, 0x80, RZ ;  /* 0x0000008013137810 */ /* 0x000fe20007ffe0ff */
[----:B------:R-:W-:-:S04]  /*0940*/  IMAD.MOV.U32 R13, RZ, RZ, 0x8 ;  /* 0x00000008ff0d7424 */ /* 0x000fc800078e00ff */
[----:B------:R-:W-:-:S05]  /*0950*/  IMAD.WIDE.U32 R12, R12, R13, c[0x0][0x178] ;  /* 0x00005e000c0c7625 */ /* 0x000fca00078e000d */
[----:B------:R0:W-:Y:S02]  /*0960*/  STG.E.64 [R12.64], R8 ;  /* 0x000000080c007986 */ /* 0x0001e4000c101b04 */
.L_x_11680:
[----:B------:R-:W-:-:S13]  /*0970*/  ISETP.GE.AND P0, PT, R19, R18, PT ;  /* 0x000000121300720c */ /* 0x000fda0003f06270 */
[----:B------:R-:W-:Y:S05]  /*0980*/  @P0 BRA `(.L_x_11682) ;  /* 0x000000d000000947 */ /* 0x000fea0003800000 */
[----:B0-----:R-:W-:Y:S01]  /*0990*/  HFMA2.MMA R9, -RZ, RZ, 0, 4.76837158203125e-07 ;  /* 0x00000008ff097435 */ /* 0x001fe200000001ff */
[----:B------:R-:W-:Y:S01]  /*09a0*/  IMAD.IADD R8, R0, 0x1, R19 ;  /* 0x0000000100087824 */ /* 0x000fe200078e0213 */
[----:B------:R-:W-:-:S08]  /*09b0*/  IADD3 R19, R19, 0x80, RZ ;  /* 0x0000008013137810 */ /* 0x000fd00007ffe0ff */
[----:B------:R-:W-:-:S05]  /*09c0*/  IMAD.WIDE.U32 R8, R8, R9, c[0x0][0x178] ;  /* 0x00005e0008087625 */ /* 0x000fca00078e0009 */
[----:B------:R0:W-:Y:S02]  /*09d0*/  STG.E.64 [R8.64], R2 ;  /* 0x0000000208007986 */ /* 0x0001e4000c101b04 */
.L_x_11681:
        /* <DEDUP_REMOVED lines=8> */
.L_x_11682:
[----:B------:R-:W-:Y:S05]  /*0a60*/  BSYNC B1 ;  /* 0x0000000000017941 */ /* 0x000fea0003800000 */
.L_x_11678:
[----:B------:R-:W-:-:S13]  /*0a70*/  ISETP.GE.AND P0, PT, R19, R18, PT ;  /* 0x000000121300720c */ /* 0x000fda0003f06270 */
[----:B0-----:R-:W-:Y:S01]  /*0a80*/  @!P0 IMAD.IADD R2, R0, 0x1, R19 ;  /* 0x0000000100028824 */ /* 0x001fe200078e0213 */
[----:B------:R-:W-:Y:S01]  /*0a90*/  @!P0 IADD3 R19, R19, 0x80, RZ ;  /* 0x0000008013138810 */ /* 0x000fe20007ffe0ff */
[----:B------:R-:W-:-:S04]  /*0aa0*/  @!P0 IMAD.MOV.U32 R3, RZ, RZ, 0x8 ;  /* 0x00000008ff038424 */ /* 0x000fc800078e00ff */
[----:B------:R-:W-:-:S05]  /*0ab0*/  @!P0 IMAD.WIDE.U32 R2, R2, R3, c[0x0][0x178] ;  /* 0x00005e0002028625 */ /* 0x000fca00078e0003 */
[----:B------:R0:W-:Y:S02]  /*0ac0*/  @!P0 STG.E.64 [R2.64], R10 ;  /* 0x0000000a02008986 */ /* 0x0001e4000c101b04 */
.L_x_11683:
[----:B------:R-:W-:Y:S05]  /*0ad0*/  BSYNC B0 ;  /* 0x0000000000007941 */ /* 0x000fea0003800000 */
.L_x_11677:
        /* <DEDUP_REMOVED lines=8> */
.L_x_11684:
        /* <DEDUP_REMOVED lines=10> */
.L_x_25156:


//--------------------- .text._ZN2at6native29vectorized_elementwise_kernelILi4ENS0_13AUnaryFunctorIlllNS0_16BitwiseOrFunctorIlEEEESt5arrayIPcLm2EEEEviT0_T1_ --------------------------
	.section	.text._ZN2at6native29vectorized_elementwise_kernelILi4ENS0_13AUnaryFunctorIlllNS0_16BitwiseOrFunctorIlEEEESt5arrayIPcLm2EEEEviT0_T1_,"ax",@progbits
	.sectioninfo	@"SHI_REGISTERS=32"
	.align	128
        .global         _ZN2at6native29vectorized_elementwise_kernelILi4ENS0_13AUnaryFunctorIlllNS0_16BitwiseOrFunctorIlEEEESt5arrayIPcLm2EEEEviT0_T1_
        .type           _ZN2at6native29vectorized_elementwise_kernelILi4ENS0_13AUnaryFunctorIlllNS0_16BitwiseOrFunctorIlEEEESt5arrayIPcLm2EEEEviT0_T1_,@function
        .size           _ZN2at6native29vectorized_elementwise_kernelILi4ENS0_13AUnaryFunctorIlllNS0_16BitwiseOrFunctorIlEEEESt5arrayIPcLm2EEEEviT0_T1_,(.L_x_25157 - _ZN2at6native29vectorized_elementwise_kernelILi4ENS0_13AUnaryFunctorIlllNS0_16BitwiseOrFunctorIlEEEESt5arrayIPcLm2EEEEviT0_T1_)
        .other          _ZN2at6native29vectorized_elementwise_kernelILi4ENS0_13AUnaryFunctorIlllNS0_16BitwiseOrFunctorIlEEEESt5arrayIPcLm2EEEEviT0_T1_,@"STO_CUDA_ENTRY STV_DEFAULT"
_ZN2at6native29vectorized_elementwise_kernelILi4ENS0_13AUnaryFunctorIlllNS0_16BitwiseOrFunctorIlEEEESt5arrayIPcLm2EEEEviT0_T1_:
.text._ZN2at6native29vectorized_elementwise_kernelILi4ENS0_13AUnaryFunctorIlllNS0_16BitwiseOrFunctorIlEEEESt5arrayIPcLm2EEEEviT0_T1_:
        /* <DEDUP_REMOVED lines=49> */
.L_x_11685:
        /* <DEDUP_REMOVED lines=95> */
.L_x_11688:
[----:B-1----:R-:W-:-:S13]  /*0900*/  ISETP.GE.AND P0, PT, R19, R18, PT ;  /* 0x000000121300720c */ /* 0x002fda0003f06270 */
[----:B------:R-:W-:Y:S05]  /*0910*/  @P0 BRA `(.L_x_11690) ;  /* 0x000000c000000947 */ /* 0x000fea0003800000 */
[----:B0-----:R-:W-:Y:S01]  /*0920*/  IMAD.IADD R12, R0, 0x1, R19 ;  /* 0x00000001000c7824 */ /* 0x001fe200078e0213 */
[----:B------:R-:W-:Y:S01]  /*0930*/  IADD3 R19, R19, 0x80, RZ ;  /* 0x0000008013137810 */ /* 0x000fe20007ffe0ff */
[----:B------:R-:W-:-:S04]  /*0940*/  IMAD.MOV.U32 R13, RZ, RZ, 0x8 ;  /* 0x00000008ff0d7424 */ /* 0x000fc800078e00ff */
[----:B------:R-:W-:-:S05]  /*0950*/  IMAD.WIDE.U32 R12, R12, R13, c[0x0][0x178] ;  /* 0x00005e000c0c7625 */ /* 0x000fca00078e000d */
[----:B------:R0:W-:Y:S02]  /*0960*/  STG.E.64 [R12.64], R8 ;  /* 0x000000080c007986 */ /* 0x0001e4000c101b04 */
.L_x_11689:
[----:B------:R-:W-:-:S13]  /*0970*/  ISETP.GE.AND P0, PT, R19, R18, PT ;  /* 0x000000121300720c */ /* 0x000fda0003f06270 */
[----:B------:R-:W-:Y:S05]  /*0980*/  @P0 BRA `(.L_x_11691) ;  /* 0x000000d000000947 */ /* 0x000fea0003800000 */
[----:B0-----:R-:W-:Y:S01]  /*0990*/  HFMA2.MMA R9, -RZ, RZ, 0, 4.76837158203125e-07 ;  /* 0x00000008ff097435 */ /* 0x001fe200000001ff */
[----:B------:R-:W-:Y:S01]  /*09a0*/  IMAD.IADD R8, R0, 0x1, R19 ;  /* 0x0000000100087824 */ /* 0x000fe200078e0213 */
[----:B------:R-:W-:-:S08]  /*09b0*/  IADD3 R19, R19, 0x80, RZ ;  /* 0x0000008013137810 */ /* 0x000fd00007ffe0ff */
[----:B------:R-:W-:-:S05]  /*09c0*/  IMAD.WIDE.U32 R8, R8, R9, c[0x0][0x178] ;  /* 0x00005e0008087625 */ /* 0x000fca00078e0009 */
[----:B------:R0:W-:Y:S02]  /*09d0*/  STG.E.64 [R8.64], R2 ;  /* 0x0000000208007986 */ /* 0x0001e4000c101b04 */
.L_x_11690:
        /* <DEDUP_REMOVED lines=8> */
.L_x_11691:
[----:B------:R-:W-:Y:S05]  /*0a60*/  BSYNC B1 ;  /* 0x0000000000017941 */ /* 0x000fea0003800000 */
.L_x_11687:
[----:B------:R-:W-:-:S13]  /*0a70*/  ISETP.GE.AND P0, PT, R19, R18, PT ;  /* 0x000000121300720c */ /* 0x000fda0003f06270 */
[----:B0-----:R-:W-:Y:S01]  /*0a80*/  @!P0 IMAD.IADD R2, R0, 0x1, R19 ;  /* 0x0000000100028824 */ /* 0x001fe200078e0213 */
[----:B------:R-:W-:Y:S01]  /*0a90*/  @!P0 IADD3 R19, R19, 0x80, RZ ;  /* 0x0000008013138810 */ /* 0x000fe20007ffe0ff */
[----:B------:R-:W-:-:S04]  /*0aa0*/  @!P0 IMAD.MOV.U32 R3, RZ, RZ, 0x8 ;  /* 0x00000008ff038424 */ /* 0x000fc800078e00ff */
[----:B------:R-:W-:-:S05]  /*0ab0*/  @!P0 IMAD.WIDE.U32 R2, R2, R3, c[0x0][0x178] ;  /* 0x00005e0002028625 */ /* 0x000fca00078e0003 */
[----:B------:R0:W-:Y:S02]  /*0ac0*/  @!P0 STG.E.64 [R2.64], R10 ;  /* 0x0000000a02008986 */ /* 0x0001e4000c101b04 */
.L_x_11692:
[----:B------:R-:W-:Y:S05]  /*0ad0*/  BSYNC B0 ;  /* 0x0000000000007941 */ /* 0x000fea0003800000 */
.L_x_11686:
        /* <DEDUP_REMOVED lines=8> */
.L_x_11693:
        /* <DEDUP_REMOVED lines=10> */
.L_x_25157:


//--------------------- .text._ZN2at6native29vectorized_elementwise_kernelILi8ENS0_13AUnaryFunctorIlllNS0_16BitwiseOrFunctorIlEEEESt5arrayIPcLm2EEEEviT0_T1_ --------------------------
	.section	.text._ZN2at6native29vectorized_elementwise_kernelILi8ENS0_13AUnaryFunctorIlllNS0_16BitwiseOrFunctorIlEEEESt5arrayIPcLm2EEEEviT0_T1_,"ax",@progbits
	.sectioninfo	@"SHI_REGISTERS=4"
	.align	128
        .global         _ZN2at6native29vectorized_elementwise_kernelILi8ENS0_13AUnaryFunctorIlllNS0_16BitwiseOrFunctorIlEEEESt5arrayIPcLm2EEEEviT0_T1_
        .type           _ZN2at6native29vectorized_elementwise_kernelILi8ENS0_13AUnaryFunctorIlllNS0_16BitwiseOrFunctorIlEEEESt5arrayIPcLm2EEEEviT0_T1_,@function
        .size           _ZN2at6native29vectorized_elementwise_kernelILi8ENS0_13AUnaryFunctorIlllNS0_16BitwiseOrFunctorIlEEEESt5arrayIPcLm2EEEEviT0_T1_,(.L_x_25158 - _ZN2at6native29vectorized_elementwise_kernelILi8ENS0_13AUnaryFunctorIlllNS0_16BitwiseOrFunctorIlEEEESt5arrayIPcLm2EEEEviT0_T1_)
        .other          _ZN2at6native29vectorized_elementwise_kernelILi8ENS0_13AUnaryFunctorIlllNS0_16BitwiseOrFunctorIlEEEESt5arrayIPcLm2EEEEviT0_T1_,@"STO_CUDA_ENTRY STV_DEFAULT"
_ZN2at6native29vectorized_elementwise_kernelILi8ENS0_13AUnaryFunctorIlllNS0_16BitwiseOrFunctorIlEEEESt5arrayIPcLm2EEEEviT0_T1_:
.text._ZN2at6native29vectorized_elementwise_kernelILi8ENS0_13AUnaryFunctorIlllNS0_16BitwiseOrFunctorIlEEEESt5arrayIPcLm2EEEEviT0_T1_:
[----:B------:R-:W-:Y:S02]  /*0000*/  MOV R1, c[0x0][0x28] ;  /* 0x00000a0000017a02 */ /* 0x000fe40000000f00 */
[----:B------:R-:W-:Y:S05]  /*0010*/  EXIT ;  /* 0x000000000000794d */ /* 0x000fea0003800000 */
.L_x_11694:
        /* <DEDUP_REMOVED lines=14> */
.L_x_25158:


//--------------------- .text._ZN2at6native18elementwise_kernelILi128ELi4EZNS0_15gpu_kernel_implINS0_13BinaryFunctorIlllNS0_16BitwiseOrFunctorIlEEEEEEvRNS_18TensorIteratorBaseERKT_EUliE_EEviT1_ --------------------------
	.section	.text._ZN2at6native18elementwise_kernelILi128ELi4EZNS0_15gpu_kernel_implINS0_13BinaryFunctorIlllNS0_16BitwiseOrFunctorIlEEEEEEvRNS_18TensorIteratorBaseERKT_EUliE_EEviT1_,"ax",@progbits
	.sectioninfo	@"SHI_REGISTERS=28"
	.align	128
        .global         _ZN2at6native18elementwise_kernelILi128ELi4EZNS0_15gpu_kernel_implINS0_13BinaryFunctorIlllNS0_16BitwiseOrFunctorIlEEEEEEvRNS_18TensorIteratorBaseERKT_EUliE_EEviT1_
        .type           _ZN2at6native18elementwise_kernelILi128ELi4EZNS0_15gpu_kernel_implINS0_13BinaryFunctorIlllNS0_16BitwiseOrFunctorIlEEEEEEvRNS_18TensorIteratorBaseERKT_EUliE_EEviT1_,@function
        .size           _ZN2at6native18elementwise_kernelILi128ELi4EZNS0_15gpu_kernel_implINS0_13BinaryFunctorIlllNS0_16BitwiseOrFunctorIlEEEEEEvRNS_18TensorIteratorBaseERKT_EUliE_EEviT1_,(.L_x_25159 - _ZN2at6native18elementwise_kernelILi128ELi4EZNS0_15gpu_kernel_implINS0_13BinaryFunctorIlllNS0_16BitwiseOrFunctorIlEEEEEEvRNS_18TensorIteratorBaseERKT_EUliE_EEviT1_)
        .other          _ZN2at6native18elementwise_kernelILi128ELi4EZNS0_15gpu_kernel_implINS0_13BinaryFunctorIlllNS0_16BitwiseOrFunctorIlEEEEEEvRNS_18TensorIteratorBaseERKT_EUliE_EEviT1_,@"STO_CUDA_ENTRY STV_DEFAULT"
_ZN2at6native18elementwise_kernelILi128ELi4EZNS0_15gpu_kernel_implINS0_13BinaryFunctorIlllNS0_16BitwiseOrFunctorIlEEEEEEvRNS_18TensorIteratorBaseERKT_EUliE_EEviT1_:
.text._ZN2at6native18elementwise_kernelILi128ELi4EZNS0_15gpu_kernel_implINS0_13BinaryFunctorIlllNS0_16BitwiseOrFunctorIlEEEEEEvRNS_18TensorIteratorBaseERKT_EUliE_EEviT1_:
        /* <DEDUP_REMOVED lines=264> */
.L_x_11697:
        /* <DEDUP_REMOVED lines=19> */
.L_x_11701:
[----:B------:R0:W5:Y:S01]  /*11b0*/  LDG.E.U8 R18, [R2.64] ;  /* 0x0000002402127981 */ /* 0x000162000c1e1100 */
[----:B------:R-:W-:Y:S01]  /*11c0*/  IMAD.MOV.U32 R19, RZ, RZ, RZ ;  /* 0x000000ffff137224 */ /* 0x000fe200078e00ff */
[----:B------:R-:W-:Y:S05]  /*11d0*/  BRA `(.L_x_11703) ;  /* 0x00000d5000007947 */ /* 0x000fea0003800000 */
.L_x_11700:
        /* <DEDUP_REMOVED lines=8> */
.L_x_11705:
[----:B------:R-:W2:Y:S02]  /*1260*/  LDG.E R18, [R2.64] ;  /* 0x0000002402127981 */ /* 0x000ea4000c1e1900 */
[----:B--2---:R-:W-:Y:S01]  /*1270*/  SHF.R.S32.HI R19, RZ, 0x1f, R18 ;  /* 0x0000001fff137819 */ /* 0x004fe20000011412 */
[----:B------:R-:W-:Y:S05]  /*1280*/  BRA `(.L_x_11703) ;  /* 0x00000ca000007947 */ /* 0x000fea0003800000 */
.L_x_11704:
[----:B------:R-:W2:Y:S02]  /*1290*/  LDG.E.S16 R18, [R2.64] ;  /* 0x0000002402127981 */ /* 0x000ea4000c1e1700 */
[----:B--2---:R-:W-:Y:S01]  /*12a0*/  SHF.R.S32.HI R19, RZ, 0x1f, R18 ;  /* 0x0000001fff137819 */ /* 0x004fe20000011412 */
[----:B------:R-:W-:Y:S05]  /*12b0*/  BRA `(.L_x_11703) ;  /* 0x00000c7000007947 */ /* 0x000fea0003800000 */
.L_x_11699:
        /* <DEDUP_REMOVED lines=9> */
.L_x_11707:
[----:B------:R-:W2:Y:S02]  /*1350*/  LDG.E.U16 R2, [R2.64] ;  /* 0x0000002402027981 */ /* 0x000ea4000c1e1500 */
[----:B--2---:R-:W-:-:S06]  /*1360*/  HADD2.F32 R18, -RZ, R2.H0_H0 ;  /* 0x20000002ff127230 */ /* 0x004fcc0000004100 */
[----:B------:R-:W0:Y:S01]  /*1370*/  F2I.S64.TRUNC R18, R18 ;  /* 0x0000001200127311 */ /* 0x000e22000020d900 */
[----:B------:R-:W-:Y:S05]  /*1380*/  BRA `(.L_x_11703) ;  /* 0x00000ba000007947 */ /* 0x000fea0003800000 */
.L_x_11706:
        /* <DEDUP_REMOVED lines=9> */
.L_x_11709:
[----:B------:R-:W2:Y:S02]  /*1420*/  LDG.E.U16 R2, [R2.64] ;  /* 0x0000002402027981 */ /* 0x000ea4000c1e1500 */
[----:B--2---:R-:W-:-:S06]  /*1430*/  HADD2.F32 R18, -RZ, R2.H0_H0 ;  /* 0x20000002ff127230 */ /* 0x004fcc0000004100 */
[----:B------:R-:W0:Y:S01]  /*1440*/  F2I.S64.TRUNC R18, R18 ;  /* 0x0000001200127311 */ /* 0x000e22000020d900 */
[----:B------:R-:W-:Y:S05]  /*1450*/  BRA `(.L_x_11703) ;  /* 0x00000ad000007947 */ /* 0x000fea0003800000 */
.L_x_11708:
[----:B------:R-:W2:Y:S02]  /*1460*/  LDG.E.64 R2, [R2.64] ;  /* 0x0000002402027981 */ /* 0x000ea4000c1e1b00 */
[----:B--2---:R0:W1:Y:S01]  /*1470*/  F2I.S64.F64.TRUNC R18, R2 ;  /* 0x0000000200127311 */ /* 0x004062000030d900 */
[----:B------:R-:W-:Y:S05]  /*1480*/  BRA `(.L_x_11703) ;  /* 0x00000aa000007947 */ /* 0x000fea0003800000 */
.L_x_11698:
        /* <DEDUP_REMOVED lines=13> */
.L_x_11712:
[----:B------:R-:W2:Y:S02]  /*1560*/  LDG.E.64 R2, [R2.64] ;  /* 0x0000002402027981 */ /* 0x000ea4000c1e1b00 */
[----:B--2---:R0:W1:Y:S01]  /*1570*/  F2I.S64.F64.TRUNC R18, R2 ;  /* 0x0000000200127311 */ /* 0x004062000030d900 */
[----:B------:R-:W-:Y:S05]  /*1580*/  BRA `(.L_x_11703) ;  /* 0x000009a000007947 */ /* 0x000fea0003800000 */
.L_x_11711:
        /* <DEDUP_REMOVED lines=27> */
.L_x_11714:
        /* <DEDUP_REMOVED lines=14> */
.L_x_11713:
[----:B------:R-:W2:Y:S02]  /*1820*/  LDG.E.U16 R18, [R2.64] ;  /* 0x0000002402127981 */ /* 0x000ea4000c1e1500 */
[----:B--2---:R-:W-:-:S06]  /*1830*/  PRMT R18, RZ, 0x5410, R18 ;  /* 0x00005410ff127816 */ /* 0x004fcc0000000012 */
[----:B------:R-:W0:Y:S01]  /*1840*/  F2I.S64.TRUNC R18, R18 ;  /* 0x0000001200127311 */ /* 0x000e22000020d900 */
[----:B------:R-:W-:Y:S05]  /*1850*/  BRA `(.L_x_11703) ;  /* 0x000006d000007947 */ /* 0x000fea0003800000 */
.L_x_11710:
        /* <DEDUP_REMOVED lines=11> */
.L_x_11717:
        /* <DEDUP_REMOVED lines=21> */
.L_x_11721:
[----:B------:R-:W-:Y:S05]  /*1a60*/  BSYNC B1 ;  /* 0x0000000000017941 */ /* 0x000fea0003800000 */
.L_x_11720:
[----:B------:R-:W-:Y:S01]  /*1a70*/  IMAD.SHL.U32 R2, R2, 0x100000, RZ ;  /* 0x0010000002027824 */ /* 0x000fe200078e00ff */
[----:B------:R-:W-:-:S04]  /*1a80*/  LEA R3, R0, 0x3b800000, 0x17 ;  /* 0x3b80000000037811 */ /* 0x000fc800078eb8ff */
[----:B------:R-:W-:Y:S02]  /*1a90*/  LOP3.LUT R18, R3, R2, R18, 0xfe, !PT ;  /* 0x0000000203127212 */ /* 0x000fe400078efe12 */
.L_x_11719:
[----:B------:R-:W-:Y:S05]  /*1aa0*/  BSYNC B0 ;  /* 0x0000000000007941 */ /* 0x000fea0003800000 */
.L_x_11718:
[----:B------:R-:W0:Y:S01]  /*1ab0*/  F2I.S64.TRUNC R18, R18 ;  /* 0x0000001200127311 */ /* 0x000e22000020d900 */
[----:B------:R-:W-:Y:S05]  /*1ac0*/  BRA `(.L_x_11703) ;  /* 0x0000046000007947 */ /* 0x000fea0003800000 */
.L_x_11716:
        /* <DEDUP_REMOVED lines=21> */
.L_x_11725:
[----:B------:R-:W-:Y:S05]  /*1c20*/  BSYNC B1 ;  /* 0x0000000000017941 */ /* 0x000fea0003800000 */
.L_x_11724:
[----:B------:R-:W-:Y:S01]  /*1c30*/  IMAD.SHL.U32 R2, R2, 0x200000, RZ ;  /* 0x0020000002027824 */ /* 0x000fe200078e00ff */
[----:B------:R-:W-:-:S04]  /*1c40*/  LEA R3, R0, 0x37800000, 0x17 ;  /* 0x3780000000037811 */ /* 0x000fc800078eb8ff */
[----:B------:R-:W-:Y:S02]  /*1c50*/  LOP3.LUT R18, R3, R2, R18, 0xfe, !PT ;  /* 0x0000000203127212 */ /* 0x000fe400078efe12 */
.L_x_11723:
[----:B------:R-:W-:Y:S05]  /*1c60*/  BSYNC B0 ;  /* 0x0000000000007941 */ /* 0x000fea0003800000 */
.L_x_11722:
[----:B------:R-:W0:Y:S01]  /*1c70*/  F2I.S64.TRUNC R18, R18 ;  /* 0x0000001200127311 */ /* 0x000e22000020d900 */
[----:B------:R-:W-:Y:S05]  /*1c80*/  BRA `(.L_x_11703) ;  /* 0x000002a000007947 */ /* 0x000fea0003800000 */
.L_x_11715:
        /* <DEDUP_REMOVED lines=14> */
.L_x_11729:
[----:B------:R-:W-:Y:S05]  /*1d70*/  BSYNC B0 ;  /* 0x0000000000007941 */ /* 0x000fea0003800000 */
.L_x_11728:
[----:B------:R-:W0:Y:S01]  /*1d80*/  F2I.S64.TRUNC R18, R18 ;  /* 0x0000001200127311 */ /* 0x000e22000020d900 */
[----:B------:R-:W-:Y:S05]  /*1d90*/  BRA `(.L_x_11703) ;  /* 0x0000019000007947 */ /* 0x000fea0003800000 */
.L_x_11702:
        /* <DEDUP_REMOVED lines=21> */
.L_x_11727:
[----:B------:R0:W5:Y:S01]  /*1ef0*/  LDG.E.64 R18, [R2.64] ;  /* 0x0000002402127981 */ /* 0x000162000c1e1b00 */
[----:B------:R-:W-:Y:S05]  /*1f00*/  BRA `(.L_x_11703) ;  /* 0x0000002000007947 */ /* 0x000fea0003800000 */
.L_x_11726:
[----:B------:R0:W5:Y:S01]  /*1f10*/  LDG.E R18, [R2.64] ;  /* 0x0000002402127981 */ /* 0x000162000c1e1900 */
[----:B------:R-:W-:-:S03]  /*1f20*/  IMAD.MOV.U32 R19, RZ, RZ, RZ ;  /* 0x000000ffff137224 */ /* 0x000fc600078e00ff */
.L_x_11703:
        /* <DEDUP_REMOVED lines=17> */
.L_x_11733:
[----:B------:R0:W5:Y:S01]  /*2040*/  LDG.E.U8 R2, [R4.64] ;  /* 0x0000002404027981 */ /* 0x000162000c1e1100 */
[----:B------:R-:W-:Y:S01]  /*2050*/  IMAD.MOV.U32 R3, RZ, RZ, RZ ;  /* 0x000000ffff037224 */ /* 0x000fe200078e00ff */
[----:B------:R-:W-:Y:S05]  /*2060*/  BRA `(.L_x_11735) ;  /* 0x00000d5000007947 */ /* 0x000fea0003800000 */
.L_x_11732:
        /* <DEDUP_REMOVED lines=8> */
.L_x_11737:
[----:B------:R-:W2:Y:S02]  /*20f0*/  LDG.E R2, [R4.64] ;  /* 0x0000002404027981 */ /* 0x000ea4000c1e1900 */
[----:B--2---:R-:W-:Y:S01]  /*2100*/  SHF.R.S32.HI R3, RZ, 0x1f, R2 ;  /* 0x0000001fff037819 */ /* 0x004fe20000011402 */
[----:B------:R-:W-:Y:S05]  /*2110*/  BRA `(.L_x_11735) ;  /* 0x00000ca000007947 */ /* 0x000fea0003800000 */
.L_x_11736:
[----:B------:R-:W2:Y:S02]  /*2120*/  LDG.E.S16 R2, [R4.64] ;  /* 0x0000002404027981 */ /* 0x000ea4000c1e1700 */
[----:B--2---:R-:W-:Y:S01]  /*2130*/  SHF.R.S32.HI R3, RZ, 0x1f, R2 ;  /* 0x0000001fff037819 */ /* 0x004fe20000011402 */
[----:B------:R-:W-:Y:S05]  /*2140*/  BRA `(.L_x_11735) ;  /* 0x00000c7000007947 */ /* 0x000fea0003800000 */
.L_x_11731:
        /* <DEDUP_REMOVED lines=9> */
.L_x_11739:
[----:B------:R-:W2:Y:S02]  /*21e0*/  LDG.E.U16 R4, [R4.64] ;  /* 0x0000002404047981 */ /* 0x000ea4000c1e1500 */
[----:B--2---:R-:W-:-:S06]  /*21f0*/  HADD2.F32 R2, -RZ, R4.H0_H0 ;  /* 0x20000004ff027230 */ /* 0x004fcc0000004100 */
[----:B------:R-:W0:Y:S01]  /*2200*/  F2I.S64.TRUNC R2, R2 ;  /* 0x0000000200027311 */ /* 0x000e22000020d900 */
[----:B------:R-:W-:Y:S05]  /*2210*/  BRA `(.L_x_11735) ;  /* 0x00000ba000007947 */ /* 0x000fea0003800000 */
.L_x_11738:
        /* <DEDUP_REMOVED lines=9> */
.L_x_11741:
[----:B------:R-:W2:Y:S02]  /*22b0*/  LDG.E.U16 R4, [R4.64] ;  /* 0x0000002404047981 */ /* 0x000ea4000c1e1500 */
[----:B--2---:R-:W-:-:S06]  /*22c0*/  HADD2.F32 R2, -RZ, R4.H0_H0 ;  /* 0x20000004ff027230 */ /* 0x004fcc0000004100 */
[----:B------:R-:W0:Y:S01]  /*22d0*/  F2I.S64.TRUNC R2, R2 ;  /* 0x0000000200027311 */ /* 0x000e22000020d900 */
[----:B------:R-:W-:Y:S05]  /*22e0*/  BRA `(.L_x_11735) ;  /* 0x00000ad000007947 */ /* 0x000fea0003800000 */
.L_x_11740:
[----:B------:R-:W2:Y:S02]  /*22f0*/  LDG.E.64 R2, [R4.64] ;  /* 0x0000002404027981 */ /* 0x000ea4000c1e1b00 */
[----:B--2---:R-:W0:Y:S01]  /*2300*/  F2I.S64.F64.TRUNC R2, R2 ;  /* 0x0000000200027311 */ /* 0x004e22000030d900 */
[----:B------:R-:W-:Y:S05]  /*2310*/  BRA `(.L_x_11735) ;  /* 0x00000aa000007947 */ /* 0x000fea0003800000 */
.L_x_11730:
        /* <DEDUP_REMOVED lines=13> */
.L_x_11744:
[----:B------:R-:W2:Y:S02]  /*23f0*/  LDG.E.64 R2, [R4.64] ;  /* 0x0000002404027981 */ /* 0x000ea4000c1e1b00 */
[----:B--2---:R-:W0:Y:S01]  /*2400*/  F2I.S64.F64.TRUNC R2, R2 ;  /* 0x0000000200027311 */ /* 0x004e22000030d900 */
[----:B------:R-:W-:Y:S05]  /*2410*/  BRA `(.L_x_11735) ;  /* 0x000009a000007947 */ /* 0x000fea0003800000 */
.L_x_11743:
        /* <DEDUP_REMOVED lines=27> */
.L_x_11746:
        /* <DEDUP_REMOVED lines=14> */
.L_x_11745:
[----:B------:R-:W2:Y:S02]  /*26b0*/  LDG.E.U16 R2, [R4.64] ;  /* 0x0000002404027981 */ /* 0x000ea4000c1e1500 */
[----:B--2---:R-:W-:-:S06]  /*26c0*/  PRMT R2, RZ, 0x5410, R2 ;  /* 0x00005410ff027816 */ /* 0x004fcc0000000002 */
[----:B------:R-:W0:Y:S01]  /*26d0*/  F2I.S64.TRUNC R2, R2 ;  /* 0x0000000200027311 */ /* 0x000e22000020d900 */
[----:B------:R-:W-:Y:S05]  /*26e0*/  BRA `(.L_x_11735) ;  /* 0x000006d000007947 */ /* 0x000fea0003800000 */
.L_x_11742:
        /* <DEDUP_REMOVED lines=11> */
.L_x_11749:
        /* <DEDUP_REMOVED lines=21> */
.L_x_11753:
[----:B------:R-:W-:Y:S05]  /*28f0*/  BSYNC B1 ;  /* 0x0000000000017941 */ /* 0x000fea0003800000 */
.L_x_11752:
[----:B------:R-:W-:Y:S01]  /*2900*/  IMAD.SHL.U32 R2, R2, 0x100000, RZ ;  /* 0x0010000002027824 */ /* 0x000fe200078e00ff */
[----:B------:R-:W-:-:S04]  /*2910*/  LEA R3, R0, 0x3b800000, 0x17 ;  /* 0x3b80000000037811 */ /* 0x000fc800078eb8ff */
[----:B------:R-:W-:Y:S02]  /*2920*/  LOP3.LUT R2, R3, R2, R4, 0xfe, !PT ;  /* 0x0000000203027212 */ /* 0x000fe400078efe04 */
.L_x_11751:
[----:B------:R-:W-:Y:S05]  /*2930*/  BSYNC B0 ;  /* 0x0000000000007941 */ /* 0x000fea0003800000 */
.L_x_11750:
[----:B------:R-:W0:Y:S01]  /*2940*/  F2I.S64.TRUNC R2, R2 ;  /* 0x0000000200027311 */ /* 0x000e22000020d900 */
[----:B------:R-:W-:Y:S05]  /*2950*/  BRA `(.L_x_11735) ;  /* 0x0000046000007947 */ /* 0x000fea0003800000 */
.L_x_11748:
        /* <DEDUP_REMOVED lines=21> */
.L_x_11757:
[----:B------:R-:W-:Y:S05]  /*2ab0*/  BSYNC B1 ;  /* 0x0000000000017941 */ /* 0x000fea0003800000 */
.L_x_11756:
[----:B------:R-:W-:Y:S01]  /*2ac0*/  IMAD.SHL.U32 R2, R2, 0x200000, RZ ;  /* 0x0020000002027824 */ /* 0x000fe200078e00ff */
[----:B------:R-:W-:-:S04]  /*2ad0*/  LEA R3, R0, 0x37800000, 0x17 ;  /* 0x3780000000037811 */ /* 0x000fc800078eb8ff */
[----:B------:R-:W-:Y:S02]  /*2ae0*/  LOP3.LUT R2, R3, R2, R4, 0xfe, !PT ;  /* 0x0000000203027212 */ /* 0x000fe400078efe04 */
.L_x_11755:
[----:B------:R-:W-:Y:S05]  /*2af0*/  BSYNC B0 ;  /* 0x0000000000007941 */ /* 0x000fea0003800000 */
.L_x_11754:
[----:B------:R-:W0:Y:S01]  /*2b00*/  F2I.S64.TRUNC R2, R2 ;  /* 0x0000000200027311 */ /* 0x000e22000020d900 */
[----:B------:R-:W-:Y:S05]  /*2b10*/  BRA `(.L_x_11735) ;  /* 0x000002a000007947 */ /* 0x000fea0003800000 */
.L_x_11747:
        /* <DEDUP_REMOVED lines=14> */
.L_x_11761:
[----:B------:R-:W-:Y:S05]  /*2c00*/  BSYNC B0 ;  /* 0x0000000000007941 */ /* 0x000fea0003800000 */
.L_x_11760:
[----:B------:R-:W0:Y:S01]  /*2c10*/  F2I.S64.TRUNC R2, R2 ;  /* 0x0000000200027311 */ /* 0x000e22000020d900 */
[----:B------:R-:W-:Y:S05]  /*2c20*/  BRA `(.L_x_11735) ;  /* 0x0000019000007947 */ /* 0x000fea0003800000 */
.L_x_11734:
        /* <DEDUP_REMOVED lines=21> */
.L_x_11759:
[----:B------:R0:W5:Y:S01]  /*2d80*/  LDG.E.64 R2, [R4.64] ;  /* 0x0000002404027981 */ /* 0x000162000c1e1b00 */
[----:B------:R-:W-:Y:S05]  /*2d90*/  BRA `(.L_x_11735) ;  /* 0x0000002000007947 */ /* 0x000fea0003800000 */
.L_x_11758:
[----:B------:R0:W5:Y:S01]  /*2da0*/  LDG.E R2, [R4.64] ;  /* 0x0000002404027981 */ /* 0x000162000c1e1900 */
[----:B------:R-:W-:-:S03]  /*2db0*/  IMAD.MOV.U32 R3, RZ, RZ, RZ ;  /* 0x000000ffff037224 */ /* 0x000fc600078e00ff */
.L_x_11735:
        /* <DEDUP_REMOVED lines=17> */
.L_x_11765:
[----:B------:R0:W-:Y:S01]  /*2ed0*/  STG.E.U8 [R16.64], R5 ;  /* 0x0000000510007986 */ /* 0x0001e2000c101124 */
[----:B------:R-:W-:Y:S05]  /*2ee0*/  BRA `(.L_x_11767) ;  /* 0x00000d7000007947 */ /* 0x000fea0003800000 */
.L_x_11764:
        /* <DEDUP_REMOVED lines=8> */
.L_x_11769:
[----:B------:R0:W-:Y:S01]  /*2f70*/  STG.E [R16.64], R5 ;  /* 0x0000000510007986 */ /* 0x0001e2000c101924 */
[----:B------:R-:W-:Y:S05]  /*2f80*/  BRA `(.L_x_11767) ;  /* 0x00000cd000007947 */ /* 0x000fea0003800000 */
.L_x_11768:
[----:B------:R0:W-:Y:S01]  /*2f90*/  STG.E.U16 [R16.64], R5 ;  /* 0x0000000510007986 */ /* 0x0001e2000c101524 */
[----:B------:R-:W-:Y:S05]  /*2fa0*/  BRA `(.L_x_11767) ;  /* 0x00000cb000007947 */ /* 0x000fea0003800000 */
.L_x_11763:
        /* <DEDUP_REMOVED lines=9> */
.L_x_11771:
[----:B------:R-:W0:Y:S02]  /*3040*/  I2F.S64 R0, R2 ;  /* 0x0000000200007312 */ /* 0x000e240000301400 */
[----:B0-----:R-:W-:-:S05]  /*3050*/  F2FP.PACK_AB R0, RZ, R0 ;  /* 0x00000000ff00723e */ /* 0x001fca00000000ff */
[----:B------:R0:W-:Y:S01]  /*3060*/  STG.E.U16 [R16.64], R0 ;  /* 0x0000000010007986 */ /* 0x0001e2000c101524 */
[----:B------:R-:W-:Y:S05]  /*3070*/  BRA `(.L_x_11767) ;  /* 0x00000be000007947 */ /* 0x000fea0003800000 */
.L_x_11770:
        /* <DEDUP_REMOVED lines=10> */
.L_x_11773:
[----:B------:R-:W0:Y:S02]  /*3120*/  I2F.S64 R2, R2 ;  /* 0x0000000200027312 */ /* 0x000e240000301400 */
[----:B0-----:R-:W-:-:S04]  /*3130*/  F2FP.PACK_AB R3, RZ, R2 ;  /* 0x00000002ff03723e */ /* 0x001fc800000000ff */
[----:B------:R-:W-:-:S05]  /*3140*/  PRMT R3, R3, 0x5410, RZ ;  /* 0x0000541003037816 */ /* 0x000fca00000000ff */
[----:B------:R0:W-:Y:S01]  /*3150*/  STG.E [R16.64], R3 ;  /* 0x0000000310007986 */ /* 0x0001e2000c101924 */
[----:B------:R-:W-:Y:S05]  /*3160*/  BRA `(.L_x_11767) ;  /* 0x00000af000007947 */ /* 0x000fea0003800000 */
.L_x_11772:
[----:B------:R-:W0:Y:S02]  /*3170*/  I2F.F64.S64 R2, R2 ;  /* 0x0000000200027312 */ /* 0x000e240000301c00 */
[----:B0-----:R0:W-:Y:S01]  /*3180*/  STG.E.64 [R16.64], R2 ;  /* 0x0000000210007986 */ /* 0x0011e2000c101b24 */
[----:B------:R-:W-:Y:S05]  /*3190*/  BRA `(.L_x_11767) ;  /* 0x00000ac000007947 */ /* 0x000fea0003800000 */
.L_x_11762:
        /* <DEDUP_REMOVED lines=13> */
.L_x_11776:
[----:B------:R-:W0:Y:S01]  /*3270*/  I2F.F64.S64 R4, R2 ;  /* 0x0000000200047312 */ /* 0x000e220000301c00 */
[----:B------:R-:W-:-:S05]  /*3280*/  CS2R R6, SRZ ;  /* 0x0000000000067805 */ /* 0x000fca000001ff00 */
[----:B0-----:R0:W-:Y:S01]  /*3290*/  STG.E.128 [R16.64], R4 ;  /* 0x0000000410007986 */ /* 0x0011e2000c101d24 */
[----:B------:R-:W-:Y:S05]  /*32a0*/  BRA `(.L_x_11767) ;  /* 0x000009b000007947 */ /* 0x000fea0003800000 */
.L_x_11775:
        /* <DEDUP_REMOVED lines=21> */
.L_x_11780:
[----:B------:R-:W-:Y:S05]  /*3400*/  BSYNC B0 ;  /* 0x0000000000007941 */ /* 0x000fea0003800000 */
.L_x_11779:
[----:B------:R-:W-:-:S05]  /*3410*/  LOP3.LUT R5, R0, R5, RZ, 0xfc, !PT ;  /* 0x0000000500057212 */ /* 0x000fca00078efcff */
[----:B------:R0:W-:Y:S01]  /*3420*/  STG.E.U8 [R16.64], R5 ;  /* 0x0000000510007986 */ /* 0x0001e2000c101124 */
[----:B------:R-:W-:Y:S05]  /*3430*/  BRA `(.L_x_11767) ;  /* 0x0000082000007947 */ /* 0x000fea0003800000 */
.L_x_11778:
        /* <DEDUP_REMOVED lines=13> */
.L_x_11782:
[----:B------:R-:W-:Y:S01]  /*3510*/  IMAD.MOV.U32 R0, RZ, RZ, 0x7f ;  /* 0x0000007fff007424 */ /* 0x000fe200078e00ff */
[----:B------:R-:W-:-:S04]  /*3520*/  ISETP.GT.U32.AND P0, PT, R4, 0x7f800000, PT ;  /* 0x7f8000000400780c */ /* 0x000fc80003f04070 */
[----:B------:R-:W-:-:S04]  /*3530*/  SEL R0, R0, 0x7c, P0 ;  /* 0x0000007c00007807 */ /* 0x000fc80000000000 */
.L_x_11783:
[----:B------:R-:W-:Y:S05]  /*3540*/  BSYNC B0 ;  /* 0x0000000000007941 */ /* 0x000fea0003800000 */
.L_x_11781:
[----:B------:R-:W-:-:S04]  /*3550*/  LOP3.LUT R2, R3, 0x80000000, RZ, 0xc0, !PT ;  /* 0x8000000003027812 */ /* 0x000fc800078ec0ff */
[----:B------:R-:W-:-:S04]  /*3560*/  SHF.R.U32.HI R3, RZ, 0x18, R2 ;  /* 0x00000018ff037819 */ /* 0x000fc80000011602 */
[----:B------:R-:W-:-:S05]  /*3570*/  LOP3.LUT R3, R0, R3, RZ, 0xfc, !PT ;  /* 0x0000000300037212 */ /* 0x000fca00078efcff */
[----:B------:R0:W-:Y:S01]  /*3580*/  STG.E.U8 [R16.64], R3 ;  /* 0x0000000310007986 */ /* 0x0001e2000c101124 */
[----:B------:R-:W-:Y:S05]  /*3590*/  BRA `(.L_x_11767) ;  /* 0x000006c000007947 */ /* 0x000fea0003800000 */
.L_x_11777:
[----:B------:R-:W0:Y:S02]  /*35a0*/  I2F.S64 R0, R2 ;  /* 0x0000000200007312 */ /* 0x000e240000301400 */
[----:B0-----:R-:W-:-:S05]  /*35b0*/  F2FP.BF16.PACK_AB R0, RZ, R0 ;  /* 0x00000000ff00723e */ /* 0x001fca00000010ff */
[----:B------:R0:W-:Y:S01]  /*35c0*/  STG.E.U16 [R16.64], R0 ;  /* 0x0000000010007986 */ /* 0x0001e2000c101524 */
[----:B------:R-:W-:Y:S05]  /*35d0*/  BRA `(.L_x_11767) ;  /* 0x0000068000007947 */ /* 0x000fea0003800000 */
.L_x_11774:
        /* <DEDUP_REMOVED lines=10> */
.L_x_11786:
        /* <DEDUP_REMOVED lines=17> */
.L_x_11789:
[----:B------:R-:W-:-:S04]  /*3790*/  LOP3.LUT R2, R3, 0x80000000, RZ, 0xc0, !PT ;  /* 0x8000000003027812 */ /* 0x000fc800078ec0ff */
[----:B------:R-:W-:-:S04]  /*37a0*/  SHF.R.U32.HI R3, RZ, 0x18, R2 ;  /* 0x00000018ff037819 */ /* 0x000fc80000011602 */
[----:B------:R-:W-:-:S04]  /*37b0*/  LOP3.LUT R0, R0, R3, RZ, 0xfc, !PT ;  /* 0x0000000300007212 */ /* 0x000fc800078efcff */
[----:B------:R-:W-:Y:S02]  /*37c0*/  PRMT R8, R0, 0x7610, R8 ;  /* 0x0000761000087816 */ /* 0x000fe40000000008 */
.L_x_11788:
[----:B------:R-:W-:Y:S05]  /*37d0*/  BSYNC B0 ;  /* 0x0000000000007941 */ /* 0x000fea0003800000 */
.L_x_11787:
[----:B------:R0:W-:Y:S01]  /*37e0*/  STG.E.U8 [R16.64], R8 ;  /* 0x0000000810007986 */ /* 0x0001e2000c101124 */
[----:B------:R-:W-:Y:S05]  /*37f0*/  BRA `(.L_x_11767) ;  /* 0x0000046000007947 */ /* 0x000fea0003800000 */
.L_x_11785:
        /* <DEDUP_REMOVED lines=17> */
.L_x_11792:
[----:B------:R-:W-:-:S04]  /*3910*/  LOP3.LUT R2, R3, 0x80000000, RZ, 0xc0, !PT ;  /* 0x8000000003027812 */ /* 0x000fc800078ec0ff */
[----:B------:R-:W-:-:S04]  /*3920*/  SHF.R.U32.HI R3, RZ, 0x18, R2 ;  /* 0x00000018ff037819 */ /* 0x000fc80000011602 */
[----:B------:R-:W-:-:S04]  /*3930*/  LOP3.LUT R0, R0, R3, RZ, 0xfc, !PT ;  /* 0x0000000300007212 */ /* 0x000fc800078efcff */
[----:B------:R-:W-:Y:S02]  /*3940*/  PRMT R8, R0, 0x7610, R8 ;  /* 0x0000761000087816 */ /* 0x000fe40000000008 */
.L_x_11791:
[----:B------:R-:W-:Y:S05]  /*3950*/  BSYNC B0 ;  /* 0x0000000000007941 */ /* 0x000fea0003800000 */
.L_x_11790:
[----:B------:R0:W-:Y:S01]  /*3960*/  STG.E.U8 [R16.64], R8 ;  /* 0x0000000810007986 */ /* 0x0001e2000c101124 */
[----:B------:R-:W-:Y:S05]  /*3970*/  BRA `(.L_x_11767) ;  /* 0x000002e000007947 */ /* 0x000fea0003800000 */
.L_x_11784:
        /* <DEDUP_REMOVED lines=23> */
.L_x_11766:
        /* <DEDUP_REMOVED lines=20> */
.L_x_11794:
[----:B------:R0:W-:Y:S01]  /*3c30*/  STG.E.64 [R16.64], R2 ;  /* 0x0000000210007986 */ /* 0x0001e2000c101b24 */
[----:B------:R-:W-:Y:S05]  /*3c40*/  BRA `(.L_x_11767) ;  /* 0x0000001000007947 */ /* 0x000fea0003800000 */
.L_x_11793:
[----:B------:R0:W-:Y:S02]  /*3c50*/  STG.E [R16.64], R5 ;  /* 0x0000000510007986 */ /* 0x0001e4000c101924 */
.L_x_11767:
[----:B------:R-:W-:-:S05]  /*3c60*/  IMAD R22, R22, 0x200, R25 ;  /* 0x0000020016167824 */ /* 0x000fca00078e0219 */
[----:B------:R-:W-:Y:S02]  /*3c70*/  IADD3 R23, R22, 0x80, RZ ;  /* 0x0000008016177810 */ /* 0x000fe40007ffe0ff */
.L_x_11696:
[----:B------:R-:W-:Y:S05]  /*3c80*/  BSYNC B6 ;  /* 0x0000000000067941 */ /* 0x000fea0003800000 */
.L_x_11695:
        /* <DEDUP_REMOVED lines=258> */
.L_x_11797:
        /* <DEDUP_REMOVED lines=19> */
.L_x_11801:
[----:B------:R0:W5:Y:S01]  /*4de0*/  LDG.E.U8 R18, [R2.64] ;  /* 0x0000002402127981 */ /* 0x000162000c1e1100 */
[----:B------:R-:W-:Y:S01]  /*4df0*/  IMAD.MOV.U32 R19, RZ, RZ, RZ ;  /* 0x000000ffff137224 */ /* 0x000fe200078e00ff */
[----:B------:R-:W-:Y:S05]  /*4e00*/  BRA `(.L_x_11803) ;  /* 0x00000d5000007947 */ /* 0x000fea0003800000 */
.L_x_11800:
        /* <DEDUP_REMOVED lines=8> */
.L_x_11805:
[----:B------:R-:W2:Y:S02]  /*4e90*/  LDG.E R18, [R2.64] ;  /* 0x0000002402127981 */ /* 0x000ea4000c1e1900 */
[----:B--2---:R-:W-:Y:S01]  /*4ea0*/  SHF.R.S32.HI R19, RZ, 0x1f, R18 ;  /* 0x0000001fff137819 */ /* 0x004fe20000011412 */
[----:B------:R-:W-:Y:S05]  /*4eb0*/  BRA `(.L_x_11803) ;  /* 0x00000ca000007947 */ /* 0x000fea0003800000 */
.L_x_11804:
[----:B------:R-:W2:Y:S02]  /*4ec0*/  LDG.E.S16 R18, [R2.64] ;  /* 0x0000002402127981 */ /* 0x000ea4000c1e1700 */
[----:B--2---:R-:W-:Y:S01]  /*4ed0*/  SHF.R.S32.HI R19, RZ, 0x1f, R18 ;  /* 0x0000001fff137819 */ /* 0x004fe20000011412 */
[----:B------:R-:W-:Y:S05]  /*4ee0*/  BRA `(.L_x_11803) ;  /* 0x00000c7000007947 */ /* 0x000fea0003800000 */
.L_x_11799:
        /* <DEDUP_REMOVED lines=9> */
.L_x_11807:
[----:B------:R-:W2:Y:S02]  /*4f80*/  LDG.E.U16 R2, [R2.64] ;  /* 0x0000002402027981 */ /* 0x000ea4000c1e1500 */
[----:B--2---:R-:W-:-:S06]  /*4f90*/  HADD2.F32 R18, -RZ, R2.H0_H0 ;  /* 0x20000002ff127230 */ /* 0x004fcc0000004100 */
[----:B------:R-:W0:Y:S01]  /*4fa0*/  F2I.S64.TRUNC R18, R18 ;  /* 0x0000001200127311 */ /* 0x000e22000020d900 */
[----:B------:R-:W-:Y:S05]  /*4fb0*/  BRA `(.L_x_11803) ;  /* 0x00000ba000007947 */ /* 0x000fea0003800000 */
.L_x_11806:
        /* <DEDUP_REMOVED lines=9> */
.L_x_11809:
[----:B------:R-:W2:Y:S02]  /*5050*/  LDG.E.U16 R2, [R2.64] ;  /* 0x0000002402027981 */ /* 0x000ea4000c1e1500 */
[----:B--2---:R-:W-:-:S06]  /*5060*/  HADD2.F32 R18, -RZ, R2.H0_H0 ;  /* 0x20000002ff127230 */ /* 0x004fcc0000004100 */
[----:B------:R-:W0:Y:S01]  /*5070*/  F2I.S64.TRUNC R18, R18 ;  /* 0x0000001200127311 */ /* 0x000e22000020d900 */
[----:B------:R-:W-:Y:S05]  /*5080*/  BRA `(.L_x_11803) ;  /* 0x00000ad000007947 */ /* 0x000fea0003800000 */
.L_x_11808:
[----:B------:R-:W2:Y:S02]  /*5090*/  LDG.E.64 R2, [R2.64] ;  /* 0x0000002402027981 */ /* 0x000ea4000c1e1b00 */
[----:B--2---:R0:W1:Y:S01]  /*50a0*/  F2I.S64.F64.TRUNC R18, R2 ;  /* 0x0000000200127311 */ /* 0x004062000030d900 */
[----:B------:R-:W-:Y:S05]  /*50b0*/  BRA `(.L_x_11803) ;  /* 0x00000aa000007947 */ /* 0x000fea0003800000 */
.L_x_11798:
        /* <DEDUP_REMOVED lines=13> */
.L_x_11812:
[----:B------:R-:W2:Y:S02]  /*5190*/  LDG.E.64 R2, [R2.64] ;  /* 0x0000002402027981 */ /* 0x000ea4000c1e1b00 */
[----:B--2---:R0:W1:Y:S01]  /*51a0*/  F2I.S64.F64.TRUNC R18, R2 ;  /* 0x0000000200127311 */ /* 0x004062000030d900 */
[----:B------:R-:W-:Y:S05]  /*51b0*/  BRA `(.L_x_11803) ;  /* 0x000009a000007947 */ /* 0x000fea0003800000 */
.L_x_11811:
        /* <DEDUP_REMOVED lines=27> */
.L_x_11814:
        /* <DEDUP_REMOVED lines=14> */
.L_x_11813:
[----:B------:R-:W2:Y:S02]  /*5450*/  LDG.E.U16 R18, [R2.64] ;  /* 0x0000002402127981 */ /* 0x000ea4000c1e1500 */
[----:B--2---:R-:W-:-:S06]  /*5460*/  PRMT R18, RZ, 0x5410, R18 ;  /* 0x00005410ff127816 */ /* 0x004fcc0000000012 */
[----:B------:R-:W0:Y:S01]  /*5470*/  F2I.S64.TRUNC R18, R18 ;  /* 0x0000001200127311 */ /* 0x000e22000020d900 */
[----:B------:R-:W-:Y:S05]  /*5480*/  BRA `(.L_x_11803) ;  /* 0x000006d000007947 */ /* 0x000fea0003800000 */
.L_x_11810:
        /* <DEDUP_REMOVED lines=11> */
.L_x_11817:
        /* <DEDUP_REMOVED lines=21> */
.L_x_11821:
[----:B------:R-:W-:Y:S05]  /*5690*/  BSYNC B1 ;  /* 0x0000000000017941 */ /* 0x000fea0003800000 */
.L_x_11820:
[----:B------:R-:W-:Y:S01]  /*56a0*/  IMAD.SHL.U32 R2, R2, 0x100000, RZ ;  /* 0x0010000002027824 */ /* 0x000fe200078e00ff */
[----:B------:R-:W-:-:S04]  /*56b0*/  LEA R3, R0, 0x3b800000, 0x17 ;  /* 0x3b80000000037811 */ /* 0x000fc800078eb8ff */
[----:B------:R-:W-:Y:S02]  /*56c0*/  LOP3.LUT R18, R3, R2, R18, 0xfe, !PT ;  /* 0x0000000203127212 */ /* 0x000fe400078efe12 */
.L_x_11819:
[----:B------:R-:W-:Y:S05]  /*56d0*/  BSYNC B0 ;  /* 0x0000000000007941 */ /* 0x000fea0003800000 */
.L_x_11818:
[----:B------:R-:W0:Y:S01]  /*56e0*/  F2I.S64.TRUNC R18, R18 ;  /* 0x0000001200127311 */ /* 0x000e22000020d900 */
[----:B------:R-:W-:Y:S05]  /*56f0*/  BRA `(.L_x_11803) ;  /* 0x0000046000007947 */ /* 0x000fea0003800000 */
.L_x_11816:
        /* <DEDUP_REMOVED lines=21> */
.L_x_11825:
[----:B------:R-:W-:Y:S05]  /*5850*/  BSYNC B1 ;  /* 0x0000000000017941 */ /* 0x000fea0003800000 */
.L_x_11824:
[----:B------:R-:W-:Y:S01]  /*5860*/  IMAD.SHL.U32 R2, R2, 0x200000, RZ ;  /* 0x0020000002027824 */ /* 0x000fe200078e00ff */
[----:B------:R-:W-:-:S04]  /*5870*/  LEA R3, R0, 0x37800000, 0x17 ;  /* 0x3780000000037811 */ /* 0x000fc800078eb8ff */
[----:B------:R-:W-:Y:S02]  /*5880*/  LOP3.LUT R18, R3, R2, R18, 0xfe, !PT ;  /* 0x0000000203127212 */ /* 0x000fe400078efe12 */
.L_x_11823:
[----:B------:R-:W-:Y:S05]  /*5890*/  BSYNC B0 ;  /* 0x0000000000007941 */ /* 0x000fea0003800000 */
.L_x_11822:
[----:B------:R-:W0:Y:S01]  /*58a0*/  F2I.S64.TRUNC R18, R18 ;  /* 0x0000001200127311 */ /* 0x000e22000020d900 */
[----:B------:R-:W-:Y:S05]  /*58b0*/  BRA `(.L_x_11803) ;  /* 0x000002a000007947 */ /* 0x000fea0003800000 */
.L_x_11815:
        /* <DEDUP_REMOVED lines=14> */
.L_x_11829:
[----:B------:R-:W-:Y:S05]  /*59a0*/  BSYNC B0 ;  /* 0x0000000000007941 */ /* 0x000fea0003800000 */
.L_x_11828:
[----:B------:R-:W0:Y:S01]  /*59b0*/  F2I.S64.TRUNC R18, R18 ;  /* 0x0000001200127311 */ /* 0x000e22000020d900 */
[----:B------:R-:W-:Y:S05]  /*59c0*/  BRA `(.L_x_11803) ;  /* 0x0000019000007947 */ /* 0x000fea0003800000 */
.L_x_11802:
        /* <DEDUP_REMOVED lines=21> */
.L_x_11827:
[----:B------:R0:W5:Y:S01]  /*5b20*/  LDG.E.64 R18, [R2.64] ;  /* 0x0000002402127981 */ /* 0x000162000c1e1b00 */
[----:B------:R-:W-:Y:S05]  /*5b30*/  BRA `(.L_x_11803) ;  /* 0x0000002000007947 */ /* 0x000fea0003800000 */
.L_x_11826:
[----:B------:R0:W5:Y:S01]  /*5b40*/  LDG.E R18, [R2.64] ;  /* 0x0000002402127981 */ /* 0x000162000c1e1900 */
[----:B------:R-:W-:-:S03]  /*5b50*/  IMAD.MOV.U32 R19, RZ, RZ, RZ ;  /* 0x000000ffff137224 */ /* 0x000fc600078e00ff */
.L_x_11803:
        /* <DEDUP_REMOVED lines=17> */
.L_x_11833:
[----:B------:R0:W5:Y:S01]  /*5c70*/  LDG.E.U8 R2, [R4.64] ;  /* 0x0000002404027981 */ /* 0x000162000c1e1100 */
[----:B------:R-:W-:Y:S01]  /*5c80*/  IMAD.MOV.U32 R3, RZ, RZ, RZ ;  /* 0x000000ffff037224 */ /* 0x000fe200078e00ff */
[----:B------:R-:W-:Y:S05]  /*5c90*/  BRA `(.L_x_11835) ;  /* 0x00000d5000007947 */ /* 0x000fea0003800000 */
.L_x_11832:
        /* <DEDUP_REMOVED lines=8> */
.L_x_11837:
[----:B------:R-:W2:Y:S02]  /*5d20*/  LDG.E R2, [R4.64] ;  /* 0x0000002404027981 */ /* 0x000ea4000c1e1900 */
[----:B--2---:R-:W-:Y:S01]  /*5d30*/  SHF.R.S32.HI R3, RZ, 0x1f, R2 ;  /* 0x0000001fff037819 */ /* 0x004fe20000011402 */
[----:B------:R-:W-:Y:S05]  /*5d40*/  BRA `(.L_x_11835) ;  /* 0x00000ca000007947 */ /* 0x000fea0003800000 */
.L_x_11836:
[----:B------:R-:W2:Y:S02]  /*5d50*/  LDG.E.S16 R2, [R4.64] ;  /* 0x0000002404027981 */ /* 0x000ea4000c1e1700 */
[----:B--2---:R-:W-:Y:S01]  /*5d60*/  SHF.R.S32.HI R3, RZ, 0x1f, R2 ;  /* 0x0000001fff037819 */ /* 0x004fe20000011402 */
[----:B------:R-:W-:Y:S05]  /*5d70*/  BRA `(.L_x_11835) ;  /* 0x00000c7000007947 */ /* 0x000fea0003800000 */
.L_x_11831:
        /* <DEDUP_REMOVED lines=9> */
.L_x_11839:
[----:B------:R-:W2:Y:S02]  /*5e10*/  LDG.E.U16 R4, [R4.64] ;  /* 0x0000002404047981 */ /* 0x000ea4000c1e1500 */
[----:B--2---:R-:W-:-:S06]  /*5e20*/  HADD2.F32 R2, -RZ, R4.H0_H0 ;  /* 0x20000004ff027230 */ /* 0x004fcc0000004100 */
[----:B------:R-:W0:Y:S01]  /*5e30*/  F2I.S64.TRUNC R2, R2 ;  /* 0x0000000200027311 */ /* 0x000e22000020d900 */
[----:B------:R-:W-:Y:S05]  /*5e40*/  BRA `(.L_x_11835) ;  /* 0x00000ba000007947 */ /* 0x000fea0003800000 */
.L_x_11838:
        /* <DEDUP_REMOVED lines=9> */
.L_x_11841:
[----:B------:R-:W2:Y:S02]  /*5ee0*/  LDG.E.U16 R4, [R4.64] ;  /* 0x0000002404047981 */ /* 0x000ea4000c1e1500 */
[----:B--2---:R-:W-:-:S06]  /*5ef0*/  HADD2.F32 R2, -RZ, R4.H0_H0 ;  /* 0x20000004ff027230 */ /* 0x004fcc0000004100 */
[----:B------:R-:W0:Y:S01]  /*5f00*/  F2I.S64.TRUNC R2, R2 ;  /* 0x0000000200027311 */ /* 0x000e22000020d900 */
[----:B------:R-:W-:Y:S05]  /*5f10*/  BRA `(.L_x_11835) ;  /* 0x00000ad000007947 */ /* 0x000fea0003800000 */
.L_x_11840:
[----:B------:R-:W2:Y:S02]  /*5f20*/  LDG.E.64 R2, [R4.64] ;  /* 0x0000002404027981 */ /* 0x000ea4000c1e1b00 */
[----:B--2---:R-:W0:Y:S01]  /*5f30*/  F2I.S64.F64.TRUNC R2, R2 ;  /* 0x0000000200027311 */ /* 0x004e22000030d900 */
[----:B------:R-:W-:Y:S05]  /*5f40*/  BRA `(.L_x_11835) ;  /* 0x00000aa000007947 */ /* 0x000fea0003800000 */
.L_x_11830:
        /* <DEDUP_REMOVED lines=13> */
.L_x_11844:
[----:B------:R-:W2:Y:S02]  /*6020*/  LDG.E.64 R2, [R4.64] ;  /* 0x0000002404027981 */ /* 0x000ea4000c1e1b00 */
[----:B--2---:R-:W0:Y:S01]  /*6030*/  F2I.S64.F64.TRUNC R2, R2 ;  /* 0x0000000200027311 */ /* 0x004e22000030d900 */
[----:B------:R-:W-:Y:S05]  /*6040*/  BRA `(.L_x_11835) ;  /* 0x000009a000007947 */ /* 0x000fea0003800000 */
.L_x_11843:
        /* <DEDUP_REMOVED lines=27> */
.L_x_11846:
        /* <DEDUP_REMOVED lines=14> */
.L_x_11845:
[----:B------:R-:W2:Y:S02]  /*62e0*/  LDG.E.U16 R2, [R4.64] ;  /* 0x0000002404027981 */ /* 0x000ea4000c1e1500 */
[----:B--2---:R-:W-:-:S06]  /*62f0*/  PRMT R2, RZ, 0x5410, R2 ;  /* 0x00005410ff027816 */ /* 0x004fcc0000000002 */
[----:B------:R-:W0:Y:S01]  /*6300*/  F2I.S64.TRUNC R2, R2 ;  /* 0x0000000200027311 */ /* 0x000e22000020d900 */
[----:B------:R-:W-:Y:S05]  /*6310*/  BRA `(.L_x_11835) ;  /* 0x000006d000007947 */ /* 0x000fea0003800000 */
.L_x_11842:
        /* <DEDUP_REMOVED lines=11> */
.L_x_11849:
        /* <DEDUP_REMOVED lines=21> */
.L_x_11853:
[----:B------:R-:W-:Y:S05]  /*6520*/  BSYNC B1 ;  /* 0x0000000000017941 */ /* 0x000fea0003800000 */
.L_x_11852:
[----:B------:R-:W-:Y:S01]  /*6530*/  IMAD.SHL.U32 R2, R2, 0x100000, RZ ;  /* 0x0010000002027824 */ /* 0x000fe200078e00ff */
[----:B------:R-:W-:-:S04]  /*6540*/  LEA R3, R0, 0x3b800000, 0x17 ;  /* 0x3b80000000037811 */ /* 0x000fc800078eb8ff */
[----:B------:R-:W-:Y:S02]  /*6550*/  LOP3.LUT R2, R3, R2, R4, 0xfe, !PT ;  /* 0x0000000203027212 */ /* 0x000fe400078efe04 */
.L_x_11851:
[----:B------:R-:W-:Y:S05]  /*6560*/  BSYNC B0 ;  /* 0x0000000000007941 */ /* 0x000fea0003800000 */
.L_x_11850:
[----:B------:R-:W0:Y:S01]  /*6570*/  F2I.S64.TRUNC R2, R2 ;  /* 0x0000000200027311 */ /* 0x000e22000020d900 */
[----:B------:R-:W-:Y:S05]  /*6580*/  BRA `(.L_x_11835) ;  /* 0x0000046000007947 */ /* 0x000fea0003800000 */
.L_x_11848:
        /* <DEDUP_REMOVED lines=21> */
.L_x_11857:
[----:B------:R-:W-:Y:S05]  /*66e0*/  BSYNC B1 ;  /* 0x0000000000017941 */ /* 0x000fea0003800000 */
.L_x_11856:
[----:B------:R-:W-:Y:S01]  /*66f0*/  IMAD.SHL.U32 R2, R2, 0x200000, RZ ;  /* 0x0020000002027824 */ /* 0x000fe200078e00ff */
[----:B------:R-:W-:-:S04]  /*6700*/  LEA R3, R0, 0x37800000, 0x17 ;  /* 0x3780000000037811 */ /* 0x000fc800078eb8ff */
[----:B------:R-:W-:Y:S02]  /*6710*/  LOP3.LUT R2, R3, R2, R4, 0xfe, !PT ;  /* 0x0000000203027212 */ /* 0x000fe400078efe04 */
.L_x_11855:
[----:B------:R-:W-:Y:S05]  /*6720*/  BSYNC B0 ;  /* 0x0000000000007941 */ /* 0x000fea0003800000 */
.L_x_11854:
[----:B------:R-:W0:Y:S01]  /*6730*/  F2I.S64.TRUNC R2, R2 ;  /* 0x0000000200027311 */ /* 0x000e22000020d900 */
[----:B------:R-:W-:Y:S05]  /*6740*/  BRA `(.L_x_11835) ;  /* 0x000002a000007947 */ /* 0x000fea0003800000 */
.L_x_11847:
        /* <DEDUP_REMOVED lines=14> */
.L_x_11861:
[----:B------:R-:W-:Y:S05]  /*6830*/  BSYNC B0 ;  /* 0x0000000000007941 */ /* 0x000fea0003800000 */
.L_x_11860:
[----:B------:R-:W0:Y:S01]  /*6840*/  F2I.S64.TRUNC R2, R2 ;  /* 0x0000000200027311 */ /* 0x000e22000020d900 */
[----:B------:R-:W-:Y:S05]  /*6850*/  BRA `(.L_x_11835) ;  /* 0x0000019000007947 */ /* 0x000fea0003800000 */
.L_x_11834:
        /* <DEDUP_REMOVED lines=21> */
.L_x_11859:
[----:B------:R0:W5:Y:S01]  /*69b0*/  LDG.E.64 R2, [R4.64] ;  /* 0x0000002404027981 */ /* 0x000162000c1e1b00 */
[----:B------:R-:W-:Y:S05]  /*69c0*/  BRA `(.L_x_11835) ;  /* 0x0000002000007947 */ /* 0x000fea0003800000 */
.L_x_11858:
[----:B------:R0:W5:Y:S01]  /*69d0*/  LDG.E R2, [R4.64] ;  /* 0x0000002404027981 */ /* 0x000162000c1e1900 */
[----:B------:R-:W-:-:S03]  /*69e0*/  IMAD.MOV.U32 R3, RZ, RZ, RZ ;  /* 0x000000ffff037224 */ /* 0x000fc600078e00ff */
.L_x_11835:
        /* <DEDUP_REMOVED lines=17> */
.L_x_11865:
[----:B------:R0:W-:Y:S01]  /*6b00*/  STG.E.U8 [R16.64], R5 ;  /* 0x0000000510007986 */ /* 0x0001e2000c101124 */
[----:B------:R-:W-:Y:S05]  /*6b10*/  BRA `(.L_x_11867) ;  /* 0x00000d7000007947 */ /* 0x000fea0003800000 */
.L_x_11864:
        /* <DEDUP_REMOVED lines=8> */
.L_x_11869:
[----:B------:R0:W-:Y:S01]  /*6ba0*/  STG.E [R16.64], R5 ;  /* 0x0000000510007986 */ /* 0x0001e2000c101924 */
[----:B------:R-:W-:Y:S05]  /*6bb0*/  BRA `(.L_x_11867) ;  /* 0x00000cd000007947 */ /* 0x000fea0003800000 */
.L_x_11868:
[----:B------:R0:W-:Y:S01]  /*6bc0*/  STG.E.U16 [R16.64], R5 ;  /* 0x0000000510007986 */ /* 0x0001e2000c101524 */
[----:B------:R-:W-:Y:S05]  /*6bd0*/  BRA `(.L_x_11867) ;  /* 0x00000cb000007947 */ /* 0x000fea0003800000 */
.L_x_11863:
        /* <DEDUP_REMOVED lines=9> */
.L_x_11871:
[----:B------:R-:W0:Y:S02]  /*6c70*/  I2F.S64 R0, R2 ;  /* 0x0000000200007312 */ /* 0x000e240000301400 */
[----:B0-----:R-:W-:-:S05]  /*6c80*/  F2FP.PACK_AB R0, RZ, R0 ;  /* 0x00000000ff00723e */ /* 0x001fca00000000ff */
[----:B------:R0:W-:Y:S01]  /*6c90*/  STG.E.U16 [R16.64], R0 ;  /* 0x0000000010007986 */ /* 0x0001e2000c101524 */
[----:B------:R-:W-:Y:S05]  /*6ca0*/  BRA `(.L_x_11867) ;  /* 0x00000be000007947 */ /* 0x000fea0003800000 */
.L_x_11870:
        /* <DEDUP_REMOVED lines=10> */
.L_x_11873:
[----:B------:R-:W0:Y:S02]  /*6d50*/  I2F.S64 R2, R2 ;  /* 0x0000000200027312 */ /* 0x000e240000301400 */
[----:B0-----:R-:W-:-:S04]  /*6d60*/  F2FP.PACK_AB R3, RZ, R2 ;  /* 0x00000002ff03723e */ /* 0x001fc800000000ff */
[----:B------:R-:W-:-:S05]  /*6d70*/  PRMT R3, R3, 0x5410, RZ ;  /* 0x0000541003037816 */ /* 0x000fca00000000ff */
[----:B------:R0:W-:Y:S01]  /*6d80*/  STG.E [R16.64], R3 ;  /* 0x0000000310007986 */ /* 0x0001e2000c101924 */
[----:B------:R-:W-:Y:S05]  /*6d90*/  BRA `(.L_x_11867) ;  /* 0x00000af000007947 */ /* 0x000fea0003800000 */
.L_x_11872:
[----:B------:R-:W0:Y:S02]  /*6da0*/  I2F.F64.S64 R2, R2 ;  /* 0x0000000200027312 */ /* 0x000e240000301c00 */
[----:B0-----:R0:W-:Y:S01]  /*6db0*/  STG.E.64 [R16.64], R2 ;  /* 0x0000000210007986 */ /* 0x0011e2000c101b24 */
[----:B------:R-:W-:Y:S05]  /*6dc0*/  BRA `(.L_x_11867) ;  /* 0x00000ac000007947 */ /* 0x000fea0003800000 */
.L_x_11862:
        /* <DEDUP_REMOVED lines=13> */
.L_x_11876:
[----:B------:R-:W0:Y:S01]  /*6ea0*/  I2F.F64.S64 R4, R2 ;  /* 0x0000000200047312 */ /* 0x000e220000301c00 */
[----:B------:R-:W-:-:S05]  /*6eb0*/  CS2R R6, SRZ ;  /* 0x0000000000067805 */ /* 0x000fca000001ff00 */
[----:B0-----:R0:W-:Y:S01]  /*6ec0*/  STG.E.128 [R16.64], R4 ;  /* 0x0000000410007986 */ /* 0x0011e2000c101d24 */
[----:B------:R-:W-:Y:S05]  /*6ed0*/  BRA `(.L_x_11867) ;  /* 0x000009b000007947 */ /* 0x000fea0003800000 */
.L_x_11875:
        /* <DEDUP_REMOVED lines=21> */
.L_x_11880:
[----:B------:R-:W-:Y:S05]  /*7030*/  BSYNC B0 ;  /* 0x0000000000007941 */ /* 0x000fea0003800000 */
.L_x_11879:
[----:B------:R-:W-:-:S05]  /*7040*/  LOP3.LUT R5, R0, R5, RZ, 0xfc, !PT ;  /* 0x0000000500057212 */ /* 0x000fca00078efcff */
[----:B------:R0:W-:Y:S01]  /*7050*/  STG.E.U8 [R16.64], R5 ;  /* 0x0000000510007986 */ /* 0x0001e2000c101124 */
[----:B------:R-:W-:Y:S05]  /*7060*/  BRA `(.L_x_11867) ;  /* 0x0000082000007947 */ /* 0x000fea0003800000 */
.L_x_11878:
        /* <DEDUP_REMOVED lines=13> */
.L_x_11882:
[----:B------:R-:W-:Y:S01]  /*7140*/  IMAD.MOV.U32 R0, RZ, RZ, 0x7f ;  /* 0x0000007fff007424 */ /* 0x000fe200078e00ff */
[----:B------:R-:W-:-:S04]  /*7150*/  ISETP.GT.U32.AND P0, PT, R4, 0x7f800000, PT ;  /* 0x7f8000000400780c */ /* 0x000fc80003f04070 */
[----:B------:R-:W-:-:S04]  /*7160*/  SEL R0, R0, 0x7c, P0 ;  /* 0x0000007c00007807 */ /* 0x000fc80000000000 */
.L_x_11883:
[----:B------:R-:W-:Y:S05]  /*7170*/  BSYNC B0 ;  /* 0x0000000000007941 */ /* 0x000fea0003800000 */
.L_x_11881:
[----:B------:R-:W-:-:S04]  /*7180*/  LOP3.LUT R2, R3, 0x80000000, RZ, 0xc0, !PT ;  /* 0x8000000003027812 */ /* 0x000fc800078ec0ff */
[----:B------:R-:W-:-:S04]  /*7190*/  SHF.R.U32.HI R3, RZ, 0x18, R2 ;  /* 0x00000018ff037819 */ /* 0x000fc80000011602 */
[----:B------:R-:W-:-:S05]  /*71a0*/  LOP3.LUT R3, R0, R3, RZ, 0xfc, !PT ;  /* 0x0000000300037212 */ /* 0x000fca00078efcff */
[----:B------:R0:W-:Y:S01]  /*71b0*/  STG.E.U8 [R16.64], R3 ;  /* 0x0000000310007986 */ /* 0x0001e2000c101124 */
[----:B------:R-:W-:Y:S05]  /*71c0*/  BRA `(.L_x_11867) ;  /* 0x000006c000007947 */ /* 0x000fea0003800000 */
.L_x_11877:
[----:B------:R-:W0:Y:S02]  /*71d0*/  I2F.S64 R0, R2 ;  /* 0x0000000200007312 */ /* 0x000e240000301400 */
[----:B0-----:R-:W-:-:S05]  /*71e0*/  F2FP.BF16.PACK_AB R0, RZ, R0 ;  /* 0x00000000ff00723e */ /* 0x001fca00000010ff */
[----:B------:R0:W-:Y:S01]  /*71f0*/  STG.E.U16 [R16.64], R0 ;  /* 0x0000000010007986 */ /* 0x0001e2000c101524 */
[----:B------:R-:W-:Y:S05]  /*7200*/  BRA `(.L_x_11867) ;  /* 0x0000068000007947 */ /* 0x000fea0003800000 */
.L_x_11874:
        /* <DEDUP_REMOVED lines=10> */
.L_x_11886:
        /* <DEDUP_REMOVED lines=17> */
.L_x_11889:
[----:B------:R-:W-:-:S04]  /*73c0*/  LOP3.LUT R2, R3, 0x80000000, RZ, 0xc0, !PT ;  /* 0x8000000003027812 */ /* 0x000fc800078ec0ff */
[----:B------:R-:W-:-:S04]  /*73d0*/  SHF.R.U32.HI R3, RZ, 0x18, R2 ;  /* 0x00000018ff037819 */ /* 0x000fc80000011602 */
[----:B------:R-:W-:-:S04]  /*73e0*/  LOP3.LUT R0, R0, R3, RZ, 0xfc, !PT ;  /* 0x0000000300007212 */ /* 0x000fc800078efcff */
[----:B------:R-:W-:Y:S02]  /*73f0*/  PRMT R8, R0, 0x7610, R8 ;  /* 0x0000761000087816 */ /* 0x000fe40000000008 */
.L_x_11888:
[----:B------:R-:W-:Y:S05]  /*7400*/  BSYNC B0 ;  /* 0x0000000000007941 */ /* 0x000fea0003800000 */
.L_x_11887:
[----:B------:R0:W-:Y:S01]  /*7410*/  STG.E.U8 [R16.64], R8 ;  /* 0x0000000810007986 */ /* 0x0001e2000c101124 */
[----:B------:R-:W-:Y:S05]  /*7420*/  BRA `(.L_x_11867) ;  /* 0x0000046000007947 */ /* 0x000fea0003800000 */
.L_x_11885:
        /* <DEDUP_REMOVED lines=17> */
.L_x_11892:
[----:B------:R-:W-:-:S04]  /*7540*/  LOP3.LUT R2, R3, 0x80000000, RZ, 0xc0, !PT ;  /* 0x8000000003027812 */ /* 0x000fc800078ec0ff */
[----:B------:R-:W-:-:S04]  /*7550*/  SHF.R.U32.HI R3, RZ, 0x18, R2 ;  /* 0x00000018ff037819 */ /* 0x000fc80000011602 */
[----:B------:R-:W-:-:S04]  /*7560*/  LOP3.LUT R0, R0, R3, RZ, 0xfc, !PT ;  /* 0x0000000300007212 */ /* 0x000fc800078efcff */
[----:B------:R-:W-:Y:S02]  /*7570*/  PRMT R8, R0, 0x7610, R8 ;  /* 0x0000761000087816 */ /* 0x000fe40000000008 */
.L_x_11891:
[----:B------:R-:W-:Y:S05]  /*7580*/  BSYNC B0 ;  /* 0x0000000000007941 */ /* 0x000fea0003800000 */
.L_x_11890:
[----:B------:R0:W-:Y:S01]  /*7590*/  STG.E.U8 [R16.64], R8 ;  /* 0x0000000810007986 */ /* 0x0001e2000c101124 */
[----:B------:R-:W-:Y:S05]  /*75a0*/  BRA `(.L_x_11867) ;  /* 0x000002e000007947 */ /* 0x000fea0003800000 */
.L_x_11884:
        /* <DEDUP_REMOVED lines=23> */
.L_x_11866:
        /* <DEDUP_REMOVED lines=20> */
.L_x_11894:
[----:B------:R0:W-:Y:S01]  /*7860*/  STG.E.64 [R16.64], R2 ;  /* 0x0000000210007986 */ /* 0x0001e2000c101b24 */
[----:B------:R-:W-:Y:S05]  /*7870*/  BRA `(.L_x_11867) ;  /* 0x0000001000007947 */ /* 0x000fea0003800000 */
.L_x_11893:
[----:B------:R0:W-:Y:S02]  /*7880*/  STG.E [R16.64], R5 ;  /* 0x0000000510007986 */ /* 0x0001e4000c101924 */
.L_x_11867:
        /* <DEDUP_REMOVED lines=258> */
.L_x_11895:
        /* <DEDUP_REMOVED lines=19> */
.L_x_11899:
[----:B------:R0:W5:Y:S01]  /*89e0*/  LDG.E.U8 R18, [R2.64] ;  /* 0x0000002402127981 */ /* 0x000162000c1e1100 */
[----:B------:R-:W-:Y:S01]  /*89f0*/  IMAD.MOV.U32 R19, RZ, RZ, RZ ;  /* 0x000000ffff137224 */ /* 0x000fe200078e00ff */
[----:B------:R-:W-:Y:S05]  /*8a00*/  BRA `(.L_x_11901) ;  /* 0x00000d5000007947 */ /* 0x000fea0003800000 */
.L_x_11898:
        /* <DEDUP_REMOVED lines=8> */
.L_x_11903:
[----:B------:R-:W2:Y:S02]  /*8a90*/  LDG.E R18, [R2.64] ;  /* 0x0000002402127981 */ /* 0x000ea4000c1e1900 */
[----:B--2---:R-:W-:Y:S01]  /*8aa0*/  SHF.R.S32.HI R19, RZ, 0x1f, R18 ;  /* 0x0000001fff137819 */ /* 0x004fe20000011412 */
[----:B------:R-:W-:Y:S05]  /*8ab0*/  BRA `(.L_x_11901) ;  /* 0x00000ca000007947 */ /* 0x000fea0003800000 */
.L_x_11902:
[----:B------:R-:W2:Y:S02]  /*8ac0*/  LDG.E.S16 R18, [R2.64] ;  /* 0x0000002402127981 */ /* 0x000ea4000c1e1700 */
[----:B--2---:R-:W-:Y:S01]  /*8ad0*/  SHF.R.S32.HI R19, RZ, 0x1f, R18 ;  /* 0x0000001fff137819 */ /* 0x004fe20000011412 */
[----:B------:R-:W-:Y:S05]  /*8ae0*/  BRA `(.L_x_11901) ;  /* 0x00000c7000007947 */ /* 0x000fea0003800000 */
.L_x_11897:
        /* <DEDUP_REMOVED lines=9> */
.L_x_11905:
[----:B------:R-:W2:Y:S02]  /*8b80*/  LDG.E.U16 R2, [R2.64] ;  /* 0x0000002402027981 */ /* 0x000ea4000c1e1500 */
[----:B--2---:R-:W-:-:S06]  /*8b90*/  HADD2.F32 R18, -RZ, R2.H0_H0 ;  /* 0x20000002ff127230 */ /* 0x004fcc0000004100 */
[----:B------:R-:W0:Y:S01]  /*8ba0*/  F2I.S64.TRUNC R18, R18 ;  /* 0x0000001200127311 */ /* 0x000e22000020d900 */
[----:B------:R-:W-:Y:S05]  /*8bb0*/  BRA `(.L_x_11901) ;  /* 0x00000ba000007947 */ /* 0x000fea0003800000 */
.L_x_11904:
        /* <DEDUP_REMOVED lines=9> */
.L_x_11907:
[----:B------:R-:W2:Y:S02]  /*8c50*/  LDG.E.U16 R2, [R2.64] ;  /* 0x0000002402027981 */ /* 0x000ea4000c1e1500 */
[----:B--2---:R-:W-:-:S06]  /*8c60*/  HADD2.F32 R18, -RZ, R2.H0_H0 ;  /* 0x20000002ff127230 */ /* 0x004fcc0000004100 */
[----:B------:R-:W0:Y:S01]  /*8c70*/  F2I.S64.TRUNC R18, R18 ;  /* 0x0000001200127311 */ /* 0x000e22000020d900 */
[----:B------:R-:W-:Y:S05]  /*8c80*/  BRA `(.L_x_11901) ;  /* 0x00000ad000007947 */ /* 0x000fea0003800000 */
.L_x_11906:
[----:B------:R-:W2:Y:S02]  /*8c90*/  LDG.E.64 R2, [R2.64] ;  /* 0x0000002402027981 */ /* 0x000ea4000c1e1b00 */
[----:B--2---:R0:W1:Y:S01]  /*8ca0*/  F2I.S64.F64.TRUNC R18, R2 ;  /* 0x0000000200127311 */ /* 0x004062000030d900 */
[----:B------:R-:W-:Y:S05]  /*8cb0*/  BRA `(.L_x_11901) ;  /* 0x00000aa000007947 */ /* 0x000fea0003800000 */
.L_x_11896:
        /* <DEDUP_REMOVED lines=13> */
.L_x_11910:
[----:B------:R-:W2:Y:S02]  /*8d90*/  LDG.E.64 R2, [R2.64] ;  /* 0x0000002402027981 */ /* 0x000ea4000c1e1b00 */
[----:B--2---:R0:W1:Y:S01]  /*8da0*/  F2I.S64.F64.TRUNC R18, R2 ;  /* 0x0000000200127311 */ /* 0x004062000030d900 */
[----:B------:R-:W-:Y:S05]  /*8db0*/  BRA `(.L_x_11901) ;  /* 0x000009a000007947 */ /* 0x000fea0003800000 */
.L_x_11909:
        /* <DEDUP_REMOVED lines=27> */
.L_x_11912:
        /* <DEDUP_REMOVED lines=14> */
.L_x_11911:
[----:B------:R-:W2:Y:S02]  /*9050*/  LDG.E.U16 R18, [R2.64] ;  /* 0x0000002402127981 */ /* 0x000ea4000c1e1500 */
[----:B--2---:R-:W-:-:S06]  /*9060*/  PRMT R18, RZ, 0x5410, R18 ;  /* 0x00005410ff127816 */ /* 0x004fcc0000000012 */
[----:B------:R-:W0:Y:S01]  /*9070*/  F2I.S64.TRUNC R18, R18 ;  /* 0x0000001200127311 */ /* 0x000e22000020d900 */
[----:B------:R-:W-:Y:S05]  /*9080*/  BRA `(.L_x_11901) ;  /* 0x000006d000007947 */ /* 0x000fea0003800000 */
.L_x_11908:
        /* <DEDUP_REMOVED lines=11> */
.L_x_11915:
        /* <DEDUP_REMOVED lines=21> */
.L_x_11919:
[----:B------:R-:W-:Y:S05]  /*9290*/  BSYNC B1 ;  /* 0x0000000000017941 */ /* 0x000fea0003800000 */
.L_x_11918:
[----:B------:R-:W-:Y:S01]  /*92a0*/  IMAD.SHL.U32 R2, R2, 0x100000, RZ ;  /* 0x0010000002027824 */ /* 0x000fe200078e00ff */
[----:B------:R-:W-:-:S04]  /*92b0*/  LEA R3, R0, 0x3b800000, 0x17 ;  /* 0x3b80000000037811 */ /* 0x000fc800078eb8ff */
[----:B------:R-:W-:Y:S02]  /*92c0*/  LOP3.LUT R18, R3, R2, R18, 0xfe, !PT ;  /* 0x0000000203127212 */ /* 0x000fe400078efe12 */
.L_x_11917:
[----:B------:R-:W-:Y:S05]  /*92d0*/  BSYNC B0 ;  /* 0x0000000000007941 */ /* 0x000fea0003800000 */
.L_x_11916:
[----:B------:R-:W0:Y:S01]  /*92e0*/  F2I.S64.TRUNC R18, R18 ;  /* 0x0000001200127311 */ /* 0x000e22000020d900 */
[----:B------:R-:W-:Y:S05]  /*92f0*/  BRA `(.L_x_11901) ;  /* 0x0000046000007947 */ /* 0x000fea0003800000 */
.L_x_11914:
        /* <DEDUP_REMOVED lines=21> */
.L_x_11923:
[----:B------:R-:W-:Y:S05]  /*9450*/  BSYNC B1 ;  /* 0x0000000000017941 */ /* 0x000fea0003800000 */
.L_x_11922:
[----:B------:R-:W-:Y:S01]  /*9460*/  IMAD.SHL.U32 R2, R2, 0x200000, RZ ;  /* 0x0020000002027824 */ /* 0x000fe200078e00ff */
[----:B------:R-:W-:-:S04]  /*9470*/  LEA R3, R0, 0x37800000, 0x17 ;  /* 0x3780000000037811 */ /* 0x000fc800078eb8ff */
[----:B------:R-:W-:Y:S02]  /*9480*/  LOP3.LUT R18, R3, R2, R18, 0xfe, !PT ;  /* 0x0000000203127212 */ /* 0x000fe400078efe12 */
.L_x_11921:
[----:B------:R-:W-:Y:S05]  /*9490*/  BSYNC B0 ;  /* 0x0000000000007941 */ /* 0x000fea0003800000 */
.L_x_11920:
[----:B------:R-:W0:Y:S01]  /*94a0*/  F2I.S64.TRUNC R18, R18 ;  /* 0x0000001200127311 */ /* 0x000e22000020d900 */
[----:B------:R-:W-:Y:S05]  /*94b0*/  BRA `(.L_x_11901) ;  /* 0x000002a000007947 */ /* 0x000fea0003800000 */
.L_x_11913:
        /* <DEDUP_REMOVED lines=14> */
.L_x_11927:
[----:B------:R-:W-:Y:S05]  /*95a0*/  BSYNC B0 ;  /* 0x0000000000007941 */ /* 0x000fea0003800000 */
.L_x_11926:
[----:B------:R-:W0:Y:S01]  /*95b0*/  F2I.S64.TRUNC R18, R18 ;  /* 0x0000001200127311 */ /* 0x000e22000020d900 */
[----:B------:R-:W-:Y:S05]  /*95c0*/  BRA `(.L_x_11901) ;  /* 0x0000019000007947 */ /* 0x000fea0003800000 */
.L_x_11900:
        /* <DEDUP_REMOVED lines=21> */
.L_x_11925:
[----:B------:R0:W5:Y:S01]  /*9720*/  LDG.E.64 R18, [R2.64] ;  /* 0x0000002402127981 */ /* 0x000162000c1e1b00 */
[----:B------:R-:W-:Y:S05]  /*9730*/  BRA `(.L_x_11901) ;  /* 0x0000002000007947 */ /* 0x000fea0003800000 */
.L_x_11924:
[----:B------:R0:W5:Y:S01]  /*9740*/  LDG.E R18, [R2.64] ;  /* 0x0000002402127981 */ /* 0x000162000c1e1900 */
[----:B------:R-:W-:-:S03]  /*9750*/  IMAD.MOV.U32 R19, RZ, RZ, RZ ;  /* 0x000000ffff137224 */ /* 0x000fc600078e00ff */
.L_x_11901:
        /* <DEDUP_REMOVED lines=17> */
.L_x_11931:
[----:B------:R0:W5:Y:S01]  /*9870*/  LDG.E.U8 R2, [R4.64] ;  /* 0x0000002404027981 */ /* 0x000162000c1e1100 */
[----:B------:R-:W-:Y:S01]  /*9880*/  IMAD.MOV.U32 R3, RZ, RZ, RZ ;  /* 0x000000ffff037224 */ /* 0x000fe200078e00ff */
[----:B------:R-:W-:Y:S05]  /*9890*/  BRA `(.L_x_11933) ;  /* 0x00000d5000007947 */ /* 0x000fea0003800000 */
.L_x_11930:
        /* <DEDUP_REMOVED lines=8> */
.L_x_11935:
[----:B------:R-:W2:Y:S02]  /*9920*/  LDG.E R2, [R4.64] ;  /* 0x0000002404027981 */ /* 0x000ea4000c1e1900 */
[----:B--2---:R-:W-:Y:S01]  /*9930*/  SHF.R.S32.HI R3, RZ, 0x1f, R2 ;  /* 0x0000001fff037819 */ /* 0x004fe20000011402 */
[----:B------:R-:W-:Y:S05]  /*9940*/  BRA `(.L_x_11933) ;  /* 0x00000ca000007947 */ /* 0x000fea0003800000 */
.L_x_11934:
[----:B------:R-:W2:Y:S02]  /*9950*/  LDG.E.S16 R2, [R4.64] ;  /* 0x0000002404027981 */ /* 0x000ea4000c1e1700 */
[----:B--2---:R-:W-:Y:S01]  /*9960*/  SHF.R.S32.HI R3, RZ, 0x1f, R2 ;  /* 0x0000001fff037819 */ /* 0x004fe20000011402 */
[----:B------:R-:W-:Y:S05]  /*9970*/  BRA `(.L_x_11933) ;  /* 0x00000c7000007947 */ /* 0x000fea0003800000 */
.L_x_11929:
        /* <DEDUP_REMOVED lines=9> */
.L_x_11937:
[----:B------:R-:W2:Y:S02]  /*9a10*/  LDG.E.U16 R4, [R4.64] ;  /* 0x0000002404047981 */ /* 0x000ea4000c1e1500 */
[----:B--2---:R-:W-:-:S06]  /*9a20*/  HADD2.F32 R2, -RZ, R4.H0_H0 ;  /* 0x20000004ff027230 */ /* 0x004fcc0000004100 */
[----:B------:R-:W0:Y:S01]  /*9a30*/  F2I.S64.TRUNC R2, R2 ;  /* 0x0000000200027311 */ /* 0x000e22000020d900 */
[----:B------:R-:W-:Y:S05]  /*9a40*/  BRA `(.L_x_11933) ;  /* 0x00000ba000007947 */ /* 0x000fea0003800000 */
.L_x_11936:
        /* <DEDUP_REMOVED lines=9> */
.L_x_11939:
[----:B------:R-:W2:Y:S02]  /*9ae0*/  LDG.E.U16 R4, [R4.64] ;  /* 0x0000002404047981 */ /* 0x000ea4000c1e1500 */
[----:B--2---:R-:W-:-:S06]  /*9af0*/  HADD2.F32 R2, -RZ, R4.H0_H0 ;  /* 0x20000004ff027230 */ /* 0x004fcc0000004100 */
[----:B------:R-:W0:Y:S01]  /*9b00*/  F2I.S64.TRUNC R2, R2 ;  /* 0x0000000200027311 */ /* 0x000e22000020d900 */
[----:B------:R-:W-:Y:S05]  /*9b10*/  BRA `(.L_x_11933) ;  /* 0x00000ad000007947 */ /* 0x000fea0003800000 */
.L_x_11938:
[----:B------:R-:W2:Y:S02]  /*9b20*/  LDG.E.64 R2, [R4.64] ;  /* 0x0000002404027981 */ /* 0x000ea4000c1e1b00 */
[----:B--2---:R-:W0:Y:S01]  /*9b30*/  F2I.S64.F64.TRUNC R2, R2 ;  /* 0x0000000200027311 */ /* 0x004e22000030d900 */
[----:B------:R-:W-:Y:S05]  /*9b40*/  BRA `(.L_x_11933) ;  /* 0x00000aa000007947 */ /* 0x000fea0003800000 */
.L_x_11928:
        /* <DEDUP_REMOVED lines=13> */
.L_x_11942:
[----:B------:R-:W2:Y:S02]  /*9c20*/  LDG.E.64 R2, [R4.64] ;  /* 0x0000002404027981 */ /* 0x000ea4000c1e1b00 */
[----:B--2---:R-:W0:Y:S01]  /*9c30*/  F2I.S64.F64.TRUNC R2, R2 ;  /* 0x0000000200027311 */ /* 0x004e22000030d900 */
[----:B------:R-:W-:Y:S05]  /*9c40*/  BRA `(.L_x_11933) ;  /* 0x000009a000007947 */ /* 0x000fea0003800000 */
.L_x_11941:
        /* <DEDUP_REMOVED lines=27> */
.L_x_11944:
        /* <DEDUP_REMOVED lines=14> */
.L_x_11943:
[----:B------:R-:W2:Y:S02]  /*9ee0*/  LDG.E.U16 R2, [R4.64] ;  /* 0x0000002404027981 */ /* 0x000ea4000c1e1500 */
[----:B--2---:R-:W-:-:S06]  /*9ef0*/  PRMT R2, RZ, 0x5410, R2 ;  /* 0x00005410ff027816 */ /* 0x004fcc0000000002 */
[----:B------:R-:W0:Y:S01]  /*9f00*/  F2I.S64.TRUNC R2, R2 ;  /* 0x0000000200027311 */ /* 0x000e22000020d900 */
[----:B------:R-:W-:Y:S05]  /*9f10*/  BRA `(.L_x_11933) ;  /* 0x000006d000007947 */ /* 0x000fea0003800000 */
.L_x_11940:
        /* <DEDUP_REMOVED lines=11> */
.L_x_11947:
        /* <DEDUP_REMOVED lines=21> */
.L_x_11951:
[----:B------:R-:W-:Y:S05]  /*a120*/  BSYNC B1 ;  /* 0x0000000000017941 */ /* 0x000fea0003800000 */
.L_x_11950:
[----:B------:R-:W-:Y:S01]  /*a130*/  IMAD.SHL.U32 R2, R2, 0x100000, RZ ;  /* 0x0010000002027824 */ /* 0x000fe200078e00ff */
[----:B------:R-:W-:-:S04]  /*a140*/  LEA R3, R0, 0x3b800000, 0x17 ;  /* 0x3b80000000037811 */ /* 0x000fc800078eb8ff */
[----:B------:R-:W-:Y:S02]  /*a150*/  LOP3.LUT R2, R3, R2, R4, 0xfe, !PT ;  /* 0x0000000203027212 */ /* 0x000fe400078efe04 */
.L_x_11949:
[----:B------:R-:W-:Y:S05]  /*a160*/  BSYNC B0 ;  /* 0x0000000000007941 */ /* 0x000fea0003800000 */
.L_x_11948:
[----:B------:R-:W0:Y:S01]  /*a170*/  F2I.S64.TRUNC R2, R2 ;  /* 0x0000000200027311 */ /* 0x000e22000020d900 */
[----:B------:R-:W-:Y:S05]  /*a180*/  BRA `(.L_x_11933) ;  /* 0x0000046000007947 */ /* 0x000fea0003800000 */
.L_x_11946:
        /* <DEDUP_REMOVED lines=21> */
.L_x_11955:
[----:B------:R-:W-:Y:S05]  /*a2e0*/  BSYNC B1 ;  /* 0x0000000000017941 */ /* 0x000fea0003800000 */
.L_x_11954:
[----:B------:R-:W-:Y:S01]  /*a2f0*/  IMAD.SHL.U32 R2, R2, 0x200000, RZ ;  /* 0x0020000002027824 */ /* 0x000fe200078e00ff */
[----:B------:R-:W-:-:S04]  /*a300*/  LEA R3, R0, 0x37800000, 0x17 ;  /* 0x3780000000037811 */ /* 0x000fc800078eb8ff */
[----:B------:R-:W-:Y:S02]  /*a310*/  LOP3.LUT R2, R3, R2, R4, 0xfe, !PT ;  /* 0x0000000203027212 */ /* 0x000fe400078efe04 */
.L_x_11953:
[----:B------:R-:W-:Y:S05]  /*a320*/  BSYNC B0 ;  /* 0x0000000000007941 */ /* 0x000fea0003800000 */
.L_x_11952:
[----:B------:R-:W0:Y:S01]  /*a330*/  F2I.S64.TRUNC R2, R2 ;  /* 0x0000000200027311 */ /* 0x000e22000020d900 */
[----:B------:R-:W-:Y:S05]  /*a340*/  BRA `(.L_x_11933) ;  /* 0x000002a000007947 */ /* 0x000fea0003800000 */
.L_x_11945:
        /* <DEDUP_REMOVED lines=14> */
.L_x_11959:
[----:B------:R-:W-:Y:S05]  /*a430*/  BSYNC B0 ;  /* 0x0000000000007941 */ /* 0x000fea0003800000 */
.L_x_11958:
[----:B------:R-:W0:Y:S01]  /*a440*/  F2I.S64.TRUNC R2, R2 ;  /* 0x0000000200027311 */ /* 0x000e22000020d900 */
[----:B------:R-:W-:Y:S05]  /*a450*/  BRA `(.L_x_11933) ;  /* 0x0000019000007947 */ /* 0x000fea0003800000 */
.L_x_11932:
        /* <DEDUP_REMOVED lines=21> */
.L_x_11957:
[----:B------:R0:W5:Y:S01]  /*a5b0*/  LDG.E.64 R2, [R4.64] ;  /* 0x0000002404027981 */ /* 0x000162000c1e1b00 */
[----:B------:R-:W-:Y:S05]  /*a5c0*/  BRA `(.L_x_11933) ;  /* 0x0000002000007947 */ /* 0x000fea0003800000 */
.L_x_11956:
[----:B------:R0:W5:Y:S01]  /*a5d0*/  LDG.E R2, [R4.64] ;  /* 0x0000002404027981 */ /* 0x000162000c1e1900 */
[----:B------:R-:W-:-:S03]  /*a5e0*/  IMAD.MOV.U32 R3, RZ, RZ, RZ ;  /* 0x000000ffff037224 */ /* 0x000fc600078e00ff */
.L_x_11933:
        /* <DEDUP_REMOVED lines=17> */
.L_x_11963:
[----:B------:R0:W-:Y:S01]  /*a700*/  STG.E.U8 [R16.64], R5 ;  /* 0x0000000510007986 */ /* 0x0001e2000c101124 */
[----:B------:R-:W-:Y:S05]  /*a710*/  BRA `(.L_x_11965) ;  /* 0x00000d7000007947 */ /* 0x000fea0003800000 */
.L_x_11962:
        /* <DEDUP_REMOVED lines=8> */
.L_x_11967:
[----:B------:R0:W-:Y:S01]  /*a7a0*/  STG.E [R16.64], R5 ;  /* 0x0000000510007986 */ /* 0x0001e2000c101924 */
[----:B------:R-:W-:Y:S05]  /*a7b0*/  BRA `(.L_x_11965) ;  /* 0x00000cd000007947 */ /* 0x000fea0003800000 */
.L_x_11966:
[----:B------:R0:W-:Y:S01]  /*a7c0*/  STG.E.U16 [R16.64], R5 ;  /* 0x0000000510007986 */ /* 0x0001e2000c101524 */
[----:B------:R-:W-:Y:S05]  /*a7d0*/  BRA `(.L_x_11965) ;  /* 0x00000cb000007947 */ /* 0x000fea0003800000 */
.L_x_11961:
        /* <DEDUP_REMOVED lines=9> */
.L_x_11969:
[----:B------:R-:W0:Y:S02]  /*a870*/  I2F.S64 R0, R2 ;  /* 0x0000000200007312 */ /* 0x000e240000301400 */
[----:B0-----:R-:W-:-:S05]  /*a880*/  F2FP.PACK_AB R0, RZ, R0 ;  /* 0x00000000ff00723e */ /* 0x001fca00000000ff */
[----:B------:R0:W-:Y:S01]  /*a890*/  STG.E.U16 [R16.64], R0 ;  /* 0x0000000010007986 */ /* 0x0001e2000c101524 */
[----:B------:R-:W-:Y:S05]  /*a8a0*/  BRA `(.L_x_11965) ;  /* 0x00000be000007947 */ /* 0x000fea0003800000 */
.L_x_11968:
        /* <DEDUP_REMOVED lines=10> */
.L_x_11971:
[----:B------:R-:W0:Y:S02]  /*a950*/  I2F.S64 R2, R2 ;  /* 0x0000000200027312 */ /* 0x000e240000301400 */
[----:B0-----:R-:W-:-:S04]  /*a960*/  F2FP.PACK_AB R3, RZ, R2 ;  /* 0x00000002ff03723e */ /* 0x001fc800000000ff */
[----:B------:R-:W-:-:S05]  /*a970*/  PRMT R3, R3, 0x5410, RZ ;  /* 0x0000541003037816 */ /* 0x000fca00000000ff */
[----:B------:R0:W-:Y:S01]  /*a980*/  STG.E [R16.64], R3 ;  /* 0x0000000310007986 */ /* 0x0001e2000c101924 */
[----:B------:R-:W-:Y:S05]  /*a990*/  BRA `(.L_x_11965) ;  /* 0x00000af000007947 */ /* 0x000fea0003800000 */
.L_x_11970:
[----:B------:R-:W0:Y:S02]  /*a9a0*/  I2F.F64.S64 R2, R2 ;  /* 0x0000000200027312 */ /* 0x000e240000301c00 */
[----:B0-----:R0:W-:Y:S01]  /*a9b0*/  STG.E.64 [R16.64], R2 ;  /* 0x0000000210007986 */ /* 0x0011e2000c101b24 */
[----:B------:R-:W-:Y:S05]  /*a9c0*/  BRA `(.L_x_11965) ;  /* 0x00000ac000007947 */ /* 0x000fea0003800000 */
.L_x_11960:
        /* <DEDUP_REMOVED lines=13> */
.L_x_11974:
[----:B------:R-:W0:Y:S01]  /*aaa0*/  I2F.F64.S64 R4, R2 ;  /* 0x0000000200047312 */ /* 0x000e220000301c00 */
[----:B------:R-:W-:-:S05]  /*aab0*/  CS2R R6, SRZ ;  /* 0x0000000000067805 */ /* 0x000fca000001ff00 */
[----:B0-----:R0:W-:Y:S01]  /*aac0*/  STG.E.128 [R16.64], R4 ;  /* 0x0000000410007986 */ /* 0x0011e2000c101d24 */
[----:B------:R-:W-:Y:S05]  /*aad0*/  BRA `(.L_x_11965) ;  /* 0x000009b000007947 */ /* 0x000fea0003800000 */
.L_x_11973:
        /* <DEDUP_REMOVED lines=21> */
.L_x_11978:
[----:B------:R-:W-:Y:S05]  /*ac30*/  BSYNC B0 ;  /* 0x0000000000007941 */ /* 0x000fea0003800000 */
.L_x_11977:
[----:B------:R-:W-:-:S05]  /*ac40*/  LOP3.LUT R5, R0, R5, RZ, 0xfc, !PT ;  /* 0x0000000500057212 */ /* 0x000fca00078efcff */
[----:B------:R0:W-:Y:S01]  /*ac50*/  STG.E.U8 [R16.64], R5 ;  /* 0x0000000510007986 */ /* 0x0001e2000c101124 */
[----:B------:R-:W-:Y:S05]  /*ac60*/  BRA `(.L_x_11965) ;  /* 0x0000082000007947 */ /* 0x000fea0003800000 */
.L_x_11976:
        /* <DEDUP_REMOVED lines=13> */
.L_x_11980:
[----:B------:R-:W-:Y:S01]  /*ad40*/  IMAD.MOV.U32 R0, RZ, RZ, 0x7f ;  /* 0x0000007fff007424 */ /* 0x000fe200078e00ff */
[----:B------:R-:W-:-:S04]  /*ad50*/  ISETP.GT.U32.AND P0, PT, R4, 0x7f800000, PT ;  /* 0x7f8000000400780c */ /* 0x000fc80003f04070 */
[----:B------:R-:W-:-:S04]  /*ad60*/  SEL R0, R0, 0x7c, P0 ;  /* 0x0000007c00007807 */ /* 0x000fc80000000000 */
.L_x_11981:
[----:B------:R-:W-:Y:S05]  /*ad70*/  BSYNC B0 ;  /* 0x0000000000007941 */ /* 0x000fea0003800000 */
.L_x_11979:
[----:B------:R-:W-:-:S04]  /*ad80*/  LOP3.LUT R2, R3, 0x80000000, RZ, 0xc0, !PT ;  /* 0x8000000003027812 */ /* 0x000fc800078ec0ff */
[----:B------:R-:W-:-:S04]  /*ad90*/  SHF.R.U32.HI R3, RZ, 0x18, R2 ;  /* 0x00000018ff037819 */ /* 0x000fc80000011602 */
[----:B------:R-:W-:-:S05]  /*ada0*/  LOP3.LUT R3, R0, R3, RZ, 0xfc, !PT ;  /* 0x0000000300037212 */ /* 0x000fca00078efcff */
[----:B------:R0:W-:Y:S01]  /*adb0*/  STG.E.U8 [R16.64], R3 ;  /* 0x0000000310007986 */ /* 0x0001e2000c101124 */
[----:B------:R-:W-:Y:S05]  /*adc0*/  BRA `(.L_x_11965) ;  /* 0x000006c000007947 */ /* 0x000fea0003800000 */
.L_x_11975:
[----:B------:R-:W0:Y:S02]  /*add0*/  I2F.S64 R0, R2 ;  /* 0x0000000200007312 */ /* 0x000e240000301400 */
[----:B0-----:R-:W-:-:S05]  /*ade0*/  F2FP.BF16.PACK_AB R0, RZ, R0 ;  /* 0x00000000ff00723e */ /* 0x001fca00000010ff */
[----:B------:R0:W-:Y:S01]  /*adf0*/  STG.E.U16 [R16.64], R0 ;  /* 0x0000000010007986 */ /* 0x0001e2000c101524 */
[----:B------:R-:W-:Y:S05]  /*ae00*/  BRA `(.L_x_11965) ;  /* 0x0000068000007947 */ /* 0x000fea0003800000 */
.L_x_11972:
        /* <DEDUP_REMOVED lines=10> */
.L_x_11984:
        /* <DEDUP_REMOVED lines=17> */
.L_x_11987:
[----:B------:R-:W-:-:S04]  /*afc0*/  LOP3.LUT R2, R3, 0x80000000, RZ, 0xc0, !PT ;  /* 0x8000000003027812 */ /* 0x000fc800078ec0ff */
[----:B------:R-:W-:-:S04]  /*afd0*/  SHF.R.U32.HI R3, RZ, 0x18, R2 ;  /* 0x00000018ff037819 */ /* 0x000fc80000011602 */
[----:B------:R-:W-:-:S04]  /*afe0*/  LOP3.LUT R0, R0, R3, RZ, 0xfc, !PT ;  /* 0x0000000300007212 */ /* 0x000fc800078efcff */
[----:B------:R-:W-:Y:S02]  /*aff0*/  PRMT R8, R0, 0x7610, R8 ;  /* 0x0000761000087816 */ /* 0x000fe40000000008 */
.L_x_11986:
[----:B------:R-:W-:Y:S05]  /*b000*/  BSYNC B0 ;  /* 0x0000000000007941 */ /* 0x000fea0003800000 */
.L_x_11985:
[----:B------:R0:W-:Y:S01]  /*b010*/  STG.E.U8 [R16.64], R8 ;  /* 0x0000000810007986 */ /* 0x0001e2000c101124 */
[----:B------:R-:W-:Y:S05]  /*b020*/  BRA `(.L_x_11965) ;  /* 0x0000046000007947 */ /* 0x000fea0003800000 */
.L_x_11983:
        /* <DEDUP_REMOVED lines=17> */
.L_x_11990:
[----:B------:R-:W-:-:S04]  /*b140*/  LOP3.LUT R2, R3, 0x80000000, RZ, 0xc0, !PT ;  /* 0x8000000003027812 */ /* 0x000fc800078ec0ff */
[----:B------:R-:W-:-:S04]  /*b150*/  SHF.R.U32.HI R3, RZ, 0x18, R2 ;  /* 0x00000018ff037819 */ /* 0x000fc80000011602 */
[----:B------:R-:W-:-:S04]  /*b160*/  LOP3.LUT R0, R0, R3, RZ, 0xfc, !PT ;  /* 0x0000000300007212 */ /* 0x000fc800078efcff */
[----:B------:R-:W-:Y:S02]  /*b170*/  PRMT R8, R0, 0x7610, R8 ;  /* 0x0000761000087816 */ /* 0x000fe40000000008 */
.L_x_11989:
[----:B------:R-:W-:Y:S05]  /*b180*/  BSYNC B0 ;  /* 0x0000000000007941 */ /* 0x000fea0003800000 */
.L_x_11988:
[----:B------:R0:W-:Y:S01]  /*b190*/  STG.E.U8 [R16.64], R8 ;  /* 0x0000000810007986 */ /* 0x0001e2000c101124 */
[----:B------:R-:W-:Y:S05]  /*b1a0*/  BRA `(.L_x_11965) ;  /* 0x000002e000007947 */ /* 0x000fea0003800000 */
.L_x_11982:
        /* <DEDUP_REMOVED lines=23> */
.L_x_11964:
        /* <DEDUP_REMOVED lines=20> */
.L_x_11992:
[----:B------:R0:W-:Y:S01]  /*b460*/  STG.E.64 [R16.64], R2 ;  /* 0x0000000210007986 */ /* 0x0001e2000c101b24 */
[----:B------:R-:W-:Y:S05]  /*b470*/  BRA `(.L_x_11965) ;  /* 0x0000001000007947 */ /* 0x000fea0003800000 */
.L_x_11991:
[----:B------:R0:W-:Y:S02]  /*b480*/  STG.E [R16.64], R5 ;  /* 0x0000000510007986 */ /* 0x0001e4000c101924 */
.L_x_11965:
[----:B------:R-:W-:Y:S02]  /*b490*/  IADD3 R23, R23, 0x80, RZ ;  /* 0x0000008017177810 */ /* 0x000fe40007ffe0ff */
.L_x_11796:
[----:B------:R-:W-:Y:S05]  /*b4a0*/  BSYNC B6 ;  /* 0x0000000000067941 */ /* 0x000fea0003800000 */
.L_x_11795:
        /* <DEDUP_REMOVED lines=257> */
.L_x_11993:
        /* <DEDUP_REMOVED lines=19> */
.L_x_11997:
[----:B------:R0:W5:Y:S01]  /*c5f0*/  LDG.E.U8 R18, [R2.64] ;  /* 0x0000002402127981 */ /* 0x000162000c1e1100 */
[----:B------:R-:W-:Y:S01]  /*c600*/  IMAD.MOV.U32 R19, RZ, RZ, RZ ;  /* 0x000000ffff137224 */ /* 0x000fe200078e00ff */
[----:B------:R-:W-:Y:S05]  /*c610*/  BRA `(.L_x_11999) ;  /* 0x00000d5000007947 */ /* 0x000fea0003800000 */
.L_x_11996:
        /* <DEDUP_REMOVED lines=8> */
.L_x_12001:
[----:B------:R-:W2:Y:S02]  /*c6a0*/  LDG.E R18, [R2.64] ;  /* 0x0000002402127981 */ /* 0x000ea4000c1e1900 */
[----:B--2---:R-:W-:Y:S01]  /*c6b0*/  SHF.R.S32.HI R19, RZ, 0x1f, R18 ;  /* 0x0000001fff137819 */ /* 0x004fe20000011412 */
[----:B------:R-:W-:Y:S05]  /*c6c0*/  BRA `(.L_x_11999) ;  /* 0x00000ca000007947 */ /* 0x000fea0003800000 */
.L_x_12000:
[----:B------:R-:W2:Y:S02]  /*c6d0*/  LDG.E.S16 R18, [R2.64] ;  /* 0x0000002402127981 */ /* 0x000ea4000c1e1700 */
[----:B--2---:R-:W-:Y:S01]  /*c6e0*/  SHF.R.S32.HI R19, RZ, 0x1f, R18 ;  /* 0x0000001fff137819 */ /* 0x004fe20000011412 */
[----:B------:R-:W-:Y:S05]  /*c6f0*/  BRA `(.L_x_11999) ;  /* 0x00000c7000007947 */ /* 0x000fea0003800000 */
.L_x_11995:
        /* <DEDUP_REMOVED lines=9> */
.L_x_12003:
[----:B------:R-:W2:Y:S02]  /*c790*/  LDG.E.U16 R2, [R2.64] ;  /* 0x0000002402027981 */ /* 0x000ea4000c1e1500 */
[----:B--2---:R-:W-:-:S06]  /*c7a0*/  HADD2.F32 R18, -RZ, R2.H0_H0 ;  /* 0x20000002ff127230 */ /* 0x004fcc0000004100 */
[----:B------:R-:W0:Y:S01]  /*c7b0*/  F2I.S64.TRUNC R18, R18 ;  /* 0x0000001200127311 */ /* 0x000e22000020d900 */
[----:B------:R-:W-:Y:S05]  /*c7c0*/  BRA `(.L_x_11999) ;  /* 0x00000ba000007947 */ /* 0x000fea0003800000 */
.L_x_12002:
        /* <DEDUP_REMOVED lines=9> */
.L_x_12005:
[----:B------:R-:W2:Y:S02]  /*c860*/  LDG.E.U16 R2, [R2.64] ;  /* 0x0000002402027981 */ /* 0x000ea4000c1e1500 */
[----:B--2---:R-:W-:-:S06]  /*c870*/  HADD2.F32 R18, -RZ, R2.H0_H0 ;  /* 0x20000002ff127230 */ /* 0x004fcc0000004100 */
[----:B------:R-:W0:Y:S01]  /*c880*/  F2I.S64.TRUNC R18, R18 ;  /* 0x0000001200127311 */ /* 0x000e22000020d900 */
[----:B------:R-:W-:Y:S05]  /*c890*/  BRA `(.L_x_11999) ;  /* 0x00000ad000007947 */ /* 0x000fea0003800000 */
.L_x_12004:
[----:B------:R-:W2:Y:S02]  /*c8a0*/  LDG.E.64 R2, [R2.64] ;  /* 0x0000002402027981 */ /* 0x000ea4000c1e1b00 */
[----:B--2---:R0:W1:Y:S01]  /*c8b0*/  F2I.S64.F64.TRUNC R18, R2 ;  /* 0x0000000200127311 */ /* 0x004062000030d900 */
[----:B------:R-:W-:Y:S05]  /*c8c0*/  BRA `(.L_x_11999) ;  /* 0x00000aa000007947 */ /* 0x000fea0003800000 */
.L_x_11994:
        /* <DEDUP_REMOVED lines=13> */
.L_x_12008:
[----:B------:R-:W2:Y:S02]  /*c9a0*/  LDG.E.64 R2, [R2.64] ;  /* 0x0000002402027981 */ /* 0x000ea4000c1e1b00 */
[----:B--2---:R0:W1:Y:S01]  /*c9b0*/  F2I.S64.F64.TRUNC R18, R2 ;  /* 0x0000000200127311 */ /* 0x004062000030d900 */
[----:B------:R-:W-:Y:S05]  /*c9c0*/  BRA `(.L_x_11999) ;  /* 0x000009a000007947 */ /* 0x000fea0003800000 */
.L_x_12007:
        /* <DEDUP_REMOVED lines=27> */
.L_x_12010:
        /* <DEDUP_REMOVED lines=14> */
.L_x_12009:
[----:B------:R-:W2:Y:S02]  /*cc60*/  LDG.E.U16 R18, [R2.64] ;  /* 0x0000002402127981 */ /* 0x000ea4000c1e1500 */
[----:B--2---:R-:W-:-:S06]  /*cc70*/  PRMT R18, RZ, 0x5410, R18 ;  /* 0x00005410ff127816 */ /* 0x004fcc0000000012 */
[----:B------:R-:W0:Y:S01]  /*cc80*/  F2I.S64.TRUNC R18, R18 ;  /* 0x0000001200127311 */ /* 0x000e22000020d900 */
[----:B------:R-:W-:Y:S05]  /*cc90*/  BRA `(.L_x_11999) ;  /* 0x000006d000007947 */ /* 0x000fea0003800000 */
.L_x_12006:
        /* <DEDUP_REMOVED lines=11> */
.L_x_12013:
        /* <DEDUP_REMOVED lines=21> */
.L_x_12017:
[----:B------:R-:W-:Y:S05]  /*cea0*/  BSYNC B1 ;  /* 0x0000000000017941 */ /* 0x000fea0003800000 */
.L_x_12016:
[----:B------:R-:W-:Y:S01]  /*ceb0*/  IMAD.SHL.U32 R2, R2, 0x100000, RZ ;  /* 0x0010000002027824 */ /* 0x000fe200078e00ff */
[----:B------:R-:W-:-:S04]  /*cec0*/  LEA R3, R0, 0x3b800000, 0x17 ;  /* 0x3b80000000037811 */ /* 0x000fc800078eb8ff */
[----:B------:R-:W-:Y:S02]  /*ced0*/  LOP3.LUT R18, R3, R2, R18, 0xfe, !PT ;  /* 0x0000000203127212 */ /* 0x000fe400078efe12 */
.L_x_12015:
[----:B------:R-:W-:Y:S05]  /*cee0*/  BSYNC B0 ;  /* 0x0000000000007941 */ /* 0x000fea0003800000 */
.L_x_12014:
[----:B------:R-:W0:Y:S01]  /*cef0*/  F2I.S64.TRUNC R18, R18 ;  /* 0x0000001200127311 */ /* 0x000e22000020d900 */
[----:B------:R-:W-:Y:S05]  /*cf00*/  BRA `(.L_x_11999) ;  /* 0x0000046000007947 */ /* 0x000fea0003800000 */
.L_x_12012:
        /* <DEDUP_REMOVED lines=21> */
.L_x_12021:
[----:B------:R-:W-:Y:S05]  /*d060*/  BSYNC B1 ;  /* 0x0000000000017941 */ /* 0x000fea0003800000 */
.L_x_12020:
[----:B------:R-:W-:Y:S01]  /*d070*/  IMAD.SHL.U32 R2, R2, 0x200000, RZ ;  /* 0x0020000002027824 */ /* 0x000fe200078e00ff */
[----:B------:R-:W-:-:S04]  /*d080*/  LEA R3, R0, 0x37800000, 0x17 ;  /* 0x3780000000037811 */ /* 0x000fc800078eb8ff */
[----:B------:R-:W-:Y:S02]  /*d090*/  LOP3.LUT R18, R3, R2, R18, 0xfe, !PT ;  /* 0x0000000203127212 */ /* 0x000fe400078efe12 */
.L_x_12019:
[----:B------:R-:W-:Y:S05]  /*d0a0*/  BSYNC B0 ;  /* 0x0000000000007941 */ /* 0x000fea0003800000 */
.L_x_12018:
[----:B------:R-:W0:Y:S01]  /*d0b0*/  F2I.S64.TRUNC R18, R18 ;  /* 0x0000001200127311 */ /* 0x000e22000020d900 */
[----:B------:R-:W-:Y:S05]  /*d0c0*/  BRA `(.L_x_11999) ;  /* 0x000002a000007947 */ /* 0x000fea0003800000 */
.L_x_12011:
        /* <DEDUP_REMOVED lines=14> */
.L_x_12025:
[----:B------:R-:W-:Y:S05]  /*d1b0*/  BSYNC B0 ;  /* 0x0000000000007941 */ /* 0x000fea0003800000 */
.L_x_12024:
[----:B------:R-:W0:Y:S01]  /*d1c0*/  F2I.S64.TRUNC R18, R18 ;  /* 0x0000001200127311 */ /* 0x000e22000020d900 */
[----:B------:R-:W-:Y:S05]  /*d1d0*/  BRA `(.L_x_11999) ;  /* 0x0000019000007947 */ /* 0x000fea0003800000 */
.L_x_11998:
        /* <DEDUP_REMOVED lines=21> */
.L_x_12023:
[----:B------:R0:W5:Y:S01]  /*d330*/  LDG.E.64 R18, [R2.64] ;  /* 0x0000002402127981 */ /* 0x000162000c1e1b00 */
[----:B------:R-:W-:Y:S05]  /*d340*/  BRA `(.L_x_11999) ;  /* 0x0000002000007947 */ /* 0x000fea0003800000 */
.L_x_12022:
[----:B------:R0:W5:Y:S01]  /*d350*/  LDG.E R18, [R2.64] ;  /* 0x0000002402127981 */ /* 0x000162000c1e1900 */
[----:B------:R-:W-:-:S03]  /*d360*/  IMAD.MOV.U32 R19, RZ, RZ, RZ ;  /* 0x000000ffff137224 */ /* 0x000fc600078e00ff */
.L_x_11999:
        /* <DEDUP_REMOVED lines=17> */
.L_x_12029:
[----:B------:R0:W5:Y:S01]  /*d480*/  LDG.E.U8 R2, [R22.64] ;  /* 0x0000002416027981 */ /* 0x000162000c1e1100 */
[----:B------:R-:W-:Y:S01]  /*d490*/  IMAD.MOV.U32 R3, RZ, RZ, RZ ;  /* 0x000000ffff037224 */ /* 0x000fe200078e00ff */
[----:B------:R-:W-:Y:S05]  /*d4a0*/  BRA `(.L_x_12031) ;  /* 0x00000d5000007947 */ /* 0x000fea0003800000 */
.L_x_12028:
        /* <DEDUP_REMOVED lines=8> */
.L_x_12033:
[----:B------:R-:W2:Y:S02]  /*d530*/  LDG.E R2, [R22.64] ;  /* 0x0000002416027981 */ /* 0x000ea4000c1e1900 */
[----:B--2---:R-:W-:Y:S01]  /*d540*/  SHF.R.S32.HI R3, RZ, 0x1f, R2 ;  /* 0x0000001fff037819 */ /* 0x004fe20000011402 */
[----:B------:R-:W-:Y:S05]  /*d550*/  BRA `(.L_x_12031) ;  /* 0x00000ca000007947 */ /* 0x000fea0003800000 */
.L_x_12032:
[----:B------:R-:W2:Y:S02]  /*d560*/  LDG.E.S16 R2, [R22.64] ;  /* 0x0000002416027981 */ /* 0x000ea4000c1e1700 */
[----:B--2---:R-:W-:Y:S01]  /*d570*/  SHF.R.S32.HI R3, RZ, 0x1f, R2 ;  /* 0x0000001fff037819 */ /* 0x004fe20000011402 */
[----:B------:R-:W-:Y:S05]  /*d580*/  BRA `(.L_x_12031) ;  /* 0x00000c7000007947 */ /* 0x000fea0003800000 */
.L_x_12027:
        /* <DEDUP_REMOVED lines=9> */
.L_x_12035:
[----:B------:R-:W2:Y:S02]  /*d620*/  LDG.E.U16 R22, [R22.64] ;  /* 0x0000002416167981 */ /* 0x000ea4000c1e1500 */
[----:B--2---:R-:W-:-:S06]  /*d630*/  HADD2.F32 R2, -RZ, R22.H0_H0 ;  /* 0x20000016ff027230 */ /* 0x004fcc0000004100 */
[----:B------:R-:W0:Y:S01]  /*d640*/  F2I.S64.TRUNC R2, R2 ;  /* 0x0000000200027311 */ /* 0x000e22000020d900 */
[----:B------:R-:W-:Y:S05]  /*d650*/  BRA `(.L_x_12031) ;  /* 0x00000ba000007947 */ /* 0x000fea0003800000 */
.L_x_12034:
        /* <DEDUP_REMOVED lines=9> */
.L_x_12037:
[----:B------:R-:W2:Y:S02]  /*d6f0*/  LDG.E.U16 R22, [R22.64] ;  /* 0x0000002416167981 */ /* 0x000ea4000c1e1500 */
[----:B--2---:R-:W-:-:S06]  /*d700*/  HADD2.F32 R2, -RZ, R22.H0_H0 ;  /* 0x20000016ff027230 */ /* 0x004fcc0000004100 */
[----:B------:R-:W0:Y:S01]  /*d710*/  F2I.S64.TRUNC R2, R2 ;  /* 0x0000000200027311 */ /* 0x000e22000020d900 */
[----:B------:R-:W-:Y:S05]  /*d720*/  BRA `(.L_x_12031) ;  /* 0x00000ad000007947 */ /* 0x000fea0003800000 */
.L_x_12036:
[----:B------:R-:W2:Y:S02]  /*d730*/  LDG.E.64 R2, [R22.64] ;  /* 0x0000002416027981 */ /* 0x000ea4000c1e1b00 */
[----:B--2---:R-:W0:Y:S01]  /*d740*/  F2I.S64.F64.TRUNC R2, R2 ;  /* 0x0000000200027311 */ /* 0x004e22000030d900 */
[----:B------:R-:W-:Y:S05]  /*d750*/  BRA `(.L_x_12031) ;  /* 0x00000aa000007947 */ /* 0x000fea0003800000 */
.L_x_12026:
        /* <DEDUP_REMOVED lines=13> */
.L_x_12040:
[----:B------:R-:W2:Y:S02]  /*d830*/  LDG.E.64 R2, [R22.64] ;  /* 0x0000002416027981 */ /* 0x000ea4000c1e1b00 */
[----:B--2---:R-:W0:Y:S01]  /*d840*/  F2I.S64.F64.TRUNC R2, R2 ;  /* 0x0000000200027311 */ /* 0x004e22000030d900 */
[----:B------:R-:W-:Y:S05]  /*d850*/  BRA `(.L_x_12031) ;  /* 0x000009a000007947 */ /* 0x000fea0003800000 */
.L_x_12039:
        /* <DEDUP_REMOVED lines=27> */
.L_x_12042:
        /* <DEDUP_REMOVED lines=14> */
.L_x_12041:
[----:B------:R-:W2:Y:S02]  /*daf0*/  LDG.E.U16 R2, [R22.64] ;  /* 0x0000002416027981 */ /* 0x000ea4000c1e1500 */
[----:B--2---:R-:W-:-:S06]  /*db00*/  PRMT R2, RZ, 0x5410, R2 ;  /* 0x00005410ff027816 */ /* 0x004fcc0000000002 */
[----:B------:R-:W0:Y:S01]  /*db10*/  F2I.S64.TRUNC R2, R2 ;  /* 0x0000000200027311 */ /* 0x000e22000020d900 */
[----:B------:R-:W-:Y:S05]  /*db20*/  BRA `(.L_x_12031) ;  /* 0x000006d000007947 */ /* 0x000fea0003800000 */
.L_x_12038:
        /* <DEDUP_REMOVED lines=11> */
.L_x_12045:
        /* <DEDUP_REMOVED lines=21> */
.L_x_12049:
[----:B------:R-:W-:Y:S05]  /*dd30*/  BSYNC B1 ;  /* 0x0000000000017941 */ /* 0x000fea0003800000 */
.L_x_12048:
[----:B------:R-:W-:Y:S01]  /*dd40*/  IMAD.SHL.U32 R2, R2, 0x100000, RZ ;  /* 0x0010000002027824 */ /* 0x000fe200078e00ff */
[----:B------:R-:W-:-:S04]  /*dd50*/  LEA R3, R0, 0x3b800000, 0x17 ;  /* 0x3b80000000037811 */ /* 0x000fc800078eb8ff */
[----:B------:R-:W-:Y:S02]  /*dd60*/  LOP3.LUT R2, R3, R2, R4, 0xfe, !PT ;  /* 0x0000000203027212 */ /* 0x000fe400078efe04 */
.L_x_12047:
[----:B------:R-:W-:Y:S05]  /*dd70*/  BSYNC B0 ;  /* 0x0000000000007941 */ /* 0x000fea0003800000 */
.L_x_12046:
[----:B------:R-:W0:Y:S01]  /*dd80*/  F2I.S64.TRUNC R2, R2 ;  /* 0x0000000200027311 */ /* 0x000e22000020d900 */
[----:B------:R-:W-:Y:S05]  /*dd90*/  BRA `(.L_x_12031) ;  /* 0x0000046000007947 */ /* 0x000fea0003800000 */
.L_x_12044:
        /* <DEDUP_REMOVED lines=21> */
.L_x_12053:
[----:B------:R-:W-:Y:S05]  /*def0*/  BSYNC B1 ;  /* 0x0000000000017941 */ /* 0x000fea0003800000 */
.L_x_12052:
[----:B------:R-:W-:Y:S01]  /*df00*/  IMAD.SHL.U32 R2, R2, 0x200000, RZ ;  /* 0x0020000002027824 */ /* 0x000fe200078e00ff */
[----:B------:R-:W-:-:S04]  /*df10*/  LEA R3, R0, 0x37800000, 0x17 ;  /* 0x3780000000037811 */ /* 0x000fc800078eb8ff */
[----:B------:R-:W-:Y:S02]  /*df20*/  LOP3.LUT R2, R3, R2, R4, 0xfe, !PT ;  /* 0x0000000203027212 */ /* 0x000fe400078efe04 */
.L_x_12051:
[----:B------:R-:W-:Y:S05]  /*df30*/  BSYNC B0 ;  /* 0x0000000000007941 */ /* 0x000fea0003800000 */
.L_x_12050:
[----:B------:R-:W0:Y:S01]  /*df40*/  F2I.S64.TRUNC R2, R2 ;  /* 0x0000000200027311 */ /* 0x000e22000020d900 */
[----:B------:R-:W-:Y:S05]  /*df50*/  BRA `(.L_x_12031) ;  /* 0x000002a000007947 */ /* 0x000fea0003800000 */
.L_x_12043:
        /* <DEDUP_REMOVED lines=14> */
.L_x_12057:
[----:B------:R-:W-:Y:S05]  /*e040*/  BSYNC B0 ;  /* 0x0000000000007941 */ /* 0x000fea0003800000 */
.L_x_12056:
[----:B------:R-:W0:Y:S01]  /*e050*/  F2I.S64.TRUNC R2, R2 ;  /* 0x0000000200027311 */ /* 0x000e22000020d900 */
[----:B------:R-:W-:Y:S05]  /*e060*/  BRA `(.L_x_12031) ;  /* 0x0000019000007947 */ /* 0x000fea0003800000 */
.L_x_12030:
        /* <DEDUP_REMOVED lines=21> */
.L_x_12055:
[----:B------:R0:W5:Y:S01]  /*e1c0*/  LDG.E.64 R2, [R22.64] ;  /* 0x0000002416027981 */ /* 0x000162000c1e1b00 */
[----:B------:R-:W-:Y:S05]  /*e1d0*/  BRA `(.L_x_12031) ;  /* 0x0000002000007947 */ /* 0x000fea0003800000 */
.L_x_12054:
[----:B------:R0:W5:Y:S01]  /*e1e0*/  LDG.E R2, [R22.64] ;  /* 0x0000002416027981 */ /* 0x000162000c1e1900 */
[----:B------:R-:W-:-:S03]  /*e1f0*/  IMAD.MOV.U32 R3, RZ, RZ, RZ ;  /* 0x000000ffff037224 */ /* 0x000fc600078e00ff */
.L_x_12031:
        /* <DEDUP_REMOVED lines=17> */
.L_x_12061:
[----:B------:R-:W-:Y:S01]  /*e310*/  STG.E.U8 [R16.64], R5 ;  /* 0x0000000510007986 */ /* 0x000fe2000c101124 */
[----:B------:R-:W-:Y:S05]  /*e320*/  EXIT ;  /* 0x000000000000794d */ /* 0x000fea0003800000 */
.L_x_12060:
        /* <DEDUP_REMOVED lines=8> */
.L_x_12064:
[----:B------:R-:W-:Y:S01]  /*e3b0*/  STG.E [R16.64], R5 ;  /* 0x0000000510007986 */ /* 0x000fe2000c101924 */
[----:B------:R-:W-:Y:S05]  /*e3c0*/  EXIT ;  /* 0x000000000000794d */ /* 0x000fea0003800000 */
.L_x_12063:
[----:B------:R-:W-:Y:S01]  /*e3d0*/  STG.E.U16 [R16.64], R5 ;  /* 0x0000000510007986 */ /* 0x000fe2000c101524 */
[----:B------:R-:W-:Y:S05]  /*e3e0*/  EXIT ;  /* 0x000000000000794d */ /* 0x000fea0003800000 */
.L_x_12059:
        /* <DEDUP_REMOVED lines=9> */
.L_x_12066:
[----:B------:R-:W0:Y:S02]  /*e480*/  I2F.S64 R0, R2 ;  /* 0x0000000200007312 */ /* 0x000e240000301400 */
[----:B0-----:R-:W-:-:S05]  /*e490*/  F2FP.PACK_AB R0, RZ, R0 ;  /* 0x00000000ff00723e */ /* 0x001fca00000000ff */
[----:B------:R-:W-:Y:S01]  /*e4a0*/  STG.E.U16 [R16.64], R0 ;  /* 0x0000000010007986 */ /* 0x000fe2000c101524 */
[----:B------:R-:W-:Y:S05]  /*e4b0*/  EXIT ;  /* 0x000000000000794d */ /* 0x000fea0003800000 */
.L_x_12065:
        /* <DEDUP_REMOVED lines=10> */
.L_x_12068:
[----:B------:R-:W0:Y:S02]  /*e560*/  I2F.S64 R2, R2 ;  /* 0x0000000200027312 */ /* 0x000e240000301400 */
[----:B0-----:R-:W-:-:S04]  /*e570*/  F2FP.PACK_AB R3, RZ, R2 ;  /* 0x00000002ff03723e */ /* 0x001fc800000000ff */
[----:B------:R-:W-:-:S05]  /*e580*/  PRMT R3, R3, 0x5410, RZ ;  /* 0x0000541003037816 */ /* 0x000fca00000000ff */
[----:B------:R-:W-:Y:S01]  /*e590*/  STG.E [R16.64], R3 ;  /* 0x0000000310007986 */ /* 0x000fe2000c101924 */
[----:B------:R-:W-:Y:S05]  /*e5a0*/  EXIT ;  /* 0x000000000000794d */ /* 0x000fea0003800000 */
.L_x_12067:
[----:B------:R-:W0:Y:S02]  /*e5b0*/  I2F.F64.S64 R2, R2 ;  /* 0x0000000200027312 */ /* 0x000e240000301c00 */
[----:B0-----:R-:W-:Y:S01]  /*e5c0*/  STG.E.64 [R16.64], R2 ;  /* 0x0000000210007986 */ /* 0x001fe2000c101b24 */
[----:B------:R-:W-:Y:S05]  /*e5d0*/  EXIT ;  /* 0x000000000000794d */ /* 0x000fea0003800000 */
.L_x_12058:
        /* <DEDUP_REMOVED lines=13> */
.L_x_12071:
[----:B------:R-:W0:Y:S01]  /*e6b0*/  I2F.F64.S64 R4, R2 ;  /* 0x0000000200047312 */ /* 0x000e220000301c00 */
[----:B------:R-:W-:-:S05]  /*e6c0*/  CS2R R6, SRZ ;  /* 0x0000000000067805 */ /* 0x000fca000001ff00 */
[----:B0-----:R-:W-:Y:S01]  /*e6d0*/  STG.E.128 [R16.64], R4 ;  /* 0x0000000410007986 */ /* 0x001fe2000c101d24 */
[----:B------:R-:W-:Y:S05]  /*e6e0*/  EXIT ;  /* 0x000000000000794d */ /* 0x000fea0003800000 */
.L_x_12070:
        /* <DEDUP_REMOVED lines=21> */
.L_x_12075:
[----:B------:R-:W-:Y:S05]  /*e840*/  BSYNC B0 ;  /* 0x0000000000007941 */ /* 0x000fea0003800000 */
.L_x_12074:
[----:B------:R-:W-:-:S05]  /*e850*/  LOP3.LUT R5, R0, R5, RZ, 0xfc, !PT ;  /* 0x0000000500057212 */ /* 0x000fca00078efcff */
[----:B------:R-:W-:Y:S01]  /*e860*/  STG.E.U8 [R16.64], R5 ;  /* 0x0000000510007986 */ /* 0x000fe2000c101124 */
[----:B------:R-:W-:Y:S05]  /*e870*/  EXIT ;  /* 0x000000000000794d */ /* 0x000fea0003800000 */
.L_x_12073:
        /* <DEDUP_REMOVED lines=13> */
.L_x_12077:
[----:B------:R-:W-:Y:S01]  /*e950*/  IMAD.MOV.U32 R0, RZ, RZ, 0x7f ;  /* 0x0000007fff007424 */ /* 0x000fe200078e00ff */
[----:B------:R-:W-:-:S04]  /*e960*/  ISETP.GT.U32.AND P0, PT, R4, 0x7f800000, PT ;  /* 0x7f8000000400780c */ /* 0x000fc80003f04070 */
[----:B------:R-:W-:-:S04]  /*e970*/  SEL R0, R0, 0x7c, P0 ;  /* 0x0000007c00007807 */ /* 0x000fc80000000000 */
.L_x_12078:
[----:B------:R-:W-:Y:S05]  /*e980*/  BSYNC B0 ;  /* 0x0000000000007941 */ /* 0x000fea0003800000 */
.L_x_12076:
[----:B------:R-:W-:-:S04]  /*e990*/  LOP3.LUT R2, R3, 0x80000000, RZ, 0xc0, !PT ;  /* 0x8000000003027812 */ /* 0x000fc800078ec0ff */
[----:B------:R-:W-:-:S04]  /*e9a0*/  SHF.R.U32.HI R3, RZ, 0x18, R2 ;  /* 0x00000018ff037819 */ /* 0x000fc80000011602 */
[----:B------:R-:W-:-:S05]  /*e9b0*/  LOP3.LUT R3, R0, R3, RZ, 0xfc, !PT ;  /* 0x0000000300037212 */ /* 0x000fca00078efcff */
[----:B------:R-:W-:Y:S01]  /*e9c0*/  STG.E.U8 [R16.64], R3 ;  /* 0x0000000310007986 */ /* 0x000fe2000c101124 */
[----:B------:R-:W-:Y:S05]  /*e9d0*/  EXIT ;  /* 0x000000000000794d */ /* 0x000fea0003800000 */
.L_x_12072:
[----:B------:R-:W0:Y:S02]  /*e9e0*/  I2F.S64 R0, R2 ;  /* 0x0000000200007312 */ /* 0x000e240000301400 */
[----:B0-----:R-:W-:-:S05]  /*e9f0*/  F2FP.BF16.PACK_AB R0, RZ, R0 ;  /* 0x00000000ff00723e */ /* 0x001fca00000010ff */
[----:B------:R-:W-:Y:S01]  /*ea00*/  STG.E.U16 [R16.64], R0 ;  /* 0x0000000010007986 */ /* 0x000fe2000c101524 */
[----:B------:R-:W-:Y:S05]  /*ea10*/  EXIT ;  /* 0x000000000000794d */ /* 0x000fea0003800000 */
.L_x_12069:
        /* <DEDUP_REMOVED lines=10> */
.L_x_12081:
        /* <DEDUP_REMOVED lines=17> */
.L_x_12084:
[----:B------:R-:W-:-:S04]  /*ebd0*/  LOP3.LUT R2, R3, 0x80000000, RZ, 0xc0, !PT ;  /* 0x8000000003027812 */ /* 0x000fc800078ec0ff */
[----:B------:R-:W-:-:S04]  /*ebe0*/  SHF.R.U32.HI R3, RZ, 0x18, R2 ;  /* 0x00000018ff037819 */ /* 0x000fc80000011602 */
[----:B------:R-:W-:-:S04]  /*ebf0*/  LOP3.LUT R0, R0, R3, RZ, 0xfc, !PT ;  /* 0x0000000300007212 */ /* 0x000fc800078efcff */
[----:B------:R-:W-:Y:S02]  /*ec00*/  PRMT R8, R0, 0x7610, R8 ;  /* 0x0000761000087816 */ /* 0x000fe40000000008 */
.L_x_12083:
[----:B------:R-:W-:Y:S05]  /*ec10*/  BSYNC B0 ;  /* 0x0000000000007941 */ /* 0x000fea0003800000 */
.L_x_12082:
[----:B------:R-:W-:Y:S01]  /*ec20*/  STG.E.U8 [R16.64], R8 ;  /* 0x0000000810007986 */ /* 0x000fe2000c101124 */
[----:B------:R-:W-:Y:S05]  /*ec30*/  EXIT ;  /* 0x000000000000794d */ /* 0x000fea0003800000 */
.L_x_12080:
        /* <DEDUP_REMOVED lines=17> */
.L_x_12087:
[----:B------:R-:W-:-:S04]  /*ed50*/  LOP3.LUT R2, R3, 0x80000000, RZ, 0xc0, !PT ;  /* 0x8000000003027812 */ /* 0x000fc800078ec0ff */
[----:B------:R-:W-:-:S04]  /*ed60*/  SHF.R.U32.HI R3, RZ, 0x18, R2 ;  /* 0x00000018ff037819 */ /* 0x000fc80000011602 */
[----:B------:R-:W-:-:S04]  /*ed70*/  LOP3.LUT R0, R0, R3, RZ, 0xfc, !PT ;  /* 0x0000000300007212 */ /* 0x000fc800078efcff */
[----:B------:R-:W-:Y:S02]  /*ed80*/  PRMT R8, R0, 0x7610, R8 ;  /* 0x0000761000087816 */ /* 0x000fe40000000008 */
.L_x_12086:
[----:B------:R-:W-:Y:S05]  /*ed90*/  BSYNC B0 ;  /* 0x0000000000007941 */ /* 0x000fea0003800000 */
.L_x_12085:
[----:B------:R-:W-:Y:S01]  /*eda0*/  STG.E.U8 [R16.64], R8 ;  /* 0x0000000810007986 */ /* 0x000fe2000c101124 */
[----:B------:R-:W-:Y:S05]  /*edb0*/  EXIT ;  /* 0x000000000000794d */ /* 0x000fea0003800000 */
.L_x_12079:
        /* <DEDUP_REMOVED lines=23> */
.L_x_12062:
        /* <DEDUP_REMOVED lines=20> */
.L_x_12089:
[----:B------:R-:W-:Y:S01]  /*f070*/  STG.E.64 [R16.64], R2 ;  /* 0x0000000210007986 */ /* 0x000fe2000c101b24 */
[----:B------:R-:W-:Y:S05]  /*f080*/  EXIT ;  /* 0x000000000000794d */ /* 0x000fea0003800000 */
.L_x_12088:
[----:B------:R-:W-:Y:S01]  /*f090*/  STG.E [R16.64], R5 ;  /* 0x0000000510007986 */ /* 0x000fe2000c101924 */
[----:B------:R-:W-:Y:S05]  /*f0a0*/  EXIT ;  /* 0x000000000000794d */ /* 0x000fea0003800000 */
.L_x_12090:
        /* <DEDUP_REMOVED lines=13> */
.L_x_25159:


//--------------------- .text._ZN2at6native27unrolled_elementwise_kernelINS0_13BinaryFunctorIlllNS0_16BitwiseOrFunctorIlEEEESt5arrayIPcLm3EELi4E23TrivialOffsetCalculatorILi2EjES9_ILi1EjENS0_6memory12LoadWithCastILi2EEENSC_13StoreWithCastILi1EEEEEviT_T0_T2_T3_T4_T5_ --------------------------
	.section	.text._ZN2at6native27unrolled_elementwise_kernelINS0_13BinaryFunctorIlllNS0_16BitwiseOrFunctorIlEEEESt5arrayIPcLm3EELi4E23TrivialOffsetCalculatorILi2EjES9_ILi1EjENS0_6memory12LoadWithCastILi2EEENSC_13StoreWithCastILi1EEEEEviT_T0_T2_T3_T4_T5_,"ax",@progbits
	.sectioninfo	@"SHI_REGISTERS=40"
	.align	128
        .global         _ZN2at6native27unrolled_elementwise_kernelINS0_13BinaryFunctorIlllNS0_16BitwiseOrFunctorIlEEEESt5arrayIPcLm3EELi4E23TrivialOffsetCalculatorILi2EjES9_ILi1EjENS0_6memory12LoadWithCastILi2EEENSC_13StoreWithCastILi1EEEEEviT_T0_T2_T3_T4_T5_
        .type           _ZN2at6native27unrolled_elementwise_kernelINS0_13BinaryFunctorIlllNS0_16BitwiseOrFunctorIlEEEESt5arrayIPcLm3EELi4E23TrivialOffsetCalculatorILi2EjES9_ILi1EjENS0_6memory12LoadWithCastILi2EEENSC_13StoreWithCastILi1EEEEEviT_T0_T2_T3_T4_T5_,@function
        .size           _ZN2at6native27unrolled_elementwise_kernelINS0_13BinaryFunctorIlllNS0_16BitwiseOrFunctorIlEEEESt5arrayIPcLm3EELi4E23TrivialOffsetCalculatorILi2EjES9_ILi1EjENS0_6memory12LoadWithCastILi2EEENSC_13StoreWithCastILi1EEEEEviT_T0_T2_T3_T4_T5_,(.L_x_25160 - _ZN2at6native27unrolled_elementwise_kernelINS0_13BinaryFunctorIlllNS0_16BitwiseOrFunctorIlEEEESt5arrayIPcLm3EELi4E23TrivialOffsetCalculatorILi2EjES9_ILi1EjENS0_6memory12LoadWithCastILi2EEENSC_13StoreWithCastILi1EEEEEviT_T0_T2_T3_T4_T5_)
        .other          _ZN2at6native27unrolled_elementwise_kernelINS0_13BinaryFunctorIlllNS0_16BitwiseOrFunctorIlEEEESt5arrayIPcLm3EELi4E23TrivialOffsetCalculatorILi2EjES9_ILi1EjENS0_6memory12LoadWithCastILi2EEENSC_13StoreWithCastILi1EEEEEviT_T0_T2_T3_T4_T5_,@"STO_CUDA_ENTRY STV_DEFAULT"
_ZN2at6native27unrolled_elementwise_kernelINS0_13BinaryFunctorIlllNS0_16BitwiseOrFunctorIlEEEESt5arrayIPcLm3EELi4E23TrivialOffsetCalculatorILi2EjES9_ILi1EjENS0_6memory12LoadWithCastILi2EEENSC_13StoreWithCastILi1EEEEEviT_T0_T2_T3_T4_T5_:
.text._ZN2at6native27unrolled_elementwise_kernelINS0_13BinaryFunctorIlllNS0_16BitwiseOrFunctorIlEEEESt5arrayIPcLm3EELi4E23TrivialOffsetCalculatorILi2EjES9_ILi1EjENS0_6memory12LoadWithCastILi2EEENSC_13StoreWithCastILi1EEEEEviT_T0_T2_T3_T4_T5_:
        /* <DEDUP_REMOVED lines=32> */
.L_x_12096:
[----:B------:R0:W5:Y:S01]  /*0200*/  LDG.E.U8 R26, [R4.64] ;  /* 0x00000024041a7981 */ /* 0x000162000c1e1100 */
[----:B------:R-:W-:Y:S01]  /*0210*/  IMAD.MOV.U32 R27, RZ, RZ, RZ ;  /* 0x000000ffff1b7224 */ /* 0x000fe200078e00ff */
[----:B------:R-:W-:Y:S05]  /*0220*/  BRA `(.L_x_12098) ;  /* 0x00000d6000007947 */ /* 0x000fea0003800000 */
.L_x_12095:
        /* <DEDUP_REMOVED lines=8> */
.L_x_12100:
[----:B------:R-:W2:Y:S02]  /*02b0*/  LDG.E R26, [R4.64] ;  /* 0x00000024041a7981 */ /* 0x000ea4000c1e1900 */
[----:B--2---:R-:W-:Y:S01]  /*02c0*/  SHF.R.S32.HI R27, RZ, 0x1f, R26 ;  /* 0x0000001fff1b7819 */ /* 0x004fe2000001141a */
[----:B------:R-:W-:Y:S05]  /*02d0*/  BRA `(.L_x_12098) ;  /* 0x00000cb000007947 */ /* 0x000fea0003800000 */
.L_x_12099:
[----:B------:R-:W2:Y:S02]  /*02e0*/  LDG.E.S16 R26, [R4.64] ;  /* 0x00000024041a7981 */ /* 0x000ea4000c1e1700 */
[----:B--2---:R-:W-:Y:S01]  /*02f0*/  SHF.R.S32.HI R27, RZ, 0x1f, R26 ;  /* 0x0000001fff1b7819 */ /* 0x004fe2000001141a */
[----:B------:R-:W-:Y:S05]  /*0300*/  BRA `(.L_x_12098) ;  /* 0x00000c8000007947 */ /* 0x000fea0003800000 */
.L_x_12094:
        /* <DEDUP_REMOVED lines=9> */
.L_x_12102:
[----:B------:R-:W2:Y:S02]  /*03a0*/  LDG.E.U16 R4, [R4.64] ;  /* 0x0000002404047981 */ /* 0x000ea4000c1e1500 */
[----:B--2---:R-:W-:-:S06]  /*03b0*/  HADD2.F32 R26, -RZ, R4.H0_H0 ;  /* 0x20000004ff1a7230 */ /* 0x004fcc0000004100 */
[----:B------:R-:W0:Y:S01]  /*03c0*/  F2I.S64.TRUNC R26, R26 ;  /* 0x0000001a001a7311 */ /* 0x000e22000020d900 */
[----:B------:R-:W-:Y:S05]  /*03d0*/  BRA `(.L_x_12098) ;  /* 0x00000bb000007947 */ /* 0x000fea0003800000 */
.L_x_12101:
        /* <DEDUP_REMOVED lines=9> */
.L_x_12104:
[----:B------:R-:W2:Y:S02]  /*0470*/  LDG.E.U16 R4, [R4.64] ;  /* 0x0000002404047981 */ /* 0x000ea4000c1e1500 */
[----:B--2---:R-:W-:-:S06]  /*0480*/  HADD2.F32 R26, -RZ, R4.H0_H0 ;  /* 0x20000004ff1a7230 */ /* 0x004fcc0000004100 */
[----:B------:R-:W0:Y:S01]  /*0490*/  F2I.S64.TRUNC R26, R26 ;  /* 0x0000001a001a7311 */ /* 0x000e22000020d900 */
[----:B------:R-:W-:Y:S05]  /*04a0*/  BRA `(.L_x_12098) ;  /* 0x00000ae000007947 */ /* 0x000fea0003800000 */
.L_x_12103:
[----:B------:R-:W2:Y:S02]  /*04b0*/  LDG.E.64 R4, [R4.64] ;  /* 0x0000002404047981 */ /* 0x000ea4000c1e1b00 */
[----:B--2---:R0:W1:Y:S01]  /*04c0*/  F2I.S64.F64.TRUNC R26, R4 ;  /* 0x00000004001a7311 */ /* 0x004062000030d900 */
[----:B------:R-:W-:Y:S05]  /*04d0*/  BRA `(.L_x_12098) ;  /* 0x00000ab000007947 */ /* 0x000fea0003800000 */
.L_x_12093:
        /* <DEDUP_REMOVED lines=13> */
.L_x_12107:
[----:B------:R-:W2:Y:S02]  /*05b0*/  LDG.E.64 R4, [R4.64] ;  /* 0x0000002404047981 */ /* 0x000ea4000c1e1b00 */
[----:B--2---:R0:W1:Y:S01]  /*05c0*/  F2I.S64.F64.TRUNC R26, R4 ;  /* 0x00000004001a7311 */ /* 0x004062000030d900 */
[----:B------:R-:W-:Y:S05]  /*05d0*/  BRA `(.L_x_12098) ;  /* 0x000009b000007947 */ /* 0x000fea0003800000 */
.L_x_12106:
        /* <DEDUP_REMOVED lines=27> */
.L_x_12109:
        /* <DEDUP_REMOVED lines=15> */
.L_x_12108:
[----:B------:R-:W2:Y:S02]  /*0880*/  LDG.E.U16 R26, [R4.64] ;  /* 0x00000024041a7981 */ /* 0x000ea4000c1e1500 */
[----:B--2---:R-:W-:-:S06]  /*0890*/  PRMT R26, RZ, 0x5410, R26 ;  /* 0x00005410ff1a7816 */ /* 0x004fcc000000001a */
[----:B------:R-:W0:Y:S01]  /*08a0*/  F2I.S64.TRUNC R26, R26 ;  /* 0x0000001a001a7311 */ /* 0x000e22000020d900 */
[----:B------:R-:W-:Y:S05]  /*08b0*/  BRA `(.L_x_12098) ;  /* 0x000006d000007947 */ /* 0x000fea0003800000 */
.L_x_12105:
        /* <DEDUP_REMOVED lines=11> */
.L_x_12112:
        /* <DEDUP_REMOVED lines=21> */
.L_x_12116:
[----:B------:R-:W-:Y:S05]  /*0ac0*/  BSYNC B1 ;  /* 0x0000000000017941 */ /* 0x000fea0003800000 */
.L_x_12115:
[----:B------:R-:W-:Y:S01]  /*0ad0*/  IMAD.SHL.U32 R3, R3, 0x100000, RZ ;  /* 0x0010000003037824 */ /* 0x000fe200078e00ff */
[----:B------:R-:W-:-:S04]  /*0ae0*/  LEA R5, R0, 0x3b800000, 0x17 ;  /* 0x3b80000000057811 */ /* 0x000fc800078eb8ff */
[----:B------:R-:W-:Y:S02]  /*0af0*/  LOP3.LUT R26, R5, R3, R26, 0xfe, !PT ;  /* 0x00000003051a7212 */ /* 0x000fe400078efe1a */
.L_x_12114:
[----:B------:R-:W-:Y:S05]  /*0b00*/  BSYNC B0 ;  /* 0x0000000000007941 */ /* 0x000fea0003800000 */
.L_x_12113:
[----:B------:R-:W0:Y:S01]  /*0b10*/  F2I.S64.TRUNC R26, R26 ;  /* 0x0000001a001a7311 */ /* 0x000e22000020d900 */
[----:B------:R-:W-:Y:S05]  /*0b20*/  BRA `(.L_x_12098) ;  /* 0x0000046000007947 */ /* 0x000fea0003800000 */
.L_x_12111:
        /* <DEDUP_REMOVED lines=21> */
.L_x_12120:
[----:B------:R-:W-:Y:S05]  /*0c80*/  BSYNC B1 ;  /* 0x0000000000017941 */ /* 0x000fea0003800000 */
.L_x_12119:
[----:B------:R-:W-:Y:S01]  /*0c90*/  IMAD.SHL.U32 R3, R3, 0x200000, RZ ;  /* 0x0020000003037824 */ /* 0x000fe200078e00ff */
[----:B------:R-:W-:-:S04]  /*0ca0*/  LEA R5, R0, 0x37800000, 0x17 ;  /* 0x3780000000057811 */ /* 0x000fc800078eb8ff */
[----:B------:R-:W-:Y:S02]  /*0cb0*/  LOP3.LUT R26, R5, R3, R26, 0xfe, !PT ;  /* 0x00000003051a7212 */ /* 0x000fe400078efe1a */
.L_x_12118:
[----:B------:R-:W-:Y:S05]  /*0cc0*/  BSYNC B0 ;  /* 0x0000000000007941 */ /* 0x000fea0003800000 */
.L_x_12117:
[----:B------:R-:W0:Y:S01]  /*0cd0*/  F2I.S64.TRUNC R26, R26 ;  /* 0x0000001a001a7311 */ /* 0x000e22000020d900 */
[----:B------:R-:W-:Y:S05]  /*0ce0*/  BRA `(.L_x_12098) ;  /* 0x000002a000007947 */ /* 0x000fea0003800000 */
.L_x_12110:
        /* <DEDUP_REMOVED lines=14> */
.L_x_12124:
[----:B------:R-:W-:Y:S05]  /*0dd0*/  BSYNC B0 ;  /* 0x0000000000007941 */ /* 0x000fea0003800000 */
.L_x_12123:
[----:B------:R-:W0:Y:S01]  /*0de0*/  F2I.S64.TRUNC R26, R26 ;  /* 0x0000001a001a7311 */ /* 0x000e22000020d900 */
[----:B------:R-:W-:Y:S05]  /*0df0*/  BRA `(.L_x_12098) ;  /* 0x0000019000007947 */ /* 0x000fea0003800000 */
.L_x_12097:
        /* <DEDUP_REMOVED lines=21> */
.L_x_12122:
[----:B------:R0:W5:Y:S01]  /*0f50*/  LDG.E.64 R26, [R4.64] ;  /* 0x00000024041a7981 */ /* 0x000162000c1e1b00 */
[----:B------:R-:W-:Y:S05]  /*0f60*/  BRA `(.L_x_12098) ;  /* 0x0000002000007947 */ /* 0x000fea0003800000 */
.L_x_12121:
[----:B------:R0:W5:Y:S01]  /*0f70*/  LDG.E R26, [R4.64] ;  /* 0x00000024041a7981 */ /* 0x000162000c1e1900 */
[----:B------:R-:W-:-:S03]  /*0f80*/  IMAD.MOV.U32 R27, RZ, RZ, RZ ;  /* 0x000000ffff1b7224 */ /* 0x000fc600078e00ff */
.L_x_12098:
        /* <DEDUP_REMOVED lines=17> */
.L_x_12128:
[----:B------:R0:W5:Y:S01]  /*10a0*/  LDG.E.U8 R24, [R4.64] ;  /* 0x0000002404187981 */ /* 0x000162000c1e1100 */
[----:B------:R-:W-:Y:S01]  /*10b0*/  IMAD.MOV.U32 R25, RZ, RZ, RZ ;  /* 0x000000ffff197224 */ /* 0x000fe200078e00ff */
[----:B------:R-:W-:Y:S05]  /*10c0*/  BRA `(.L_x_12130) ;  /* 0x00000d5000007947 */ /* 0x000fea0003800000 */
.L_x_12127:
        /* <DEDUP_REMOVED lines=8> */
.L_x_12132:
[----:B------:R-:W2:Y:S02]  /*1150*/  LDG.E R24, [R4.64] ;  /* 0x0000002404187981 */ /* 0x000ea4000c1e1900 */
[----:B--2---:R-:W-:Y:S01]  /*1160*/  SHF.R.S32.HI R25, RZ, 0x1f, R24 ;  /* 0x0000001fff197819 */ /* 0x004fe20000011418 */
[----:B------:R-:W-:Y:S05]  /*1170*/  BRA `(.L_x_12130) ;  /* 0x00000ca000007947 */ /* 0x000fea0003800000 */
.L_x_12131:
[----:B------:R-:W2:Y:S02]  /*1180*/  LDG.E.S16 R24, [R4.64] ;  /* 0x0000002404187981 */ /* 0x000ea4000c1e1700 */
[----:B--2---:R-:W-:Y:S01]  /*1190*/  SHF.R.S32.HI R25, RZ, 0x1f, R24 ;  /* 0x0000001fff197819 */ /* 0x004fe20000011418 */
[----:B------:R-:W-:Y:S05]  /*11a0*/  BRA `(.L_x_12130) ;  /* 0x00000c7000007947 */ /* 0x000fea0003800000 */
.L_x_12126:
        /* <DEDUP_REMOVED lines=9> */
.L_x_12134:
[----:B------:R-:W2:Y:S02]  /*1240*/  LDG.E.U16 R4, [R4.64] ;  /* 0x0000002404047981 */ /* 0x000ea4000c1e1500 */
[----:B--2---:R-:W-:-:S06]  /*1250*/  HADD2.F32 R24, -RZ, R4.H0_H0 ;  /* 0x20000004ff187230 */ /* 0x004fcc0000004100 */
[----:B------:R-:W0:Y:S01]  /*1260*/  F2I.S64.TRUNC R24, R24 ;  /* 0x0000001800187311 */ /* 0x000e22000020d900 */
[----:B------:R-:W-:Y:S05]  /*1270*/  BRA `(.L_x_12130) ;  /* 0x00000ba000007947 */ /* 0x000fea0003800000 */
.L_x_12133:
        /* <DEDUP_REMOVED lines=9> */
.L_x_12136:
[----:B------:R-:W2:Y:S02]  /*1310*/  LDG.E.U16 R4, [R4.64] ;  /* 0x0000002404047981 */ /* 0x000ea4000c1e1500 */
[----:B--2---:R-:W-:-:S06]  /*1320*/  HADD2.F32 R24, -RZ, R4.H0_H0 ;  /* 0x20000004ff187230 */ /* 0x004fcc0000004100 */
[----:B------:R-:W0:Y:S01]  /*1330*/  F2I.S64.TRUNC R24, R24 ;  /* 0x0000001800187311 */ /* 0x000e22000020d900 */
[----:B------:R-:W-:Y:S05]  /*1340*/  BRA `(.L_x_12130) ;  /* 0x00000ad000007947 */ /* 0x000fea0003800000 */
.L_x_12135:
[----:B------:R-:W2:Y:S02]  /*1350*/  LDG.E.64 R4, [R4.64] ;  /* 0x0000002404047981 */ /* 0x000ea4000c1e1b00 */
[----:B--2---:R0:W2:Y:S01]  /*1360*/  F2I.S64.F64.TRUNC R24, R4 ;  /* 0x0000000400187311 */ /* 0x0040a2000030d900 */
[----:B------:R-:W-:Y:S05]  /*1370*/  BRA `(.L_x_12130) ;  /* 0x00000aa000007947 */ /* 0x000fea0003800000 */
.L_x_12125:
        /* <DEDUP_REMOVED lines=13> */
.L_x_12139:
[----:B------:R-:W2:Y:S02]  /*1450*/  LDG.E.64 R4, [R4.64] ;  /* 0x0000002404047981 */ /* 0x000ea4000c1e1b00 */
[----:B--2---:R0:W2:Y:S01]  /*1460*/  F2I.S64.F64.TRUNC R24, R4 ;  /* 0x0000000400187311 */ /* 0x0040a2000030d900 */
[----:B------:R-:W-:Y:S05]  /*1470*/  BRA `(.L_x_12130) ;  /* 0x000009a000007947 */ /* 0x000fea0003800000 */
.L_x_12138:
        /* <DEDUP_REMOVED lines=27> */
.L_x_12141:
        /* <DEDUP_REMOVED lines=14> */
.L_x_12140:
[----:B------:R-:W2:Y:S02]  /*1710*/  LDG.E.U16 R24, [R4.64] ;  /* 0x0000002404187981 */ /* 0x000ea4000c1e1500 */
[----:B--2---:R-:W-:-:S06]  /*1720*/  PRMT R24, RZ, 0x5410, R24 ;  /* 0x00005410ff187816 */ /* 0x004fcc0000000018 */
[----:B------:R-:W0:Y:S01]  /*1730*/  F2I.S64.TRUNC R24, R24 ;  /* 0x0000001800187311 */ /* 0x000e22000020d900 */
[----:B------:R-:W-:Y:S05]  /*1740*/  BRA `(.L_x_12130) ;  /* 0x000006d000007947 */ /* 0x000fea0003800000 */
.L_x_12137:
        /* <DEDUP_REMOVED lines=11> */
.L_x_12144:
        /* <DEDUP_REMOVED lines=21> */
.L_x_12148:
[----:B------:R-:W-:Y:S05]  /*1950*/  BSYNC B1 ;  /* 0x0000000000017941 */ /* 0x000fea0003800000 */
.L_x_12147:
[----:B------:R-:W-:Y:S01]  /*1960*/  IMAD.SHL.U32 R3, R3, 0x100000, RZ ;  /* 0x0010000003037824 */ /* 0x000fe200078e00ff */
[----:B------:R-:W-:-:S04]  /*1970*/  LEA R5, R0, 0x3b800000, 0x17 ;  /* 0x3b80000000057811 */ /* 0x000fc800078eb8ff */
[----:B------:R-:W-:Y:S02]  /*1980*/  LOP3.LUT R24, R5, R3, R24, 0xfe, !PT ;  /* 0x0000000305187212 */ /* 0x000fe400078efe18 */
.L_x_12146:
[----:B------:R-:W-:Y:S05]  /*1990*/  BSYNC B0 ;  /* 0x0000000000007941 */ /* 0x000fea0003800000 */
.L_x_12145:
[----:B------:R-:W0:Y:S01]  /*19a0*/  F2I.S64.TRUNC R24, R24 ;  /* 0x0000001800187311 */ /* 0x000e22000020d900 */
[----:B------:R-:W-:Y:S05]  /*19b0*/  BRA `(.L_x_12130) ;  /* 0x0000046000007947 */ /* 0x000fea0003800000 */
.L_x_12143:
        /* <DEDUP_REMOVED lines=21> */
.L_x_12152:
[----:B------:R-:W-:Y:S05]  /*1b10*/  BSYNC B1 ;  /* 0x0000000000017941 */ /* 0x000fea0003800000 */
.L_x_12151:
[----:B------:R-:W-:Y:S01]  /*1b20*/  IMAD.SHL.U32 R3, R3, 0x200000, RZ ;  /* 0x0020000003037824 */ /* 0x000fe200078e00ff */
[----:B------:R-:W-:-:S04]  /*1b30*/  LEA R5, R0, 0x37800000, 0x17 ;  /* 0x3780000000057811 */ /* 0x000fc800078eb8ff */
[----:B------:R-:W-:Y:S02]  /*1b40*/  LOP3.LUT R24, R5, R3, R24, 0xfe, !PT ;  /* 0x0000000305187212 */ /* 0x000fe400078efe18 */
.L_x_12150:
[----:B------:R-:W-:Y:S05]  /*1b50*/  BSYNC B0 ;  /* 0x0000000000007941 */ /* 0x000fea0003800000 */
.L_x_12149:
[----:B------:R-:W0:Y:S01]  /*1b60*/  F2I.S64.TRUNC R24, R24 ;  /* 0x0000001800187311 */ /* 0x000e22000020d900 */
[----:B------:R-:W-:Y:S05]  /*1b70*/  BRA `(.L_x_12130) ;  /* 0x000002a000007947 */ /* 0x000fea0003800000 */
.L_x_12142:
        /* <DEDUP_REMOVED lines=14> */
.L_x_12156:
[----:B------:R-:W-:Y:S05]  /*1c60*/  BSYNC B0 ;  /* 0x0000000000007941 */ /* 0x000fea0003800000 */
.L_x_12155:
[----:B------:R-:W0:Y:S01]  /*1c70*/  F2I.S64.TRUNC R24, R24 ;  /* 0x0000001800187311 */ /* 0x000e22000020d900 */
[----:B------:R-:W-:Y:S05]  /*1c80*/  BRA `(.L_x_12130) ;  /* 0x0000019000007947 */ /* 0x000fea0003800000 */
.L_x_12129:
        /* <DEDUP_REMOVED lines=21> */
.L_x_12154:
[----:B------:R0:W5:Y:S01]  /*1de0*/  LDG.E.64 R24, [R4.64] ;  /* 0x0000002404187981 */ /* 0x000162000c1e1b00 */
[----:B------:R-:W-:Y:S05]  /*1df0*/  BRA `(.L_x_12130) ;  /* 0x0000002000007947 */ /* 0x000fea0003800000 */
.L_x_12153:
[----:B------:R0:W5:Y:S01]  /*1e00*/  LDG.E R24, [R4.64] ;  /* 0x0000002404187981 */ /* 0x000162000c1e1900 */
[----:B------:R-:W-:-:S03]  /*1e10*/  IMAD.MOV.U32 R25, RZ, RZ, RZ ;  /* 0x000000ffff197224 */ /* 0x000fc600078e00ff */
.L_x_12130:
[----:B------:R-:W3:Y:S02]  /*1e20*/  S2R R29, SR_TID.X ;  /* 0x00000000001d7919 */ /* 0x000ee40000002100 */
[----:B---3--:R-:W-:Y:S02]  /*1e30*/  IADD3 R29, R29, 0x80, RZ ;  /* 0x000000801d1d7810 */ /* 0x008fe40007ffe0ff */
.L_x_12092:
[----:B-1-3--:R-:W-:Y:S05]  /*1e40*/  BSYNC B6 ;  /* 0x0000000000067941 */ /* 0x00afea0003800000 */
.L_x_12091:
        /* <DEDUP_REMOVED lines=22> */
.L_x_12162:
[----:B------:R0:W5:Y:S01]  /*1fb0*/  LDG.E.U8 R36, [R4.64] ;  /* 0x0000002404247981 */ /* 0x000162000c1e1100 */
[----:B------:R-:W-:Y:S01]  /*1fc0*/  IMAD.MOV.U32 R37, RZ, RZ, RZ ;  /* 0x000000ffff257224 */ /* 0x000fe200078e00ff */
[----:B------:R-:W-:Y:S05]  /*1fd0*/  BRA `(.L_x_12164) ;  /* 0x00000d5000007947 */ /* 0x000fea0003800000 */
.L_x_12161:
        /* <DEDUP_REMOVED lines=8> */
.L_x_12166:
[----:B------:R-:W3:Y:S02]  /*2060*/  LDG.E R36, [R4.64] ;  /* 0x0000002404247981 */ /* 0x000ee4000c1e1900 */
[----:B---3--:R-:W-:Y:S01]  /*2070*/  SHF.R.S32.HI R37, RZ, 0x1f, R36 ;  /* 0x0000001fff257819 */ /* 0x008fe20000011424 */
[----:B------:R-:W-:Y:S05]  /*2080*/  BRA `(.L_x_12164) ;  /* 0x00000ca000007947 */ /* 0x000fea0003800000 */
.L_x_12165:
[----:B------:R-:W3:Y:S02]  /*2090*/  LDG.E.S16 R36, [R4.64] ;  /* 0x0000002404247981 */ /* 0x000ee4000c1e1700 */
[----:B---3--:R-:W-:Y:S01]  /*20a0*/  SHF.R.S32.HI R37, RZ, 0x1f, R36 ;  /* 0x0000001fff257819 */ /* 0x008fe20000011424 */
[----:B------:R-:W-:Y:S05]  /*20b0*/  BRA `(.L_x_12164) ;  /* 0x00000c7000007947 */ /* 0x000fea0003800000 */
.L_x_12160:
        /* <DEDUP_REMOVED lines=9> */
.L_x_12168:
[----:B------:R-:W3:Y:S02]  /*2150*/  LDG.E.U16 R4, [R4.64] ;  /* 0x0000002404047981 */ /* 0x000ee4000c1e1500 */
[----:B---3--:R-:W-:-:S06]  /*2160*/  HADD2.F32 R36, -RZ, R4.H0_H0 ;  /* 0x20000004ff247230 */ /* 0x008fcc0000004100 */
[----:B------:R-:W0:Y:S01]  /*2170*/  F2I.S64.TRUNC R36, R36 ;  /* 0x0000002400247311 */ /* 0x000e22000020d900 */
[----:B------:R-:W-:Y:S05]  /*2180*/  BRA `(.L_x_12164) ;  /* 0x00000ba000007947 */ /* 0x000fea0003800000 */
.L_x_12167:
        /* <DEDUP_REMOVED lines=9> */
.L_x_12170:
[----:B------:R-:W3:Y:S02]  /*2220*/  LDG.E.U16 R4, [R4.64] ;  /* 0x0000002404047981 */ /* 0x000ee4000c1e1500 */
[----:B---3--:R-:W-:-:S06]  /*2230*/  HADD2.F32 R36, -RZ, R4.H0_H0 ;  /* 0x20000004ff247230 */ /* 0x008fcc0000004100 */
[----:B------:R-:W0:Y:S01]  /*2240*/  F2I.S64.TRUNC R36, R36 ;  /* 0x0000002400247311 */ /* 0x000e22000020d900 */
[----:B------:R-:W-:Y:S05]  /*2250*/  BRA `(.L_x_12164) ;  /* 0x00000ad000007947 */ /* 0x000fea0003800000 */
.L_x_12169:
[----:B------:R-:W3:Y:S02]  /*2260*/  LDG.E.64 R4, [R4.64] ;  /* 0x0000002404047981 */ /* 0x000ee4000c1e1b00 */
[----:B---3--:R0:W1:Y:S01]  /*2270*/  F2I.S64.F64.TRUNC R36, R4 ;  /* 0x0000000400247311 */ /* 0x008062000030d900 */
[----:B------:R-:W-:Y:S05]  /*2280*/  BRA `(.L_x_12164) ;  /* 0x00000aa000007947 */ /* 0x000fea0003800000 */
.L_x_12159:
        /* <DEDUP_REMOVED lines=13> */
.L_x_12173:
[----:B------:R-:W3:Y:S02]  /*2360*/  LDG.E.64 R4, [R4.64] ;  /* 0x0000002404047981 */ /* 0x000ee4000c1e1b00 */
[----:B---3--:R0:W1:Y:S01]  /*2370*/  F2I.S64.F64.TRUNC R36, R4 ;  /* 0x0000000400247311 */ /* 0x008062000030d900 */
[----:B------:R-:W-:Y:S05]  /*2380*/  BRA `(.L_x_12164) ;  /* 0x000009a000007947 */ /* 0x000fea0003800000 */
.L_x_12172:
        /* <DEDUP_REMOVED lines=27> */
.L_x_12175:
        /* <DEDUP_REMOVED lines=14> */
.L_x_12174:
[----:B------:R-:W3:Y:S02]  /*2620*/  LDG.E.U16 R36, [R4.64] ;  /* 0x0000002404247981 */ /* 0x000ee4000c1e1500 */
[----:B---3--:R-:W-:-:S06]  /*2630*/  PRMT R36, RZ, 0x5410, R36 ;  /* 0x00005410ff247816 */ /* 0x008fcc0000000024 */
[----:B------:R-:W0:Y:S01]  /*2640*/  F2I.S64.TRUNC R36, R36 ;  /* 0x0000002400247311 */ /* 0x000e22000020d900 */
[----:B------:R-:W-:Y:S05]  /*2650*/  BRA `(.L_x_12164) ;  /* 0x000006d000007947 */ /* 0x000fea0003800000 */
.L_x_12171:
        /* <DEDUP_REMOVED lines=11> */
.L_x_12178:
        /* <DEDUP_REMOVED lines=21> */
.L_x_12182:
[----:B------:R-:W-:Y:S05]  /*2860*/  BSYNC B1 ;  /* 0x0000000000017941 */ /* 0x000fea0003800000 */
.L_x_12181:
[----:B------:R-:W-:Y:S01]  /*2870*/  IMAD.SHL.U32 R3, R3, 0x100000, RZ ;  /* 0x0010000003037824 */ /* 0x000fe200078e00ff */
[----:B------:R-:W-:-:S04]  /*2880*/  LEA R5, R0, 0x3b800000, 0x17 ;  /* 0x3b80000000057811 */ /* 0x000fc800078eb8ff */
[----:B------:R-:W-:Y:S02]  /*2890*/  LOP3.LUT R36, R5, R3, R36, 0xfe, !PT ;  /* 0x0000000305247212 */ /* 0x000fe400078efe24 */
.L_x_12180:
[----:B------:R-:W-:Y:S05]  /*28a0*/  BSYNC B0 ;  /* 0x0000000000007941 */ /* 0x000fea0003800000 */
.L_x_12179:
[----:B------:R-:W0:Y:S01]  /*28b0*/  F2I.S64.TRUNC R36, R36 ;  /* 0x0000002400247311 */ /* 0x000e22000020d900 */
[----:B------:R-:W-:Y:S05]  /*28c0*/  BRA `(.L_x_12164) ;  /* 0x0000046000007947 */ /* 0x000fea0003800000 */
.L_x_12177:
        /* <DEDUP_REMOVED lines=21> */
.L_x_12186:
[----:B------:R-:W-:Y:S05]  /*2a20*/  BSYNC B1 ;  /* 0x0000000000017941 */ /* 0x000fea0003800000 */
.L_x_12185:
[----:B------:R-:W-:Y:S01]  /*2a30*/  IMAD.SHL.U32 R3, R3, 0x200000, RZ ;  /* 0x0020000003037824 */ /* 0x000fe200078e00ff */
[----:B------:R-:W-:-:S04]  /*2a40*/  LEA R5, R0, 0x37800000, 0x17 ;  /* 0x3780000000057811 */ /* 0x000fc800078eb8ff */
[----:B------:R-:W-:Y:S02]  /*2a50*/  LOP3.LUT R36, R5, R3, R36, 0xfe, !PT ;  /* 0x0000000305247212 */ /* 0x000fe400078efe24 */
.L_x_12184:
[----:B------:R-:W-:Y:S05]  /*2a60*/  BSYNC B0 ;  /* 0x0000000000007941 */ /* 0x000fea0003800000 */
.L_x_12183:
[----:B------:R-:W0:Y:S01]  /*2a70*/  F2I.S64.TRUNC R36, R36 ;  /* 0x0000002400247311 */ /* 0x000e22000020d900 */
[----:B------:R-:W-:Y:S05]  /*2a80*/  BRA `(.L_x_12164) ;  /* 0x000002a000007947 */ /* 0x000fea0003800000 */
.L_x_12176:
        /* <DEDUP_REMOVED lines=14> */
.L_x_12190:
[----:B------:R-:W-:Y:S05]  /*2b70*/  BSYNC B0 ;  /* 0x0000000000007941 */ /* 0x000fea0003800000 */
.L_x_12189:
[----:B------:R-:W0:Y:S01]  /*2b80*/  F2I.S64.TRUNC R36, R36 ;  /* 0x0000002400247311 */ /* 0x000e22000020d900 */
[----:B------:R-:W-:Y:S05]  /*2b90*/  BRA `(.L_x_12164) ;  /* 0x0000019000007947 */ /* 0x000fea0003800000 */
.L_x_12163:
        /* <DEDUP_REMOVED lines=21> */
.L_x_12188:
[----:B------:R0:W5:Y:S01]  /*2cf0*/  LDG.E.64 R36, [R4.64] ;  /* 0x0000002404247981 */ /* 0x000162000c1e1b00 */
[----:B------:R-:W-:Y:S05]  /*2d00*/  BRA `(.L_x_12164) ;  /* 0x0000002000007947 */ /* 0x000fea0003800000 */
.L_x_12187:
[----:B------:R0:W5:Y:S01]  /*2d10*/  LDG.E R36, [R4.64] ;  /* 0x0000002404247981 */ /* 0x000162000c1e1900 */
[----:B------:R-:W-:-:S03]  /*2d20*/  IMAD.MOV.U32 R37, RZ, RZ, RZ ;  /* 0x000000ffff257224 */ /* 0x000fc600078e00ff */
.L_x_12164:
        /* <DEDUP_REMOVED lines=17> */
.L_x_12194:
[----:B------:R0:W5:Y:S01]  /*2e40*/  LDG.E.U8 R22, [R4.64] ;  /* 0x0000002404167981 */ /* 0x000162000c1e1100 */
[----:B------:R-:W-:Y:S01]  /*2e50*/  IMAD.MOV.U32 R23, RZ, RZ, RZ ;  /* 0x000000ffff177224 */ /* 0x000fe200078e00ff */
[----:B------:R-:W-:Y:S05]  /*2e60*/  BRA `(.L_x_12196) ;  /* 0x00000d5000007947 */ /* 0x000fea0003800000 */
.L_x_12193:
        /* <DEDUP_REMOVED lines=8> */
.L_x_12198:
[----:B------:R-:W3:Y:S02]  /*2ef0*/  LDG.E R22, [R4.64] ;  /* 0x0000002404167981 */ /* 0x000ee4000c1e1900 */
[----:B---3--:R-:W-:Y:S01]  /*2f00*/  SHF.R.S32.HI R23, RZ, 0x1f, R22 ;  /* 0x0000001fff177819 */ /* 0x008fe20000011416 */
[----:B------:R-:W-:Y:S05]  /*2f10*/  BRA `(.L_x_12196) ;  /* 0x00000ca000007947 */ /* 0x000fea0003800000 */
.L_x_12197:
[----:B------:R-:W3:Y:S02]  /*2f20*/  LDG.E.S16 R22, [R4.64] ;  /* 0x0000002404167981 */ /* 0x000ee4000c1e1700 */
[----:B---3--:R-:W-:Y:S01]  /*2f30*/  SHF.R.S32.HI R23, RZ, 0x1f, R22 ;  /* 0x0000001fff177819 */ /* 0x008fe20000011416 */
[----:B------:R-:W-:Y:S05]  /*2f40*/  BRA `(.L_x_12196) ;  /* 0x00000c7000007947 */ /* 0x000fea0003800000 */
.L_x_12192:
        /* <DEDUP_REMOVED lines=9> */
.L_x_12200:
[----:B------:R-:W3:Y:S02]  /*2fe0*/  LDG.E.U16 R4, [R4.64] ;  /* 0x0000002404047981 */ /* 0x000ee4000c1e1500 */
[----:B---3--:R-:W-:-:S06]  /*2ff0*/  HADD2.F32 R22, -RZ, R4.H0_H0 ;  /* 0x20000004ff167230 */ /* 0x008fcc0000004100 */
[----:B------:R-:W0:Y:S01]  /*3000*/  F2I.S64.TRUNC R22, R22 ;  /* 0x0000001600167311 */ /* 0x000e22000020d900 */
[----:B------:R-:W-:Y:S05]  /*3010*/  BRA `(.L_x_12196) ;  /* 0x00000ba000007947 */ /* 0x000fea0003800000 */
.L_x_12199:
        /* <DEDUP_REMOVED lines=9> */
.L_x_12202:
[----:B------:R-:W3:Y:S02]  /*30b0*/  LDG.E.U16 R4, [R4.64] ;  /* 0x0000002404047981 */ /* 0x000ee4000c1e1500 */
[----:B---3--:R-:W-:-:S06]  /*30c0*/  HADD2.F32 R22, -RZ, R4.H0_H0 ;  /* 0x20000004ff167230 */ /* 0x008fcc0000004100 */
[----:B------:R-:W0:Y:S01]  /*30d0*/  F2I.S64.TRUNC R22, R22 ;  /* 0x0000001600167311 */ /* 0x000e22000020d900 */
[----:B------:R-:W-:Y:S05]  /*30e0*/  BRA `(.L_x_12196) ;  /* 0x00000ad000007947 */ /* 0x000fea0003800000 */
.L_x_12201:
[----:B------:R-:W3:Y:S02]  /*30f0*/  LDG.E.64 R4, [R4.64] ;  /* 0x0000002404047981 */ /* 0x000ee4000c1e1b00 */
[----:B---3--:R0:W3:Y:S01]  /*3100*/  F2I.S64.F64.TRUNC R22, R4 ;  /* 0x0000000400167311 */ /* 0x0080e2000030d900 */
[----:B------:R-:W-:Y:S05]  /*3110*/  BRA `(.L_x_12196) ;  /* 0x00000aa000007947 */ /* 0x000fea0003800000 */
.L_x_12191:
        /* <DEDUP_REMOVED lines=13> */
.L_x_12205:
[----:B------:R-:W3:Y:S02]  /*31f0*/  LDG.E.64 R4, [R4.64] ;  /* 0x0000002404047981 */ /* 0x000ee4000c1e1b00 */
[----:B---3--:R0:W3:Y:S01]  /*3200*/  F2I.S64.F64.TRUNC R22, R4 ;  /* 0x0000000400167311 */ /* 0x0080e2000030d900 */
[----:B------:R-:W-:Y:S05]  /*3210*/  BRA `(.L_x_12196) ;  /* 0x000009a000007947 */ /* 0x000fea0003800000 */
.L_x_12204:
        /* <DEDUP_REMOVED lines=27> */
.L_x_12207:
        /* <DEDUP_REMOVED lines=14> */
.L_x_12206:
[----:B------:R-:W3:Y:S02]  /*34b0*/  LDG.E.U16 R22, [R4.64] ;  /* 0x0000002404167981 */ /* 0x000ee4000c1e1500 */
[----:B---3--:R-:W-:-:S06]  /*34c0*/  PRMT R22, RZ, 0x5410, R22 ;  /* 0x00005410ff167816 */ /* 0x008fcc0000000016 */
[----:B------:R-:W0:Y:S01]  /*34d0*/  F2I.S64.TRUNC R22, R22 ;  /* 0x0000001600167311 */ /* 0x000e22000020d900 */
[----:B------:R-:W-:Y:S05]  /*34e0*/  BRA `(.L_x_12196) ;  /* 0x000006d000007947 */ /* 0x000fea0003800000 */
.L_x_12203:
        /* <DEDUP_REMOVED lines=11> */
.L_x_12210:
        /* <DEDUP_REMOVED lines=21> */
.L_x_12214:
[----:B------:R-:W-:Y:S05]  /*36f0*/  BSYNC B1 ;  /* 0x0000000000017941 */ /* 0x000fea0003800000 */
.L_x_12213:
[----:B------:R-:W-:Y:S01]  /*3700*/  IMAD.SHL.U32 R3, R3, 0x100000, RZ ;  /* 0x0010000003037824 */ /* 0x000fe200078e00ff */
[----:B------:R-:W-:-:S04]  /*3710*/  LEA R5, R0, 0x3b800000, 0x17 ;  /* 0x3b80000000057811 */ /* 0x000fc800078eb8ff */
[----:B------:R-:W-:Y:S02]  /*3720*/  LOP3.LUT R22, R5, R3, R22, 0xfe, !PT ;  /* 0x0000000305167212 */ /* 0x000fe400078efe16 */
.L_x_12212:
[----:B------:R-:W-:Y:S05]  /*3730*/  BSYNC B0 ;  /* 0x0000000000007941 */ /* 0x000fea0003800000 */
.L_x_12211:
[----:B------:R-:W0:Y:S01]  /*3740*/  F2I.S64.TRUNC R22, R22 ;  /* 0x0000001600167311 */ /* 0x000e22000020d900 */
[----:B------:R-:W-:Y:S05]  /*3750*/  BRA `(.L_x_12196) ;  /* 0x0000046000007947 */ /* 0x000fea0003800000 */
.L_x_12209:
        /* <DEDUP_REMOVED lines=21> */
.L_x_12218:
[----:B------:R-:W-:Y:S05]  /*38b0*/  BSYNC B1 ;  /* 0x0000000000017941 */ /* 0x000fea0003800000 */
.L_x_12217:
[----:B------:R-:W-:Y:S01]  /*38c0*/  IMAD.SHL.U32 R3, R3, 0x200000, RZ ;  /* 0x0020000003037824 */ /* 0x000fe200078e00ff */
[----:B------:R-:W-:-:S04]  /*38d0*/  LEA R5, R0, 0x37800000, 0x17 ;  /* 0x3780000000057811 */ /* 0x000fc800078eb8ff */
[----:B------:R-:W-:Y:S02]  /*38e0*/  LOP3.LUT R22, R5, R3, R22, 0xfe, !PT ;  /* 0x0000000305167212 */ /* 0x000fe400078efe16 */
.L_x_12216:
[----:B------:R-:W-:Y:S05]  /*38f0*/  BSYNC B0 ;  /* 0x0000000000007941 */ /* 0x000fea0003800000 */
.L_x_12215:
[----:B------:R-:W0:Y:S01]  /*3900*/  F2I.S64.TRUNC R22, R22 ;  /* 0x0000001600167311 */ /* 0x000e22000020d900 */
[----:B------:R-:W-:Y:S05]  /*3910*/  BRA `(.L_x_12196) ;  /* 0x000002a000007947 */ /* 0x000fea0003800000 */
.L_x_12208:
        /* <DEDUP_REMOVED lines=14> */
.L_x_12222:
[----:B------:R-:W-:Y:S05]  /*3a00*/  BSYNC B0 ;  /* 0x0000000000007941 */ /* 0x000fea0003800000 */
.L_x_12221:
[----:B------:R-:W0:Y:S01]  /*3a10*/  F2I.S64.TRUNC R22, R22 ;  /* 0x0000001600167311 */ /* 0x000e22000020d900 */
[----:B------:R-:W-:Y:S05]  /*3a20*/  BRA `(.L_x_12196) ;  /* 0x0000019000007947 */ /* 0x000fea0003800000 */
.L_x_12195:
        /* <DEDUP_REMOVED lines=21> */
.L_x_12220:
[----:B------:R0:W5:Y:S01]  /*3b80*/  LDG.E.64 R22, [R4.64] ;  /* 0x0000002404167981 */ /* 0x000162000c1e1b00 */
[----:B------:R-:W-:Y:S05]  /*3b90*/  BRA `(.L_x_12196) ;  /* 0x0000002000007947 */ /* 0x000fea0003800000 */
.L_x_12219:
[----:B------:R0:W5:Y:S01]  /*3ba0*/  LDG.E R22, [R4.64] ;  /* 0x0000002404167981 */ /* 0x000162000c1e1900 */
[----:B------:R-:W-:-:S03]  /*3bb0*/  IMAD.MOV.U32 R23, RZ, RZ, RZ ;  /* 0x000000ffff177224 */ /* 0x000fc600078e00ff */
.L_x_12196:
[----:B------:R-:W-:-:S04]  /*3bc0*/  IADD3 R29, R29, 0x80, RZ ;  /* 0x000000801d1d7810 */ /* 0x000fc80007ffe0ff */
.L_x_12158:
[----:B------:R-:W-:Y:S05]  /*3bd0*/  BSYNC B6 ;  /* 0x0000000000067941 */ /* 0x000fea0003800000 */
.L_x_12157:
        /* <DEDUP_REMOVED lines=24> */
.L_x_12228:
[----:B------:R0:W5:Y:S01]  /*3d60*/  LDG.E.U8 R34, [R4.64] ;  /* 0x0000002404227981 */ /* 0x000162000c1e1100 */
[----:B------:R-:W-:Y:S01]  /*3d70*/  IMAD.MOV.U32 R35, RZ, RZ, RZ ;  /* 0x000000ffff237224 */ /* 0x000fe200078e00ff */
[----:B------:R-:W-:Y:S05]  /*3d80*/  BRA `(.L_x_12230) ;  /* 0x00000d5000007947 */ /* 0x000fea0003800000 */
.L_x_12227:
        /* <DEDUP_REMOVED lines=8> */
.L_x_12232:
[----:B------:R-:W4:Y:S02]  /*3e10*/  LDG.E R34, [R4.64] ;  /* 0x0000002404227981 */ /* 0x000f24000c1e1900 */
[----:B----4-:R-:W-:Y:S01]  /*3e20*/  SHF.R.S32.HI R35, RZ, 0x1f, R34 ;  /* 0x0000001fff237819 */ /* 0x010fe20000011422 */
[----:B------:R-:W-:Y:S05]  /*3e30*/  BRA `(.L_x_12230) ;  /* 0x00000ca000007947 */ /* 0x000fea0003800000 */
.L_x_12231:
[----:B------:R-:W4:Y:S02]  /*3e40*/  LDG.E.S16 R34, [R4.64] ;  /* 0x0000002404227981 */ /* 0x000f24000c1e1700 */
[----:B----4-:R-:W-:Y:S01]  /*3e50*/  SHF.R.S32.HI R35, RZ, 0x1f, R34 ;  /* 0x0000001fff237819 */ /* 0x010fe20000011422 */
[----:B------:R-:W-:Y:S05]  /*3e60*/  BRA `(.L_x_12230) ;  /* 0x00000c7000007947 */ /* 0x000fea0003800000 */
.L_x_12226:
        /* <DEDUP_REMOVED lines=9> */
.L_x_12234:
[----:B------:R-:W4:Y:S02]  /*3f00*/  LDG.E.U16 R4, [R4.64] ;  /* 0x0000002404047981 */ /* 0x000f24000c1e1500 */
[----:B----4-:R-:W-:-:S06]  /*3f10*/  HADD2.F32 R34, -RZ, R4.H0_H0 ;  /* 0x20000004ff227230 */ /* 0x010fcc0000004100 */
[----:B------:R-:W0:Y:S01]  /*3f20*/  F2I.S64.TRUNC R34, R34 ;  /* 0x0000002200227311 */ /* 0x000e22000020d900 */
[----:B------:R-:W-:Y:S05]  /*3f30*/  BRA `(.L_x_12230) ;  /* 0x00000ba000007947 */ /* 0x000fea0003800000 */
.L_x_12233:
        /* <DEDUP_REMOVED lines=9> */
.L_x_12236:
[----:B------:R-:W4:Y:S02]  /*3fd0*/  LDG.E.U16 R4, [R4.64] ;  /* 0x0000002404047981 */ /* 0x000f24000c1e1500 */
[----:B----4-:R-:W-:-:S06]  /*3fe0*/  HADD2.F32 R34, -RZ, R4.H0_H0 ;  /* 0x20000004ff227230 */ /* 0x010fcc0000004100 */
[----:B------:R-:W0:Y:S01]  /*3ff0*/  F2I.S64.TRUNC R34, R34 ;  /* 0x0000002200227311 */ /* 0x000e22000020d900 */
[----:B------:R-:W-:Y:S05]  /*4000*/  BRA `(.L_x_12230) ;  /* 0x00000ad000007947 */ /* 0x000fea0003800000 */
.L_x_12235:
[----:B------:R-:W4:Y:S02]  /*4010*/  LDG.E.64 R4, [R4.64] ;  /* 0x0000002404047981 */ /* 0x000f24000c1e1b00 */
[----:B----4-:R0:W4:Y:S01]  /*4020*/  F2I.S64.F64.TRUNC R34, R4 ;  /* 0x0000000400227311 */ /* 0x010122000030d900 */
[----:B------:R-:W-:Y:S05]  /*4030*/  BRA `(.L_x_12230) ;  /* 0x00000aa000007947 */ /* 0x000fea0003800000 */
.L_x_12225:
        /* <DEDUP_REMOVED lines=13> */
.L_x_12239:
[----:B------:R-:W4:Y:S02]  /*4110*/  LDG.E.64 R4, [R4.64] ;  /* 0x0000002404047981 */ /* 0x000f24000c1e1b00 */
[----:B----4-:R0:W4:Y:S01]  /*4120*/  F2I.S64.F64.TRUNC R34, R4 ;  /* 0x0000000400227311 */ /* 0x010122000030d900 */
[----:B------:R-:W-:Y:S05]  /*4130*/  BRA `(.L_x_12230) ;  /* 0x000009a000007947 */ /* 0x000fea0003800000 */
.L_x_12238:
        /* <DEDUP_REMOVED lines=27> */
.L_x_12241:
        /* <DEDUP_REMOVED lines=14> */
.L_x_12240:
[----:B------:R-:W4:Y:S02]  /*43d0*/  LDG.E.U16 R34, [R4.64] ;  /* 0x0000002404227981 */ /* 0x000f24000c1e1500 */
[----:B----4-:R-:W-:-:S06]  /*43e0*/  PRMT R34, RZ, 0x5410, R34 ;  /* 0x00005410ff227816 */ /* 0x010fcc0000000022 */
[----:B------:R-:W0:Y:S01]  /*43f0*/  F2I.S64.TRUNC R34, R34 ;  /* 0x0000002200227311 */ /* 0x000e22000020d900 */
[----:B------:R-:W-:Y:S05]  /*4400*/  BRA `(.L_x_12230) ;  /* 0x000006d000007947 */ /* 0x000fea0003800000 */
.L_x_12237:
        /* <DEDUP_REMOVED lines=11> */
.L_x_12244:
        /* <DEDUP_REMOVED lines=21> */
.L_x_12248:
[----:B------:R-:W-:Y:S05]  /*4610*/  BSYNC B1 ;  /* 0x0000000000017941 */ /* 0x000fea0003800000 */
.L_x_12247:
[----:B------:R-:W-:Y:S01]  /*4620*/  IMAD.SHL.U32 R3, R3, 0x100000, RZ ;  /* 0x0010000003037824 */ /* 0x000fe200078e00ff */
[----:B------:R-:W-:-:S04]  /*4630*/  LEA R5, R0, 0x3b800000, 0x17 ;  /* 0x3b80000000057811 */ /* 0x000fc800078eb8ff */
[----:B------:R-:W-:Y:S02]  /*4640*/  LOP3.LUT R34, R5, R3, R34, 0xfe, !PT ;  /* 0x0000000305227212 */ /* 0x000fe400078efe22 */
.L_x_12246:
[----:B------:R-:W-:Y:S05]  /*4650*/  BSYNC B0 ;  /* 0x0000000000007941 */ /* 0x000fea0003800000 */
.L_x_12245:
[----:B------:R-:W0:Y:S01]  /*4660*/  F2I.S64.TRUNC R34, R34 ;  /* 0x0000002200227311 */ /* 0x000e22000020d900 */
[----:B------:R-:W-:Y:S05]  /*4670*/  BRA `(.L_x_12230) ;  /* 0x0000046000007947 */ /* 0x000fea0003800000 */
.L_x_12243:
        /* <DEDUP_REMOVED lines=21> */
.L_x_12252:
[----:B------:R-:W-:Y:S05]  /*47d0*/  BSYNC B1 ;  /* 0x0000000000017941 */ /* 0x000fea0003800000 */
.L_x_12251:
[----:B------:R-:W-:Y:S01]  /*47e0*/  IMAD.SHL.U32 R3, R3, 0x200000, RZ ;  /* 0x0020000003037824 */ /* 0x000fe200078e00ff */
[----:B------:R-:W-:-:S04]  /*47f0*/  LEA R5, R0, 0x37800000, 0x17 ;  /* 0x3780000000057811 */ /* 0x000fc800078eb8ff */
[----:B------:R-:W-:Y:S02]  /*4800*/  LOP3.LUT R34, R5, R3, R34, 0xfe, !PT ;  /* 0x0000000305227212 */ /* 0x000fe400078efe22 */
.L_x_12250:
[----:B------:R-:W-:Y:S05]  /*4810*/  BSYNC B0 ;  /* 0x0000000000007941 */ /* 0x000fea0003800000 */
.L_x_12249:
[----:B------:R-:W0:Y:S01]  /*4820*/  F2I.S64.TRUNC R34, R34 ;  /* 0x0000002200227311 */ /* 0x000e22000020d900 */
[----:B------:R-:W-:Y:S05]  /*4830*/  BRA `(.L_x_12230) ;  /* 0x000002a000007947 */ /* 0x000fea0003800000 */
.L_x_12242:
        /* <DEDUP_REMOVED lines=14> */
.L_x_12256:
[----:B------:R-:W-:Y:S05]  /*4920*/  BSYNC B0 ;  /* 0x0000000000007941 */ /* 0x000fea0003800000 */
.L_x_12255:
[----:B------:R-:W0:Y:S01]  /*4930*/  F2I.S64.TRUNC R34, R34 ;  /* 0x0000002200227311 */ /* 0x000e22000020d900 */
[----:B------:R-:W-:Y:S05]  /*4940*/  BRA `(.L_x_12230) ;  /* 0x0000019000007947 */ /* 0x000fea0003800000 */
.L_x_12229:
        /* <DEDUP_REMOVED lines=21> */
.L_x_12254:
[----:B------:R0:W5:Y:S01]  /*4aa0*/  LDG.E.64 R34, [R4.64] ;  /* 0x0000002404227981 */ /* 0x000162000c1e1b00 */
[----:B------:R-:W-:Y:S05]  /*4ab0*/  BRA `(.L_x_12230) ;  /* 0x0000002000007947 */ /* 0x000fea0003800000 */
.L_x_12253:
[----:B------:R0:W5:Y:S01]  /*4ac0*/  LDG.E R34, [R4.64] ;  /* 0x0000002404227981 */ /* 0x000162000c1e1900 */
[----:B------:R-:W-:-:S03]  /*4ad0*/  IMAD.MOV.U32 R35, RZ, RZ, RZ ;  /* 0x000000ffff237224 */ /* 0x000fc600078e00ff */
.L_x_12230:
        /* <DEDUP_REMOVED lines=17> */
.L_x_12260:
[----:B------:R0:W5:Y:S01]  /*4bf0*/  LDG.E.U8 R16, [R4.64] ;  /* 0x0000002404107981 */ /* 0x000162000c1e1100 */
[----:B------:R-:W-:Y:S01]  /*4c00*/  IMAD.MOV.U32 R17, RZ, RZ, RZ ;  /* 0x000000ffff117224 */ /* 0x000fe200078e00ff */
[----:B------:R-:W-:Y:S05]  /*4c10*/  BRA `(.L_x_12262) ;  /* 0x00000d5000007947 */ /* 0x000fea0003800000 */
.L_x_12259:
        /* <DEDUP_REMOVED lines=8> */
.L_x_12264:
[----:B----4-:R-:W4:Y:S02]  /*4ca0*/  LDG.E R16, [R4.64] ;  /* 0x0000002404107981 */ /* 0x010f24000c1e1900 */
[----:B----4-:R-:W-:Y:S01]  /*4cb0*/  SHF.R.S32.HI R17, RZ, 0x1f, R16 ;  /* 0x0000001fff117819 */ /* 0x010fe20000011410 */
[----:B------:R-:W-:Y:S05]  /*4cc0*/  BRA `(.L_x_12262) ;  /* 0x00000ca000007947 */ /* 0x000fea0003800000 */
.L_x_12263:
[----:B----4-:R-:W4:Y:S02]  /*4cd0*/  LDG.E.S16 R16, [R4.64] ;  /* 0x0000002404107981 */ /* 0x010f24000c1e1700 */
[----:B----4-:R-:W-:Y:S01]  /*4ce0*/  SHF.R.S32.HI R17, RZ, 0x1f, R16 ;  /* 0x0000001fff117819 */ /* 0x010fe20000011410 */
[----:B------:R-:W-:Y:S05]  /*4cf0*/  BRA `(.L_x_12262) ;  /* 0x00000c7000007947 */ /* 0x000fea0003800000 */
.L_x_12258:
        /* <DEDUP_REMOVED lines=9> */
.L_x_12266:
[----:B----4-:R-:W4:Y:S02]  /*4d90*/  LDG.E.U16 R4, [R4.64] ;  /* 0x0000002404047981 */ /* 0x010f24000c1e1500 */
[----:B----4-:R-:W-:-:S06]  /*4da0*/  HADD2.F32 R16, -RZ, R4.H0_H0 ;  /* 0x20000004ff107230 */ /* 0x010fcc0000004100 */
[----:B------:R-:W0:Y:S01]  /*4db0*/  F2I.S64.TRUNC R16, R16 ;  /* 0x0000001000107311 */ /* 0x000e22000020d900 */
[----:B------:R-:W-:Y:S05]  /*4dc0*/  BRA `(.L_x_12262) ;  /* 0x00000ba000007947 */ /* 0x000fea0003800000 */
.L_x_12265:
        /* <DEDUP_REMOVED lines=9> */
.L_x_12268:
[----:B----4-:R-:W4:Y:S02]  /*4e60*/  LDG.E.U16 R4, [R4.64] ;  /* 0x0000002404047981 */ /* 0x010f24000c1e1500 */
[----:B----4-:R-:W-:-:S06]  /*4e70*/  HADD2.F32 R16, -RZ, R4.H0_H0 ;  /* 0x20000004ff107230 */ /* 0x010fcc0000004100 */
[----:B------:R-:W0:Y:S01]  /*4e80*/  F2I.S64.TRUNC R16, R16 ;  /* 0x0000001000107311 */ /* 0x000e22000020d900 */
[----:B------:R-:W-:Y:S05]  /*4e90*/  BRA `(.L_x_12262) ;  /* 0x00000ad000007947 */ /* 0x000fea0003800000 */
.L_x_12267:
[----:B----4-:R-:W4:Y:S02]  /*4ea0*/  LDG.E.64 R4, [R4.64] ;  /* 0x0000002404047981 */ /* 0x010f24000c1e1b00 */
[----:B----4-:R0:W4:Y:S01]  /*4eb0*/  F2I.S64.F64.TRUNC R16, R4 ;  /* 0x0000000400107311 */ /* 0x010122000030d900 */
[----:B------:R-:W-:Y:S05]  /*4ec0*/  BRA `(.L_x_12262) ;  /* 0x00000aa000007947 */ /* 0x000fea0003800000 */
.L_x_12257:
        /* <DEDUP_REMOVED lines=13> */
.L_x_12271:
[----:B----4-:R-:W4:Y:S02]  /*4fa0*/  LDG.E.64 R4, [R4.64] ;  /* 0x0000002404047981 */ /* 0x010f24000c1e1b00 */
[----:B----4-:R0:W4:Y:S01]  /*4fb0*/  F2I.S64.F64.TRUNC R16, R4 ;  /* 0x0000000400107311 */ /* 0x010122000030d900 */
[----:B------:R-:W-:Y:S05]  /*4fc0*/  BRA `(.L_x_12262) ;  /* 0x000009a000007947 */ /* 0x000fea0003800000 */
.L_x_12270:
        /* <DEDUP_REMOVED lines=27> */
.L_x_12273:
        /* <DEDUP_REMOVED lines=14> */
.L_x_12272:
[----:B----4-:R-:W4:Y:S02]  /*5260*/  LDG.E.U16 R16, [R4.64] ;  /* 0x0000002404107981 */ /* 0x010f24000c1e1500 */
[----:B----4-:R-:W-:-:S06]  /*5270*/  PRMT R16, RZ, 0x5410, R16 ;  /* 0x00005410ff107816 */ /* 0x010fcc0000000010 */
[----:B------:R-:W0:Y:S01]  /*5280*/  F2I.S64.TRUNC R16, R16 ;  /* 0x0000001000107311 */ /* 0x000e22000020d900 */
[----:B------:R-:W-:Y:S05]  /*5290*/  BRA `(.L_x_12262) ;  /* 0x000006d000007947 */ /* 0x000fea0003800000 */
.L_x_12269:
        /* <DEDUP_REMOVED lines=11> */
.L_x_12276:
        /* <DEDUP_REMOVED lines=21> */
.L_x_12280:
[----:B------:R-:W-:Y:S05]  /*54a0*/  BSYNC B1 ;  /* 0x0000000000017941 */ /* 0x000fea0003800000 */
.L_x_12279:
[----:B------:R-:W-:Y:S01]  /*54b0*/  IMAD.SHL.U32 R3, R3, 0x100000, RZ ;  /* 0x0010000003037824 */ /* 0x000fe200078e00ff */
[----:B------:R-:W-:-:S04]  /*54c0*/  LEA R5, R0, 0x3b800000, 0x17 ;  /* 0x3b80000000057811 */ /* 0x000fc800078eb8ff */
[----:B------:R-:W-:Y:S02]  /*54d0*/  LOP3.LUT R16, R5, R3, R16, 0xfe, !PT ;  /* 0x0000000305107212 */ /* 0x000fe400078efe10 */
.L_x_12278:
[----:B------:R-:W-:Y:S05]  /*54e0*/  BSYNC B0 ;  /* 0x0000000000007941 */ /* 0x000fea0003800000 */
.L_x_12277:
[----:B------:R-:W0:Y:S01]  /*54f0*/  F2I.S64.TRUNC R16, R16 ;  /* 0x0000001000107311 */ /* 0x000e22000020d900 */
[----:B------:R-:W-:Y:S05]  /*5500*/  BRA `(.L_x_12262) ;  /* 0x0000046000007947 */ /* 0x000fea0003800000 */
.L_x_12275:
        /* <DEDUP_REMOVED lines=21> */
.L_x_12284:
[----:B------:R-:W-:Y:S05]  /*5660*/  BSYNC B1 ;  /* 0x0000000000017941 */ /* 0x000fea0003800000 */
.L_x_12283:
[----:B------:R-:W-:Y:S01]  /*5670*/  IMAD.SHL.U32 R3, R3, 0x200000, RZ ;  /* 0x0020000003037824 */ /* 0x000fe200078e00ff */
[----:B------:R-:W-:-:S04]  /*5680*/  LEA R5, R0, 0x37800000, 0x17 ;  /* 0x3780000000057811 */ /* 0x000fc800078eb8ff */
[----:B------:R-:W-:Y:S02]  /*5690*/  LOP3.LUT R16, R5, R3, R16, 0xfe, !PT ;  /* 0x0000000305107212 */ /* 0x000fe400078efe10 */
.L_x_12282:
[----:B------:R-:W-:Y:S05]  /*56a0*/  BSYNC B0 ;  /* 0x0000000000007941 */ /* 0x000fea0003800000 */
.L_x_12281:
[----:B------:R-:W0:Y:S01]  /*56b0*/  F2I.S64.TRUNC R16, R16 ;  /* 0x0000001000107311 */ /* 0x000e22000020d900 */
[----:B------:R-:W-:Y:S05]  /*56c0*/  BRA `(.L_x_12262) ;  /* 0x000002a000007947 */ /* 0x000fea0003800000 */
.L_x_12274:
        /* <DEDUP_REMOVED lines=14> */
.L_x_12288:
[----:B------:R-:W-:Y:S05]  /*57b0*/  BSYNC B0 ;  /* 0x0000000000007941 */ /* 0x000fea0003800000 */
.L_x_12287:
[----:B------:R-:W0:Y:S01]  /*57c0*/  F2I.S64.TRUNC R16, R16 ;  /* 0x0000001000107311 */ /* 0x000e22000020d900 */
[----:B------:R-:W-:Y:S05]  /*57d0*/  BRA `(.L_x_12262) ;  /* 0x0000019000007947 */ /* 0x000fea0003800000 */
.L_x_12261:
        /* <DEDUP_REMOVED lines=21> */
.L_x_12286:
[----:B------:R0:W5:Y:S01]  /*5930*/  LDG.E.64 R16, [R4.64] ;  /* 0x0000002404107981 */ /* 0x000162000c1e1b00 */
[----:B------:R-:W-:Y:S05]  /*5940*/  BRA `(.L_x_12262) ;  /* 0x0000002000007947 */ /* 0x000fea0003800000 */
.L_x_12285:
[----:B------:R0:W5:Y:S01]  /*5950*/  LDG.E R16, [R4.64] ;  /* 0x0000002404107981 */ /* 0x000162000c1e1900 */
[----:B------:R-:W-:-:S03]  /*5960*/  IMAD.MOV.U32 R17, RZ, RZ, RZ ;  /* 0x000000ffff117224 */ /* 0x000fc600078e00ff */
.L_x_12262:
[----:B------:R-:W-:-:S04]  /*5970*/  IADD3 R29, R29, 0x80, RZ ;  /* 0x000000801d1d7810 */ /* 0x000fc80007ffe0ff */
.L_x_12224:
[----:B------:R-:W-:Y:S05]  /*5980*/  BSYNC B6 ;  /* 0x0000000000067941 */ /* 0x000fea0003800000 */
.L_x_12223:
        /* <DEDUP_REMOVED lines=22> */
.L_x_12294:
[----:B------:R0:W5:Y:S01]  /*5af0*/  LDG.E.U8 R18, [R4.64] ;  /* 0x0000002404127981 */ /* 0x000162000c1e1100 */
[----:B------:R-:W-:Y:S01]  /*5b00*/  IMAD.MOV.U32 R19, RZ, RZ, RZ ;  /* 0x000000ffff137224 */ /* 0x000fe200078e00ff */
[----:B------:R-:W-:Y:S05]  /*5b10*/  BRA `(.L_x_12296) ;  /* 0x00000d5000007947 */ /* 0x000fea0003800000 */
.L_x_12293:
        /* <DEDUP_REMOVED lines=8> */
.L_x_12298:
[----:B----4-:R-:W4:Y:S02]  /*5ba0*/  LDG.E R18, [R4.64] ;  /* 0x0000002404127981 */ /* 0x010f24000c1e1900 */
[----:B----4-:R-:W-:Y:S01]  /*5bb0*/  SHF.R.S32.HI R19, RZ, 0x1f, R18 ;  /* 0x0000001fff137819 */ /* 0x010fe20000011412 */
[----:B------:R-:W-:Y:S05]  /*5bc0*/  BRA `(.L_x_12296) ;  /* 0x00000ca000007947 */ /* 0x000fea0003800000 */
.L_x_12297:
[----:B----4-:R-:W4:Y:S02]  /*5bd0*/  LDG.E.S16 R18, [R4.64] ;  /* 0x0000002404127981 */ /* 0x010f24000c1e1700 */
[----:B----4-:R-:W-:Y:S01]  /*5be0*/  SHF.R.S32.HI R19, RZ, 0x1f, R18 ;  /* 0x0000001fff137819 */ /* 0x010fe20000011412 */
[----:B------:R-:W-:Y:S05]  /*5bf0*/  BRA `(.L_x_12296) ;  /* 0x00000c7000007947 */ /* 0x000fea0003800000 */
.L_x_12292:
        /* <DEDUP_REMOVED lines=9> */
.L_x_12300:
[----:B----4-:R-:W4:Y:S02]  /*5c90*/  LDG.E.U16 R4, [R4.64] ;  /* 0x0000002404047981 */ /* 0x010f24000c1e1500 */
[----:B----4-:R-:W-:-:S06]  /*5ca0*/  HADD2.F32 R18, -RZ, R4.H0_H0 ;  /* 0x20000004ff127230 */ /* 0x010fcc0000004100 */
[----:B------:R-:W0:Y:S01]  /*5cb0*/  F2I.S64.TRUNC R18, R18 ;  /* 0x0000001200127311 */ /* 0x000e22000020d900 */
[----:B------:R-:W-:Y:S05]  /*5cc0*/  BRA `(.L_x_12296) ;  /* 0x00000ba000007947 */ /* 0x000fea0003800000 */
.L_x_12299:
        /* <DEDUP_REMOVED lines=9> */
.L_x_12302:
[----:B----4-:R-:W4:Y:S02]  /*5d60*/  LDG.E.U16 R4, [R4.64] ;  /* 0x0000002404047981 */ /* 0x010f24000c1e1500 */
[----:B----4-:R-:W-:-:S06]  /*5d70*/  HADD2.F32 R18, -RZ, R4.H0_H0 ;  /* 0x20000004ff127230 */ /* 0x010fcc0000004100 */
[----:B------:R-:W0:Y:S01]  /*5d80*/  F2I.S64.TRUNC R18, R18 ;  /* 0x0000001200127311 */ /* 0x000e22000020d900 */
[----:B------:R-:W-:Y:S05]  /*5d90*/  BRA `(.L_x_12296) ;  /* 0x00000ad000007947 */ /* 0x000fea0003800000 */
.L_x_12301:
[----:B----4-:R-:W4:Y:S02]  /*5da0*/  LDG.E.64 R4, [R4.64] ;  /* 0x0000002404047981 */ /* 0x010f24000c1e1b00 */
[----:B----4-:R0:W4:Y:S01]  /*5db0*/  F2I.S64.F64.TRUNC R18, R4 ;  /* 0x0000000400127311 */ /* 0x010122000030d900 */
[----:B------:R-:W-:Y:S05]  /*5dc0*/  BRA `(.L_x_12296) ;  /* 0x00000aa000007947 */ /* 0x000fea0003800000 */
.L_x_12291:
        /* <DEDUP_REMOVED lines=13> */
.L_x_12305:
[----:B----4-:R-:W4:Y:S02]  /*5ea0*/  LDG.E.64 R4, [R4.64] ;  /* 0x0000002404047981 */ /* 0x010f24000c1e1b00 */
[----:B----4-:R0:W4:Y:S01]  /*5eb0*/  F2I.S64.F64.TRUNC R18, R4 ;  /* 0x0000000400127311 */ /* 0x010122000030d900 */
[----:B------:R-:W-:Y:S05]  /*5ec0*/  BRA `(.L_x_12296) ;  /* 0x000009a000007947 */ /* 0x000fea0003800000 */
.L_x_12304:
        /* <DEDUP_REMOVED lines=27> */
.L_x_12307:
        /* <DEDUP_REMOVED lines=14> */
.L_x_12306:
[----:B----4-:R-:W4:Y:S02]  /*6160*/  LDG.E.U16 R18, [R4.64] ;  /* 0x0000002404127981 */ /* 0x010f24000c1e1500 */
[----:B----4-:R-:W-:-:S06]  /*6170*/  PRMT R18, RZ, 0x5410, R18 ;  /* 0x00005410ff127816 */ /* 0x010fcc0000000012 */
[----:B------:R-:W0:Y:S01]  /*6180*/  F2I.S64.TRUNC R18, R18 ;  /* 0x0000001200127311 */ /* 0x000e22000020d900 */
[----:B------:R-:W-:Y:S05]  /*6190*/  BRA `(.L_x_12296) ;  /* 0x000006d000007947 */ /* 0x000fea0003800000 */
.L_x_12303:
        /* <DEDUP_REMOVED lines=11> */
.L_x_12310:
        /* <DEDUP_REMOVED lines=21> */
.L_x_12314:
[----:B------:R-:W-:Y:S05]  /*63a0*/  BSYNC B1 ;  /* 0x0000000000017941 */ /* 0x000fea0003800000 */
.L_x_12313:
[----:B------:R-:W-:Y:S01]  /*63b0*/  IMAD.SHL.U32 R3, R3, 0x100000, RZ ;  /* 0x0010000003037824 */ /* 0x000fe200078e00ff */
[----:B------:R-:W-:-:S04]  /*63c0*/  LEA R5, R0, 0x3b800000, 0x17 ;  /* 0x3b80000000057811 */ /* 0x000fc800078eb8ff */
[----:B------:R-:W-:Y:S02]  /*63d0*/  LOP3.LUT R18, R5, R3, R18, 0xfe, !PT ;  /* 0x0000000305127212 */ /* 0x000fe400078efe12 */
.L_x_12312:
[----:B------:R-:W-:Y:S05]  /*63e0*/  BSYNC B0 ;  /* 0x0000000000007941 */ /* 0x000fea0003800000 */
.L_x_12311:
[----:B------:R-:W0:Y:S01]  /*63f0*/  F2I.S64.TRUNC R18, R18 ;  /* 0x0000001200127311 */ /* 0x000e22000020d900 */
[----:B------:R-:W-:Y:S05]  /*6400*/  BRA `(.L_x_12296) ;  /* 0x0000046000007947 */ /* 0x000fea0003800000 */
.L_x_12309:
        /* <DEDUP_REMOVED lines=21> */
.L_x_12318:
[----:B------:R-:W-:Y:S05]  /*6560*/  BSYNC B1 ;  /* 0x0000000000017941 */ /* 0x000fea0003800000 */
.L_x_12317:
[----:B------:R-:W-:Y:S01]  /*6570*/  IMAD.SHL.U32 R3, R3, 0x200000, RZ ;  /* 0x0020000003037824 */ /* 0x000fe200078e00ff */
[----:B------:R-:W-:-:S04]  /*6580*/  LEA R5, R0, 0x37800000, 0x17 ;  /* 0x3780000000057811 */ /* 0x000fc800078eb8ff */
[----:B------:R-:W-:Y:S02]  /*6590*/  LOP3.LUT R18, R5, R3, R18, 0xfe, !PT ;  /* 0x0000000305127212 */ /* 0x000fe400078efe12 */
.L_x_12316:
[----:B------:R-:W-:Y:S05]  /*65a0*/  BSYNC B0 ;  /* 0x0000000000007941 */ /* 0x000fea0003800000 */
.L_x_12315:
[----:B------:R-:W0:Y:S01]  /*65b0*/  F2I.S64.TRUNC R18, R18 ;  /* 0x0000001200127311 */ /* 0x000e22000020d900 */
[----:B------:R-:W-:Y:S05]  /*65c0*/  BRA `(.L_x_12296) ;  /* 0x000002a000007947 */ /* 0x000fea0003800000 */
.L_x_12308:
        /* <DEDUP_REMOVED lines=14> */
.L_x_12322:
[----:B------:R-:W-:Y:S05]  /*66b0*/  BSYNC B0 ;  /* 0x0000000000007941 */ /* 0x000fea0003800000 */
.L_x_12321:
[----:B------:R-:W0:Y:S01]  /*66c0*/  F2I.S64.TRUNC R18, R18 ;  /* 0x0000001200127311 */ /* 0x000e22000020d900 */
[----:B------:R-:W-:Y:S05]  /*66d0*/  BRA `(.L_x_12296) ;  /* 0x0000019000007947 */ /* 0x000fea0003800000 */
.L_x_12295:
        /* <DEDUP_REMOVED lines=21> */
.L_x_12320:
[----:B------:R0:W5:Y:S01]  /*6830*/  LDG.E.64 R18, [R4.64] ;  /* 0x0000002404127981 */ /* 0x000162000c1e1b00 */
[----:B------:R-:W-:Y:S05]  /*6840*/  BRA `(.L_x_12296) ;  /* 0x0000002000007947 */ /* 0x000fea0003800000 */
.L_x_12319:
[----:B------:R0:W5:Y:S01]  /*6850*/  LDG.E R18, [R4.64] ;  /* 0x0000002404127981 */ /* 0x000162000c1e1900 */
[----:B------:R-:W-:-:S03]  /*6860*/  IMAD.MOV.U32 R19, RZ, RZ, RZ ;  /* 0x000000ffff137224 */ /* 0x000fc600078e00ff */
.L_x_12296:
        /* <DEDUP_REMOVED lines=17> */
.L_x_12326:
[----:B------:R0:W5:Y:S01]  /*6980*/  LDG.E.U8 R32, [R4.64] ;  /* 0x0000002404207981 */ /* 0x000162000c1e1100 */
[----:B------:R-:W-:Y:S01]  /*6990*/  IMAD.MOV.U32 R33, RZ, RZ, RZ ;  /* 0x000000ffff217224 */ /* 0x000fe200078e00ff */
[----:B------:R-:W-:Y:S05]  /*69a0*/  BRA `(.L_x_12290) ;  /* 0x00000d4000007947 */ /* 0x000fea0003800000 */
.L_x_12325:
        /* <DEDUP_REMOVED lines=8> */
.L_x_12329:
[----:B----4-:R-:W4:Y:S02]  /*6a30*/  LDG.E R32, [R4.64] ;  /* 0x0000002404207981 */ /* 0x010f24000c1e1900 */
[----:B----4-:R-:W-:Y:S01]  /*6a40*/  SHF.R.S32.HI R33, RZ, 0x1f, R32 ;  /* 0x0000001fff217819 */ /* 0x010fe20000011420 */
[----:B------:R-:W-:Y:S05]  /*6a50*/  BRA `(.L_x_12290) ;  /* 0x00000c9000007947 */ /* 0x000fea0003800000 */
.L_x_12328:
[----:B----4-:R-:W4:Y:S02]  /*6a60*/  LDG.E.S16 R32, [R4.64] ;  /* 0x0000002404207981 */ /* 0x010f24000c1e1700 */
[----:B----4-:R-:W-:Y:S01]  /*6a70*/  SHF.R.S32.HI R33, RZ, 0x1f, R32 ;  /* 0x0000001fff217819 */ /* 0x010fe20000011420 */
[----:B------:R-:W-:Y:S05]  /*6a80*/  BRA `(.L_x_12290) ;  /* 0x00000c6000007947 */ /* 0x000fea0003800000 */
.L_x_12324:
        /* <DEDUP_REMOVED lines=9> */
.L_x_12331:
[----:B----4-:R-:W4:Y:S02]  /*6b20*/  LDG.E.U16 R4, [R4.64] ;  /* 0x0000002404047981 */ /* 0x010f24000c1e1500 */
[----:B----4-:R-:W-:-:S06]  /*6b30*/  HADD2.F32 R32, -RZ, R4.H0_H0 ;  /* 0x20000004ff207230 */ /* 0x010fcc0000004100 */
[----:B------:R-:W0:Y:S01]  /*6b40*/  F2I.S64.TRUNC R32, R32 ;  /* 0x0000002000207311 */ /* 0x000e22000020d900 */
[----:B------:R-:W-:Y:S05]  /*6b50*/  BRA `(.L_x_12290) ;  /* 0x00000b9000007947 */ /* 0x000fea0003800000 */
.L_x_12330:
        /* <DEDUP_REMOVED lines=9> */
.L_x_12333:
[----:B----4-:R-:W4:Y:S02]  /*6bf0*/  LDG.E.U16 R4, [R4.64] ;  /* 0x0000002404047981 */ /* 0x010f24000c1e1500 */
[----:B----4-:R-:W-:-:S06]  /*6c00*/  HADD2.F32 R32, -RZ, R4.H0_H0 ;  /* 0x20000004ff207230 */ /* 0x010fcc0000004100 */
[----:B------:R-:W0:Y:S01]  /*6c10*/  F2I.S64.TRUNC R32, R32 ;  /* 0x0000002000207311 */ /* 0x000e22000020d900 */
[----:B------:R-:W-:Y:S05]  /*6c20*/  BRA `(.L_x_12290) ;  /* 0x00000ac000007947 */ /* 0x000fea0003800000 */
.L_x_12332:
[----:B----4-:R-:W4:Y:S02]  /*6c30*/  LDG.E.64 R4, [R4.64] ;  /* 0x0000002404047981 */ /* 0x010f24000c1e1b00 */
[----:B----4-:R0:W4:Y:S01]  /*6c40*/  F2I.S64.F64.TRUNC R32, R4 ;  /* 0x0000000400207311 */ /* 0x010122000030d900 */
[----:B------:R-:W-:Y:S05]  /*6c50*/  BRA `(.L_x_12290) ;  /* 0x00000a9000007947 */ /* 0x000fea0003800000 */
.L_x_12323:
        /* <DEDUP_REMOVED lines=13> */
.L_x_12336:
[----:B----4-:R-:W4:Y:S02]  /*6d30*/  LDG.E.64 R4, [R4.64] ;  /* 0x0000002404047981 */ /* 0x010f24000c1e1b00 */
[----:B----4-:R0:W4:Y:S01]  /*6d40*/  F2I.S64.F64.TRUNC R32, R4 ;  /* 0x0000000400207311 */ /* 0x010122000030d900 */
[----:B------:R-:W-:Y:S05]  /*6d50*/  BRA `(.L_x_12290) ;  /* 0x0000099000007947 */ /* 0x000fea0003800000 */
.L_x_12335:
        /* <DEDUP_REMOVED lines=27> */
.L_x_12338:
        /* <DEDUP_REMOVED lines=14> */
.L_x_12337:
[----:B----4-:R-:W4:Y:S02]  /*6ff0*/  LDG.E.U16 R32, [R4.64] ;  /* 0x0000002404207981 */ /* 0x010f24000c1e1500 */
[----:B----4-:R-:W-:-:S06]  /*7000*/  PRMT R32, RZ, 0x5410, R32 ;  /* 0x00005410ff207816 */ /* 0x010fcc0000000020 */
[----:B------:R-:W0:Y:S01]  /*7010*/  F2I.S64.TRUNC R32, R32 ;  /* 0x0000002000207311 */ /* 0x000e22000020d900 */
[----:B------:R-:W-:Y:S05]  /*7020*/  BRA `(.L_x_12290) ;  /* 0x000006c000007947 */ /* 0x000fea0003800000 */
.L_x_12334:
        /* <DEDUP_REMOVED lines=11> */
.L_x_12341:
        /* <DEDUP_REMOVED lines=21> */
.L_x_12345:
[----:B------:R-:W-:Y:S05]  /*7230*/  BSYNC B1 ;  /* 0x0000000000017941 */ /* 0x000fea0003800000 */
.L_x_12344:
[----:B------:R-:W-:Y:S01]  /*7240*/  IMAD.SHL.U32 R3, R3, 0x100000, RZ ;  /* 0x0010000003037824 */ /* 0x000fe200078e00ff */
[----:B------:R-:W-:-:S04]  /*7250*/  LEA R5, R0, 0x3b800000, 0x17 ;  /* 0x3b80000000057811 */ /* 0x000fc800078eb8ff */
[----:B------:R-:W-:Y:S02]  /*7260*/  LOP3.LUT R32, R5, R3, R32, 0xfe, !PT ;  /* 0x0000000305207212 */ /* 0x000fe400078efe20 */
.L_x_12343:
[----:B------:R-:W-:Y:S05]  /*7270*/  BSYNC B0 ;  /* 0x0000000000007941 */ /* 0x000fea0003800000 */
.L_x_12342:
[----:B------:R-:W0:Y:S01]  /*7280*/  F2I.S64.TRUNC R32, R32 ;  /* 0x0000002000207311 */ /* 0x000e22000020d900 */
[----:B------:R-:W-:Y:S05]  /*7290*/  BRA `(.L_x_12290) ;  /* 0x0000045000007947 */ /* 0x000fea0003800000 */
.L_x_12340:
        /* <DEDUP_REMOVED lines=21> */
.L_x_12349:
[----:B------:R-:W-:Y:S05]  /*73f0*/  BSYNC B1 ;  /* 0x0000000000017941 */ /* 0x000fea0003800000 */
.L_x_12348:
[----:B------:R-:W-:Y:S01]  /*7400*/  IMAD.SHL.U32 R3, R3, 0x200000, RZ ;  /* 0x0020000003037824 */ /* 0x000fe200078e00ff */
[----:B------:R-:W-:-:S04]  /*7410*/  LEA R5, R0, 0x37800000, 0x17 ;  /* 0x3780000000057811 */ /* 0x000fc800078eb8ff */
[----:B------:R-:W-:Y:S02]  /*7420*/  LOP3.LUT R32, R5, R3, R32, 0xfe, !PT ;  /* 0x0000000305207212 */ /* 0x000fe400078efe20 */
.L_x_12347:
[----:B------:R-:W-:Y:S05]  /*7430*/  BSYNC B0 ;  /* 0x0000000000007941 */ /* 0x000fea0003800000 */
.L_x_12346:
[----:B------:R-:W0:Y:S01]  /*7440*/  F2I.S64.TRUNC R32, R32 ;  /* 0x0000002000207311 */ /* 0x000e22000020d900 */
[----:B------:R-:W-:Y:S05]  /*7450*/  BRA `(.L_x_12290) ;  /* 0x0000029000007947 */ /* 0x000fea0003800000 */
.L_x_12339:
        /* <DEDUP_REMOVED lines=14> */
.L_x_12353:
[----:B------:R-:W-:Y:S05]  /*7540*/  BSYNC B0 ;  /* 0x0000000000007941 */ /* 0x000fea0003800000 */
.L_x_12352:
[----:B------:R-:W0:Y:S01]  /*7550*/  F2I.S64.TRUNC R32, R32 ;  /* 0x0000002000207311 */ /* 0x000e22000020d900 */
[----:B------:R-:W-:Y:S05]  /*7560*/  BRA `(.L_x_12290) ;  /* 0x0000018000007947 */ /* 0x000fea0003800000 */
.L_x_12327:
        /* <DEDUP_REMOVED lines=20> */
.L_x_12351:
[----:B------:R0:W5:Y:S01]  /*76b0*/  LDG.E.64 R32, [R4.64] ;  /* 0x0000002404207981 */ /* 0x000162000c1e1b00 */
[----:B------:R-:W-:Y:S05]  /*76c0*/  BRA `(.L_x_12290) ;  /* 0x0000002000007947 */ /* 0x000fea0003800000 */
.L_x_12350:
[----:B------:R0:W5:Y:S01]  /*76d0*/  LDG.E R32, [R4.64] ;  /* 0x0000002404207981 */ /* 0x000162000c1e1900 */
[----:B------:R-:W-:-:S03]  /*76e0*/  IMAD.MOV.U32 R33, RZ, RZ, RZ ;  /* 0x000000ffff217224 */ /* 0x000fc600078e00ff */
.L_x_12290:
[----:B------:R-:W-:Y:S05]  /*76f0*/  BSYNC B6 ;  /* 0x0000000000067941 */ /* 0x000fea0003800000 */
.L_x_12289:
        /* <DEDUP_REMOVED lines=33> */
.L_x_12359:
[----:B------:R0:W-:Y:S01]  /*7910*/  STG.E.U8 [R8.64], R3 ;  /* 0x0000000308007986 */ /* 0x0001e2000c101124 */
[----:B------:R-:W-:Y:S05]  /*7920*/  BRA `(.L_x_12355) ;  /* 0x00000d4000007947 */ /* 0x000fea0003800000 */
.L_x_12358:
        /* <DEDUP_REMOVED lines=8> */
.L_x_12362:
[----:B------:R0:W-:Y:S01]  /*79b0*/  STG.E [R8.64], R3 ;  /* 0x0000000308007986 */ /* 0x0001e2000c101924 */
[----:B------:R-:W-:Y:S05]  /*79c0*/  BRA `(.L_x_12355) ;  /* 0x00000ca000007947 */ /* 0x000fea0003800000 */
.L_x_12361:
[----:B------:R0:W-:Y:S01]  /*79d0*/  STG.E.U16 [R8.64], R3 ;  /* 0x0000000308007986 */ /* 0x0001e2000c101524 */
[----:B------:R-:W-:Y:S05]  /*79e0*/  BRA `(.L_x_12355) ;  /* 0x00000c8000007947 */ /* 0x000fea0003800000 */
.L_x_12357:
        /* <DEDUP_REMOVED lines=9> */
.L_x_12364:
[----:B------:R-:W0:Y:S02]  /*7a80*/  I2F.S64 R0, R4 ;  /* 0x0000000400007312 */ /* 0x000e240000301400 */
[----:B0-----:R-:W-:-:S05]  /*7a90*/  F2FP.PACK_AB R0, RZ, R0 ;  /* 0x00000000ff00723e */ /* 0x001fca00000000ff */
[----:B------:R0:W-:Y:S01]  /*7aa0*/  STG.E.U16 [R8.64], R0 ;  /* 0x0000000008007986 */ /* 0x0001e2000c101524 */
[----:B------:R-:W-:Y:S05]  /*7ab0*/  BRA `(.L_x_12355) ;  /* 0x00000bb000007947 */ /* 0x000fea0003800000 */
.L_x_12363:
        /* <DEDUP_REMOVED lines=10> */
.L_x_12366:
[----:B------:R-:W0:Y:S02]  /*7b60*/  I2F.S64 R4, R4 ;  /* 0x0000000400047312 */ /* 0x000e240000301400 */
[----:B0-----:R-:W-:-:S04]  /*7b70*/  F2FP.PACK_AB R3, RZ, R4 ;  /* 0x00000004ff03723e */ /* 0x001fc800000000ff */
[----:B------:R-:W-:-:S05]  /*7b80*/  PRMT R3, R3, 0x5410, RZ ;  /* 0x0000541003037816 */ /* 0x000fca00000000ff */
[----:B------:R0:W-:Y:S01]  /*7b90*/  STG.E [R8.64], R3 ;  /* 0x0000000308007986 */ /* 0x0001e2000c101924 */
[----:B------:R-:W-:Y:S05]  /*7ba0*/  BRA `(.L_x_12355) ;  /* 0x00000ac000007947 */ /* 0x000fea0003800000 */
.L_x_12365:
[----:B------:R-:W0:Y:S02]  /*7bb0*/  I2F.F64.S64 R4, R4 ;  /* 0x0000000400047312 */ /* 0x000e240000301c00 */
[----:B0-----:R0:W-:Y:S01]  /*7bc0*/  STG.E.64 [R8.64], R4 ;  /* 0x0000000408007986 */ /* 0x0011e2000c101b24 */
[----:B------:R-:W-:Y:S05]  /*7bd0*/  BRA `(.L_x_12355) ;  /* 0x00000a9000007947 */ /* 0x000fea0003800000 */
.L_x_12356:
        /* <DEDUP_REMOVED lines=13> */
.L_x_12369:
[----:B------:R-:W0:Y:S01]  /*7cb0*/  I2F.F64.S64 R4, R4 ;  /* 0x0000000400047312 */ /* 0x000e220000301c00 */
[----:B------:R-:W-:-:S05]  /*7cc0*/  CS2R R6, SRZ ;  /* 0x0000000000067805 */ /* 0x000fca000001ff00 */
[----:B0-----:R0:W-:Y:S01]  /*7cd0*/  STG.E.128 [R8.64], R4 ;  /* 0x0000000408007986 */ /* 0x0011e2000c101d24 */
[----:B------:R-:W-:Y:S05]  /*7ce0*/  BRA `(.L_x_12355) ;  /* 0x0000098000007947 */ /* 0x000fea0003800000 */
.L_x_12368:
        /* <DEDUP_REMOVED lines=21> */
.L_x_12373:
[----:B------:R-:W-:Y:S05]  /*7e40*/  BSYNC B0 ;  /* 0x0000000000007941 */ /* 0x000fea0003800000 */
.L_x_12372:
[----:B------:R-:W-:-:S05]  /*7e50*/  LOP3.LUT R7, R0, R7, RZ, 0xfc, !PT ;  /* 0x0000000700077212 */ /* 0x000fca00078efcff */
[----:B------:R0:W-:Y:S01]  /*7e60*/  STG.E.U8 [R8.64], R7 ;  /* 0x0000000708007986 */ /* 0x0001e2000c101124 */
[----:B------:R-:W-:Y:S05]  /*7e70*/  BRA `(.L_x_12355) ;  /* 0x000007f000007947 */ /* 0x000fea0003800000 */
.L_x_12371:
        /* <DEDUP_REMOVED lines=13> */
.L_x_12375:
[----:B------:R-:W-:Y:S01]  /*7f50*/  IMAD.MOV.U32 R0, RZ, RZ, 0x7f ;  /* 0x0000007fff007424 */ /* 0x000fe200078e00ff */
[----:B------:R-:W-:-:S04]  /*7f60*/  ISETP.GT.U32.AND P0, PT, R3, 0x7f800000, PT ;  /* 0x7f8000000300780c */ /* 0x000fc80003f04070 */
[----:B------:R-:W-:-:S04]  /*7f70*/  SEL R0, R0, 0x7c, P0 ;  /* 0x0000007c00007807 */ /* 0x000fc80000000000 */
.L_x_12376:
[----:B------:R-:W-:Y:S05]  /*7f80*/  BSYNC B0 ;  /* 0x0000000000007941 */ /* 0x000fea0003800000 */
.L_x_12374:
[----:B------:R-:W-:-:S04]  /*7f90*/  LOP3.LUT R3, R5, 0x80000000, RZ, 0xc0, !PT ;  /* 0x8000000005037812 */ /* 0x000fc800078ec0ff */
[----:B------:R-:W-:-:S04]  /*7fa0*/  SHF.R.U32.HI R3, RZ, 0x18, R3 ;  /* 0x00000018ff037819 */ /* 0x000fc80000011603 */
[----:B------:R-:W-:-:S05]  /*7fb0*/  LOP3.LUT R3, R0, R3, RZ, 0xfc, !PT ;  /* 0x0000000300037212 */ /* 0x000fca00078efcff */
[----:B------:R0:W-:Y:S01]  /*7fc0*/  STG.E.U8 [R8.64], R3 ;  /* 0x0000000308007986 */ /* 0x0001e2000c101124 */
[----:B------:R-:W-:Y:S05]  /*7fd0*/  BRA `(.L_x_12355) ;  /* 0x0000069000007947 */ /* 0x000fea0003800000 */
.L_x_12370:
[----:B------:R-:W0:Y:S02]  /*7fe0*/  I2F.S64 R0, R4 ;  /* 0x0000000400007312 */ /* 0x000e240000301400 */
[----:B0-----:R-:W-:-:S05]  /*7ff0*/  F2FP.BF16.PACK_AB R0, RZ, R0 ;  /* 0x00000000ff00723e */ /* 0x001fca00000010ff */
[----:B------:R0:W-:Y:S01]  /*8000*/  STG.E.U16 [R8.64], R0 ;  /* 0x0000000008007986 */ /* 0x0001e2000c101524 */
[----:B------:R-:W-:Y:S05]  /*8010*/  BRA `(.L_x_12355) ;  /* 0x0000065000007947 */ /* 0x000fea0003800000 */
.L_x_12367:
        /* <DEDUP_REMOVED lines=10> */
.L_x_12379:
        /* <DEDUP_REMOVED lines=17> */
.L_x_12382:
[----:B------:R-:W-:-:S04]  /*81d0*/  LOP3.LUT R0, R5, 0x80000000, RZ, 0xc0, !PT ;  /* 0x8000000005007812 */ /* 0x000fc800078ec0ff */
[----:B------:R-:W-:-:S04]  /*81e0*/  SHF.R.U32.HI R0, RZ, 0x18, R0 ;  /* 0x00000018ff007819 */ /* 0x000fc80000011600 */
[----:B------:R-:W-:Y:S02]  /*81f0*/  LOP3.LUT R0, R3, R0, RZ, 0xfc, !PT ;  /* 0x0000000003007212 */ /* 0x000fe400078efcff */
.L_x_12381:
[----:B------:R-:W-:Y:S05]  /*8200*/  BSYNC B0 ;  /* 0x0000000000007941 */ /* 0x000fea0003800000 */
.L_x_12380:
[----:B------:R0:W-:Y:S01]  /*8210*/  STG.E.U8 [R8.64], R0 ;  /* 0x0000000008007986 */ /* 0x0001e2000c101124 */
[----:B------:R-:W-:Y:S05]  /*8220*/  BRA `(.L_x_12355) ;  /* 0x0000044000007947 */ /* 0x000fea0003800000 */
.L_x_12378:
        /* <DEDUP_REMOVED lines=17> */
.L_x_12385:
[----:B------:R-:W-:-:S04]  /*8340*/  LOP3.LUT R0, R5, 0x80000000, RZ, 0xc0, !PT ;  /* 0x8000000005007812 */ /* 0x000fc800078ec0ff */
[----:B------:R-:W-:-:S04]  /*8350*/  SHF.R.U32.HI R0, RZ, 0x18, R0 ;  /* 0x00000018ff007819 */ /* 0x000fc80000011600 */
[----:B------:R-:W-:Y:S02]  /*8360*/  LOP3.LUT R0, R3, R0, RZ, 0xfc, !PT ;  /* 0x0000000003007212 */ /* 0x000fe400078efcff */
.L_x_12384:
[----:B------:R-:W-:Y:S05]  /*8370*/  BSYNC B0 ;  /* 0x0000000000007941 */ /* 0x000fea0003800000 */
.L_x_12383:
[----:B------:R0:W-:Y:S01]  /*8380*/  STG.E.U8 [R8.64], R0 ;  /* 0x0000000008007986 */ /* 0x0001e2000c101124 */
[----:B------:R-:W-:Y:S05]  /*8390*/  BRA `(.L_x_12355) ;  /* 0x000002d000007947 */ /* 0x000fea0003800000 */
.L_x_12377:
        /* <DEDUP_REMOVED lines=22> */
.L_x_12360:
        /* <DEDUP_REMOVED lines=20> */
.L_x_12387:
[----:B------:R0:W-:Y:S01]  /*8640*/  STG.E.64 [R8.64], R4 ;  /* 0x0000000408007986 */ /* 0x0001e2000c101b24 */
[----:B------:R-:W-:Y:S05]  /*8650*/  BRA `(.L_x_12355) ;  /* 0x0000001000007947 */ /* 0x000fea0003800000 */
.L_x_12386:
[----:B------:R0:W-:Y:S02]  /*8660*/  STG.E [R8.64], R3 ;  /* 0x0000000308007986 */ /* 0x0001e4000c101924 */
.L_x_12355:
[----:B------:R-:W-:Y:S05]  /*8670*/  BSYNC B6 ;  /* 0x0000000000067941 */ /* 0x000fea0003800000 */
.L_x_12354:
        /* <DEDUP_REMOVED lines=21> */
.L_x_12393:
[----:B------:R0:W-:Y:S01]  /*87d0*/  STG.E.U8 [R8.64], R22 ;  /* 0x0000001608007986 */ /* 0x0001e2000c101124 */
[----:B------:R-:W-:Y:S05]  /*87e0*/  BRA `(.L_x_12395) ;  /* 0x00000d6000007947 */ /* 0x000fea0003800000 */
.L_x_12392:
        /* <DEDUP_REMOVED lines=8> */
.L_x_12397:
[----:B------:R0:W-:Y:S01]  /*8870*/  STG.E [R8.64], R22 ;  /* 0x0000001608007986 */ /* 0x0001e2000c101924 */
[----:B------:R-:W-:Y:S05]  /*8880*/  BRA `(.L_x_12395) ;  /* 0x00000cc000007947 */ /* 0x000fea0003800000 */
.L_x_12396:
[----:B------:R0:W-:Y:S01]  /*8890*/  STG.E.U16 [R8.64], R22 ;  /* 0x0000001608007986 */ /* 0x0001e2000c101524 */
[----:B------:R-:W-:Y:S05]  /*88a0*/  BRA `(.L_x_12395) ;  /* 0x00000ca000007947 */ /* 0x000fea0003800000 */
.L_x_12391:
        /* <DEDUP_REMOVED lines=9> */
.L_x_12399:
[----:B------:R-:W0:Y:S02]  /*8940*/  I2F.S64 R0, R22 ;  /* 0x0000001600007312 */ /* 0x000e240000301400 */
[----:B0-----:R-:W-:-:S05]  /*8950*/  F2FP.PACK_AB R0, RZ, R0 ;  /* 0x00000000ff00723e */ /* 0x001fca00000000ff */
[----:B------:R0:W-:Y:S01]  /*8960*/  STG.E.U16 [R8.64], R0 ;  /* 0x0000000008007986 */ /* 0x0001e2000c101524 */
[----:B------:R-:W-:Y:S05]  /*8970*/  BRA `(.L_x_12395) ;  /* 0x00000bd000007947 */ /* 0x000fea0003800000 */
.L_x_12398:
        /* <DEDUP_REMOVED lines=10> */
.L_x_12401:
[----:B------:R-:W0:Y:S02]  /*8a20*/  I2F.S64 R22, R22 ;  /* 0x0000001600167312 */ /* 0x000e240000301400 */
[----:B0-----:R-:W-:-:S04]  /*8a30*/  F2FP.PACK_AB R3, RZ, R22 ;  /* 0x00000016ff03723e */ /* 0x001fc800000000ff */
[----:B------:R-:W-:-:S05]  /*8a40*/  PRMT R3, R3, 0x5410, RZ ;  /* 0x0000541003037816 */ /* 0x000fca00000000ff */
[----:B------:R0:W-:Y:S01]  /*8a50*/  STG.E [R8.64], R3 ;  /* 0x0000000308007986 */ /* 0x0001e2000c101924 */
[----:B------:R-:W-:Y:S05]  /*8a60*/  BRA `(.L_x_12395) ;  /* 0x00000ae000007947 */ /* 0x000fea0003800000 */
.L_x_12400:
[----:B------:R-:W0:Y:S02]  /*8a70*/  I2F.F64.S64 R22, R22 ;  /* 0x0000001600167312 */ /* 0x000e240000301c00 */
[----:B0-----:R0:W-:Y:S01]  /*8a80*/  STG.E.64 [R8.64], R22 ;  /* 0x0000001608007986 */ /* 0x0011e2000c101b24 */
[----:B------:R-:W-:Y:S05]  /*8a90*/  BRA `(.L_x_12395) ;  /* 0x00000ab000007947 */ /* 0x000fea0003800000 */
.L_x_12390:
        /* <DEDUP_REMOVED lines=13> */
.L_x_12404:
[----:B------:R-:W0:Y:S01]  /*8b70*/  I2F.F64.S64 R4, R22 ;  /* 0x0000001600047312 */ /* 0x000e220000301c00 */
[----:B------:R-:W-:-:S05]  /*8b80*/  CS2R R6, SRZ ;  /* 0x0000000000067805 */ /* 0x000fca000001ff00 */
[----:B0-----:R0:W-:Y:S01]  /*8b90*/  STG.E.128 [R8.64], R4 ;  /* 0x0000000408007986 */ /* 0x0011e2000c101d24 */
[----:B------:R-:W-:Y:S05]  /*8ba0*/  BRA `(.L_x_12395) ;  /* 0x000009a000007947 */ /* 0x000fea0003800000 */
.L_x_12403:
        /* <DEDUP_REMOVED lines=21> */
.L_x_12408:
[----:B------:R-:W-:Y:S05]  /*8d00*/  BSYNC B0 ;  /* 0x0000000000007941 */ /* 0x000fea0003800000 */
.L_x_12407:
[----:B------:R-:W-:-:S05]  /*8d10*/  LOP3.LUT R5, R0, R5, RZ, 0xfc, !PT ;  /* 0x0000000500057212 */ /* 0x000fca00078efcff */
[----:B------:R0:W-:Y:S01]  /*8d20*/  STG.E.U8 [R8.64], R5 ;  /* 0x0000000508007986 */ /* 0x0001e2000c101124 */
[----:B------:R-:W-:Y:S05]  /*8d30*/  BRA `(.L_x_12395) ;  /* 0x0000081000007947 */ /* 0x000fea0003800000 */
.L_x_12406:
        /* <DEDUP_REMOVED lines=13> */
.L_x_12410:
[----:B------:R-:W-:Y:S01]  /*8e10*/  IMAD.MOV.U32 R0, RZ, RZ, 0x7f ;  /* 0x0000007fff007424 */ /* 0x000fe200078e00ff */
[----:B------:R-:W-:-:S04]  /*8e20*/  ISETP.GT.U32.AND P0, PT, R3, 0x7f800000, PT ;  /* 0x7f8000000300780c */ /* 0x000fc80003f04070 */
[----:B------:R-:W-:-:S04]  /*8e30*/  SEL R0, R0, 0x7c, P0 ;  /* 0x0000007c00007807 */ /* 0x000fc80000000000 */
.L_x_12411:
[----:B------:R-:W-:Y:S05]  /*8e40*/  BSYNC B0 ;  /* 0x0000000000007941 */ /* 0x000fea0003800000 */
.L_x_12409:
[----:B------:R-:W-:-:S04]  /*8e50*/  LOP3.LUT R3, R23, 0x80000000, RZ, 0xc0, !PT ;  /* 0x8000000017037812 */ /* 0x000fc800078ec0ff */
[----:B------:R-:W-:-:S04]  /*8e60*/  SHF.R.U32.HI R3, RZ, 0x18, R3 ;  /* 0x00000018ff037819 */ /* 0x000fc80000011603 */
[----:B------:R-:W-:-:S05]  /*8e70*/  LOP3.LUT R3, R0, R3, RZ, 0xfc, !PT ;  /* 0x0000000300037212 */ /* 0x000fca00078efcff */
[----:B------:R0:W-:Y:S01]  /*8e80*/  STG.E.U8 [R8.64], R3 ;  /* 0x0000000308007986 */ /* 0x0001e2000c101124 */
[----:B------:R-:W-:Y:S05]  /*8e90*/  BRA `(.L_x_12395) ;  /* 0x000006b000007947 */ /* 0x000fea0003800000 */
.L_x_12405:
[----:B------:R-:W0:Y:S02]  /*8ea0*/  I2F.S64 R0, R22 ;  /* 0x0000001600007312 */ /* 0x000e240000301400 */
[----:B0-----:R-:W-:-:S05]  /*8eb0*/  F2FP.BF16.PACK_AB R0, RZ, R0 ;  /* 0x00000000ff00723e */ /* 0x001fca00000010ff */
[----:B------:R0:W-:Y:S01]  /*8ec0*/  STG.E.U16 [R8.64], R0 ;  /* 0x0000000008007986 */ /* 0x0001e2000c101524 */
[----:B------:R-:W-:Y:S05]  /*8ed0*/  BRA `(.L_x_12395) ;  /* 0x0000067000007947 */ /* 0x000fea0003800000 */
.L_x_12402:
        /* <DEDUP_REMOVED lines=10> */
.L_x_12414:
        /* <DEDUP_REMOVED lines=17> */
.L_x_12417:
[----:B------:R-:W-:-:S04]  /*9090*/  LOP3.LUT R3, R23, 0x80000000, RZ, 0xc0, !PT ;  /* 0x8000000017037812 */ /* 0x000fc800078ec0ff */
[----:B------:R-:W-:-:S04]  /*90a0*/  SHF.R.U32.HI R3, RZ, 0x18, R3 ;  /* 0x00000018ff037819 */ /* 0x000fc80000011603 */
[----:B------:R-:W-:-:S04]  /*90b0*/  LOP3.LUT R0, R0, R3, RZ, 0xfc, !PT ;  /* 0x0000000300007212 */ /* 0x000fc800078efcff */
[----:B------:R-:W-:Y:S02]  /*90c0*/  PRMT R4, R0, 0x7610, R4 ;  /* 0x0000761000047816 */ /* 0x000fe40000000004 */
.L_x_12416:
[----:B------:R-:W-:Y:S05]  /*90d0*/  BSYNC B0 ;  /* 0x0000000000007941 */ /* 0x000fea0003800000 */
.L_x_12415:
[----:B------:R0:W-:Y:S01]  /*90e0*/  STG.E.U8 [R8.64], R4 ;  /* 0x0000000408007986 */ /* 0x0001e2000c101124 */
[----:B------:R-:W-:Y:S05]  /*90f0*/  BRA `(.L_x_12395) ;  /* 0x0000045000007947 */ /* 0x000fea0003800000 */
.L_x_12413:
        /* <DEDUP_REMOVED lines=17> */
.L_x_12420:
[----:B------:R-:W-:-:S04]  /*9210*/  LOP3.LUT R3, R23, 0x80000000, RZ, 0xc0, !PT ;  /* 0x8000000017037812 */ /* 0x000fc800078ec0ff */
[----:B------:R-:W-:-:S04]  /*9220*/  SHF.R.U32.HI R3, RZ, 0x18, R3 ;  /* 0x00000018ff037819 */ /* 0x000fc80000011603 */
[----:B------:R-:W-:-:S04]  /*9230*/  LOP3.LUT R0, R0, R3, RZ, 0xfc, !PT ;  /* 0x0000000300007212 */ /* 0x000fc800078efcff */
[----:B------:R-:W-:Y:S02]  /*9240*/  PRMT R4, R0, 0x7610, R4 ;  /* 0x0000761000047816 */ /* 0x000fe40000000004 */
.L_x_12419:
[----:B------:R-:W-:Y:S05]  /*9250*/  BSYNC B0 ;  /* 0x0000000000007941 */ /* 0x000fea0003800000 */
.L_x_12418:
[----:B------:R0:W-:Y:S01]  /*9260*/  STG.E.U8 [R8.64], R4 ;  /* 0x0000000408007986 */ /* 0x0001e2000c101124 */
[----:B------:R-:W-:Y:S05]  /*9270*/  BRA `(.L_x_12395) ;  /* 0x000002d000007947 */ /* 0x000fea0003800000 */
.L_x_12412:
        /* <DEDUP_REMOVED lines=22> */
.L_x_12394:
        /* <DEDUP_REMOVED lines=20> */
.L_x_12422:
[----:B------:R0:W-:Y:S01]  /*9520*/  STG.E.64 [R8.64], R22 ;  /* 0x0000001608007986 */ /* 0x0001e2000c101b24 */
[----:B------:R-:W-:Y:S05]  /*9530*/  BRA `(.L_x_12395) ;  /* 0x0000001000007947 */ /* 0x000fea0003800000 */
.L_x_12421:
[----:B------:R0:W-:Y:S02]  /*9540*/  STG.E [R8.64], R22 ;  /* 0x0000001608007986 */ /* 0x0001e4000c101924 */
.L_x_12395:
        /* <DEDUP_REMOVED lines=21> */
.L_x_12426:
[----:B------:R0:W-:Y:S01]  /*96a0*/  STG.E.U8 [R4.64], R16 ;  /* 0x0000001004007986 */ /* 0x0001e2000c101124 */
[----:B------:R-:W-:Y:S05]  /*96b0*/  BRA `(.L_x_12428) ;  /* 0x00000d4000007947 */ /* 0x000fea0003800000 */
.L_x_12425:
        /* <DEDUP_REMOVED lines=8> */
.L_x_12430:
[----:B------:R0:W-:Y:S01]  /*9740*/  STG.E [R4.64], R16 ;  /* 0x0000001004007986 */ /* 0x0001e2000c101924 */
[----:B------:R-:W-:Y:S05]  /*9750*/  BRA `(.L_x_12428) ;  /* 0x00000ca000007947 */ /* 0x000fea0003800000 */
.L_x_12429:
[----:B------:R0:W-:Y:S01]  /*9760*/  STG.E.U16 [R4.64], R16 ;  /* 0x0000001004007986 */ /* 0x0001e2000c101524 */
[----:B------:R-:W-:Y:S05]  /*9770*/  BRA `(.L_x_12428) ;  /* 0x00000c8000007947 */ /* 0x000fea0003800000 */
.L_x_12424:
        /* <DEDUP_REMOVED lines=9> */
.L_x_12432:
[----:B------:R-:W0:Y:S02]  /*9810*/  I2F.S64 R0, R16 ;  /* 0x0000001000007312 */ /* 0x000e240000301400 */
[----:B0-----:R-:W-:-:S05]  /*9820*/  F2FP.PACK_AB R0, RZ, R0 ;  /* 0x00000000ff00723e */ /* 0x001fca00000000ff */
[----:B------:R0:W-:Y:S01]  /*9830*/  STG.E.U16 [R4.64], R0 ;  /* 0x0000000004007986 */ /* 0x0001e2000c101524 */
[----:B------:R-:W-:Y:S05]  /*9840*/  BRA `(.L_x_12428) ;  /* 0x00000bb000007947 */ /* 0x000fea0003800000 */
.L_x_12431:
        /* <DEDUP_REMOVED lines=10> */
.L_x_12434:
[----:B------:R-:W0:Y:S02]  /*98f0*/  I2F.S64 R16, R16 ;  /* 0x0000001000107312 */ /* 0x000e240000301400 */
[----:B0-----:R-:W-:-:S04]  /*9900*/  F2FP.PACK_AB R3, RZ, R16 ;  /* 0x00000010ff03723e */ /* 0x001fc800000000ff */
[----:B------:R-:W-:-:S05]  /*9910*/  PRMT R3, R3, 0x5410, RZ ;  /* 0x0000541003037816 */ /* 0x000fca00000000ff */
[----:B------:R0:W-:Y:S01]  /*9920*/  STG.E [R4.64], R3 ;  /* 0x0000000304007986 */ /* 0x0001e2000c101924 */
[----:B------:R-:W-:Y:S05]  /*9930*/  BRA `(.L_x_12428) ;  /* 0x00000ac000007947 */ /* 0x000fea0003800000 */
.L_x_12433:
[----:B------:R-:W0:Y:S02]  /*9940*/  I2F.F64.S64 R16, R16 ;  /* 0x0000001000107312 */ /* 0x000e240000301c00 */
[----:B0-----:R0:W-:Y:S01]  /*9950*/  STG.E.64 [R4.64], R16 ;  /* 0x0000001004007986 */ /* 0x0011e2000c101b24 */
[----:B------:R-:W-:Y:S05]  /*9960*/  BRA `(.L_x_12428) ;  /* 0x00000a9000007947 */ /* 0x000fea0003800000 */
.L_x_12423:
        /* <DEDUP_REMOVED lines=13> */
.L_x_12437:
[----:B------:R-:W0:Y:S01]  /*9a40*/  I2F.F64.S64 R8, R16 ;  /* 0x0000001000087312 */ /* 0x000e220000301c00 */
[----:B------:R-:W-:-:S05]  /*9a50*/  CS2R R10, SRZ ;  /* 0x00000000000a7805 */ /* 0x000fca000001ff00 */
[----:B0-----:R0:W-:Y:S01]  /*9a60*/  STG.E.128 [R4.64], R8 ;  /* 0x0000000804007986 */ /* 0x0011e2000c101d24 */
[----:B------:R-:W-:Y:S05]  /*9a70*/  BRA `(.L_x_12428) ;  /* 0x0000098000007947 */ /* 0x000fea0003800000 */
.L_x_12436:
        /* <DEDUP_REMOVED lines=21> */
.L_x_12441:
[----:B------:R-:W-:Y:S05]  /*9bd0*/  BSYNC B0 ;  /* 0x0000000000007941 */ /* 0x000fea0003800000 */
.L_x_12440:
[----:B------:R-:W-:-:S05]  /*9be0*/  LOP3.LUT R7, R0, R7, RZ, 0xfc, !PT ;  /* 0x0000000700077212 */ /* 0x000fca00078efcff */
[----:B------:R0:W-:Y:S01]  /*9bf0*/  STG.E.U8 [R4.64], R7 ;  /* 0x0000000704007986 */ /* 0x0001e2000c101124 */
[----:B------:R-:W-:Y:S05]  /*9c00*/  BRA `(.L_x_12428) ;  /* 0x000007f000007947 */ /* 0x000fea0003800000 */
.L_x_12439:
        /* <DEDUP_REMOVED lines=13> */
.L_x_12443:
[----:B------:R-:W-:Y:S01]  /*9ce0*/  IMAD.MOV.U32 R0, RZ, RZ, 0x7f ;  /* 0x0000007fff007424 */ /* 0x000fe200078e00ff */
[----:B------:R-:W-:-:S04]  /*9cf0*/  ISETP.GT.U32.AND P0, PT, R3, 0x7f800000, PT ;  /* 0x7f8000000300780c */ /* 0x000fc80003f04070 */
[----:B------:R-:W-:-:S04]  /*9d00*/  SEL R0, R0, 0x7c, P0 ;  /* 0x0000007c00007807 */ /* 0x000fc80000000000 */
.L_x_12444:
[----:B------:R-:W-:Y:S05]  /*9d10*/  BSYNC B0 ;  /* 0x0000000000007941 */ /* 0x000fea0003800000 */
.L_x_12442:
[----:B------:R-:W-:-:S04]  /*9d20*/  LOP3.LUT R3, R17, 0x80000000, RZ, 0xc0, !PT ;  /* 0x8000000011037812 */ /* 0x000fc800078ec0ff */
[----:B------:R-:W-:-:S04]  /*9d30*/  SHF.R.U32.HI R3, RZ, 0x18, R3 ;  /* 0x00000018ff037819 */ /* 0x000fc80000011603 */
[----:B------:R-:W-:-:S05]  /*9d40*/  LOP3.LUT R3, R0, R3, RZ, 0xfc, !PT ;  /* 0x0000000300037212 */ /* 0x000fca00078efcff */
[----:B------:R0:W-:Y:S01]  /*9d50*/  STG.E.U8 [R4.64], R3 ;  /* 0x0000000304007986 */ /* 0x0001e2000c101124 */
[----:B------:R-:W-:Y:S05]  /*9d60*/  BRA `(.L_x_12428) ;  /* 0x0000069000007947 */ /* 0x000fea0003800000 */
.L_x_12438:
[----:B------:R-:W0:Y:S02]  /*9d70*/  I2F.S64 R0, R16 ;  /* 0x0000001000007312 */ /* 0x000e240000301400 */
[----:B0-----:R-:W-:-:S05]  /*9d80*/  F2FP.BF16.PACK_AB R0, RZ, R0 ;  /* 0x00000000ff00723e */ /* 0x001fca00000010ff */
[----:B------:R0:W-:Y:S01]  /*9d90*/  STG.E.U16 [R4.64], R0 ;  /* 0x0000000004007986 */ /* 0x0001e2000c101524 */
[----:B------:R-:W-:Y:S05]  /*9da0*/  BRA `(.L_x_12428) ;  /* 0x0000065000007947 */ /* 0x000fea0003800000 */
.L_x_12435:
        /* <DEDUP_REMOVED lines=10> */
.L_x_12447:
        /* <DEDUP_REMOVED lines=17> */
.L_x_12450:
[----:B------:R-:W-:-:S04]  /*9f60*/  LOP3.LUT R0, R17, 0x80000000, RZ, 0xc0, !PT ;  /* 0x8000000011007812 */ /* 0x000fc800078ec0ff */
[----:B------:R-:W-:-:S04]  /*9f70*/  SHF.R.U32.HI R0, RZ, 0x18, R0 ;  /* 0x00000018ff007819 */ /* 0x000fc80000011600 */
[----:B------:R-:W-:Y:S02]  /*9f80*/  LOP3.LUT R0, R3, R0, RZ, 0xfc, !PT ;  /* 0x0000000003007212 */ /* 0x000fe400078efcff */
.L_x_12449:
[----:B------:R-:W-:Y:S05]  /*9f90*/  BSYNC B0 ;  /* 0x0000000000007941 */ /* 0x000fea0003800000 */
.L_x_12448:
[----:B------:R0:W-:Y:S01]  /*9fa0*/  STG.E.U8 [R4.64], R0 ;  /* 0x0000000004007986 */ /* 0x0001e2000c101124 */
[----:B------:R-:W-:Y:S05]  /*9fb0*/  BRA `(.L_x_12428) ;  /* 0x0000044000007947 */ /* 0x000fea0003800000 */
.L_x_12446:
        /* <DEDUP_REMOVED lines=17> */
.L_x_12453:
[----:B------:R-:W-:-:S04]  /*a0d0*/  LOP3.LUT R0, R17, 0x80000000, RZ, 0xc0, !PT ;  /* 0x8000000011007812 */ /* 0x000fc800078ec0ff */
[----:B------:R-:W-:-:S04]  /*a0e0*/  SHF.R.U32.HI R0, RZ, 0x18, R0 ;  /* 0x00000018ff007819 */ /* 0x000fc80000011600 */
[----:B------:R-:W-:Y:S02]  /*a0f0*/  LOP3.LUT R0, R3, R0, RZ, 0xfc, !PT ;  /* 0x0000000003007212 */ /* 0x000fe400078efcff */
.L_x_12452:
[----:B------:R-:W-:Y:S05]  /*a100*/  BSYNC B0 ;  /* 0x0000000000007941 */ /* 0x000fea0003800000 */
.L_x_12451:
[----:B------:R0:W-:Y:S01]  /*a110*/  STG.E.U8 [R4.64], R0 ;  /* 0x0000000004007986 */ /* 0x0001e2000c101124 */
[----:B------:R-:W-:Y:S05]  /*a120*/  BRA `(.L_x_12428) ;  /* 0x000002d000007947 */ /* 0x000fea0003800000 */
.L_x_12445:
        /* <DEDUP_REMOVED lines=22> */
.L_x_12427:
        /* <DEDUP_REMOVED lines=20> */
.L_x_12455:
[----:B------:R0:W-:Y:S01]  /*a3d0*/  STG.E.64 [R4.64], R16 ;  /* 0x0000001004007986 */ /* 0x0001e2000c101b24 */
[----:B------:R-:W-:Y:S05]  /*a3e0*/  BRA `(.L_x_12428) ;  /* 0x0000001000007947 */ /* 0x000fea0003800000 */
.L_x_12454:
[----:B------:R0:W-:Y:S02]  /*a3f0*/  STG.E [R4.64], R16 ;  /* 0x0000001004007986 */ /* 0x0001e4000c101924 */
.L_x_12428:
[----:B------:R-:W-:Y:S02]  /*a400*/  IADD3 R31, R31, 0x80, RZ ;  /* 0x000000801f1f7810 */ /* 0x000fe40007ffe0ff */
.L_x_12389:
[----:B------:R-:W-:Y:S05]  /*a410*/  BSYNC B6 ;  /* 0x0000000000067941 */ /* 0x000fea0003800000 */
.L_x_12388:
        /* <DEDUP_REMOVED lines=19> */
.L_x_12459:
[----:B------:R-:W-:Y:S01]  /*a550*/  STG.E.U8 [R2.64], R18 ;  /* 0x0000001202007986 */ /* 0x000fe2000c101124 */
[----:B------:R-:W-:Y:S05]  /*a560*/  EXIT ;  /* 0x000000000000794d */ /* 0x000fea0003800000 */
.L_x_12458:
        /* <DEDUP_REMOVED lines=8> */
.L_x_12462:
[----:B------:R-:W-:Y:S01]  /*a5f0*/  STG.E [R2.64], R18 ;  /* 0x0000001202007986 */ /* 0x000fe2000c101924 */
[----:B------:R-:W-:Y:S05]  /*a600*/  EXIT ;  /* 0x000000000000794d */ /* 0x000fea0003800000 */
.L_x_12461:
[----:B------:R-:W-:Y:S01]  /*a610*/  STG.E.U16 [R2.64], R18 ;  /* 0x0000001202007986 */ /* 0x000fe2000c101524 */
[----:B------:R-:W-:Y:S05]  /*a620*/  EXIT ;  /* 0x000000000000794d */ /* 0x000fea0003800000 */
.L_x_12457:
        /* <DEDUP_REMOVED lines=9> */
.L_x_12464:
[----:B------:R-:W0:Y:S02]  /*a6c0*/  I2F.S64 R0, R18 ;  /* 0x0000001200007312 */ /* 0x000e240000301400 */
[----:B0-----:R-:W-:-:S05]  /*a6d0*/  F2FP.PACK_AB R0, RZ, R0 ;  /* 0x00000000ff00723e */ /* 0x001fca00000000ff */
[----:B------:R-:W-:Y:S01]  /*a6e0*/  STG.E.U16 [R2.64], R0 ;  /* 0x0000000002007986 */ /* 0x000fe2000c101524 */
[----:B------:R-:W-:Y:S05]  /*a6f0*/  EXIT ;  /* 0x000000000000794d */ /* 0x000fea0003800000 */
.L_x_12463:
        /* <DEDUP_REMOVED lines=10> */
.L_x_12466:
[----:B------:R-:W0:Y:S02]  /*a7a0*/  I2F.S64 R18, R18 ;  /* 0x0000001200127312 */ /* 0x000e240000301400 */
[----:B0-----:R-:W-:-:S04]  /*a7b0*/  F2FP.PACK_AB R5, RZ, R18 ;  /* 0x00000012ff05723e */ /* 0x001fc800000000ff */
[----:B------:R-:W-:-:S05]  /*a7c0*/  PRMT R5, R5, 0x5410, RZ ;  /* 0x0000541005057816 */ /* 0x000fca00000000ff */
[----:B------:R-:W-:Y:S01]  /*a7d0*/  STG.E [R2.64], R5 ;  /* 0x0000000502007986 */ /* 0x000fe2000c101924 */
[----:B------:R-:W-:Y:S05]  /*a7e0*/  EXIT ;  /* 0x000000000000794d */ /* 0x000fea0003800000 */
.L_x_12465:
[----:B------:R-:W0:Y:S02]  /*a7f0*/  I2F.F64.S64 R18, R18 ;  /* 0x0000001200127312 */ /* 0x000e240000301c00 */
[----:B0-----:R-:W-:Y:S01]  /*a800*/  STG.E.64 [R2.64], R18 ;  /* 0x0000001202007986 */ /* 0x001fe2000c101b24 */
[----:B------:R-:W-:Y:S05]  /*a810*/  EXIT ;  /* 0x000000000000794d */ /* 0x000fea0003800000 */
.L_x_12456:
        /* <DEDUP_REMOVED lines=13> */
.L_x_12469:
[----:B------:R-:W0:Y:S01]  /*a8f0*/  I2F.F64.S64 R4, R18 ;  /* 0x0000001200047312 */ /* 0x000e220000301c00 */
[----:B------:R-:W-:-:S05]  /*a900*/  CS2R R6, SRZ ;  /* 0x0000000000067805 */ /* 0x000fca000001ff00 */
[----:B0-----:R-:W-:Y:S01]  /*a910*/  STG.E.128 [R2.64], R4 ;  /* 0x0000000402007986 */ /* 0x001fe2000c101d24 */
[----:B------:R-:W-:Y:S05]  /*a920*/  EXIT ;  /* 0x000000000000794d */ /* 0x000fea0003800000 */
.L_x_12468:
        /* <DEDUP_REMOVED lines=21> */
.L_x_12473:
[----:B------:R-:W-:Y:S05]  /*aa80*/  BSYNC B0 ;  /* 0x0000000000007941 */ /* 0x000fea0003800000 */
.L_x_12472:
[----:B------:R-:W-:-:S05]  /*aa90*/  LOP3.LUT R5, R0, R5, RZ, 0xfc, !PT ;  /* 0x0000000500057212 */ /* 0x000fca00078efcff */
[----:B------:R-:W-:Y:S01]  /*aaa0*/  STG.E.U8 [R2.64], R5 ;  /* 0x0000000502007986 */ /* 0x000fe2000c101124 */
[----:B------:R-:W-:Y:S05]  /*aab0*/  EXIT ;  /* 0x000000000000794d */ /* 0x000fea0003800000 */
.L_x_12471:
        /* <DEDUP_REMOVED lines=13> */
.L_x_12475:
[----:B------:R-:W-:Y:S01]  /*ab90*/  IMAD.MOV.U32 R0, RZ, RZ, 0x7f ;  /* 0x0000007fff007424 */ /* 0x000fe200078e00ff */
[----:B------:R-:W-:-:S04]  /*aba0*/  ISETP.GT.U32.AND P0, PT, R4, 0x7f800000, PT ;  /* 0x7f8000000400780c */ /* 0x000fc80003f04070 */
[----:B------:R-:W-:-:S04]  /*abb0*/  SEL R0, R0, 0x7c, P0 ;  /* 0x0000007c00007807 */ /* 0x000fc80000000000 */
.L_x_12476:
[----:B------:R-:W-:Y:S05]  /*abc0*/  BSYNC B0 ;  /* 0x0000000000007941 */ /* 0x000fea0003800000 */
.L_x_12474:
[----:B------:R-:W-:-:S04]  /*abd0*/  LOP3.LUT R4, R19, 0x80000000, RZ, 0xc0, !PT ;  /* 0x8000000013047812 */ /* 0x000fc800078ec0ff */
[----:B------:R-:W-:-:S04]  /*abe0*/  SHF.R.U32.HI R5, RZ, 0x18, R4 ;  /* 0x00000018ff057819 */ /* 0x000fc80000011604 */
[----:B------:R-:W-:-:S05]  /*abf0*/  LOP3.LUT R5, R0, R5, RZ, 0xfc, !PT ;  /* 0x0000000500057212 */ /* 0x000fca00078efcff */
[----:B------:R-:W-:Y:S01]  /*ac00*/  STG.E.U8 [R2.64], R5 ;  /* 0x0000000502007986 */ /* 0x000fe2000c101124 */
[----:B------:R-:W-:Y:S05]  /*ac10*/  EXIT ;  /* 0x000000000000794d */ /* 0x000fea0003800000 */
.L_x_12470:
[----:B------:R-:W0:Y:S02]  /*ac20*/  I2F.S64 R0, R18 ;  /* 0x0000001200007312 */ /* 0x000e240000301400 */
[----:B0-----:R-:W-:-:S05]  /*ac30*/  F2FP.BF16.PACK_AB R0, RZ, R0 ;  /* 0x00000000ff00723e */ /* 0x001fca00000010ff */
[----:B------:R-:W-:Y:S01]  /*ac40*/  STG.E.U16 [R2.64], R0 ;  /* 0x0000000002007986 */ /* 0x000fe2000c101524 */
[----:B------:R-:W-:Y:S05]  /*ac50*/  EXIT ;  /* 0x000000000000794d */ /* 0x000fea0003800000 */
.L_x_12467:
        /* <DEDUP_REMOVED lines=10> */
.L_x_12479:
        /* <DEDUP_REMOVED lines=17> */
.L_x_12482:
[----:B------:R-:W-:-:S04]  /*ae10*/  LOP3.LUT R0, R19, 0x80000000, RZ, 0xc0, !PT ;  /* 0x8000000013007812 */ /* 0x000fc800078ec0ff */
[----:B------:R-:W-:-:S04]  /*ae20*/  SHF.R.U32.HI R5, RZ, 0x18, R0 ;  /* 0x00000018ff057819 */ /* 0x000fc80000011600 */
[----:B------:R-:W-:-:S04]  /*ae30*/  LOP3.LUT R4, R4, R5, RZ, 0xfc, !PT ;  /* 0x0000000504047212 */ /* 0x000fc800078efcff */
[----:B------:R-:W-:Y:S02]  /*ae40*/  PRMT R0, R4, 0x7610, R0 ;  /* 0x0000761004007816 */ /* 0x000fe40000000000 */
.L_x_12481:
[----:B------:R-:W-:Y:S05]  /*ae50*/  BSYNC B0 ;  /* 0x0000000000007941 */ /* 0x000fea0003800000 */
.L_x_12480:
[----:B------:R-:W-:Y:S01]  /*ae60*/  STG.E.U8 [R2.64], R0 ;  /* 0x0000000002007986 */ /* 0x000fe2000c101124 */
[----:B------:R-:W-:Y:S05]  /*ae70*/  EXIT ;  /* 0x000000000000794d */ /* 0x000fea0003800000 */
.L_x_12478:
        /* <DEDUP_REMOVED lines=17> */
.L_x_12485:
[----:B------:R-:W-:-:S04]  /*af90*/  LOP3.LUT R0, R19, 0x80000000, RZ, 0xc0, !PT ;  /* 0x8000000013007812 */ /* 0x000fc800078ec0ff */
[----:B------:R-:W-:-:S04]  /*afa0*/  SHF.R.U32.HI R5, RZ, 0x18, R0 ;  /* 0x00000018ff057819 */ /* 0x000fc80000011600 */
[----:B------:R-:W-:-:S04]  /*afb0*/  LOP3.LUT R4, R4, R5, RZ, 0xfc, !PT ;  /* 0x0000000504047212 */ /* 0x000fc800078efcff */
[----:B------:R-:W-:Y:S02]  /*afc0*/  PRMT R0, R4, 0x7610, R0 ;  /* 0x0000761004007816 */ /* 0x000fe40000000000 */
.L_x_12484:
[----:B------:R-:W-:Y:S05]  /*afd0*/  BSYNC B0 ;  /* 0x0000000000007941 */ /* 0x000fea0003800000 */
.L_x_12483:
[----:B------:R-:W-:Y:S01]  /*afe0*/  STG.E.U8 [R2.64], R0 ;  /* 0x0000000002007986 */ /* 0x000fe2000c101124 */
[----:B------:R-:W-:Y:S05]  /*aff0*/  EXIT ;  /* 0x000000000000794d */ /* 0x000fea0003800000 */
.L_x_12477:
        /* <DEDUP_REMOVED lines=22> */
.L_x_12460:
        /* <DEDUP_REMOVED lines=20> */
.L_x_12487:
[----:B------:R-:W-:Y:S01]  /*b2a0*/  STG.E.64 [R2.64], R18 ;  /* 0x0000001202007986 */ /* 0x000fe2000c101b24 */
[----:B------:R-:W-:Y:S05]  /*b2b0*/  EXIT ;  /* 0x000000000000794d */ /* 0x000fea0003800000 */
.L_x_12486:
[----:B------:R-:W-:Y:S01]  /*b2c0*/  STG.E [R2.64], R18 ;  /* 0x0000001202007986 */ /* 0x000fe2000c101924 */
[----:B------:R-:W-:Y:S05]  /*b2d0*/  EXIT ;  /* 0x000000000000794d */ /* 0x000fea0003800000 */
.L_x_12488:
        /* <DEDUP_REMOVED lines=10> */
.L_x_25160:


//--------------------- .text._ZN2at6native18elementwise_kernelILi128ELi2EZNS0_22gpu_kernel_impl_nocastINS0_13BinaryFunctorIlllNS0_16BitwiseOrFunctorIlEEEEEEvRNS_18TensorIteratorBaseERKT_EUliE_EEviT1_ --------------------------
	.section	.text._ZN2at6native18elementwise_kernelILi128ELi2EZNS0_22gpu_kernel_impl_nocastINS0_13BinaryFunctorIlllNS0_16BitwiseOrFunctorIlEEEEEEvRNS_18TensorIteratorBaseERKT_EUliE_EEviT1_,"ax",@progbits
	.sectioninfo	@"SHI_REGISTERS=14"
	.align	128
        .global         _ZN2at6native18elementwise_kernelILi128ELi2EZNS0_22gpu_kernel_impl_nocastINS0_13BinaryFunctorIlllNS0_16BitwiseOrFunctorIlEEEEEEvRNS_18TensorIteratorBaseERKT_EUliE_EEviT1_
        .type           _ZN2at6native18elementwise_kernelILi128ELi2EZNS0_22gpu_kernel_impl_nocastINS0_13BinaryFunctorIlllNS0_16BitwiseOrFunctorIlEEEEEEvRNS_18TensorIteratorBaseERKT_EUliE_EEviT1_,@function
        .size           _ZN2at6native18elementwise_kernelILi128ELi2EZNS0_22gpu_kernel_impl_nocastINS0_13BinaryFunctorIlllNS0_16BitwiseOrFunctorIlEEEEEEvRNS_18TensorIteratorBaseERKT_EUliE_EEviT1_,(.L_x_25161 - _ZN2at6native18elementwise_kernelILi128ELi2EZNS0_22gpu_kernel_impl_nocastINS0_13BinaryFunctorIlllNS0_16BitwiseOrFunctorIlEEEEEEvRNS_18TensorIteratorBaseERKT_EUliE_EEviT1_)
        .other          _ZN2at6native18elementwise_kernelILi128ELi2EZNS0_22gpu_kernel_impl_nocastINS0_13BinaryFunctorIlllNS0_16BitwiseOrFunctorIlEEEEEEvRNS_18TensorIteratorBaseERKT_EUliE_EEviT1_,@"STO_CUDA_ENTRY STV_DEFAULT"
_ZN2at6native18elementwise_kernelILi128ELi2EZNS0_22gpu_kernel_impl_nocastINS0_13BinaryFunctorIlllNS0_16BitwiseOrFunctorIlEEEEEEvRNS_18TensorIteratorBaseERKT_EUliE_EEviT1_:
.text._ZN2at6native18elementwise_kernelILi128ELi2EZNS0_22gpu_kernel_impl_nocastINS0_13BinaryFunctorIlllNS0_16BitwiseOrFunctorIlEEEEEEvRNS_18TensorIteratorBaseERKT_EUliE_EEviT1_:
        /* <DEDUP_REMOVED lines=262> */
.L_x_12491:
        /* <DEDUP_REMOVED lines=12> */
.L_x_12490:
[----:B------:R-:W-:Y:S05]  /*1120*/  BSYNC B0 ;  /* 0x0000000000007941 */ /* 0x000fea0003800000 */
.L_x_12489:
        /* <DEDUP_REMOVED lines=255> */
.L_x_12492:
        /* <DEDUP_REMOVED lines=12> */
.L_x_12493:
        /* <DEDUP_REMOVED lines=10> */
.L_x_25161:


//--------------------- .text._ZN2at6native27unrolled_elementwise_kernelINS0_13BinaryFunctorIlllNS0_16BitwiseOrFunctorIlEEEESt5arrayIPcLm3EELi4E23TrivialOffsetCalculatorILi2EjES9_ILi1EjENS0_6memory15LoadWithoutCastENSC_16StoreWithoutCastEEEviT_T0_T2_T3_T4_T5_ --------------------------
	.section	.text._ZN2at6native27unrolled_elementwise_kernelINS0_13BinaryFunctorIlllNS0_16BitwiseOrFunctorIlEEEESt5arrayIPcLm3EELi4E23TrivialOffsetCalculatorILi2EjES9_ILi1EjENS0_6memory15LoadWithoutCastENSC_16StoreWithoutCastEEEviT_T0_T2_T3_T4_T5_,"ax",@progbits
	.sectioninfo	@"SHI_REGISTERS=32"
	.align	128
        .global         _ZN2at6native27unrolled_elementwise_kernelINS0_13BinaryFunctorIlllNS0_16BitwiseOrFunctorIlEEEESt5arrayIPcLm3EELi4E23TrivialOffsetCalculatorILi2EjES9_ILi1EjENS0_6memory15LoadWithoutCastENSC_16StoreWithoutCastEEEviT_T0_T2_T3_T4_T5_
        .type           _ZN2at6native27unrolled_elementwise_kernelINS0_13BinaryFunctorIlllNS0_16BitwiseOrFunctorIlEEEESt5arrayIPcLm3EELi4E23TrivialOffsetCalculatorILi2EjES9_ILi1EjENS0_6memory15LoadWithoutCastENSC_16StoreWithoutCastEEEviT_T0_T2_T3_T4_T5_,@function
        .size           _ZN2at6native27unrolled_elementwise_kernelINS0_13BinaryFunctorIlllNS0_16BitwiseOrFunctorIlEEEESt5arrayIPcLm3EELi4E23TrivialOffsetCalculatorILi2EjES9_ILi1EjENS0_6memory15LoadWithoutCastENSC_16StoreWithoutCastEEEviT_T0_T2_T3_T4_T5_,(.L_x_25162 - _ZN2at6native27unrolled_elementwise_kernelINS0_13BinaryFunctorIlllNS0_16BitwiseOrFunctorIlEEEESt5arrayIPcLm3EELi4E23TrivialOffsetCalculatorILi2EjES9_ILi1EjENS0_6memory15LoadWithoutCastENSC_16StoreWithoutCastEEEviT_T0_T2_T3_T4_T5_)
        .other          _ZN2at6native27unrolled_elementwise_kernelINS0_13BinaryFunctorIlllNS0_16BitwiseOrFunctorIlEEEESt5arrayIPcLm3EELi4E23TrivialOffsetCalculatorILi2EjES9_ILi1EjENS0_6memory15LoadWithoutCastENSC_16StoreWithoutCastEEEviT_T0_T2_T3_T4_T5_,@"STO_CUDA_ENTRY STV_DEFAULT"
_ZN2at6native27unrolled_elementwise_kernelINS0_13BinaryFunctorIlllNS0_16BitwiseOrFunctorIlEEEESt5arrayIPcLm3EELi4E23TrivialOffsetCalculatorILi2EjES9_ILi1EjENS0_6memory15LoadWithoutCastENSC_16StoreWithoutCastEEEviT_T0_T2_T3_T4_T5_:
.text._ZN2at6native27unrolled_elementwise_kernelINS0_13BinaryFunctorIlllNS0_16BitwiseOrFunctorIlEEEESt5arrayIPcLm3EELi4E23TrivialOffsetCalculatorILi2EjES9_ILi1EjENS0_6memory15LoadWithoutCastENSC_16StoreWithoutCastEEEviT_T0_T2_T3_T4_T5_:
        /* <DEDUP_REMOVED lines=72> */
.L_x_12495:
[----:B0-----:R-:W-:Y:S05]  /*0480*/  BSYNC B0 ;  /* 0x0000000000007941 */ /* 0x001fea0003800000 */
.L_x_12494:
        /* <DEDUP_REMOVED lines=9> */
.L_x_12496:
        /* <DEDUP_REMOVED lines=14> */
.L_x_25162:


//--------------------- .text._ZN2at6native29vectorized_elementwise_kernelILi2ENS0_13BinaryFunctorIlllNS0_16BitwiseOrFunctorIlEEEESt5arrayIPcLm3EEEEviT0_T1_ --------------------------
	.section	.text._ZN2at6native29vectorized_elementwise_kernelILi2ENS0_13BinaryFunctorIlllNS0_16BitwiseOrFunctorIlEEEESt5arrayIPcLm3EEEEviT0_T1_,"ax",@progbits
	.sectioninfo	@"SHI_REGISTERS=36"
	.align	128
        .global         _ZN2at6native29vectorized_elementwise_kernelILi2ENS0_13BinaryFunctorIlllNS0_16BitwiseOrFunctorIlEEEESt5arrayIPcLm3EEEEviT0_T1_
        .type           _ZN2at6native29vectorized_elementwise_kernelILi2ENS0_13BinaryFunctorIlllNS0_16BitwiseOrFunctorIlEEEESt5arrayIPcLm3EEEEviT0_T1_,@function
        .size           _ZN2at6native29vectorized_elementwise_kernelILi2ENS0_13BinaryFunctorIlllNS0_16BitwiseOrFunctorIlEEEESt5arrayIPcLm3EEEEviT0_T1_,(.L_x_25163 - _ZN2at6native29vectorized_elementwise_kernelILi2ENS0_13BinaryFunctorIlllNS0_16BitwiseOrFunctorIlEEEESt5arrayIPcLm3EEEEviT0_T1_)
        .other          _ZN2at6native29vectorized_elementwise_kernelILi2ENS0_13BinaryFunctorIlllNS0_16BitwiseOrFunctorIlEEEESt5arrayIPcLm3EEEEviT0_T1_,@"STO_CUDA_ENTRY STV_DEFAULT"
_ZN2at6native29vectorized_elementwise_kernelILi2ENS0_13BinaryFunctorIlllNS0_16BitwiseOrFunctorIlEEEESt5arrayIPcLm3EEEEviT0_T1_:
.text._ZN2at6native29vectorized_elementwise_kernelILi2ENS0_13BinaryFunctorIlllNS0_16BitwiseOrFunctorIlEEEESt5arrayIPcLm3EEEEviT0_T1_:
        /* <DEDUP_REMOVED lines=59> */
.L_x_12497:
        /* <DEDUP_REMOVED lines=120> */
.L_x_12500:
[----:B0-----:R-:W-:-:S13]  /*0b30*/  ISETP.GE.AND P0, PT, R17, R0, PT ;  /* 0x000000001100720c */ /* 0x001fda0003f06270 */
[----:B------:R-:W-:Y:S05]  /*0b40*/  @P0 BRA `(.L_x_12502) ;  /* 0x000000c000000947 */ /* 0x000fea0003800000 */
[----:B------:R-:W-:Y:S01]  /*0b50*/  IMAD.IADD R4, R30, 0x1, R17 ;  /* 0x000000011e047824 */ /* 0x000fe200078e0211 */
[----:B------:R-:W-:Y:S01]  /*0b60*/  IADD3 R17, R17, 0x80, RZ ;  /* 0x0000008011117810 */ /* 0x000fe20007ffe0ff */
[----:B------:R-:W-:-:S04]  /*0b70*/  IMAD.MOV.U32 R5, RZ, RZ, 0x8 ;  /* 0x00000008ff057424 */ /* 0x000fc800078e00ff */
[----:B------:R-:W-:-:S05]  /*0b80*/  IMAD.WIDE.U32 R4, R4, R5, c[0x0][0x168] ;  /* 0x00005a0004047625 */ /* 0x000fca00078e0005 */
[----:B------:R0:W-:Y:S02]  /*0b90*/  STG.E.64 [R4.64], R8 ;  /* 0x0000000804007986 */ /* 0x0001e4000c101b04 */
.L_x_12501:
[----:B------:R-:W-:-:S13]  /*0ba0*/  ISETP.GE.AND P0, PT, R17, R0, PT ;  /* 0x000000001100720c */ /* 0x000fda0003f06270 */
[----:B------:R-:W-:Y:S05]  /*0bb0*/  @P0 BRA `(.L_x_12503) ;  /* 0x000000d000000947 */ /* 0x000fea0003800000 */
[----:B0-----:R-:W-:Y:S01]  /*0bc0*/  MOV R5, 0x8 ;  /* 0x0000000800057802 */ /* 0x001fe20000000f00 */
[----:B------:R-:W-:Y:S01]  /*0bd0*/  IMAD.IADD R4, R30, 0x1, R17 ;  /* 0x000000011e047824 */ /* 0x000fe200078e0211 */
[----:B------:R-:W-:-:S03]  /*0be0*/  IADD3 R17, R17, 0x80, RZ ;  /* 0x0000008011117810 */ /* 0x000fc60007ffe0ff */
[----:B------:R-:W-:-:S05]  /*0bf0*/  IMAD.WIDE.U32 R4, R4, R5, c[0x0][0x168] ;  /* 0x00005a0004047625 */ /* 0x000fca00078e0005 */
[----:B------:R0:W-:Y:S02]  /*0c00*/  STG.E.64 [R4.64], R14 ;  /* 0x0000000e04007986 */ /* 0x0001e4000c101b04 */
.L_x_12502:
        /* <DEDUP_REMOVED lines=8> */
.L_x_12503:
[----:B------:R-:W-:Y:S05]  /*0c90*/  BSYNC B1 ;  /* 0x0000000000017941 */ /* 0x000fea0003800000 */
.L_x_12499:
[----:B------:R-:W-:-:S13]  /*0ca0*/  ISETP.GE.AND P0, PT, R17, R0, PT ;  /* 0x000000001100720c */ /* 0x000fda0003f06270 */
[----:B0-----:R-:W-:Y:S01]  /*0cb0*/  @!P0 MOV R5, 0x8 ;  /* 0x0000000800058802 */ /* 0x001fe20000000f00 */
[----:B------:R-:W-:Y:S01]  /*0cc0*/  @!P0 IMAD.IADD R4, R30, 0x1, R17 ;  /* 0x000000011e048824 */ /* 0x000fe200078e0211 */
[----:B------:R-:W-:-:S03]  /*0cd0*/  @!P0 IADD3 R17, R17, 0x80, RZ ;  /* 0x0000008011118810 */ /* 0x000fc60007ffe0ff */
[----:B------:R-:W-:-:S05]  /*0ce0*/  @!P0 IMAD.WIDE.U32 R4, R4, R5, c[0x0][0x168] ;  /* 0x00005a0004048625 */ /* 0x000fca00078e0005 */
[----:B------:R0:W-:Y:S02]  /*0cf0*/  @!P0 STG.E.64 [R4.64], R10 ;  /* 0x0000000a04008986 */ /* 0x0001e4000c101b04 */
.L_x_12504:
[----:B------:R-:W-:Y:S05]  /*0d00*/  BSYNC B0 ;  /* 0x0000000000007941 */ /* 0x000fea0003800000 */
.L_x_12498:
        /* <DEDUP_REMOVED lines=8> */
.L_x_12505:
        /* <DEDUP_REMOVED lines=15> */
.L_x_25163:


//--------------------- .text._ZN2at6native29vectorized_elementwise_kernelILi4ENS0_13BinaryFunctorIlllNS0_16BitwiseOrFunctorIlEEEESt5arrayIPcLm3EEEEviT0_T1_ --------------------------
	.section	.text._ZN2at6native29vectorized_elementwise_kernelILi4ENS0_13BinaryFunctorIlllNS0_16BitwiseOrFunctorIlEEEESt5arrayIPcLm3EEEEviT0_T1_,"ax",@progbits
	.sectioninfo	@"SHI_REGISTERS=36"
	.align	128
        .global         _ZN2at6native29vectorized_elementwise_kernelILi4ENS0_13BinaryFunctorIlllNS0_16BitwiseOrFunctorIlEEEESt5arrayIPcLm3EEEEviT0_T1_
        .type           _ZN2at6native29vectorized_elementwise_kernelILi4ENS0_13BinaryFunctorIlllNS0_16BitwiseOrFunctorIlEEEESt5arrayIPcLm3EEEEviT0_T1_,@function
        .size           _ZN2at6native29vectorized_elementwise_kernelILi4ENS0_13BinaryFunctorIlllNS0_16BitwiseOrFunctorIlEEEESt5arrayIPcLm3EEEEviT0_T1_,(.L_x_25164 - _ZN2at6native29vectorized_elementwise_kernelILi4ENS0_13BinaryFunctorIlllNS0_16BitwiseOrFunctorIlEEEESt5arrayIPcLm3EEEEviT0_T1_)
        .other          _ZN2at6native29vectorized_elementwise_kernelILi4ENS0_13BinaryFunctorIlllNS0_16BitwiseOrFunctorIlEEEESt5arrayIPcLm3EEEEviT0_T1_,@"STO_CUDA_ENTRY STV_DEFAULT"
_ZN2at6native29vectorized_elementwise_kernelILi4ENS0_13BinaryFunctorIlllNS0_16BitwiseOrFunctorIlEEEESt5arrayIPcLm3EEEEviT0_T1_:
.text._ZN2at6native29vectorized_elementwise_kernelILi4ENS0_13BinaryFunctorIlllNS0_16BitwiseOrFunctorIlEEEESt5arrayIPcLm3EEEEviT0_T1_:
        /* <DEDUP_REMOVED lines=59> */
.L_x_12506:
        /* <DEDUP_REMOVED lines=120> */
.L_x_12509:
[----:B0-----:R-:W-:-:S13]  /*0b30*/  ISETP.GE.AND P0, PT, R17, R0, PT ;  /* 0x000000001100720c */ /* 0x001fda0003f06270 */
[----:B------:R-:W-:Y:S05]  /*0b40*/  @P0 BRA `(.L_x_12511) ;  /* 0x000000c000000947 */ /* 0x000fea0003800000 */
[----:B------:R-:W-:Y:S01]  /*0b50*/  IMAD.IADD R4, R30, 0x1, R17 ;  /* 0x000000011e047824 */ /* 0x000fe200078e0211 */
[----:B------:R-:W-:Y:S01]  /*0b60*/  IADD3 R17, R17, 0x80, RZ ;  /* 0x0000008011117810 */ /* 0x000fe20007ffe0ff */
[----:B------:R-:W-:-:S04]  /*0b70*/  IMAD.MOV.U32 R5, RZ, RZ, 0x8 ;  /* 0x00000008ff057424 */ /* 0x000fc800078e00ff */
[----:B------:R-:W-:-:S05]  /*0b80*/  IMAD.WIDE.U32 R4, R4, R5, c[0x0][0x168] ;  /* 0x00005a0004047625 */ /* 0x000fca00078e0005 */
[----:B------:R0:W-:Y:S02]  /*0b90*/  STG.E.64 [R4.64], R8 ;  /* 0x0000000804007986 */ /* 0x0001e4000c101b04 */
.L_x_12510:
[----:B------:R-:W-:-:S13]  /*0ba0*/  ISETP.GE.AND P0, PT, R17, R0, PT ;  /* 0x000000001100720c */ /* 0x000fda0003f06270 */
[----:B------:R-:W-:Y:S05]  /*0bb0*/  @P0 BRA `(.L_x_12512) ;  /* 0x000000d000000947 */ /* 0x000fea0003800000 */
[----:B0-----:R-:W-:Y:S01]  /*0bc0*/  MOV R5, 0x8 ;  /* 0x0000000800057802 */ /* 0x001fe20000000f00 */
[----:B------:R-:W-:Y:S01]  /*0bd0*/  IMAD.IADD R4, R30, 0x1, R17 ;  /* 0x000000011e047824 */ /* 0x000fe200078e0211 */
[----:B------:R-:W-:-:S03]  /*0be0*/  IADD3 R17, R17, 0x80, RZ ;  /* 0x0000008011117810 */ /* 0x000fc60007ffe0ff */
[----:B------:R-:W-:-:S05]  /*0bf0*/  IMAD.WIDE.U32 R4, R4, R5, c[0x0][0x168] ;  /* 0x00005a0004047625 */ /* 0x000fca00078e0005 */
[----:B------:R0:W-:Y:S02]  /*0c00*/  STG.E.64 [R4.64], R14 ;  /* 0x0000000e04007986 */ /* 0x0001e4000c101b04 */
.L_x_12511:
        /* <DEDUP_REMOVED lines=8> */
.L_x_12512:
[----:B------:R-:W-:Y:S05]  /*0c90*/  BSYNC B1 ;  /* 0x0000000000017941 */ /* 0x000fea0003800000 */
.L_x_12508:
[----:B------:R-:W-:-:S13]  /*0ca0*/  ISETP.GE.AND P0, PT, R17, R0, PT ;  /* 0x000000001100720c */ /* 0x000fda0003f06270 */
[----:B0-----:R-:W-:Y:S01]  /*0cb0*/  @!P0 MOV R5, 0x8 ;  /* 0x0000000800058802 */ /* 0x001fe20000000f00 */
[----:B------:R-:W-:Y:S01]  /*0cc0*/  @!P0 IMAD.IADD R4, R30, 0x1, R17 ;  /* 0x000000011e048824 */ /* 0x000fe200078e0211 */
[----:B------:R-:W-:-:S03]  /*0cd0*/  @!P0 IADD3 R17, R17, 0x80, RZ ;  /* 0x0000008011118810 */ /* 0x000fc60007ffe0ff */
[----:B------:R-:W-:-:S05]  /*0ce0*/  @!P0 IMAD.WIDE.U32 R4, R4, R5, c[0x0][0x168] ;  /* 0x00005a0004048625 */ /* 0x000fca00078e0005 */
[----:B------:R0:W-:Y:S02]  /*0cf0*/  @!P0 STG.E.64 [R4.64], R10 ;  /* 0x0000000a04008986 */ /* 0x0001e4000c101b04 */
.L_x_12513:
[----:B------:R-:W-:Y:S05]  /*0d00*/  BSYNC B0 ;  /* 0x0000000000007941 */ /* 0x000fea0003800000 */
.L_x_12507:
        /* <DEDUP_REMOVED lines=8> */
.L_x_12514:
        /* <DEDUP_REMOVED lines=15> */
.L_x_25164:


//--------------------- .text._ZN2at6native29vectorized_elementwise_kernelILi8ENS0_13BinaryFunctorIlllNS0_16BitwiseOrFunctorIlEEEESt5arrayIPcLm3EEEEviT0_T1_ --------------------------
	.section	.text._ZN2at6native29vectorized_elementwise_kernelILi8ENS0_13BinaryFunctorIlllNS0_16BitwiseOrFunctorIlEEEESt5arrayIPcLm3EEEEviT0_T1_,"ax",@progbits
	.sectioninfo	@"SHI_REGISTERS=4"
	.align	128
        .global         _ZN2at6native29vectorized_elementwise_kernelILi8ENS0_13BinaryFunctorIlllNS0_16BitwiseOrFunctorIlEEEESt5arrayIPcLm3EEEEviT0_T1_
        .type           _ZN2at6native29vectorized_elementwise_kernelILi8ENS0_13BinaryFunctorIlllNS0_16BitwiseOrFunctorIlEEEESt5arrayIPcLm3EEEEviT0_T1_,@function
        .size           _ZN2at6native29vectorized_elementwise_kernelILi8ENS0_13BinaryFunctorIlllNS0_16BitwiseOrFunctorIlEEEESt5arrayIPcLm3EEEEviT0_T1_,(.L_x_25165 - _ZN2at6native29vectorized_elementwise_kernelILi8ENS0_13BinaryFunctorIlllNS0_16BitwiseOrFunctorIlEEEESt5arrayIPcLm3EEEEviT0_T1_)
        .other          _ZN2at6native29vectorized_elementwise_kernelILi8ENS0_13BinaryFunctorIlllNS0_16BitwiseOrFunctorIlEEEESt5arrayIPcLm3EEEEviT0_T1_,@"STO_CUDA_ENTRY STV_DEFAULT"
_ZN2at6native29vectorized_elementwise_kernelILi8ENS0_13BinaryFunctorIlllNS0_16BitwiseOrFunctorIlEEEESt5arrayIPcLm3EEEEviT0_T1_:
.text._ZN2at6native29vectorized_elementwise_kernelILi8ENS0_13BinaryFunctorIlllNS0_16BitwiseOrFunctorIlEEEESt5arrayIPcLm3EEEEviT0_T1_:
[----:B------:R-:W-:Y:S02]  /*0000*/  MOV R1, c[0x0][0x28] ;  /* 0x00000a0000017a02 */ /* 0x000fe40000000f00 */
[----:B------:R-:W-:Y:S05]  /*0010*/  EXIT ;  /* 0x000000000000794d */ /* 0x000fea0003800000 */
.L_x_12515:
        /* <DEDUP_REMOVED lines=14> */
.L_x_25165:


//--------------------- .text._ZN2at6native18elementwise_kernelILi128ELi4EZNS0_15gpu_kernel_implINS0_13AUnaryFunctorIiiiNS0_16BitwiseOrFunctorIiEEEEEEvRNS_18TensorIteratorBaseERKT_EUliE_EEviT1_ --------------------------
	.section	.text._ZN2at6native18elementwise_kernelILi128ELi4EZNS0_15gpu_kernel_implINS0_13AUnaryFunctorIiiiNS0_16BitwiseOrFunctorIiEEEEEEvRNS_18TensorIteratorBaseERKT_EUliE_EEviT1_,"ax",@progbits
	.sectioninfo	@"SHI_REGISTERS=26"
	.align	128
        .global         _ZN2at6native18elementwise_kernelILi128ELi4EZNS0_15gpu_kernel_implINS0_13AUnaryFunctorIiiiNS0_16BitwiseOrFunctorIiEEEEEEvRNS_18TensorIteratorBaseERKT_EUliE_EEviT1_
        .type           _ZN2at6native18elementwise_kernelILi128ELi4EZNS0_15gpu_kernel_implINS0_13AUnaryFunctorIiiiNS0_16BitwiseOrFunctorIiEEEEEEvRNS_18TensorIteratorBaseERKT_EUliE_EEviT1_,@function
        .size           _ZN2at6native18elementwise_kernelILi128ELi4EZNS0_15gpu_kernel_implINS0_13AUnaryFunctorIiiiNS0_16BitwiseOrFunctorIiEEEEEEvRNS_18TensorIteratorBaseERKT_EUliE_EEviT1_,(.L_x_25166 - _ZN2at6native18elementwise_kernelILi128ELi4EZNS0_15gpu_kernel_implINS0_13AUnaryFunctorIiiiNS0_16BitwiseOrFunctorIiEEEEEEvRNS_18TensorIteratorBaseERKT_EUliE_EEviT1_)
        .other          _ZN2at6native18elementwise_kernelILi128ELi4EZNS0_15gpu_kernel_implINS0_13AUnaryFunctorIiiiNS0_16BitwiseOrFunctorIiEEEEEEvRNS_18TensorIteratorBaseERKT_EUliE_EEviT1_,@"STO_CUDA_ENTRY STV_DEFAULT"
_ZN2at6native18elementwise_kernelILi128ELi4EZNS0_15gpu_kernel_implINS0_13AUnaryFunctorIiiiNS0_16BitwiseOrFunctorIiEEEEEEvRNS_18TensorIteratorBaseERKT_EUliE_EEviT1_:
.text._ZN2at6native18elementwise_kernelILi128ELi4EZNS0_15gpu_kernel_implINS0_13AUnaryFunctorIiiiNS0_16BitwiseOrFunctorIiEEEEEEvRNS_18TensorIteratorBaseERKT_EUliE_EEviT1_:
        /* <DEDUP_REMOVED lines=237> */
.L_x_12518:
        /* <DEDUP_REMOVED lines=18> */
.L_x_12522:
[----:B------:R0:W5:Y:S01]  /*0ff0*/  LDG.E.U8 R19, [R2.64] ;  /* 0x0000002402137981 */ /* 0x000162000c1e1100 */
[----:B------:R-:W-:Y:S05]  /*1000*/  BRA `(.L_x_12524) ;  /* 0x00000d0000007947 */ /* 0x000fea0003800000 */
.L_x_12521:
        /* <DEDUP_REMOVED lines=8> */
.L_x_12526:
[----:B------:R0:W5:Y:S01]  /*1090*/  LDG.E R19, [R2.64] ;  /* 0x0000002402137981 */ /* 0x000162000c1e1900 */
[----:B------:R-:W-:Y:S05]  /*10a0*/  BRA `(.L_x_12524) ;  /* 0x00000c6000007947 */ /* 0x000fea0003800000 */
.L_x_12525:
[----:B------:R0:W5:Y:S01]  /*10b0*/  LDG.E.S16 R19, [R2.64] ;  /* 0x0000002402137981 */ /* 0x000162000c1e1700 */
[----:B------:R-:W-:Y:S05]  /*10c0*/  BRA `(.L_x_12524) ;  /* 0x00000c4000007947 */ /* 0x000fea0003800000 */
.L_x_12520:
        /* <DEDUP_REMOVED lines=9> */
.L_x_12528:
[----:B------:R-:W2:Y:S02]  /*1160*/  LDG.E.U16 R2, [R2.64] ;  /* 0x0000002402027981 */ /* 0x000ea4000c1e1500 */
[----:B--2---:R-:W-:-:S06]  /*1170*/  HADD2.F32 R19, -RZ, R2.H0_H0 ;  /* 0x20000002ff137230 */ /* 0x004fcc0000004100 */
[----:B------:R-:W0:Y:S01]  /*1180*/  F2I.FTZ.TRUNC.NTZ R19, R19 ;  /* 0x0000001300137305 */ /* 0x000e22000021f100 */
[----:B------:R-:W-:Y:S05]  /*1190*/  BRA `(.L_x_12524) ;  /* 0x00000b7000007947 */ /* 0x000fea0003800000 */
.L_x_12527:
        /* <DEDUP_REMOVED lines=9> */
.L_x_12530:
[----:B------:R-:W2:Y:S02]  /*1230*/  LDG.E.U16 R2, [R2.64] ;  /* 0x0000002402027981 */ /* 0x000ea4000c1e1500 */
[----:B--2---:R-:W-:-:S06]  /*1240*/  HADD2.F32 R19, -RZ, R2.H0_H0 ;  /* 0x20000002ff137230 */ /* 0x004fcc0000004100 */
[----:B------:R-:W0:Y:S01]  /*1250*/  F2I.FTZ.TRUNC.NTZ R19, R19 ;  /* 0x0000001300137305 */ /* 0x000e22000021f100 */
[----:B------:R-:W-:Y:S05]  /*1260*/  BRA `(.L_x_12524) ;  /* 0x00000aa000007947 */ /* 0x000fea0003800000 */
.L_x_12529:
[----:B------:R-:W2:Y:S02]  /*1270*/  LDG.E.64 R2, [R2.64] ;  /* 0x0000002402027981 */ /* 0x000ea4000c1e1b00 */
[----:B--2---:R0:W1:Y:S01]  /*1280*/  F2I.F64.TRUNC R19, R2 ;  /* 0x0000000200137311 */ /* 0x004062000030d100 */
[----:B------:R-:W-:Y:S05]  /*1290*/  BRA `(.L_x_12524) ;  /* 0x00000a7000007947 */ /* 0x000fea0003800000 */
.L_x_12519:
        /* <DEDUP_REMOVED lines=12> */
.L_x_12533:
[----:B------:R-:W2:Y:S02]  /*1360*/  LDG.E.64 R2, [R2.64] ;  /* 0x0000002402027981 */ /* 0x000ea4000c1e1b00 */
[----:B--2---:R0:W1:Y:S01]  /*1370*/  F2I.F64.TRUNC R19, R2 ;  /* 0x0000000200137311 */ /* 0x004062000030d100 */
[----:B------:R-:W-:Y:S05]  /*1380*/  BRA `(.L_x_12524) ;  /* 0x0000098000007947 */ /* 0x000fea0003800000 */
.L_x_12532:
        /* <DEDUP_REMOVED lines=27> */
.L_x_12535:
        /* <DEDUP_REMOVED lines=14> */
.L_x_12534:
[----:B------:R-:W2:Y:S02]  /*1620*/  LDG.E.U16 R19, [R2.64] ;  /* 0x0000002402137981 */ /* 0x000ea4000c1e1500 */
[----:B--2---:R-:W-:-:S06]  /*1630*/  PRMT R19, RZ, 0x5410, R19 ;  /* 0x00005410ff137816 */ /* 0x004fcc0000000013 */
[----:B------:R-:W0:Y:S01]  /*1640*/  F2I.FTZ.TRUNC.NTZ R19, R19 ;  /* 0x0000001300137305 */ /* 0x000e22000021f100 */
[----:B------:R-:W-:Y:S05]  /*1650*/  BRA `(.L_x_12524) ;  /* 0x000006b000007947 */ /* 0x000fea0003800000 */
.L_x_12531:
        /* <DEDUP_REMOVED lines=10> */
.L_x_12538:
        /* <DEDUP_REMOVED lines=21> */
.L_x_12542:
[----:B------:R-:W-:Y:S05]  /*1850*/  BSYNC B1 ;  /* 0x0000000000017941 */ /* 0x000fea0003800000 */
.L_x_12541:
[----:B------:R-:W-:Y:S01]  /*1860*/  IMAD.SHL.U32 R2, R2, 0x100000, RZ ;  /* 0x0010000002027824 */ /* 0x000fe200078e00ff */
[----:B------:R-:W-:-:S04]  /*1870*/  LEA R0, R0, 0x3b800000, 0x17 ;  /* 0x3b80000000007811 */ /* 0x000fc800078eb8ff */
[----:B------:R-:W-:Y:S02]  /*1880*/  LOP3.LUT R19, R0, R2, R19, 0xfe, !PT ;  /* 0x0000000200137212 */ /* 0x000fe400078efe13 */
.L_x_12540:
[----:B------:R-:W-:Y:S05]  /*1890*/  BSYNC B0 ;  /* 0x0000000000007941 */ /* 0x000fea0003800000 */
.L_x_12539:
[----:B------:R-:W0:Y:S01]  /*18a0*/  F2I.FTZ.TRUNC.NTZ R19, R19 ;  /* 0x0000001300137305 */ /* 0x000e22000021f100 */
[----:B------:R-:W-:Y:S05]  /*18b0*/  BRA `(.L_x_12524) ;  /* 0x0000045000007947 */ /* 0x000fea0003800000 */
.L_x_12537:
        /* <DEDUP_REMOVED lines=21> */
.L_x_12546:
[----:B------:R-:W-:Y:S05]  /*1a10*/  BSYNC B1 ;  /* 0x0000000000017941 */ /* 0x000fea0003800000 */
.L_x_12545:
[----:B------:R-:W-:Y:S01]  /*1a20*/  IMAD.SHL.U32 R2, R2, 0x200000, RZ ;  /* 0x0020000002027824 */ /* 0x000fe200078e00ff */
[----:B------:R-:W-:-:S04]  /*1a30*/  LEA R0, R0, 0x37800000, 0x17 ;  /* 0x3780000000007811 */ /* 0x000fc800078eb8ff */
[----:B------:R-:W-:Y:S02]  /*1a40*/  LOP3.LUT R19, R0, R2, R19, 0xfe, !PT ;  /* 0x0000000200137212 */ /* 0x000fe400078efe13 */
.L_x_12544:
[----:B------:R-:W-:Y:S05]  /*1a50*/  BSYNC B0 ;  /* 0x0000000000007941 */ /* 0x000fea0003800000 */
.L_x_12543:
[----:B------:R-:W0:Y:S01]  /*1a60*/  F2I.FTZ.TRUNC.NTZ R19, R19 ;  /* 0x0000001300137305 */ /* 0x000e22000021f100 */
[----:B------:R-:W-:Y:S05]  /*1a70*/  BRA `(.L_x_12524) ;  /* 0x0000029000007947 */ /* 0x000fea0003800000 */
.L_x_12536:
        /* <DEDUP_REMOVED lines=14> */
.L_x_12550:
[----:B------:R-:W-:Y:S05]  /*1b60*/  BSYNC B0 ;  /* 0x0000000000007941 */ /* 0x000fea0003800000 */
.L_x_12549:
[----:B------:R-:W0:Y:S01]  /*1b70*/  F2I.FTZ.TRUNC.NTZ R19, R19 ;  /* 0x0000001300137305 */ /* 0x000e22000021f100 */
[----:B------:R-:W-:Y:S05]  /*1b80*/  BRA `(.L_x_12524) ;  /* 0x0000018000007947 */ /* 0x000fea0003800000 */
.L_x_12523:
        /* <DEDUP_REMOVED lines=21> */
.L_x_12548:
[----:B------:R0:W5:Y:S01]  /*1ce0*/  LDG.E R19, [R2.64] ;  /* 0x0000002402137981 */ /* 0x000162000c1e1900 */
[----:B------:R-:W-:Y:S05]  /*1cf0*/  BRA `(.L_x_12524) ;  /* 0x0000001000007947 */ /* 0x000fea0003800000 */
.L_x_12547:
[----:B------:R0:W5:Y:S02]  /*1d00*/  LDG.E R19, [R2.64] ;  /* 0x0000002402137981 */ /* 0x000164000c1e1900 */
.L_x_12524:
        /* <DEDUP_REMOVED lines=15> */
.L_x_12554:
[----:B------:R0:W-:Y:S01]  /*1e00*/  STG.E.U8 [R16.64], R2 ;  /* 0x0000000210007986 */ /* 0x0001e2000c101124 */
[----:B------:R-:W-:Y:S05]  /*1e10*/  BRA `(.L_x_12556) ;  /* 0x00000d7000007947 */ /* 0x000fea0003800000 */
.L_x_12553:
        /* <DEDUP_REMOVED lines=9> */
.L_x_12558:
[----:B------:R0:W-:Y:S01]  /*1eb0*/  STG.E [R16.64], R2 ;  /* 0x0000000210007986 */ /* 0x0001e2000c101924 */
[----:B------:R-:W-:Y:S05]  /*1ec0*/  BRA `(.L_x_12556) ;  /* 0x00000cc000007947 */ /* 0x000fea0003800000 */
.L_x_12557:
[----:B------:R0:W-:Y:S01]  /*1ed0*/  STG.E.U16 [R16.64], R2 ;  /* 0x0000000210007986 */ /* 0x0001e2000c101524 */
[----:B------:R-:W-:Y:S05]  /*1ee0*/  BRA `(.L_x_12556) ;  /* 0x00000ca000007947 */ /* 0x000fea0003800000 */
.L_x_12552:
        /* <DEDUP_REMOVED lines=9> */
.L_x_12560:
[----:B------:R-:W0:Y:S02]  /*1f80*/  I2F R0, R2 ;  /* 0x0000000200007306 */ /* 0x000e240000201400 */
[----:B0-----:R-:W-:-:S05]  /*1f90*/  F2FP.PACK_AB R0, RZ, R0 ;  /* 0x00000000ff00723e */ /* 0x001fca00000000ff */
[----:B------:R0:W-:Y:S01]  /*1fa0*/  STG.E.U16 [R16.64], R0 ;  /* 0x0000000010007986 */ /* 0x0001e2000c101524 */
[----:B------:R-:W-:Y:S05]  /*1fb0*/  BRA `(.L_x_12556) ;  /* 0x00000bd000007947 */ /* 0x000fea0003800000 */
.L_x_12559:
        /* <DEDUP_REMOVED lines=10> */
.L_x_12562:
[----:B------:R-:W0:Y:S02]  /*2060*/  I2F R2, R2 ;  /* 0x0000000200027306 */ /* 0x000e240000201400 */
[----:B0-----:R-:W-:-:S04]  /*2070*/  F2FP.PACK_AB R3, RZ, R2 ;  /* 0x00000002ff03723e */ /* 0x001fc800000000ff */
[----:B------:R-:W-:-:S05]  /*2080*/  PRMT R3, R3, 0x5410, RZ ;  /* 0x0000541003037816 */ /* 0x000fca00000000ff */
[----:B------:R0:W-:Y:S01]  /*2090*/  STG.E [R16.64], R3 ;  /* 0x0000000310007986 */ /* 0x0001e2000c101924 */
[----:B------:R-:W-:Y:S05]  /*20a0*/  BRA `(.L_x_12556) ;  /* 0x00000ae000007947 */ /* 0x000fea0003800000 */
.L_x_12561:
[----:B------:R-:W0:Y:S02]  /*20b0*/  I2F.F64 R2, R2 ;  /* 0x0000000200027312 */ /* 0x000e240000201c00 */
[----:B0-----:R0:W-:Y:S01]  /*20c0*/  STG.E.64 [R16.64], R2 ;  /* 0x0000000210007986 */ /* 0x0011e2000c101b24 */
[----:B------:R-:W-:Y:S05]  /*20d0*/  BRA `(.L_x_12556) ;  /* 0x00000ab000007947 */ /* 0x000fea0003800000 */
.L_x_12551:
        /* <DEDUP_REMOVED lines=12> */
.L_x_12565:
[----:B------:R-:W0:Y:S01]  /*21a0*/  I2F.F64 R4, R2 ;  /* 0x0000000200047312 */ /* 0x000e220000201c00 */
[----:B------:R-:W-:-:S05]  /*21b0*/  CS2R R6, SRZ ;  /* 0x0000000000067805 */ /* 0x000fca000001ff00 */
[----:B0-----:R0:W-:Y:S01]  /*21c0*/  STG.E.128 [R16.64], R4 ;  /* 0x0000000410007986 */ /* 0x0011e2000c101d24 */
[----:B------:R-:W-:Y:S05]  /*21d0*/  BRA `(.L_x_12556) ;  /* 0x000009b000007947 */ /* 0x000fea0003800000 */
.L_x_12564:
        /* <DEDUP_REMOVED lines=21> */
.L_x_12569:
[----:B------:R-:W-:Y:S05]  /*2330*/  BSYNC B0 ;  /* 0x0000000000007941 */ /* 0x000fea0003800000 */
.L_x_12568:
[----:B------:R-:W-:-:S05]  /*2340*/  LOP3.LUT R3, R0, R3, RZ, 0xfc, !PT ;  /* 0x0000000300037212 */ /* 0x000fca00078efcff */
[----:B------:R0:W-:Y:S01]  /*2350*/  STG.E.U8 [R16.64], R3 ;  /* 0x0000000310007986 */ /* 0x0001e2000c101124 */
[----:B------:R-:W-:Y:S05]  /*2360*/  BRA `(.L_x_12556) ;  /* 0x0000082000007947 */ /* 0x000fea0003800000 */
.L_x_12567:
        /* <DEDUP_REMOVED lines=13> */
.L_x_12571:
[----:B------:R-:W-:Y:S01]  /*2440*/  IMAD.MOV.U32 R0, RZ, RZ, 0x7f ;  /* 0x0000007fff007424 */ /* 0x000fe200078e00ff */
[----:B------:R-:W-:-:S04]  /*2450*/  ISETP.GT.U32.AND P0, PT, R3, 0x7f800000, PT ;  /* 0x7f8000000300780c */ /* 0x000fc80003f04070 */
[----:B------:R-:W-:-:S04]  /*2460*/  SEL R0, R0, 0x7c, P0 ;  /* 0x0000007c00007807 */ /* 0x000fc80000000000 */
.L_x_12572:
[----:B------:R-:W-:Y:S05]  /*2470*/  BSYNC B0 ;  /* 0x0000000000007941 */ /* 0x000fea0003800000 */
.L_x_12570:
[----:B------:R-:W-:-:S04]  /*2480*/  LOP3.LUT R2, R5, 0x80000000, RZ, 0xc0, !PT ;  /* 0x8000000005027812 */ /* 0x000fc800078ec0ff */
[----:B------:R-:W-:-:S04]  /*2490*/  SHF.R.U32.HI R3, RZ, 0x18, R2 ;  /* 0x00000018ff037819 */ /* 0x000fc80000011602 */
[----:B------:R-:W-:-:S05]  /*24a0*/  LOP3.LUT R3, R0, R3, RZ, 0xfc, !PT ;  /* 0x0000000300037212 */ /* 0x000fca00078efcff */
[----:B------:R0:W-:Y:S01]  /*24b0*/  STG.E.U8 [R16.64], R3 ;  /* 0x0000000310007986 */ /* 0x0001e2000c101124 */
[----:B------:R-:W-:Y:S05]  /*24c0*/  BRA `(.L_x_12556) ;  /* 0x000006c000007947 */ /* 0x000fea0003800000 */
.L_x_12566:
[----:B------:R-:W0:Y:S02]  /*24d0*/  I2F R0, R2 ;  /* 0x0000000200007306 */ /* 0x000e240000201400 */
[----:B0-----:R-:W-:-:S05]  /*24e0*/  F2FP.BF16.PACK_AB R0, RZ, R0 ;  /* 0x00000000ff00723e */ /* 0x001fca00000010ff */
[----:B------:R0:W-:Y:S01]  /*24f0*/  STG.E.U16 [R16.64], R0 ;  /* 0x0000000010007986 */ /* 0x0001e2000c101524 */
[----:B------:R-:W-:Y:S05]  /*2500*/  BRA `(.L_x_12556) ;  /* 0x0000068000007947 */ /* 0x000fea0003800000 */
.L_x_12563:
        /* <DEDUP_REMOVED lines=10> */
.L_x_12575:
        /* <DEDUP_REMOVED lines=17> */
.L_x_12578:
[----:B------:R-:W-:-:S04]  /*26c0*/  LOP3.LUT R2, R5, 0x80000000, RZ, 0xc0, !PT ;  /* 0x8000000005027812 */ /* 0x000fc800078ec0ff */
[----:B------:R-:W-:-:S04]  /*26d0*/  SHF.R.U32.HI R3, RZ, 0x18, R2 ;  /* 0x00000018ff037819 */ /* 0x000fc80000011602 */
[----:B------:R-:W-:-:S04]  /*26e0*/  LOP3.LUT R0, R0, R3, RZ, 0xfc, !PT ;  /* 0x0000000300007212 */ /* 0x000fc800078efcff */
[----:B------:R-:W-:Y:S02]  /*26f0*/  PRMT R8, R0, 0x7610, R8 ;  /* 0x0000761000087816 */ /* 0x000fe40000000008 */
.L_x_12577:
[----:B------:R-:W-:Y:S05]  /*2700*/  BSYNC B0 ;  /* 0x0000000000007941 */ /* 0x000fea0003800000 */
.L_x_12576:
[----:B------:R0:W-:Y:S01]  /*2710*/  STG.E.U8 [R16.64], R8 ;  /* 0x0000000810007986 */ /* 0x0001e2000c101124 */
[----:B------:R-:W-:Y:S05]  /*2720*/  BRA `(.L_x_12556) ;  /* 0x0000046000007947 */ /* 0x000fea0003800000 */
.L_x_12574:
        /* <DEDUP_REMOVED lines=17> */
.L_x_12581:
[----:B------:R-:W-:-:S04]  /*2840*/  LOP3.LUT R2, R5, 0x80000000, RZ, 0xc0, !PT ;  /* 0x8000000005027812 */ /* 0x000fc800078ec0ff */
[----:B------:R-:W-:-:S04]  /*2850*/  SHF.R.U32.HI R3, RZ, 0x18, R2 ;  /* 0x00000018ff037819 */ /* 0x000fc80000011602 */
[----:B------:R-:W-:-:S04]  /*2860*/  LOP3.LUT R0, R0, R3, RZ, 0xfc, !PT ;  /* 0x0000000300007212 */ /* 0x000fc800078efcff */
[----:B------:R-:W-:Y:S02]  /*2870*/  PRMT R8, R0, 0x7610, R8 ;  /* 0x0000761000087816 */ /* 0x000fe40000000008 */
.L_x_12580:
[----:B------:R-:W-:Y:S05]  /*2880*/  BSYNC B0 ;  /* 0x0000000000007941 */ /* 0x000fea0003800000 */
.L_x_12579:
[----:B------:R0:W-:Y:S01]  /*2890*/  STG.E.U8 [R16.64], R8 ;  /* 0x0000000810007986 */ /* 0x0001e2000c101124 */
[----:B------:R-:W-:Y:S05]  /*28a0*/  BRA `(.L_x_12556) ;  /* 0x000002e000007947 */ /* 0x000fea0003800000 */
.L_x_12573:
        /* <DEDUP_REMOVED lines=22> */
.L_x_12555:
        /* <DEDUP_REMOVED lines=20> */
.L_x_12583:
[----:B------:R-:W-:-:S05]  /*2b50*/  SHF.R.S32.HI R3, RZ, 0x1f, R2 ;  /* 0x0000001fff037819 */ /* 0x000fca0000011402 */
[----:B------:R0:W-:Y:S01]  /*2b60*/  STG.E.64 [R16.64], R2 ;  /* 0x0000000210007986 */ /* 0x0001e2000c101b24 */
[----:B------:R-:W-:Y:S05]  /*2b70*/  BRA `(.L_x_12556) ;  /* 0x0000001000007947 */ /* 0x000fea0003800000 */
.L_x_12582:
[----:B------:R0:W-:Y:S02]  /*2b80*/  STG.E [R16.64], R2 ;  /* 0x0000000210007986 */ /* 0x0001e4000c101924 */
.L_x_12556:
[----:B------:R-:W-:-:S05]  /*2b90*/  IMAD R18, R18, 0x200, R23 ;  /* 0x0000020012127824 */ /* 0x000fca00078e0217 */
[----:B------:R-:W-:Y:S02]  /*2ba0*/  IADD3 R19, R18, 0x80, RZ ;  /* 0x0000008012137810 */ /* 0x000fe40007ffe0ff */
.L_x_12517:
[----:B------:R-:W-:Y:S05]  /*2bb0*/  BSYNC B6 ;  /* 0x0000000000067941 */ /* 0x000fea0003800000 */
.L_x_12516:
        /* <DEDUP_REMOVED lines=231> */
.L_x_12586:
        /* <DEDUP_REMOVED lines=18> */
.L_x_12590:
[----:B------:R0:W5:Y:S01]  /*3b50*/  LDG.E.U8 R18, [R2.64] ;  /* 0x0000002402127981 */ /* 0x000162000c1e1100 */
[----:B------:R-:W-:Y:S05]  /*3b60*/  BRA `(.L_x_12592) ;  /* 0x00000d0000007947 */ /* 0x000fea0003800000 */
.L_x_12589:
        /* <DEDUP_REMOVED lines=8> */
.L_x_12594:
[----:B------:R0:W5:Y:S01]  /*3bf0*/  LDG.E R18, [R2.64] ;  /* 0x0000002402127981 */ /* 0x000162000c1e1900 */
[----:B------:R-:W-:Y:S05]  /*3c00*/  BRA `(.L_x_12592) ;  /* 0x00000c6000007947 */ /* 0x000fea0003800000 */
.L_x_12593:
[----:B------:R0:W5:Y:S01]  /*3c10*/  LDG.E.S16 R18, [R2.64] ;  /* 0x0000002402127981 */ /* 0x000162000c1e1700 */
[----:B------:R-:W-:Y:S05]  /*3c20*/  BRA `(.L_x_12592) ;  /* 0x00000c4000007947 */ /* 0x000fea0003800000 */
.L_x_12588:
        /* <DEDUP_REMOVED lines=9> */
.L_x_12596:
[----:B------:R-:W2:Y:S02]  /*3cc0*/  LDG.E.U16 R2, [R2.64] ;  /* 0x0000002402027981 */ /* 0x000ea4000c1e1500 */
[----:B--2---:R-:W-:-:S06]  /*3cd0*/  HADD2.F32 R18, -RZ, R2.H0_H0 ;  /* 0x20000002ff127230 */ /* 0x004fcc0000004100 */
[----:B------:R-:W0:Y:S01]  /*3ce0*/  F2I.FTZ.TRUNC.NTZ R18, R18 ;  /* 0x0000001200127305 */ /* 0x000e22000021f100 */
[----:B------:R-:W-:Y:S05]  /*3cf0*/  BRA `(.L_x_12592) ;  /* 0x00000b7000007947 */ /* 0x000fea0003800000 */
.L_x_12595:
        /* <DEDUP_REMOVED lines=9> */
.L_x_12598:
[----:B------:R-:W2:Y:S02]  /*3d90*/  LDG.E.U16 R2, [R2.64] ;  /* 0x0000002402027981 */ /* 0x000ea4000c1e1500 */
[----:B--2---:R-:W-:-:S06]  /*3da0*/  HADD2.F32 R18, -RZ, R2.H0_H0 ;  /* 0x20000002ff127230 */ /* 0x004fcc0000004100 */
[----:B------:R-:W0:Y:S01]  /*3db0*/  F2I.FTZ.TRUNC.NTZ R18, R18 ;  /* 0x0000001200127305 */ /* 0x000e22000021f100 */
[----:B------:R-:W-:Y:S05]  /*3dc0*/  BRA `(.L_x_12592) ;  /* 0x00000aa000007947 */ /* 0x000fea0003800000 */
.L_x_12597:
[----:B------:R-:W2:Y:S02]  /*3dd0*/  LDG.E.64 R2, [R2.64] ;  /* 0x0000002402027981 */ /* 0x000ea4000c1e1b00 */
[----:B--2---:R0:W1:Y:S01]  /*3de0*/  F2I.F64.TRUNC R18, R2 ;  /* 0x0000000200127311 */ /* 0x004062000030d100 */
[----:B------:R-:W-:Y:S05]  /*3df0*/  BRA `(.L_x_12592) ;  /* 0x00000a7000007947 */ /* 0x000fea0003800000 */
.L_x_12587:
        /* <DEDUP_REMOVED lines=12> */
.L_x_12601:
[----:B------:R-:W2:Y:S02]  /*3ec0*/  LDG.E.64 R2, [R2.64] ;  /* 0x0000002402027981 */ /* 0x000ea4000c1e1b00 */
[----:B--2---:R0:W1:Y:S01]  /*3ed0*/  F2I.F64.TRUNC R18, R2 ;  /* 0x0000000200127311 */ /* 0x004062000030d100 */
[----:B------:R-:W-:Y:S05]  /*3ee0*/  BRA `(.L_x_12592) ;  /* 0x0000098000007947 */ /* 0x000fea0003800000 */
.L_x_12600:
        /* <DEDUP_REMOVED lines=27> */
.L_x_12603:
        /* <DEDUP_REMOVED lines=14> */
.L_x_12602:
[----:B------:R-:W2:Y:S02]  /*4180*/  LDG.E.U16 R18, [R2.64] ;  /* 0x0000002402127981 */ /* 0x000ea4000c1e1500 */
[----:B--2---:R-:W-:-:S06]  /*4190*/  PRMT R18, RZ, 0x5410, R18 ;  /* 0x00005410ff127816 */ /* 0x004fcc0000000012 */
[----:B------:R-:W0:Y:S01]  /*41a0*/  F2I.FTZ.TRUNC.NTZ R18, R18 ;  /* 0x0000001200127305 */ /* 0x000e22000021f100 */
[----:B------:R-:W-:Y:S05]  /*41b0*/  BRA `(.L_x_12592) ;  /* 0x000006b000007947 */ /* 0x000fea0003800000 */
.L_x_12599:
        /* <DEDUP_REMOVED lines=10> */
.L_x_12606:
        /* <DEDUP_REMOVED lines=21> */
.L_x_12610:
[----:B------:R-:W-:Y:S05]  /*43b0*/  BSYNC B1 ;  /* 0x0000000000017941 */ /* 0x000fea0003800000 */
.L_x_12609:
[----:B------:R-:W-:Y:S01]  /*43c0*/  IMAD.SHL.U32 R2, R2, 0x100000, RZ ;  /* 0x0010000002027824 */ /* 0x000fe200078e00ff */
[----:B------:R-:W-:-:S04]  /*43d0*/  LEA R3, R0, 0x3b800000, 0x17 ;  /* 0x3b80000000037811 */ /* 0x000fc800078eb8ff */
[----:B------:R-:W-:Y:S02]  /*43e0*/  LOP3.LUT R18, R3, R2, R18, 0xfe, !PT ;  /* 0x0000000203127212 */ /* 0x000fe400078efe12 */
.L_x_12608:
[----:B------:R-:W-:Y:S05]  /*43f0*/  BSYNC B0 ;  /* 0x0000000000007941 */ /* 0x000fea0003800000 */
.L_x_12607:
[----:B------:R-:W0:Y:S01]  /*4400*/  F2I.FTZ.TRUNC.NTZ R18, R18 ;  /* 0x0000001200127305 */ /* 0x000e22000021f100 */
[----:B------:R-:W-:Y:S05]  /*4410*/  BRA `(.L_x_12592) ;  /* 0x0000045000007947 */ /* 0x000fea0003800000 */
.L_x_12605:
        /* <DEDUP_REMOVED lines=21> */
.L_x_12614:
[----:B------:R-:W-:Y:S05]  /*4570*/  BSYNC B1 ;  /* 0x0000000000017941 */ /* 0x000fea0003800000 */
.L_x_12613:
[----:B------:R-:W-:Y:S01]  /*4580*/  IMAD.SHL.U32 R2, R2, 0x200000, RZ ;  /* 0x0020000002027824 */ /* 0x000fe200078e00ff */
[----:B------:R-:W-:-:S04]  /*4590*/  LEA R3, R0, 0x37800000, 0x17 ;  /* 0x3780000000037811 */ /* 0x000fc800078eb8ff */
[----:B------:R-:W-:Y:S02]  /*45a0*/  LOP3.LUT R18, R3, R2, R18, 0xfe, !PT ;  /* 0x0000000203127212 */ /* 0x000fe400078efe12 */
.L_x_12612:
[----:B------:R-:W-:Y:S05]  /*45b0*/  BSYNC B0 ;  /* 0x0000000000007941 */ /* 0x000fea0003800000 */
.L_x_12611:
[----:B------:R-:W0:Y:S01]  /*45c0*/  F2I.FTZ.TRUNC.NTZ R18, R18 ;  /* 0x0000001200127305 */ /* 0x000e22000021f100 */
[----:B------:R-:W-:Y:S05]  /*45d0*/  BRA `(.L_x_12592) ;  /* 0x0000029000007947 */ /* 0x000fea0003800000 */
.L_x_12604:
        /* <DEDUP_REMOVED lines=14> */
.L_x_12618:
[----:B------:R-:W-:Y:S05]  /*46c0*/  BSYNC B0 ;  /* 0x0000000000007941 */ /* 0x000fea0003800000 */
.L_x_12617:
[----:B------:R-:W0:Y:S01]  /*46d0*/  F2I.FTZ.TRUNC.NTZ R18, R18 ;  /* 0x0000001200127305 */ /* 0x000e22000021f100 */
[----:B------:R-:W-:Y:S05]  /*46e0*/  BRA `(.L_x_12592) ;  /* 0x0000018000007947 */ /* 0x000fea0003800000 */
.L_x_12591:
        /* <DEDUP_REMOVED lines=21> */
.L_x_12616:
[----:B------:R0:W5:Y:S01]  /*4840*/  LDG.E R18, [R2.64] ;  /* 0x0000002402127981 */ /* 0x000162000c1e1900 */
[----:B------:R-:W-:Y:S05]  /*4850*/  BRA `(.L_x_12592) ;  /* 0x0000001000007947 */ /* 0x000fea0003800000 */
.L_x_12615:
[----:B------:R0:W5:Y:S02]  /*4860*/  LDG.E R18, [R2.64] ;  /* 0x0000002402127981 */ /* 0x000164000c1e1900 */
.L_x_12592:
        /* <DEDUP_REMOVED lines=15> */
.L_x_12622:
[----:B------:R0:W-:Y:S01]  /*4960*/  STG.E.U8 [R16.64], R2 ;  /* 0x0000000210007986 */ /* 0x0001e2000c101124 */
[----:B------:R-:W-:Y:S05]  /*4970*/  BRA `(.L_x_12624) ;  /* 0x00000d7000007947 */ /* 0x000fea0003800000 */
.L_x_12621:
        /* <DEDUP_REMOVED lines=9> */
.L_x_12626:
[----:B------:R0:W-:Y:S01]  /*4a10*/  STG.E [R16.64], R2 ;  /* 0x0000000210007986 */ /* 0x0001e2000c101924 */
[----:B------:R-:W-:Y:S05]  /*4a20*/  BRA `(.L_x_12624) ;  /* 0x00000cc000007947 */ /* 0x000fea0003800000 */
.L_x_12625:
[----:B------:R0:W-:Y:S01]  /*4a30*/  STG.E.U16 [R16.64], R2 ;  /* 0x0000000210007986 */ /* 0x0001e2000c101524 */
[----:B------:R-:W-:Y:S05]  /*4a40*/  BRA `(.L_x_12624) ;  /* 0x00000ca000007947 */ /* 0x000fea0003800000 */
.L_x_12620:
        /* <DEDUP_REMOVED lines=9> */
.L_x_12628:
[----:B------:R-:W0:Y:S02]  /*4ae0*/  I2F R0, R2 ;  /* 0x0000000200007306 */ /* 0x000e240000201400 */
[----:B0-----:R-:W-:-:S05]  /*4af0*/  F2FP.PACK_AB R0, RZ, R0 ;  /* 0x00000000ff00723e */ /* 0x001fca00000000ff */
[----:B------:R0:W-:Y:S01]  /*4b00*/  STG.E.U16 [R16.64], R0 ;  /* 0x0000000010007986 */ /* 0x0001e2000c101524 */
[----:B------:R-:W-:Y:S05]  /*4b10*/  BRA `(.L_x_12624) ;  /* 0x00000bd000007947 */ /* 0x000fea0003800000 */
.L_x_12627:
        /* <DEDUP_REMOVED lines=10> */
.L_x_12630:
[----:B------:R-:W0:Y:S02]  /*4bc0*/  I2F R2, R2 ;  /* 0x0000000200027306 */ /* 0x000e240000201400 */
[----:B0-----:R-:W-:-:S04]  /*4bd0*/  F2FP.PACK_AB R3, RZ, R2 ;  /* 0x00000002ff03723e */ /* 0x001fc800000000ff */
[----:B------:R-:W-:-:S05]  /*4be0*/  PRMT R3, R3, 0x5410, RZ ;  /* 0x0000541003037816 */ /* 0x000fca00000000ff */
[----:B------:R0:W-:Y:S01]  /*4bf0*/  STG.E [R16.64], R3 ;  /* 0x0000000310007986 */ /* 0x0001e2000c101924 */
[----:B------:R-:W-:Y:S05]  /*4c00*/  BRA `(.L_x_12624) ;  /* 0x00000ae000007947 */ /* 0x000fea0003800000 */
.L_x_12629:
[----:B------:R-:W0:Y:S02]  /*4c10*/  I2F.F64 R2, R2 ;  /* 0x0000000200027312 */ /* 0x000e240000201c00 */
[----:B0-----:R0:W-:Y:S01]  /*4c20*/  STG.E.64 [R16.64], R2 ;  /* 0x0000000210007986 */ /* 0x0011e2000c101b24 */
[----:B------:R-:W-:Y:S05]  /*4c30*/  BRA `(.L_x_12624) ;  /* 0x00000ab000007947 */ /* 0x000fea0003800000 */
.L_x_12619:
        /* <DEDUP_REMOVED lines=12> */
.L_x_12633:
[----:B------:R-:W0:Y:S01]  /*4d00*/  I2F.F64 R4, R2 ;  /* 0x0000000200047312 */ /* 0x000e220000201c00 */
[----:B------:R-:W-:-:S05]  /*4d10*/  CS2R R6, SRZ ;  /* 0x0000000000067805 */ /* 0x000fca000001ff00 */
[----:B0-----:R0:W-:Y:S01]  /*4d20*/  STG.E.128 [R16.64], R4 ;  /* 0x0000000410007986 */ /* 0x0011e2000c101d24 */
[----:B------:R-:W-:Y:S05]  /*4d30*/  BRA `(.L_x_12624) ;  /* 0x000009b000007947 */ /* 0x000fea0003800000 */
.L_x_12632:
        /* <DEDUP_REMOVED lines=21> */
.L_x_12637:
[----:B------:R-:W-:Y:S05]  /*4e90*/  BSYNC B0 ;  /* 0x0000000000007941 */ /* 0x000fea0003800000 */
.L_x_12636:
[----:B------:R-:W-:-:S05]  /*4ea0*/  LOP3.LUT R3, R0, R3, RZ, 0xfc, !PT ;  /* 0x0000000300037212 */ /* 0x000fca00078efcff */
[----:B------:R0:W-:Y:S01]  /*4eb0*/  STG.E.U8 [R16.64], R3 ;  /* 0x0000000310007986 */ /* 0x0001e2000c101124 */
[----:B------:R-:W-:Y:S05]  /*4ec0*/  BRA `(.L_x_12624) ;  /* 0x0000082000007947 */ /* 0x000fea0003800000 */
.L_x_12635:
        /* <DEDUP_REMOVED lines=13> */
.L_x_12639:
[----:B------:R-:W-:Y:S01]  /*4fa0*/  IMAD.MOV.U32 R0, RZ, RZ, 0x7f ;  /* 0x0000007fff007424 */ /* 0x000fe200078e00ff */
[----:B------:R-:W-:-:S04]  /*4fb0*/  ISETP.GT.U32.AND P0, PT, R3, 0x7f800000, PT ;  /* 0x7f8000000300780c */ /* 0x000fc80003f04070 */
[----:B------:R-:W-:-:S04]  /*4fc0*/  SEL R0, R0, 0x7c, P0 ;  /* 0x0000007c00007807 */ /* 0x000fc80000000000 */
.L_x_12640:
[----:B------:R-:W-:Y:S05]  /*4fd0*/  BSYNC B0 ;  /* 0x0000000000007941 */ /* 0x000fea0003800000 */
.L_x_12638:
[----:B------:R-:W-:-:S04]  /*4fe0*/  LOP3.LUT R2, R5, 0x80000000, RZ, 0xc0, !PT ;  /* 0x8000000005027812 */ /* 0x000fc800078ec0ff */
[----:B------:R-:W-:-:S04]  /*4ff0*/  SHF.R.U32.HI R3, RZ, 0x18, R2 ;  /* 0x00000018ff037819 */ /* 0x000fc80000011602 */
[----:B------:R-:W-:-:S05]  /*5000*/  LOP3.LUT R3, R0, R3, RZ, 0xfc, !PT ;  /* 0x0000000300037212 */ /* 0x000fca00078efcff */
[----:B------:R0:W-:Y:S01]  /*5010*/  STG.E.U8 [R16.64], R3 ;  /* 0x0000000310007986 */ /* 0x0001e2000c101124 */
[----:B------:R-:W-:Y:S05]  /*5020*/  BRA `(.L_x_12624) ;  /* 0x000006c000007947 */ /* 0x000fea0003800000 */
.L_x_12634:
[----:B------:R-:W0:Y:S02]  /*5030*/  I2F R0, R2 ;  /* 0x0000000200007306 */ /* 0x000e240000201400 */
[----:B0-----:R-:W-:-:S05]  /*5040*/  F2FP.BF16.PACK_AB R0, RZ, R0 ;  /* 0x00000000ff00723e */ /* 0x001fca00000010ff */
[----:B------:R0:W-:Y:S01]  /*5050*/  STG.E.U16 [R16.64], R0 ;  /* 0x0000000010007986 */ /* 0x0001e2000c101524 */
[----:B------:R-:W-:Y:S05]  /*5060*/  BRA `(.L_x_12624) ;  /* 0x0000068000007947 */ /* 0x000fea0003800000 */
.L_x_12631:
        /* <DEDUP_REMOVED lines=10> */
.L_x_12643:
        /* <DEDUP_REMOVED lines=17> */
.L_x_12646:
[----:B------:R-:W-:-:S04]  /*5220*/  LOP3.LUT R2, R5, 0x80000000, RZ, 0xc0, !PT ;  /* 0x8000000005027812 */ /* 0x000fc800078ec0ff */
[----:B------:R-:W-:-:S04]  /*5230*/  SHF.R.U32.HI R3, RZ, 0x18, R2 ;  /* 0x00000018ff037819 */ /* 0x000fc80000011602 */
[----:B------:R-:W-:-:S04]  /*5240*/  LOP3.LUT R0, R0, R3, RZ, 0xfc, !PT ;  /* 0x0000000300007212 */ /* 0x000fc800078efcff */
[----:B------:R-:W-:Y:S02]  /*5250*/  PRMT R8, R0, 0x7610, R8 ;  /* 0x0000761000087816 */ /* 0x000fe40000000008 */
.L_x_12645:
[----:B------:R-:W-:Y:S05]  /*5260*/  BSYNC B0 ;  /* 0x0000000000007941 */ /* 0x000fea0003800000 */
.L_x_12644:
[----:B------:R0:W-:Y:S01]  /*5270*/  STG.E.U8 [R16.64], R8 ;  /* 0x0000000810007986 */ /* 0x0001e2000c101124 */
[----:B------:R-:W-:Y:S05]  /*5280*/  BRA `(.L_x_12624) ;  /* 0x0000046000007947 */ /* 0x000fea0003800000 */
.L_x_12642:
        /* <DEDUP_REMOVED lines=17> */
.L_x_12649:
[----:B------:R-:W-:-:S04]  /*53a0*/  LOP3.LUT R2, R5, 0x80000000, RZ, 0xc0, !PT ;  /* 0x8000000005027812 */ /* 0x000fc800078ec0ff */
[----:B------:R-:W-:-:S04]  /*53b0*/  SHF.R.U32.HI R3, RZ, 0x18, R2 ;  /* 0x00000018ff037819 */ /* 0x000fc80000011602 */
[----:B------:R-:W-:-:S04]  /*53c0*/  LOP3.LUT R0, R0, R3, RZ, 0xfc, !PT ;  /* 0x0000000300007212 */ /* 0x000fc800078efcff */
[----:B------:R-:W-:Y:S02]  /*53d0*/  PRMT R8, R0, 0x7610, R8 ;  /* 0x0000761000087816 */ /* 0x000fe40000000008 */
.L_x_12648:
[----:B------:R-:W-:Y:S05]  /*53e0*/  BSYNC B0 ;  /* 0x0000000000007941 */ /* 0x000fea0003800000 */
.L_x_12647:
[----:B------:R0:W-:Y:S01]  /*53f0*/  STG.E.U8 [R16.64], R8 ;  /* 0x0000000810007986 */ /* 0x0001e2000c101124 */
[----:B------:R-:W-:Y:S05]  /*5400*/  BRA `(.L_x_12624) ;  /* 0x000002e000007947 */ /* 0x000fea0003800000 */
.L_x_12641:
        /* <DEDUP_REMOVED lines=22> */
.L_x_12623:
        /* <DEDUP_REMOVED lines=20> */
.L_x_12651:
[----:B------:R-:W-:-:S05]  /*56b0*/  SHF.R.S32.HI R3, RZ, 0x1f, R2 ;  /* 0x0000001fff037819 */ /* 0x000fca0000011402 */
[----:B------:R0:W-:Y:S01]  /*56c0*/  STG.E.64 [R16.64], R2 ;  /* 0x0000000210007986 */ /* 0x0001e2000c101b24 */
[----:B------:R-:W-:Y:S05]  /*56d0*/  BRA `(.L_x_12624) ;  /* 0x0000001000007947 */ /* 0x000fea0003800000 */
.L_x_12650:
[----:B------:R0:W-:Y:S02]  /*56e0*/  STG.E [R16.64], R2 ;  /* 0x0000000210007986 */ /* 0x0001e4000c101924 */
.L_x_12624:
        /* <DEDUP_REMOVED lines=231> */
.L_x_12652:
        /* <DEDUP_REMOVED lines=18> */
.L_x_12656:
[----:B------:R0:W5:Y:S01]  /*6680*/  LDG.E.U8 R18, [R2.64] ;  /* 0x0000002402127981 */ /* 0x000162000c1e1100 */
[----:B------:R-:W-:Y:S05]  /*6690*/  BRA `(.L_x_12658) ;  /* 0x00000d0000007947 */ /* 0x000fea0003800000 */
.L_x_12655:
        /* <DEDUP_REMOVED lines=8> */
.L_x_12660:
[----:B------:R0:W5:Y:S01]  /*6720*/  LDG.E R18, [R2.64] ;  /* 0x0000002402127981 */ /* 0x000162000c1e1900 */
[----:B------:R-:W-:Y:S05]  /*6730*/  BRA `(.L_x_12658) ;  /* 0x00000c6000007947 */ /* 0x000fea0003800000 */
.L_x_12659:
[----:B------:R0:W5:Y:S01]  /*6740*/  LDG.E.S16 R18, [R2.64] ;  /* 0x0000002402127981 */ /* 0x000162000c1e1700 */
[----:B------:R-:W-:Y:S05]  /*6750*/  BRA `(.L_x_12658) ;  /* 0x00000c4000007947 */ /* 0x000fea0003800000 */
.L_x_12654:
        /* <DEDUP_REMOVED lines=9> */
.L_x_12662:
[----:B------:R-:W2:Y:S02]  /*67f0*/  LDG.E.U16 R2, [R2.64] ;  /* 0x0000002402027981 */ /* 0x000ea4000c1e1500 */
[----:B--2---:R-:W-:-:S06]  /*6800*/  HADD2.F32 R18, -RZ, R2.H0_H0 ;  /* 0x20000002ff127230 */ /* 0x004fcc0000004100 */
[----:B------:R-:W0:Y:S01]  /*6810*/  F2I.FTZ.TRUNC.NTZ R18, R18 ;  /* 0x0000001200127305 */ /* 0x000e22000021f100 */
[----:B------:R-:W-:Y:S05]  /*6820*/  BRA `(.L_x_12658) ;  /* 0x00000b7000007947 */ /* 0x000fea0003800000 */
.L_x_12661:
        /* <DEDUP_REMOVED lines=9> */
.L_x_12664:
[----:B------:R-:W2:Y:S02]  /*68c0*/  LDG.E.U16 R2, [R2.64] ;  /* 0x0000002402027981 */ /* 0x000ea4000c1e1500 */
[----:B--2---:R-:W-:-:S06]  /*68d0*/  HADD2.F32 R18, -RZ, R2.H0_H0 ;  /* 0x20000002ff127230 */ /* 0x004fcc0000004100 */
[----:B------:R-:W0:Y:S01]  /*68e0*/  F2I.FTZ.TRUNC.NTZ R18, R18 ;  /* 0x0000001200127305 */ /* 0x000e22000021f100 */
[----:B------:R-:W-:Y:S05]  /*68f0*/  BRA `(.L_x_12658) ;  /* 0x00000aa000007947 */ /* 0x000fea0003800000 */
.L_x_12663:
[----:B------:R-:W2:Y:S02]  /*6900*/  LDG.E.64 R2, [R2.64] ;  /* 0x0000002402027981 */ /* 0x000ea4000c1e1b00 */
[----:B--2---:R0:W1:Y:S01]  /*6910*/  F2I.F64.TRUNC R18, R2 ;  /* 0x0000000200127311 */ /* 0x004062000030d100 */
[----:B------:R-:W-:Y:S05]  /*6920*/  BRA `(.L_x_12658) ;  /* 0x00000a7000007947 */ /* 0x000fea0003800000 */
.L_x_12653:
        /* <DEDUP_REMOVED lines=12> */
.L_x_12667:
[----:B------:R-:W2:Y:S02]  /*69f0*/  LDG.E.64 R2, [R2.64] ;  /* 0x0000002402027981 */ /* 0x000ea4000c1e1b00 */
[----:B--2---:R0:W1:Y:S01]  /*6a00*/  F2I.F64.TRUNC R18, R2 ;  /* 0x0000000200127311 */ /* 0x004062000030d100 */
[----:B------:R-:W-:Y:S05]  /*6a10*/  BRA `(.L_x_12658) ;  /* 0x0000098000007947 */ /* 0x000fea0003800000 */
.L_x_12666:
        /* <DEDUP_REMOVED lines=27> */
.L_x_12669:
        /* <DEDUP_REMOVED lines=14> */
.L_x_12668:
[----:B------:R-:W2:Y:S02]  /*6cb0*/  LDG.E.U16 R18, [R2.64] ;  /* 0x0000002402127981 */ /* 0x000ea4000c1e1500 */
[----:B--2---:R-:W-:-:S06]  /*6cc0*/  PRMT R18, RZ, 0x5410, R18 ;  /* 0x00005410ff127816 */ /* 0x004fcc0000000012 */
[----:B------:R-:W0:Y:S01]  /*6cd0*/  F2I.FTZ.TRUNC.NTZ R18, R18 ;  /* 0x0000001200127305 */ /* 0x000e22000021f100 */
[----:B------:R-:W-:Y:S05]  /*6ce0*/  BRA `(.L_x_12658) ;  /* 0x000006b000007947 */ /* 0x000fea0003800000 */
.L_x_12665:
        /* <DEDUP_REMOVED lines=10> */
.L_x_12672:
        /* <DEDUP_REMOVED lines=21> */
.L_x_12676:
[----:B------:R-:W-:Y:S05]  /*6ee0*/  BSYNC B1 ;  /* 0x0000000000017941 */ /* 0x000fea0003800000 */
.L_x_12675:
[----:B------:R-:W-:Y:S01]  /*6ef0*/  IMAD.SHL.U32 R2, R2, 0x100000, RZ ;  /* 0x0010000002027824 */ /* 0x000fe200078e00ff */
[----:B------:R-:W-:-:S04]  /*6f00*/  LEA R3, R0, 0x3b800000, 0x17 ;  /* 0x3b80000000037811 */ /* 0x000fc800078eb8ff */
[----:B------:R-:W-:Y:S02]  /*6f10*/  LOP3.LUT R18, R3, R2, R18, 0xfe, !PT ;  /* 0x0000000203127212 */ /* 0x000fe400078efe12 */
.L_x_12674:
[----:B------:R-:W-:Y:S05]  /*6f20*/  BSYNC B0 ;  /* 0x0000000000007941 */ /* 0x000fea0003800000 */
.L_x_12673:
[----:B------:R-:W0:Y:S01]  /*6f30*/  F2I.FTZ.TRUNC.NTZ R18, R18 ;  /* 0x0000001200127305 */ /* 0x000e22000021f100 */
[----:B------:R-:W-:Y:S05]  /*6f40*/  BRA `(.L_x_12658) ;  /* 0x0000045000007947 */ /* 0x000fea0003800000 */
.L_x_12671:
        /* <DEDUP_REMOVED lines=21> */
.L_x_12680:
[----:B------:R-:W-:Y:S05]  /*70a0*/  BSYNC B1 ;  /* 0x0000000000017941 */ /* 0x000fea0003800000 */
.L_x_12679:
[----:B------:R-:W-:Y:S01]  /*70b0*/  IMAD.SHL.U32 R2, R2, 0x200000, RZ ;  /* 0x0020000002027824 */ /* 0x000fe200078e00ff */
[----:B------:R-:W-:-:S04]  /*70c0*/  LEA R3, R0, 0x37800000, 0x17 ;  /* 0x3780000000037811 */ /* 0x000fc800078eb8ff */
[----:B------:R-:W-:Y:S02]  /*70d0*/  LOP3.LUT R18, R3, R2, R18, 0xfe, !PT ;  /* 0x0000000203127212 */ /* 0x000fe400078efe12 */
.L_x_12678:
[----:B------:R-:W-:Y:S05]  /*70e0*/  BSYNC B0 ;  /* 0x0000000000007941 */ /* 0x000fea0003800000 */
.L_x_12677:
[----:B------:R-:W0:Y:S01]  /*70f0*/  F2I.FTZ.TRUNC.NTZ R18, R18 ;  /* 0x0000001200127305 */ /* 0x000e22000021f100 */
[----:B------:R-:W-:Y:S05]  /*7100*/  BRA `(.L_x_12658) ;  /* 0x0000029000007947 */ /* 0x000fea0003800000 */
.L_x_12670:
        /* <DEDUP_REMOVED lines=14> */
.L_x_12684:
[----:B------:R-:W-:Y:S05]  /*71f0*/  BSYNC B0 ;  /* 0x0000000000007941 */ /* 0x000fea0003800000 */
.L_x_12683:
[----:B------:R-:W0:Y:S01]  /*7200*/  F2I.FTZ.TRUNC.NTZ R18, R18 ;  /* 0x0000001200127305 */ /* 0x000e22000021f100 */
[----:B------:R-:W-:Y:S05]  /*7210*/  BRA `(.L_x_12658) ;  /* 0x0000018000007947 */ /* 0x000fea0003800000 */
.L_x_12657:
        /* <DEDUP_REMOVED lines=21> */
.L_x_12682:
[----:B------:R0:W5:Y:S01]  /*7370*/  LDG.E R18, [R2.64] ;  /* 0x0000002402127981 */ /* 0x000162000c1e1900 */
[----:B------:R-:W-:Y:S05]  /*7380*/  BRA `(.L_x_12658) ;  /* 0x0000001000007947 */ /* 0x000fea0003800000 */
.L_x_12681:
[----:B------:R0:W5:Y:S02]  /*7390*/  LDG.E R18, [R2.64] ;  /* 0x0000002402127981 */ /* 0x000164000c1e1900 */
.L_x_12658:
        /* <DEDUP_REMOVED lines=15> */
.L_x_12688:
[----:B------:R0:W-:Y:S01]  /*7490*/  STG.E.U8 [R16.64], R2 ;  /* 0x0000000210007986 */ /* 0x0001e2000c101124 */
[----:B------:R-:W-:Y:S05]  /*74a0*/  BRA `(.L_x_12690) ;  /* 0x00000d7000007947 */ /* 0x000fea0003800000 */
.L_x_12687:
        /* <DEDUP_REMOVED lines=9> */
.L_x_12692:
[----:B------:R0:W-:Y:S01]  /*7540*/  STG.E [R16.64], R2 ;  /* 0x0000000210007986 */ /* 0x0001e2000c101924 */
[----:B------:R-:W-:Y:S05]  /*7550*/  BRA `(.L_x_12690) ;  /* 0x00000cc000007947 */ /* 0x000fea0003800000 */
.L_x_12691:
[----:B------:R0:W-:Y:S01]  /*7560*/  STG.E.U16 [R16.64], R2 ;  /* 0x0000000210007986 */ /* 0x0001e2000c101524 */
[----:B------:R-:W-:Y:S05]  /*7570*/  BRA `(.L_x_12690) ;  /* 0x00000ca000007947 */ /* 0x000fea0003800000 */
.L_x_12686:
        /* <DEDUP_REMOVED lines=9> */
.L_x_12694:
[----:B------:R-:W0:Y:S02]  /*7610*/  I2F R0, R2 ;  /* 0x0000000200007306 */ /* 0x000e240000201400 */
[----:B0-----:R-:W-:-:S05]  /*7620*/  F2FP.PACK_AB R0, RZ, R0 ;  /* 0x00000000ff00723e */ /* 0x001fca00000000ff */
[----:B------:R0:W-:Y:S01]  /*7630*/  STG.E.U16 [R16.64], R0 ;  /* 0x0000000010007986 */ /* 0x0001e2000c101524 */
[----:B------:R-:W-:Y:S05]  /*7640*/  BRA `(.L_x_12690) ;  /* 0x00000bd000007947 */ /* 0x000fea0003800000 */
.L_x_12693:
        /* <DEDUP_REMOVED lines=10> */
.L_x_12696:
[----:B------:R-:W0:Y:S02]  /*76f0*/  I2F R2, R2 ;  /* 0x0000000200027306 */ /* 0x000e240000201400 */
[----:B0-----:R-:W-:-:S04]  /*7700*/  F2FP.PACK_AB R3, RZ, R2 ;  /* 0x00000002ff03723e */ /* 0x001fc800000000ff */
[----:B------:R-:W-:-:S05]  /*7710*/  PRMT R3, R3, 0x5410, RZ ;  /* 0x0000541003037816 */ /* 0x000fca00000000ff */
[----:B------:R0:W-:Y:S01]  /*7720*/  STG.E [R16.64], R3 ;  /* 0x0000000310007986 */ /* 0x0001e2000c101924 */
[----:B------:R-:W-:Y:S05]  /*7730*/  BRA `(.L_x_12690) ;  /* 0x00000ae000007947 */ /* 0x000fea0003800000 */
.L_x_12695:
[----:B------:R-:W0:Y:S02]  /*7740*/  I2F.F64 R2, R2 ;  /* 0x0000000200027312 */ /* 0x000e240000201c00 */
[----:B0-----:R0:W-:Y:S01]  /*7750*/  STG.E.64 [R16.64], R2 ;  /* 0x0000000210007986 */ /* 0x0011e2000c101b24 */
[----:B------:R-:W-:Y:S05]  /*7760*/  BRA `(.L_x_12690) ;  /* 0x00000ab000007947 */ /* 0x000fea0003800000 */
.L_x_12685:
        /* <DEDUP_REMOVED lines=12> */
.L_x_12699:
[----:B------:R-:W0:Y:S01]  /*7830*/  I2F.F64 R4, R2 ;  /* 0x0000000200047312 */ /* 0x000e220000201c00 */
[----:B------:R-:W-:-:S05]  /*7840*/  CS2R R6, SRZ ;  /* 0x0000000000067805 */ /* 0x000fca000001ff00 */
[----:B0-----:R0:W-:Y:S01]  /*7850*/  STG.E.128 [R16.64], R4 ;  /* 0x0000000410007986 */ /* 0x0011e2000c101d24 */
[----:B------:R-:W-:Y:S05]  /*7860*/  BRA `(.L_x_12690) ;  /* 0x000009b000007947 */ /* 0x000fea0003800000 */
.L_x_12698:
        /* <DEDUP_REMOVED lines=21> */
.L_x_12703:
[----:B------:R-:W-:Y:S05]  /*79c0*/  BSYNC B0 ;  /* 0x0000000000007941 */ /* 0x000fea0003800000 */
.L_x_12702:
[----:B------:R-:W-:-:S05]  /*79d0*/  LOP3.LUT R3, R0, R3, RZ, 0xfc, !PT ;  /* 0x0000000300037212 */ /* 0x000fca00078efcff */
[----:B------:R0:W-:Y:S01]  /*79e0*/  STG.E.U8 [R16.64], R3 ;  /* 0x0000000310007986 */ /* 0x0001e2000c101124 */
[----:B------:R-:W-:Y:S05]  /*79f0*/  BRA `(.L_x_12690) ;  /* 0x0000082000007947 */ /* 0x000fea0003800000 */
.L_x_12701:
        /* <DEDUP_REMOVED lines=13> */
.L_x_12705:
[----:B------:R-:W-:Y:S01]  /*7ad0*/  IMAD.MOV.U32 R0, RZ, RZ, 0x7f ;  /* 0x0000007fff007424 */ /* 0x000fe200078e00ff */
[----:B------:R-:W-:-:S04]  /*7ae0*/  ISETP.GT.U32.AND P0, PT, R3, 0x7f800000, PT ;  /* 0x7f8000000300780c */ /* 0x000fc80003f04070 */
[----:B------:R-:W-:-:S04]  /*7af0*/  SEL R0, R0, 0x7c, P0 ;  /* 0x0000007c00007807 */ /* 0x000fc80000000000 */
.L_x_12706:
[----:B------:R-:W-:Y:S05]  /*7b00*/  BSYNC B0 ;  /* 0x0000000000007941 */ /* 0x000fea0003800000 */
.L_x_12704:
[----:B------:R-:W-:-:S04]  /*7b10*/  LOP3.LUT R2, R5, 0x80000000, RZ, 0xc0, !PT ;  /* 0x8000000005027812 */ /* 0x000fc800078ec0ff */
[----:B------:R-:W-:-:S04]  /*7b20*/  SHF.R.U32.HI R3, RZ, 0x18, R2 ;  /* 0x00000018ff037819 */ /* 0x000fc80000011602 */
[----:B------:R-:W-:-:S05]  /*7b30*/  LOP3.LUT R3, R0, R3, RZ, 0xfc, !PT ;  /* 0x0000000300037212 */ /* 0x000fca00078efcff */
[----:B------:R0:W-:Y:S01]  /*7b40*/  STG.E.U8 [R16.64], R3 ;  /* 0x0000000310007986 */ /* 0x0001e2000c101124 */
[----:B------:R-:W-:Y:S05]  /*7b50*/  BRA `(.L_x_12690) ;  /* 0x000006c000007947 */ /* 0x000fea0003800000 */
.L_x_12700:
[----:B------:R-:W0:Y:S02]  /*7b60*/  I2F R0, R2 ;  /* 0x0000000200007306 */ /* 0x000e240000201400 */
[----:B0-----:R-:W-:-:S05]  /*7b70*/  F2FP.BF16.PACK_AB R0, RZ, R0 ;  /* 0x00000000ff00723e */ /* 0x001fca00000010ff */
[----:B------:R0:W-:Y:S01]  /*7b80*/  STG.E.U16 [R16.64], R0 ;  /* 0x0000000010007986 */ /* 0x0001e2000c101524 */
[----:B------:R-:W-:Y:S05]  /*7b90*/  BRA `(.L_x_12690) ;  /* 0x0000068000007947 */ /* 0x000fea0003800000 */
.L_x_12697:
        /* <DEDUP_REMOVED lines=10> */
.L_x_12709:
        /* <DEDUP_REMOVED lines=17> */
.L_x_12712:
[----:B------:R-:W-:-:S04]  /*7d50*/  LOP3.LUT R2, R5, 0x80000000, RZ, 0xc0, !PT ;  /* 0x8000000005027812 */ /* 0x000fc800078ec0ff */
[----:B------:R-:W-:-:S04]  /*7d60*/  SHF.R.U32.HI R3, RZ, 0x18, R2 ;  /* 0x00000018ff037819 */ /* 0x000fc80000011602 */
[----:B------:R-:W-:-:S04]  /*7d70*/  LOP3.LUT R0, R0, R3, RZ, 0xfc, !PT ;  /* 0x0000000300007212 */ /* 0x000fc800078efcff */
[----:B------:R-:W-:Y:S02]  /*7d80*/  PRMT R8, R0, 0x7610, R8 ;  /* 0x0000761000087816 */ /* 0x000fe40000000008 */
.L_x_12711:
[----:B------:R-:W-:Y:S05]  /*7d90*/  BSYNC B0 ;  /* 0x0000000000007941 */ /* 0x000fea0003800000 */
.L_x_12710:
[----:B------:R0:W-:Y:S01]  /*7da0*/  STG.E.U8 [R16.64], R8 ;  /* 0x0000000810007986 */ /* 0x0001e2000c101124 */
[----:B------:R-:W-:Y:S05]  /*7db0*/  BRA `(.L_x_12690) ;  /* 0x0000046000007947 */ /* 0x000fea0003800000 */
.L_x_12708:
        /* <DEDUP_REMOVED lines=17> */
.L_x_12715:
[----:B------:R-:W-:-:S04]  /*7ed0*/  LOP3.LUT R2, R5, 0x80000000, RZ, 0xc0, !PT ;  /* 0x8000000005027812 */ /* 0x000fc800078ec0ff */
[----:B------:R-:W-:-:S04]  /*7ee0*/  SHF.R.U32.HI R3, RZ, 0x18, R2 ;  /* 0x00000018ff037819 */ /* 0x000fc80000011602 */
[----:B------:R-:W-:-:S04]  /*7ef0*/  LOP3.LUT R0, R0, R3, RZ, 0xfc, !PT ;  /* 0x0000000300007212 */ /* 0x000fc800078efcff */
[----:B------:R-:W-:Y:S02]  /*7f00*/  PRMT R8, R0, 0x7610, R8 ;  /* 0x0000761000087816 */ /* 0x000fe40000000008 */
.L_x_12714:
[----:B------:R-:W-:Y:S05]  /*7f10*/  BSYNC B0 ;  /* 0x0000000000007941 */ /* 0x000fea0003800000 */
.L_x_12713:
[----:B------:R0:W-:Y:S01]  /*7f20*/  STG.E.U8 [R16.64], R8 ;  /* 0x0000000810007986 */ /* 0x0001e2000c101124 */
[----:B------:R-:W-:Y:S05]  /*7f30*/  BRA `(.L_x_12690) ;  /* 0x000002e000007947 */ /* 0x000fea0003800000 */
.L_x_12707:
        /* <DEDUP_REMOVED lines=22> */
.L_x_12689:
        /* <DEDUP_REMOVED lines=20> */
.L_x_12717:
[----:B------:R-:W-:-:S05]  /*81e0*/  SHF.R.S32.HI R3, RZ, 0x1f, R2 ;  /* 0x0000001fff037819 */ /* 0x000fca0000011402 */
[----:B------:R0:W-:Y:S01]  /*81f0*/  STG.E.64 [R16.64], R2 ;  /* 0x0000000210007986 */ /* 0x0001e2000c101b24 */
[----:B------:R-:W-:Y:S05]  /*8200*/  BRA `(.L_x_12690) ;  /* 0x0000001000007947 */ /* 0x000fea0003800000 */
.L_x_12716:
[----:B------:R0:W-:Y:S02]  /*8210*/  STG.E [R16.64], R2 ;  /* 0x0000000210007986 */ /* 0x0001e4000c101924 */
.L_x_12690:
[----:B------:R-:W-:Y:S02]  /*8220*/  IADD3 R19, R19, 0x80, RZ ;  /* 0x0000008013137810 */ /* 0x000fe40007ffe0ff */
.L_x_12585:
[----:B------:R-:W-:Y:S05]  /*8230*/  BSYNC B6 ;  /* 0x0000000000067941 */ /* 0x000fea0003800000 */
.L_x_12584:
        /* <DEDUP_REMOVED lines=230> */
.L_x_12718:
        /* <DEDUP_REMOVED lines=18> */
.L_x_12722:
[----:B------:R0:W5:Y:S01]  /*91c0*/  LDG.E.U8 R18, [R2.64] ;  /* 0x0000002402127981 */ /* 0x000162000c1e1100 */
[----:B------:R-:W-:Y:S05]  /*91d0*/  BRA `(.L_x_12724) ;  /* 0x00000d0000007947 */ /* 0x000fea0003800000 */
.L_x_12721:
        /* <DEDUP_REMOVED lines=8> */
.L_x_12726:
[----:B------:R0:W5:Y:S01]  /*9260*/  LDG.E R18, [R2.64] ;  /* 0x0000002402127981 */ /* 0x000162000c1e1900 */
[----:B------:R-:W-:Y:S05]  /*9270*/  BRA `(.L_x_12724) ;  /* 0x00000c6000007947 */ /* 0x000fea0003800000 */
.L_x_12725:
[----:B------:R0:W5:Y:S01]  /*9280*/  LDG.E.S16 R18, [R2.64] ;  /* 0x0000002402127981 */ /* 0x000162000c1e1700 */
[----:B------:R-:W-:Y:S05]  /*9290*/  BRA `(.L_x_12724) ;  /* 0x00000c4000007947 */ /* 0x000fea0003800000 */
.L_x_12720:
        /* <DEDUP_REMOVED lines=9> */
.L_x_12728:
[----:B------:R-:W2:Y:S02]  /*9330*/  LDG.E.U16 R2, [R2.64] ;  /* 0x0000002402027981 */ /* 0x000ea4000c1e1500 */
[----:B--2---:R-:W-:-:S06]  /*9340*/  HADD2.F32 R18, -RZ, R2.H0_H0 ;  /* 0x20000002ff127230 */ /* 0x004fcc0000004100 */
[----:B------:R-:W0:Y:S01]  /*9350*/  F2I.FTZ.TRUNC.NTZ R18, R18 ;  /* 0x0000001200127305 */ /* 0x000e22000021f100 */
[----:B------:R-:W-:Y:S05]  /*9360*/  BRA `(.L_x_12724) ;  /* 0x00000b7000007947 */ /* 0x000fea0003800000 */
.L_x_12727:
        /* <DEDUP_REMOVED lines=9> */
.L_x_12730:
[----:B------:R-:W2:Y:S02]  /*9400*/  LDG.E.U16 R2, [R2.64] ;  /* 0x0000002402027981 */ /* 0x000ea4000c1e1500 */
[----:B--2---:R-:W-:-:S06]  /*9410*/  HADD2.F32 R18, -RZ, R2.H0_H0 ;  /* 0x20000002ff127230 */ /* 0x004fcc0000004100 */
[----:B------:R-:W0:Y:S01]  /*9420*/  F2I.FTZ.TRUNC.NTZ R18, R18 ;  /* 0x0000001200127305 */ /* 0x000e22000021f100 */
[----:B------:R-:W-:Y:S05]  /*9430*/  BRA `(.L_x_12724) ;  /* 0x00000aa000007947 */ /* 0x000fea0003800000 */
.L_x_12729:
[----:B------:R-:W2:Y:S02]  /*9440*/  LDG.E.64 R18, [R2.64] ;  /* 0x0000002402127981 */ /* 0x000ea4000c1e1b00 */
[----:B--2---:R0:W1:Y:S01]  /*9450*/  F2I.F64.TRUNC R18, R18 ;  /* 0x0000001200127311 */ /* 0x004062000030d100 */
[----:B------:R-:W-:Y:S05]  /*9460*/  BRA `(.L_x_12724) ;  /* 0x00000a7000007947 */ /* 0x000fea0003800000 */
.L_x_12719:
        /* <DEDUP_REMOVED lines=12> */
.L_x_12733:
[----:B------:R-:W2:Y:S02]  /*9530*/  LDG.E.64 R2, [R2.64] ;  /* 0x0000002402027981 */ /* 0x000ea4000c1e1b00 */
[----:B--2---:R0:W1:Y:S01]  /*9540*/  F2I.F64.TRUNC R18, R2 ;  /* 0x0000000200127311 */ /* 0x004062000030d100 */
[----:B------:R-:W-:Y:S05]  /*9550*/  BRA `(.L_x_12724) ;  /* 0x0000098000007947 */ /* 0x000fea0003800000 */
.L_x_12732:
        /* <DEDUP_REMOVED lines=27> */
.L_x_12735:
        /* <DEDUP_REMOVED lines=14> */
.L_x_12734:
[----:B------:R-:W2:Y:S02]  /*97f0*/  LDG.E.U16 R18, [R2.64] ;  /* 0x0000002402127981 */ /* 0x000ea4000c1e1500 */
[----:B--2---:R-:W-:-:S06]  /*9800*/  PRMT R18, RZ, 0x5410, R18 ;  /* 0x00005410ff127816 */ /* 0x004fcc0000000012 */
[----:B------:R-:W0:Y:S01]  /*9810*/  F2I.FTZ.TRUNC.NTZ R18, R18 ;  /* 0x0000001200127305 */ /* 0x000e22000021f100 */
[----:B------:R-:W-:Y:S05]  /*9820*/  BRA `(.L_x_12724) ;  /* 0x000006b000007947 */ /* 0x000fea0003800000 */
.L_x_12731:
        /* <DEDUP_REMOVED lines=10> */
.L_x_12738:
        /* <DEDUP_REMOVED lines=21> */
.L_x_12742:
[----:B------:R-:W-:Y:S05]  /*9a20*/  BSYNC B1 ;  /* 0x0000000000017941 */ /* 0x000fea0003800000 */
.L_x_12741:
[----:B------:R-:W-:Y:S01]  /*9a30*/  IMAD.SHL.U32 R2, R2, 0x100000, RZ ;  /* 0x0010000002027824 */ /* 0x000fe200078e00ff */
[----:B------:R-:W-:-:S04]  /*9a40*/  LEA R3, R0, 0x3b800000, 0x17 ;  /* 0x3b80000000037811 */ /* 0x000fc800078eb8ff */
[----:B------:R-:W-:Y:S02]  /*9a50*/  LOP3.LUT R18, R3, R2, R18, 0xfe, !PT ;  /* 0x0000000203127212 */ /* 0x000fe400078efe12 */
.L_x_12740:
[----:B------:R-:W-:Y:S05]  /*9a60*/  BSYNC B0 ;  /* 0x0000000000007941 */ /* 0x000fea0003800000 */
.L_x_12739:
[----:B------:R-:W0:Y:S01]  /*9a70*/  F2I.FTZ.TRUNC.NTZ R18, R18 ;  /* 0x0000001200127305 */ /* 0x000e22000021f100 */
[----:B------:R-:W-:Y:S05]  /*9a80*/  BRA `(.L_x_12724) ;  /* 0x0000045000007947 */ /* 0x000fea0003800000 */
.L_x_12737:
        /* <DEDUP_REMOVED lines=21> */
.L_x_12746:
[----:B------:R-:W-:Y:S05]  /*9be0*/  BSYNC B1 ;  /* 0x0000000000017941 */ /* 0x000fea0003800000 */
.L_x_12745:
[----:B------:R-:W-:Y:S01]  /*9bf0*/  IMAD.SHL.U32 R2, R2, 0x200000, RZ ;  /* 0x0020000002027824 */ /* 0x000fe200078e00ff */
[----:B------:R-:W-:-:S04]  /*9c00*/  LEA R3, R0, 0x37800000, 0x17 ;  /* 0x3780000000037811 */ /* 0x000fc800078eb8ff */
[----:B------:R-:W-:Y:S02]  /*9c10*/  LOP3.LUT R18, R3, R2, R18, 0xfe, !PT ;  /* 0x0000000203127212 */ /* 0x000fe400078efe12 */
.L_x_12744:
[----:B------:R-:W-:Y:S05]  /*9c20*/  BSYNC B0 ;  /* 0x0000000000007941 */ /* 0x000fea0003800000 */
.L_x_12743:
[----:B------:R-:W0:Y:S01]  /*9c30*/  F2I.FTZ.TRUNC.NTZ R18, R18 ;  /* 0x0000001200127305 */ /* 0x000e22000021f100 */
[----:B------:R-:W-:Y:S05]  /*9c40*/  BRA `(.L_x_12724) ;  /* 0x0000029000007947 */ /* 0x000fea0003800000 */
.L_x_12736:
        /* <DEDUP_REMOVED lines=14> */
.L_x_12750:
[----:B------:R-:W-:Y:S05]  /*9d30*/  BSYNC B0 ;  /* 0x0000000000007941 */ /* 0x000fea0003800000 */
.L_x_12749:
[----:B------:R-:W0:Y:S01]  /*9d40*/  F2I.FTZ.TRUNC.NTZ R18, R18 ;  /* 0x0000001200127305 */ /* 0x000e22000021f100 */
[----:B------:R-:W-:Y:S05]  /*9d50*/  BRA `(.L_x_12724) ;  /* 0x0000018000007947 */ /* 0x000fea0003800000 */
.L_x_12723:
        /* <DEDUP_REMOVED lines=21> */
.L_x_12748:
[----:B------:R0:W5:Y:S01]  /*9eb0*/  LDG.E R18, [R2.64] ;  /* 0x0000002402127981 */ /* 0x000162000c1e1900 */
[----:B------:R-:W-:Y:S05]  /*9ec0*/  BRA `(.L_x_12724) ;  /* 0x0000001000007947 */ /* 0x000fea0003800000 */
.L_x_12747:
[----:B------:R0:W5:Y:S02]  /*9ed0*/  LDG.E R18, [R2.64] ;  /* 0x0000002402127981 */ /* 0x000164000c1e1900 */
.L_x_12724:
        /* <DEDUP_REMOVED lines=15> */
.L_x_12754:
[----:B------:R-:W-:Y:S01]  /*9fd0*/  STG.E.U8 [R16.64], R2 ;  /* 0x0000000210007986 */ /* 0x000fe2000c101124 */
[----:B------:R-:W-:Y:S05]  /*9fe0*/  EXIT ;  /* 0x000000000000794d */ /* 0x000fea0003800000 */
.L_x_12753:
        /* <DEDUP_REMOVED lines=9> */
.L_x_12757:
[----:B------:R-:W-:Y:S01]  /*a080*/  STG.E [R16.64], R2 ;  /* 0x0000000210007986 */ /* 0x000fe2000c101924 */
[----:B------:R-:W-:Y:S05]  /*a090*/  EXIT ;  /* 0x000000000000794d */ /* 0x000fea0003800000 */
.L_x_12756:
[----:B------:R-:W-:Y:S01]  /*a0a0*/  STG.E.U16 [R16.64], R2 ;  /* 0x0000000210007986 */ /* 0x000fe2000c101524 */
[----:B------:R-:W-:Y:S05]  /*a0b0*/  EXIT ;  /* 0x000000000000794d */ /* 0x000fea0003800000 */
.L_x_12752:
        /* <DEDUP_REMOVED lines=9> */
.L_x_12759:
[----:B------:R-:W0:Y:S02]  /*a150*/  I2F R0, R2 ;  /* 0x0000000200007306 */ /* 0x000e240000201400 */
[----:B0-----:R-:W-:-:S05]  /*a160*/  F2FP.PACK_AB R0, RZ, R0 ;  /* 0x00000000ff00723e */ /* 0x001fca00000000ff */
[----:B------:R-:W-:Y:S01]  /*a170*/  STG.E.U16 [R16.64], R0 ;  /* 0x0000000010007986 */ /* 0x000fe2000c101524 */
[----:B------:R-:W-:Y:S05]  /*a180*/  EXIT ;  /* 0x000000000000794d */ /* 0x000fea0003800000 */
.L_x_12758:
        /* <DEDUP_REMOVED lines=10> */
.L_x_12761:
[----:B------:R-:W0:Y:S02]  /*a230*/  I2F R2, R2 ;  /* 0x0000000200027306 */ /* 0x000e240000201400 */
[----:B0-----:R-:W-:-:S04]  /*a240*/  F2FP.PACK_AB R3, RZ, R2 ;  /* 0x00000002ff03723e */ /* 0x001fc800000000ff */
[----:B------:R-:W-:-:S05]  /*a250*/  PRMT R3, R3, 0x5410, RZ ;  /* 0x0000541003037816 */ /* 0x000fca00000000ff */
[----:B------:R-:W-:Y:S01]  /*a260*/  STG.E [R16.64], R3 ;  /* 0x0000000310007986 */ /* 0x000fe2000c101924 */
[----:B------:R-:W-:Y:S05]  /*a270*/  EXIT ;  /* 0x000000000000794d */ /* 0x000fea0003800000 */
.L_x_12760:
[----:B------:R-:W0:Y:S02]  /*a280*/  I2F.F64 R2, R2 ;  /* 0x0000000200027312 */ /* 0x000e240000201c00 */
[----:B0-----:R-:W-:Y:S01]  /*a290*/  STG.E.64 [R16.64], R2 ;  /* 0x0000000210007986 */ /* 0x001fe2000c101b24 */
[----:B------:R-:W-:Y:S05]  /*a2a0*/  EXIT ;  /* 0x000000000000794d */ /* 0x000fea0003800000 */
.L_x_12751:
        /* <DEDUP_REMOVED lines=12> */
.L_x_12764:
[----:B------:R-:W0:Y:S01]  /*a370*/  I2F.F64 R4, R2 ;  /* 0x0000000200047312 */ /* 0x000e220000201c00 */
[----:B------:R-:W-:-:S05]  /*a380*/  CS2R R6, SRZ ;  /* 0x0000000000067805 */ /* 0x000fca000001ff00 */
[----:B0-----:R-:W-:Y:S01]  /*a390*/  STG.E.128 [R16.64], R4 ;  /* 0x0000000410007986 */ /* 0x001fe2000c101d24 */
[----:B------:R-:W-:Y:S05]  /*a3a0*/  EXIT ;  /* 0x000000000000794d */ /* 0x000fea0003800000 */
.L_x_12763:
        /* <DEDUP_REMOVED lines=21> */
.L_x_12768:
[----:B------:R-:W-:Y:S05]  /*a500*/  BSYNC B0 ;  /* 0x0000000000007941 */ /* 0x000fea0003800000 */
.L_x_12767:
[----:B------:R-:W-:-:S05]  /*a510*/  LOP3.LUT R3, R0, R3, RZ, 0xfc, !PT ;  /* 0x0000000300037212 */ /* 0x000fca00078efcff */
[----:B------:R-:W-:Y:S01]  /*a520*/  STG.E.U8 [R16.64], R3 ;  /* 0x0000000310007986 */ /* 0x000fe2000c101124 */
[----:B------:R-:W-:Y:S05]  /*a530*/  EXIT ;  /* 0x000000000000794d */ /* 0x000fea0003800000 */
.L_x_12766:
        /* <DEDUP_REMOVED lines=13> */
.L_x_12770:
[----:B------:R-:W-:Y:S01]  /*a610*/  IMAD.MOV.U32 R0, RZ, RZ, 0x7f ;  /* 0x0000007fff007424 */ /* 0x000fe200078e00ff */
[----:B------:R-:W-:-:S04]  /*a620*/  ISETP.GT.U32.AND P0, PT, R3, 0x7f800000, PT ;  /* 0x7f8000000300780c */ /* 0x000fc80003f04070 */
[----:B------:R-:W-:-:S04]  /*a630*/  SEL R0, R0, 0x7c, P0 ;  /* 0x0000007c00007807 */ /* 0x000fc80000000000 */
.L_x_12771:
[----:B------:R-:W-:Y:S05]  /*a640*/  BSYNC B0 ;  /* 0x0000000000007941 */ /* 0x000fea0003800000 */
.L_x_12769:
[----:B------:R-:W-:-:S04]  /*a650*/  LOP3.LUT R2, R5, 0x80000000, RZ, 0xc0, !PT ;  /* 0x8000000005027812 */ /* 0x000fc800078ec0ff */
[----:B------:R-:W-:-:S04]  /*a660*/  SHF.R.U32.HI R3, RZ, 0x18, R2 ;  /* 0x00000018ff037819 */ /* 0x000fc80000011602 */
[----:B------:R-:W-:-:S05]  /*a670*/  LOP3.LUT R3, R0, R3, RZ, 0xfc, !PT ;  /* 0x0000000300037212 */ /* 0x000fca00078efcff */
[----:B------:R-:W-:Y:S01]  /*a680*/  STG.E.U8 [R16.64], R3 ;  /* 0x0000000310007986 */ /* 0x000fe2000c101124 */
[----:B------:R-:W-:Y:S05]  /*a690*/  EXIT ;  /* 0x000000000000794d */ /* 0x000fea0003800000 */
.L_x_12765:
[----:B------:R-:W0:Y:S02]  /*a6a0*/  I2F R0, R2 ;  /* 0x0000000200007306 */ /* 0x000e240000201400 */
[----:B0-----:R-:W-:-:S05]  /*a6b0*/  F2FP.BF16.PACK_AB R0, RZ, R0 ;  /* 0x00000000ff00723e */ /* 0x001fca00000010ff */
[----:B------:R-:W-:Y:S01]  /*a6c0*/  STG.E.U16 [R16.64], R0 ;  /* 0x0000000010007986 */ /* 0x000fe2000c101524 */
[----:B------:R-:W-:Y:S05]  /*a6d0*/  EXIT ;  /* 0x000000000000794d */ /* 0x000fea0003800000 */
.L_x_12762:
        /* <DEDUP_REMOVED lines=10> */
.L_x_12774:
        /* <DEDUP_REMOVED lines=17> */
.L_x_12777:
[----:B------:R-:W-:-:S04]  /*a890*/  LOP3.LUT R2, R5, 0x80000000, RZ, 0xc0, !PT ;  /* 0x8000000005027812 */ /* 0x000fc800078ec0ff */
[----:B------:R-:W-:-:S04]  /*a8a0*/  SHF.R.U32.HI R3, RZ, 0x18, R2 ;  /* 0x00000018ff037819 */ /* 0x000fc80000011602 */
[----:B------:R-:W-:-:S04]  /*a8b0*/  LOP3.LUT R0, R0, R3, RZ, 0xfc, !PT ;  /* 0x0000000300007212 */ /* 0x000fc800078efcff */
[----:B------:R-:W-:Y:S02]  /*a8c0*/  PRMT R8, R0, 0x7610, R8 ;  /* 0x0000761000087816 */ /* 0x000fe40000000008 */
.L_x_12776:
[----:B------:R-:W-:Y:S05]  /*a8d0*/  BSYNC B0 ;  /* 0x0000000000007941 */ /* 0x000fea0003800000 */
.L_x_12775:
[----:B------:R-:W-:Y:S01]  /*a8e0*/  STG.E.U8 [R16.64], R8 ;  /* 0x0000000810007986 */ /* 0x000fe2000c101124 */
[----:B------:R-:W-:Y:S05]  /*a8f0*/  EXIT ;  /* 0x000000000000794d */ /* 0x000fea0003800000 */
.L_x_12773:
        /* <DEDUP_REMOVED lines=17> */
.L_x_12780:
[----:B------:R-:W-:-:S04]  /*aa10*/  LOP3.LUT R2, R5, 0x80000000, RZ, 0xc0, !PT ;  /* 0x8000000005027812 */ /* 0x000fc800078ec0ff */
[----:B------:R-:W-:-:S04]  /*aa20*/  SHF.R.U32.HI R3, RZ, 0x18, R2 ;  /* 0x00000018ff037819 */ /* 0x000fc80000011602 */
[----:B------:R-:W-:-:S04]  /*aa30*/  LOP3.LUT R0, R0, R3, RZ, 0xfc, !PT ;  /* 0x0000000300007212 */ /* 0x000fc800078efcff */
[----:B------:R-:W-:Y:S02]  /*aa40*/  PRMT R8, R0, 0x7610, R8 ;  /* 0x0000761000087816 */ /* 0x000fe40000000008 */
.L_x_12779:
[----:B------:R-:W-:Y:S05]  /*aa50*/  BSYNC B0 ;  /* 0x0000000000007941 */ /* 0x000fea0003800000 */
.L_x_12778:
[----:B------:R-:W-:Y:S01]  /*aa60*/  STG.E.U8 [R16.64], R8 ;  /* 0x0000000810007986 */ /* 0x000fe2000c101124 */
[----:B------:R-:W-:Y:S05]  /*aa70*/  EXIT ;  /* 0x000000000000794d */ /* 0x000fea0003800000 */
.L_x_12772:
        /* <DEDUP_REMOVED lines=22> */
.L_x_12755:
        /* <DEDUP_REMOVED lines=20> */
.L_x_12782:
[----:B------:R-:W-:-:S05]  /*ad20*/  SHF.R.S32.HI R3, RZ, 0x1f, R2 ;  /* 0x0000001fff037819 */ /* 0x000fca0000011402 */
[----:B------:R-:W-:Y:S01]  /*ad30*/  STG.E.64 [R16.64], R2 ;  /* 0x0000000210007986 */ /* 0x000fe2000c101b24 */
[----:B------:R-:W-:Y:S05]  /*ad40*/  EXIT ;  /* 0x000000000000794d */ /* 0x000fea0003800000 */
.L_x_12781:
[----:B------:R-:W-:Y:S01]  /*ad50*/  STG.E [R16.64], R2 ;  /* 0x0000000210007986 */ /* 0x000fe2000c101924 */
[----:B------:R-:W-:Y:S05]  /*ad60*/  EXIT ;  /* 0x000000000000794d */ /* 0x000fea0003800000 */
.L_x_12783:
        /* <DEDUP_REMOVED lines=9> */
.L_x_25166:


//--------------------- .text._ZN2at6native27unrolled_elementwise_kernelINS0_13AUnaryFunctorIiiiNS0_16BitwiseOrFunctorIiEEEESt5arrayIPcLm2EELi4E23TrivialOffsetCalculatorILi1EjESA_NS0_6memory12LoadWithCastILi1EEENSB_13StoreWithCastILi1EEEEEviT_T0_T2_T3_T4_T5_ --------------------------
	.section	.text._ZN2at6native27unrolled_elementwise_kernelINS0_13AUnaryFunctorIiiiNS0_16BitwiseOrFunctorIiEEEESt5arrayIPcLm2EELi4E23TrivialOffsetCalculatorILi1EjESA_NS0_6memory12LoadWithCastILi1EEENSB_13StoreWithCastILi1EEEEEviT_T0_T2_T3_T4_T5_,"ax",@progbits
	.sectioninfo	@"SHI_REGISTERS=28"
	.align	128
        .global         _ZN2at6native27unrolled_elementwise_kernelINS0_13AUnaryFunctorIiiiNS0_16BitwiseOrFunctorIiEEEESt5arrayIPcLm2EELi4E23TrivialOffsetCalculatorILi1EjESA_NS0_6memory12LoadWithCastILi1EEENSB_13StoreWithCastILi1EEEEEviT_T0_T2_T3_T4_T5_
        .type           _ZN2at6native27unrolled_elementwise_kernelINS0_13AUnaryFunctorIiiiNS0_16BitwiseOrFunctorIiEEEESt5arrayIPcLm2EELi4E23TrivialOffsetCalculatorILi1EjESA_NS0_6memory12LoadWithCastILi1EEENSB_13StoreWithCastILi1EEEEEviT_T0_T2_T3_T4_T5_,@function
        .size           _ZN2at6native27unrolled_elementwise_kernelINS0_13AUnaryFunctorIiiiNS0_16BitwiseOrFunctorIiEEEESt5arrayIPcLm2EELi4E23TrivialOffsetCalculatorILi1EjESA_NS0_6memory12LoadWithCastILi1EEENSB_13StoreWithCastILi1EEEEEviT_T0_T2_T3_T4_T5_,(.L_x_25167 - _ZN2at6native27unrolled_elementwise_kernelINS0_13AUnaryFunctorIiiiNS0_16BitwiseOrFunctorIiEEEESt5arrayIPcLm2EELi4E23TrivialOffsetCalculatorILi1EjESA_NS0_6memory12LoadWithCastILi1EEENSB_13StoreWithCastILi1EEEEEviT_T0_T2_T3_T4_T5_)
        .other          _ZN2at6native27unrolled_elementwise_kernelINS0_13AUnaryFunctorIiiiNS0_16BitwiseOrFunctorIiEEEESt5arrayIPcLm2EELi4E23TrivialOffsetCalculatorILi1EjESA_NS0_6memory12LoadWithCastILi1EEENSB_13StoreWithCastILi1EEEEEviT_T0_T2_T3_T4_T5_,@"STO_CUDA_ENTRY STV_DEFAULT"
_ZN2at6native27unrolled_elementwise_kernelINS0_13AUnaryFunctorIiiiNS0_16BitwiseOrFunctorIiEEEESt5arrayIPcLm2EELi4E23TrivialOffsetCalculatorILi1EjESA_NS0_6memory12LoadWithCastILi1EEENSB_13StoreWithCastILi1EEEEEviT_T0_T2_T3_T4_T5_:
.text._ZN2at6native27unrolled_elementwise_kernelINS0_13AUnaryFunctorIiiiNS0_16BitwiseOrFunctorIiEEEESt5arrayIPcLm2EELi4E23TrivialOffsetCalculatorILi1EjESA_NS0_6memory12LoadWithCastILi1EEENSB_13StoreWithCastILi1EEEEEviT_T0_T2_T3_T4_T5_:
        /* <DEDUP_REMOVED lines=29> */
.L_x_12789:
[----:B------:R0:W5:Y:S01]  /*01d0*/  LDG.E.U8 R18, [R2.64] ;  /* 0x0000002402127981 */ /* 0x000162000c1e1100 */
[----:B------:R-:W-:Y:S05]  /*01e0*/  BRA `(.L_x_12791) ;  /* 0x00000d1000007947 */ /* 0x000fea0003800000 */
.L_x_12788:
        /* <DEDUP_REMOVED lines=8> */
.L_x_12793:
[----:B------:R0:W5:Y:S01]  /*0270*/  LDG.E R18, [R2.64] ;  /* 0x0000002402127981 */ /* 0x000162000c1e1900 */
[----:B------:R-:W-:Y:S05]  /*0280*/  BRA `(.L_x_12791) ;  /* 0x00000c7000007947 */ /* 0x000fea0003800000 */
.L_x_12792:
[----:B------:R0:W5:Y:S01]  /*0290*/  LDG.E.S16 R18, [R2.64] ;  /* 0x0000002402127981 */ /* 0x000162000c1e1700 */
[----:B------:R-:W-:Y:S05]  /*02a0*/  BRA `(.L_x_12791) ;  /* 0x00000c5000007947 */ /* 0x000fea0003800000 */
.L_x_12787:
        /* <DEDUP_REMOVED lines=9> */
.L_x_12795:
[----:B------:R-:W2:Y:S02]  /*0340*/  LDG.E.U16 R2, [R2.64] ;  /* 0x0000002402027981 */ /* 0x000ea4000c1e1500 */
[----:B--2---:R-:W-:-:S06]  /*0350*/  HADD2.F32 R18, -RZ, R2.H0_H0 ;  /* 0x20000002ff127230 */ /* 0x004fcc0000004100 */
[----:B------:R-:W0:Y:S01]  /*0360*/  F2I.FTZ.TRUNC.NTZ R18, R18 ;  /* 0x0000001200127305 */ /* 0x000e22000021f100 */
[----:B------:R-:W-:Y:S05]  /*0370*/  BRA `(.L_x_12791) ;  /* 0x00000b8000007947 */ /* 0x000fea0003800000 */
.L_x_12794:
        /* <DEDUP_REMOVED lines=9> */
.L_x_12797:
[----:B------:R-:W2:Y:S02]  /*0410*/  LDG.E.U16 R2, [R2.64] ;  /* 0x0000002402027981 */ /* 0x000ea4000c1e1500 */
[----:B--2---:R-:W-:-:S06]  /*0420*/  HADD2.F32 R18, -RZ, R2.H0_H0 ;  /* 0x20000002ff127230 */ /* 0x004fcc0000004100 */
[----:B------:R-:W0:Y:S01]  /*0430*/  F2I.FTZ.TRUNC.NTZ R18, R18 ;  /* 0x0000001200127305 */ /* 0x000e22000021f100 */
[----:B------:R-:W-:Y:S05]  /*0440*/  BRA `(.L_x_12791) ;  /* 0x00000ab000007947 */ /* 0x000fea0003800000 */
.L_x_12796:
[----:B------:R-:W2:Y:S02]  /*0450*/  LDG.E.64 R18, [R2.64] ;  /* 0x0000002402127981 */ /* 0x000ea4000c1e1b00 */
[----:B--2---:R0:W1:Y:S01]  /*0460*/  F2I.F64.TRUNC R18, R18 ;  /* 0x0000001200127311 */ /* 0x004062000030d100 */
[----:B------:R-:W-:Y:S05]  /*0470*/  BRA `(.L_x_12791) ;  /* 0x00000a8000007947 */ /* 0x000fea0003800000 */
.L_x_12786:
        /* <DEDUP_REMOVED lines=12> */
.L_x_12800:
[----:B------:R-:W2:Y:S02]  /*0540*/  LDG.E.64 R2, [R2.64] ;  /* 0x0000002402027981 */ /* 0x000ea4000c1e1b00 */
[----:B--2---:R0:W1:Y:S01]  /*0550*/  F2I.F64.TRUNC R18, R2 ;  /* 0x0000000200127311 */ /* 0x004062000030d100 */
[----:B------:R-:W-:Y:S05]  /*0560*/  BRA `(.L_x_12791) ;  /* 0x0000099000007947 */ /* 0x000fea0003800000 */
.L_x_12799:
        /* <DEDUP_REMOVED lines=27> */
.L_x_12802:
        /* <DEDUP_REMOVED lines=15> */
.L_x_12801:
[----:B------:R-:W2:Y:S02]  /*0810*/  LDG.E.U16 R18, [R2.64] ;  /* 0x0000002402127981 */ /* 0x000ea4000c1e1500 */
[----:B--2---:R-:W-:-:S06]  /*0820*/  PRMT R18, RZ, 0x5410, R18 ;  /* 0x00005410ff127816 */ /* 0x004fcc0000000012 */
[----:B------:R-:W0:Y:S01]  /*0830*/  F2I.FTZ.TRUNC.NTZ R18, R18 ;  /* 0x0000001200127305 */ /* 0x000e22000021f100 */
[----:B------:R-:W-:Y:S05]  /*0840*/  BRA `(.L_x_12791) ;  /* 0x000006b000007947 */ /* 0x000fea0003800000 */
.L_x_12798:
        /* <DEDUP_REMOVED lines=10> */
.L_x_12805:
        /* <DEDUP_REMOVED lines=21> */
.L_x_12809:
[----:B------:R-:W-:Y:S05]  /*0a40*/  BSYNC B1 ;  /* 0x0000000000017941 */ /* 0x000fea0003800000 */
.L_x_12808:
[----:B------:R-:W-:Y:S01]  /*0a50*/  IMAD.SHL.U32 R2, R2, 0x100000, RZ ;  /* 0x0010000002027824 */ /* 0x000fe200078e00ff */
[----:B------:R-:W-:-:S04]  /*0a60*/  LEA R3, R0, 0x3b800000, 0x17 ;  /* 0x3b80000000037811 */ /* 0x000fc800078eb8ff */
[----:B------:R-:W-:Y:S02]  /*0a70*/  LOP3.LUT R18, R3, R2, R18, 0xfe, !PT ;  /* 0x0000000203127212 */ /* 0x000fe400078efe12 */
.L_x_12807:
[----:B------:R-:W-:Y:S05]  /*0a80*/  BSYNC B0 ;  /* 0x0000000000007941 */ /* 0x000fea0003800000 */
.L_x_12806:
[----:B------:R-:W0:Y:S01]  /*0a90*/  F2I.FTZ.TRUNC.NTZ R18, R18 ;  /* 0x0000001200127305 */ /* 0x000e22000021f100 */
[----:B------:R-:W-:Y:S05]  /*0aa0*/  BRA `(.L_x_12791) ;  /* 0x0000045000007947 */ /* 0x000fea0003800000 */
.L_x_12804:
        /* <DEDUP_REMOVED lines=21> */
.L_x_12813:
[----:B------:R-:W-:Y:S05]  /*0c00*/  BSYNC B1 ;  /* 0x0000000000017941 */ /* 0x000fea0003800000 */
.L_x_12812:
[----:B------:R-:W-:Y:S01]  /*0c10*/  IMAD.SHL.U32 R2, R2, 0x200000, RZ ;  /* 0x0020000002027824 */ /* 0x000fe200078e00ff */
[----:B------:R-:W-:-:S04]  /*0c20*/  LEA R3, R0, 0x37800000, 0x17 ;  /* 0x3780000000037811 */ /* 0x000fc800078eb8ff */
[----:B------:R-:W-:Y:S02]  /*0c30*/  LOP3.LUT R18, R3, R2, R18, 0xfe, !PT ;  /* 0x0000000203127212 */ /* 0x000fe400078efe12 */
.L_x_12811:
[----:B------:R-:W-:Y:S05]  /*0c40*/  BSYNC B0 ;  /* 0x0000000000007941 */ /* 0x000fea0003800000 */
.L_x_12810:
[----:B------:R-:W0:Y:S01]  /*0c50*/  F2I.FTZ.TRUNC.NTZ R18, R18 ;  /* 0x0000001200127305 */ /* 0x000e22000021f100 */
[----:B------:R-:W-:Y:S05]  /*0c60*/  BRA `(.L_x_12791) ;  /* 0x0000029000007947 */ /* 0x000fea0003800000 */
.L_x_12803:
        /* <DEDUP_REMOVED lines=14> */
.L_x_12817:
[----:B------:R-:W-:Y:S05]  /*0d50*/  BSYNC B0 ;  /* 0x0000000000007941 */ /* 0x000fea0003800000 */
.L_x_12816:
[----:B------:R-:W0:Y:S01]  /*0d60*/  F2I.FTZ.TRUNC.NTZ R18, R18 ;  /* 0x0000001200127305 */ /* 0x000e22000021f100 */
[----:B------:R-:W-:Y:S05]  /*0d70*/  BRA `(.L_x_12791) ;  /* 0x0000018000007947 */ /* 0x000fea0003800000 */
.L_x_12790:
        /* <DEDUP_REMOVED lines=21> */
.L_x_12815:
[----:B------:R0:W5:Y:S01]  /*0ed0*/  LDG.E R18, [R2.64] ;  /* 0x0000002402127981 */ /* 0x000162000c1e1900 */
[----:B------:R-:W-:Y:S05]  /*0ee0*/  BRA `(.L_x_12791) ;  /* 0x0000001000007947 */ /* 0x000fea0003800000 */
.L_x_12814:
[----:B------:R0:W5:Y:S02]  /*0ef0*/  LDG.E R18, [R2.64] ;  /* 0x0000002402127981 */ /* 0x000164000c1e1900 */
.L_x_12791:
[----:B0-----:R-:W0:Y:S02]  /*0f00*/  S2R R19, SR_TID.X ;  /* 0x0000000000137919 */ /* 0x001e240000002100 */
[----:B0-----:R-:W-:Y:S02]  /*0f10*/  IADD3 R19, R19, 0x80, RZ ;  /* 0x0000008013137810 */ /* 0x001fe40007ffe0ff */
.L_x_12785:
[----:B-1----:R-:W-:Y:S05]  /*0f20*/  BSYNC B6 ;  /* 0x0000000000067941 */ /* 0x002fea0003800000 */
.L_x_12784:
        /* <DEDUP_REMOVED lines=21> */
.L_x_12823:
[----:B------:R0:W5:Y:S01]  /*1080*/  LDG.E.U8 R24, [R2.64] ;  /* 0x0000002402187981 */ /* 0x000162000c1e1100 */
[----:B------:R-:W-:Y:S05]  /*1090*/  BRA `(.L_x_12825) ;  /* 0x00000d0000007947 */ /* 0x000fea0003800000 */
.L_x_12822:
        /* <DEDUP_REMOVED lines=8> */
.L_x_12827:
[----:B------:R0:W5:Y:S01]  /*1120*/  LDG.E R24, [R2.64] ;  /* 0x0000002402187981 */ /* 0x000162000c1e1900 */
[----:B------:R-:W-:Y:S05]  /*1130*/  BRA `(.L_x_12825) ;  /* 0x00000c6000007947 */ /* 0x000fea0003800000 */
.L_x_12826:
[----:B------:R0:W5:Y:S01]  /*1140*/  LDG.E.S16 R24, [R2.64] ;  /* 0x0000002402187981 */ /* 0x000162000c1e1700 */
[----:B------:R-:W-:Y:S05]  /*1150*/  BRA `(.L_x_12825) ;  /* 0x00000c4000007947 */ /* 0x000fea0003800000 */
.L_x_12821:
        /* <DEDUP_REMOVED lines=9> */
.L_x_12829:
[----:B------:R-:W2:Y:S02]  /*11f0*/  LDG.E.U16 R2, [R2.64] ;  /* 0x0000002402027981 */ /* 0x000ea4000c1e1500 */
[----:B--2---:R-:W-:-:S06]  /*1200*/  HADD2.F32 R24, -RZ, R2.H0_H0 ;  /* 0x20000002ff187230 */ /* 0x004fcc0000004100 */
[----:B------:R-:W0:Y:S01]  /*1210*/  F2I.FTZ.TRUNC.NTZ R24, R24 ;  /* 0x0000001800187305 */ /* 0x000e22000021f100 */
[----:B------:R-:W-:Y:S05]  /*1220*/  BRA `(.L_x_12825) ;  /* 0x00000b7000007947 */ /* 0x000fea0003800000 */
.L_x_12828:
        /* <DEDUP_REMOVED lines=9> */
.L_x_12831:
[----:B------:R-:W2:Y:S02]  /*12c0*/  LDG.E.U16 R2, [R2.64] ;  /* 0x0000002402027981 */ /* 0x000ea4000c1e1500 */
[----:B--2---:R-:W-:-:S06]  /*12d0*/  HADD2.F32 R24, -RZ, R2.H0_H0 ;  /* 0x20000002ff187230 */ /* 0x004fcc0000004100 */
[----:B------:R-:W0:Y:S01]  /*12e0*/  F2I.FTZ.TRUNC.NTZ R24, R24 ;  /* 0x0000001800187305 */ /* 0x000e22000021f100 */
[----:B------:R-:W-:Y:S05]  /*12f0*/  BRA `(.L_x_12825) ;  /* 0x00000aa000007947 */ /* 0x000fea0003800000 */
.L_x_12830:
[----:B------:R-:W2:Y:S02]  /*1300*/  LDG.E.64 R24, [R2.64] ;  /* 0x0000002402187981 */ /* 0x000ea4000c1e1b00 */
[----:B--2---:R0:W1:Y:S01]  /*1310*/  F2I.F64.TRUNC R24, R24 ;  /* 0x0000001800187311 */ /* 0x004062000030d100 */
[----:B------:R-:W-:Y:S05]  /*1320*/  BRA `(.L_x_12825) ;  /* 0x00000a7000007947 */ /* 0x000fea0003800000 */
.L_x_12820:
        /* <DEDUP_REMOVED lines=12> */
.L_x_12834:
[----:B------:R-:W2:Y:S02]  /*13f0*/  LDG.E.64 R2, [R2.64] ;  /* 0x0000002402027981 */ /* 0x000ea4000c1e1b00 */
[----:B--2---:R0:W1:Y:S01]  /*1400*/  F2I.F64.TRUNC R24, R2 ;  /* 0x0000000200187311 */ /* 0x004062000030d100 */
[----:B------:R-:W-:Y:S05]  /*1410*/  BRA `(.L_x_12825) ;  /* 0x0000098000007947 */ /* 0x000fea0003800000 */
.L_x_12833:
        /* <DEDUP_REMOVED lines=27> */
.L_x_12836:
        /* <DEDUP_REMOVED lines=14> */
.L_x_12835:
[----:B------:R-:W2:Y:S02]  /*16b0*/  LDG.E.U16 R24, [R2.64] ;  /* 0x0000002402187981 */ /* 0x000ea4000c1e1500 */
[----:B--2---:R-:W-:-:S06]  /*16c0*/  PRMT R24, RZ, 0x5410, R24 ;  /* 0x00005410ff187816 */ /* 0x004fcc0000000018 */
[----:B------:R-:W0:Y:S01]  /*16d0*/  F2I.FTZ.TRUNC.NTZ R24, R24 ;  /* 0x0000001800187305 */ /* 0x000e22000021f100 */
[----:B------:R-:W-:Y:S05]  /*16e0*/  BRA `(.L_x_12825) ;  /* 0x000006b000007947 */ /* 0x000fea0003800000 */
.L_x_12832:
        /* <DEDUP_REMOVED lines=10> */
.L_x_12839:
        /* <DEDUP_REMOVED lines=21> */
.L_x_12843:
[----:B------:R-:W-:Y:S05]  /*18e0*/  BSYNC B1 ;  /* 0x0000000000017941 */ /* 0x000fea0003800000 */
.L_x_12842:
[----:B------:R-:W-:Y:S01]  /*18f0*/  IMAD.SHL.U32 R2, R2, 0x100000, RZ ;  /* 0x0010000002027824 */ /* 0x000fe200078e00ff */
[----:B------:R-:W-:-:S04]  /*1900*/  LEA R3, R0, 0x3b800000, 0x17 ;  /* 0x3b80000000037811 */ /* 0x000fc800078eb8ff */
[----:B------:R-:W-:Y:S02]  /*1910*/  LOP3.LUT R24, R3, R2, R24, 0xfe, !PT ;  /* 0x0000000203187212 */ /* 0x000fe400078efe18 */
.L_x_12841:
[----:B------:R-:W-:Y:S05]  /*1920*/  BSYNC B0 ;  /* 0x0000000000007941 */ /* 0x000fea0003800000 */
.L_x_12840:
[----:B------:R-:W0:Y:S01]  /*1930*/  F2I.FTZ.TRUNC.NTZ R24, R24 ;  /* 0x0000001800187305 */ /* 0x000e22000021f100 */
[----:B------:R-:W-:Y:S05]  /*1940*/  BRA `(.L_x_12825) ;  /* 0x0000045000007947 */ /* 0x000fea0003800000 */
.L_x_12838:
        /* <DEDUP_REMOVED lines=21> */
.L_x_12847:
[----:B------:R-:W-:Y:S05]  /*1aa0*/  BSYNC B1 ;  /* 0x0000000000017941 */ /* 0x000fea0003800000 */
.L_x_12846:
[----:B------:R-:W-:Y:S01]  /*1ab0*/  IMAD.SHL.U32 R2, R2, 0x200000, RZ ;  /* 0x0020000002027824 */ /* 0x000fe200078e00ff */
[----:B------:R-:W-:-:S04]  /*1ac0*/  LEA R3, R0, 0x37800000, 0x17 ;  /* 0x3780000000037811 */ /* 0x000fc800078eb8ff */
[----:B------:R-:W-:Y:S02]  /*1ad0*/  LOP3.LUT R24, R3, R2, R24, 0xfe, !PT ;  /* 0x0000000203187212 */ /* 0x000fe400078efe18 */
.L_x_12845:
[----:B------:R-:W-:Y:S05]  /*1ae0*/  BSYNC B0 ;  /* 0x0000000000007941 */ /* 0x000fea0003800000 */
.L_x_12844:
[----:B------:R-:W0:Y:S01]  /*1af0*/  F2I.FTZ.TRUNC.NTZ R24, R24 ;  /* 0x0000001800187305 */ /* 0x000e22000021f100 */
[----:B------:R-:W-:Y:S05]  /*1b00*/  BRA `(.L_x_12825) ;  /* 0x0000029000007947 */ /* 0x000fea0003800000 */
.L_x_12837:
        /* <DEDUP_REMOVED lines=14> */
.L_x_12851:
[----:B------:R-:W-:Y:S05]  /*1bf0*/  BSYNC B0 ;  /* 0x0000000000007941 */ /* 0x000fea0003800000 */
.L_x_12850:
[----:B------:R-:W0:Y:S01]  /*1c00*/  F2I.FTZ.TRUNC.NTZ R24, R24 ;  /* 0x0000001800187305 */ /* 0x000e22000021f100 */
[----:B------:R-:W-:Y:S05]  /*1c10*/  BRA `(.L_x_12825) ;  /* 0x0000018000007947 */ /* 0x000fea0003800000 */
.L_x_12824:
        /* <DEDUP_REMOVED lines=21> */
.L_x_12849:
[----:B------:R0:W5:Y:S01]  /*1d70*/  LDG.E R24, [R2.64] ;  /* 0x0000002402187981 */ /* 0x000162000c1e1900 */
[----:B------:R-:W-:Y:S05]  /*1d80*/  BRA `(.L_x_12825) ;  /* 0x0000001000007947 */ /* 0x000fea0003800000 */
.L_x_12848:
[----:B------:R0:W5:Y:S02]  /*1d90*/  LDG.E R24, [R2.64] ;  /* 0x0000002402187981 */ /* 0x000164000c1e1900 */
.L_x_12825:
[----:B------:R-:W-:-:S03]  /*1da0*/  IADD3 R19, R19, 0x80, RZ ;  /* 0x0000008013137810 */ /* 0x000fc60007ffe0ff */
.L_x_12819:
[----:B------:R-:W-:Y:S05]  /*1db0*/  BSYNC B6 ;  /* 0x0000000000067941 */ /* 0x000fea0003800000 */
.L_x_12818:
        /* <DEDUP_REMOVED lines=23> */
.L_x_12857:
[----:B------:R0:W5:Y:S01]  /*1f30*/  LDG.E.U8 R22, [R2.64] ;  /* 0x0000002402167981 */ /* 0x000162000c1e1100 */
[----:B------:R-:W-:Y:S05]  /*1f40*/  BRA `(.L_x_12859) ;  /* 0x00000d0000007947 */ /* 0x000fea0003800000 */
.L_x_12856:
        /* <DEDUP_REMOVED lines=8> */
.L_x_12861:
[----:B------:R0:W5:Y:S01]  /*1fd0*/  LDG.E R22, [R2.64] ;  /* 0x0000002402167981 */ /* 0x000162000c1e1900 */
[----:B------:R-:W-:Y:S05]  /*1fe0*/  BRA `(.L_x_12859) ;  /* 0x00000c6000007947 */ /* 0x000fea0003800000 */
.L_x_12860:
[----:B------:R0:W5:Y:S01]  /*1ff0*/  LDG.E.S16 R22, [R2.64] ;  /* 0x0000002402167981 */ /* 0x000162000c1e1700 */
[----:B------:R-:W-:Y:S05]  /*2000*/  BRA `(.L_x_12859) ;  /* 0x00000c4000007947 */ /* 0x000fea0003800000 */
.L_x_12855:
        /* <DEDUP_REMOVED lines=9> */
.L_x_12863:
[----:B------:R-:W2:Y:S02]  /*20a0*/  LDG.E.U16 R2, [R2.64] ;  /* 0x0000002402027981 */ /* 0x000ea4000c1e1500 */
[----:B--2---:R-:W-:-:S06]  /*20b0*/  HADD2.F32 R22, -RZ, R2.H0_H0 ;  /* 0x20000002ff167230 */ /* 0x004fcc0000004100 */
[----:B------:R-:W0:Y:S01]  /*20c0*/  F2I.FTZ.TRUNC.NTZ R22, R22 ;  /* 0x0000001600167305 */ /* 0x000e22000021f100 */
[----:B------:R-:W-:Y:S05]  /*20d0*/  BRA `(.L_x_12859) ;  /* 0x00000b7000007947 */ /* 0x000fea0003800000 */
.L_x_12862:
        /* <DEDUP_REMOVED lines=9> */
.L_x_12865:
[----:B------:R-:W2:Y:S02]  /*2170*/  LDG.E.U16 R2, [R2.64] ;  /* 0x0000002402027981 */ /* 0x000ea4000c1e1500 */
[----:B--2---:R-:W-:-:S06]  /*2180*/  HADD2.F32 R22, -RZ, R2.H0_H0 ;  /* 0x20000002ff167230 */ /* 0x004fcc0000004100 */
[----:B------:R-:W0:Y:S01]  /*2190*/  F2I.FTZ.TRUNC.NTZ R22, R22 ;  /* 0x0000001600167305 */ /* 0x000e22000021f100 */
[----:B------:R-:W-:Y:S05]  /*21a0*/  BRA `(.L_x_12859) ;  /* 0x00000aa000007947 */ /* 0x000fea0003800000 */
.L_x_12864:
[----:B------:R-:W2:Y:S02]  /*21b0*/  LDG.E.64 R2, [R2.64] ;  /* 0x0000002402027981 */ /* 0x000ea4000c1e1b00 */
[----:B--2---:R0:W2:Y:S01]  /*21c0*/  F2I.F64.TRUNC R22, R2 ;  /* 0x0000000200167311 */ /* 0x0040a2000030d100 */
[----:B------:R-:W-:Y:S05]  /*21d0*/  BRA `(.L_x_12859) ;  /* 0x00000a7000007947 */ /* 0x000fea0003800000 */
.L_x_12854:
        /* <DEDUP_REMOVED lines=12> */
.L_x_12868:
[----:B------:R-:W2:Y:S02]  /*22a0*/  LDG.E.64 R2, [R2.64] ;  /* 0x0000002402027981 */ /* 0x000ea4000c1e1b00 */
[----:B--2---:R0:W2:Y:S01]  /*22b0*/  F2I.F64.TRUNC R22, R2 ;  /* 0x0000000200167311 */ /* 0x0040a2000030d100 */
[----:B------:R-:W-:Y:S05]  /*22c0*/  BRA `(.L_x_12859) ;  /* 0x0000098000007947 */ /* 0x000fea0003800000 */
.L_x_12867:
        /* <DEDUP_REMOVED lines=27> */
.L_x_12870:
        /* <DEDUP_REMOVED lines=14> */
.L_x_12869:
[----:B------:R-:W2:Y:S02]  /*2560*/  LDG.E.U16 R22, [R2.64] ;  /* 0x0000002402167981 */ /* 0x000ea4000c1e1500 */
[----:B--2---:R-:W-:-:S06]  /*2570*/  PRMT R22, RZ, 0x5410, R22 ;  /* 0x00005410ff167816 */ /* 0x004fcc0000000016 */
[----:B------:R-:W0:Y:S01]  /*2580*/  F2I.FTZ.TRUNC.NTZ R22, R22 ;  /* 0x0000001600167305 */ /* 0x000e22000021f100 */
[----:B------:R-:W-:Y:S05]  /*2590*/  BRA `(.L_x_12859) ;  /* 0x000006b000007947 */ /* 0x000fea0003800000 */
.L_x_12866:
        /* <DEDUP_REMOVED lines=10> */
.L_x_12873:
        /* <DEDUP_REMOVED lines=21> */
.L_x_12877:
[----:B------:R-:W-:Y:S05]  /*2790*/  BSYNC B1 ;  /* 0x0000000000017941 */ /* 0x000fea0003800000 */
.L_x_12876:
[----:B------:R-:W-:Y:S01]  /*27a0*/  IMAD.SHL.U32 R2, R2, 0x100000, RZ ;  /* 0x0010000002027824 */ /* 0x000fe200078e00ff */
[----:B------:R-:W-:-:S04]  /*27b0*/  LEA R3, R0, 0x3b800000, 0x17 ;  /* 0x3b80000000037811 */ /* 0x000fc800078eb8ff */
[----:B------:R-:W-:Y:S02]  /*27c0*/  LOP3.LUT R22, R3, R2, R22, 0xfe, !PT ;  /* 0x0000000203167212 */ /* 0x000fe400078efe16 */
.L_x_12875:
[----:B------:R-:W-:Y:S05]  /*27d0*/  BSYNC B0 ;  /* 0x0000000000007941 */ /* 0x000fea0003800000 */
.L_x_12874:
[----:B------:R-:W0:Y:S01]  /*27e0*/  F2I.FTZ.TRUNC.NTZ R22, R22 ;  /* 0x0000001600167305 */ /* 0x000e22000021f100 */
[----:B------:R-:W-:Y:S05]  /*27f0*/  BRA `(.L_x_12859) ;  /* 0x0000045000007947 */ /* 0x000fea0003800000 */
.L_x_12872:
        /* <DEDUP_REMOVED lines=21> */
.L_x_12881:
[----:B------:R-:W-:Y:S05]  /*2950*/  BSYNC B1 ;  /* 0x0000000000017941 */ /* 0x000fea0003800000 */
.L_x_12880:
[----:B------:R-:W-:Y:S01]  /*2960*/  IMAD.SHL.U32 R2, R2, 0x200000, RZ ;  /* 0x0020000002027824 */ /* 0x000fe200078e00ff */
[----:B------:R-:W-:-:S04]  /*2970*/  LEA R3, R0, 0x37800000, 0x17 ;  /* 0x3780000000037811 */ /* 0x000fc800078eb8ff */
[----:B------:R-:W-:Y:S02]  /*2980*/  LOP3.LUT R22, R3, R2, R22, 0xfe, !PT ;  /* 0x0000000203167212 */ /* 0x000fe400078efe16 */
.L_x_12879:
[----:B------:R-:W-:Y:S05]  /*2990*/  BSYNC B0 ;  /* 0x0000000000007941 */ /* 0x000fea0003800000 */
.L_x_12878:
[----:B------:R-:W0:Y:S01]  /*29a0*/  F2I.FTZ.TRUNC.NTZ R22, R22 ;  /* 0x0000001600167305 */ /* 0x000e22000021f100 */
[----:B------:R-:W-:Y:S05]  /*29b0*/  BRA `(.L_x_12859) ;  /* 0x0000029000007947 */ /* 0x000fea0003800000 */
.L_x_12871:
        /* <DEDUP_REMOVED lines=14> */
.L_x_12885:
[----:B------:R-:W-:Y:S05]  /*2aa0*/  BSYNC B0 ;  /* 0x0000000000007941 */ /* 0x000fea0003800000 */
.L_x_12884:
[----:B------:R-:W0:Y:S01]  /*2ab0*/  F2I.FTZ.TRUNC.NTZ R22, R22 ;  /* 0x0000001600167305 */ /* 0x000e22000021f100 */
[----:B------:R-:W-:Y:S05]  /*2ac0*/  BRA `(.L_x_12859) ;  /* 0x0000018000007947 */ /* 0x000fea0003800000 */
.L_x_12858:
        /* <DEDUP_REMOVED lines=21> */
.L_x_12883:
[----:B------:R0:W5:Y:S01]  /*2c20*/  LDG.E R22, [R2.64] ;  /* 0x0000002402167981 */ /* 0x000162000c1e1900 */
[----:B------:R-:W-:Y:S05]  /*2c30*/  BRA `(.L_x_12859) ;  /* 0x0000001000007947 */ /* 0x000fea0003800000 */
.L_x_12882:
[----:B------:R0:W5:Y:S02]  /*2c40*/  LDG.E R22, [R2.64] ;  /* 0x0000002402167981 */ /* 0x000164000c1e1900 */
.L_x_12859:
[----:B------:R-:W-:-:S03]  /*2c50*/  IADD3 R19, R19, 0x80, RZ ;  /* 0x0000008013137810 */ /* 0x000fc60007ffe0ff */
.L_x_12853:
[----:B------:R-:W-:Y:S05]  /*2c60*/  BSYNC B6 ;  /* 0x0000000000067941 */ /* 0x000fea0003800000 */
.L_x_12852:
        /* <DEDUP_REMOVED lines=20> */
.L_x_12891:
[----:B------:R0:W5:Y:S01]  /*2db0*/  LDG.E.U8 R25, [R2.64] ;  /* 0x0000002402197981 */ /* 0x000162000c1e1100 */
[----:B------:R-:W-:Y:S05]  /*2dc0*/  BRA `(.L_x_12887) ;  /* 0x00000cf000007947 */ /* 0x000fea0003800000 */
.L_x_12890:
        /* <DEDUP_REMOVED lines=8> */
.L_x_12894:
[----:B------:R0:W5:Y:S01]  /*2e50*/  LDG.E R25, [R2.64] ;  /* 0x0000002402197981 */ /* 0x000162000c1e1900 */
[----:B------:R-:W-:Y:S05]  /*2e60*/  BRA `(.L_x_12887) ;  /* 0x00000c5000007947 */ /* 0x000fea0003800000 */
.L_x_12893:
[----:B------:R0:W5:Y:S01]  /*2e70*/  LDG.E.S16 R25, [R2.64] ;  /* 0x0000002402197981 */ /* 0x000162000c1e1700 */
[----:B------:R-:W-:Y:S05]  /*2e80*/  BRA `(.L_x_12887) ;  /* 0x00000c3000007947 */ /* 0x000fea0003800000 */
.L_x_12889:
        /* <DEDUP_REMOVED lines=9> */
.L_x_12896:
[----:B------:R-:W3:Y:S02]  /*2f20*/  LDG.E.U16 R2, [R2.64] ;  /* 0x0000002402027981 */ /* 0x000ee4000c1e1500 */
[----:B---3--:R-:W-:-:S06]  /*2f30*/  HADD2.F32 R25, -RZ, R2.H0_H0 ;  /* 0x20000002ff197230 */ /* 0x008fcc0000004100 */
[----:B------:R-:W0:Y:S01]  /*2f40*/  F2I.FTZ.TRUNC.NTZ R25, R25 ;  /* 0x0000001900197305 */ /* 0x000e22000021f100 */
[----:B------:R-:W-:Y:S05]  /*2f50*/  BRA `(.L_x_12887) ;  /* 0x00000b6000007947 */ /* 0x000fea0003800000 */
.L_x_12895:
        /* <DEDUP_REMOVED lines=9> */
.L_x_12898:
[----:B------:R-:W3:Y:S02]  /*2ff0*/  LDG.E.U16 R2, [R2.64] ;  /* 0x0000002402027981 */ /* 0x000ee4000c1e1500 */
[----:B---3--:R-:W-:-:S06]  /*3000*/  HADD2.F32 R25, -RZ, R2.H0_H0 ;  /* 0x20000002ff197230 */ /* 0x008fcc0000004100 */
[----:B------:R-:W0:Y:S01]  /*3010*/  F2I.FTZ.TRUNC.NTZ R25, R25 ;  /* 0x0000001900197305 */ /* 0x000e22000021f100 */
[----:B------:R-:W-:Y:S05]  /*3020*/  BRA `(.L_x_12887) ;  /* 0x00000a9000007947 */ /* 0x000fea0003800000 */
.L_x_12897:
[----:B------:R-:W3:Y:S02]  /*3030*/  LDG.E.64 R2, [R2.64] ;  /* 0x0000002402027981 */ /* 0x000ee4000c1e1b00 */
[----:B---3--:R0:W3:Y:S01]  /*3040*/  F2I.F64.TRUNC R25, R2 ;  /* 0x0000000200197311 */ /* 0x0080e2000030d100 */
[----:B------:R-:W-:Y:S05]  /*3050*/  BRA `(.L_x_12887) ;  /* 0x00000a6000007947 */ /* 0x000fea0003800000 */
.L_x_12888:
        /* <DEDUP_REMOVED lines=12> */
.L_x_12901:
[----:B------:R-:W3:Y:S02]  /*3120*/  LDG.E.64 R2, [R2.64] ;  /* 0x0000002402027981 */ /* 0x000ee4000c1e1b00 */
[----:B---3--:R0:W3:Y:S01]  /*3130*/  F2I.F64.TRUNC R25, R2 ;  /* 0x0000000200197311 */ /* 0x0080e2000030d100 */
[----:B------:R-:W-:Y:S05]  /*3140*/  BRA `(.L_x_12887) ;  /* 0x0000097000007947 */ /* 0x000fea0003800000 */
.L_x_12900:
        /* <DEDUP_REMOVED lines=27> */
.L_x_12903:
        /* <DEDUP_REMOVED lines=14> */
.L_x_12902:
[----:B------:R-:W3:Y:S02]  /*33e0*/  LDG.E.U16 R25, [R2.64] ;  /* 0x0000002402197981 */ /* 0x000ee4000c1e1500 */
[----:B---3--:R-:W-:-:S06]  /*33f0*/  PRMT R25, RZ, 0x5410, R25 ;  /* 0x00005410ff197816 */ /* 0x008fcc0000000019 */
[----:B------:R-:W0:Y:S01]  /*3400*/  F2I.FTZ.TRUNC.NTZ R25, R25 ;  /* 0x0000001900197305 */ /* 0x000e22000021f100 */
[----:B------:R-:W-:Y:S05]  /*3410*/  BRA `(.L_x_12887) ;  /* 0x000006a000007947 */ /* 0x000fea0003800000 */
.L_x_12899:
        /* <DEDUP_REMOVED lines=10> */
.L_x_12906:
        /* <DEDUP_REMOVED lines=21> */
.L_x_12910:
[----:B------:R-:W-:Y:S05]  /*3610*/  BSYNC B1 ;  /* 0x0000000000017941 */ /* 0x000fea0003800000 */
.L_x_12909:
[----:B------:R-:W-:Y:S01]  /*3620*/  IMAD.SHL.U32 R2, R2, 0x100000, RZ ;  /* 0x0010000002027824 */ /* 0x000fe200078e00ff */
[----:B------:R-:W-:-:S04]  /*3630*/  LEA R0, R0, 0x3b800000, 0x17 ;  /* 0x3b80000000007811 */ /* 0x000fc800078eb8ff */
[----:B------:R-:W-:Y:S02]  /*3640*/  LOP3.LUT R25, R0, R2, R25, 0xfe, !PT ;  /* 0x0000000200197212 */ /* 0x000fe400078efe19 */
.L_x_12908:
[----:B------:R-:W-:Y:S05]  /*3650*/  BSYNC B0 ;  /* 0x0000000000007941 */ /* 0x000fea0003800000 */
.L_x_12907:
[----:B------:R-:W0:Y:S01]  /*3660*/  F2I.FTZ.TRUNC.NTZ R25, R25 ;  /* 0x0000001900197305 */ /* 0x000e22000021f100 */
[----:B------:R-:W-:Y:S05]  /*3670*/  BRA `(.L_x_12887) ;  /* 0x0000044000007947 */ /* 0x000fea0003800000 */
.L_x_12905:
        /* <DEDUP_REMOVED lines=21> */
.L_x_12914:
[----:B------:R-:W-:Y:S05]  /*37d0*/  BSYNC B1 ;  /* 0x0000000000017941 */ /* 0x000fea0003800000 */
.L_x_12913:
[----:B------:R-:W-:Y:S01]  /*37e0*/  IMAD.SHL.U32 R2, R2, 0x200000, RZ ;  /* 0x0020000002027824 */ /* 0x000fe200078e00ff */
[----:B------:R-:W-:-:S04]  /*37f0*/  LEA R0, R0, 0x37800000, 0x17 ;  /* 0x3780000000007811 */ /* 0x000fc800078eb8ff */
[----:B------:R-:W-:Y:S02]  /*3800*/  LOP3.LUT R25, R0, R2, R25, 0xfe, !PT ;  /* 0x0000000200197212 */ /* 0x000fe400078efe19 */
.L_x_12912:
[----:B------:R-:W-:Y:S05]  /*3810*/  BSYNC B0 ;  /* 0x0000000000007941 */ /* 0x000fea0003800000 */
.L_x_12911:
[----:B------:R-:W0:Y:S01]  /*3820*/  F2I.FTZ.TRUNC.NTZ R25, R25 ;  /* 0x0000001900197305 */ /* 0x000e22000021f100 */
[----:B------:R-:W-:Y:S05]  /*3830*/  BRA `(.L_x_12887) ;  /* 0x0000028000007947 */ /* 0x000fea0003800000 */
.L_x_12904:
        /* <DEDUP_REMOVED lines=14> */
.L_x_12918:
[----:B------:R-:W-:Y:S05]  /*3920*/  BSYNC B0 ;  /* 0x0000000000007941 */ /* 0x000fea0003800000 */
.L_x_12917:
[----:B------:R-:W0:Y:S01]  /*3930*/  F2I.FTZ.TRUNC.NTZ R25, R25 ;  /* 0x0000001900197305 */ /* 0x000e22000021f100 */
[----:B------:R-:W-:Y:S05]  /*3940*/  BRA `(.L_x_12887) ;  /* 0x0000017000007947 */ /* 0x000fea0003800000 */
.L_x_12892:
        /* <DEDUP_REMOVED lines=20> */
.L_x_12916:
[----:B------:R0:W5:Y:S01]  /*3a90*/  LDG.E R25, [R2.64] ;  /* 0x0000002402197981 */ /* 0x000162000c1e1900 */
[----:B------:R-:W-:Y:S05]  /*3aa0*/  BRA `(.L_x_12887) ;  /* 0x0000001000007947 */ /* 0x000fea0003800000 */
.L_x_12915:
[----:B------:R0:W5:Y:S02]  /*3ab0*/  LDG.E R25, [R2.64] ;  /* 0x0000002402197981 */ /* 0x000164000c1e1900 */
.L_x_12887:
[----:B------:R-:W-:Y:S05]  /*3ac0*/  BSYNC B6 ;  /* 0x0000000000067941 */ /* 0x000fea0003800000 */
.L_x_12886:
        /* <DEDUP_REMOVED lines=28> */
.L_x_12924:
[----:B------:R0:W-:Y:S01]  /*3c90*/  STG.E.U8 [R8.64], R3 ;  /* 0x0000000308007986 */ /* 0x0001e2000c101124 */
[----:B------:R-:W-:Y:S05]  /*3ca0*/  BRA `(.L_x_12920) ;  /* 0x00000da000007947 */ /* 0x000fea0003800000 */
.L_x_12923:
        /* <DEDUP_REMOVED lines=10> */
.L_x_12927:
[----:B------:R0:W-:Y:S01]  /*3d50*/  STG.E [R8.64], R3 ;  /* 0x0000000308007986 */ /* 0x0001e2000c101924 */
[----:B------:R-:W-:Y:S05]  /*3d60*/  BRA `(.L_x_12920) ;  /* 0x00000ce000007947 */ /* 0x000fea0003800000 */
.L_x_12926:
[----:B------:R0:W-:Y:S01]  /*3d70*/  STG.E.U16 [R8.64], R3 ;  /* 0x0000000308007986 */ /* 0x0001e2000c101524 */
[----:B------:R-:W-:Y:S05]  /*3d80*/  BRA `(.L_x_12920) ;  /* 0x00000cc000007947 */ /* 0x000fea0003800000 */
.L_x_12922:
        /* <DEDUP_REMOVED lines=9> */
.L_x_12929:
[----:B------:R-:W0:Y:S02]  /*3e20*/  I2F R0, R3 ;  /* 0x0000000300007306 */ /* 0x000e240000201400 */
[----:B0-----:R-:W-:-:S05]  /*3e30*/  F2FP.PACK_AB R0, RZ, R0 ;  /* 0x00000000ff00723e */ /* 0x001fca00000000ff */
[----:B------:R0:W-:Y:S01]  /*3e40*/  STG.E.U16 [R8.64], R0 ;  /* 0x0000000008007986 */ /* 0x0001e2000c101524 */
[----:B------:R-:W-:Y:S05]  /*3e50*/  BRA `(.L_x_12920) ;  /* 0x00000bf000007947 */ /* 0x000fea0003800000 */
.L_x_12928:
        /* <DEDUP_REMOVED lines=10> */
.L_x_12931:
[----:B------:R-:W0:Y:S02]  /*3f00*/  I2F R3, R3 ;  /* 0x0000000300037306 */ /* 0x000e240000201400 */
[----:B0-----:R-:W-:-:S04]  /*3f10*/  F2FP.PACK_AB R3, RZ, R3 ;  /* 0x00000003ff03723e */ /* 0x001fc800000000ff */
[----:B------:R-:W-:-:S05]  /*3f20*/  PRMT R3, R3, 0x5410, RZ ;  /* 0x0000541003037816 */ /* 0x000fca00000000ff */
[----:B------:R0:W-:Y:S01]  /*3f30*/  STG.E [R8.64], R3 ;  /* 0x0000000308007986 */ /* 0x0001e2000c101924 */
[----:B------:R-:W-:Y:S05]  /*3f40*/  BRA `(.L_x_12920) ;  /* 0x00000b0000007947 */ /* 0x000fea0003800000 */
.L_x_12930:
[----:B------:R-:W0:Y:S02]  /*3f50*/  I2F.F64 R4, R3 ;  /* 0x0000000300047312 */ /* 0x000e240000201c00 */
[----:B0-----:R0:W-:Y:S01]  /*3f60*/  STG.E.64 [R8.64], R4 ;  /* 0x0000000408007986 */ /* 0x0011e2000c101b24 */
[----:B------:R-:W-:Y:S05]  /*3f70*/  BRA `(.L_x_12920) ;  /* 0x00000ad000007947 */ /* 0x000fea0003800000 */
.L_x_12921:
        /* <DEDUP_REMOVED lines=12> */
.L_x_12934:
[----:B------:R-:W0:Y:S01]  /*4040*/  I2F.F64 R4, R3 ;  /* 0x0000000300047312 */ /* 0x000e220000201c00 */
[----:B------:R-:W-:-:S05]  /*4050*/  CS2R R6, SRZ ;  /* 0x0000000000067805 */ /* 0x000fca000001ff00 */
[----:B0-----:R0:W-:Y:S01]  /*4060*/  STG.E.128 [R8.64], R4 ;  /* 0x0000000408007986 */ /* 0x0011e2000c101d24 */
[----:B------:R-:W-:Y:S05]  /*4070*/  BRA `(.L_x_12920) ;  /* 0x000009d000007947 */ /* 0x000fea0003800000 */
.L_x_12933:
        /* <DEDUP_REMOVED lines=21> */
.L_x_12938:
[----:B------:R-:W-:Y:S05]  /*41d0*/  BSYNC B0 ;  /* 0x0000000000007941 */ /* 0x000fea0003800000 */
.L_x_12937:
[----:B------:R-:W-:-:S05]  /*41e0*/  LOP3.LUT R5, R0, R5, RZ, 0xfc, !PT ;  /* 0x0000000500057212 */ /* 0x000fca00078efcff */
[----:B------:R0:W-:Y:S01]  /*41f0*/  STG.E.U8 [R8.64], R5 ;  /* 0x0000000508007986 */ /* 0x0001e2000c101124 */
[----:B------:R-:W-:Y:S05]  /*4200*/  BRA `(.L_x_12920) ;  /* 0x0000084000007947 */ /* 0x000fea0003800000 */
.L_x_12936:
        /* <DEDUP_REMOVED lines=13> */
.L_x_12940:
[----:B------:R-:W-:Y:S01]  /*42e0*/  IMAD.MOV.U32 R0, RZ, RZ, 0x7f ;  /* 0x0000007fff007424 */ /* 0x000fe200078e00ff */
[----:B------:R-:W-:-:S04]  /*42f0*/  ISETP.GT.U32.AND P0, PT, R4, 0x7f800000, PT ;  /* 0x7f8000000400780c */ /* 0x000fc80003f04070 */
[----:B------:R-:W-:-:S04]  /*4300*/  SEL R0, R0, 0x7c, P0 ;  /* 0x0000007c00007807 */ /* 0x000fc80000000000 */
.L_x_12941:
[----:B------:R-:W-:Y:S05]  /*4310*/  BSYNC B0 ;  /* 0x0000000000007941 */ /* 0x000fea0003800000 */
.L_x_12939:
[----:B------:R-:W-:-:S04]  /*4320*/  LOP3.LUT R3, R5, 0x80000000, RZ, 0xc0, !PT ;  /* 0x8000000005037812 */ /* 0x000fc800078ec0ff */
[----:B------:R-:W-:-:S04]  /*4330*/  SHF.R.U32.HI R3, RZ, 0x18, R3 ;  /* 0x00000018ff037819 */ /* 0x000fc80000011603 */
[----:B------:R-:W-:-:S05]  /*4340*/  LOP3.LUT R3, R0, R3, RZ, 0xfc, !PT ;  /* 0x0000000300037212 */ /* 0x000fca00078efcff */
[----:B------:R0:W-:Y:S01]  /*4350*/  STG.E.U8 [R8.64], R3 ;  /* 0x0000000308007986 */ /* 0x0001e2000c101124 */
[----:B------:R-:W-:Y:S05]  /*4360*/  BRA `(.L_x_12920) ;  /* 0x000006e000007947 */ /* 0x000fea0003800000 */
.L_x_12935:
[----:B------:R-:W0:Y:S02]  /*4370*/  I2F R0, R3 ;  /* 0x0000000300007306 */ /* 0x000e240000201400 */
[----:B0-----:R-:W-:-:S05]  /*4380*/  F2FP.BF16.PACK_AB R0, RZ, R0 ;  /* 0x00000000ff00723e */ /* 0x001fca00000010ff */
[----:B------:R0:W-:Y:S01]  /*4390*/  STG.E.U16 [R8.64], R0 ;  /* 0x0000000008007986 */ /* 0x0001e2000c101524 */
[----:B------:R-:W-:Y:S05]  /*43a0*/  BRA `(.L_x_12920) ;  /* 0x000006a000007947 */ /* 0x000fea0003800000 */
.L_x_12932:
        /* <DEDUP_REMOVED lines=10> */
.L_x_12944:
        /* <DEDUP_REMOVED lines=17> */
.L_x_12947:
[----:B------:R-:W-:-:S04]  /*4560*/  LOP3.LUT R3, R3, 0x80000000, RZ, 0xc0, !PT ;  /* 0x8000000003037812 */ /* 0x000fc800078ec0ff */
[----:B------:R-:W-:-:S04]  /*4570*/  SHF.R.U32.HI R3, RZ, 0x18, R3 ;  /* 0x00000018ff037819 */ /* 0x000fc80000011603 */
[----:B------:R-:W-:-:S04]  /*4580*/  LOP3.LUT R0, R0, R3, RZ, 0xfc, !PT ;  /* 0x0000000300007212 */ /* 0x000fc800078efcff */
[----:B------:R-:W-:Y:S02]  /*4590*/  PRMT R4, R0, 0x7610, R4 ;  /* 0x0000761000047816 */ /* 0x000fe40000000004 */
.L_x_12946:
[----:B------:R-:W-:Y:S05]  /*45a0*/  BSYNC B0 ;  /* 0x0000000000007941 */ /* 0x000fea0003800000 */
.L_x_12945:
[----:B------:R0:W-:Y:S01]  /*45b0*/  STG.E.U8 [R8.64], R4 ;  /* 0x0000000408007986 */ /* 0x0001e2000c101124 */
[----:B------:R-:W-:Y:S05]  /*45c0*/  BRA `(.L_x_12920) ;  /* 0x0000048000007947 */ /* 0x000fea0003800000 */
.L_x_12943:
        /* <DEDUP_REMOVED lines=17> */
.L_x_12950:
[----:B------:R-:W-:-:S04]  /*46e0*/  LOP3.LUT R3, R3, 0x80000000, RZ, 0xc0, !PT ;  /* 0x8000000003037812 */ /* 0x000fc800078ec0ff */
[----:B------:R-:W-:-:S04]  /*46f0*/  SHF.R.U32.HI R3, RZ, 0x18, R3 ;  /* 0x00000018ff037819 */ /* 0x000fc80000011603 */
[----:B------:R-:W-:-:S04]  /*4700*/  LOP3.LUT R0, R0, R3, RZ, 0xfc, !PT ;  /* 0x0000000300007212 */ /* 0x000fc800078efcff */
[----:B------:R-:W-:Y:S02]  /*4710*/  PRMT R4, R0, 0x7610, R4 ;  /* 0x0000761000047816 */ /* 0x000fe40000000004 */
.L_x_12949:
[----:B------:R-:W-:Y:S05]  /*4720*/  BSYNC B0 ;  /* 0x0000000000007941 */ /* 0x000fea0003800000 */
.L_x_12948:
[----:B------:R0:W-:Y:S01]  /*4730*/  STG.E.U8 [R8.64], R4 ;  /* 0x0000000408007986 */ /* 0x0001e2000c101124 */
[----:B------:R-:W-:Y:S05]  /*4740*/  BRA `(.L_x_12920) ;  /* 0x0000030000007947 */ /* 0x000fea0003800000 */
.L_x_12942:
        /* <DEDUP_REMOVED lines=23> */
.L_x_12925:
        /* <DEDUP_REMOVED lines=20> */
.L_x_12952:
[--C-:B------:R-:W-:Y:S01]  /*4a00*/  SHF.R.S32.HI R5, RZ, 0x1f, R3.reuse ;  /* 0x0000001fff057819 */ /* 0x100fe20000011403 */
[----:B------:R-:W-:-:S05]  /*4a10*/  IMAD.MOV.U32 R4, RZ, RZ, R3 ;  /* 0x000000ffff047224 */ /* 0x000fca00078e0003 */
[----:B------:R0:W-:Y:S01]  /*4a20*/  STG.E.64 [R8.64], R4 ;  /* 0x0000000408007986 */ /* 0x0001e2000c101b24 */
[----:B------:R-:W-:Y:S05]  /*4a30*/  BRA `(.L_x_12920) ;  /* 0x0000001000007947 */ /* 0x000fea0003800000 */
.L_x_12951:
[----:B------:R0:W-:Y:S02]  /*4a40*/  STG.E [R8.64], R3 ;  /* 0x0000000308007986 */ /* 0x0001e4000c101924 */
.L_x_12920:
[----:B------:R-:W-:Y:S05]  /*4a50*/  BSYNC B6 ;  /* 0x0000000000067941 */ /* 0x000fea0003800000 */
.L_x_12919:
        /* <DEDUP_REMOVED lines=21> */
.L_x_12958:
[----:B------:R0:W-:Y:S01]  /*4bb0*/  STG.E.U8 [R8.64], R24 ;  /* 0x0000001808007986 */ /* 0x0001e2000c101124 */
[----:B------:R-:W-:Y:S05]  /*4bc0*/  BRA `(.L_x_12960) ;  /* 0x00000d7000007947 */ /* 0x000fea0003800000 */
.L_x_12957:
        /* <DEDUP_REMOVED lines=9> */
.L_x_12962:
[----:B------:R0:W-:Y:S01]  /*4c60*/  STG.E [R8.64], R24 ;  /* 0x0000001808007986 */ /* 0x0001e2000c101924 */
[----:B------:R-:W-:Y:S05]  /*4c70*/  BRA `(.L_x_12960) ;  /* 0x00000cc000007947 */ /* 0x000fea0003800000 */
.L_x_12961:
[----:B------:R0:W-:Y:S01]  /*4c80*/  STG.E.U16 [R8.64], R24 ;  /* 0x0000001808007986 */ /* 0x0001e2000c101524 */
[----:B------:R-:W-:Y:S05]  /*4c90*/  BRA `(.L_x_12960) ;  /* 0x00000ca000007947 */ /* 0x000fea0003800000 */
.L_x_12956:
        /* <DEDUP_REMOVED lines=9> */
.L_x_12964:
[----:B------:R-:W0:Y:S02]  /*4d30*/  I2F R0, R24 ;  /* 0x0000001800007306 */ /* 0x000e240000201400 */
[----:B0-----:R-:W-:-:S05]  /*4d40*/  F2FP.PACK_AB R0, RZ, R0 ;  /* 0x00000000ff00723e */ /* 0x001fca00000000ff */
[----:B------:R0:W-:Y:S01]  /*4d50*/  STG.E.U16 [R8.64], R0 ;  /* 0x0000000008007986 */ /* 0x0001e2000c101524 */
[----:B------:R-:W-:Y:S05]  /*4d60*/  BRA `(.L_x_12960) ;  /* 0x00000bd000007947 */ /* 0x000fea0003800000 */
.L_x_12963:
        /* <DEDUP_REMOVED lines=10> */
.L_x_12966:
[----:B------:R-:W0:Y:S02]  /*4e10*/  I2F R24, R24 ;  /* 0x0000001800187306 */ /* 0x000e240000201400 */
[----:B0-----:R-:W-:-:S04]  /*4e20*/  F2FP.PACK_AB R3, RZ, R24 ;  /* 0x00000018ff03723e */ /* 0x001fc800000000ff */
[----:B------:R-:W-:-:S05]  /*4e30*/  PRMT R3, R3, 0x5410, RZ ;  /* 0x0000541003037816 */ /* 0x000fca00000000ff */
[----:B------:R0:W-:Y:S01]  /*4e40*/  STG.E [R8.64], R3 ;  /* 0x0000000308007986 */ /* 0x0001e2000c101924 */
[----:B------:R-:W-:Y:S05]  /*4e50*/  BRA `(.L_x_12960) ;  /* 0x00000ae000007947 */ /* 0x000fea0003800000 */
.L_x_12965:
[----:B------:R-:W0:Y:S02]  /*4e60*/  I2F.F64 R24, R24 ;  /* 0x0000001800187312 */ /* 0x000e240000201c00 */
[----:B0-----:R0:W-:Y:S01]  /*4e70*/  STG.E.64 [R8.64], R24 ;  /* 0x0000001808007986 */ /* 0x0011e2000c101b24 */
[----:B------:R-:W-:Y:S05]  /*4e80*/  BRA `(.L_x_12960) ;  /* 0x00000ab000007947 */ /* 0x000fea0003800000 */
.L_x_12955:
        /* <DEDUP_REMOVED lines=12> */
.L_x_12969:
[----:B------:R-:W0:Y:S01]  /*4f50*/  I2F.F64 R4, R24 ;  /* 0x0000001800047312 */ /* 0x000e220000201c00 */
[----:B------:R-:W-:-:S05]  /*4f60*/  CS2R R6, SRZ ;  /* 0x0000000000067805 */ /* 0x000fca000001ff00 */
[----:B0-----:R0:W-:Y:S01]  /*4f70*/  STG.E.128 [R8.64], R4 ;  /* 0x0000000408007986 */ /* 0x0011e2000c101d24 */
[----:B------:R-:W-:Y:S05]  /*4f80*/  BRA `(.L_x_12960) ;  /* 0x000009b000007947 */ /* 0x000fea0003800000 */
.L_x_12968:
        /* <DEDUP_REMOVED lines=21> */
.L_x_12973:
[----:B------:R-:W-:Y:S05]  /*50e0*/  BSYNC B0 ;  /* 0x0000000000007941 */ /* 0x000fea0003800000 */
.L_x_12972:
[----:B------:R-:W-:-:S05]  /*50f0*/  LOP3.LUT R5, R0, R5, RZ, 0xfc, !PT ;  /* 0x0000000500057212 */ /* 0x000fca00078efcff */
[----:B------:R0:W-:Y:S01]  /*5100*/  STG.E.U8 [R8.64], R5 ;  /* 0x0000000508007986 */ /* 0x0001e2000c101124 */
[----:B------:R-:W-:Y:S05]  /*5110*/  BRA `(.L_x_12960) ;  /* 0x0000082000007947 */ /* 0x000fea0003800000 */
.L_x_12971:
        /* <DEDUP_REMOVED lines=13> */
.L_x_12975:
[----:B------:R-:W-:Y:S01]  /*51f0*/  IMAD.MOV.U32 R0, RZ, RZ, 0x7f ;  /* 0x0000007fff007424 */ /* 0x000fe200078e00ff */
[----:B------:R-:W-:-:S04]  /*5200*/  ISETP.GT.U32.AND P0, PT, R3, 0x7f800000, PT ;  /* 0x7f8000000300780c */ /* 0x000fc80003f04070 */
[----:B------:R-:W-:-:S04]  /*5210*/  SEL R0, R0, 0x7c, P0 ;  /* 0x0000007c00007807 */ /* 0x000fc80000000000 */
.L_x_12976:
[----:B------:R-:W-:Y:S05]  /*5220*/  BSYNC B0 ;  /* 0x0000000000007941 */ /* 0x000fea0003800000 */
.L_x_12974:
[----:B------:R-:W-:-:S04]  /*5230*/  LOP3.LUT R3, R5, 0x80000000, RZ, 0xc0, !PT ;  /* 0x8000000005037812 */ /* 0x000fc800078ec0ff */
[----:B------:R-:W-:-:S04]  /*5240*/  SHF.R.U32.HI R3, RZ, 0x18, R3 ;  /* 0x00000018ff037819 */ /* 0x000fc80000011603 */
[----:B------:R-:W-:-:S05]  /*5250*/  LOP3.LUT R3, R0, R3, RZ, 0xfc, !PT ;  /* 0x0000000300037212 */ /* 0x000fca00078efcff */
[----:B------:R0:W-:Y:S01]  /*5260*/  STG.E.U8 [R8.64], R3 ;  /* 0x0000000308007986 */ /* 0x0001e2000c101124 */
[----:B------:R-:W-:Y:S05]  /*5270*/  BRA `(.L_x_12960) ;  /* 0x000006c000007947 */ /* 0x000fea0003800000 */
.L_x_12970:
[----:B------:R-:W0:Y:S02]  /*5280*/  I2F R0, R24 ;  /* 0x0000001800007306 */ /* 0x000e240000201400 */
[----:B0-----:R-:W-:-:S05]  /*5290*/  F2FP.BF16.PACK_AB R0, RZ, R0 ;  /* 0x00000000ff00723e */ /* 0x001fca00000010ff */
[----:B------:R0:W-:Y:S01]  /*52a0*/  STG.E.U16 [R8.64], R0 ;  /* 0x0000000008007986 */ /* 0x0001e2000c101524 */
[----:B------:R-:W-:Y:S05]  /*52b0*/  BRA `(.L_x_12960) ;  /* 0x0000068000007947 */ /* 0x000fea0003800000 */
.L_x_12967:
        /* <DEDUP_REMOVED lines=10> */
.L_x_12979:
        /* <DEDUP_REMOVED lines=17> */
.L_x_12982:
[----:B------:R-:W-:-:S04]  /*5470*/  LOP3.LUT R3, R5, 0x80000000, RZ, 0xc0, !PT ;  /* 0x8000000005037812 */ /* 0x000fc800078ec0ff */
[----:B------:R-:W-:-:S04]  /*5480*/  SHF.R.U32.HI R3, RZ, 0x18, R3 ;  /* 0x00000018ff037819 */ /* 0x000fc80000011603 */
[----:B------:R-:W-:-:S04]  /*5490*/  LOP3.LUT R0, R0, R3, RZ, 0xfc, !PT ;  /* 0x0000000300007212 */ /* 0x000fc800078efcff */
[----:B------:R-:W-:Y:S02]  /*54a0*/  PRMT R4, R0, 0x7610, R4 ;  /* 0x0000761000047816 */ /* 0x000fe40000000004 */
.L_x_12981:
[----:B------:R-:W-:Y:S05]  /*54b0*/  BSYNC B0 ;  /* 0x0000000000007941 */ /* 0x000fea0003800000 */
.L_x_12980:
[----:B------:R0:W-:Y:S01]  /*54c0*/  STG.E.U8 [R8.64], R4 ;  /* 0x0000000408007986 */ /* 0x0001e2000c101124 */
[----:B------:R-:W-:Y:S05]  /*54d0*/  BRA `(.L_x_12960) ;  /* 0x0000046000007947 */ /* 0x000fea0003800000 */
.L_x_12978:
        /* <DEDUP_REMOVED lines=17> */
.L_x_12985:
[----:B------:R-:W-:-:S04]  /*55f0*/  LOP3.LUT R3, R5, 0x80000000, RZ, 0xc0, !PT ;  /* 0x8000000005037812 */ /* 0x000fc800078ec0ff */
[----:B------:R-:W-:-:S04]  /*5600*/  SHF.R.U32.HI R3, RZ, 0x18, R3 ;  /* 0x00000018ff037819 */ /* 0x000fc80000011603 */
[----:B------:R-:W-:-:S04]  /*5610*/  LOP3.LUT R0, R0, R3, RZ, 0xfc, !PT ;  /* 0x0000000300007212 */ /* 0x000fc800078efcff */
[----:B------:R-:W-:Y:S02]  /*5620*/  PRMT R4, R0, 0x7610, R4 ;  /* 0x0000761000047816 */ /* 0x000fe40000000004 */
.L_x_12984:
[----:B------:R-:W-:Y:S05]  /*5630*/  BSYNC B0 ;  /* 0x0000000000007941 */ /* 0x000fea0003800000 */
.L_x_12983:
[----:B------:R0:W-:Y:S01]  /*5640*/  STG.E.U8 [R8.64], R4 ;  /* 0x0000000408007986 */ /* 0x0001e2000c101124 */
[----:B------:R-:W-:Y:S05]  /*5650*/  BRA `(.L_x_12960) ;  /* 0x000002e000007947 */ /* 0x000fea0003800000 */
.L_x_12977:
        /* <DEDUP_REMOVED lines=22> */
.L_x_12959:
        /* <DEDUP_REMOVED lines=20> */
.L_x_12987:
[----:B------:R-:W-:-:S05]  /*5900*/  SHF.R.S32.HI R25, RZ, 0x1f, R24 ;  /* 0x0000001fff197819 */ /* 0x000fca0000011418 */
[----:B------:R0:W-:Y:S01]  /*5910*/  STG.E.64 [R8.64], R24 ;  /* 0x0000001808007986 */ /* 0x0001e2000c101b24 */
[----:B------:R-:W-:Y:S05]  /*5920*/  BRA `(.L_x_12960) ;  /* 0x0000001000007947 */ /* 0x000fea0003800000 */
.L_x_12986:
[----:B------:R0:W-:Y:S02]  /*5930*/  STG.E [R8.64], R24 ;  /* 0x0000001808007986 */ /* 0x0001e4000c101924 */
.L_x_12960:
        /* <DEDUP_REMOVED lines=21> */
.L_x_12991:
[----:B------:R0:W-:Y:S01]  /*5a90*/  STG.E.U8 [R8.64], R22 ;  /* 0x0000001608007986 */ /* 0x0001e2000c101124 */
[----:B------:R-:W-:Y:S05]  /*5aa0*/  BRA `(.L_x_12993) ;  /* 0x00000d9000007947 */ /* 0x000fea0003800000 */
.L_x_12990:
        /* <DEDUP_REMOVED lines=10> */
.L_x_12995:
[----:B------:R0:W-:Y:S01]  /*5b50*/  STG.E [R8.64], R22 ;  /* 0x0000001608007986 */ /* 0x0001e2000c101924 */
[----:B------:R-:W-:Y:S05]  /*5b60*/  BRA `(.L_x_12993) ;  /* 0x00000cd000007947 */ /* 0x000fea0003800000 */
.L_x_12994:
[----:B------:R0:W-:Y:S01]  /*5b70*/  STG.E.U16 [R8.64], R22 ;  /* 0x0000001608007986 */ /* 0x0001e2000c101524 */
[----:B------:R-:W-:Y:S05]  /*5b80*/  BRA `(.L_x_12993) ;  /* 0x00000cb000007947 */ /* 0x000fea0003800000 */
.L_x_12989:
        /* <DEDUP_REMOVED lines=9> */
.L_x_12997:
[----:B------:R-:W0:Y:S02]  /*5c20*/  I2F R0, R22 ;  /* 0x0000001600007306 */ /* 0x000e240000201400 */
[----:B0-----:R-:W-:-:S05]  /*5c30*/  F2FP.PACK_AB R0, RZ, R0 ;  /* 0x00000000ff00723e */ /* 0x001fca00000000ff */
[----:B------:R0:W-:Y:S01]  /*5c40*/  STG.E.U16 [R8.64], R0 ;  /* 0x0000000008007986 */ /* 0x0001e2000c101524 */
[----:B------:R-:W-:Y:S05]  /*5c50*/  BRA `(.L_x_12993) ;  /* 0x00000be000007947 */ /* 0x000fea0003800000 */
.L_x_12996:
        /* <DEDUP_REMOVED lines=10> */
.L_x_12999:
[----:B------:R-:W0:Y:S02]  /*5d00*/  I2F R22, R22 ;  /* 0x0000001600167306 */ /* 0x000e240000201400 */
[----:B0-----:R-:W-:-:S04]  /*5d10*/  F2FP.PACK_AB R3, RZ, R22 ;  /* 0x00000016ff03723e */ /* 0x001fc800000000ff */
[----:B------:R-:W-:-:S05]  /*5d20*/  PRMT R3, R3, 0x5410, RZ ;  /* 0x0000541003037816 */ /* 0x000fca00000000ff */
[----:B------:R0:W-:Y:S01]  /*5d30*/  STG.E [R8.64], R3 ;  /* 0x0000000308007986 */ /* 0x0001e2000c101924 */
[----:B------:R-:W-:Y:S05]  /*5d40*/  BRA `(.L_x_12993) ;  /* 0x00000af000007947 */ /* 0x000fea0003800000 */
.L_x_12998:
[----:B------:R-:W0:Y:S02]  /*5d50*/  I2F.F64 R4, R22 ;  /* 0x0000001600047312 */ /* 0x000e240000201c00 */
[----:B0-----:R0:W-:Y:S01]  /*5d60*/  STG.E.64 [R8.64], R4 ;  /* 0x0000000408007986 */ /* 0x0011e2000c101b24 */
[----:B------:R-:W-:Y:S05]  /*5d70*/  BRA `(.L_x_12993) ;  /* 0x00000ac000007947 */ /* 0x000fea0003800000 */
.L_x_12988:
        /* <DEDUP_REMOVED lines=12> */
.L_x_13002:
[----:B------:R-:W0:Y:S01]  /*5e40*/  I2F.F64 R4, R22 ;  /* 0x0000001600047312 */ /* 0x000e220000201c00 */
[----:B------:R-:W-:-:S05]  /*5e50*/  CS2R R6, SRZ ;  /* 0x0000000000067805 */ /* 0x000fca000001ff00 */
[----:B0-----:R0:W-:Y:S01]  /*5e60*/  STG.E.128 [R8.64], R4 ;  /* 0x0000000408007986 */ /* 0x0011e2000c101d24 */
[----:B------:R-:W-:Y:S05]  /*5e70*/  BRA `(.L_x_12993) ;  /* 0x000009c000007947 */ /* 0x000fea0003800000 */
.L_x_13001:
        /* <DEDUP_REMOVED lines=21> */
.L_x_13006:
[----:B------:R-:W-:Y:S05]  /*5fd0*/  BSYNC B0 ;  /* 0x0000000000007941 */ /* 0x000fea0003800000 */
.L_x_13005:
[----:B------:R-:W-:-:S05]  /*5fe0*/  LOP3.LUT R5, R0, R5, RZ, 0xfc, !PT ;  /* 0x0000000500057212 */ /* 0x000fca00078efcff */
[----:B------:R0:W-:Y:S01]  /*5ff0*/  STG.E.U8 [R8.64], R5 ;  /* 0x0000000508007986 */ /* 0x0001e2000c101124 */
[----:B------:R-:W-:Y:S05]  /*6000*/  BRA `(.L_x_12993) ;  /* 0x0000083000007947 */ /* 0x000fea0003800000 */
.L_x_13004:
        /* <DEDUP_REMOVED lines=13> */
.L_x_13008:
[----:B------:R-:W-:Y:S01]  /*60e0*/  IMAD.MOV.U32 R0, RZ, RZ, 0x7f ;  /* 0x0000007fff007424 */ /* 0x000fe200078e00ff */
[----:B------:R-:W-:-:S04]  /*60f0*/  ISETP.GT.U32.AND P0, PT, R3, 0x7f800000, PT ;  /* 0x7f8000000300780c */ /* 0x000fc80003f04070 */
[----:B------:R-:W-:-:S04]  /*6100*/  SEL R0, R0, 0x7c, P0 ;  /* 0x0000007c00007807 */ /* 0x000fc80000000000 */
.L_x_13009:
[----:B------:R-:W-:Y:S05]  /*6110*/  BSYNC B0 ;  /* 0x0000000000007941 */ /* 0x000fea0003800000 */
.L_x_13007:
[----:B------:R-:W-:-:S04]  /*6120*/  LOP3.LUT R3, R5, 0x80000000, RZ, 0xc0, !PT ;  /* 0x8000000005037812 */ /* 0x000fc800078ec0ff */
[----:B------:R-:W-:-:S04]  /*6130*/  SHF.R.U32.HI R3, RZ, 0x18, R3 ;  /* 0x00000018ff037819 */ /* 0x000fc80000011603 */
[----:B------:R-:W-:-:S05]  /*6140*/  LOP3.LUT R3, R0, R3, RZ, 0xfc, !PT ;  /* 0x0000000300037212 */ /* 0x000fca00078efcff */
[----:B------:R0:W-:Y:S01]  /*6150*/  STG.E.U8 [R8.64], R3 ;  /* 0x0000000308007986 */ /* 0x0001e2000c101124 */
[----:B------:R-:W-:Y:S05]  /*6160*/  BRA `(.L_x_12993) ;  /* 0x000006d000007947 */ /* 0x000fea0003800000 */
.L_x_13003:
[----:B------:R-:W0:Y:S02]  /*6170*/  I2F R0, R22 ;  /* 0x0000001600007306 */ /* 0x000e240000201400 */
[----:B0-----:R-:W-:-:S05]  /*6180*/  F2FP.BF16.PACK_AB R0, RZ, R0 ;  /* 0x00000000ff00723e */ /* 0x001fca00000010ff */
[----:B------:R0:W-:Y:S01]  /*6190*/  STG.E.U16 [R8.64], R0 ;  /* 0x0000000008007986 */ /* 0x0001e2000c101524 */
[----:B------:R-:W-:Y:S05]  /*61a0*/  BRA `(.L_x_12993) ;  /* 0x0000069000007947 */ /* 0x000fea0003800000 */
.L_x_13000:
        /* <DEDUP_REMOVED lines=10> */
.L_x_13012:
        /* <DEDUP_REMOVED lines=17> */
.L_x_13015:
[----:B------:R-:W-:-:S04]  /*6360*/  LOP3.LUT R3, R5, 0x80000000, RZ, 0xc0, !PT ;  /* 0x8000000005037812 */ /* 0x000fc800078ec0ff */
[----:B------:R-:W-:-:S04]  /*6370*/  SHF.R.U32.HI R3, RZ, 0x18, R3 ;  /* 0x00000018ff037819 */ /* 0x000fc80000011603 */
[----:B------:R-:W-:-:S04]  /*6380*/  LOP3.LUT R0, R0, R3, RZ, 0xfc, !PT ;  /* 0x0000000300007212 */ /* 0x000fc800078efcff */
[----:B------:R-:W-:Y:S02]  /*6390*/  PRMT R4, R0, 0x7610, R4 ;  /* 0x0000761000047816 */ /* 0x000fe40000000004 */
.L_x_13014:
[----:B------:R-:W-:Y:S05]  /*63a0*/  BSYNC B0 ;  /* 0x0000000000007941 */ /* 0x000fea0003800000 */
.L_x_13013:
[----:B------:R0:W-:Y:S01]  /*63b0*/  STG.E.U8 [R8.64], R4 ;  /* 0x0000000408007986 */ /* 0x0001e2000c101124 */
[----:B------:R-:W-:Y:S05]  /*63c0*/  BRA `(.L_x_12993) ;  /* 0x0000047000007947 */ /* 0x000fea0003800000 */
.L_x_13011:
        /* <DEDUP_REMOVED lines=17> */
.L_x_13018:
[----:B------:R-:W-:-:S04]  /*64e0*/  LOP3.LUT R3, R5, 0x80000000, RZ, 0xc0, !PT ;  /* 0x8000000005037812 */ /* 0x000fc800078ec0ff */
[----:B------:R-:W-:-:S04]  /*64f0*/  SHF.R.U32.HI R3, RZ, 0x18, R3 ;  /* 0x00000018ff037819 */ /* 0x000fc80000011603 */
[----:B------:R-:W-:-:S04]  /*6500*/  LOP3.LUT R0, R0, R3, RZ, 0xfc, !PT ;  /* 0x0000000300007212 */ /* 0x000fc800078efcff */
[----:B------:R-:W-:Y:S02]  /*6510*/  PRMT R4, R0, 0x7610, R4 ;  /* 0x0000761000047816 */ /* 0x000fe40000000004 */
.L_x_13017:
[----:B------:R-:W-:Y:S05]  /*6520*/  BSYNC B0 ;  /* 0x0000000000007941 */ /* 0x000fea0003800000 */
.L_x_13016:
[----:B------:R0:W-:Y:S01]  /*6530*/  STG.E.U8 [R8.64], R4 ;  /* 0x0000000408007986 */ /* 0x0001e2000c101124 */
[----:B------:R-:W-:Y:S05]  /*6540*/  BRA `(.L_x_12993) ;  /* 0x000002f000007947 */ /* 0x000fea0003800000 */
.L_x_13010:
        /* <DEDUP_REMOVED lines=22> */
.L_x_12992:
        /* <DEDUP_REMOVED lines=20> */
.L_x_13020:
[--C-:B------:R-:W-:Y:S01]  /*67f0*/  SHF.R.S32.HI R5, RZ, 0x1f, R22.reuse ;  /* 0x0000001fff057819 */ /* 0x100fe20000011416 */
[----:B------:R-:W-:-:S05]  /*6800*/  IMAD.MOV.U32 R4, RZ, RZ, R22 ;  /* 0x000000ffff047224 */ /* 0x000fca00078e0016 */
[----:B------:R0:W-:Y:S01]  /*6810*/  STG.E.64 [R8.64], R4 ;  /* 0x0000000408007986 */ /* 0x0001e2000c101b24 */
[----:B------:R-:W-:Y:S05]  /*6820*/  BRA `(.L_x_12993) ;  /* 0x0000001000007947 */ /* 0x000fea0003800000 */
.L_x_13019:
[----:B------:R0:W-:Y:S02]  /*6830*/  STG.E [R8.64], R22 ;  /* 0x0000001608007986 */ /* 0x0001e4000c101924 */
.L_x_12993:
[----:B------:R-:W-:Y:S02]  /*6840*/  IADD3 R23, R23, 0x80, RZ ;  /* 0x0000008017177810 */ /* 0x000fe40007ffe0ff */
.L_x_12954:
[----:B------:R-:W-:Y:S05]  /*6850*/  BSYNC B6 ;  /* 0x0000000000067941 */ /* 0x000fea0003800000 */
.L_x_12953:
        /* <DEDUP_REMOVED lines=19> */
.L_x_13024:
[----:B------:R-:W-:Y:S01]  /*6990*/  STG.E.U8 [R4.64], R2 ;  /* 0x0000000204007986 */ /* 0x000fe2000c101124 */
[----:B------:R-:W-:Y:S05]  /*69a0*/  EXIT ;  /* 0x000000000000794d */ /* 0x000fea0003800000 */
.L_x_13023:
        /* <DEDUP_REMOVED lines=9> */
.L_x_13027:
[----:B------:R-:W-:Y:S01]  /*6a40*/  STG.E [R4.64], R2 ;  /* 0x0000000204007986 */ /* 0x000fe2000c101924 */
[----:B------:R-:W-:Y:S05]  /*6a50*/  EXIT ;  /* 0x000000000000794d */ /* 0x000fea0003800000 */
.L_x_13026:
[----:B------:R-:W-:Y:S01]  /*6a60*/  STG.E.U16 [R4.64], R2 ;  /* 0x0000000204007986 */ /* 0x000fe2000c101524 */
[----:B------:R-:W-:Y:S05]  /*6a70*/  EXIT ;  /* 0x000000000000794d */ /* 0x000fea0003800000 */
.L_x_13022:
        /* <DEDUP_REMOVED lines=9> */
.L_x_13029:
[----:B------:R-:W0:Y:S02]  /*6b10*/  I2F R0, R2 ;  /* 0x0000000200007306 */ /* 0x000e240000201400 */
[----:B0-----:R-:W-:-:S05]  /*6b20*/  F2FP.PACK_AB R0, RZ, R0 ;  /* 0x00000000ff00723e */ /* 0x001fca00000000ff */
[----:B------:R-:W-:Y:S01]  /*6b30*/  STG.E.U16 [R4.64], R0 ;  /* 0x0000000004007986 */ /* 0x000fe2000c101524 */
[----:B------:R-:W-:Y:S05]  /*6b40*/  EXIT ;  /* 0x000000000000794d */ /* 0x000fea0003800000 */
.L_x_13028:
        /* <DEDUP_REMOVED lines=10> */
.L_x_13031:
[----:B------:R-:W0:Y:S02]  /*6bf0*/  I2F R2, R2 ;  /* 0x0000000200027306 */ /* 0x000e240000201400 */
[----:B0-----:R-:W-:-:S04]  /*6c00*/  F2FP.PACK_AB R3, RZ, R2 ;  /* 0x00000002ff03723e */ /* 0x001fc800000000ff */
[----:B------:R-:W-:-:S05]  /*6c10*/  PRMT R3, R3, 0x5410, RZ ;  /* 0x0000541003037816 */ /* 0x000fca00000000ff */
[----:B------:R-:W-:Y:S01]  /*6c20*/  STG.E [R4.64], R3 ;  /* 0x0000000304007986 */ /* 0x000fe2000c101924 */
[----:B------:R-:W-:Y:S05]  /*6c30*/  EXIT ;  /* 0x000000000000794d */ /* 0x000fea0003800000 */
.L_x_13030:
[----:B------:R-:W0:Y:S02]  /*6c40*/  I2F.F64 R2, R2 ;  /* 0x0000000200027312 */ /* 0x000e240000201c00 */
[----:B0-----:R-:W-:Y:S01]  /*6c50*/  STG.E.64 [R4.64], R2 ;  /* 0x0000000204007986 */ /* 0x001fe2000c101b24 */
[----:B------:R-:W-:Y:S05]  /*6c60*/  EXIT ;  /* 0x000000000000794d */ /* 0x000fea0003800000 */
.L_x_13021:
        /* <DEDUP_REMOVED lines=12> */
.L_x_13034:
[----:B------:R-:W0:Y:S01]  /*6d30*/  I2F.F64 R8, R2 ;  /* 0x0000000200087312 */ /* 0x000e220000201c00 */
[----:B------:R-:W-:-:S05]  /*6d40*/  CS2R R10, SRZ ;  /* 0x00000000000a7805 */ /* 0x000fca000001ff00 */
[----:B0-----:R-:W-:Y:S01]  /*6d50*/  STG.E.128 [R4.64], R8 ;  /* 0x0000000804007986 */ /* 0x001fe2000c101d24 */
[----:B------:R-:W-:Y:S05]  /*6d60*/  EXIT ;  /* 0x000000000000794d */ /* 0x000fea0003800000 */
.L_x_13033:
        /* <DEDUP_REMOVED lines=21> */
.L_x_13038:
[----:B------:R-:W-:Y:S05]  /*6ec0*/  BSYNC B0 ;  /* 0x0000000000007941 */ /* 0x000fea0003800000 */
.L_x_13037:
[----:B------:R-:W-:-:S05]  /*6ed0*/  LOP3.LUT R3, R0, R3, RZ, 0xfc, !PT ;  /* 0x0000000300037212 */ /* 0x000fca00078efcff */
[----:B------:R-:W-:Y:S01]  /*6ee0*/  STG.E.U8 [R4.64], R3 ;  /* 0x0000000304007986 */ /* 0x000fe2000c101124 */
[----:B------:R-:W-:Y:S05]  /*6ef0*/  EXIT ;  /* 0x000000000000794d */ /* 0x000fea0003800000 */
.L_x_13036:
        /* <DEDUP_REMOVED lines=13> */
.L_x_13040:
[----:B------:R-:W-:Y:S01]  /*6fd0*/  IMAD.MOV.U32 R0, RZ, RZ, 0x7f ;  /* 0x0000007fff007424 */ /* 0x000fe200078e00ff */
[----:B------:R-:W-:-:S04]  /*6fe0*/  ISETP.GT.U32.AND P0, PT, R3, 0x7f800000, PT ;  /* 0x7f8000000300780c */ /* 0x000fc80003f04070 */
[----:B------:R-:W-:-:S04]  /*6ff0*/  SEL R0, R0, 0x7c, P0 ;  /* 0x0000007c00007807 */ /* 0x000fc80000000000 */
.L_x_13041:
[----:B------:R-:W-:Y:S05]  /*7000*/  BSYNC B0 ;  /* 0x0000000000007941 */ /* 0x000fea0003800000 */
.L_x_13039:
[----:B------:R-:W-:-:S04]  /*7010*/  LOP3.LUT R2, R7, 0x80000000, RZ, 0xc0, !PT ;  /* 0x8000000007027812 */ /* 0x000fc800078ec0ff */
[----:B------:R-:W-:-:S04]  /*7020*/  SHF.R.U32.HI R3, RZ, 0x18, R2 ;  /* 0x00000018ff037819 */ /* 0x000fc80000011602 */
[----:B------:R-:W-:-:S05]  /*7030*/  LOP3.LUT R3, R0, R3, RZ, 0xfc, !PT ;  /* 0x0000000300037212 */ /* 0x000fca00078efcff */
[----:B------:R-:W-:Y:S01]  /*7040*/  STG.E.U8 [R4.64], R3 ;  /* 0x0000000304007986 */ /* 0x000fe2000c101124 */
[----:B------:R-:W-:Y:S05]  /*7050*/  EXIT ;  /* 0x000000000000794d */ /* 0x000fea0003800000 */
.L_x_13035:
[----:B------:R-:W0:Y:S02]  /*7060*/  I2F R0, R2 ;  /* 0x0000000200007306 */ /* 0x000e240000201400 */
[----:B0-----:R-:W-:-:S05]  /*7070*/  F2FP.BF16.PACK_AB R0, RZ, R0 ;  /* 0x00000000ff00723e */ /* 0x001fca00000010ff */
[----:B------:R-:W-:Y:S01]  /*7080*/  STG.E.U16 [R4.64], R0 ;  /* 0x0000000004007986 */ /* 0x000fe2000c101524 */
[----:B------:R-:W-:Y:S05]  /*7090*/  EXIT ;  /* 0x000000000000794d */ /* 0x000fea0003800000 */
.L_x_13032:
        /* <DEDUP_REMOVED lines=10> */
.L_x_13044:
        /* <DEDUP_REMOVED lines=17> */
.L_x_13047:
[----:B------:R-:W-:-:S04]  /*7250*/  LOP3.LUT R0, R7, 0x80000000, RZ, 0xc0, !PT ;  /* 0x8000000007007812 */ /* 0x000fc800078ec0ff */
[----:B------:R-:W-:-:S04]  /*7260*/  SHF.R.U32.HI R3, RZ, 0x18, R0 ;  /* 0x00000018ff037819 */ /* 0x000fc80000011600 */
[----:B------:R-:W-:-:S04]  /*7270*/  LOP3.LUT R2, R2, R3, RZ, 0xfc, !PT ;  /* 0x0000000302027212 */ /* 0x000fc800078efcff */
[----:B------:R-:W-:Y:S02]  /*7280*/  PRMT R0, R2, 0x7610, R0 ;  /* 0x0000761002007816 */ /* 0x000fe40000000000 */
.L_x_13046:
[----:B------:R-:W-:Y:S05]  /*7290*/  BSYNC B0 ;  /* 0x0000000000007941 */ /* 0x000fea0003800000 */
.L_x_13045:
[----:B------:R-:W-:Y:S01]  /*72a0*/  STG.E.U8 [R4.64], R0 ;  /* 0x0000000004007986 */ /* 0x000fe2000c101124 */
[----:B------:R-:W-:Y:S05]  /*72b0*/  EXIT ;  /* 0x000000000000794d */ /* 0x000fea0003800000 */
.L_x_13043:
        /* <DEDUP_REMOVED lines=17> */
.L_x_13050:
[----:B------:R-:W-:-:S04]  /*73d0*/  LOP3.LUT R0, R7, 0x80000000, RZ, 0xc0, !PT ;  /* 0x8000000007007812 */ /* 0x000fc800078ec0ff */
[----:B------:R-:W-:-:S04]  /*73e0*/  SHF.R.U32.HI R3, RZ, 0x18, R0 ;  /* 0x00000018ff037819 */ /* 0x000fc80000011600 */
[----:B------:R-:W-:-:S04]  /*73f0*/  LOP3.LUT R2, R2, R3, RZ, 0xfc, !PT ;  /* 0x0000000302027212 */ /* 0x000fc800078efcff */
[----:B------:R-:W-:Y:S02]  /*7400*/  PRMT R0, R2, 0x7610, R0 ;  /* 0x0000761002007816 */ /* 0x000fe40000000000 */
.L_x_13049:
[----:B------:R-:W-:Y:S05]  /*7410*/  BSYNC B0 ;  /* 0x0000000000007941 */ /* 0x000fea0003800000 */
.L_x_13048:
[----:B------:R-:W-:Y:S01]  /*7420*/  STG.E.U8 [R4.64], R0 ;  /* 0x0000000004007986 */ /* 0x000fe2000c101124 */
[----:B------:R-:W-:Y:S05]  /*7430*/  EXIT ;  /* 0x000000000000794d */ /* 0x000fea0003800000 */
.L_x_13042:
        /* <DEDUP_REMOVED lines=22> */
.L_x_13025:
        /* <DEDUP_REMOVED lines=20> */
.L_x_13052:
[----:B------:R-:W-:-:S05]  /*76e0*/  SHF.R.S32.HI R3, RZ, 0x1f, R2 ;  /* 0x0000001fff037819 */ /* 0x000fca0000011402 */
[----:B------:R-:W-:Y:S01]  /*76f0*/  STG.E.64 [R4.64], R2 ;  /* 0x0000000204007986 */ /* 0x000fe2000c101b24 */
[----:B------:R-:W-:Y:S05]  /*7700*/  EXIT ;  /* 0x000000000000794d */ /* 0x000fea0003800000 */
.L_x_13051:
[----:B------:R-:W-:Y:S01]  /*7710*/  STG.E [R4.64], R2 ;  /* 0x0000000204007986 */ /* 0x000fe2000c101924 */
[----:B------:R-:W-:Y:S05]  /*7720*/  EXIT ;  /* 0x000000000000794d */ /* 0x000fea0003800000 */
.L_x_13053:
        /* <DEDUP_REMOVED lines=13> */
.L_x_25167:


//--------------------- .text._ZN2at6native18elementwise_kernelILi128ELi2EZNS0_22gpu_kernel_impl_nocastINS0_13AUnaryFunctorIiiiNS0_16BitwiseOrFunctorIiEEEEEEvRNS_18TensorIteratorBaseERKT_EUliE_EEviT1_ --------------------------
	.section	.text._ZN2at6native18elementwise_kernelILi128ELi2EZNS0_22gpu_kernel_impl_nocastINS0_13AUnaryFunctorIiiiNS0_16BitwiseOrFunctorIiEEEEEEvRNS_18TensorIteratorBaseERKT_EUliE_EEviT1_,"ax",@progbits
	.sectioninfo	@"SHI_REGISTERS=12"
	.align	128
        .global         _ZN2at6native18elementwise_kernelILi128ELi2EZNS0_22gpu_kernel_impl_nocastINS0_13AUnaryFunctorIiiiNS0_16BitwiseOrFunctorIiEEEEEEvRNS_18TensorIteratorBaseERKT_EUliE_EEviT1_
        .type           _ZN2at6native18elementwise_kernelILi128ELi2EZNS0_22gpu_kernel_impl_nocastINS0_13AUnaryFunctorIiiiNS0_16BitwiseOrFunctorIiEEEEEEvRNS_18TensorIteratorBaseERKT_EUliE_EEviT1_,@function
        .size           _ZN2at6native18elementwise_kernelILi128ELi2EZNS0_22gpu_kernel_impl_nocastINS0_13AUnaryFunctorIiiiNS0_16BitwiseOrFunctorIiEEEEEEvRNS_18TensorIteratorBaseERKT_EUliE_EEviT1_,(.L_x_25168 - _ZN2at6native18elementwise_kernelILi128ELi2EZNS0_22gpu_kernel_impl_nocastINS0_13AUnaryFunctorIiiiNS0_16BitwiseOrFunctorIiEEEEEEvRNS_18TensorIteratorBaseERKT_EUliE_EEviT1_)
        .other          _ZN2at6native18elementwise_kernelILi128ELi2EZNS0_22gpu_kernel_impl_nocastINS0_13AUnaryFunctorIiiiNS0_16BitwiseOrFunctorIiEEEEEEvRNS_18TensorIteratorBaseERKT_EUliE_EEviT1_,@"STO_CUDA_ENTRY STV_DEFAULT"
_ZN2at6native18elementwise_kernelILi128ELi2EZNS0_22gpu_kernel_impl_nocastINS0_13AUnaryFunctorIiiiNS0_16BitwiseOrFunctorIiEEEEEEvRNS_18TensorIteratorBaseERKT_EUliE_EEviT1_:
.text._ZN2at6native18elementwise_kernelILi128ELi2EZNS0_22gpu_kernel_impl_nocastINS0_13AUnaryFunctorIiiiNS0_16BitwiseOrFunctorIiEEEEEEvRNS_18TensorIteratorBaseERKT_EUliE_EEviT1_:
        /* <DEDUP_REMOVED lines=236> */
.L_x_13056:
        /* <DEDUP_REMOVED lines=8> */
.L_x_13055:
[----:B------:R-:W-:Y:S05]  /*0f40*/  BSYNC B0 ;  /* 0x0000000000007941 */ /* 0x000fea0003800000 */
.L_x_13054:
        /* <DEDUP_REMOVED lines=230> */
.L_x_13057:
        /* <DEDUP_REMOVED lines=8> */
.L_x_13058:
        /* <DEDUP_REMOVED lines=13> */
.L_x_25168:


//--------------------- .text._ZN2at6native27unrolled_elementwise_kernelINS0_13AUnaryFunctorIiiiNS0_16BitwiseOrFunctorIiEEEESt5arrayIPcLm2EELi4E23TrivialOffsetCalculatorILi1EjESA_NS0_6memory15LoadWithoutCastENSB_16StoreWithoutCastEEEviT_T0_T2_T3_T4_T5_ --------------------------
	.section	.text._ZN2at6native27unrolled_elementwise_kernelINS0_13AUnaryFunctorIiiiNS0_16BitwiseOrFunctorIiEEEESt5arrayIPcLm2EELi4E23TrivialOffsetCalculatorILi1EjESA_NS0_6memory15LoadWithoutCastENSB_16StoreWithoutCastEEEviT_T0_T2_T3_T4_T5_,"ax",@progbits
	.sectioninfo	@"SHI_REGISTERS=19"
	.align	128
        .global         _ZN2at6native27unrolled_elementwise_kernelINS0_13AUnaryFunctorIiiiNS0_16BitwiseOrFunctorIiEEEESt5arrayIPcLm2EELi4E23TrivialOffsetCalculatorILi1EjESA_NS0_6memory15LoadWithoutCastENSB_16StoreWithoutCastEEEviT_T0_T2_T3_T4_T5_
        .type           _ZN2at6native27unrolled_elementwise_kernelINS0_13AUnaryFunctorIiiiNS0_16BitwiseOrFunctorIiEEEESt5arrayIPcLm2EELi4E23TrivialOffsetCalculatorILi1EjESA_NS0_6memory15LoadWithoutCastENSB_16StoreWithoutCastEEEviT_T0_T2_T3_T4_T5_,@function
        .size           _ZN2at6native27unrolled_elementwise_kernelINS0_13AUnaryFunctorIiiiNS0_16BitwiseOrFunctorIiEEEESt5arrayIPcLm2EELi4E23TrivialOffsetCalculatorILi1EjESA_NS0_6memory15LoadWithoutCastENSB_16StoreWithoutCastEEEviT_T0_T2_T3_T4_T5_,(.L_x_25169 - _ZN2at6native27unrolled_elementwise_kernelINS0_13AUnaryFunctorIiiiNS0_16BitwiseOrFunctorIiEEEESt5arrayIPcLm2EELi4E23TrivialOffsetCalculatorILi1EjESA_NS0_6memory15LoadWithoutCastENSB_16StoreWithoutCastEEEviT_T0_T2_T3_T4_T5_)
        .other          _ZN2at6native27unrolled_elementwise_kernelINS0_13AUnaryFunctorIiiiNS0_16BitwiseOrFunctorIiEEEESt5arrayIPcLm2EELi4E23TrivialOffsetCalculatorILi1EjESA_NS0_6memory15LoadWithoutCastENSB_16StoreWithoutCastEEEviT_T0_T2_T3_T4_T5_,@"STO_CUDA_ENTRY STV_DEFAULT"
_ZN2at6native27unrolled_elementwise_kernelINS0_13AUnaryFunctorIiiiNS0_16BitwiseOrFunctorIiEEEESt5arrayIPcLm2EELi4E23TrivialOffsetCalculatorILi1EjESA_NS0_6memory15LoadWithoutCastENSB_16StoreWithoutCastEEEviT_T0_T2_T3_T4_T5_:
.text._ZN2at6native27unrolled_elementwise_kernelINS0_13AUnaryFunctorIiiiNS0_16BitwiseOrFunctorIiEEEESt5arrayIPcLm2EELi4E23TrivialOffsetCalculatorILi1EjESA_NS0_6memory15LoadWithoutCastENSB_16StoreWithoutCastEEEviT_T0_T2_T3_T4_T5_:
        /* <DEDUP_REMOVED lines=56> */
.L_x_13060:
[----:B------:R-:W-:Y:S05]  /*0380*/  BSYNC B0 ;  /* 0x0000000000007941 */ /* 0x000fea0003800000 */
.L_x_13059:
        /* <DEDUP_REMOVED lines=8> */
.L_x_13061:
        /* <DEDUP_REMOVED lines=15> */
.L_x_25169:


//--------------------- .text._ZN2at6native29vectorized_elementwise_kernelILi2ENS0_13AUnaryFunctorIiiiNS0_16BitwiseOrFunctorIiEEEESt5arrayIPcLm2EEEEviT0_T1_ --------------------------
	.section	.text._ZN2at6native29vectorized_elementwise_kernelILi2ENS0_13AUnaryFunctorIiiiNS0_16BitwiseOrFunctorIiEEEESt5arrayIPcLm2EEEEviT0_T1_,"ax",@progbits
	.sectioninfo	@"SHI_REGISTERS=28"
	.align	128
        .global         _ZN2at6native29vectorized_elementwise_kernelILi2ENS0_13AUnaryFunctorIiiiNS0_16BitwiseOrFunctorIiEEEESt5arrayIPcLm2EEEEviT0_T1_
        .type           _ZN2at6native29vectorized_elementwise_kernelILi2ENS0_13AUnaryFunctorIiiiNS0_16BitwiseOrFunctorIiEEEESt5arrayIPcLm2EEEEviT0_T1_,@function
        .size           _ZN2at6native29vectorized_elementwise_kernelILi2ENS0_13AUnaryFunctorIiiiNS0_16BitwiseOrFunctorIiEEEESt5arrayIPcLm2EEEEviT0_T1_,(.L_x_25170 - _ZN2at6native29vectorized_elementwise_kernelILi2ENS0_13AUnaryFunctorIiiiNS0_16BitwiseOrFunctorIiEEEESt5arrayIPcLm2EEEEviT0_T1_)
        .other          _ZN2at6native29vectorized_elementwise_kernelILi2ENS0_13AUnaryFunctorIiiiNS0_16BitwiseOrFunctorIiEEEESt5arrayIPcLm2EEEEviT0_T1_,@"STO_CUDA_ENTRY STV_DEFAULT"
_ZN2at6native29vectorized_elementwise_kernelILi2ENS0_13AUnaryFunctorIiiiNS0_16BitwiseOrFunctorIiEEEESt5arrayIPcLm2EEEEviT0_T1_:
.text._ZN2at6native29vectorized_elementwise_kernelILi2ENS0_13AUnaryFunctorIiiiNS0_16BitwiseOrFunctorIiEEEESt5arrayIPcLm2EEEEviT0_T1_:
        /* <DEDUP_REMOVED lines=30> */
.L_x_13062:
        /* <DEDUP_REMOVED lines=86> */
.L_x_13065:
[----:B0-----:R-:W-:-:S13]  /*0740*/  ISETP.GE.AND P0, PT, R15, R0, PT ;  /* 0x000000000f00720c */ /* 0x001fda0003f06270 */
[----:B------:R-:W-:Y:S05]  /*0750*/  @P0 BRA `(.L_x_13067) ;  /* 0x000000c000000947 */ /* 0x000fea0003800000 */
[----:B------:R-:W-:Y:S01]  /*0760*/  IMAD.IADD R2, R8, 0x1, R15 ;  /* 0x0000000108027824 */ /* 0x000fe200078e020f */
[----:B------:R-:W-:Y:S01]  /*0770*/  IADD3 R15, R15, 0x80, RZ ;  /* 0x000000800f0f7810 */ /* 0x000fe20007ffe0ff */
[----:B------:R-:W-:-:S04]  /*0780*/  IMAD.MOV.U32 R3, RZ, RZ, 0x4 ;  /* 0x00000004ff037424 */ /* 0x000fc800078e00ff */
[----:B------:R-:W-:-:S05]  /*0790*/  IMAD.WIDE.U32 R2, R2, R3, c[0x0][0x170] ;  /* 0x00005c0002027625 */ /* 0x000fca00078e0003 */
[----:B------:R0:W-:Y:S02]  /*07a0*/  STG.E [R2.64], R13 ;  /* 0x0000000d02007986 */ /* 0x0001e4000c101904 */
.L_x_13066:
[----:B------:R-:W-:-:S13]  /*07b0*/  ISETP.GE.AND P0, PT, R15, R0, PT ;  /* 0x000000000f00720c */ /* 0x000fda0003f06270 */
[----:B------:R-:W-:Y:S05]  /*07c0*/  @P0 BRA `(.L_x_13068) ;  /* 0x000000d000000947 */ /* 0x000fea0003800000 */
[----:B0-----:R-:W-:Y:S01]  /*07d0*/  MOV R3, 0x4 ;  /* 0x0000000400037802 */ /* 0x001fe20000000f00 */
[----:B------:R-:W-:Y:S01]  /*07e0*/  IMAD.IADD R2, R8, 0x1, R15 ;  /* 0x0000000108027824 */ /* 0x000fe200078e020f */
[----:B------:R-:W-:-:S03]  /*07f0*/  IADD3 R15, R15, 0x80, RZ ;  /* 0x000000800f0f7810 */ /* 0x000fc60007ffe0ff */
[----:B------:R-:W-:-:S05]  /*0800*/  IMAD.WIDE.U32 R2, R2, R3, c[0x0][0x170] ;  /* 0x00005c0002027625 */ /* 0x000fca00078e0003 */
[----:B------:R0:W-:Y:S02]  /*0810*/  STG.E [R2.64], R16 ;  /* 0x0000001002007986 */ /* 0x0001e4000c101904 */
.L_x_13067:
        /* <DEDUP_REMOVED lines=8> */
.L_x_13068:
[----:B------:R-:W-:Y:S05]  /*08a0*/  BSYNC B1 ;  /* 0x0000000000017941 */ /* 0x000fea0003800000 */
.L_x_13064:
[----:B------:R-:W-:-:S13]  /*08b0*/  ISETP.GE.AND P0, PT, R15, R0, PT ;  /* 0x000000000f00720c */ /* 0x000fda0003f06270 */
[----:B0-----:R-:W-:Y:S01]  /*08c0*/  @!P0 MOV R3, 0x4 ;  /* 0x0000000400038802 */ /* 0x001fe20000000f00 */
[----:B------:R-:W-:Y:S01]  /*08d0*/  @!P0 IMAD.IADD R2, R8, 0x1, R15 ;  /* 0x0000000108028824 */ /* 0x000fe200078e020f */
[----:B------:R-:W-:-:S03]  /*08e0*/  @!P0 IADD3 R15, R15, 0x80, RZ ;  /* 0x000000800f0f8810 */ /* 0x000fc60007ffe0ff */
[----:B------:R-:W-:-:S05]  /*08f0*/  @!P0 IMAD.WIDE.U32 R2, R2, R3, c[0x0][0x170] ;  /* 0x00005c0002028625 */ /* 0x000fca00078e0003 */
[----:B------:R0:W-:Y:S02]  /*0900*/  @!P0 STG.E [R2.64], R12 ;  /* 0x0000000c02008986 */ /* 0x0001e4000c101904 */
.L_x_13069:
[----:B------:R-:W-:Y:S05]  /*0910*/  BSYNC B0 ;  /* 0x0000000000007941 */ /* 0x000fea0003800000 */
.L_x_13063:
        /* <DEDUP_REMOVED lines=8> */
.L_x_13070:
        /* <DEDUP_REMOVED lines=14> */
.L_x_25170:


//--------------------- .text._ZN2at6native29vectorized_elementwise_kernelILi4ENS0_13AUnaryFunctorIiiiNS0_16BitwiseOrFunctorIiEEEESt5arrayIPcLm2EEEEviT0_T1_ --------------------------
	.section	.text._ZN2at6native29vectorized_elementwise_kernelILi4ENS0_13AUnaryFunctorIiiiNS0_16BitwiseOrFunctorIiEEEESt5arrayIPcLm2EEEEviT0_T1_,"ax",@progbits
	.sectioninfo	@"SHI_REGISTERS=28"
	.align	128
        .global         _ZN2at6native29vectorized_elementwise_kernelILi4ENS0_13AUnaryFunctorIiiiNS0_16BitwiseOrFunctorIiEEEESt5arrayIPcLm2EEEEviT0_T1_
        .type           _ZN2at6native29vectorized_elementwise_kernelILi4ENS0_13AUnaryFunctorIiiiNS0_16BitwiseOrFunctorIiEEEESt5arrayIPcLm2EEEEviT0_T1_,@function
        .size           _ZN2at6native29vectorized_elementwise_kernelILi4ENS0_13AUnaryFunctorIiiiNS0_16BitwiseOrFunctorIiEEEESt5arrayIPcLm2EEEEviT0_T1_,(.L_x_25171 - _ZN2at6native29vectorized_elementwise_kernelILi4ENS0_13AUnaryFunctorIiiiNS0_16BitwiseOrFunctorIiEEEESt5arrayIPcLm2EEEEviT0_T1_)
        .other          _ZN2at6native29vectorized_elementwise_kernelILi4ENS0_13AUnaryFunctorIiiiNS0_16BitwiseOrFunctorIiEEEESt5arrayIPcLm2EEEEviT0_T1_,@"STO_CUDA_ENTRY STV_DEFAULT"
_ZN2at6native29vectorized_elementwise_kernelILi4ENS0_13AUnaryFunctorIiiiNS0_16BitwiseOrFunctorIiEEEESt5arrayIPcLm2EEEEviT0_T1_:
.text._ZN2at6native29vectorized_elementwise_kernelILi4ENS0_13AUnaryFunctorIiiiNS0_16BitwiseOrFunctorIiEEEESt5arrayIPcLm2EEEEviT0_T1_:
        /* <DEDUP_REMOVED lines=26> */
.L_x_13071:
        /* <DEDUP_REMOVED lines=86> */
.L_x_13074:
[----:B0-----:R-:W-:-:S13]  /*0700*/  ISETP.GE.AND P0, PT, R15, R8, PT ;  /* 0x000000080f00720c */ /* 0x001fda0003f06270 */
[----:B------:R-:W-:Y:S05]  /*0710*/  @P0 BRA `(.L_x_13076) ;  /* 0x000000c000000947 */ /* 0x000fea0003800000 */
[----:B------:R-:W-:Y:S01]  /*0720*/  IMAD.IADD R2, R0, 0x1, R15 ;  /* 0x0000000100027824 */ /* 0x000fe200078e020f */
[----:B------:R-:W-:Y:S01]  /*0730*/  IADD3 R15, R15, 0x80, RZ ;  /* 0x000000800f0f7810 */ /* 0x000fe20007ffe0ff */
[----:B------:R-:W-:-:S04]  /*0740*/  IMAD.MOV.U32 R3, RZ, RZ, 0x4 ;  /* 0x00000004ff037424 */ /* 0x000fc800078e00ff */
[----:B------:R-:W-:-:S05]  /*0750*/  IMAD.WIDE.U32 R2, R2, R3, c[0x0][0x170] ;  /* 0x00005c0002027625 */ /* 0x000fca00078e0003 */
[----:B------:R0:W-:Y:S02]  /*0760*/  STG.E [R2.64], R13 ;  /* 0x0000000d02007986 */ /* 0x0001e4000c101904 */
.L_x_13075:
[----:B------:R-:W-:-:S13]  /*0770*/  ISETP.GE.AND P0, PT, R15, R8, PT ;  /* 0x000000080f00720c */ /* 0x000fda0003f06270 */
[----:B------:R-:W-:Y:S05]  /*0780*/  @P0 BRA `(.L_x_13077) ;  /* 0x000000d000000947 */ /* 0x000fea0003800000 */
[----:B0-----:R-:W-:Y:S01]  /*0790*/  MOV R3, 0x4 ;  /* 0x0000000400037802 */ /* 0x001fe20000000f00 */
[----:B------:R-:W-:Y:S01]  /*07a0*/  IMAD.IADD R2, R0, 0x1, R15 ;  /* 0x0000000100027824 */ /* 0x000fe200078e020f */
[----:B------:R-:W-:-:S03]  /*07b0*/  IADD3 R15, R15, 0x80, RZ ;  /* 0x000000800f0f7810 */ /* 0x000fc60007ffe0ff */
[----:B------:R-:W-:-:S05]  /*07c0*/  IMAD.WIDE.U32 R2, R2, R3, c[0x0][0x170] ;  /* 0x00005c0002027625 */ /* 0x000fca00078e0003 */
[----:B------:R0:W-:Y:S02]  /*07d0*/  STG.E [R2.64], R16 ;  /* 0x0000001002007986 */ /* 0x0001e4000c101904 */
.L_x_13076:
        /* <DEDUP_REMOVED lines=8> */
.L_x_13077:
[----:B------:R-:W-:Y:S05]  /*0860*/  BSYNC B1 ;  /* 0x0000000000017941 */ /* 0x000fea0003800000 */
.L_x_13073:
[----:B------:R-:W-:-:S13]  /*0870*/  ISETP.GE.AND P0, PT, R15, R8, PT ;  /* 0x000000080f00720c */ /* 0x000fda0003f06270 */
[----:B0-----:R-:W-:Y:S01]  /*0880*/  @!P0 MOV R3, 0x4 ;  /* 0x0000000400038802 */ /* 0x001fe20000000f00 */
[----:B------:R-:W-:Y:S01]  /*0890*/  @!P0 IMAD.IADD R2, R0, 0x1, R15 ;  /* 0x0000000100028824 */ /* 0x000fe200078e020f */
[----:B------:R-:W-:-:S03]  /*08a0*/  @!P0 IADD3 R15, R15, 0x80, RZ ;  /* 0x000000800f0f8810 */ /* 0x000fc60007ffe0ff */
[----:B------:R-:W-:-:S05]  /*08b0*/  @!P0 IMAD.WIDE.U32 R2, R2, R3, c[0x0][0x170] ;  /* 0x00005c0002028625 */ /* 0x000fca00078e0003 */
[----:B------:R0:W-:Y:S02]  /*08c0*/  @!P0 STG.E [R2.64], R12 ;  /* 0x0000000c02008986 */ /* 0x0001e4000c101904 */
.L_x_13078:
[----:B------:R-:W-:Y:S05]  /*08d0*/  BSYNC B0 ;  /* 0x0000000000007941 */ /* 0x000fea0003800000 */
.L_x_13072:
        /* <DEDUP_REMOVED lines=8> */
.L_x_13079:
        /* <DEDUP_REMOVED lines=10> */
.L_x_25171:


//--------------------- .text._ZN2at6native29vectorized_elementwise_kernelILi8ENS0_13AUnaryFunctorIiiiNS0_16BitwiseOrFunctorIiEEEESt5arrayIPcLm2EEEEviT0_T1_ --------------------------
	.section	.text._ZN2at6native29vectorized_elementwise_kernelILi8ENS0_13AUnaryFunctorIiiiNS0_16BitwiseOrFunctorIiEEEESt5arrayIPcLm2EEEEviT0_T1_,"ax",@progbits
	.sectioninfo	@"SHI_REGISTERS=4"
	.align	128
        .global         _ZN2at6native29vectorized_elementwise_kernelILi8ENS0_13AUnaryFunctorIiiiNS0_16BitwiseOrFunctorIiEEEESt5arrayIPcLm2EEEEviT0_T1_
        .type           _ZN2at6native29vectorized_elementwise_kernelILi8ENS0_13AUnaryFunctorIiiiNS0_16BitwiseOrFunctorIiEEEESt5arrayIPcLm2EEEEviT0_T1_,@function
        .size           _ZN2at6native29vectorized_elementwise_kernelILi8ENS0_13AUnaryFunctorIiiiNS0_16BitwiseOrFunctorIiEEEESt5arrayIPcLm2EEEEviT0_T1_,(.L_x_25172 - _ZN2at6native29vectorized_elementwise_kernelILi8ENS0_13AUnaryFunctorIiiiNS0_16BitwiseOrFunctorIiEEEESt5arrayIPcLm2EEEEviT0_T1_)
        .other          _ZN2at6native29vectorized_elementwise_kernelILi8ENS0_13AUnaryFunctorIiiiNS0_16BitwiseOrFunctorIiEEEESt5arrayIPcLm2EEEEviT0_T1_,@"STO_CUDA_ENTRY STV_DEFAULT"
_ZN2at6native29vectorized_elementwise_kernelILi8ENS0_13AUnaryFunctorIiiiNS0_16BitwiseOrFunctorIiEEEESt5arrayIPcLm2EEEEviT0_T1_:
.text._ZN2at6native29vectorized_elementwise_kernelILi8ENS0_13AUnaryFunctorIiiiNS0_16BitwiseOrFunctorIiEEEESt5arrayIPcLm2EEEEviT0_T1_:
[----:B------:R-:W-:Y:S02]  /*0000*/  MOV R1, c[0x0][0x28] ;  /* 0x00000a0000017a02 */ /* 0x000fe40000000f00 */
[----:B------:R-:W-:Y:S05]  /*0010*/  EXIT ;  /* 0x000000000000794d */ /* 0x000fea0003800000 */
.L_x_13080:
        /* <DEDUP_REMOVED lines=14> */
.L_x_25172:


//--------------------- .text._ZN2at6native18elementwise_kernelILi128ELi4EZNS0_15gpu_kernel_implINS0_13BinaryFunctorIiiiNS0_16BitwiseOrFunctorIiEEEEEEvRNS_18TensorIteratorBaseERKT_EUliE_EEviT1_ --------------------------
	.section	.text._ZN2at6native18elementwise_kernelILi128ELi4EZNS0_15gpu_kernel_implINS0_13BinaryFunctorIiiiNS0_16BitwiseOrFunctorIiEEEEEEvRNS_18TensorIteratorBaseERKT_EUliE_EEviT1_,"ax",@progbits
	.sectioninfo	@"SHI_REGISTERS=27"
	.align	128
        .global         _ZN2at6native18elementwise_kernelILi128ELi4EZNS0_15gpu_kernel_implINS0_13BinaryFunctorIiiiNS0_16BitwiseOrFunctorIiEEEEEEvRNS_18TensorIteratorBaseERKT_EUliE_EEviT1_
        .type           _ZN2at6native18elementwise_kernelILi128ELi4EZNS0_15gpu_kernel_implINS0_13BinaryFunctorIiiiNS0_16BitwiseOrFunctorIiEEEEEEvRNS_18TensorIteratorBaseERKT_EUliE_EEviT1_,@function
        .size           _ZN2at6native18elementwise_kernelILi128ELi4EZNS0_15gpu_kernel_implINS0_13BinaryFunctorIiiiNS0_16BitwiseOrFunctorIiEEEEEEvRNS_18TensorIteratorBaseERKT_EUliE_EEviT1_,(.L_x_25173 - _ZN2at6native18elementwise_kernelILi128ELi4EZNS0_15gpu_kernel_implINS0_13BinaryFunctorIiiiNS0_16BitwiseOrFunctorIiEEEEEEvRNS_18TensorIteratorBaseERKT_EUliE_EEviT1_)
        .other          _ZN2at6native18elementwise_kernelILi128ELi4EZNS0_15gpu_kernel_implINS0_13BinaryFunctorIiiiNS0_16BitwiseOrFunctorIiEEEEEEvRNS_18TensorIteratorBaseERKT_EUliE_EEviT1_,@"STO_CUDA_ENTRY STV_DEFAULT"
_ZN2at6native18elementwise_kernelILi128ELi4EZNS0_15gpu_kernel_implINS0_13BinaryFunctorIiiiNS0_16BitwiseOrFunctorIiEEEEEEvRNS_18TensorIteratorBaseERKT_EUliE_EEviT1_:
.text._ZN2at6native18elementwise_kernelILi128ELi4EZNS0_15gpu_kernel_implINS0_13BinaryFunctorIiiiNS0_16BitwiseOrFunctorIiEEEEEEvRNS_18TensorIteratorBaseERKT_EUliE_EEviT1_:
        /* <DEDUP_REMOVED lines=263> */
.L_x_13083:
        /* <DEDUP_REMOVED lines=18> */
.L_x_13087:
[----:B------:R0:W5:Y:S01]  /*1190*/  LDG.E.U8 R22, [R2.64] ;  /* 0x0000002402167981 */ /* 0x000162000c1e1100 */
[----:B------:R-:W-:Y:S05]  /*11a0*/  BRA `(.L_x_13089) ;  /* 0x00000d0000007947 */ /* 0x000fea0003800000 */
.L_x_13086:
        /* <DEDUP_REMOVED lines=8> */
.L_x_13091:
[----:B------:R0:W5:Y:S01]  /*1230*/  LDG.E R22, [R2.64] ;  /* 0x0000002402167981 */ /* 0x000162000c1e1900 */
[----:B------:R-:W-:Y:S05]  /*1240*/  BRA `(.L_x_13089) ;  /* 0x00000c6000007947 */ /* 0x000fea0003800000 */
.L_x_13090:
[----:B------:R0:W5:Y:S01]  /*1250*/  LDG.E.S16 R22, [R2.64] ;  /* 0x0000002402167981 */ /* 0x000162000c1e1700 */
[----:B------:R-:W-:Y:S05]  /*1260*/  BRA `(.L_x_13089) ;  /* 0x00000c4000007947 */ /* 0x000fea0003800000 */
.L_x_13085:
        /* <DEDUP_REMOVED lines=9> */
.L_x_13093:
[----:B------:R-:W2:Y:S02]  /*1300*/  LDG.E.U16 R2, [R2.64] ;  /* 0x0000002402027981 */ /* 0x000ea4000c1e1500 */
[----:B--2---:R-:W-:-:S06]  /*1310*/  HADD2.F32 R22, -RZ, R2.H0_H0 ;  /* 0x20000002ff167230 */ /* 0x004fcc0000004100 */
[----:B------:R-:W0:Y:S01]  /*1320*/  F2I.FTZ.TRUNC.NTZ R22, R22 ;  /* 0x0000001600167305 */ /* 0x000e22000021f100 */
[----:B------:R-:W-:Y:S05]  /*1330*/  BRA `(.L_x_13089) ;  /* 0x00000b7000007947 */ /* 0x000fea0003800000 */
.L_x_13092:
        /* <DEDUP_REMOVED lines=9> */
.L_x_13095:
[----:B------:R-:W2:Y:S02]  /*13d0*/  LDG.E.U16 R2, [R2.64] ;  /* 0x0000002402027981 */ /* 0x000ea4000c1e1500 */
[----:B--2---:R-:W-:-:S06]  /*13e0*/  HADD2.F32 R22, -RZ, R2.H0_H0 ;  /* 0x20000002ff167230 */ /* 0x004fcc0000004100 */
[----:B------:R-:W0:Y:S01]  /*13f0*/  F2I.FTZ.TRUNC.NTZ R22, R22 ;  /* 0x0000001600167305 */ /* 0x000e22000021f100 */
[----:B------:R-:W-:Y:S05]  /*1400*/  BRA `(.L_x_13089) ;  /* 0x00000aa000007947 */ /* 0x000fea0003800000 */
.L_x_13094:
[----:B------:R-:W2:Y:S02]  /*1410*/  LDG.E.64 R22, [R2.64] ;  /* 0x0000002402167981 */ /* 0x000ea4000c1e1b00 */
[----:B--2---:R0:W1:Y:S01]  /*1420*/  F2I.F64.TRUNC R22, R22 ;  /* 0x0000001600167311 */ /* 0x004062000030d100 */
[----:B------:R-:W-:Y:S05]  /*1430*/  BRA `(.L_x_13089) ;  /* 0x00000a7000007947 */ /* 0x000fea0003800000 */
.L_x_13084:
        /* <DEDUP_REMOVED lines=12> */
.L_x_13098:
[----:B------:R-:W2:Y:S02]  /*1500*/  LDG.E.64 R2, [R2.64] ;  /* 0x0000002402027981 */ /* 0x000ea4000c1e1b00 */
[----:B--2---:R0:W1:Y:S01]  /*1510*/  F2I.F64.TRUNC R22, R2 ;  /* 0x0000000200167311 */ /* 0x004062000030d100 */
[----:B------:R-:W-:Y:S05]  /*1520*/  BRA `(.L_x_13089) ;  /* 0x0000098000007947 */ /* 0x000fea0003800000 */
.L_x_13097:
        /* <DEDUP_REMOVED lines=27> */
.L_x_13100:
        /* <DEDUP_REMOVED lines=14> */
.L_x_13099:
[----:B------:R-:W2:Y:S02]  /*17c0*/  LDG.E.U16 R22, [R2.64] ;  /* 0x0000002402167981 */ /* 0x000ea4000c1e1500 */
[----:B--2---:R-:W-:-:S06]  /*17d0*/  PRMT R22, RZ, 0x5410, R22 ;  /* 0x00005410ff167816 */ /* 0x004fcc0000000016 */
[----:B------:R-:W0:Y:S01]  /*17e0*/  F2I.FTZ.TRUNC.NTZ R22, R22 ;  /* 0x0000001600167305 */ /* 0x000e22000021f100 */
[----:B------:R-:W-:Y:S05]  /*17f0*/  BRA `(.L_x_13089) ;  /* 0x000006b000007947 */ /* 0x000fea0003800000 */
.L_x_13096:
        /* <DEDUP_REMOVED lines=10> */
.L_x_13103:
        /* <DEDUP_REMOVED lines=21> */
.L_x_13107:
[----:B------:R-:W-:Y:S05]  /*19f0*/  BSYNC B1 ;  /* 0x0000000000017941 */ /* 0x000fea0003800000 */
.L_x_13106:
[----:B------:R-:W-:Y:S01]  /*1a00*/  IMAD.SHL.U32 R2, R2, 0x100000, RZ ;  /* 0x0010000002027824 */ /* 0x000fe200078e00ff */
[----:B------:R-:W-:-:S04]  /*1a10*/  LEA R3, R0, 0x3b800000, 0x17 ;  /* 0x3b80000000037811 */ /* 0x000fc800078eb8ff */
[----:B------:R-:W-:Y:S02]  /*1a20*/  LOP3.LUT R22, R3, R2, R22, 0xfe, !PT ;  /* 0x0000000203167212 */ /* 0x000fe400078efe16 */
.L_x_13105:
[----:B------:R-:W-:Y:S05]  /*1a30*/  BSYNC B0 ;  /* 0x0000000000007941 */ /* 0x000fea0003800000 */
.L_x_13104:
[----:B------:R-:W0:Y:S01]  /*1a40*/  F2I.FTZ.TRUNC.NTZ R22, R22 ;  /* 0x0000001600167305 */ /* 0x000e22000021f100 */
[----:B------:R-:W-:Y:S05]  /*1a50*/  BRA `(.L_x_13089) ;  /* 0x0000045000007947 */ /* 0x000fea0003800000 */
.L_x_13102:
        /* <DEDUP_REMOVED lines=21> */
.L_x_13111:
[----:B------:R-:W-:Y:S05]  /*1bb0*/  BSYNC B1 ;  /* 0x0000000000017941 */ /* 0x000fea0003800000 */
.L_x_13110:
[----:B------:R-:W-:Y:S01]  /*1bc0*/  IMAD.SHL.U32 R2, R2, 0x200000, RZ ;  /* 0x0020000002027824 */ /* 0x000fe200078e00ff */
[----:B------:R-:W-:-:S04]  /*1bd0*/  LEA R3, R0, 0x37800000, 0x17 ;  /* 0x3780000000037811 */ /* 0x000fc800078eb8ff */
[----:B------:R-:W-:Y:S02]  /*1be0*/  LOP3.LUT R22, R3, R2, R22, 0xfe, !PT ;  /* 0x0000000203167212 */ /* 0x000fe400078efe16 */
.L_x_13109:
[----:B------:R-:W-:Y:S05]  /*1bf0*/  BSYNC B0 ;  /* 0x0000000000007941 */ /* 0x000fea0003800000 */
.L_x_13108:
[----:B------:R-:W0:Y:S01]  /*1c00*/  F2I.FTZ.TRUNC.NTZ R22, R22 ;  /* 0x0000001600167305 */ /* 0x000e22000021f100 */
[----:B------:R-:W-:Y:S05]  /*1c10*/  BRA `(.L_x_13089) ;  /* 0x0000029000007947 */ /* 0x000fea0003800000 */
.L_x_13101:
        /* <DEDUP_REMOVED lines=14> */
.L_x_13115:
[----:B------:R-:W-:Y:S05]  /*1d00*/  BSYNC B0 ;  /* 0x0000000000007941 */ /* 0x000fea0003800000 */
.L_x_13114:
[----:B------:R-:W0:Y:S01]  /*1d10*/  F2I.FTZ.TRUNC.NTZ R22, R22 ;  /* 0x0000001600167305 */ /* 0x000e22000021f100 */
[----:B------:R-:W-:Y:S05]  /*1d20*/  BRA `(.L_x_13089) ;  /* 0x0000018000007947 */ /* 0x000fea0003800000 */
.L_x_13088:
        /* <DEDUP_REMOVED lines=21> */
.L_x_13113:
[----:B------:R0:W5:Y:S01]  /*1e80*/  LDG.E R22, [R2.64] ;  /* 0x0000002402167981 */ /* 0x000162000c1e1900 */
[----:B------:R-:W-:Y:S05]  /*1e90*/  BRA `(.L_x_13089) ;  /* 0x0000001000007947 */ /* 0x000fea0003800000 */
.L_x_13112:
[----:B------:R0:W5:Y:S02]  /*1ea0*/  LDG.E R22, [R2.64] ;  /* 0x0000002402167981 */ /* 0x000164000c1e1900 */
.L_x_13089:
        /* <DEDUP_REMOVED lines=16> */
.L_x_13119:
[----:B------:R0:W5:Y:S01]  /*1fb0*/  LDG.E.U8 R23, [R2.64] ;  /* 0x0000002402177981 */ /* 0x000162000c1e1100 */
[----:B------:R-:W-:Y:S05]  /*1fc0*/  BRA `(.L_x_13121) ;  /* 0x00000d0000007947 */ /* 0x000fea0003800000 */
.L_x_13118:
        /* <DEDUP_REMOVED lines=8> */
.L_x_13123:
[----:B------:R0:W5:Y:S01]  /*2050*/  LDG.E R23, [R2.64] ;  /* 0x0000002402177981 */ /* 0x000162000c1e1900 */
[----:B------:R-:W-:Y:S05]  /*2060*/  BRA `(.L_x_13121) ;  /* 0x00000c6000007947 */ /* 0x000fea0003800000 */
.L_x_13122:
[----:B------:R0:W5:Y:S01]  /*2070*/  LDG.E.S16 R23, [R2.64] ;  /* 0x0000002402177981 */ /* 0x000162000c1e1700 */
[----:B------:R-:W-:Y:S05]  /*2080*/  BRA `(.L_x_13121) ;  /* 0x00000c4000007947 */ /* 0x000fea0003800000 */
.L_x_13117:
        /* <DEDUP_REMOVED lines=9> */
.L_x_13125:
[----:B------:R-:W2:Y:S02]  /*2120*/  LDG.E.U16 R2, [R2.64] ;  /* 0x0000002402027981 */ /* 0x000ea4000c1e1500 */
[----:B--2---:R-:W-:-:S06]  /*2130*/  HADD2.F32 R23, -RZ, R2.H0_H0 ;  /* 0x20000002ff177230 */ /* 0x004fcc0000004100 */
[----:B------:R-:W0:Y:S01]  /*2140*/  F2I.FTZ.TRUNC.NTZ R23, R23 ;  /* 0x0000001700177305 */ /* 0x000e22000021f100 */
[----:B------:R-:W-:Y:S05]  /*2150*/  BRA `(.L_x_13121) ;  /* 0x00000b7000007947 */ /* 0x000fea0003800000 */
.L_x_13124:
        /* <DEDUP_REMOVED lines=9> */
.L_x_13127:
[----:B------:R-:W2:Y:S02]  /*21f0*/  LDG.E.U16 R2, [R2.64] ;  /* 0x0000002402027981 */ /* 0x000ea4000c1e1500 */
[----:B--2---:R-:W-:-:S06]  /*2200*/  HADD2.F32 R23, -RZ, R2.H0_H0 ;  /* 0x20000002ff177230 */ /* 0x004fcc0000004100 */
[----:B------:R-:W0:Y:S01]  /*2210*/  F2I.FTZ.TRUNC.NTZ R23, R23 ;  /* 0x0000001700177305 */ /* 0x000e22000021f100 */
[----:B------:R-:W-:Y:S05]  /*2220*/  BRA `(.L_x_13121) ;  /* 0x00000aa000007947 */ /* 0x000fea0003800000 */
.L_x_13126:
[----:B------:R-:W2:Y:S02]  /*2230*/  LDG.E.64 R2, [R2.64] ;  /* 0x0000002402027981 */ /* 0x000ea4000c1e1b00 */
[----:B--2---:R0:W2:Y:S01]  /*2240*/  F2I.F64.TRUNC R23, R2 ;  /* 0x0000000200177311 */ /* 0x0040a2000030d100 */
[----:B------:R-:W-:Y:S05]  /*2250*/  BRA `(.L_x_13121) ;  /* 0x00000a7000007947 */ /* 0x000fea0003800000 */
.L_x_13116:
        /* <DEDUP_REMOVED lines=12> */
.L_x_13130:
[----:B------:R-:W2:Y:S02]  /*2320*/  LDG.E.64 R2, [R2.64] ;  /* 0x0000002402027981 */ /* 0x000ea4000c1e1b00 */
[----:B--2---:R0:W2:Y:S01]  /*2330*/  F2I.F64.TRUNC R23, R2 ;  /* 0x0000000200177311 */ /* 0x0040a2000030d100 */
[----:B------:R-:W-:Y:S05]  /*2340*/  BRA `(.L_x_13121) ;  /* 0x0000098000007947 */ /* 0x000fea0003800000 */
.L_x_13129:
        /* <DEDUP_REMOVED lines=27> */
.L_x_13132:
        /* <DEDUP_REMOVED lines=14> */
.L_x_13131:
[----:B------:R-:W2:Y:S02]  /*25e0*/  LDG.E.U16 R23, [R2.64] ;  /* 0x0000002402177981 */ /* 0x000ea4000c1e1500 */
[----:B--2---:R-:W-:-:S06]  /*25f0*/  PRMT R23, RZ, 0x5410, R23 ;  /* 0x00005410ff177816 */ /* 0x004fcc0000000017 */
[----:B------:R-:W0:Y:S01]  /*2600*/  F2I.FTZ.TRUNC.NTZ R23, R23 ;  /* 0x0000001700177305 */ /* 0x000e22000021f100 */
[----:B------:R-:W-:Y:S05]  /*2610*/  BRA `(.L_x_13121) ;  /* 0x000006b000007947 */ /* 0x000fea0003800000 */
.L_x_13128:
        /* <DEDUP_REMOVED lines=10> */
.L_x_13135:
        /* <DEDUP_REMOVED lines=21> */
.L_x_13139:
[----:B------:R-:W-:Y:S05]  /*2810*/  BSYNC B1 ;  /* 0x0000000000017941 */ /* 0x000fea0003800000 */
.L_x_13138:
[----:B------:R-:W-:Y:S01]  /*2820*/  IMAD.SHL.U32 R2, R2, 0x100000, RZ ;  /* 0x0010000002027824 */ /* 0x000fe200078e00ff */
[----:B------:R-:W-:-:S04]  /*2830*/  LEA R0, R0, 0x3b800000, 0x17 ;  /* 0x3b80000000007811 */ /* 0x000fc800078eb8ff */
[----:B------:R-:W-:Y:S02]  /*2840*/  LOP3.LUT R23, R0, R2, R23, 0xfe, !PT ;  /* 0x0000000200177212 */ /* 0x000fe400078efe17 */
.L_x_13137:
[----:B------:R-:W-:Y:S05]  /*2850*/  BSYNC B0 ;  /* 0x0000000000007941 */ /* 0x000fea0003800000 */
.L_x_13136:
[----:B------:R-:W0:Y:S01]  /*2860*/  F2I.FTZ.TRUNC.NTZ R23, R23 ;  /* 0x0000001700177305 */ /* 0x000e22000021f100 */
[----:B------:R-:W-:Y:S05]  /*2870*/  BRA `(.L_x_13121) ;  /* 0x0000045000007947 */ /* 0x000fea0003800000 */
.L_x_13134:
        /* <DEDUP_REMOVED lines=21> */
.L_x_13143:
[----:B------:R-:W-:Y:S05]  /*29d0*/  BSYNC B1 ;  /* 0x0000000000017941 */ /* 0x000fea0003800000 */
.L_x_13142:
[----:B------:R-:W-:Y:S01]  /*29e0*/  IMAD.SHL.U32 R2, R2, 0x200000, RZ ;  /* 0x0020000002027824 */ /* 0x000fe200078e00ff */
[----:B------:R-:W-:-:S04]  /*29f0*/  LEA R0, R0, 0x37800000, 0x17 ;  /* 0x3780000000007811 */ /* 0x000fc800078eb8ff */
[----:B------:R-:W-:Y:S02]  /*2a00*/  LOP3.LUT R23, R0, R2, R23, 0xfe, !PT ;  /* 0x0000000200177212 */ /* 0x000fe400078efe17 */
.L_x_13141:
[----:B------:R-:W-:Y:S05]  /*2a10*/  BSYNC B0 ;  /* 0x0000000000007941 */ /* 0x000fea0003800000 */
.L_x_13140:
[----:B------:R-:W0:Y:S01]  /*2a20*/  F2I.FTZ.TRUNC.NTZ R23, R23 ;  /* 0x0000001700177305 */ /* 0x000e22000021f100 */
[----:B------:R-:W-:Y:S05]  /*2a30*/  BRA `(.L_x_13121) ;  /* 0x0000029000007947 */ /* 0x000fea0003800000 */
.L_x_13133:
        /* <DEDUP_REMOVED lines=14> */
.L_x_13147:
[----:B------:R-:W-:Y:S05]  /*2b20*/  BSYNC B0 ;  /* 0x0000000000007941 */ /* 0x000fea0003800000 */
.L_x_13146:
[----:B------:R-:W0:Y:S01]  /*2b30*/  F2I.FTZ.TRUNC.NTZ R23, R23 ;  /* 0x0000001700177305 */ /* 0x000e22000021f100 */
[----:B------:R-:W-:Y:S05]  /*2b40*/  BRA `(.L_x_13121) ;  /* 0x0000018000007947 */ /* 0x000fea0003800000 */
.L_x_13120:
        /* <DEDUP_REMOVED lines=21> */
.L_x_13145:
[----:B------:R0:W5:Y:S01]  /*2ca0*/  LDG.E R23, [R2.64] ;  /* 0x0000002402177981 */ /* 0x000162000c1e1900 */
[----:B------:R-:W-:Y:S05]  /*2cb0*/  BRA `(.L_x_13121) ;  /* 0x0000001000007947 */ /* 0x000fea0003800000 */
.L_x_13144:
[----:B------:R0:W5:Y:S02]  /*2cc0*/  LDG.E R23, [R2.64] ;  /* 0x0000002402177981 */ /* 0x000164000c1e1900 */
.L_x_13121:
        /* <DEDUP_REMOVED lines=15> */
.L_x_13151:
[----:B------:R0:W-:Y:S01]  /*2dc0*/  STG.E.U8 [R16.64], R2 ;  /* 0x0000000210007986 */ /* 0x0001e2000c101124 */
[----:B------:R-:W-:Y:S05]  /*2dd0*/  BRA `(.L_x_13153) ;  /* 0x00000d7000007947 */ /* 0x000fea0003800000 */
.L_x_13150:
        /* <DEDUP_REMOVED lines=9> */
.L_x_13155:
[----:B------:R0:W-:Y:S01]  /*2e70*/  STG.E [R16.64], R2 ;  /* 0x0000000210007986 */ /* 0x0001e2000c101924 */
[----:B------:R-:W-:Y:S05]  /*2e80*/  BRA `(.L_x_13153) ;  /* 0x00000cc000007947 */ /* 0x000fea0003800000 */
.L_x_13154:
[----:B------:R0:W-:Y:S01]  /*2e90*/  STG.E.U16 [R16.64], R2 ;  /* 0x0000000210007986 */ /* 0x0001e2000c101524 */
[----:B------:R-:W-:Y:S05]  /*2ea0*/  BRA `(.L_x_13153) ;  /* 0x00000ca000007947 */ /* 0x000fea0003800000 */
.L_x_13149:
        /* <DEDUP_REMOVED lines=9> */
.L_x_13157:
[----:B------:R-:W0:Y:S02]  /*2f40*/  I2F R0, R2 ;  /* 0x0000000200007306 */ /* 0x000e240000201400 */
[----:B0-----:R-:W-:-:S05]  /*2f50*/  F2FP.PACK_AB R0, RZ, R0 ;  /* 0x00000000ff00723e */ /* 0x001fca00000000ff */
[----:B------:R0:W-:Y:S01]  /*2f60*/  STG.E.U16 [R16.64], R0 ;  /* 0x0000000010007986 */ /* 0x0001e2000c101524 */
[----:B------:R-:W-:Y:S05]  /*2f70*/  BRA `(.L_x_13153) ;  /* 0x00000bd000007947 */ /* 0x000fea0003800000 */
.L_x_13156:
        /* <DEDUP_REMOVED lines=10> */
.L_x_13159:
[----:B------:R-:W0:Y:S02]  /*3020*/  I2F R2, R2 ;  /* 0x0000000200027306 */ /* 0x000e240000201400 */
[----:B0-----:R-:W-:-:S04]  /*3030*/  F2FP.PACK_AB R3, RZ, R2 ;  /* 0x00000002ff03723e */ /* 0x001fc800000000ff */
[----:B------:R-:W-:-:S05]  /*3040*/  PRMT R3, R3, 0x5410, RZ ;  /* 0x0000541003037816 */ /* 0x000fca00000000ff */
[----:B------:R0:W-:Y:S01]  /*3050*/  STG.E [R16.64], R3 ;  /* 0x0000000310007986 */ /* 0x0001e2000c101924 */
[----:B------:R-:W-:Y:S05]  /*3060*/  BRA `(.L_x_13153) ;  /* 0x00000ae000007947 */ /* 0x000fea0003800000 */
.L_x_13158:
[----:B------:R-:W0:Y:S02]  /*3070*/  I2F.F64 R2, R2 ;  /* 0x0000000200027312 */ /* 0x000e240000201c00 */
[----:B0-----:R0:W-:Y:S01]  /*3080*/  STG.E.64 [R16.64], R2 ;  /* 0x0000000210007986 */ /* 0x0011e2000c101b24 */
[----:B------:R-:W-:Y:S05]  /*3090*/  BRA `(.L_x_13153) ;  /* 0x00000ab000007947 */ /* 0x000fea0003800000 */
.L_x_13148:
        /* <DEDUP_REMOVED lines=12> */
.L_x_13162:
[----:B------:R-:W0:Y:S01]  /*3160*/  I2F.F64 R4, R2 ;  /* 0x0000000200047312 */ /* 0x000e220000201c00 */
[----:B------:R-:W-:-:S05]  /*3170*/  CS2R R6, SRZ ;  /* 0x0000000000067805 */ /* 0x000fca000001ff00 */
[----:B0-----:R0:W-:Y:S01]  /*3180*/  STG.E.128 [R16.64], R4 ;  /* 0x0000000410007986 */ /* 0x0011e2000c101d24 */
[----:B------:R-:W-:Y:S05]  /*3190*/  BRA `(.L_x_13153) ;  /* 0x000009b000007947 */ /* 0x000fea0003800000 */
.L_x_13161:
        /* <DEDUP_REMOVED lines=21> */
.L_x_13166:
[----:B------:R-:W-:Y:S05]  /*32f0*/  BSYNC B0 ;  /* 0x0000000000007941 */ /* 0x000fea0003800000 */
.L_x_13165:
[----:B------:R-:W-:-:S05]  /*3300*/  LOP3.LUT R3, R0, R3, RZ, 0xfc, !PT ;  /* 0x0000000300037212 */ /* 0x000fca00078efcff */
[----:B------:R0:W-:Y:S01]  /*3310*/  STG.E.U8 [R16.64], R3 ;  /* 0x0000000310007986 */ /* 0x0001e2000c101124 */
[----:B------:R-:W-:Y:S05]  /*3320*/  BRA `(.L_x_13153) ;  /* 0x0000082000007947 */ /* 0x000fea0003800000 */
.L_x_13164:
        /* <DEDUP_REMOVED lines=13> */
.L_x_13168:
[----:B------:R-:W-:Y:S01]  /*3400*/  IMAD.MOV.U32 R0, RZ, RZ, 0x7f ;  /* 0x0000007fff007424 */ /* 0x000fe200078e00ff */
[----:B------:R-:W-:-:S04]  /*3410*/  ISETP.GT.U32.AND P0, PT, R3, 0x7f800000, PT ;  /* 0x7f8000000300780c */ /* 0x000fc80003f04070 */
[----:B------:R-:W-:-:S04]  /*3420*/  SEL R0, R0, 0x7c, P0 ;  /* 0x0000007c00007807 */ /* 0x000fc80000000000 */
.L_x_13169:
[----:B------:R-:W-:Y:S05]  /*3430*/  BSYNC B0 ;  /* 0x0000000000007941 */ /* 0x000fea0003800000 */
.L_x_13167:
[----:B------:R-:W-:-:S04]  /*3440*/  LOP3.LUT R2, R5, 0x80000000, RZ, 0xc0, !PT ;  /* 0x8000000005027812 */ /* 0x000fc800078ec0ff */
[----:B------:R-:W-:-:S04]  /*3450*/  SHF.R.U32.HI R3, RZ, 0x18, R2 ;  /* 0x00000018ff037819 */ /* 0x000fc80000011602 */
[----:B------:R-:W-:-:S05]  /*3460*/  LOP3.LUT R3, R0, R3, RZ, 0xfc, !PT ;  /* 0x0000000300037212 */ /* 0x000fca00078efcff */
[----:B------:R0:W-:Y:S01]  /*3470*/  STG.E.U8 [R16.64], R3 ;  /* 0x0000000310007986 */ /* 0x0001e2000c101124 */
[----:B------:R-:W-:Y:S05]  /*3480*/  BRA `(.L_x_13153) ;  /* 0x000006c000007947 */ /* 0x000fea0003800000 */
.L_x_13163:
[----:B------:R-:W0:Y:S02]  /*3490*/  I2F R0, R2 ;  /* 0x0000000200007306 */ /* 0x000e240000201400 */
[----:B0-----:R-:W-:-:S05]  /*34a0*/  F2FP.BF16.PACK_AB R0, RZ, R0 ;  /* 0x00000000ff00723e */ /* 0x001fca00000010ff */
[----:B------:R0:W-:Y:S01]  /*34b0*/  STG.E.U16 [R16.64], R0 ;  /* 0x0000000010007986 */ /* 0x0001e2000c101524 */
[----:B------:R-:W-:Y:S05]  /*34c0*/  BRA `(.L_x_13153) ;  /* 0x0000068000007947 */ /* 0x000fea0003800000 */
.L_x_13160:
        /* <DEDUP_REMOVED lines=10> */
.L_x_13172:
        /* <DEDUP_REMOVED lines=17> */
.L_x_13175:
[----:B------:R-:W-:-:S04]  /*3680*/  LOP3.LUT R2, R5, 0x80000000, RZ, 0xc0, !PT ;  /* 0x8000000005027812 */ /* 0x000fc800078ec0ff */
[----:B------:R-:W-:-:S04]  /*3690*/  SHF.R.U32.HI R3, RZ, 0x18, R2 ;  /* 0x00000018ff037819 */ /* 0x000fc80000011602 */
[----:B------:R-:W-:-:S04]  /*36a0*/  LOP3.LUT R0, R0, R3, RZ, 0xfc, !PT ;  /* 0x0000000300007212 */ /* 0x000fc800078efcff */
[----:B------:R-:W-:Y:S02]  /*36b0*/  PRMT R8, R0, 0x7610, R8 ;  /* 0x0000761000087816 */ /* 0x000fe40000000008 */
.L_x_13174:
[----:B------:R-:W-:Y:S05]  /*36c0*/  BSYNC B0 ;  /* 0x0000000000007941 */ /* 0x000fea0003800000 */
.L_x_13173:
[----:B------:R0:W-:Y:S01]  /*36d0*/  STG.E.U8 [R16.64], R8 ;  /* 0x0000000810007986 */ /* 0x0001e2000c101124 */
[----:B------:R-:W-:Y:S05]  /*36e0*/  BRA `(.L_x_13153) ;  /* 0x0000046000007947 */ /* 0x000fea0003800000 */
.L_x_13171:
        /* <DEDUP_REMOVED lines=17> */
.L_x_13178:
[----:B------:R-:W-:-:S04]  /*3800*/  LOP3.LUT R2, R5, 0x80000000, RZ, 0xc0, !PT ;  /* 0x8000000005027812 */ /* 0x000fc800078ec0ff */
[----:B------:R-:W-:-:S04]  /*3810*/  SHF.R.U32.HI R3, RZ, 0x18, R2 ;  /* 0x00000018ff037819 */ /* 0x000fc80000011602 */
[----:B------:R-:W-:-:S04]  /*3820*/  LOP3.LUT R0, R0, R3, RZ, 0xfc, !PT ;  /* 0x0000000300007212 */ /* 0x000fc800078efcff */
[----:B------:R-:W-:Y:S02]  /*3830*/  PRMT R8, R0, 0x7610, R8 ;  /* 0x0000761000087816 */ /* 0x000fe40000000008 */
.L_x_13177:
[----:B------:R-:W-:Y:S05]  /*3840*/  BSYNC B0 ;  /* 0x0000000000007941 */ /* 0x000fea0003800000 */
.L_x_13176:
[----:B------:R0:W-:Y:S01]  /*3850*/  STG.E.U8 [R16.64], R8 ;  /* 0x0000000810007986 */ /* 0x0001e2000c101124 */
[----:B------:R-:W-:Y:S05]  /*3860*/  BRA `(.L_x_13153) ;  /* 0x000002e000007947 */ /* 0x000fea0003800000 */
.L_x_13170:
        /* <DEDUP_REMOVED lines=22> */
.L_x_13152:
        /* <DEDUP_REMOVED lines=20> */
.L_x_13180:
[----:B------:R-:W-:-:S05]  /*3b10*/  SHF.R.S32.HI R3, RZ, 0x1f, R2 ;  /* 0x0000001fff037819 */ /* 0x000fca0000011402 */
[----:B------:R0:W-:Y:S01]  /*3b20*/  STG.E.64 [R16.64], R2 ;  /* 0x0000000210007986 */ /* 0x0001e2000c101b24 */
[----:B------:R-:W-:Y:S05]  /*3b30*/  BRA `(.L_x_13153) ;  /* 0x0000001000007947 */ /* 0x000fea0003800000 */
.L_x_13179:
[----:B------:R0:W-:Y:S02]  /*3b40*/  STG.E [R16.64], R2 ;  /* 0x0000000210007986 */ /* 0x0001e4000c101924 */
.L_x_13153:
[----:B------:R-:W-:-:S05]  /*3b50*/  IMAD R18, R19, 0x200, R18 ;  /* 0x0000020013127824 */ /* 0x000fca00078e0212 */
[----:B------:R-:W-:Y:S02]  /*3b60*/  IADD3 R23, R18, 0x80, RZ ;  /* 0x0000008012177810 */ /* 0x000fe40007ffe0ff */
.L_x_13082:
[----:B------:R-:W-:Y:S05]  /*3b70*/  BSYNC B6 ;  /* 0x0000000000067941 */ /* 0x000fea0003800000 */
.L_x_13081:
        /* <DEDUP_REMOVED lines=258> */
.L_x_13183:
        /* <DEDUP_REMOVED lines=18> */
.L_x_13187:
[----:B------:R0:W5:Y:S01]  /*4cc0*/  LDG.E.U8 R18, [R2.64] ;  /* 0x0000002402127981 */ /* 0x000162000c1e1100 */
[----:B------:R-:W-:Y:S05]  /*4cd0*/  BRA `(.L_x_13189) ;  /* 0x00000d0000007947 */ /* 0x000fea0003800000 */
.L_x_13186:
        /* <DEDUP_REMOVED lines=8> */
.L_x_13191:
[----:B------:R0:W5:Y:S01]  /*4d60*/  LDG.E R18, [R2.64] ;  /* 0x0000002402127981 */ /* 0x000162000c1e1900 */
[----:B------:R-:W-:Y:S05]  /*4d70*/  BRA `(.L_x_13189) ;  /* 0x00000c6000007947 */ /* 0x000fea0003800000 */
.L_x_13190:
[----:B------:R0:W5:Y:S01]  /*4d80*/  LDG.E.S16 R18, [R2.64] ;  /* 0x0000002402127981 */ /* 0x000162000c1e1700 */
[----:B------:R-:W-:Y:S05]  /*4d90*/  BRA `(.L_x_13189) ;  /* 0x00000c4000007947 */ /* 0x000fea0003800000 */
.L_x_13185:
        /* <DEDUP_REMOVED lines=9> */
.L_x_13193:
[----:B------:R-:W2:Y:S02]  /*4e30*/  LDG.E.U16 R2, [R2.64] ;  /* 0x0000002402027981 */ /* 0x000ea4000c1e1500 */
[----:B--2---:R-:W-:-:S06]  /*4e40*/  HADD2.F32 R18, -RZ, R2.H0_H0 ;  /* 0x20000002ff127230 */ /* 0x004fcc0000004100 */
[----:B------:R-:W0:Y:S01]  /*4e50*/  F2I.FTZ.TRUNC.NTZ R18, R18 ;  /* 0x0000001200127305 */ /* 0x000e22000021f100 */
[----:B------:R-:W-:Y:S05]  /*4e60*/  BRA `(.L_x_13189) ;  /* 0x00000b7000007947 */ /* 0x000fea0003800000 */
.L_x_13192:
        /* <DEDUP_REMOVED lines=9> */
.L_x_13195:
[----:B------:R-:W2:Y:S02]  /*4f00*/  LDG.E.U16 R2, [R2.64] ;  /* 0x0000002402027981 */ /* 0x000ea4000c1e1500 */
[----:B--2---:R-:W-:-:S06]  /*4f10*/  HADD2.F32 R18, -RZ, R2.H0_H0 ;  /* 0x20000002ff127230 */ /* 0x004fcc0000004100 */
[----:B------:R-:W0:Y:S01]  /*4f20*/  F2I.FTZ.TRUNC.NTZ R18, R18 ;  /* 0x0000001200127305 */ /* 0x000e22000021f100 */
[----:B------:R-:W-:Y:S05]  /*4f30*/  BRA `(.L_x_13189) ;  /* 0x00000aa000007947 */ /* 0x000fea0003800000 */
.L_x_13194:
[----:B------:R-:W2:Y:S02]  /*4f40*/  LDG.E.64 R2, [R2.64] ;  /* 0x0000002402027981 */ /* 0x000ea4000c1e1b00 */
[----:B--2---:R0:W1:Y:S01]  /*4f50*/  F2I.F64.TRUNC R18, R2 ;  /* 0x0000000200127311 */ /* 0x004062000030d100 */
[----:B------:R-:W-:Y:S05]  /*4f60*/  BRA `(.L_x_13189) ;  /* 0x00000a7000007947 */ /* 0x000fea0003800000 */
.L_x_13184:
        /* <DEDUP_REMOVED lines=12> */
.L_x_13198:
[----:B------:R-:W2:Y:S02]  /*5030*/  LDG.E.64 R2, [R2.64] ;  /* 0x0000002402027981 */ /* 0x000ea4000c1e1b00 */
[----:B--2---:R0:W1:Y:S01]  /*5040*/  F2I.F64.TRUNC R18, R2 ;  /* 0x0000000200127311 */ /* 0x004062000030d100 */
[----:B------:R-:W-:Y:S05]  /*5050*/  BRA `(.L_x_13189) ;  /* 0x0000098000007947 */ /* 0x000fea0003800000 */
.L_x_13197:
        /* <DEDUP_REMOVED lines=27> */
.L_x_13200:
        /* <DEDUP_REMOVED lines=14> */
.L_x_13199:
[----:B------:R-:W2:Y:S02]  /*52f0*/  LDG.E.U16 R18, [R2.64] ;  /* 0x0000002402127981 */ /* 0x000ea4000c1e1500 */
[----:B--2---:R-:W-:-:S06]  /*5300*/  PRMT R18, RZ, 0x5410, R18 ;  /* 0x00005410ff127816 */ /* 0x004fcc0000000012 */
[----:B------:R-:W0:Y:S01]  /*5310*/  F2I.FTZ.TRUNC.NTZ R18, R18 ;  /* 0x0000001200127305 */ /* 0x000e22000021f100 */
[----:B------:R-:W-:Y:S05]  /*5320*/  BRA `(.L_x_13189) ;  /* 0x000006b000007947 */ /* 0x000fea0003800000 */
.L_x_13196:
        /* <DEDUP_REMOVED lines=10> */
.L_x_13203:
        /* <DEDUP_REMOVED lines=21> */
.L_x_13207:
[----:B------:R-:W-:Y:S05]  /*5520*/  BSYNC B1 ;  /* 0x0000000000017941 */ /* 0x000fea0003800000 */
.L_x_13206:
[----:B------:R-:W-:Y:S01]  /*5530*/  IMAD.SHL.U32 R2, R2, 0x100000, RZ ;  /* 0x0010000002027824 */ /* 0x000fe200078e00ff */
[----:B------:R-:W-:-:S04]  /*5540*/  LEA R3, R0, 0x3b800000, 0x17 ;  /* 0x3b80000000037811 */ /* 0x000fc800078eb8ff */
[----:B------:R-:W-:Y:S02]  /*5550*/  LOP3.LUT R18, R3, R2, R18, 0xfe, !PT ;  /* 0x0000000203127212 */ /* 0x000fe400078efe12 */
.L_x_13205:
[----:B------:R-:W-:Y:S05]  /*5560*/  BSYNC B0 ;  /* 0x0000000000007941 */ /* 0x000fea0003800000 */
.L_x_13204:
[----:B------:R-:W0:Y:S01]  /*5570*/  F2I.FTZ.TRUNC.NTZ R18, R18 ;  /* 0x0000001200127305 */ /* 0x000e22000021f100 */
[----:B------:R-:W-:Y:S05]  /*5580*/  BRA `(.L_x_13189) ;  /* 0x0000045000007947 */ /* 0x000fea0003800000 */
.L_x_13202:
        /* <DEDUP_REMOVED lines=21> */
.L_x_13211:
[----:B------:R-:W-:Y:S05]  /*56e0*/  BSYNC B1 ;  /* 0x0000000000017941 */ /* 0x000fea0003800000 */
.L_x_13210:
[----:B------:R-:W-:Y:S01]  /*56f0*/  IMAD.SHL.U32 R2, R2, 0x200000, RZ ;  /* 0x0020000002027824 */ /* 0x000fe200078e00ff */
[----:B------:R-:W-:-:S04]  /*5700*/  LEA R3, R0, 0x37800000, 0x17 ;  /* 0x3780000000037811 */ /* 0x000fc800078eb8ff */
[----:B------:R-:W-:Y:S02]  /*5710*/  LOP3.LUT R18, R3, R2, R18, 0xfe, !PT ;  /* 0x0000000203127212 */ /* 0x000fe400078efe12 */
.L_x_13209:
[----:B------:R-:W-:Y:S05]  /*5720*/  BSYNC B0 ;  /* 0x0000000000007941 */ /* 0x000fea0003800000 */
.L_x_13208:
[----:B------:R-:W0:Y:S01]  /*5730*/  F2I.FTZ.TRUNC.NTZ R18, R18 ;  /* 0x0000001200127305 */ /* 0x000e22000021f100 */
[----:B------:R-:W-:Y:S05]  /*5740*/  BRA `(.L_x_13189) ;  /* 0x0000029000007947 */ /* 0x000fea0003800000 */
.L_x_13201:
        /* <DEDUP_REMOVED lines=14> */
.L_x_13215:
[----:B------:R-:W-:Y:S05]  /*5830*/  BSYNC B0 ;  /* 0x0000000000007941 */ /* 0x000fea0003800000 */
.L_x_13214:
[----:B------:R-:W0:Y:S01]  /*5840*/  F2I.FTZ.TRUNC.NTZ R18, R18 ;  /* 0x0000001200127305 */ /* 0x000e22000021f100 */
[----:B------:R-:W-:Y:S05]  /*5850*/  BRA `(.L_x_13189) ;  /* 0x0000018000007947 */ /* 0x000fea0003800000 */
.L_x_13188:
        /* <DEDUP_REMOVED lines=21> */
.L_x_13213:
[----:B------:R0:W5:Y:S01]  /*59b0*/  LDG.E R18, [R2.64] ;  /* 0x0000002402127981 */ /* 0x000162000c1e1900 */
[----:B------:R-:W-:Y:S05]  /*59c0*/  BRA `(.L_x_13189) ;  /* 0x0000001000007947 */ /* 0x000fea0003800000 */
.L_x_13212:
[----:B------:R0:W5:Y:S02]  /*59d0*/  LDG.E R18, [R2.64] ;  /* 0x0000002402127981 */ /* 0x000164000c1e1900 */
.L_x_13189:
        /* <DEDUP_REMOVED lines=16> */
.L_x_13219:
[----:B------:R0:W5:Y:S01]  /*5ae0*/  LDG.E.U8 R19, [R2.64] ;  /* 0x0000002402137981 */ /* 0x000162000c1e1100 */
[----:B------:R-:W-:Y:S05]  /*5af0*/  BRA `(.L_x_13221) ;  /* 0x00000d0000007947 */ /* 0x000fea0003800000 */
.L_x_13218:
        /* <DEDUP_REMOVED lines=8> */
.L_x_13223:
[----:B------:R0:W5:Y:S01]  /*5b80*/  LDG.E R19, [R2.64] ;  /* 0x0000002402137981 */ /* 0x000162000c1e1900 */
[----:B------:R-:W-:Y:S05]  /*5b90*/  BRA `(.L_x_13221) ;  /* 0x00000c6000007947 */ /* 0x000fea0003800000 */
.L_x_13222:
[----:B------:R0:W5:Y:S01]  /*5ba0*/  LDG.E.S16 R19, [R2.64] ;  /* 0x0000002402137981 */ /* 0x000162000c1e1700 */
[----:B------:R-:W-:Y:S05]  /*5bb0*/  BRA `(.L_x_13221) ;  /* 0x00000c4000007947 */ /* 0x000fea0003800000 */
.L_x_13217:
        /* <DEDUP_REMOVED lines=9> */
.L_x_13225:
[----:B------:R-:W2:Y:S02]  /*5c50*/  LDG.E.U16 R2, [R2.64] ;  /* 0x0000002402027981 */ /* 0x000ea4000c1e1500 */
[----:B--2---:R-:W-:-:S06]  /*5c60*/  HADD2.F32 R19, -RZ, R2.H0_H0 ;  /* 0x20000002ff137230 */ /* 0x004fcc0000004100 */
[----:B------:R-:W0:Y:S01]  /*5c70*/  F2I.FTZ.TRUNC.NTZ R19, R19 ;  /* 0x0000001300137305 */ /* 0x000e22000021f100 */
[----:B------:R-:W-:Y:S05]  /*5c80*/  BRA `(.L_x_13221) ;  /* 0x00000b7000007947 */ /* 0x000fea0003800000 */
.L_x_13224:
        /* <DEDUP_REMOVED lines=9> */
.L_x_13227:
[----:B------:R-:W2:Y:S02]  /*5d20*/  LDG.E.U16 R2, [R2.64] ;  /* 0x0000002402027981 */ /* 0x000ea4000c1e1500 */
[----:B--2---:R-:W-:-:S06]  /*5d30*/  HADD2.F32 R19, -RZ, R2.H0_H0 ;  /* 0x20000002ff137230 */ /* 0x004fcc0000004100 */
[----:B------:R-:W0:Y:S01]  /*5d40*/  F2I.FTZ.TRUNC.NTZ R19, R19 ;  /* 0x0000001300137305 */ /* 0x000e22000021f100 */
[----:B------:R-:W-:Y:S05]  /*5d50*/  BRA `(.L_x_13221) ;  /* 0x00000aa000007947 */ /* 0x000fea0003800000 */
.L_x_13226:
[----:B------:R-:W2:Y:S02]  /*5d60*/  LDG.E.64 R2, [R2.64] ;  /* 0x0000002402027981 */ /* 0x000ea4000c1e1b00 */
[----:B--2---:R0:W2:Y:S01]  /*5d70*/  F2I.F64.TRUNC R19, R2 ;  /* 0x0000000200137311 */ /* 0x0040a2000030d100 */
[----:B------:R-:W-:Y:S05]  /*5d80*/  BRA `(.L_x_13221) ;  /* 0x00000a7000007947 */ /* 0x000fea0003800000 */
.L_x_13216:
        /* <DEDUP_REMOVED lines=12> */
.L_x_13230:
[----:B------:R-:W2:Y:S02]  /*5e50*/  LDG.E.64 R2, [R2.64] ;  /* 0x0000002402027981 */ /* 0x000ea4000c1e1b00 */
[----:B--2---:R0:W2:Y:S01]  /*5e60*/  F2I.F64.TRUNC R19, R2 ;  /* 0x0000000200137311 */ /* 0x0040a2000030d100 */
[----:B------:R-:W-:Y:S05]  /*5e70*/  BRA `(.L_x_13221) ;  /* 0x0000098000007947 */ /* 0x000fea0003800000 */
.L_x_13229:
        /* <DEDUP_REMOVED lines=27> */
.L_x_13232:
        /* <DEDUP_REMOVED lines=14> */
.L_x_13231:
[----:B------:R-:W2:Y:S02]  /*6110*/  LDG.E.U16 R19, [R2.64] ;  /* 0x0000002402137981 */ /* 0x000ea4000c1e1500 */
[----:B--2---:R-:W-:-:S06]  /*6120*/  PRMT R19, RZ, 0x5410, R19 ;  /* 0x00005410ff137816 */ /* 0x004fcc0000000013 */
[----:B------:R-:W0:Y:S01]  /*6130*/  F2I.FTZ.TRUNC.NTZ R19, R19 ;  /* 0x0000001300137305 */ /* 0x000e22000021f100 */
[----:B------:R-:W-:Y:S05]  /*6140*/  BRA `(.L_x_13221) ;  /* 0x000006b000007947 */ /* 0x000fea0003800000 */
.L_x_13228:
        /* <DEDUP_REMOVED lines=10> */
.L_x_13235:
        /* <DEDUP_REMOVED lines=21> */
.L_x_13239:
[----:B------:R-:W-:Y:S05]  /*6340*/  BSYNC B1 ;  /* 0x0000000000017941 */ /* 0x000fea0003800000 */
.L_x_13238:
[----:B------:R-:W-:Y:S01]  /*6350*/  IMAD.SHL.U32 R2, R2, 0x100000, RZ ;  /* 0x0010000002027824 */ /* 0x000fe200078e00ff */
[----:B------:R-:W-:-:S04]  /*6360*/  LEA R0, R0, 0x3b800000, 0x17 ;  /* 0x3b80000000007811 */ /* 0x000fc800078eb8ff */
[----:B------:R-:W-:Y:S02]  /*6370*/  LOP3.LUT R19, R0, R2, R19, 0xfe, !PT ;  /* 0x0000000200137212 */ /* 0x000fe400078efe13 */
.L_x_13237:
[----:B------:R-:W-:Y:S05]  /*6380*/  BSYNC B0 ;  /* 0x0000000000007941 */ /* 0x000fea0003800000 */
.L_x_13236:
[----:B------:R-:W0:Y:S01]  /*6390*/  F2I.FTZ.TRUNC.NTZ R19, R19 ;  /* 0x0000001300137305 */ /* 0x000e22000021f100 */
[----:B------:R-:W-:Y:S05]  /*63a0*/  BRA `(.L_x_13221) ;  /* 0x0000045000007947 */ /* 0x000fea0003800000 */
.L_x_13234:
        /* <DEDUP_REMOVED lines=21> */
.L_x_13243:
[----:B------:R-:W-:Y:S05]  /*6500*/  BSYNC B1 ;  /* 0x0000000000017941 */ /* 0x000fea0003800000 */
.L_x_13242:
[----:B------:R-:W-:Y:S01]  /*6510*/  IMAD.SHL.U32 R2, R2, 0x200000, RZ ;  /* 0x0020000002027824 */ /* 0x000fe200078e00ff */
[----:B------:R-:W-:-:S04]  /*6520*/  LEA R0, R0, 0x37800000, 0x17 ;  /* 0x3780000000007811 */ /* 0x000fc800078eb8ff */
[----:B------:R-:W-:Y:S02]  /*6530*/  LOP3.LUT R19, R0, R2, R19, 0xfe, !PT ;  /* 0x0000000200137212 */ /* 0x000fe400078efe13 */
.L_x_13241:
[----:B------:R-:W-:Y:S05]  /*6540*/  BSYNC B0 ;  /* 0x0000000000007941 */ /* 0x000fea0003800000 */
.L_x_13240:
[----:B------:R-:W0:Y:S01]  /*6550*/  F2I.FTZ.TRUNC.NTZ R19, R19 ;  /* 0x0000001300137305 */ /* 0x000e22000021f100 */
[----:B------:R-:W-:Y:S05]  /*6560*/  BRA `(.L_x_13221) ;  /* 0x0000029000007947 */ /* 0x000fea0003800000 */
.L_x_13233:
        /* <DEDUP_REMOVED lines=14> */
.L_x_13247:
[----:B------:R-:W-:Y:S05]  /*6650*/  BSYNC B0 ;  /* 0x0000000000007941 */ /* 0x000fea0003800000 */
.L_x_13246:
[----:B------:R-:W0:Y:S01]  /*6660*/  F2I.FTZ.TRUNC.NTZ R19, R19 ;  /* 0x0000001300137305 */ /* 0x000e22000021f100 */
[----:B------:R-:W-:Y:S05]  /*6670*/  BRA `(.L_x_13221) ;  /* 0x0000018000007947 */ /* 0x000fea0003800000 */
.L_x_13220:
        /* <DEDUP_REMOVED lines=21> */
.L_x_13245:
[----:B------:R0:W5:Y:S01]  /*67d0*/  LDG.E R19, [R2.64] ;  /* 0x0000002402137981 */ /* 0x000162000c1e1900 */
[----:B------:R-:W-:Y:S05]  /*67e0*/  BRA `(.L_x_13221) ;  /* 0x0000001000007947 */ /* 0x000fea0003800000 */
.L_x_13244:
[----:B------:R0:W5:Y:S02]  /*67f0*/  LDG.E R19, [R2.64] ;  /* 0x0000002402137981 */ /* 0x000164000c1e1900 */
.L_x_13221:
        /* <DEDUP_REMOVED lines=15> */
.L_x_13251:
[----:B------:R0:W-:Y:S01]  /*68f0*/  STG.E.U8 [R16.64], R2 ;  /* 0x0000000210007986 */ /* 0x0001e2000c101124 */
[----:B------:R-:W-:Y:S05]  /*6900*/  BRA `(.L_x_13253) ;  /* 0x00000d7000007947 */ /* 0x000fea0003800000 */
.L_x_13250:
        /* <DEDUP_REMOVED lines=9> */
.L_x_13255:
[----:B------:R0:W-:Y:S01]  /*69a0*/  STG.E [R16.64], R2 ;  /* 0x0000000210007986 */ /* 0x0001e2000c101924 */
[----:B------:R-:W-:Y:S05]  /*69b0*/  BRA `(.L_x_13253) ;  /* 0x00000cc000007947 */ /* 0x000fea0003800000 */
.L_x_13254:
[----:B------:R0:W-:Y:S01]  /*69c0*/  STG.E.U16 [R16.64], R2 ;  /* 0x0000000210007986 */ /* 0x0001e2000c101524 */
[----:B------:R-:W-:Y:S05]  /*69d0*/  BRA `(.L_x_13253) ;  /* 0x00000ca000007947 */ /* 0x000fea0003800000 */
.L_x_13249:
        /* <DEDUP_REMOVED lines=9> */
.L_x_13257:
[----:B------:R-:W0:Y:S02]  /*6a70*/  I2F R0, R2 ;  /* 0x0000000200007306 */ /* 0x000e240000201400 */
[----:B0-----:R-:W-:-:S05]  /*6a80*/  F2FP.PACK_AB R0, RZ, R0 ;  /* 0x00000000ff00723e */ /* 0x001fca00000000ff */
[----:B------:R0:W-:Y:S01]  /*6a90*/  STG.E.U16 [R16.64], R0 ;  /* 0x0000000010007986 */ /* 0x0001e2000c101524 */
[----:B------:R-:W-:Y:S05]  /*6aa0*/  BRA `(.L_x_13253) ;  /* 0x00000bd000007947 */ /* 0x000fea0003800000 */
.L_x_13256:
        /* <DEDUP_REMOVED lines=10> */
.L_x_13259:
[----:B------:R-:W0:Y:S02]  /*6b50*/  I2F R2, R2 ;  /* 0x0000000200027306 */ /* 0x000e240000201400 */
[----:B0-----:R-:W-:-:S04]  /*6b60*/  F2FP.PACK_AB R3, RZ, R2 ;  /* 0x00000002ff03723e */ /* 0x001fc800000000ff */
[----:B------:R-:W-:-:S05]  /*6b70*/  PRMT R3, R3, 0x5410, RZ ;  /* 0x0000541003037816 */ /* 0x000fca00000000ff */
[----:B------:R0:W-:Y:S01]  /*6b80*/  STG.E [R16.64], R3 ;  /* 0x0000000310007986 */ /* 0x0001e2000c101924 */
[----:B------:R-:W-:Y:S05]  /*6b90*/  BRA `(.L_x_13253) ;  /* 0x00000ae000007947 */ /* 0x000fea0003800000 */
.L_x_13258:
[----:B------:R-:W0:Y:S02]  /*6ba0*/  I2F.F64 R2, R2 ;  /* 0x0000000200027312 */ /* 0x000e240000201c00 */
[----:B0-----:R0:W-:Y:S01]  /*6bb0*/  STG.E.64 [R16.64], R2 ;  /* 0x0000000210007986 */ /* 0x0011e2000c101b24 */
[----:B------:R-:W-:Y:S05]  /*6bc0*/  BRA `(.L_x_13253) ;  /* 0x00000ab000007947 */ /* 0x000fea0003800000 */
.L_x_13248:
        /* <DEDUP_REMOVED lines=12> */
.L_x_13262:
[----:B------:R-:W0:Y:S01]  /*6c90*/  I2F.F64 R4, R2 ;  /* 0x0000000200047312 */ /* 0x000e220000201c00 */
[----:B------:R-:W-:-:S05]  /*6ca0*/  CS2R R6, SRZ ;  /* 0x0000000000067805 */ /* 0x000fca000001ff00 */
[----:B0-----:R0:W-:Y:S01]  /*6cb0*/  STG.E.128 [R16.64], R4 ;  /* 0x0000000410007986 */ /* 0x0011e2000c101d24 */
[----:B------:R-:W-:Y:S05]  /*6cc0*/  BRA `(.L_x_13253) ;  /* 0x000009b000007947 */ /* 0x000fea0003800000 */
.L_x_13261:
        /* <DEDUP_REMOVED lines=21> */
.L_x_13266:
[----:B------:R-:W-:Y:S05]  /*6e20*/  BSYNC B0 ;  /* 0x0000000000007941 */ /* 0x000fea0003800000 */
.L_x_13265:
[----:B------:R-:W-:-:S05]  /*6e30*/  LOP3.LUT R3, R0, R3, RZ, 0xfc, !PT ;  /* 0x0000000300037212 */ /* 0x000fca00078efcff */
[----:B------:R0:W-:Y:S01]  /*6e40*/  STG.E.U8 [R16.64], R3 ;  /* 0x0000000310007986 */ /* 0x0001e2000c101124 */
[----:B------:R-:W-:Y:S05]  /*6e50*/  BRA `(.L_x_13253) ;  /* 0x0000082000007947 */ /* 0x000fea0003800000 */
.L_x_13264:
        /* <DEDUP_REMOVED lines=13> */
.L_x_13268:
[----:B------:R-:W-:Y:S01]  /*6f30*/  IMAD.MOV.U32 R0, RZ, RZ, 0x7f ;  /* 0x0000007fff007424 */ /* 0x000fe200078e00ff */
[----:B------:R-:W-:-:S04]  /*6f40*/  ISETP.GT.U32.AND P0, PT, R3, 0x7f800000, PT ;  /* 0x7f8000000300780c */ /* 0x000fc80003f04070 */
[----:B------:R-:W-:-:S04]  /*6f50*/  SEL R0, R0, 0x7c, P0 ;  /* 0x0000007c00007807 */ /* 0x000fc80000000000 */
.L_x_13269:
[----:B------:R-:W-:Y:S05]  /*6f60*/  BSYNC B0 ;  /* 0x0000000000007941 */ /* 0x000fea0003800000 */
.L_x_13267:
[----:B------:R-:W-:-:S04]  /*6f70*/  LOP3.LUT R2, R5, 0x80000000, RZ, 0xc0, !PT ;  /* 0x8000000005027812 */ /* 0x000fc800078ec0ff */
[----:B------:R-:W-:-:S04]  /*6f80*/  SHF.R.U32.HI R3, RZ, 0x18, R2 ;  /* 0x00000018ff037819 */ /* 0x000fc80000011602 */
[----:B------:R-:W-:-:S05]  /*6f90*/  LOP3.LUT R3, R0, R3, RZ, 0xfc, !PT ;  /* 0x0000000300037212 */ /* 0x000fca00078efcff */
[----:B------:R0:W-:Y:S01]  /*6fa0*/  STG.E.U8 [R16.64], R3 ;  /* 0x0000000310007986 */ /* 0x0001e2000c101124 */
[----:B------:R-:W-:Y:S05]  /*6fb0*/  BRA `(.L_x_13253) ;  /* 0x000006c000007947 */ /* 0x000fea0003800000 */
.L_x_13263:
[----:B------:R-:W0:Y:S02]  /*6fc0*/  I2F R0, R2 ;  /* 0x0000000200007306 */ /* 0x000e240000201400 */
[----:B0-----:R-:W-:-:S05]  /*6fd0*/  F2FP.BF16.PACK_AB R0, RZ, R0 ;  /* 0x00000000ff00723e */ /* 0x001fca00000010ff */
[----:B------:R0:W-:Y:S01]  /*6fe0*/  STG.E.U16 [R16.64], R0 ;  /* 0x0000000010007986 */ /* 0x0001e2000c101524 */
[----:B------:R-:W-:Y:S05]  /*6ff0*/  BRA `(.L_x_13253) ;  /* 0x0000068000007947 */ /* 0x000fea0003800000 */
.L_x_13260:
        /* <DEDUP_REMOVED lines=10> */
.L_x_13272:
        /* <DEDUP_REMOVED lines=17> */
.L_x_13275:
[----:B------:R-:W-:-:S04]  /*71b0*/  LOP3.LUT R2, R5, 0x80000000, RZ, 0xc0, !PT ;  /* 0x8000000005027812 */ /* 0x000fc800078ec0ff */
[----:B------:R-:W-:-:S04]  /*71c0*/  SHF.R.U32.HI R3, RZ, 0x18, R2 ;  /* 0x00000018ff037819 */ /* 0x000fc80000011602 */
[----:B------:R-:W-:-:S04]  /*71d0*/  LOP3.LUT R0, R0, R3, RZ, 0xfc, !PT ;  /* 0x0000000300007212 */ /* 0x000fc800078efcff */
[----:B------:R-:W-:Y:S02]  /*71e0*/  PRMT R8, R0, 0x7610, R8 ;  /* 0x0000761000087816 */ /* 0x000fe40000000008 */
.L_x_13274:
[----:B------:R-:W-:Y:S05]  /*71f0*/  BSYNC B0 ;  /* 0x0000000000007941 */ /* 0x000fea0003800000 */
.L_x_13273:
[----:B------:R0:W-:Y:S01]  /*7200*/  STG.E.U8 [R16.64], R8 ;  /* 0x0000000810007986 */ /* 0x0001e2000c101124 */
[----:B------:R-:W-:Y:S05]  /*7210*/  BRA `(.L_x_13253) ;  /* 0x0000046000007947 */ /* 0x000fea0003800000 */
.L_x_13271:
        /* <DEDUP_REMOVED lines=17> */
.L_x_13278:
[----:B------:R-:W-:-:S04]  /*7330*/  LOP3.LUT R2, R5, 0x80000000, RZ, 0xc0, !PT ;  /* 0x8000000005027812 */ /* 0x000fc800078ec0ff */
[----:B------:R-:W-:-:S04]  /*7340*/  SHF.R.U32.HI R3, RZ, 0x18, R2 ;  /* 0x00000018ff037819 */ /* 0x000fc80000011602 */
[----:B------:R-:W-:-:S04]  /*7350*/  LOP3.LUT R0, R0, R3, RZ, 0xfc, !PT ;  /* 0x0000000300007212 */ /* 0x000fc800078efcff */
[----:B------:R-:W-:Y:S02]  /*7360*/  PRMT R8, R0, 0x7610, R8 ;  /* 0x0000761000087816 */ /* 0x000fe40000000008 */
.L_x_13277:
[----:B------:R-:W-:Y:S05]  /*7370*/  BSYNC B0 ;  /* 0x0000000000007941 */ /* 0x000fea0003800000 */
.L_x_13276:
[----:B------:R0:W-:Y:S01]  /*7380*/  STG.E.U8 [R16.64], R8 ;  /* 0x0000000810007986 */ /* 0x0001e2000c101124 */
[----:B------:R-:W-:Y:S05]  /*7390*/  BRA `(.L_x_13253) ;  /* 0x000002e000007947 */ /* 0x000fea0003800000 */
.L_x_13270:
        /* <DEDUP_REMOVED lines=22> */
.L_x_13252:
        /* <DEDUP_REMOVED lines=20> */
.L_x_13280:
[----:B------:R-:W-:-:S05]  /*7640*/  SHF.R.S32.HI R3, RZ, 0x1f, R2 ;  /* 0x0000001fff037819 */ /* 0x000fca0000011402 */
[----:B------:R0:W-:Y:S01]  /*7650*/  STG.E.64 [R16.64], R2 ;  /* 0x0000000210007986 */ /* 0x0001e2000c101b24 */
[----:B------:R-:W-:Y:S05]  /*7660*/  BRA `(.L_x_13253) ;  /* 0x0000001000007947 */ /* 0x000fea0003800000 */
.L_x_13279:
[----:B------:R0:W-:Y:S02]  /*7670*/  STG.E [R16.64], R2 ;  /* 0x0000000210007986 */ /* 0x0001e4000c101924 */
.L_x_13253:
        /* <DEDUP_REMOVED lines=258> */
.L_x_13281:
        /* <DEDUP_REMOVED lines=18> */
.L_x_13285:
[----:B------:R0:W5:Y:S01]  /*87c0*/  LDG.E.U8 R18, [R2.64] ;  /* 0x0000002402127981 */ /* 0x000162000c1e1100 */
[----:B------:R-:W-:Y:S05]  /*87d0*/  BRA `(.L_x_13287) ;  /* 0x00000d0000007947 */ /* 0x000fea0003800000 */
.L_x_13284:
        /* <DEDUP_REMOVED lines=8> */
.L_x_13289:
[----:B------:R0:W5:Y:S01]  /*8860*/  LDG.E R18, [R2.64] ;  /* 0x0000002402127981 */ /* 0x000162000c1e1900 */
[----:B------:R-:W-:Y:S05]  /*8870*/  BRA `(.L_x_13287) ;  /* 0x00000c6000007947 */ /* 0x000fea0003800000 */
.L_x_13288:
[----:B------:R0:W5:Y:S01]  /*8880*/  LDG.E.S16 R18, [R2.64] ;  /* 0x0000002402127981 */ /* 0x000162000c1e1700 */
[----:B------:R-:W-:Y:S05]  /*8890*/  BRA `(.L_x_13287) ;  /* 0x00000c4000007947 */ /* 0x000fea0003800000 */
.L_x_13283:
        /* <DEDUP_REMOVED lines=9> */
.L_x_13291:
[----:B------:R-:W2:Y:S02]  /*8930*/  LDG.E.U16 R2, [R2.64] ;  /* 0x0000002402027981 */ /* 0x000ea4000c1e1500 */
[----:B--2---:R-:W-:-:S06]  /*8940*/  HADD2.F32 R18, -RZ, R2.H0_H0 ;  /* 0x20000002ff127230 */ /* 0x004fcc0000004100 */
[----:B------:R-:W0:Y:S01]  /*8950*/  F2I.FTZ.TRUNC.NTZ R18, R18 ;  /* 0x0000001200127305 */ /* 0x000e22000021f100 */
[----:B------:R-:W-:Y:S05]  /*8960*/  BRA `(.L_x_13287) ;  /* 0x00000b7000007947 */ /* 0x000fea0003800000 */
.L_x_13290:
        /* <DEDUP_REMOVED lines=9> */
.L_x_13293:
[----:B------:R-:W2:Y:S02]  /*8a00*/  LDG.E.U16 R2, [R2.64] ;  /* 0x0000002402027981 */ /* 0x000ea4000c1e1500 */
[----:B--2---:R-:W-:-:S06]  /*8a10*/  HADD2.F32 R18, -RZ, R2.H0_H0 ;  /* 0x20000002ff127230 */ /* 0x004fcc0000004100 */
[----:B------:R-:W0:Y:S01]  /*8a20*/  F2I.FTZ.TRUNC.NTZ R18, R18 ;  /* 0x0000001200127305 */ /* 0x000e22000021f100 */
[----:B------:R-:W-:Y:S05]  /*8a30*/  BRA `(.L_x_13287) ;  /* 0x00000aa000007947 */ /* 0x000fea0003800000 */
.L_x_13292:
[----:B------:R-:W2:Y:S02]  /*8a40*/  LDG.E.64 R2, [R2.64] ;  /* 0x0000002402027981 */ /* 0x000ea4000c1e1b00 */
[----:B--2---:R0:W1:Y:S01]  /*8a50*/  F2I.F64.TRUNC R18, R2 ;  /* 0x0000000200127311 */ /* 0x004062000030d100 */
[----:B------:R-:W-:Y:S05]  /*8a60*/  BRA `(.L_x_13287) ;  /* 0x00000a7000007947 */ /* 0x000fea0003800000 */
.L_x_13282:
        /* <DEDUP_REMOVED lines=12> */
.L_x_13296:
[----:B------:R-:W2:Y:S02]  /*8b30*/  LDG.E.64 R2, [R2.64] ;  /* 0x0000002402027981 */ /* 0x000ea4000c1e1b00 */
[----:B--2---:R0:W1:Y:S01]  /*8b40*/  F2I.F64.TRUNC R18, R2 ;  /* 0x0000000200127311 */ /* 0x004062000030d100 */
[----:B------:R-:W-:Y:S05]  /*8b50*/  BRA `(.L_x_13287) ;  /* 0x0000098000007947 */ /* 0x000fea0003800000 */
.L_x_13295:
        /* <DEDUP_REMOVED lines=27> */
.L_x_13298:
        /* <DEDUP_REMOVED lines=14> */
.L_x_13297:
[----:B------:R-:W2:Y:S02]  /*8df0*/  LDG.E.U16 R18, [R2.64] ;  /* 0x0000002402127981 */ /* 0x000ea4000c1e1500 */
[----:B--2---:R-:W-:-:S06]  /*8e00*/  PRMT R18, RZ, 0x5410, R18 ;  /* 0x00005410ff127816 */ /* 0x004fcc0000000012 */
[----:B------:R-:W0:Y:S01]  /*8e10*/  F2I.FTZ.TRUNC.NTZ R18, R18 ;  /* 0x0000001200127305 */ /* 0x000e22000021f100 */
[----:B------:R-:W-:Y:S05]  /*8e20*/  BRA `(.L_x_13287) ;  /* 0x000006b000007947 */ /* 0x000fea0003800000 */
.L_x_13294:
        /* <DEDUP_REMOVED lines=10> */
.L_x_13301:
        /* <DEDUP_REMOVED lines=21> */
.L_x_13305:
[----:B------:R-:W-:Y:S05]  /*9020*/  BSYNC B1 ;  /* 0x0000000000017941 */ /* 0x000fea0003800000 */
.L_x_13304:
[----:B------:R-:W-:Y:S01]  /*9030*/  IMAD.SHL.U32 R2, R2, 0x100000, RZ ;  /* 0x0010000002027824 */ /* 0x000fe200078e00ff */
[----:B------:R-:W-:-:S04]  /*9040*/  LEA R3, R0, 0x3b800000, 0x17 ;  /* 0x3b80000000037811 */ /* 0x000fc800078eb8ff */
[----:B------:R-:W-:Y:S02]  /*9050*/  LOP3.LUT R18, R3, R2, R18, 0xfe, !PT ;  /* 0x0000000203127212 */ /* 0x000fe400078efe12 */
.L_x_13303:
[----:B------:R-:W-:Y:S05]  /*9060*/  BSYNC B0 ;  /* 0x0000000000007941 */ /* 0x000fea0003800000 */
.L_x_13302:
[----:B------:R-:W0:Y:S01]  /*9070*/  F2I.FTZ.TRUNC.NTZ R18, R18 ;  /* 0x0000001200127305 */ /* 0x000e22000021f100 */
[----:B------:R-:W-:Y:S05]  /*9080*/  BRA `(.L_x_13287) ;  /* 0x0000045000007947 */ /* 0x000fea0003800000 */
.L_x_13300:
        /* <DEDUP_REMOVED lines=21> */
.L_x_13309:
[----:B------:R-:W-:Y:S05]  /*91e0*/  BSYNC B1 ;  /* 0x0000000000017941 */ /* 0x000fea0003800000 */
.L_x_13308:
[----:B------:R-:W-:Y:S01]  /*91f0*/  IMAD.SHL.U32 R2, R2, 0x200000, RZ ;  /* 0x0020000002027824 */ /* 0x000fe200078e00ff */
[----:B------:R-:W-:-:S04]  /*9200*/  LEA R3, R0, 0x37800000, 0x17 ;  /* 0x3780000000037811 */ /* 0x000fc800078eb8ff */
[----:B------:R-:W-:Y:S02]  /*9210*/  LOP3.LUT R18, R3, R2, R18, 0xfe, !PT ;  /* 0x0000000203127212 */ /* 0x000fe400078efe12 */
.L_x_13307:
[----:B------:R-:W-:Y:S05]  /*9220*/  BSYNC B0 ;  /* 0x0000000000007941 */ /* 0x000fea0003800000 */
.L_x_13306:
[----:B------:R-:W0:Y:S01]  /*9230*/  F2I.FTZ.TRUNC.NTZ R18, R18 ;  /* 0x0000001200127305 */ /* 0x000e22000021f100 */
[----:B------:R-:W-:Y:S05]  /*9240*/  BRA `(.L_x_13287) ;  /* 0x0000029000007947 */ /* 0x000fea0003800000 */
.L_x_13299:
        /* <DEDUP_REMOVED lines=14> */
.L_x_13313:
[----:B------:R-:W-:Y:S05]  /*9330*/  BSYNC B0 ;  /* 0x0000000000007941 */ /* 0x000fea0003800000 */
.L_x_13312:
[----:B------:R-:W0:Y:S01]  /*9340*/  F2I.FTZ.TRUNC.NTZ R18, R18 ;  /* 0x0000001200127305 */ /* 0x000e22000021f100 */
[----:B------:R-:W-:Y:S05]  /*9350*/  BRA `(.L_x_13287) ;  /* 0x0000018000007947 */ /* 0x000fea0003800000 */
.L_x_13286:
        /* <DEDUP_REMOVED lines=21> */
.L_x_13311:
[----:B------:R0:W5:Y:S01]  /*94b0*/  LDG.E R18, [R2.64] ;  /* 0x0000002402127981 */ /* 0x000162000c1e1900 */
[----:B------:R-:W-:Y:S05]  /*94c0*/  BRA `(.L_x_13287) ;  /* 0x0000001000007947 */ /* 0x000fea0003800000 */
.L_x_13310:
[----:B------:R0:W5:Y:S02]  /*94d0*/  LDG.E R18, [R2.64] ;  /* 0x0000002402127981 */ /* 0x000164000c1e1900 */
.L_x_13287:
        /* <DEDUP_REMOVED lines=16> */
.L_x_13317:
[----:B------:R0:W5:Y:S01]  /*95e0*/  LDG.E.U8 R19, [R2.64] ;  /* 0x0000002402137981 */ /* 0x000162000c1e1100 */
[----:B------:R-:W-:Y:S05]  /*95f0*/  BRA `(.L_x_13319) ;  /* 0x00000d0000007947 */ /* 0x000fea0003800000 */
.L_x_13316:
        /* <DEDUP_REMOVED lines=8> */
.L_x_13321:
[----:B------:R0:W5:Y:S01]  /*9680*/  LDG.E R19, [R2.64] ;  /* 0x0000002402137981 */ /* 0x000162000c1e1900 */
[----:B------:R-:W-:Y:S05]  /*9690*/  BRA `(.L_x_13319) ;  /* 0x00000c6000007947 */ /* 0x000fea0003800000 */
.L_x_13320:
[----:B------:R0:W5:Y:S01]  /*96a0*/  LDG.E.S16 R19, [R2.64] ;  /* 0x0000002402137981 */ /* 0x000162000c1e1700 */
[----:B------:R-:W-:Y:S05]  /*96b0*/  BRA `(.L_x_13319) ;  /* 0x00000c4000007947 */ /* 0x000fea0003800000 */
.L_x_13315:
        /* <DEDUP_REMOVED lines=9> */
.L_x_13323:
[----:B------:R-:W2:Y:S02]  /*9750*/  LDG.E.U16 R2, [R2.64] ;  /* 0x0000002402027981 */ /* 0x000ea4000c1e1500 */
[----:B--2---:R-:W-:-:S06]  /*9760*/  HADD2.F32 R19, -RZ, R2.H0_H0 ;  /* 0x20000002ff137230 */ /* 0x004fcc0000004100 */
[----:B------:R-:W0:Y:S01]  /*9770*/  F2I.FTZ.TRUNC.NTZ R19, R19 ;  /* 0x0000001300137305 */ /* 0x000e22000021f100 */
[----:B------:R-:W-:Y:S05]  /*9780*/  BRA `(.L_x_13319) ;  /* 0x00000b7000007947 */ /* 0x000fea0003800000 */
.L_x_13322:
        /* <DEDUP_REMOVED lines=9> */
.L_x_13325:
[----:B------:R-:W2:Y:S02]  /*9820*/  LDG.E.U16 R2, [R2.64] ;  /* 0x0000002402027981 */ /* 0x000ea4000c1e1500 */
[----:B--2---:R-:W-:-:S06]  /*9830*/  HADD2.F32 R19, -RZ, R2.H0_H0 ;  /* 0x20000002ff137230 */ /* 0x004fcc0000004100 */
[----:B------:R-:W0:Y:S01]  /*9840*/  F2I.FTZ.TRUNC.NTZ R19, R19 ;  /* 0x0000001300137305 */ /* 0x000e22000021f100 */
[----:B------:R-:W-:Y:S05]  /*9850*/  BRA `(.L_x_13319) ;  /* 0x00000aa000007947 */ /* 0x000fea0003800000 */
.L_x_13324:
[----:B------:R-:W2:Y:S02]  /*9860*/  LDG.E.64 R2, [R2.64] ;  /* 0x0000002402027981 */ /* 0x000ea4000c1e1b00 */
[----:B--2---:R0:W2:Y:S01]  /*9870*/  F2I.F64.TRUNC R19, R2 ;  /* 0x0000000200137311 */ /* 0x0040a2000030d100 */
[----:B------:R-:W-:Y:S05]  /*9880*/  BRA `(.L_x_13319) ;  /* 0x00000a7000007947 */ /* 0x000fea0003800000 */
.L_x_13314:
        /* <DEDUP_REMOVED lines=12> */
.L_x_13328:
[----:B------:R-:W2:Y:S02]  /*9950*/  LDG.E.64 R2, [R2.64] ;  /* 0x0000002402027981 */ /* 0x000ea4000c1e1b00 */
[----:B--2---:R0:W2:Y:S01]  /*9960*/  F2I.F64.TRUNC R19, R2 ;  /* 0x0000000200137311 */ /* 0x0040a2000030d100 */
[----:B------:R-:W-:Y:S05]  /*9970*/  BRA `(.L_x_13319) ;  /* 0x0000098000007947 */ /* 0x000fea0003800000 */
.L_x_13327:
        /* <DEDUP_REMOVED lines=27> */
.L_x_13330:
        /* <DEDUP_REMOVED lines=14> */
.L_x_13329:
[----:B------:R-:W2:Y:S02]  /*9c10*/  LDG.E.U16 R19, [R2.64] ;  /* 0x0000002402137981 */ /* 0x000ea4000c1e1500 */
[----:B--2---:R-:W-:-:S06]  /*9c20*/  PRMT R19, RZ, 0x5410, R19 ;  /* 0x00005410ff137816 */ /* 0x004fcc0000000013 */
[----:B------:R-:W0:Y:S01]  /*9c30*/  F2I.FTZ.TRUNC.NTZ R19, R19 ;  /* 0x0000001300137305 */ /* 0x000e22000021f100 */
[----:B------:R-:W-:Y:S05]  /*9c40*/  BRA `(.L_x_13319) ;  /* 0x000006b000007947 */ /* 0x000fea0003800000 */
.L_x_13326:
        /* <DEDUP_REMOVED lines=10> */
.L_x_13333:
        /* <DEDUP_REMOVED lines=21> */
.L_x_13337:
[----:B------:R-:W-:Y:S05]  /*9e40*/  BSYNC B1 ;  /* 0x0000000000017941 */ /* 0x000fea0003800000 */
.L_x_13336:
[----:B------:R-:W-:Y:S01]  /*9e50*/  IMAD.SHL.U32 R2, R2, 0x100000, RZ ;  /* 0x0010000002027824 */ /* 0x000fe200078e00ff */
[----:B------:R-:W-:-:S04]  /*9e60*/  LEA R0, R0, 0x3b800000, 0x17 ;  /* 0x3b80000000007811 */ /* 0x000fc800078eb8ff */
[----:B------:R-:W-:Y:S02]  /*9e70*/  LOP3.LUT R19, R0, R2, R19, 0xfe, !PT ;  /* 0x0000000200137212 */ /* 0x000fe400078efe13 */
.L_x_13335:
[----:B------:R-:W-:Y:S05]  /*9e80*/  BSYNC B0 ;  /* 0x0000000000007941 */ /* 0x000fea0003800000 */
.L_x_13334:
[----:B------:R-:W0:Y:S01]  /*9e90*/  F2I.FTZ.TRUNC.NTZ R19, R19 ;  /* 0x0000001300137305 */ /* 0x000e22000021f100 */
[----:B------:R-:W-:Y:S05]  /*9ea0*/  BRA `(.L_x_13319) ;  /* 0x0000045000007947 */ /* 0x000fea0003800000 */
.L_x_13332:
        /* <DEDUP_REMOVED lines=21> */
.L_x_13341:
[----:B------:R-:W-:Y:S05]  /*a000*/  BSYNC B1 ;  /* 0x0000000000017941 */ /* 0x000fea0003800000 */
.L_x_13340:
[----:B------:R-:W-:Y:S01]  /*a010*/  IMAD.SHL.U32 R2, R2, 0x200000, RZ ;  /* 0x0020000002027824 */ /* 0x000fe200078e00ff */
[----:B------:R-:W-:-:S04]  /*a020*/  LEA R0, R0, 0x37800000, 0x17 ;  /* 0x3780000000007811 */ /* 0x000fc800078eb8ff */
[----:B------:R-:W-:Y:S02]  /*a030*/  LOP3.LUT R19, R0, R2, R19, 0xfe, !PT ;  /* 0x0000000200137212 */ /* 0x000fe400078efe13 */
.L_x_13339:
[----:B------:R-:W-:Y:S05]  /*a040*/  BSYNC B0 ;  /* 0x0000000000007941 */ /* 0x000fea0003800000 */
.L_x_13338:
[----:B------:R-:W0:Y:S01]  /*a050*/  F2I.FTZ.TRUNC.NTZ R19, R19 ;  /* 0x0000001300137305 */ /* 0x000e22000021f100 */
[----:B------:R-:W-:Y:S05]  /*a060*/  BRA `(.L_x_13319) ;  /* 0x0000029000007947 */ /* 0x000fea0003800000 */
.L_x_13331:
        /* <DEDUP_REMOVED lines=14> */
.L_x_13345:
[----:B------:R-:W-:Y:S05]  /*a150*/  BSYNC B0 ;  /* 0x0000000000007941 */ /* 0x000fea0003800000 */
.L_x_13344:
[----:B------:R-:W0:Y:S01]  /*a160*/  F2I.FTZ.TRUNC.NTZ R19, R19 ;  /* 0x0000001300137305 */ /* 0x000e22000021f100 */
[----:B------:R-:W-:Y:S05]  /*a170*/  BRA `(.L_x_13319) ;  /* 0x0000018000007947 */ /* 0x000fea0003800000 */
.L_x_13318:
        /* <DEDUP_REMOVED lines=21> */
.L_x_13343:
[----:B------:R0:W5:Y:S01]  /*a2d0*/  LDG.E R19, [R2.64] ;  /* 0x0000002402137981 */ /* 0x000162000c1e1900 */
[----:B------:R-:W-:Y:S05]  /*a2e0*/  BRA `(.L_x_13319) ;  /* 0x0000001000007947 */ /* 0x000fea0003800000 */
.L_x_13342:
[----:B------:R0:W5:Y:S02]  /*a2f0*/  LDG.E R19, [R2.64] ;  /* 0x0000002402137981 */ /* 0x000164000c1e1900 */
.L_x_13319:
        /* <DEDUP_REMOVED lines=15> */
.L_x_13349:
[----:B------:R0:W-:Y:S01]  /*a3f0*/  STG.E.U8 [R16.64], R2 ;  /* 0x0000000210007986 */ /* 0x0001e2000c101124 */
[----:B------:R-:W-:Y:S05]  /*a400*/  BRA `(.L_x_13351) ;  /* 0x00000d7000007947 */ /* 0x000fea0003800000 */
.L_x_13348:
        /* <DEDUP_REMOVED lines=9> */
.L_x_13353:
[----:B------:R0:W-:Y:S01]  /*a4a0*/  STG.E [R16.64], R2 ;  /* 0x0000000210007986 */ /* 0x0001e2000c101924 */
[----:B------:R-:W-:Y:S05]  /*a4b0*/  BRA `(.L_x_13351) ;  /* 0x00000cc000007947 */ /* 0x000fea0003800000 */
.L_x_13352:
[----:B------:R0:W-:Y:S01]  /*a4c0*/  STG.E.U16 [R16.64], R2 ;  /* 0x0000000210007986 */ /* 0x0001e2000c101524 */
[----:B------:R-:W-:Y:S05]  /*a4d0*/  BRA `(.L_x_13351) ;  /* 0x00000ca000007947 */ /* 0x000fea0003800000 */
.L_x_13347:
        /* <DEDUP_REMOVED lines=9> */
.L_x_13355:
[----:B------:R-:W0:Y:S02]  /*a570*/  I2F R0, R2 ;  /* 0x0000000200007306 */ /* 0x000e240000201400 */
[----:B0-----:R-:W-:-:S05]  /*a580*/  F2FP.PACK_AB R0, RZ, R0 ;  /* 0x00000000ff00723e */ /* 0x001fca00000000ff */
[----:B------:R0:W-:Y:S01]  /*a590*/  STG.E.U16 [R16.64], R0 ;  /* 0x0000000010007986 */ /* 0x0001e2000c101524 */
[----:B------:R-:W-:Y:S05]  /*a5a0*/  BRA `(.L_x_13351) ;  /* 0x00000bd000007947 */ /* 0x000fea0003800000 */
.L_x_13354:
        /* <DEDUP_REMOVED lines=10> */
.L_x_13357:
[----:B------:R-:W0:Y:S02]  /*a650*/  I2F R2, R2 ;  /* 0x0000000200027306 */ /* 0x000e240000201400 */
[----:B0-----:R-:W-:-:S04]  /*a660*/  F2FP.PACK_AB R3, RZ, R2 ;  /* 0x00000002ff03723e */ /* 0x001fc800000000ff */
[----:B------:R-:W-:-:S05]  /*a670*/  PRMT R3, R3, 0x5410, RZ ;  /* 0x0000541003037816 */ /* 0x000fca00000000ff */
[----:B------:R0:W-:Y:S01]  /*a680*/  STG.E [R16.64], R3 ;  /* 0x0000000310007986 */ /* 0x0001e2000c101924 */
[----:B------:R-:W-:Y:S05]  /*a690*/  BRA `(.L_x_13351) ;  /* 0x00000ae000007947 */ /* 0x000fea0003800000 */
.L_x_13356:
[----:B------:R-:W0:Y:S02]  /*a6a0*/  I2F.F64 R2, R2 ;  /* 0x0000000200027312 */ /* 0x000e240000201c00 */
[----:B0-----:R0:W-:Y:S01]  /*a6b0*/  STG.E.64 [R16.64], R2 ;  /* 0x0000000210007986 */ /* 0x0011e2000c101b24 */
[----:B------:R-:W-:Y:S05]  /*a6c0*/  BRA `(.L_x_13351) ;  /* 0x00000ab000007947 */ /* 0x000fea0003800000 */
.L_x_13346:
        /* <DEDUP_REMOVED lines=12> */
.L_x_13360:
[----:B------:R-:W0:Y:S01]  /*a790*/  I2F.F64 R4, R2 ;  /* 0x0000000200047312 */ /* 0x000e220000201c00 */
[----:B------:R-:W-:-:S05]  /*a7a0*/  CS2R R6, SRZ ;  /* 0x0000000000067805 */ /* 0x000fca000001ff00 */
[----:B0-----:R0:W-:Y:S01]  /*a7b0*/  STG.E.128 [R16.64], R4 ;  /* 0x0000000410007986 */ /* 0x0011e2000c101d24 */
[----:B------:R-:W-:Y:S05]  /*a7c0*/  BRA `(.L_x_13351) ;  /* 0x000009b000007947 */ /* 0x000fea0003800000 */
.L_x_13359:
        /* <DEDUP_REMOVED lines=21> */
.L_x_13364:
[----:B------:R-:W-:Y:S05]  /*a920*/  BSYNC B0 ;  /* 0x0000000000007941 */ /* 0x000fea0003800000 */
.L_x_13363:
[----:B------:R-:W-:-:S05]  /*a930*/  LOP3.LUT R3, R0, R3, RZ, 0xfc, !PT ;  /* 0x0000000300037212 */ /* 0x000fca00078efcff */
[----:B------:R0:W-:Y:S01]  /*a940*/  STG.E.U8 [R16.64], R3 ;  /* 0x0000000310007986 */ /* 0x0001e2000c101124 */
[----:B------:R-:W-:Y:S05]  /*a950*/  BRA `(.L_x_13351) ;  /* 0x0000082000007947 */ /* 0x000fea0003800000 */
.L_x_13362:
        /* <DEDUP_REMOVED lines=13> */
.L_x_13366:
[----:B------:R-:W-:Y:S01]  /*aa30*/  IMAD.MOV.U32 R0, RZ, RZ, 0x7f ;  /* 0x0000007fff007424 */ /* 0x000fe200078e00ff */
[----:B------:R-:W-:-:S04]  /*aa40*/  ISETP.GT.U32.AND P0, PT, R3, 0x7f800000, PT ;  /* 0x7f8000000300780c */ /* 0x000fc80003f04070 */
[----:B------:R-:W-:-:S04]  /*aa50*/  SEL R0, R0, 0x7c, P0 ;  /* 0x0000007c00007807 */ /* 0x000fc80000000000 */
.L_x_13367:
[----:B------:R-:W-:Y:S05]  /*aa60*/  BSYNC B0 ;  /* 0x0000000000007941 */ /* 0x000fea0003800000 */
.L_x_13365:
[----:B------:R-:W-:-:S04]  /*aa70*/  LOP3.LUT R2, R5, 0x80000000, RZ, 0xc0, !PT ;  /* 0x8000000005027812 */ /* 0x000fc800078ec0ff */
[----:B------:R-:W-:-:S04]  /*aa80*/  SHF.R.U32.HI R3, RZ, 0x18, R2 ;  /* 0x00000018ff037819 */ /* 0x000fc80000011602 */
[----:B------:R-:W-:-:S05]  /*aa90*/  LOP3.LUT R3, R0, R3, RZ, 0xfc, !PT ;  /* 0x0000000300037212 */ /* 0x000fca00078efcff */
[----:B------:R0:W-:Y:S01]  /*aaa0*/  STG.E.U8 [R16.64], R3 ;  /* 0x0000000310007986 */ /* 0x0001e2000c101124 */
[----:B------:R-:W-:Y:S05]  /*aab0*/  BRA `(.L_x_13351) ;  /* 0x000006c000007947 */ /* 0x000fea0003800000 */
.L_x_13361:
[----:B------:R-:W0:Y:S02]  /*aac0*/  I2F R0, R2 ;  /* 0x0000000200007306 */ /* 0x000e240000201400 */
[----:B0-----:R-:W-:-:S05]  /*aad0*/  F2FP.BF16.PACK_AB R0, RZ, R0 ;  /* 0x00000000ff00723e */ /* 0x001fca00000010ff */
[----:B------:R0:W-:Y:S01]  /*aae0*/  STG.E.U16 [R16.64], R0 ;  /* 0x0000000010007986 */ /* 0x0001e2000c101524 */
[----:B------:R-:W-:Y:S05]  /*aaf0*/  BRA `(.L_x_13351) ;  /* 0x0000068000007947 */ /* 0x000fea0003800000 */
.L_x_13358:
        /* <DEDUP_REMOVED lines=10> */
.L_x_13370:
        /* <DEDUP_REMOVED lines=17> */
.L_x_13373:
[----:B------:R-:W-:-:S04]  /*acb0*/  LOP3.LUT R2, R5, 0x80000000, RZ, 0xc0, !PT ;  /* 0x8000000005027812 */ /* 0x000fc800078ec0ff */
[----:B------:R-:W-:-:S04]  /*acc0*/  SHF.R.U32.HI R3, RZ, 0x18, R2 ;  /* 0x00000018ff037819 */ /* 0x000fc80000011602 */
[----:B------:R-:W-:-:S04]  /*acd0*/  LOP3.LUT R0, R0, R3, RZ, 0xfc, !PT ;  /* 0x0000000300007212 */ /* 0x000fc800078efcff */
[----:B------:R-:W-:Y:S02]  /*ace0*/  PRMT R8, R0, 0x7610, R8 ;  /* 0x0000761000087816 */ /* 0x000fe40000000008 */
.L_x_13372:
[----:B------:R-:W-:Y:S05]  /*acf0*/  BSYNC B0 ;  /* 0x0000000000007941 */ /* 0x000fea0003800000 */
.L_x_13371:
[----:B------:R0:W-:Y:S01]  /*ad00*/  STG.E.U8 [R16.64], R8 ;  /* 0x0000000810007986 */ /* 0x0001e2000c101124 */
[----:B------:R-:W-:Y:S05]  /*ad10*/  BRA `(.L_x_13351) ;  /* 0x0000046000007947 */ /* 0x000fea0003800000 */
.L_x_13369:
        /* <DEDUP_REMOVED lines=17> */
.L_x_13376:
[----:B------:R-:W-:-:S04]  /*ae30*/  LOP3.LUT R2, R5, 0x80000000, RZ, 0xc0, !PT ;  /* 0x8000000005027812 */ /* 0x000fc800078ec0ff */
[----:B------:R-:W-:-:S04]  /*ae40*/  SHF.R.U32.HI R3, RZ, 0x18, R2 ;  /* 0x00000018ff037819 */ /* 0x000fc80000011602 */
[----:B------:R-:W-:-:S04]  /*ae50*/  LOP3.LUT R0, R0, R3, RZ, 0xfc, !PT ;  /* 0x0000000300007212 */ /* 0x000fc800078efcff */
[----:B------:R-:W-:Y:S02]  /*ae60*/  PRMT R8, R0, 0x7610, R8 ;  /* 0x0000761000087816 */ /* 0x000fe40000000008 */
.L_x_13375:
[----:B------:R-:W-:Y:S05]  /*ae70*/  BSYNC B0 ;  /* 0x0000000000007941 */ /* 0x000fea0003800000 */
.L_x_13374:
[----:B------:R0:W-:Y:S01]  /*ae80*/  STG.E.U8 [R16.64], R8 ;  /* 0x0000000810007986 */ /* 0x0001e2000c101124 */
[----:B------:R-:W-:Y:S05]  /*ae90*/  BRA `(.L_x_13351) ;  /* 0x000002e000007947 */ /* 0x000fea0003800000 */
.L_x_13368:
        /* <DEDUP_REMOVED lines=22> */
.L_x_13350:
        /* <DEDUP_REMOVED lines=20> */
.L_x_13378:
[----:B------:R-:W-:-:S05]  /*b140*/  SHF.R.S32.HI R3, RZ, 0x1f, R2 ;  /* 0x0000001fff037819 */ /* 0x000fca0000011402 */
[----:B------:R0:W-:Y:S01]  /*b150*/  STG.E.64 [R16.64], R2 ;  /* 0x0000000210007986 */ /* 0x0001e2000c101b24 */
[----:B------:R-:W-:Y:S05]  /*b160*/  BRA `(.L_x_13351) ;  /* 0x0000001000007947 */ /* 0x000fea0003800000 */
.L_x_13377:
[----:B------:R0:W-:Y:S02]  /*b170*/  STG.E [R16.64], R2 ;  /* 0x0000000210007986 */ /* 0x0001e4000c101924 */
.L_x_13351:
[----:B------:R-:W-:Y:S02]  /*b180*/  IADD3 R23, R23, 0x80, RZ ;  /* 0x0000008017177810 */ /* 0x000fe40007ffe0ff */
.L_x_13182:
[----:B------:R-:W-:Y:S05]  /*b190*/  BSYNC B6 ;  /* 0x0000000000067941 */ /* 0x000fea0003800000 */
.L_x_13181:
        /* <DEDUP_REMOVED lines=257> */
.L_x_13379:
        /* <DEDUP_REMOVED lines=18> */
.L_x_13383:
[----:B------:R0:W5:Y:S01]  /*c2d0*/  LDG.E.U8 R18, [R2.64] ;  /* 0x0000002402127981 */ /* 0x000162000c1e1100 */
[----:B------:R-:W-:Y:S05]  /*c2e0*/  BRA `(.L_x_13385) ;  /* 0x00000d0000007947 */ /* 0x000fea0003800000 */
.L_x_13382:
        /* <DEDUP_REMOVED lines=8> */
.L_x_13387:
[----:B------:R0:W5:Y:S01]  /*c370*/  LDG.E R18, [R2.64] ;  /* 0x0000002402127981 */ /* 0x000162000c1e1900 */
[----:B------:R-:W-:Y:S05]  /*c380*/  BRA `(.L_x_13385) ;  /* 0x00000c6000007947 */ /* 0x000fea0003800000 */
.L_x_13386:
[----:B------:R0:W5:Y:S01]  /*c390*/  LDG.E.S16 R18, [R2.64] ;  /* 0x0000002402127981 */ /* 0x000162000c1e1700 */
[----:B------:R-:W-:Y:S05]  /*c3a0*/  BRA `(.L_x_13385) ;  /* 0x00000c4000007947 */ /* 0x000fea0003800000 */
.L_x_13381:
        /* <DEDUP_REMOVED lines=9> */
.L_x_13389:
[----:B------:R-:W2:Y:S02]  /*c440*/  LDG.E.U16 R2, [R2.64] ;  /* 0x0000002402027981 */ /* 0x000ea4000c1e1500 */
[----:B--2---:R-:W-:-:S06]  /*c450*/  HADD2.F32 R18, -RZ, R2.H0_H0 ;  /* 0x20000002ff127230 */ /* 0x004fcc0000004100 */
[----:B------:R-:W0:Y:S01]  /*c460*/  F2I.FTZ.TRUNC.NTZ R18, R18 ;  /* 0x0000001200127305 */ /* 0x000e22000021f100 */
[----:B------:R-:W-:Y:S05]  /*c470*/  BRA `(.L_x_13385) ;  /* 0x00000b7000007947 */ /* 0x000fea0003800000 */
.L_x_13388:
        /* <DEDUP_REMOVED lines=9> */
.L_x_13391:
[----:B------:R-:W2:Y:S02]  /*c510*/  LDG.E.U16 R2, [R2.64] ;  /* 0x0000002402027981 */ /* 0x000ea4000c1e1500 */
[----:B--2---:R-:W-:-:S06]  /*c520*/  HADD2.F32 R18, -RZ, R2.H0_H0 ;  /* 0x20000002ff127230 */ /* 0x004fcc0000004100 */
[----:B------:R-:W0:Y:S01]  /*c530*/  F2I.FTZ.TRUNC.NTZ R18, R18 ;  /* 0x0000001200127305 */ /* 0x000e22000021f100 */
[----:B------:R-:W-:Y:S05]  /*c540*/  BRA `(.L_x_13385) ;  /* 0x00000aa000007947 */ /* 0x000fea0003800000 */
.L_x_13390:
[----:B------:R-:W2:Y:S02]  /*c550*/  LDG.E.64 R2, [R2.64] ;  /* 0x0000002402027981 */ /* 0x000ea4000c1e1b00 */
[----:B--2---:R0:W1:Y:S01]  /*c560*/  F2I.F64.TRUNC R18, R2 ;  /* 0x0000000200127311 */ /* 0x004062000030d100 */
[----:B------:R-:W-:Y:S05]  /*c570*/  BRA `(.L_x_13385) ;  /* 0x00000a7000007947 */ /* 0x000fea0003800000 */
.L_x_13380:
        /* <DEDUP_REMOVED lines=12> */
.L_x_13394:
[----:B------:R-:W2:Y:S02]  /*c640*/  LDG.E.64 R2, [R2.64] ;  /* 0x0000002402027981 */ /* 0x000ea4000c1e1b00 */
[----:B--2---:R0:W1:Y:S01]  /*c650*/  F2I.F64.TRUNC R18, R2 ;  /* 0x0000000200127311 */ /* 0x004062000030d100 */
[----:B------:R-:W-:Y:S05]  /*c660*/  BRA `(.L_x_13385) ;  /* 0x0000098000007947 */ /* 0x000fea0003800000 */
.L_x_13393:
        /* <DEDUP_REMOVED lines=27> */
.L_x_13396:
        /* <DEDUP_REMOVED lines=14> */
.L_x_13395:
[----:B------:R-:W2:Y:S02]  /*c900*/  LDG.E.U16 R18, [R2.64] ;  /* 0x0000002402127981 */ /* 0x000ea4000c1e1500 */
[----:B--2---:R-:W-:-:S06]  /*c910*/  PRMT R18, RZ, 0x5410, R18 ;  /* 0x00005410ff127816 */ /* 0x004fcc0000000012 */
[----:B------:R-:W0:Y:S01]  /*c920*/  F2I.FTZ.TRUNC.NTZ R18, R18 ;  /* 0x0000001200127305 */ /* 0x000e22000021f100 */
[----:B------:R-:W-:Y:S05]  /*c930*/  BRA `(.L_x_13385) ;  /* 0x000006b000007947 */ /* 0x000fea0003800000 */
.L_x_13392:
        /* <DEDUP_REMOVED lines=10> */
.L_x_13399:
        /* <DEDUP_REMOVED lines=21> */
.L_x_13403:
[----:B------:R-:W-:Y:S05]  /*cb30*/  BSYNC B1 ;  /* 0x0000000000017941 */ /* 0x000fea0003800000 */
.L_x_13402:
[----:B------:R-:W-:Y:S01]  /*cb40*/  IMAD.SHL.U32 R2, R2, 0x100000, RZ ;  /* 0x0010000002027824 */ /* 0x000fe200078e00ff */
[----:B------:R-:W-:-:S04]  /*cb50*/  LEA R3, R0, 0x3b800000, 0x17 ;  /* 0x3b80000000037811 */ /* 0x000fc800078eb8ff */
[----:B------:R-:W-:Y:S02]  /*cb60*/  LOP3.LUT R18, R3, R2, R18, 0xfe, !PT ;  /* 0x0000000203127212 */ /* 0x000fe400078efe12 */
.L_x_13401:
[----:B------:R-:W-:Y:S05]  /*cb70*/  BSYNC B0 ;  /* 0x0000000000007941 */ /* 0x000fea0003800000 */
.L_x_13400:
[----:B------:R-:W0:Y:S01]  /*cb80*/  F2I.FTZ.TRUNC.NTZ R18, R18 ;  /* 0x0000001200127305 */ /* 0x000e22000021f100 */
[----:B------:R-:W-:Y:S05]  /*cb90*/  BRA `(.L_x_13385) ;  /* 0x0000045000007947 */ /* 0x000fea0003800000 */
.L_x_13398:
        /* <DEDUP_REMOVED lines=21> */
.L_x_13407:
[----:B------:R-:W-:Y:S05]  /*ccf0*/  BSYNC B1 ;  /* 0x0000000000017941 */ /* 0x000fea0003800000 */
.L_x_13406:
[----:B------:R-:W-:Y:S01]  /*cd00*/  IMAD.SHL.U32 R2, R2, 0x200000, RZ ;  /* 0x0020000002027824 */ /* 0x000fe200078e00ff */
[----:B------:R-:W-:-:S04]  /*cd10*/  LEA R3, R0, 0x37800000, 0x17 ;  /* 0x3780000000037811 */ /* 0x000fc800078eb8ff */
[----:B------:R-:W-:Y:S02]  /*cd20*/  LOP3.LUT R18, R3, R2, R18, 0xfe, !PT ;  /* 0x0000000203127212 */ /* 0x000fe400078efe12 */
.L_x_13405:
[----:B------:R-:W-:Y:S05]  /*cd30*/  BSYNC B0 ;  /* 0x0000000000007941 */ /* 0x000fea0003800000 */
.L_x_13404:
[----:B------:R-:W0:Y:S01]  /*cd40*/  F2I.FTZ.TRUNC.NTZ R18, R18 ;  /* 0x0000001200127305 */ /* 0x000e22000021f100 */
[----:B------:R-:W-:Y:S05]  /*cd50*/  BRA `(.L_x_13385) ;  /* 0x0000029000007947 */ /* 0x000fea0003800000 */
.L_x_13397:
        /* <DEDUP_REMOVED lines=14> */
.L_x_13411:
[----:B------:R-:W-:Y:S05]  /*ce40*/  BSYNC B0 ;  /* 0x0000000000007941 */ /* 0x000fea0003800000 */
.L_x_13410:
[----:B------:R-:W0:Y:S01]  /*ce50*/  F2I.FTZ.TRUNC.NTZ R18, R18 ;  /* 0x0000001200127305 */ /* 0x000e22000021f100 */
[----:B------:R-:W-:Y:S05]  /*ce60*/  BRA `(.L_x_13385) ;  /* 0x0000018000007947 */ /* 0x000fea0003800000 */
.L_x_13384:
        /* <DEDUP_REMOVED lines=21> */
.L_x_13409:
[----:B------:R0:W5:Y:S01]  /*cfc0*/  LDG.E R18, [R2.64] ;  /* 0x0000002402127981 */ /* 0x000162000c1e1900 */
[----:B------:R-:W-:Y:S05]  /*cfd0*/  BRA `(.L_x_13385) ;  /* 0x0000001000007947 */ /* 0x000fea0003800000 */
.L_x_13408:
[----:B------:R0:W5:Y:S02]  /*cfe0*/  LDG.E R18, [R2.64] ;  /* 0x0000002402127981 */ /* 0x000164000c1e1900 */
.L_x_13385:
        /* <DEDUP_REMOVED lines=16> */
.L_x_13415:
[----:B------:R0:W5:Y:S01]  /*d0f0*/  LDG.E.U8 R19, [R2.64] ;  /* 0x0000002402137981 */ /* 0x000162000c1e1100 */
[----:B------:R-:W-:Y:S05]  /*d100*/  BRA `(.L_x_13417) ;  /* 0x00000d0000007947 */ /* 0x000fea0003800000 */
.L_x_13414:
        /* <DEDUP_REMOVED lines=8> */
.L_x_13419:
[----:B------:R0:W5:Y:S01]  /*d190*/  LDG.E R19, [R2.64] ;  /* 0x0000002402137981 */ /* 0x000162000c1e1900 */
[----:B------:R-:W-:Y:S05]  /*d1a0*/  BRA `(.L_x_13417) ;  /* 0x00000c6000007947 */ /* 0x000fea0003800000 */
.L_x_13418:
[----:B------:R0:W5:Y:S01]  /*d1b0*/  LDG.E.S16 R19, [R2.64] ;  /* 0x0000002402137981 */ /* 0x000162000c1e1700 */
[----:B------:R-:W-:Y:S05]  /*d1c0*/  BRA `(.L_x_13417) ;  /* 0x00000c4000007947 */ /* 0x000fea0003800000 */
.L_x_13413:
        /* <DEDUP_REMOVED lines=9> */
.L_x_13421:
[----:B------:R-:W2:Y:S02]  /*d260*/  LDG.E.U16 R2, [R2.64] ;  /* 0x0000002402027981 */ /* 0x000ea4000c1e1500 */
[----:B--2---:R-:W-:-:S06]  /*d270*/  HADD2.F32 R19, -RZ, R2.H0_H0 ;  /* 0x20000002ff137230 */ /* 0x004fcc0000004100 */
[----:B------:R-:W0:Y:S01]  /*d280*/  F2I.FTZ.TRUNC.NTZ R19, R19 ;  /* 0x0000001300137305 */ /* 0x000e22000021f100 */
[----:B------:R-:W-:Y:S05]  /*d290*/  BRA `(.L_x_13417) ;  /* 0x00000b7000007947 */ /* 0x000fea0003800000 */
.L_x_13420:
        /* <DEDUP_REMOVED lines=9> */
.L_x_13423:
[----:B------:R-:W2:Y:S02]  /*d330*/  LDG.E.U16 R2, [R2.64] ;  /* 0x0000002402027981 */ /* 0x000ea4000c1e1500 */
[----:B--2---:R-:W-:-:S06]  /*d340*/  HADD2.F32 R19, -RZ, R2.H0_H0 ;  /* 0x20000002ff137230 */ /* 0x004fcc0000004100 */
[----:B------:R-:W0:Y:S01]  /*d350*/  F2I.FTZ.TRUNC.NTZ R19, R19 ;  /* 0x0000001300137305 */ /* 0x000e22000021f100 */
[----:B------:R-:W-:Y:S05]  /*d360*/  BRA `(.L_x_13417) ;  /* 0x00000aa000007947 */ /* 0x000fea0003800000 */
.L_x_13422:
[----:B------:R-:W2:Y:S02]  /*d370*/  LDG.E.64 R2, [R2.64] ;  /* 0x0000002402027981 */ /* 0x000ea4000c1e1b00 */
[----:B--2---:R0:W2:Y:S01]  /*d380*/  F2I.F64.TRUNC R19, R2 ;  /* 0x0000000200137311 */ /* 0x0040a2000030d100 */
[----:B------:R-:W-:Y:S05]  /*d390*/  BRA `(.L_x_13417) ;  /* 0x00000a7000007947 */ /* 0x000fea0003800000 */
.L_x_13412:
        /* <DEDUP_REMOVED lines=12> */
.L_x_13426:
[----:B------:R-:W2:Y:S02]  /*d460*/  LDG.E.64 R2, [R2.64] ;  /* 0x0000002402027981 */ /* 0x000ea4000c1e1b00 */
[----:B--2---:R0:W2:Y:S01]  /*d470*/  F2I.F64.TRUNC R19, R2 ;  /* 0x0000000200137311 */ /* 0x0040a2000030d100 */
[----:B------:R-:W-:Y:S05]  /*d480*/  BRA `(.L_x_13417) ;  /* 0x0000098000007947 */ /* 0x000fea0003800000 */
.L_x_13425:
        /* <DEDUP_REMOVED lines=27> */
.L_x_13428:
        /* <DEDUP_REMOVED lines=14> */
.L_x_13427:
[----:B------:R-:W2:Y:S02]  /*d720*/  LDG.E.U16 R19, [R2.64] ;  /* 0x0000002402137981 */ /* 0x000ea4000c1e1500 */
[----:B--2---:R-:W-:-:S06]  /*d730*/  PRMT R19, RZ, 0x5410, R19 ;  /* 0x00005410ff137816 */ /* 0x004fcc0000000013 */
[----:B------:R-:W0:Y:S01]  /*d740*/  F2I.FTZ.TRUNC.NTZ R19, R19 ;  /* 0x0000001300137305 */ /* 0x000e22000021f100 */
[----:B------:R-:W-:Y:S05]  /*d750*/  BRA `(.L_x_13417) ;  /* 0x000006b000007947 */ /* 0x000fea0003800000 */
.L_x_13424:
        /* <DEDUP_REMOVED lines=10> */
.L_x_13431:
        /* <DEDUP_REMOVED lines=21> */
.L_x_13435:
[----:B------:R-:W-:Y:S05]  /*d950*/  BSYNC B1 ;  /* 0x0000000000017941 */ /* 0x000fea0003800000 */
.L_x_13434:
[----:B------:R-:W-:Y:S01]  /*d960*/  IMAD.SHL.U32 R2, R2, 0x100000, RZ ;  /* 0x0010000002027824 */ /* 0x000fe200078e00ff */
[----:B------:R-:W-:-:S04]  /*d970*/  LEA R0, R0, 0x3b800000, 0x17 ;  /* 0x3b80000000007811 */ /* 0x000fc800078eb8ff */
[----:B------:R-:W-:Y:S02]  /*d980*/  LOP3.LUT R19, R0, R2, R19, 0xfe, !PT ;  /* 0x0000000200137212 */ /* 0x000fe400078efe13 */
.L_x_13433:
[----:B------:R-:W-:Y:S05]  /*d990*/  BSYNC B0 ;  /* 0x0000000000007941 */ /* 0x000fea0003800000 */
.L_x_13432:
[----:B------:R-:W0:Y:S01]  /*d9a0*/  F2I.FTZ.TRUNC.NTZ R19, R19 ;  /* 0x0000001300137305 */ /* 0x000e22000021f100 */
[----:B------:R-:W-:Y:S05]  /*d9b0*/  BRA `(.L_x_13417) ;  /* 0x0000045000007947 */ /* 0x000fea0003800000 */
.L_x_13430:
        /* <DEDUP_REMOVED lines=21> */
.L_x_13439:
[----:B------:R-:W-:Y:S05]  /*db10*/  BSYNC B1 ;  /* 0x0000000000017941 */ /* 0x000fea0003800000 */
.L_x_13438:
[----:B------:R-:W-:Y:S01]  /*db20*/  IMAD.SHL.U32 R2, R2, 0x200000, RZ ;  /* 0x0020000002027824 */ /* 0x000fe200078e00ff */
[----:B------:R-:W-:-:S04]  /*db30*/  LEA R0, R0, 0x37800000, 0x17 ;  /* 0x3780000000007811 */ /* 0x000fc800078eb8ff */
[----:B------:R-:W-:Y:S02]  /*db40*/  LOP3.LUT R19, R0, R2, R19, 0xfe, !PT ;  /* 0x0000000200137212 */ /* 0x000fe400078efe13 */
.L_x_13437:
[----:B------:R-:W-:Y:S05]  /*db50*/  BSYNC B0 ;  /* 0x0000000000007941 */ /* 0x000fea0003800000 */
.L_x_13436:
[----:B------:R-:W0:Y:S01]  /*db60*/  F2I.FTZ.TRUNC.NTZ R19, R19 ;  /* 0x0000001300137305 */ /* 0x000e22000021f100 */
[----:B------:R-:W-:Y:S05]  /*db70*/  BRA `(.L_x_13417) ;  /* 0x0000029000007947 */ /* 0x000fea0003800000 */
.L_x_13429:
        /* <DEDUP_REMOVED lines=14> */
.L_x_13443:
[----:B------:R-:W-:Y:S05]  /*dc60*/  BSYNC B0 ;  /* 0x0000000000007941 */ /* 0x000fea0003800000 */
.L_x_13442:
[----:B------:R-:W0:Y:S01]  /*dc70*/  F2I.FTZ.TRUNC.NTZ R19, R19 ;  /* 0x0000001300137305 */ /* 0x000e22000021f100 */
[----:B------:R-:W-:Y:S05]  /*dc80*/  BRA `(.L_x_13417) ;  /* 0x0000018000007947 */ /* 0x000fea0003800000 */
.L_x_13416:
        /* <DEDUP_REMOVED lines=21> */
.L_x_13441:
[----:B------:R0:W5:Y:S01]  /*dde0*/  LDG.E R19, [R2.64] ;  /* 0x0000002402137981 */ /* 0x000162000c1e1900 */
[----:B------:R-:W-:Y:S05]  /*ddf0*/  BRA `(.L_x_13417) ;  /* 0x0000001000007947 */ /* 0x000fea0003800000 */
.L_x_13440:
[----:B------:R0:W5:Y:S02]  /*de00*/  LDG.E R19, [R2.64] ;  /* 0x0000002402137981 */ /* 0x000164000c1e1900 */
.L_x_13417:
        /* <DEDUP_REMOVED lines=15> */
.L_x_13447:
[----:B------:R-:W-:Y:S01]  /*df00*/  STG.E.U8 [R16.64], R2 ;  /* 0x0000000210007986 */ /* 0x000fe2000c101124 */
[----:B------:R-:W-:Y:S05]  /*df10*/  EXIT ;  /* 0x000000000000794d */ /* 0x000fea0003800000 */
.L_x_13446:
        /* <DEDUP_REMOVED lines=9> */
.L_x_13450:
[----:B------:R-:W-:Y:S01]  /*dfb0*/  STG.E [R16.64], R2 ;  /* 0x0000000210007986 */ /* 0x000fe2000c101924 */
[----:B------:R-:W-:Y:S05]  /*dfc0*/  EXIT ;  /* 0x000000000000794d */ /* 0x000fea0003800000 */
.L_x_13449:
[----:B------:R-:W-:Y:S01]  /*dfd0*/  STG.E.U16 [R16.64], R2 ;  /* 0x0000000210007986 */ /* 0x000fe2000c101524 */
[----:B------:R-:W-:Y:S05]  /*dfe0*/  EXIT ;  /* 0x000000000000794d */ /* 0x000fea0003800000 */
.L_x_13445:
        /* <DEDUP_REMOVED lines=9> */
.L_x_13452:
[----:B------:R-:W0:Y:S02]  /*e080*/  I2F R0, R2 ;  /* 0x0000000200007306 */ /* 0x000e240000201400 */
[----:B0-----:R-:W-:-:S05]  /*e090*/  F2FP.PACK_AB R0, RZ, R0 ;  /* 0x00000000ff00723e */ /* 0x001fca00000000ff */
[----:B------:R-:W-:Y:S01]  /*e0a0*/  STG.E.U16 [R16.64], R0 ;  /* 0x0000000010007986 */ /* 0x000fe2000c101524 */
[----:B------:R-:W-:Y:S05]  /*e0b0*/  EXIT ;  /* 0x000000000000794d */ /* 0x000fea0003800000 */
.L_x_13451:
        /* <DEDUP_REMOVED lines=10> */
.L_x_13454:
[----:B------:R-:W0:Y:S02]  /*e160*/  I2F R2, R2 ;  /* 0x0000000200027306 */ /* 0x000e240000201400 */
[----:B0-----:R-:W-:-:S04]  /*e170*/  F2FP.PACK_AB R3, RZ, R2 ;  /* 0x00000002ff03723e */ /* 0x001fc800000000ff */
[----:B------:R-:W-:-:S05]  /*e180*/  PRMT R3, R3, 0x5410, RZ ;  /* 0x0000541003037816 */ /* 0x000fca00000000ff */
[----:B------:R-:W-:Y:S01]  /*e190*/  STG.E [R16.64], R3 ;  /* 0x0000000310007986 */ /* 0x000fe2000c101924 */
[----:B------:R-:W-:Y:S05]  /*e1a0*/  EXIT ;  /* 0x000000000000794d */ /* 0x000fea0003800000 */
.L_x_13453:
[----:B------:R-:W0:Y:S02]  /*e1b0*/  I2F.F64 R2, R2 ;  /* 0x0000000200027312 */ /* 0x000e240000201c00 */
[----:B0-----:R-:W-:Y:S01]  /*e1c0*/  STG.E.64 [R16.64], R2 ;  /* 0x0000000210007986 */ /* 0x001fe2000c101b24 */
[----:B------:R-:W-:Y:S05]  /*e1d0*/  EXIT ;  /* 0x000000000000794d */ /* 0x000fea0003800000 */
.L_x_13444:
        /* <DEDUP_REMOVED lines=12> */
.L_x_13457:
[----:B------:R-:W0:Y:S01]  /*e2a0*/  I2F.F64 R4, R2 ;  /* 0x0000000200047312 */ /* 0x000e220000201c00 */
[----:B------:R-:W-:-:S05]  /*e2b0*/  CS2R R6, SRZ ;  /* 0x0000000000067805 */ /* 0x000fca000001ff00 */
[----:B0-----:R-:W-:Y:S01]  /*e2c0*/  STG.E.128 [R16.64], R4 ;  /* 0x0000000410007986 */ /* 0x001fe2000c101d24 */
[----:B------:R-:W-:Y:S05]  /*e2d0*/  EXIT ;  /* 0x000000000000794d */ /* 0x000fea0003800000 */
.L_x_13456:
        /* <DEDUP_REMOVED lines=21> */
.L_x_13461:
[----:B------:R-:W-:Y:S05]  /*e430*/  BSYNC B0 ;  /* 0x0000000000007941 */ /* 0x000fea0003800000 */
.L_x_13460:
[----:B------:R-:W-:-:S05]  /*e440*/  LOP3.LUT R3, R0, R3, RZ, 0xfc, !PT ;  /* 0x0000000300037212 */ /* 0x000fca00078efcff */
[----:B------:R-:W-:Y:S01]  /*e450*/  STG.E.U8 [R16.64], R3 ;  /* 0x0000000310007986 */ /* 0x000fe2000c101124 */
[----:B------:R-:W-:Y:S05]  /*e460*/  EXIT ;  /* 0x000000000000794d */ /* 0x000fea0003800000 */
.L_x_13459:
        /* <DEDUP_REMOVED lines=13> */
.L_x_13463:
[----:B------:R-:W-:Y:S01]  /*e540*/  IMAD.MOV.U32 R0, RZ, RZ, 0x7f ;  /* 0x0000007fff007424 */ /* 0x000fe200078e00ff */
[----:B------:R-:W-:-:S04]  /*e550*/  ISETP.GT.U32.AND P0, PT, R3, 0x7f800000, PT ;  /* 0x7f8000000300780c */ /* 0x000fc80003f04070 */
[----:B------:R-:W-:-:S04]  /*e560*/  SEL R0, R0, 0x7c, P0 ;  /* 0x0000007c00007807 */ /* 0x000fc80000000000 */
.L_x_13464:
[----:B------:R-:W-:Y:S05]  /*e570*/  BSYNC B0 ;  /* 0x0000000000007941 */ /* 0x000fea0003800000 */
.L_x_13462:
[----:B------:R-:W-:-:S04]  /*e580*/  LOP3.LUT R2, R5, 0x80000000, RZ, 0xc0, !PT ;  /* 0x8000000005027812 */ /* 0x000fc800078ec0ff */
[----:B------:R-:W-:-:S04]  /*e590*/  SHF.R.U32.HI R3, RZ, 0x18, R2 ;  /* 0x00000018ff037819 */ /* 0x000fc80000011602 */
[----:B------:R-:W-:-:S05]  /*e5a0*/  LOP3.LUT R3, R0, R3, RZ, 0xfc, !PT ;  /* 0x0000000300037212 */ /* 0x000fca00078efcff */
[----:B------:R-:W-:Y:S01]  /*e5b0*/  STG.E.U8 [R16.64], R3 ;  /* 0x0000000310007986 */ /* 0x000fe2000c101124 */
[----:B------:R-:W-:Y:S05]  /*e5c0*/  EXIT ;  /* 0x000000000000794d */ /* 0x000fea0003800000 */
.L_x_13458:
[----:B------:R-:W0:Y:S02]  /*e5d0*/  I2F R0, R2 ;  /* 0x0000000200007306 */ /* 0x000e240000201400 */
[----:B0-----:R-:W-:-:S05]  /*e5e0*/  F2FP.BF16.PACK_AB R0, RZ, R0 ;  /* 0x00000000ff00723e */ /* 0x001fca00000010ff */
[----:B------:R-:W-:Y:S01]  /*e5f0*/  STG.E.U16 [R16.64], R0 ;  /* 0x0000000010007986 */ /* 0x000fe2000c101524 */
[----:B------:R-:W-:Y:S05]  /*e600*/  EXIT ;  /* 0x000000000000794d */ /* 0x000fea0003800000 */
.L_x_13455:
        /* <DEDUP_REMOVED lines=10> */
.L_x_13467:
        /* <DEDUP_REMOVED lines=17> */
.L_x_13470:
[----:B------:R-:W-:-:S04]  /*e7c0*/  LOP3.LUT R2, R5, 0x80000000, RZ, 0xc0, !PT ;  /* 0x8000000005027812 */ /* 0x000fc800078ec0ff */
[----:B------:R-:W-:-:S04]  /*e7d0*/  SHF.R.U32.HI R3, RZ, 0x18, R2 ;  /* 0x00000018ff037819 */ /* 0x000fc80000011602 */
[----:B------:R-:W-:-:S04]  /*e7e0*/  LOP3.LUT R0, R0, R3, RZ, 0xfc, !PT ;  /* 0x0000000300007212 */ /* 0x000fc800078efcff */
[----:B------:R-:W-:Y:S02]  /*e7f0*/  PRMT R8, R0, 0x7610, R8 ;  /* 0x0000761000087816 */ /* 0x000fe40000000008 */
.L_x_13469:
[----:B------:R-:W-:Y:S05]  /*e800*/  BSYNC B0 ;  /* 0x0000000000007941 */ /* 0x000fea0003800000 */
.L_x_13468:
[----:B------:R-:W-:Y:S01]  /*e810*/  STG.E.U8 [R16.64], R8 ;  /* 0x0000000810007986 */ /* 0x000fe2000c101124 */
[----:B------:R-:W-:Y:S05]  /*e820*/  EXIT ;  /* 0x000000000000794d */ /* 0x000fea0003800000 */
.L_x_13466:
        /* <DEDUP_REMOVED lines=17> */
.L_x_13473:
[----:B------:R-:W-:-:S04]  /*e940*/  LOP3.LUT R2, R5, 0x80000000, RZ, 0xc0, !PT ;  /* 0x8000000005027812 */ /* 0x000fc800078ec0ff */
[----:B------:R-:W-:-:S04]  /*e950*/  SHF.R.U32.HI R3, RZ, 0x18, R2 ;  /* 0x00000018ff037819 */ /* 0x000fc80000011602 */
[----:B------:R-:W-:-:S04]  /*e960*/  LOP3.LUT R0, R0, R3, RZ, 0xfc, !PT ;  /* 0x0000000300007212 */ /* 0x000fc800078efcff */
[----:B------:R-:W-:Y:S02]  /*e970*/  PRMT R8, R0, 0x7610, R8 ;  /* 0x0000761000087816 */ /* 0x000fe40000000008 */
.L_x_13472:
[----:B------:R-:W-:Y:S05]  /*e980*/  BSYNC B0 ;  /* 0x0000000000007941 */ /* 0x000fea0003800000 */
.L_x_13471:
[----:B------:R-:W-:Y:S01]  /*e990*/  STG.E.U8 [R16.64], R8 ;  /* 0x0000000810007986 */ /* 0x000fe2000c101124 */
[----:B------:R-:W-:Y:S05]  /*e9a0*/  EXIT ;  /* 0x000000000000794d */ /* 0x000fea0003800000 */
.L_x_13465:
        /* <DEDUP_REMOVED lines=22> */
.L_x_13448:
        /* <DEDUP_REMOVED lines=20> */
.L_x_13475:
[----:B------:R-:W-:-:S05]  /*ec50*/  SHF.R.S32.HI R3, RZ, 0x1f, R2 ;  /* 0x0000001fff037819 */ /* 0x000fca0000011402 */
[----:B------:R-:W-:Y:S01]  /*ec60*/  STG.E.64 [R16.64], R2 ;  /* 0x0000000210007986 */ /* 0x000fe2000c101b24 */
[----:B------:R-:W-:Y:S05]  /*ec70*/  EXIT ;  /* 0x000000000000794d */ /* 0x000fea0003800000 */
.L_x_13474:
[----:B------:R-:W-:Y:S01]  /*ec80*/  STG.E [R16.64], R2 ;  /* 0x0000000210007986 */ /* 0x000fe2000c101924 */
[----:B------:R-:W-:Y:S05]  /*ec90*/  EXIT ;  /* 0x000000000000794d */ /* 0x000fea0003800000 */
.L_x_13476:
        /* <DEDUP_REMOVED lines=14> */
.L_x_25173:


//--------------------- .text._ZN2at6native27unrolled_elementwise_kernelINS0_13BinaryFunctorIiiiNS0_16BitwiseOrFunctorIiEEEESt5arrayIPcLm3EELi4E23TrivialOffsetCalculatorILi2EjES9_ILi1EjENS0_6memory12LoadWithCastILi2EEENSC_13StoreWithCastILi1EEEEEviT_T0_T2_T3_T4_T5_ --------------------------
	.section	.text._ZN2at6native27unrolled_elementwise_kernelINS0_13BinaryFunctorIiiiNS0_16BitwiseOrFunctorIiEEEESt5arrayIPcLm3EELi4E23TrivialOffsetCalculatorILi2EjES9_ILi1EjENS0_6memory12LoadWithCastILi2EEENSC_13StoreWithCastILi1EEEEEviT_T0_T2_T3_T4_T5_,"ax",@progbits
	.sectioninfo	@"SHI_REGISTERS=32"
	.align	128
        .global         _ZN2at6native27unrolled_elementwise_kernelINS0_13BinaryFunctorIiiiNS0_16BitwiseOrFunctorIiEEEESt5arrayIPcLm3EELi4E23TrivialOffsetCalculatorILi2EjES9_ILi1EjENS0_6memory12LoadWithCastILi2EEENSC_13StoreWithCastILi1EEEEEviT_T0_T2_T3_T4_T5_
        .type           _ZN2at6native27unrolled_elementwise_kernelINS0_13BinaryFunctorIiiiNS0_16BitwiseOrFunctorIiEEEESt5arrayIPcLm3EELi4E23TrivialOffsetCalculatorILi2EjES9_ILi1EjENS0_6memory12LoadWithCastILi2EEENSC_13StoreWithCastILi1EEEEEviT_T0_T2_T3_T4_T5_,@function
        .size           _ZN2at6native27unrolled_elementwise_kernelINS0_13BinaryFunctorIiiiNS0_16BitwiseOrFunctorIiEEEESt5arrayIPcLm3EELi4E23TrivialOffsetCalculatorILi2EjES9_ILi1EjENS0_6memory12LoadWithCastILi2EEENSC_13StoreWithCastILi1EEEEEviT_T0_T2_T3_T4_T5_,(.L_x_25174 - _ZN2at6native27unrolled_elementwise_kernelINS0_13BinaryFunctorIiiiNS0_16BitwiseOrFunctorIiEEEESt5arrayIPcLm3EELi4E23TrivialOffsetCalculatorILi2EjES9_ILi1EjENS0_6memory12LoadWithCastILi2EEENSC_13StoreWithCastILi1EEEEEviT_T0_T2_T3_T4_T5_)
        .other          _ZN2at6native27unrolled_elementwise_kernelINS0_13BinaryFunctorIiiiNS0_16BitwiseOrFunctorIiEEEESt5arrayIPcLm3EELi4E23TrivialOffsetCalculatorILi2EjES9_ILi1EjENS0_6memory12LoadWithCastILi2EEENSC_13StoreWithCastILi1EEEEEviT_T0_T2_T3_T4_T5_,@"STO_CUDA_ENTRY STV_DEFAULT"
_ZN2at6native27unrolled_elementwise_kernelINS0_13BinaryFunctorIiiiNS0_16BitwiseOrFunctorIiEEEESt5arrayIPcLm3EELi4E23TrivialOffsetCalculatorILi2EjES9_ILi1EjENS0_6memory12LoadWithCastILi2EEENSC_13StoreWithCastILi1EEEEEviT_T0_T2_T3_T4_T5_:
.text._ZN2at6native27unrolled_elementwise_kernelINS0_13BinaryFunctorIiiiNS0_16BitwiseOrFunctorIiEEEESt5arrayIPcLm3EELi4E23TrivialOffsetCalculatorILi2EjES9_ILi1EjENS0_6memory12LoadWithCastILi2EEENSC_13StoreWithCastILi1EEEEEviT_T0_T2_T3_T4_T5_:
        /* <DEDUP_REMOVED lines=30> */
.L_x_13482:
[----:B------:R0:W5:Y:S01]  /*01e0*/  LDG.E.U8 R26, [R4.64] ;  /* 0x00000024041a7981 */ /* 0x000162000c1e1100 */
[----:B------:R-:W-:Y:S05]  /*01f0*/  BRA `(.L_x_13484) ;  /* 0x00000d1000007947 */ /* 0x000fea0003800000 */
.L_x_13481:
        /* <DEDUP_REMOVED lines=8> */
.L_x_13486:
[----:B------:R0:W5:Y:S01]  /*0280*/  LDG.E R26, [R4.64] ;  /* 0x00000024041a7981 */ /* 0x000162000c1e1900 */
[----:B------:R-:W-:Y:S05]  /*0290*/  BRA `(.L_x_13484) ;  /* 0x00000c7000007947 */ /* 0x000fea0003800000 */
.L_x_13485:
[----:B------:R0:W5:Y:S01]  /*02a0*/  LDG.E.S16 R26, [R4.64] ;  /* 0x00000024041a7981 */ /* 0x000162000c1e1700 */
[----:B------:R-:W-:Y:S05]  /*02b0*/  BRA `(.L_x_13484) ;  /* 0x00000c5000007947 */ /* 0x000fea0003800000 */
.L_x_13480:
        /* <DEDUP_REMOVED lines=9> */
.L_x_13488:
[----:B------:R-:W2:Y:S02]  /*0350*/  LDG.E.U16 R4, [R4.64] ;  /* 0x0000002404047981 */ /* 0x000ea4000c1e1500 */
[----:B--2---:R-:W-:-:S06]  /*0360*/  HADD2.F32 R26, -RZ, R4.H0_H0 ;  /* 0x20000004ff1a7230 */ /* 0x004fcc0000004100 */
[----:B------:R-:W0:Y:S01]  /*0370*/  F2I.FTZ.TRUNC.NTZ R26, R26 ;  /* 0x0000001a001a7305 */ /* 0x000e22000021f100 */
[----:B------:R-:W-:Y:S05]  /*0380*/  BRA `(.L_x_13484) ;  /* 0x00000b8000007947 */ /* 0x000fea0003800000 */
.L_x_13487:
        /* <DEDUP_REMOVED lines=9> */
.L_x_13490:
[----:B------:R-:W2:Y:S02]  /*0420*/  LDG.E.U16 R4, [R4.64] ;  /* 0x0000002404047981 */ /* 0x000ea4000c1e1500 */
[----:B--2---:R-:W-:-:S06]  /*0430*/  HADD2.F32 R26, -RZ, R4.H0_H0 ;  /* 0x20000004ff1a7230 */ /* 0x004fcc0000004100 */
[----:B------:R-:W0:Y:S01]  /*0440*/  F2I.FTZ.TRUNC.NTZ R26, R26 ;  /* 0x0000001a001a7305 */ /* 0x000e22000021f100 */
[----:B------:R-:W-:Y:S05]  /*0450*/  BRA `(.L_x_13484) ;  /* 0x00000ab000007947 */ /* 0x000fea0003800000 */
.L_x_13489:
[----:B------:R-:W2:Y:S02]  /*0460*/  LDG.E.64 R26, [R4.64] ;  /* 0x00000024041a7981 */ /* 0x000ea4000c1e1b00 */
[----:B--2---:R0:W1:Y:S01]  /*0470*/  F2I.F64.TRUNC R26, R26 ;  /* 0x0000001a001a7311 */ /* 0x004062000030d100 */
[----:B------:R-:W-:Y:S05]  /*0480*/  BRA `(.L_x_13484) ;  /* 0x00000a8000007947 */ /* 0x000fea0003800000 */
.L_x_13479:
        /* <DEDUP_REMOVED lines=12> */
.L_x_13493:
[----:B------:R-:W2:Y:S02]  /*0550*/  LDG.E.64 R4, [R4.64] ;  /* 0x0000002404047981 */ /* 0x000ea4000c1e1b00 */
[----:B--2---:R0:W1:Y:S01]  /*0560*/  F2I.F64.TRUNC R26, R4 ;  /* 0x00000004001a7311 */ /* 0x004062000030d100 */
[----:B------:R-:W-:Y:S05]  /*0570*/  BRA `(.L_x_13484) ;  /* 0x0000099000007947 */ /* 0x000fea0003800000 */
.L_x_13492:
        /* <DEDUP_REMOVED lines=27> */
.L_x_13495:
        /* <DEDUP_REMOVED lines=15> */
.L_x_13494:
[----:B------:R-:W2:Y:S02]  /*0820*/  LDG.E.U16 R26, [R4.64] ;  /* 0x00000024041a7981 */ /* 0x000ea4000c1e1500 */
[----:B--2---:R-:W-:-:S06]  /*0830*/  PRMT R26, RZ, 0x5410, R26 ;  /* 0x00005410ff1a7816 */ /* 0x004fcc000000001a */
[----:B------:R-:W0:Y:S01]  /*0840*/  F2I.FTZ.TRUNC.NTZ R26, R26 ;  /* 0x0000001a001a7305 */ /* 0x000e22000021f100 */
[----:B------:R-:W-:Y:S05]  /*0850*/  BRA `(.L_x_13484) ;  /* 0x000006b000007947 */ /* 0x000fea0003800000 */
.L_x_13491:
        /* <DEDUP_REMOVED lines=10> */
.L_x_13498:
        /* <DEDUP_REMOVED lines=21> */
.L_x_13502:
[----:B------:R-:W-:Y:S05]  /*0a50*/  BSYNC B1 ;  /* 0x0000000000017941 */ /* 0x000fea0003800000 */
.L_x_13501:
[----:B------:R-:W-:Y:S01]  /*0a60*/  IMAD.SHL.U32 R3, R3, 0x100000, RZ ;  /* 0x0010000003037824 */ /* 0x000fe200078e00ff */
[----:B------:R-:W-:-:S04]  /*0a70*/  LEA R5, R0, 0x3b800000, 0x17 ;  /* 0x3b80000000057811 */ /* 0x000fc800078eb8ff */
[----:B------:R-:W-:Y:S02]  /*0a80*/  LOP3.LUT R26, R5, R3, R26, 0xfe, !PT ;  /* 0x00000003051a7212 */ /* 0x000fe400078efe1a */
.L_x_13500:
[----:B------:R-:W-:Y:S05]  /*0a90*/  BSYNC B0 ;  /* 0x0000000000007941 */ /* 0x000fea0003800000 */
.L_x_13499:
[----:B------:R-:W0:Y:S01]  /*0aa0*/  F2I.FTZ.TRUNC.NTZ R26, R26 ;  /* 0x0000001a001a7305 */ /* 0x000e22000021f100 */
[----:B------:R-:W-:Y:S05]  /*0ab0*/  BRA `(.L_x_13484) ;  /* 0x0000045000007947 */ /* 0x000fea0003800000 */
.L_x_13497:
        /* <DEDUP_REMOVED lines=21> */
.L_x_13506:
[----:B------:R-:W-:Y:S05]  /*0c10*/  BSYNC B1 ;  /* 0x0000000000017941 */ /* 0x000fea0003800000 */
.L_x_13505:
[----:B------:R-:W-:Y:S01]  /*0c20*/  IMAD.SHL.U32 R3, R3, 0x200000, RZ ;  /* 0x0020000003037824 */ /* 0x000fe200078e00ff */
[----:B------:R-:W-:-:S04]  /*0c30*/  LEA R5, R0, 0x37800000, 0x17 ;  /* 0x3780000000057811 */ /* 0x000fc800078eb8ff */
[----:B------:R-:W-:Y:S02]  /*0c40*/  LOP3.LUT R26, R5, R3, R26, 0xfe, !PT ;  /* 0x00000003051a7212 */ /* 0x000fe400078efe1a */
.L_x_13504:
[----:B------:R-:W-:Y:S05]  /*0c50*/  BSYNC B0 ;  /* 0x0000000000007941 */ /* 0x000fea0003800000 */
.L_x_13503:
[----:B------:R-:W0:Y:S01]  /*0c60*/  F2I.FTZ.TRUNC.NTZ R26, R26 ;  /* 0x0000001a001a7305 */ /* 0x000e22000021f100 */
[----:B------:R-:W-:Y:S05]  /*0c70*/  BRA `(.L_x_13484) ;  /* 0x0000029000007947 */ /* 0x000fea0003800000 */
.L_x_13496:
        /* <DEDUP_REMOVED lines=14> */
.L_x_13510:
[----:B------:R-:W-:Y:S05]  /*0d60*/  BSYNC B0 ;  /* 0x0000000000007941 */ /* 0x000fea0003800000 */
.L_x_13509:
[----:B------:R-:W0:Y:S01]  /*0d70*/  F2I.FTZ.TRUNC.NTZ R26, R26 ;  /* 0x0000001a001a7305 */ /* 0x000e22000021f100 */
[----:B------:R-:W-:Y:S05]  /*0d80*/  BRA `(.L_x_13484) ;  /* 0x0000018000007947 */ /* 0x000fea0003800000 */
.L_x_13483:
        /* <DEDUP_REMOVED lines=21> */
.L_x_13508:
[----:B------:R0:W5:Y:S01]  /*0ee0*/  LDG.E R26, [R4.64] ;  /* 0x00000024041a7981 */ /* 0x000162000c1e1900 */
[----:B------:R-:W-:Y:S05]  /*0ef0*/  BRA `(.L_x_13484) ;  /* 0x0000001000007947 */ /* 0x000fea0003800000 */
.L_x_13507:
[----:B------:R0:W5:Y:S02]  /*0f00*/  LDG.E R26, [R4.64] ;  /* 0x00000024041a7981 */ /* 0x000164000c1e1900 */
.L_x_13484:
        /* <DEDUP_REMOVED lines=16> */
.L_x_13514:
[----:B------:R0:W5:Y:S01]  /*1010*/  LDG.E.U8 R27, [R4.64] ;  /* 0x00000024041b7981 */ /* 0x000162000c1e1100 */
[----:B------:R-:W-:Y:S05]  /*1020*/  BRA `(.L_x_13516) ;  /* 0x00000d0000007947 */ /* 0x000fea0003800000 */
.L_x_13513:
        /* <DEDUP_REMOVED lines=8> */
.L_x_13518:
[----:B------:R0:W5:Y:S01]  /*10b0*/  LDG.E R27, [R4.64] ;  /* 0x00000024041b7981 */ /* 0x000162000c1e1900 */
[----:B------:R-:W-:Y:S05]  /*10c0*/  BRA `(.L_x_13516) ;  /* 0x00000c6000007947 */ /* 0x000fea0003800000 */
.L_x_13517:
[----:B------:R0:W5:Y:S01]  /*10d0*/  LDG.E.S16 R27, [R4.64] ;  /* 0x00000024041b7981 */ /* 0x000162000c1e1700 */
[----:B------:R-:W-:Y:S05]  /*10e0*/  BRA `(.L_x_13516) ;  /* 0x00000c4000007947 */ /* 0x000fea0003800000 */
.L_x_13512:
        /* <DEDUP_REMOVED lines=9> */
.L_x_13520:
[----:B------:R-:W2:Y:S02]  /*1180*/  LDG.E.U16 R4, [R4.64] ;  /* 0x0000002404047981 */ /* 0x000ea4000c1e1500 */
[----:B--2---:R-:W-:-:S06]  /*1190*/  HADD2.F32 R27, -RZ, R4.H0_H0 ;  /* 0x20000004ff1b7230 */ /* 0x004fcc0000004100 */
[----:B------:R-:W0:Y:S01]  /*11a0*/  F2I.FTZ.TRUNC.NTZ R27, R27 ;  /* 0x0000001b001b7305 */ /* 0x000e22000021f100 */
[----:B------:R-:W-:Y:S05]  /*11b0*/  BRA `(.L_x_13516) ;  /* 0x00000b7000007947 */ /* 0x000fea0003800000 */
.L_x_13519:
        /* <DEDUP_REMOVED lines=9> */
.L_x_13522:
[----:B------:R-:W2:Y:S02]  /*1250*/  LDG.E.U16 R4, [R4.64] ;  /* 0x0000002404047981 */ /* 0x000ea4000c1e1500 */
[----:B--2---:R-:W-:-:S06]  /*1260*/  HADD2.F32 R27, -RZ, R4.H0_H0 ;  /* 0x20000004ff1b7230 */ /* 0x004fcc0000004100 */
[----:B------:R-:W0:Y:S01]  /*1270*/  F2I.FTZ.TRUNC.NTZ R27, R27 ;  /* 0x0000001b001b7305 */ /* 0x000e22000021f100 */
[----:B------:R-:W-:Y:S05]  /*1280*/  BRA `(.L_x_13516) ;  /* 0x00000aa000007947 */ /* 0x000fea0003800000 */
.L_x_13521:
[----:B------:R-:W2:Y:S02]  /*1290*/  LDG.E.64 R4, [R4.64] ;  /* 0x0000002404047981 */ /* 0x000ea4000c1e1b00 */
[----:B--2---:R0:W2:Y:S01]  /*12a0*/  F2I.F64.TRUNC R27, R4 ;  /* 0x00000004001b7311 */ /* 0x0040a2000030d100 */
[----:B------:R-:W-:Y:S05]  /*12b0*/  BRA `(.L_x_13516) ;  /* 0x00000a7000007947 */ /* 0x000fea0003800000 */
.L_x_13511:
        /* <DEDUP_REMOVED lines=12> */
.L_x_13525:
[----:B------:R-:W2:Y:S02]  /*1380*/  LDG.E.64 R4, [R4.64] ;  /* 0x0000002404047981 */ /* 0x000ea4000c1e1b00 */
[----:B--2---:R0:W2:Y:S01]  /*1390*/  F2I.F64.TRUNC R27, R4 ;  /* 0x00000004001b7311 */ /* 0x0040a2000030d100 */
[----:B------:R-:W-:Y:S05]  /*13a0*/  BRA `(.L_x_13516) ;  /* 0x0000098000007947 */ /* 0x000fea0003800000 */
.L_x_13524:
        /* <DEDUP_REMOVED lines=27> */
.L_x_13527:
        /* <DEDUP_REMOVED lines=14> */
.L_x_13526:
[----:B------:R-:W2:Y:S02]  /*1640*/  LDG.E.U16 R27, [R4.64] ;  /* 0x00000024041b7981 */ /* 0x000ea4000c1e1500 */
[----:B--2---:R-:W-:-:S06]  /*1650*/  PRMT R27, RZ, 0x5410, R27 ;  /* 0x00005410ff1b7816 */ /* 0x004fcc000000001b */
[----:B------:R-:W0:Y:S01]  /*1660*/  F2I.FTZ.TRUNC.NTZ R27, R27 ;  /* 0x0000001b001b7305 */ /* 0x000e22000021f100 */
[----:B------:R-:W-:Y:S05]  /*1670*/  BRA `(.L_x_13516) ;  /* 0x000006b000007947 */ /* 0x000fea0003800000 */
.L_x_13523:
        /* <DEDUP_REMOVED lines=10> */
.L_x_13530:
        /* <DEDUP_REMOVED lines=21> */
.L_x_13534:
[----:B------:R-:W-:Y:S05]  /*1870*/  BSYNC B1 ;  /* 0x0000000000017941 */ /* 0x000fea0003800000 */
.L_x_13533:
[----:B------:R-:W-:Y:S01]  /*1880*/  IMAD.SHL.U32 R3, R3, 0x100000, RZ ;  /* 0x0010000003037824 */ /* 0x000fe200078e00ff */
[----:B------:R-:W-:-:S04]  /*1890*/  LEA R0, R0, 0x3b800000, 0x17 ;  /* 0x3b80000000007811 */ /* 0x000fc800078eb8ff */
[----:B------:R-:W-:Y:S02]  /*18a0*/  LOP3.LUT R27, R0, R3, R27, 0xfe, !PT ;  /* 0x00000003001b7212 */ /* 0x000fe400078efe1b */
.L_x_13532:
[----:B------:R-:W-:Y:S05]  /*18b0*/  BSYNC B0 ;  /* 0x0000000000007941 */ /* 0x000fea0003800000 */
.L_x_13531:
[----:B------:R-:W0:Y:S01]  /*18c0*/  F2I.FTZ.TRUNC.NTZ R27, R27 ;  /* 0x0000001b001b7305 */ /* 0x000e22000021f100 */
[----:B------:R-:W-:Y:S05]  /*18d0*/  BRA `(.L_x_13516) ;  /* 0x0000045000007947 */ /* 0x000fea0003800000 */
.L_x_13529:
        /* <DEDUP_REMOVED lines=21> */
.L_x_13538:
[----:B------:R-:W-:Y:S05]  /*1a30*/  BSYNC B1 ;  /* 0x0000000000017941 */ /* 0x000fea0003800000 */
.L_x_13537:
[----:B------:R-:W-:Y:S01]  /*1a40*/  IMAD.SHL.U32 R3, R3, 0x200000, RZ ;  /* 0x0020000003037824 */ /* 0x000fe200078e00ff */
[----:B------:R-:W-:-:S04]  /*1a50*/  LEA R0, R0, 0x37800000, 0x17 ;  /* 0x3780000000007811 */ /* 0x000fc800078eb8ff */
[----:B------:R-:W-:Y:S02]  /*1a60*/  LOP3.LUT R27, R0, R3, R27, 0xfe, !PT ;  /* 0x00000003001b7212 */ /* 0x000fe400078efe1b */
.L_x_13536:
[----:B------:R-:W-:Y:S05]  /*1a70*/  BSYNC B0 ;  /* 0x0000000000007941 */ /* 0x000fea0003800000 */
.L_x_13535:
[----:B------:R-:W0:Y:S01]  /*1a80*/  F2I.FTZ.TRUNC.NTZ R27, R27 ;  /* 0x0000001b001b7305 */ /* 0x000e22000021f100 */
[----:B------:R-:W-:Y:S05]  /*1a90*/  BRA `(.L_x_13516) ;  /* 0x0000029000007947 */ /* 0x000fea0003800000 */
.L_x_13528:
        /* <DEDUP_REMOVED lines=14> */
.L_x_13542:
[----:B------:R-:W-:Y:S05]  /*1b80*/  BSYNC B0 ;  /* 0x0000000000007941 */ /* 0x000fea0003800000 */
.L_x_13541:
[----:B------:R-:W0:Y:S01]  /*1b90*/  F2I.FTZ.TRUNC.NTZ R27, R27 ;  /* 0x0000001b001b7305 */ /* 0x000e22000021f100 */
[----:B------:R-:W-:Y:S05]  /*1ba0*/  BRA `(.L_x_13516) ;  /* 0x0000018000007947 */ /* 0x000fea0003800000 */
.L_x_13515:
        /* <DEDUP_REMOVED lines=21> */
.L_x_13540:
[----:B------:R0:W5:Y:S01]  /*1d00*/  LDG.E R27, [R4.64] ;  /* 0x00000024041b7981 */ /* 0x000162000c1e1900 */
[----:B------:R-:W-:Y:S05]  /*1d10*/  BRA `(.L_x_13516) ;  /* 0x0000001000007947 */ /* 0x000fea0003800000 */
.L_x_13539:
[----:B------:R0:W5:Y:S02]  /*1d20*/  LDG.E R27, [R4.64] ;  /* 0x00000024041b7981 */ /* 0x000164000c1e1900 */
.L_x_13516:
[----:B------:R-:W3:Y:S02]  /*1d30*/  S2R R17, SR_TID.X ;  /* 0x0000000000117919 */ /* 0x000ee40000002100 */
[----:B---3--:R-:W-:Y:S02]  /*1d40*/  IADD3 R17, R17, 0x80, RZ ;  /* 0x0000008011117810 */ /* 0x008fe40007ffe0ff */
.L_x_13478:
[----:B-1-3--:R-:W-:Y:S05]  /*1d50*/  BSYNC B6 ;  /* 0x0000000000067941 */ /* 0x00afea0003800000 */
.L_x_13477:
        /* <DEDUP_REMOVED lines=21> */
.L_x_13548:
[----:B------:R0:W5:Y:S01]  /*1eb0*/  LDG.E.U8 R24, [R4.64] ;  /* 0x0000002404187981 */ /* 0x000162000c1e1100 */
[----:B------:R-:W-:Y:S05]  /*1ec0*/  BRA `(.L_x_13550) ;  /* 0x00000d0000007947 */ /* 0x000fea0003800000 */
.L_x_13547:
        /* <DEDUP_REMOVED lines=8> */
.L_x_13552:
[----:B------:R0:W5:Y:S01]  /*1f50*/  LDG.E R24, [R4.64] ;  /* 0x0000002404187981 */ /* 0x000162000c1e1900 */
[----:B------:R-:W-:Y:S05]  /*1f60*/  BRA `(.L_x_13550) ;  /* 0x00000c6000007947 */ /* 0x000fea0003800000 */
.L_x_13551:
[----:B------:R0:W5:Y:S01]  /*1f70*/  LDG.E.S16 R24, [R4.64] ;  /* 0x0000002404187981 */ /* 0x000162000c1e1700 */
[----:B------:R-:W-:Y:S05]  /*1f80*/  BRA `(.L_x_13550) ;  /* 0x00000c4000007947 */ /* 0x000fea0003800000 */
.L_x_13546:
        /* <DEDUP_REMOVED lines=9> */
.L_x_13554:
[----:B------:R-:W3:Y:S02]  /*2020*/  LDG.E.U16 R4, [R4.64] ;  /* 0x0000002404047981 */ /* 0x000ee4000c1e1500 */
[----:B---3--:R-:W-:-:S06]  /*2030*/  HADD2.F32 R24, -RZ, R4.H0_H0 ;  /* 0x20000004ff187230 */ /* 0x008fcc0000004100 */
[----:B------:R-:W0:Y:S01]  /*2040*/  F2I.FTZ.TRUNC.NTZ R24, R24 ;  /* 0x0000001800187305 */ /* 0x000e22000021f100 */
[----:B------:R-:W-:Y:S05]  /*2050*/  BRA `(.L_x_13550) ;  /* 0x00000b7000007947 */ /* 0x000fea0003800000 */
.L_x_13553:
        /* <DEDUP_REMOVED lines=9> */
.L_x_13556:
[----:B------:R-:W3:Y:S02]  /*20f0*/  LDG.E.U16 R4, [R4.64] ;  /* 0x0000002404047981 */ /* 0x000ee4000c1e1500 */
[----:B---3--:R-:W-:-:S06]  /*2100*/  HADD2.F32 R24, -RZ, R4.H0_H0 ;  /* 0x20000004ff187230 */ /* 0x008fcc0000004100 */
[----:B------:R-:W0:Y:S01]  /*2110*/  F2I.FTZ.TRUNC.NTZ R24, R24 ;  /* 0x0000001800187305 */ /* 0x000e22000021f100 */
[----:B------:R-:W-:Y:S05]  /*2120*/  BRA `(.L_x_13550) ;  /* 0x00000aa000007947 */ /* 0x000fea0003800000 */
.L_x_13555:
[----:B------:R-:W3:Y:S02]  /*2130*/  LDG.E.64 R24, [R4.64] ;  /* 0x0000002404187981 */ /* 0x000ee4000c1e1b00 */
[----:B---3--:R0:W1:Y:S01]  /*2140*/  F2I.F64.TRUNC R24, R24 ;  /* 0x0000001800187311 */ /* 0x008062000030d100 */
[----:B------:R-:W-:Y:S05]  /*2150*/  BRA `(.L_x_13550) ;  /* 0x00000a7000007947 */ /* 0x000fea0003800000 */
.L_x_13545:
        /* <DEDUP_REMOVED lines=12> */
.L_x_13559:
[----:B------:R-:W3:Y:S02]  /*2220*/  LDG.E.64 R4, [R4.64] ;  /* 0x0000002404047981 */ /* 0x000ee4000c1e1b00 */
[----:B---3--:R0:W1:Y:S01]  /*2230*/  F2I.F64.TRUNC R24, R4 ;  /* 0x0000000400187311 */ /* 0x008062000030d100 */
[----:B------:R-:W-:Y:S05]  /*2240*/  BRA `(.L_x_13550) ;  /* 0x0000098000007947 */ /* 0x000fea0003800000 */
.L_x_13558:
        /* <DEDUP_REMOVED lines=27> */
.L_x_13561:
        /* <DEDUP_REMOVED lines=14> */
.L_x_13560:
[----:B------:R-:W3:Y:S02]  /*24e0*/  LDG.E.U16 R24, [R4.64] ;  /* 0x0000002404187981 */ /* 0x000ee4000c1e1500 */
[----:B---3--:R-:W-:-:S06]  /*24f0*/  PRMT R24, RZ, 0x5410, R24 ;  /* 0x00005410ff187816 */ /* 0x008fcc0000000018 */
[----:B------:R-:W0:Y:S01]  /*2500*/  F2I.FTZ.TRUNC.NTZ R24, R24 ;  /* 0x0000001800187305 */ /* 0x000e22000021f100 */
[----:B------:R-:W-:Y:S05]  /*2510*/  BRA `(.L_x_13550) ;  /* 0x000006b000007947 */ /* 0x000fea0003800000 */
.L_x_13557:
        /* <DEDUP_REMOVED lines=10> */
.L_x_13564:
        /* <DEDUP_REMOVED lines=21> */
.L_x_13568:
[----:B------:R-:W-:Y:S05]  /*2710*/  BSYNC B1 ;  /* 0x0000000000017941 */ /* 0x000fea0003800000 */
.L_x_13567:
[----:B------:R-:W-:Y:S01]  /*2720*/  IMAD.SHL.U32 R3, R3, 0x100000, RZ ;  /* 0x0010000003037824 */ /* 0x000fe200078e00ff */
[----:B------:R-:W-:-:S04]  /*2730*/  LEA R5, R0, 0x3b800000, 0x17 ;  /* 0x3b80000000057811 */ /* 0x000fc800078eb8ff */
[----:B------:R-:W-:Y:S02]  /*2740*/  LOP3.LUT R24, R5, R3, R24, 0xfe, !PT ;  /* 0x0000000305187212 */ /* 0x000fe400078efe18 */
.L_x_13566:
[----:B------:R-:W-:Y:S05]  /*2750*/  BSYNC B0 ;  /* 0x0000000000007941 */ /* 0x000fea0003800000 */
.L_x_13565:
[----:B------:R-:W0:Y:S01]  /*2760*/  F2I.FTZ.TRUNC.NTZ R24, R24 ;  /* 0x0000001800187305 */ /* 0x000e22000021f100 */
[----:B------:R-:W-:Y:S05]  /*2770*/  BRA `(.L_x_13550) ;  /* 0x0000045000007947 */ /* 0x000fea0003800000 */
.L_x_13563:
        /* <DEDUP_REMOVED lines=21> */
.L_x_13572:
[----:B------:R-:W-:Y:S05]  /*28d0*/  BSYNC B1 ;  /* 0x0000000000017941 */ /* 0x000fea0003800000 */
.L_x_13571:
[----:B------:R-:W-:Y:S01]  /*28e0*/  IMAD.SHL.U32 R3, R3, 0x200000, RZ ;  /* 0x0020000003037824 */ /* 0x000fe200078e00ff */
[----:B------:R-:W-:-:S04]  /*28f0*/  LEA R5, R0, 0x37800000, 0x17 ;  /* 0x3780000000057811 */ /* 0x000fc800078eb8ff */
[----:B------:R-:W-:Y:S02]  /*2900*/  LOP3.LUT R24, R5, R3, R24, 0xfe, !PT ;  /* 0x0000000305187212 */ /* 0x000fe400078efe18 */
.L_x_13570:
[----:B------:R-:W-:Y:S05]  /*2910*/  BSYNC B0 ;  /* 0x0000000000007941 */ /* 0x000fea0003800000 */
.L_x_13569:
[----:B------:R-:W0:Y:S01]  /*2920*/  F2I.FTZ.TRUNC.NTZ R24, R24 ;  /* 0x0000001800187305 */ /* 0x000e22000021f100 */
[----:B------:R-:W-:Y:S05]  /*2930*/  BRA `(.L_x_13550) ;  /* 0x0000029000007947 */ /* 0x000fea0003800000 */
.L_x_13562:
        /* <DEDUP_REMOVED lines=14> */
.L_x_13576:
[----:B------:R-:W-:Y:S05]  /*2a20*/  BSYNC B0 ;  /* 0x0000000000007941 */ /* 0x000fea0003800000 */
.L_x_13575:
[----:B------:R-:W0:Y:S01]  /*2a30*/  F2I.FTZ.TRUNC.NTZ R24, R24 ;  /* 0x0000001800187305 */ /* 0x000e22000021f100 */
[----:B------:R-:W-:Y:S05]  /*2a40*/  BRA `(.L_x_13550) ;  /* 0x0000018000007947 */ /* 0x000fea0003800000 */
.L_x_13549:
        /* <DEDUP_REMOVED lines=21> */
.L_x_13574:
[----:B------:R0:W5:Y:S01]  /*2ba0*/  LDG.E R24, [R4.64] ;  /* 0x0000002404187981 */ /* 0x000162000c1e1900 */
[----:B------:R-:W-:Y:S05]  /*2bb0*/  BRA `(.L_x_13550) ;  /* 0x0000001000007947 */ /* 0x000fea0003800000 */
.L_x_13573:
[----:B------:R0:W5:Y:S02]  /*2bc0*/  LDG.E R24, [R4.64] ;  /* 0x0000002404187981 */ /* 0x000164000c1e1900 */
.L_x_13550:
        /* <DEDUP_REMOVED lines=16> */
.L_x_13580:
[----:B------:R0:W5:Y:S01]  /*2cd0*/  LDG.E.U8 R29, [R4.64] ;  /* 0x00000024041d7981 */ /* 0x000162000c1e1100 */
[----:B------:R-:W-:Y:S05]  /*2ce0*/  BRA `(.L_x_13582) ;  /* 0x00000d0000007947 */ /* 0x000fea0003800000 */
.L_x_13579:
        /* <DEDUP_REMOVED lines=8> */
.L_x_13584:
[----:B------:R0:W5:Y:S01]  /*2d70*/  LDG.E R29, [R4.64] ;  /* 0x00000024041d7981 */ /* 0x000162000c1e1900 */
[----:B------:R-:W-:Y:S05]  /*2d80*/  BRA `(.L_x_13582) ;  /* 0x00000c6000007947 */ /* 0x000fea0003800000 */
.L_x_13583:
[----:B------:R0:W5:Y:S01]  /*2d90*/  LDG.E.S16 R29, [R4.64] ;  /* 0x00000024041d7981 */ /* 0x000162000c1e1700 */
[----:B------:R-:W-:Y:S05]  /*2da0*/  BRA `(.L_x_13582) ;  /* 0x00000c4000007947 */ /* 0x000fea0003800000 */
.L_x_13578:
        /* <DEDUP_REMOVED lines=9> */
.L_x_13586:
[----:B------:R-:W3:Y:S02]  /*2e40*/  LDG.E.U16 R4, [R4.64] ;  /* 0x0000002404047981 */ /* 0x000ee4000c1e1500 */
[----:B---3--:R-:W-:-:S06]  /*2e50*/  HADD2.F32 R29, -RZ, R4.H0_H0 ;  /* 0x20000004ff1d7230 */ /* 0x008fcc0000004100 */
[----:B------:R-:W0:Y:S01]  /*2e60*/  F2I.FTZ.TRUNC.NTZ R29, R29 ;  /* 0x0000001d001d7305 */ /* 0x000e22000021f100 */
[----:B------:R-:W-:Y:S05]  /*2e70*/  BRA `(.L_x_13582) ;  /* 0x00000b7000007947 */ /* 0x000fea0003800000 */
.L_x_13585:
        /* <DEDUP_REMOVED lines=9> */
.L_x_13588:
[----:B------:R-:W3:Y:S02]  /*2f10*/  LDG.E.U16 R4, [R4.64] ;  /* 0x0000002404047981 */ /* 0x000ee4000c1e1500 */
[----:B---3--:R-:W-:-:S06]  /*2f20*/  HADD2.F32 R29, -RZ, R4.H0_H0 ;  /* 0x20000004ff1d7230 */ /* 0x008fcc0000004100 */
[----:B------:R-:W0:Y:S01]  /*2f30*/  F2I.FTZ.TRUNC.NTZ R29, R29 ;  /* 0x0000001d001d7305 */ /* 0x000e22000021f100 */
[----:B------:R-:W-:Y:S05]  /*2f40*/  BRA `(.L_x_13582) ;  /* 0x00000aa000007947 */ /* 0x000fea0003800000 */
.L_x_13587:
[----:B------:R-:W3:Y:S02]  /*2f50*/  LDG.E.64 R4, [R4.64] ;  /* 0x0000002404047981 */ /* 0x000ee4000c1e1b00 */
[----:B---3--:R0:W3:Y:S01]  /*2f60*/  F2I.F64.TRUNC R29, R4 ;  /* 0x00000004001d7311 */ /* 0x0080e2000030d100 */
[----:B------:R-:W-:Y:S05]  /*2f70*/  BRA `(.L_x_13582) ;  /* 0x00000a7000007947 */ /* 0x000fea0003800000 */
.L_x_13577:
        /* <DEDUP_REMOVED lines=12> */
.L_x_13591:
[----:B------:R-:W3:Y:S02]  /*3040*/  LDG.E.64 R4, [R4.64] ;  /* 0x0000002404047981 */ /* 0x000ee4000c1e1b00 */
[----:B---3--:R0:W3:Y:S01]  /*3050*/  F2I.F64.TRUNC R29, R4 ;  /* 0x00000004001d7311 */ /* 0x0080e2000030d100 */
[----:B------:R-:W-:Y:S05]  /*3060*/  BRA `(.L_x_13582) ;  /* 0x0000098000007947 */ /* 0x000fea0003800000 */
.L_x_13590:
        /* <DEDUP_REMOVED lines=27> */
.L_x_13593:
        /* <DEDUP_REMOVED lines=14> */
.L_x_13592:
[----:B------:R-:W3:Y:S02]  /*3300*/  LDG.E.U16 R29, [R4.64] ;  /* 0x00000024041d7981 */ /* 0x000ee4000c1e1500 */
[----:B---3--:R-:W-:-:S06]  /*3310*/  PRMT R29, RZ, 0x5410, R29 ;  /* 0x00005410ff1d7816 */ /* 0x008fcc000000001d */
[----:B------:R-:W0:Y:S01]  /*3320*/  F2I.FTZ.TRUNC.NTZ R29, R29 ;  /* 0x0000001d001d7305 */ /* 0x000e22000021f100 */
[----:B------:R-:W-:Y:S05]  /*3330*/  BRA `(.L_x_13582) ;  /* 0x000006b000007947 */ /* 0x000fea0003800000 */
.L_x_13589:
        /* <DEDUP_REMOVED lines=10> */
.L_x_13596:
        /* <DEDUP_REMOVED lines=21> */
.L_x_13600:
[----:B------:R-:W-:Y:S05]  /*3530*/  BSYNC B1 ;  /* 0x0000000000017941 */ /* 0x000fea0003800000 */
.L_x_13599:
[----:B------:R-:W-:Y:S01]  /*3540*/  IMAD.SHL.U32 R3, R3, 0x100000, RZ ;  /* 0x0010000003037824 */ /* 0x000fe200078e00ff */
[----:B------:R-:W-:-:S04]  /*3550*/  LEA R0, R0, 0x3b800000, 0x17 ;  /* 0x3b80000000007811 */ /* 0x000fc800078eb8ff */
[----:B------:R-:W-:Y:S02]  /*3560*/  LOP3.LUT R29, R0, R3, R29, 0xfe, !PT ;  /* 0x00000003001d7212 */ /* 0x000fe400078efe1d */
.L_x_13598:
[----:B------:R-:W-:Y:S05]  /*3570*/  BSYNC B0 ;  /* 0x0000000000007941 */ /* 0x000fea0003800000 */
.L_x_13597:
[----:B------:R-:W0:Y:S01]  /*3580*/  F2I.FTZ.TRUNC.NTZ R29, R29 ;  /* 0x0000001d001d7305 */ /* 0x000e22000021f100 */
[----:B------:R-:W-:Y:S05]  /*3590*/  BRA `(.L_x_13582) ;  /* 0x0000045000007947 */ /* 0x000fea0003800000 */
.L_x_13595:
        /* <DEDUP_REMOVED lines=21> */
.L_x_13604:
[----:B------:R-:W-:Y:S05]  /*36f0*/  BSYNC B1 ;  /* 0x0000000000017941 */ /* 0x000fea0003800000 */
.L_x_13603:
[----:B------:R-:W-:Y:S01]  /*3700*/  IMAD.SHL.U32 R3, R3, 0x200000, RZ ;  /* 0x0020000003037824 */ /* 0x000fe200078e00ff */
[----:B------:R-:W-:-:S04]  /*3710*/  LEA R0, R0, 0x37800000, 0x17 ;  /* 0x3780000000007811 */ /* 0x000fc800078eb8ff */
[----:B------:R-:W-:Y:S02]  /*3720*/  LOP3.LUT R29, R0, R3, R29, 0xfe, !PT ;  /* 0x00000003001d7212 */ /* 0x000fe400078efe1d */
.L_x_13602:
[----:B------:R-:W-:Y:S05]  /*3730*/  BSYNC B0 ;  /* 0x0000000000007941 */ /* 0x000fea0003800000 */
.L_x_13601:
[----:B------:R-:W0:Y:S01]  /*3740*/  F2I.FTZ.TRUNC.NTZ R29, R29 ;  /* 0x0000001d001d7305 */ /* 0x000e22000021f100 */
[----:B------:R-:W-:Y:S05]  /*3750*/  BRA `(.L_x_13582) ;  /* 0x0000029000007947 */ /* 0x000fea0003800000 */
.L_x_13594:
        /* <DEDUP_REMOVED lines=14> */
.L_x_13608:
[----:B------:R-:W-:Y:S05]  /*3840*/  BSYNC B0 ;  /* 0x0000000000007941 */ /* 0x000fea0003800000 */
.L_x_13607:
[----:B------:R-:W0:Y:S01]  /*3850*/  F2I.FTZ.TRUNC.NTZ R29, R29 ;  /* 0x0000001d001d7305 */ /* 0x000e22000021f100 */
[----:B------:R-:W-:Y:S05]  /*3860*/  BRA `(.L_x_13582) ;  /* 0x0000018000007947 */ /* 0x000fea0003800000 */
.L_x_13581:
        /* <DEDUP_REMOVED lines=21> */
.L_x_13606:
[----:B------:R0:W5:Y:S01]  /*39c0*/  LDG.E R29, [R4.64] ;  /* 0x00000024041d7981 */ /* 0x000162000c1e1900 */
[----:B------:R-:W-:Y:S05]  /*39d0*/  BRA `(.L_x_13582) ;  /* 0x0000001000007947 */ /* 0x000fea0003800000 */
.L_x_13605:
[----:B------:R0:W5:Y:S02]  /*39e0*/  LDG.E R29, [R4.64] ;  /* 0x00000024041d7981 */ /* 0x000164000c1e1900 */
.L_x_13582:
[----:B------:R-:W-:-:S03]  /*39f0*/  IADD3 R17, R17, 0x80, RZ ;  /* 0x0000008011117810 */ /* 0x000fc60007ffe0ff */
.L_x_13544:
[----:B------:R-:W-:Y:S05]  /*3a00*/  BSYNC B6 ;  /* 0x0000000000067941 */ /* 0x000fea0003800000 */
.L_x_13543:
        /* <DEDUP_REMOVED lines=23> */
.L_x_13614:
[----:B------:R0:W5:Y:S01]  /*3b80*/  LDG.E.U8 R25, [R4.64] ;  /* 0x0000002404197981 */ /* 0x000162000c1e1100 */
[----:B------:R-:W-:Y:S05]  /*3b90*/  BRA `(.L_x_13616) ;  /* 0x00000d0000007947 */ /* 0x000fea0003800000 */
.L_x_13613:
        /* <DEDUP_REMOVED lines=8> */
.L_x_13618:
[----:B------:R0:W5:Y:S01]  /*3c20*/  LDG.E R25, [R4.64] ;  /* 0x0000002404197981 */ /* 0x000162000c1e1900 */
[----:B------:R-:W-:Y:S05]  /*3c30*/  BRA `(.L_x_13616) ;  /* 0x00000c6000007947 */ /* 0x000fea0003800000 */
.L_x_13617:
[----:B------:R0:W5:Y:S01]  /*3c40*/  LDG.E.S16 R25, [R4.64] ;  /* 0x0000002404197981 */ /* 0x000162000c1e1700 */
[----:B------:R-:W-:Y:S05]  /*3c50*/  BRA `(.L_x_13616) ;  /* 0x00000c4000007947 */ /* 0x000fea0003800000 */
.L_x_13612:
        /* <DEDUP_REMOVED lines=9> */
.L_x_13620:
[----:B------:R-:W4:Y:S02]  /*3cf0*/  LDG.E.U16 R4, [R4.64] ;  /* 0x0000002404047981 */ /* 0x000f24000c1e1500 */
[----:B----4-:R-:W-:-:S06]  /*3d00*/  HADD2.F32 R25, -RZ, R4.H0_H0 ;  /* 0x20000004ff197230 */ /* 0x010fcc0000004100 */
[----:B------:R-:W0:Y:S01]  /*3d10*/  F2I.FTZ.TRUNC.NTZ R25, R25 ;  /* 0x0000001900197305 */ /* 0x000e22000021f100 */
[----:B------:R-:W-:Y:S05]  /*3d20*/  BRA `(.L_x_13616) ;  /* 0x00000b7000007947 */ /* 0x000fea0003800000 */
.L_x_13619:
        /* <DEDUP_REMOVED lines=9> */
.L_x_13622:
[----:B------:R-:W4:Y:S02]  /*3dc0*/  LDG.E.U16 R4, [R4.64] ;  /* 0x0000002404047981 */ /* 0x000f24000c1e1500 */
[----:B----4-:R-:W-:-:S06]  /*3dd0*/  HADD2.F32 R25, -RZ, R4.H0_H0 ;  /* 0x20000004ff197230 */ /* 0x010fcc0000004100 */
[----:B------:R-:W0:Y:S01]  /*3de0*/  F2I.FTZ.TRUNC.NTZ R25, R25 ;  /* 0x0000001900197305 */ /* 0x000e22000021f100 */
[----:B------:R-:W-:Y:S05]  /*3df0*/  BRA `(.L_x_13616) ;  /* 0x00000aa000007947 */ /* 0x000fea0003800000 */
.L_x_13621:
[----:B------:R-:W4:Y:S02]  /*3e00*/  LDG.E.64 R4, [R4.64] ;  /* 0x0000002404047981 */ /* 0x000f24000c1e1b00 */
[----:B----4-:R0:W4:Y:S01]  /*3e10*/  F2I.F64.TRUNC R25, R4 ;  /* 0x0000000400197311 */ /* 0x010122000030d100 */
[----:B------:R-:W-:Y:S05]  /*3e20*/  BRA `(.L_x_13616) ;  /* 0x00000a7000007947 */ /* 0x000fea0003800000 */
.L_x_13611:
        /* <DEDUP_REMOVED lines=12> */
.L_x_13625:
[----:B------:R-:W4:Y:S02]  /*3ef0*/  LDG.E.64 R4, [R4.64] ;  /* 0x0000002404047981 */ /* 0x000f24000c1e1b00 */
[----:B----4-:R0:W4:Y:S01]  /*3f00*/  F2I.F64.TRUNC R25, R4 ;  /* 0x0000000400197311 */ /* 0x010122000030d100 */
[----:B------:R-:W-:Y:S05]  /*3f10*/  BRA `(.L_x_13616) ;  /* 0x0000098000007947 */ /* 0x000fea0003800000 */
.L_x_13624:
        /* <DEDUP_REMOVED lines=27> */
.L_x_13627:
        /* <DEDUP_REMOVED lines=14> */
.L_x_13626:
[----:B------:R-:W4:Y:S02]  /*41b0*/  LDG.E.U16 R25, [R4.64] ;  /* 0x0000002404197981 */ /* 0x000f24000c1e1500 */
[----:B----4-:R-:W-:-:S06]  /*41c0*/  PRMT R25, RZ, 0x5410, R25 ;  /* 0x00005410ff197816 */ /* 0x010fcc0000000019 */
[----:B------:R-:W0:Y:S01]  /*41d0*/  F2I.FTZ.TRUNC.NTZ R25, R25 ;  /* 0x0000001900197305 */ /* 0x000e22000021f100 */
[----:B------:R-:W-:Y:S05]  /*41e0*/  BRA `(.L_x_13616) ;  /* 0x000006b000007947 */ /* 0x000fea0003800000 */
.L_x_13623:
        /* <DEDUP_REMOVED lines=10> */
.L_x_13630:
        /* <DEDUP_REMOVED lines=21> */
.L_x_13634:
[----:B------:R-:W-:Y:S05]  /*43e0*/  BSYNC B1 ;  /* 0x0000000000017941 */ /* 0x000fea0003800000 */
.L_x_13633:
[----:B------:R-:W-:Y:S01]  /*43f0*/  IMAD.SHL.U32 R3, R3, 0x100000, RZ ;  /* 0x0010000003037824 */ /* 0x000fe200078e00ff */
[----:B------:R-:W-:-:S04]  /*4400*/  LEA R0, R0, 0x3b800000, 0x17 ;  /* 0x3b80000000007811 */ /* 0x000fc800078eb8ff */
[----:B------:R-:W-:Y:S02]  /*4410*/  LOP3.LUT R25, R0, R3, R25, 0xfe, !PT ;  /* 0x0000000300197212 */ /* 0x000fe400078efe19 */
.L_x_13632:
[----:B------:R-:W-:Y:S05]  /*4420*/  BSYNC B0 ;  /* 0x0000000000007941 */ /* 0x000fea0003800000 */
.L_x_13631:
[----:B------:R-:W0:Y:S01]  /*4430*/  F2I.FTZ.TRUNC.NTZ R25, R25 ;  /* 0x0000001900197305 */ /* 0x000e22000021f100 */
[----:B------:R-:W-:Y:S05]  /*4440*/  BRA `(.L_x_13616) ;  /* 0x0000045000007947 */ /* 0x000fea0003800000 */
.L_x_13629:
        /* <DEDUP_REMOVED lines=21> */
.L_x_13638:
[----:B------:R-:W-:Y:S05]  /*45a0*/  BSYNC B1 ;  /* 0x0000000000017941 */ /* 0x000fea0003800000 */
.L_x_13637:
[----:B------:R-:W-:Y:S01]  /*45b0*/  IMAD.SHL.U32 R3, R3, 0x200000, RZ ;  /* 0x0020000003037824 */ /* 0x000fe200078e00ff */
[----:B------:R-:W-:-:S04]  /*45c0*/  LEA R0, R0, 0x37800000, 0x17 ;  /* 0x3780000000007811 */ /* 0x000fc800078eb8ff */
[----:B------:R-:W-:Y:S02]  /*45d0*/  LOP3.LUT R25, R0, R3, R25, 0xfe, !PT ;  /* 0x0000000300197212 */ /* 0x000fe400078efe19 */
.L_x_13636:
[----:B------:R-:W-:Y:S05]  /*45e0*/  BSYNC B0 ;  /* 0x0000000000007941 */ /* 0x000fea0003800000 */
.L_x_13635:
[----:B------:R-:W0:Y:S01]  /*45f0*/  F2I.FTZ.TRUNC.NTZ R25, R25 ;  /* 0x0000001900197305 */ /* 0x000e22000021f100 */
[----:B------:R-:W-:Y:S05]  /*4600*/  BRA `(.L_x_13616) ;  /* 0x0000029000007947 */ /* 0x000fea0003800000 */
.L_x_13628:
        /* <DEDUP_REMOVED lines=14> */
.L_x_13642:
[----:B------:R-:W-:Y:S05]  /*46f0*/  BSYNC B0 ;  /* 0x0000000000007941 */ /* 0x000fea0003800000 */
.L_x_13641:
[----:B------:R-:W0:Y:S01]  /*4700*/  F2I.FTZ.TRUNC.NTZ R25, R25 ;  /* 0x0000001900197305 */ /* 0x000e22000021f100 */
[----:B------:R-:W-:Y:S05]  /*4710*/  BRA `(.L_x_13616) ;  /* 0x0000018000007947 */ /* 0x000fea0003800000 */
.L_x_13615:
        /* <DEDUP_REMOVED lines=21> */
.L_x_13640:
[----:B------:R0:W5:Y:S01]  /*4870*/  LDG.E R25, [R4.64] ;  /* 0x0000002404197981 */ /* 0x000162000c1e1900 */
[----:B------:R-:W-:Y:S05]  /*4880*/  BRA `(.L_x_13616) ;  /* 0x0000001000007947 */ /* 0x000fea0003800000 */
.L_x_13639:
[----:B------:R0:W5:Y:S02]  /*4890*/  LDG.E R25, [R4.64] ;  /* 0x0000002404197981 */ /* 0x000164000c1e1900 */
.L_x_13616:
        /* <DEDUP_REMOVED lines=16> */
.L_x_13646:
[----:B------:R0:W5:Y:S01]  /*49a0*/  LDG.E.U8 R22, [R4.64] ;  /* 0x0000002404167981 */ /* 0x000162000c1e1100 */
[----:B------:R-:W-:Y:S05]  /*49b0*/  BRA `(.L_x_13648) ;  /* 0x00000d0000007947 */ /* 0x000fea0003800000 */
.L_x_13645:
        /* <DEDUP_REMOVED lines=8> */
.L_x_13650:
[----:B------:R0:W5:Y:S01]  /*4a40*/  LDG.E R22, [R4.64] ;  /* 0x0000002404167981 */ /* 0x000162000c1e1900 */
[----:B------:R-:W-:Y:S05]  /*4a50*/  BRA `(.L_x_13648) ;  /* 0x00000c6000007947 */ /* 0x000fea0003800000 */
.L_x_13649:
[----:B------:R0:W5:Y:S01]  /*4a60*/  LDG.E.S16 R22, [R4.64] ;  /* 0x0000002404167981 */ /* 0x000162000c1e1700 */
[----:B------:R-:W-:Y:S05]  /*4a70*/  BRA `(.L_x_13648) ;  /* 0x00000c4000007947 */ /* 0x000fea0003800000 */
.L_x_13644:
        /* <DEDUP_REMOVED lines=9> */
.L_x_13652:
[----:B----4-:R-:W4:Y:S02]  /*4b10*/  LDG.E.U16 R4, [R4.64] ;  /* 0x0000002404047981 */ /* 0x010f24000c1e1500 */
[----:B----4-:R-:W-:-:S06]  /*4b20*/  HADD2.F32 R22, -RZ, R4.H0_H0 ;  /* 0x20000004ff167230 */ /* 0x010fcc0000004100 */
[----:B------:R-:W0:Y:S01]  /*4b30*/  F2I.FTZ.TRUNC.NTZ R22, R22 ;  /* 0x0000001600167305 */ /* 0x000e22000021f100 */
[----:B------:R-:W-:Y:S05]  /*4b40*/  BRA `(.L_x_13648) ;  /* 0x00000b7000007947 */ /* 0x000fea0003800000 */
.L_x_13651:
        /* <DEDUP_REMOVED lines=9> */
.L_x_13654:
[----:B----4-:R-:W4:Y:S02]  /*4be0*/  LDG.E.U16 R4, [R4.64] ;  /* 0x0000002404047981 */ /* 0x010f24000c1e1500 */
[----:B----4-:R-:W-:-:S06]  /*4bf0*/  HADD2.F32 R22, -RZ, R4.H0_H0 ;  /* 0x20000004ff167230 */ /* 0x010fcc0000004100 */
[----:B------:R-:W0:Y:S01]  /*4c00*/  F2I.FTZ.TRUNC.NTZ R22, R22 ;  /* 0x0000001600167305 */ /* 0x000e22000021f100 */
[----:B------:R-:W-:Y:S05]  /*4c10*/  BRA `(.L_x_13648) ;  /* 0x00000aa000007947 */ /* 0x000fea0003800000 */
.L_x_13653:
[----:B----4-:R-:W4:Y:S02]  /*4c20*/  LDG.E.64 R22, [R4.64] ;  /* 0x0000002404167981 */ /* 0x010f24000c1e1b00 */
[----:B----4-:R0:W4:Y:S01]  /*4c30*/  F2I.F64.TRUNC R22, R22 ;  /* 0x0000001600167311 */ /* 0x010122000030d100 */
[----:B------:R-:W-:Y:S05]  /*4c40*/  BRA `(.L_x_13648) ;  /* 0x00000a7000007947 */ /* 0x000fea0003800000 */
.L_x_13643:
        /* <DEDUP_REMOVED lines=12> */
.L_x_13657:
[----:B----4-:R-:W4:Y:S02]  /*4d10*/  LDG.E.64 R4, [R4.64] ;  /* 0x0000002404047981 */ /* 0x010f24000c1e1b00 */
[----:B----4-:R0:W4:Y:S01]  /*4d20*/  F2I.F64.TRUNC R22, R4 ;  /* 0x0000000400167311 */ /* 0x010122000030d100 */
[----:B------:R-:W-:Y:S05]  /*4d30*/  BRA `(.L_x_13648) ;  /* 0x0000098000007947 */ /* 0x000fea0003800000 */
.L_x_13656:
        /* <DEDUP_REMOVED lines=27> */
.L_x_13659:
        /* <DEDUP_REMOVED lines=14> */
.L_x_13658:
[----:B----4-:R-:W4:Y:S02]  /*4fd0*/  LDG.E.U16 R22, [R4.64] ;  /* 0x0000002404167981 */ /* 0x010f24000c1e1500 */
[----:B----4-:R-:W-:-:S06]  /*4fe0*/  PRMT R22, RZ, 0x5410, R22 ;  /* 0x00005410ff167816 */ /* 0x010fcc0000000016 */
[----:B------:R-:W0:Y:S01]  /*4ff0*/  F2I.FTZ.TRUNC.NTZ R22, R22 ;  /* 0x0000001600167305 */ /* 0x000e22000021f100 */
[----:B------:R-:W-:Y:S05]  /*5000*/  BRA `(.L_x_13648) ;  /* 0x000006b000007947 */ /* 0x000fea0003800000 */
.L_x_13655:
        /* <DEDUP_REMOVED lines=10> */
.L_x_13662:
        /* <DEDUP_REMOVED lines=21> */
.L_x_13666:
[----:B------:R-:W-:Y:S05]  /*5200*/  BSYNC B1 ;  /* 0x0000000000017941 */ /* 0x000fea0003800000 */
.L_x_13665:
[----:B------:R-:W-:Y:S01]  /*5210*/  IMAD.SHL.U32 R3, R3, 0x100000, RZ ;  /* 0x0010000003037824 */ /* 0x000fe200078e00ff */
[----:B------:R-:W-:-:S04]  /*5220*/  LEA R5, R0, 0x3b800000, 0x17 ;  /* 0x3b80000000057811 */ /* 0x000fc800078eb8ff */
[----:B------:R-:W-:Y:S02]  /*5230*/  LOP3.LUT R22, R5, R3, R22, 0xfe, !PT ;  /* 0x0000000305167212 */ /* 0x000fe400078efe16 */
.L_x_13664:
[----:B------:R-:W-:Y:S05]  /*5240*/  BSYNC B0 ;  /* 0x0000000000007941 */ /* 0x000fea0003800000 */
.L_x_13663:
[----:B------:R-:W0:Y:S01]  /*5250*/  F2I.FTZ.TRUNC.NTZ R22, R22 ;  /* 0x0000001600167305 */ /* 0x000e22000021f100 */
[----:B------:R-:W-:Y:S05]  /*5260*/  BRA `(.L_x_13648) ;  /* 0x0000045000007947 */ /* 0x000fea0003800000 */
.L_x_13661:
        /* <DEDUP_REMOVED lines=21> */
.L_x_13670:
[----:B------:R-:W-:Y:S05]  /*53c0*/  BSYNC B1 ;  /* 0x0000000000017941 */ /* 0x000fea0003800000 */
.L_x_13669:
[----:B------:R-:W-:Y:S01]  /*53d0*/  IMAD.SHL.U32 R3, R3, 0x200000, RZ ;  /* 0x0020000003037824 */ /* 0x000fe200078e00ff */
[----:B------:R-:W-:-:S04]  /*53e0*/  LEA R5, R0, 0x37800000, 0x17 ;  /* 0x3780000000057811 */ /* 0x000fc800078eb8ff */
[----:B------:R-:W-:Y:S02]  /*53f0*/  LOP3.LUT R22, R5, R3, R22, 0xfe, !PT ;  /* 0x0000000305167212 */ /* 0x000fe400078efe16 */
.L_x_13668:
[----:B------:R-:W-:Y:S05]  /*5400*/  BSYNC B0 ;  /* 0x0000000000007941 */ /* 0x000fea0003800000 */
.L_x_13667:
[----:B------:R-:W0:Y:S01]  /*5410*/  F2I.FTZ.TRUNC.NTZ R22, R22 ;  /* 0x0000001600167305 */ /* 0x000e22000021f100 */
[----:B------:R-:W-:Y:S05]  /*5420*/  BRA `(.L_x_13648) ;  /* 0x0000029000007947 */ /* 0x000fea0003800000 */
.L_x_13660:
        /* <DEDUP_REMOVED lines=14> */
.L_x_13674:
[----:B------:R-:W-:Y:S05]  /*5510*/  BSYNC B0 ;  /* 0x0000000000007941 */ /* 0x000fea0003800000 */
.L_x_13673:
[----:B------:R-:W0:Y:S01]  /*5520*/  F2I.FTZ.TRUNC.NTZ R22, R22 ;  /* 0x0000001600167305 */ /* 0x000e22000021f100 */
[----:B------:R-:W-:Y:S05]  /*5530*/  BRA `(.L_x_13648) ;  /* 0x0000018000007947 */ /* 0x000fea0003800000 */
.L_x_13647:
        /* <DEDUP_REMOVED lines=21> */
.L_x_13672:
[----:B------:R0:W5:Y:S01]  /*5690*/  LDG.E R22, [R4.64] ;  /* 0x0000002404167981 */ /* 0x000162000c1e1900 */
[----:B------:R-:W-:Y:S05]  /*56a0*/  BRA `(.L_x_13648) ;  /* 0x0000001000007947 */ /* 0x000fea0003800000 */
.L_x_13671:
[----:B------:R0:W5:Y:S02]  /*56b0*/  LDG.E R22, [R4.64] ;  /* 0x0000002404167981 */ /* 0x000164000c1e1900 */
.L_x_13648:
[----:B------:R-:W-:-:S03]  /*56c0*/  IADD3 R17, R17, 0x80, RZ ;  /* 0x0000008011117810 */ /* 0x000fc60007ffe0ff */
.L_x_13610:
[----:B------:R-:W-:Y:S05]  /*56d0*/  BSYNC B6 ;  /* 0x0000000000067941 */ /* 0x000fea0003800000 */
.L_x_13609:
        /* <DEDUP_REMOVED lines=21> */
.L_x_13680:
[----:B------:R0:W5:Y:S01]  /*5830*/  LDG.E.U8 R23, [R4.64] ;  /* 0x0000002404177981 */ /* 0x000162000c1e1100 */
[----:B------:R-:W-:Y:S05]  /*5840*/  BRA `(.L_x_13682) ;  /* 0x00000d0000007947 */ /* 0x000fea0003800000 */
.L_x_13679:
        /* <DEDUP_REMOVED lines=8> */
.L_x_13684:
[----:B------:R0:W5:Y:S01]  /*58d0*/  LDG.E R23, [R4.64] ;  /* 0x0000002404177981 */ /* 0x000162000c1e1900 */
[----:B------:R-:W-:Y:S05]  /*58e0*/  BRA `(.L_x_13682) ;  /* 0x00000c6000007947 */ /* 0x000fea0003800000 */
.L_x_13683:
[----:B------:R0:W5:Y:S01]  /*58f0*/  LDG.E.S16 R23, [R4.64] ;  /* 0x0000002404177981 */ /* 0x000162000c1e1700 */
[----:B------:R-:W-:Y:S05]  /*5900*/  BRA `(.L_x_13682) ;  /* 0x00000c4000007947 */ /* 0x000fea0003800000 */
.L_x_13678:
        /* <DEDUP_REMOVED lines=9> */
.L_x_13686:
[----:B----4-:R-:W4:Y:S02]  /*59a0*/  LDG.E.U16 R4, [R4.64] ;  /* 0x0000002404047981 */ /* 0x010f24000c1e1500 */
[----:B----4-:R-:W-:-:S06]  /*59b0*/  HADD2.F32 R23, -RZ, R4.H0_H0 ;  /* 0x20000004ff177230 */ /* 0x010fcc0000004100 */
[----:B------:R-:W0:Y:S01]  /*59c0*/  F2I.FTZ.TRUNC.NTZ R23, R23 ;  /* 0x0000001700177305 */ /* 0x000e22000021f100 */
[----:B------:R-:W-:Y:S05]  /*59d0*/  BRA `(.L_x_13682) ;  /* 0x00000b7000007947 */ /* 0x000fea0003800000 */
.L_x_13685:
        /* <DEDUP_REMOVED lines=9> */
.L_x_13688:
[----:B----4-:R-:W4:Y:S02]  /*5a70*/  LDG.E.U16 R4, [R4.64] ;  /* 0x0000002404047981 */ /* 0x010f24000c1e1500 */
[----:B----4-:R-:W-:-:S06]  /*5a80*/  HADD2.F32 R23, -RZ, R4.H0_H0 ;  /* 0x20000004ff177230 */ /* 0x010fcc0000004100 */
[----:B------:R-:W0:Y:S01]  /*5a90*/  F2I.FTZ.TRUNC.NTZ R23, R23 ;  /* 0x0000001700177305 */ /* 0x000e22000021f100 */
[----:B------:R-:W-:Y:S05]  /*5aa0*/  BRA `(.L_x_13682) ;  /* 0x00000aa000007947 */ /* 0x000fea0003800000 */
.L_x_13687:
[----:B----4-:R-:W4:Y:S02]  /*5ab0*/  LDG.E.64 R4, [R4.64] ;  /* 0x0000002404047981 */ /* 0x010f24000c1e1b00 */
[----:B----4-:R0:W4:Y:S01]  /*5ac0*/  F2I.F64.TRUNC R23, R4 ;  /* 0x0000000400177311 */ /* 0x010122000030d100 */
[----:B------:R-:W-:Y:S05]  /*5ad0*/  BRA `(.L_x_13682) ;  /* 0x00000a7000007947 */ /* 0x000fea0003800000 */
.L_x_13677:
        /* <DEDUP_REMOVED lines=12> */
.L_x_13691:
[----:B----4-:R-:W4:Y:S02]  /*5ba0*/  LDG.E.64 R4, [R4.64] ;  /* 0x0000002404047981 */ /* 0x010f24000c1e1b00 */
[----:B----4-:R0:W4:Y:S01]  /*5bb0*/  F2I.F64.TRUNC R23, R4 ;  /* 0x0000000400177311 */ /* 0x010122000030d100 */
[----:B------:R-:W-:Y:S05]  /*5bc0*/  BRA `(.L_x_13682) ;  /* 0x0000098000007947 */ /* 0x000fea0003800000 */
.L_x_13690:
        /* <DEDUP_REMOVED lines=27> */
.L_x_13693:
        /* <DEDUP_REMOVED lines=14> */
.L_x_13692:
[----:B----4-:R-:W4:Y:S02]  /*5e60*/  LDG.E.U16 R23, [R4.64] ;  /* 0x0000002404177981 */ /* 0x010f24000c1e1500 */
[----:B----4-:R-:W-:-:S06]  /*5e70*/  PRMT R23, RZ, 0x5410, R23 ;  /* 0x00005410ff177816 */ /* 0x010fcc0000000017 */
[----:B------:R-:W0:Y:S01]  /*5e80*/  F2I.FTZ.TRUNC.NTZ R23, R23 ;  /* 0x0000001700177305 */ /* 0x000e22000021f100 */
[----:B------:R-:W-:Y:S05]  /*5e90*/  BRA `(.L_x_13682) ;  /* 0x000006b000007947 */ /* 0x000fea0003800000 */
.L_x_13689:
        /* <DEDUP_REMOVED lines=10> */
.L_x_13696:
        /* <DEDUP_REMOVED lines=21> */
.L_x_13700:
[----:B------:R-:W-:Y:S05]  /*6090*/  BSYNC B1 ;  /* 0x0000000000017941 */ /* 0x000fea0003800000 */
.L_x_13699:
[----:B------:R-:W-:Y:S01]  /*60a0*/  IMAD.SHL.U32 R3, R3, 0x100000, RZ ;  /* 0x0010000003037824 */ /* 0x000fe200078e00ff */
[----:B------:R-:W-:-:S04]  /*60b0*/  LEA R0, R0, 0x3b800000, 0x17 ;  /* 0x3b80000000007811 */ /* 0x000fc800078eb8ff */
[----:B------:R-:W-:Y:S02]  /*60c0*/  LOP3.LUT R23, R0, R3, R23, 0xfe, !PT ;  /* 0x0000000300177212 */ /* 0x000fe400078efe17 */
.L_x_13698:
[----:B------:R-:W-:Y:S05]  /*60d0*/  BSYNC B0 ;  /* 0x0000000000007941 */ /* 0x000fea0003800000 */
.L_x_13697:
[----:B------:R-:W0:Y:S01]  /*60e0*/  F2I.FTZ.TRUNC.NTZ R23, R23 ;  /* 0x0000001700177305 */ /* 0x000e22000021f100 */
[----:B------:R-:W-:Y:S05]  /*60f0*/  BRA `(.L_x_13682) ;  /* 0x0000045000007947 */ /* 0x000fea0003800000 */
.L_x_13695:
        /* <DEDUP_REMOVED lines=21> */
.L_x_13704:
[----:B------:R-:W-:Y:S05]  /*6250*/  BSYNC B1 ;  /* 0x0000000000017941 */ /* 0x000fea0003800000 */
.L_x_13703:
[----:B------:R-:W-:Y:S01]  /*6260*/  IMAD.SHL.U32 R3, R3, 0x200000, RZ ;  /* 0x0020000003037824 */ /* 0x000fe200078e00ff */
[----:B------:R-:W-:-:S04]  /*6270*/  LEA R0, R0, 0x37800000, 0x17 ;  /* 0x3780000000007811 */ /* 0x000fc800078eb8ff */
[----:B------:R-:W-:Y:S02]  /*6280*/  LOP3.LUT R23, R0, R3, R23, 0xfe, !PT ;  /* 0x0000000300177212 */ /* 0x000fe400078efe17 */
.L_x_13702:
[----:B------:R-:W-:Y:S05]  /*6290*/  BSYNC B0 ;  /* 0x0000000000007941 */ /* 0x000fea0003800000 */
.L_x_13701:
[----:B------:R-:W0:Y:S01]  /*62a0*/  F2I.FTZ.TRUNC.NTZ R23, R23 ;  /* 0x0000001700177305 */ /* 0x000e22000021f100 */
[----:B------:R-:W-:Y:S05]  /*62b0*/  BRA `(.L_x_13682) ;  /* 0x0000029000007947 */ /* 0x000fea0003800000 */
.L_x_13694:
        /* <DEDUP_REMOVED lines=14> */
.L_x_13708:
[----:B------:R-:W-:Y:S05]  /*63a0*/  BSYNC B0 ;  /* 0x0000000000007941 */ /* 0x000fea0003800000 */
.L_x_13707:
[----:B------:R-:W0:Y:S01]  /*63b0*/  F2I.FTZ.TRUNC.NTZ R23, R23 ;  /* 0x0000001700177305 */ /* 0x000e22000021f100 */
[----:B------:R-:W-:Y:S05]  /*63c0*/  BRA `(.L_x_13682) ;  /* 0x0000018000007947 */ /* 0x000fea0003800000 */
.L_x_13681:
        /* <DEDUP_REMOVED lines=21> */
.L_x_13706:
[----:B------:R0:W5:Y:S01]  /*6520*/  LDG.E R23, [R4.64] ;  /* 0x0000002404177981 */ /* 0x000162000c1e1900 */
[----:B------:R-:W-:Y:S05]  /*6530*/  BRA `(.L_x_13682) ;  /* 0x0000001000007947 */ /* 0x000fea0003800000 */
.L_x_13705:
[----:B------:R0:W5:Y:S02]  /*6540*/  LDG.E R23, [R4.64] ;  /* 0x0000002404177981 */ /* 0x000164000c1e1900 */
.L_x_13682:
        /* <DEDUP_REMOVED lines=16> */
.L_x_13712:
[----:B------:R0:W5:Y:S01]  /*6650*/  LDG.E.U8 R18, [R4.64] ;  /* 0x0000002404127981 */ /* 0x000162000c1e1100 */
[----:B------:R-:W-:Y:S05]  /*6660*/  BRA `(.L_x_13676) ;  /* 0x00000cf000007947 */ /* 0x000fea0003800000 */
.L_x_13711:
        /* <DEDUP_REMOVED lines=8> */
.L_x_13715:
[----:B------:R0:W5:Y:S01]  /*66f0*/  LDG.E R18, [R4.64] ;  /* 0x0000002404127981 */ /* 0x000162000c1e1900 */
[----:B------:R-:W-:Y:S05]  /*6700*/  BRA `(.L_x_13676) ;  /* 0x00000c5000007947 */ /* 0x000fea0003800000 */
.L_x_13714:
[----:B------:R0:W5:Y:S01]  /*6710*/  LDG.E.S16 R18, [R4.64] ;  /* 0x0000002404127981 */ /* 0x000162000c1e1700 */
[----:B------:R-:W-:Y:S05]  /*6720*/  BRA `(.L_x_13676) ;  /* 0x00000c3000007947 */ /* 0x000fea0003800000 */
.L_x_13710:
        /* <DEDUP_REMOVED lines=9> */
.L_x_13717:
[----:B----4-:R-:W4:Y:S02]  /*67c0*/  LDG.E.U16 R4, [R4.64] ;  /* 0x0000002404047981 */ /* 0x010f24000c1e1500 */
[----:B----4-:R-:W-:-:S06]  /*67d0*/  HADD2.F32 R18, -RZ, R4.H0_H0 ;  /* 0x20000004ff127230 */ /* 0x010fcc0000004100 */
[----:B------:R-:W0:Y:S01]  /*67e0*/  F2I.FTZ.TRUNC.NTZ R18, R18 ;  /* 0x0000001200127305 */ /* 0x000e22000021f100 */
[----:B------:R-:W-:Y:S05]  /*67f0*/  BRA `(.L_x_13676) ;  /* 0x00000b6000007947 */ /* 0x000fea0003800000 */
.L_x_13716:
        /* <DEDUP_REMOVED lines=9> */
.L_x_13719:
[----:B----4-:R-:W4:Y:S02]  /*6890*/  LDG.E.U16 R4, [R4.64] ;  /* 0x0000002404047981 */ /* 0x010f24000c1e1500 */
[----:B----4-:R-:W-:-:S06]  /*68a0*/  HADD2.F32 R18, -RZ, R4.H0_H0 ;  /* 0x20000004ff127230 */ /* 0x010fcc0000004100 */
[----:B------:R-:W0:Y:S01]  /*68b0*/  F2I.FTZ.TRUNC.NTZ R18, R18 ;  /* 0x0000001200127305 */ /* 0x000e22000021f100 */
[----:B------:R-:W-:Y:S05]  /*68c0*/  BRA `(.L_x_13676) ;  /* 0x00000a9000007947 */ /* 0x000fea0003800000 */
.L_x_13718:
[----:B----4-:R-:W4:Y:S02]  /*68d0*/  LDG.E.64 R18, [R4.64] ;  /* 0x0000002404127981 */ /* 0x010f24000c1e1b00 */
[----:B----4-:R0:W4:Y:S01]  /*68e0*/  F2I.F64.TRUNC R18, R18 ;  /* 0x0000001200127311 */ /* 0x010122000030d100 */
[----:B------:R-:W-:Y:S05]  /*68f0*/  BRA `(.L_x_13676) ;  /* 0x00000a6000007947 */ /* 0x000fea0003800000 */
.L_x_13709:
        /* <DEDUP_REMOVED lines=12> */
.L_x_13722:
[----:B----4-:R-:W4:Y:S02]  /*69c0*/  LDG.E.64 R4, [R4.64] ;  /* 0x0000002404047981 */ /* 0x010f24000c1e1b00 */
[----:B----4-:R0:W4:Y:S01]  /*69d0*/  F2I.F64.TRUNC R18, R4 ;  /* 0x0000000400127311 */ /* 0x010122000030d100 */
[----:B------:R-:W-:Y:S05]  /*69e0*/  BRA `(.L_x_13676) ;  /* 0x0000097000007947 */ /* 0x000fea0003800000 */
.L_x_13721:
        /* <DEDUP_REMOVED lines=27> */
.L_x_13724:
        /* <DEDUP_REMOVED lines=14> */
.L_x_13723:
[----:B----4-:R-:W4:Y:S02]  /*6c80*/  LDG.E.U16 R18, [R4.64] ;  /* 0x0000002404127981 */ /* 0x010f24000c1e1500 */
[----:B----4-:R-:W-:-:S06]  /*6c90*/  PRMT R18, RZ, 0x5410, R18 ;  /* 0x00005410ff127816 */ /* 0x010fcc0000000012 */
[----:B------:R-:W0:Y:S01]  /*6ca0*/  F2I.FTZ.TRUNC.NTZ R18, R18 ;  /* 0x0000001200127305 */ /* 0x000e22000021f100 */
[----:B------:R-:W-:Y:S05]  /*6cb0*/  BRA `(.L_x_13676) ;  /* 0x000006a000007947 */ /* 0x000fea0003800000 */
.L_x_13720:
        /* <DEDUP_REMOVED lines=10> */
.L_x_13727:
        /* <DEDUP_REMOVED lines=21> */
.L_x_13731:
[----:B------:R-:W-:Y:S05]  /*6eb0*/  BSYNC B1 ;  /* 0x0000000000017941 */ /* 0x000fea0003800000 */
.L_x_13730:
[----:B------:R-:W-:Y:S01]  /*6ec0*/  IMAD.SHL.U32 R3, R3, 0x100000, RZ ;  /* 0x0010000003037824 */ /* 0x000fe200078e00ff */
[----:B------:R-:W-:-:S04]  /*6ed0*/  LEA R5, R0, 0x3b800000, 0x17 ;  /* 0x3b80000000057811 */ /* 0x000fc800078eb8ff */
[----:B------:R-:W-:Y:S02]  /*6ee0*/  LOP3.LUT R18, R5, R3, R18, 0xfe, !PT ;  /* 0x0000000305127212 */ /* 0x000fe400078efe12 */
.L_x_13729:
[----:B------:R-:W-:Y:S05]  /*6ef0*/  BSYNC B0 ;  /* 0x0000000000007941 */ /* 0x000fea0003800000 */
.L_x_13728:
[----:B------:R-:W0:Y:S01]  /*6f00*/  F2I.FTZ.TRUNC.NTZ R18, R18 ;  /* 0x0000001200127305 */ /* 0x000e22000021f100 */
[----:B------:R-:W-:Y:S05]  /*6f10*/  BRA `(.L_x_13676) ;  /* 0x0000044000007947 */ /* 0x000fea0003800000 */
.L_x_13726:
        /* <DEDUP_REMOVED lines=21> */
.L_x_13735:
[----:B------:R-:W-:Y:S05]  /*7070*/  BSYNC B1 ;  /* 0x0000000000017941 */ /* 0x000fea0003800000 */
.L_x_13734:
[----:B------:R-:W-:Y:S01]  /*7080*/  IMAD.SHL.U32 R3, R3, 0x200000, RZ ;  /* 0x0020000003037824 */ /* 0x000fe200078e00ff */
[----:B------:R-:W-:-:S04]  /*7090*/  LEA R5, R0, 0x37800000, 0x17 ;  /* 0x3780000000057811 */ /* 0x000fc800078eb8ff */
[----:B------:R-:W-:Y:S02]  /*70a0*/  LOP3.LUT R18, R5, R3, R18, 0xfe, !PT ;  /* 0x0000000305127212 */ /* 0x000fe400078efe12 */
.L_x_13733:
[----:B------:R-:W-:Y:S05]  /*70b0*/  BSYNC B0 ;  /* 0x0000000000007941 */ /* 0x000fea0003800000 */
.L_x_13732:
[----:B------:R-:W0:Y:S01]  /*70c0*/  F2I.FTZ.TRUNC.NTZ R18, R18 ;  /* 0x0000001200127305 */ /* 0x000e22000021f100 */
[----:B------:R-:W-:Y:S05]  /*70d0*/  BRA `(.L_x_13676) ;  /* 0x0000028000007947 */ /* 0x000fea0003800000 */
.L_x_13725:
        /* <DEDUP_REMOVED lines=14> */
.L_x_13739:
[----:B------:R-:W-:Y:S05]  /*71c0*/  BSYNC B0 ;  /* 0x0000000000007941 */ /* 0x000fea0003800000 */
.L_x_13738:
[----:B------:R-:W0:Y:S01]  /*71d0*/  F2I.FTZ.TRUNC.NTZ R18, R18 ;  /* 0x0000001200127305 */ /* 0x000e22000021f100 */
[----:B------:R-:W-:Y:S05]  /*71e0*/  BRA `(.L_x_13676) ;  /* 0x0000017000007947 */ /* 0x000fea0003800000 */
.L_x_13713:
        /* <DEDUP_REMOVED lines=20> */
.L_x_13737:
[----:B------:R0:W5:Y:S01]  /*7330*/  LDG.E R18, [R4.64] ;  /* 0x0000002404127981 */ /* 0x000162000c1e1900 */
[----:B------:R-:W-:Y:S05]  /*7340*/  BRA `(.L_x_13676) ;  /* 0x0000001000007947 */ /* 0x000fea0003800000 */
.L_x_13736:
[----:B------:R0:W5:Y:S02]  /*7350*/  LDG.E R18, [R4.64] ;  /* 0x0000002404127981 */ /* 0x000164000c1e1900 */
.L_x_13676:
[----:B------:R-:W-:Y:S05]  /*7360*/  BSYNC B6 ;  /* 0x0000000000067941 */ /* 0x000fea0003800000 */
.L_x_13675:
        /* <DEDUP_REMOVED lines=28> */
.L_x_13745:
[----:B------:R0:W-:Y:S01]  /*7530*/  STG.E.U8 [R8.64], R27 ;  /* 0x0000001b08007986 */ /* 0x0001e2000c101124 */
[----:B------:R-:W-:Y:S05]  /*7540*/  BRA `(.L_x_13741) ;  /* 0x00000d9000007947 */ /* 0x000fea0003800000 */
.L_x_13744:
        /* <DEDUP_REMOVED lines=10> */
.L_x_13748:
[----:B------:R0:W-:Y:S01]  /*75f0*/  STG.E [R8.64], R27 ;  /* 0x0000001b08007986 */ /* 0x0001e2000c101924 */
[----:B------:R-:W-:Y:S05]  /*7600*/  BRA `(.L_x_13741) ;  /* 0x00000cd000007947 */ /* 0x000fea0003800000 */
.L_x_13747:
[----:B------:R0:W-:Y:S01]  /*7610*/  STG.E.U16 [R8.64], R27 ;  /* 0x0000001b08007986 */ /* 0x0001e2000c101524 */
[----:B------:R-:W-:Y:S05]  /*7620*/  BRA `(.L_x_13741) ;  /* 0x00000cb000007947 */ /* 0x000fea0003800000 */
.L_x_13743:
        /* <DEDUP_REMOVED lines=9> */
.L_x_13750:
[----:B------:R-:W0:Y:S02]  /*76c0*/  I2F R0, R27 ;  /* 0x0000001b00007306 */ /* 0x000e240000201400 */
[----:B0-----:R-:W-:-:S05]  /*76d0*/  F2FP.PACK_AB R0, RZ, R0 ;  /* 0x00000000ff00723e */ /* 0x001fca00000000ff */
[----:B------:R0:W-:Y:S01]  /*76e0*/  STG.E.U16 [R8.64], R0 ;  /* 0x0000000008007986 */ /* 0x0001e2000c101524 */
[----:B------:R-:W-:Y:S05]  /*76f0*/  BRA `(.L_x_13741) ;  /* 0x00000be000007947 */ /* 0x000fea0003800000 */
.L_x_13749:
        /* <DEDUP_REMOVED lines=10> */
.L_x_13752:
[----:B------:R-:W0:Y:S02]  /*77a0*/  I2F R27, R27 ;  /* 0x0000001b001b7306 */ /* 0x000e240000201400 */
[----:B0-----:R-:W-:-:S04]  /*77b0*/  F2FP.PACK_AB R3, RZ, R27 ;  /* 0x0000001bff03723e */ /* 0x001fc800000000ff */
[----:B------:R-:W-:-:S05]  /*77c0*/  PRMT R3, R3, 0x5410, RZ ;  /* 0x0000541003037816 */ /* 0x000fca00000000ff */
[----:B------:R0:W-:Y:S01]  /*77d0*/  STG.E [R8.64], R3 ;  /* 0x0000000308007986 */ /* 0x0001e2000c101924 */
[----:B------:R-:W-:Y:S05]  /*77e0*/  BRA `(.L_x_13741) ;  /* 0x00000af000007947 */ /* 0x000fea0003800000 */
.L_x_13751:
[----:B------:R-:W0:Y:S02]  /*77f0*/  I2F.F64 R4, R27 ;  /* 0x0000001b00047312 */ /* 0x000e240000201c00 */
[----:B0-----:R0:W-:Y:S01]  /*7800*/  STG.E.64 [R8.64], R4 ;  /* 0x0000000408007986 */ /* 0x0011e2000c101b24 */
[----:B------:R-:W-:Y:S05]  /*7810*/  BRA `(.L_x_13741) ;  /* 0x00000ac000007947 */ /* 0x000fea0003800000 */
.L_x_13742:
        /* <DEDUP_REMOVED lines=12> */
.L_x_13755:
[----:B------:R-:W0:Y:S01]  /*78e0*/  I2F.F64 R4, R27 ;  /* 0x0000001b00047312 */ /* 0x000e220000201c00 */
[----:B------:R-:W-:-:S05]  /*78f0*/  CS2R R6, SRZ ;  /* 0x0000000000067805 */ /* 0x000fca000001ff00 */
[----:B0-----:R0:W-:Y:S01]  /*7900*/  STG.E.128 [R8.64], R4 ;  /* 0x0000000408007986 */ /* 0x0011e2000c101d24 */
[----:B------:R-:W-:Y:S05]  /*7910*/  BRA `(.L_x_13741) ;  /* 0x000009c000007947 */ /* 0x000fea0003800000 */
.L_x_13754:
        /* <DEDUP_REMOVED lines=21> */
.L_x_13759:
[----:B------:R-:W-:Y:S05]  /*7a70*/  BSYNC B0 ;  /* 0x0000000000007941 */ /* 0x000fea0003800000 */
.L_x_13758:
[----:B------:R-:W-:-:S05]  /*7a80*/  LOP3.LUT R5, R0, R5, RZ, 0xfc, !PT ;  /* 0x0000000500057212 */ /* 0x000fca00078efcff */
[----:B------:R0:W-:Y:S01]  /*7a90*/  STG.E.U8 [R8.64], R5 ;  /* 0x0000000508007986 */ /* 0x0001e2000c101124 */
[----:B------:R-:W-:Y:S05]  /*7aa0*/  BRA `(.L_x_13741) ;  /* 0x0000083000007947 */ /* 0x000fea0003800000 */
.L_x_13757:
        /* <DEDUP_REMOVED lines=13> */
.L_x_13761:
[----:B------:R-:W-:Y:S01]  /*7b80*/  IMAD.MOV.U32 R0, RZ, RZ, 0x7f ;  /* 0x0000007fff007424 */ /* 0x000fe200078e00ff */
[----:B------:R-:W-:-:S04]  /*7b90*/  ISETP.GT.U32.AND P0, PT, R3, 0x7f800000, PT ;  /* 0x7f8000000300780c */ /* 0x000fc80003f04070 */
[----:B------:R-:W-:-:S04]  /*7ba0*/  SEL R0, R0, 0x7c, P0 ;  /* 0x0000007c00007807 */ /* 0x000fc80000000000 */
.L_x_13762:
[----:B------:R-:W-:Y:S05]  /*7bb0*/  BSYNC B0 ;  /* 0x0000000000007941 */ /* 0x000fea0003800000 */
.L_x_13760:
[----:B------:R-:W-:-:S04]  /*7bc0*/  LOP3.LUT R3, R27, 0x80000000, RZ, 0xc0, !PT ;  /* 0x800000001b037812 */ /* 0x000fc800078ec0ff */
[----:B------:R-:W-:-:S04]  /*7bd0*/  SHF.R.U32.HI R3, RZ, 0x18, R3 ;  /* 0x00000018ff037819 */ /* 0x000fc80000011603 */
[----:B------:R-:W-:-:S05]  /*7be0*/  LOP3.LUT R3, R0, R3, RZ, 0xfc, !PT ;  /* 0x0000000300037212 */ /* 0x000fca00078efcff */
[----:B------:R0:W-:Y:S01]  /*7bf0*/  STG.E.U8 [R8.64], R3 ;  /* 0x0000000308007986 */ /* 0x0001e2000c101124 */
[----:B------:R-:W-:Y:S05]  /*7c00*/  BRA `(.L_x_13741) ;  /* 0x000006d000007947 */ /* 0x000fea0003800000 */
.L_x_13756:
[----:B------:R-:W0:Y:S02]  /*7c10*/  I2F R0, R27 ;  /* 0x0000001b00007306 */ /* 0x000e240000201400 */
[----:B0-----:R-:W-:-:S05]  /*7c20*/  F2FP.BF16.PACK_AB R0, RZ, R0 ;  /* 0x00000000ff00723e */ /* 0x001fca00000010ff */
[----:B------:R0:W-:Y:S01]  /*7c30*/  STG.E.U16 [R8.64], R0 ;  /* 0x0000000008007986 */ /* 0x0001e2000c101524 */
[----:B------:R-:W-:Y:S05]  /*7c40*/  BRA `(.L_x_13741) ;  /* 0x0000069000007947 */ /* 0x000fea0003800000 */
.L_x_13753:
        /* <DEDUP_REMOVED lines=10> */
.L_x_13765:
        /* <DEDUP_REMOVED lines=17> */
.L_x_13768:
[----:B------:R-:W-:-:S04]  /*7e00*/  LOP3.LUT R3, R27, 0x80000000, RZ, 0xc0, !PT ;  /* 0x800000001b037812 */ /* 0x000fc800078ec0ff */
[----:B------:R-:W-:-:S04]  /*7e10*/  SHF.R.U32.HI R3, RZ, 0x18, R3 ;  /* 0x00000018ff037819 */ /* 0x000fc80000011603 */
[----:B------:R-:W-:-:S04]  /*7e20*/  LOP3.LUT R0, R0, R3, RZ, 0xfc, !PT ;  /* 0x0000000300007212 */ /* 0x000fc800078efcff */
[----:B------:R-:W-:Y:S02]  /*7e30*/  PRMT R4, R0, 0x7610, R4 ;  /* 0x0000761000047816 */ /* 0x000fe40000000004 */
.L_x_13767:
[----:B------:R-:W-:Y:S05]  /*7e40*/  BSYNC B0 ;  /* 0x0000000000007941 */ /* 0x000fea0003800000 */
.L_x_13766:
[----:B------:R0:W-:Y:S01]  /*7e50*/  STG.E.U8 [R8.64], R4 ;  /* 0x0000000408007986 */ /* 0x0001e2000c101124 */
[----:B------:R-:W-:Y:S05]  /*7e60*/  BRA `(.L_x_13741) ;  /* 0x0000047000007947 */ /* 0x000fea0003800000 */
.L_x_13764:
        /* <DEDUP_REMOVED lines=17> */
.L_x_13771:
[----:B------:R-:W-:-:S04]  /*7f80*/  LOP3.LUT R3, R27, 0x80000000, RZ, 0xc0, !PT ;  /* 0x800000001b037812 */ /* 0x000fc800078ec0ff */
[----:B------:R-:W-:-:S04]  /*7f90*/  SHF.R.U32.HI R3, RZ, 0x18, R3 ;  /* 0x00000018ff037819 */ /* 0x000fc80000011603 */
[----:B------:R-:W-:-:S04]  /*7fa0*/  LOP3.LUT R0, R0, R3, RZ, 0xfc, !PT ;  /* 0x0000000300007212 */ /* 0x000fc800078efcff */
[----:B------:R-:W-:Y:S02]  /*7fb0*/  PRMT R4, R0, 0x7610, R4 ;  /* 0x0000761000047816 */ /* 0x000fe40000000004 */
.L_x_13770:
[----:B------:R-:W-:Y:S05]  /*7fc0*/  BSYNC B0 ;  /* 0x0000000000007941 */ /* 0x000fea0003800000 */
.L_x_13769:
[----:B------:R0:W-:Y:S01]  /*7fd0*/  STG.E.U8 [R8.64], R4 ;  /* 0x0000000408007986 */ /* 0x0001e2000c101124 */
[----:B------:R-:W-:Y:S05]  /*7fe0*/  BRA `(.L_x_13741) ;  /* 0x000002f000007947 */ /* 0x000fea0003800000 */
.L_x_13763:
        /* <DEDUP_REMOVED lines=22> */
.L_x_13746:
        /* <DEDUP_REMOVED lines=20> */
.L_x_13773:
[--C-:B------:R-:W-:Y:S01]  /*8290*/  SHF.R.S32.HI R5, RZ, 0x1f, R27.reuse ;  /* 0x0000001fff057819 */ /* 0x100fe2000001141b */
[----:B------:R-:W-:-:S05]  /*82a0*/  IMAD.MOV.U32 R4, RZ, RZ, R27 ;  /* 0x000000ffff047224 */ /* 0x000fca00078e001b */
[----:B------:R0:W-:Y:S01]  /*82b0*/  STG.E.64 [R8.64], R4 ;  /* 0x0000000408007986 */ /* 0x0001e2000c101b24 */
[----:B------:R-:W-:Y:S05]  /*82c0*/  BRA `(.L_x_13741) ;  /* 0x0000001000007947 */ /* 0x000fea0003800000 */
.L_x_13772:
[----:B------:R0:W-:Y:S02]  /*82d0*/  STG.E [R8.64], R27 ;  /* 0x0000001b08007986 */ /* 0x0001e4000c101924 */
.L_x_13741:
[----:B------:R-:W-:Y:S05]  /*82e0*/  BSYNC B6 ;  /* 0x0000000000067941 */ /* 0x000fea0003800000 */
.L_x_13740:
        /* <DEDUP_REMOVED lines=21> */
.L_x_13779:
[----:B------:R0:W-:Y:S01]  /*8440*/  STG.E.U8 [R8.64], R24 ;  /* 0x0000001808007986 */ /* 0x0001e2000c101124 */
[----:B------:R-:W-:Y:S05]  /*8450*/  BRA `(.L_x_13781) ;  /* 0x00000d7000007947 */ /* 0x000fea0003800000 */
.L_x_13778:
        /* <DEDUP_REMOVED lines=9> */
.L_x_13783:
[----:B------:R0:W-:Y:S01]  /*84f0*/  STG.E [R8.64], R24 ;  /* 0x0000001808007986 */ /* 0x0001e2000c101924 */
[----:B------:R-:W-:Y:S05]  /*8500*/  BRA `(.L_x_13781) ;  /* 0x00000cc000007947 */ /* 0x000fea0003800000 */
.L_x_13782:
[----:B------:R0:W-:Y:S01]  /*8510*/  STG.E.U16 [R8.64], R24 ;  /* 0x0000001808007986 */ /* 0x0001e2000c101524 */
[----:B------:R-:W-:Y:S05]  /*8520*/  BRA `(.L_x_13781) ;  /* 0x00000ca000007947 */ /* 0x000fea0003800000 */
.L_x_13777:
        /* <DEDUP_REMOVED lines=9> */
.L_x_13785:
[----:B------:R-:W0:Y:S02]  /*85c0*/  I2F R0, R24 ;  /* 0x0000001800007306 */ /* 0x000e240000201400 */
[----:B0-----:R-:W-:-:S05]  /*85d0*/  F2FP.PACK_AB R0, RZ, R0 ;  /* 0x00000000ff00723e */ /* 0x001fca00000000ff */
[----:B------:R0:W-:Y:S01]  /*85e0*/  STG.E.U16 [R8.64], R0 ;  /* 0x0000000008007986 */ /* 0x0001e2000c101524 */
[----:B------:R-:W-:Y:S05]  /*85f0*/  BRA `(.L_x_13781) ;  /* 0x00000bd000007947 */ /* 0x000fea0003800000 */
.L_x_13784:
        /* <DEDUP_REMOVED lines=10> */
.L_x_13787:
[----:B------:R-:W0:Y:S02]  /*86a0*/  I2F R24, R24 ;  /* 0x0000001800187306 */ /* 0x000e240000201400 */
[----:B0-----:R-:W-:-:S04]  /*86b0*/  F2FP.PACK_AB R3, RZ, R24 ;  /* 0x00000018ff03723e */ /* 0x001fc800000000ff */
[----:B------:R-:W-:-:S05]  /*86c0*/  PRMT R3, R3, 0x5410, RZ ;  /* 0x0000541003037816 */ /* 0x000fca00000000ff */
[----:B------:R0:W-:Y:S01]  /*86d0*/  STG.E [R8.64], R3 ;  /* 0x0000000308007986 */ /* 0x0001e2000c101924 */
[----:B------:R-:W-:Y:S05]  /*86e0*/  BRA `(.L_x_13781) ;  /* 0x00000ae000007947 */ /* 0x000fea0003800000 */
.L_x_13786:
[----:B------:R-:W0:Y:S02]  /*86f0*/  I2F.F64 R24, R24 ;  /* 0x0000001800187312 */ /* 0x000e240000201c00 */
[----:B0-----:R0:W-:Y:S01]  /*8700*/  STG.E.64 [R8.64], R24 ;  /* 0x0000001808007986 */ /* 0x0011e2000c101b24 */
[----:B------:R-:W-:Y:S05]  /*8710*/  BRA `(.L_x_13781) ;  /* 0x00000ab000007947 */ /* 0x000fea0003800000 */
.L_x_13776:
        /* <DEDUP_REMOVED lines=12> */
.L_x_13790:
[----:B------:R-:W0:Y:S01]  /*87e0*/  I2F.F64 R4, R24 ;  /* 0x0000001800047312 */ /* 0x000e220000201c00 */
[----:B------:R-:W-:-:S05]  /*87f0*/  CS2R R6, SRZ ;  /* 0x0000000000067805 */ /* 0x000fca000001ff00 */
[----:B0-----:R0:W-:Y:S01]  /*8800*/  STG.E.128 [R8.64], R4 ;  /* 0x0000000408007986 */ /* 0x0011e2000c101d24 */
[----:B------:R-:W-:Y:S05]  /*8810*/  BRA `(.L_x_13781) ;  /* 0x000009b000007947 */ /* 0x000fea0003800000 */
.L_x_13789:
        /* <DEDUP_REMOVED lines=21> */
.L_x_13794:
[----:B------:R-:W-:Y:S05]  /*8970*/  BSYNC B0 ;  /* 0x0000000000007941 */ /* 0x000fea0003800000 */
.L_x_13793:
[----:B------:R-:W-:-:S05]  /*8980*/  LOP3.LUT R5, R0, R5, RZ, 0xfc, !PT ;  /* 0x0000000500057212 */ /* 0x000fca00078efcff */
[----:B------:R0:W-:Y:S01]  /*8990*/  STG.E.U8 [R8.64], R5 ;  /* 0x0000000508007986 */ /* 0x0001e2000c101124 */
[----:B------:R-:W-:Y:S05]  /*89a0*/  BRA `(.L_x_13781) ;  /* 0x0000082000007947 */ /* 0x000fea0003800000 */
.L_x_13792:
        /* <DEDUP_REMOVED lines=13> */
.L_x_13796:
[----:B------:R-:W-:Y:S01]  /*8a80*/  IMAD.MOV.U32 R0, RZ, RZ, 0x7f ;  /* 0x0000007fff007424 */ /* 0x000fe200078e00ff */
[----:B------:R-:W-:-:S04]  /*8a90*/  ISETP.GT.U32.AND P0, PT, R3, 0x7f800000, PT ;  /* 0x7f8000000300780c */ /* 0x000fc80003f04070 */
[----:B------:R-:W-:-:S04]  /*8aa0*/  SEL R0, R0, 0x7c, P0 ;  /* 0x0000007c00007807 */ /* 0x000fc80000000000 */
.L_x_13797:
[----:B------:R-:W-:Y:S05]  /*8ab0*/  BSYNC B0 ;  /* 0x0000000000007941 */ /* 0x000fea0003800000 */
.L_x_13795:
[----:B------:R-:W-:-:S04]  /*8ac0*/  LOP3.LUT R3, R5, 0x80000000, RZ, 0xc0, !PT ;  /* 0x8000000005037812 */ /* 0x000fc800078ec0ff */
[----:B------:R-:W-:-:S04]  /*8ad0*/  SHF.R.U32.HI R3, RZ, 0x18, R3 ;  /* 0x00000018ff037819 */ /* 0x000fc80000011603 */
[----:B------:R-:W-:-:S05]  /*8ae0*/  LOP3.LUT R3, R0, R3, RZ, 0xfc, !PT ;  /* 0x0000000300037212 */ /* 0x000fca00078efcff */
[----:B------:R0:W-:Y:S01]  /*8af0*/  STG.E.U8 [R8.64], R3 ;  /* 0x0000000308007986 */ /* 0x0001e2000c101124 */
[----:B------:R-:W-:Y:S05]  /*8b00*/  BRA `(.L_x_13781) ;  /* 0x000006c000007947 */ /* 0x000fea0003800000 */
.L_x_13791:
[----:B------:R-:W0:Y:S02]  /*8b10*/  I2F R0, R24 ;  /* 0x0000001800007306 */ /* 0x000e240000201400 */
[----:B0-----:R-:W-:-:S05]  /*8b20*/  F2FP.BF16.PACK_AB R0, RZ, R0 ;  /* 0x00000000ff00723e */ /* 0x001fca00000010ff */
[----:B------:R0:W-:Y:S01]  /*8b30*/  STG.E.U16 [R8.64], R0 ;  /* 0x0000000008007986 */ /* 0x0001e2000c101524 */
[----:B------:R-:W-:Y:S05]  /*8b40*/  BRA `(.L_x_13781) ;  /* 0x0000068000007947 */ /* 0x000fea0003800000 */
.L_x_13788:
        /* <DEDUP_REMOVED lines=10> */
.L_x_13800:
        /* <DEDUP_REMOVED lines=17> */
.L_x_13803:
[----:B------:R-:W-:-:S04]  /*8d00*/  LOP3.LUT R3, R5, 0x80000000, RZ, 0xc0, !PT ;  /* 0x8000000005037812 */ /* 0x000fc800078ec0ff */
[----:B------:R-:W-:-:S04]  /*8d10*/  SHF.R.U32.HI R3, RZ, 0x18, R3 ;  /* 0x00000018ff037819 */ /* 0x000fc80000011603 */
[----:B------:R-:W-:-:S04]  /*8d20*/  LOP3.LUT R0, R0, R3, RZ, 0xfc, !PT ;  /* 0x0000000300007212 */ /* 0x000fc800078efcff */
[----:B------:R-:W-:Y:S02]  /*8d30*/  PRMT R4, R0, 0x7610, R4 ;  /* 0x0000761000047816 */ /* 0x000fe40000000004 */
.L_x_13802:
[----:B------:R-:W-:Y:S05]  /*8d40*/  BSYNC B0 ;  /* 0x0000000000007941 */ /* 0x000fea0003800000 */
.L_x_13801:
[----:B------:R0:W-:Y:S01]  /*8d50*/  STG.E.U8 [R8.64], R4 ;  /* 0x0000000408007986 */ /* 0x0001e2000c101124 */
[----:B------:R-:W-:Y:S05]  /*8d60*/  BRA `(.L_x_13781) ;  /* 0x0000046000007947 */ /* 0x000fea0003800000 */
.L_x_13799:
        /* <DEDUP_REMOVED lines=17> */
.L_x_13806:
[----:B------:R-:W-:-:S04]  /*8e80*/  LOP3.LUT R3, R5, 0x80000000, RZ, 0xc0, !PT ;  /* 0x8000000005037812 */ /* 0x000fc800078ec0ff */
[----:B------:R-:W-:-:S04]  /*8e90*/  SHF.R.U32.HI R3, RZ, 0x18, R3 ;  /* 0x00000018ff037819 */ /* 0x000fc80000011603 */
[----:B------:R-:W-:-:S04]  /*8ea0*/  LOP3.LUT R0, R0, R3, RZ, 0xfc, !PT ;  /* 0x0000000300007212 */ /* 0x000fc800078efcff */
[----:B------:R-:W-:Y:S02]  /*8eb0*/  PRMT R4, R0, 0x7610, R4 ;  /* 0x0000761000047816 */ /* 0x000fe40000000004 */
.L_x_13805:
[----:B------:R-:W-:Y:S05]  /*8ec0*/  BSYNC B0 ;  /* 0x0000000000007941 */ /* 0x000fea0003800000 */
.L_x_13804:
[----:B------:R0:W-:Y:S01]  /*8ed0*/  STG.E.U8 [R8.64], R4 ;  /* 0x0000000408007986 */ /* 0x0001e2000c101124 */
[----:B------:R-:W-:Y:S05]  /*8ee0*/  BRA `(.L_x_13781) ;  /* 0x000002e000007947 */ /* 0x000fea0003800000 */
.L_x_13798:
        /* <DEDUP_REMOVED lines=22> */
.L_x_13780:
        /* <DEDUP_REMOVED lines=20> */
.L_x_13808:
[----:B------:R-:W-:-:S05]  /*9190*/  SHF.R.S32.HI R25, RZ, 0x1f, R24 ;  /* 0x0000001fff197819 */ /* 0x000fca0000011418 */
[----:B------:R0:W-:Y:S01]  /*91a0*/  STG.E.64 [R8.64], R24 ;  /* 0x0000001808007986 */ /* 0x0001e2000c101b24 */
[----:B------:R-:W-:Y:S05]  /*91b0*/  BRA `(.L_x_13781) ;  /* 0x0000001000007947 */ /* 0x000fea0003800000 */
.L_x_13807:
[----:B------:R0:W-:Y:S02]  /*91c0*/  STG.E [R8.64], R24 ;  /* 0x0000001808007986 */ /* 0x0001e4000c101924 */
.L_x_13781:
        /* <DEDUP_REMOVED lines=21> */
.L_x_13812:
[----:B------:R0:W-:Y:S01]  /*9320*/  STG.E.U8 [R8.64], R22 ;  /* 0x0000001608007986 */ /* 0x0001e2000c101124 */
[----:B------:R-:W-:Y:S05]  /*9330*/  BRA `(.L_x_13814) ;  /* 0x00000d7000007947 */ /* 0x000fea0003800000 */
.L_x_13811:
        /* <DEDUP_REMOVED lines=9> */
.L_x_13816:
[----:B------:R0:W-:Y:S01]  /*93d0*/  STG.E [R8.64], R22 ;  /* 0x0000001608007986 */ /* 0x0001e2000c101924 */
[----:B------:R-:W-:Y:S05]  /*93e0*/  BRA `(.L_x_13814) ;  /* 0x00000cc000007947 */ /* 0x000fea0003800000 */
.L_x_13815:
[----:B------:R0:W-:Y:S01]  /*93f0*/  STG.E.U16 [R8.64], R22 ;  /* 0x0000001608007986 */ /* 0x0001e2000c101524 */
[----:B------:R-:W-:Y:S05]  /*9400*/  BRA `(.L_x_13814) ;  /* 0x00000ca000007947 */ /* 0x000fea0003800000 */
.L_x_13810:
        /* <DEDUP_REMOVED lines=9> */
.L_x_13818:
[----:B------:R-:W0:Y:S02]  /*94a0*/  I2F R0, R22 ;  /* 0x0000001600007306 */ /* 0x000e240000201400 */
[----:B0-----:R-:W-:-:S05]  /*94b0*/  F2FP.PACK_AB R0, RZ, R0 ;  /* 0x00000000ff00723e */ /* 0x001fca00000000ff */
[----:B------:R0:W-:Y:S01]  /*94c0*/  STG.E.U16 [R8.64], R0 ;  /* 0x0000000008007986 */ /* 0x0001e2000c101524 */
[----:B------:R-:W-:Y:S05]  /*94d0*/  BRA `(.L_x_13814) ;  /* 0x00000bd000007947 */ /* 0x000fea0003800000 */
.L_x_13817:
        /* <DEDUP_REMOVED lines=10> */
.L_x_13820:
[----:B------:R-:W0:Y:S02]  /*9580*/  I2F R22, R22 ;  /* 0x0000001600167306 */ /* 0x000e240000201400 */
[----:B0-----:R-:W-:-:S04]  /*9590*/  F2FP.PACK_AB R3, RZ, R22 ;  /* 0x00000016ff03723e */ /* 0x001fc800000000ff */
[----:B------:R-:W-:-:S05]  /*95a0*/  PRMT R3, R3, 0x5410, RZ ;  /* 0x0000541003037816 */ /* 0x000fca00000000ff */
[----:B------:R0:W-:Y:S01]  /*95b0*/  STG.E [R8.64], R3 ;  /* 0x0000000308007986 */ /* 0x0001e2000c101924 */
[----:B------:R-:W-:Y:S05]  /*95c0*/  BRA `(.L_x_13814) ;  /* 0x00000ae000007947 */ /* 0x000fea0003800000 */
.L_x_13819:
[----:B------:R-:W0:Y:S02]  /*95d0*/  I2F.F64 R22, R22 ;  /* 0x0000001600167312 */ /* 0x000e240000201c00 */
[----:B0-----:R0:W-:Y:S01]  /*95e0*/  STG.E.64 [R8.64], R22 ;  /* 0x0000001608007986 */ /* 0x0011e2000c101b24 */
[----:B------:R-:W-:Y:S05]  /*95f0*/  BRA `(.L_x_13814) ;  /* 0x00000ab000007947 */ /* 0x000fea0003800000 */
.L_x_13809:
        /* <DEDUP_REMOVED lines=12> */
.L_x_13823:
[----:B------:R-:W0:Y:S01]  /*96c0*/  I2F.F64 R4, R22 ;  /* 0x0000001600047312 */ /* 0x000e220000201c00 */
[----:B------:R-:W-:-:S05]  /*96d0*/  CS2R R6, SRZ ;  /* 0x0000000000067805 */ /* 0x000fca000001ff00 */
[----:B0-----:R0:W-:Y:S01]  /*96e0*/  STG.E.128 [R8.64], R4 ;  /* 0x0000000408007986 */ /* 0x0011e2000c101d24 */
[----:B------:R-:W-:Y:S05]  /*96f0*/  BRA `(.L_x_13814) ;  /* 0x000009b000007947 */ /* 0x000fea0003800000 */
.L_x_13822:
        /* <DEDUP_REMOVED lines=21> */
.L_x_13827:
[----:B------:R-:W-:Y:S05]  /*9850*/  BSYNC B0 ;  /* 0x0000000000007941 */ /* 0x000fea0003800000 */
.L_x_13826:
[----:B------:R-:W-:-:S05]  /*9860*/  LOP3.LUT R5, R0, R5, RZ, 0xfc, !PT ;  /* 0x0000000500057212 */ /* 0x000fca00078efcff */
[----:B------:R0:W-:Y:S01]  /*9870*/  STG.E.U8 [R8.64], R5 ;  /* 0x0000000508007986 */ /* 0x0001e2000c101124 */
[----:B------:R-:W-:Y:S05]  /*9880*/  BRA `(.L_x_13814) ;  /* 0x0000082000007947 */ /* 0x000fea0003800000 */
.L_x_13825:
        /* <DEDUP_REMOVED lines=13> */
.L_x_13829:
[----:B------:R-:W-:Y:S01]  /*9960*/  IMAD.MOV.U32 R0, RZ, RZ, 0x7f ;  /* 0x0000007fff007424 */ /* 0x000fe200078e00ff */
[----:B------:R-:W-:-:S04]  /*9970*/  ISETP.GT.U32.AND P0, PT, R3, 0x7f800000, PT ;  /* 0x7f8000000300780c */ /* 0x000fc80003f04070 */
[----:B------:R-:W-:-:S04]  /*9980*/  SEL R0, R0, 0x7c, P0 ;  /* 0x0000007c00007807 */ /* 0x000fc80000000000 */
.L_x_13830:
[----:B------:R-:W-:Y:S05]  /*9990*/  BSYNC B0 ;  /* 0x0000000000007941 */ /* 0x000fea0003800000 */
.L_x_13828:
[----:B------:R-:W-:-:S04]  /*99a0*/  LOP3.LUT R3, R5, 0x80000000, RZ, 0xc0, !PT ;  /* 0x8000000005037812 */ /* 0x000fc800078ec0ff */
[----:B------:R-:W-:-:S04]  /*99b0*/  SHF.R.U32.HI R3, RZ, 0x18, R3 ;  /* 0x00000018ff037819 */ /* 0x000fc80000011603 */
[----:B------:R-:W-:-:S05]  /*99c0*/  LOP3.LUT R3, R0, R3, RZ, 0xfc, !PT ;  /* 0x0000000300037212 */ /* 0x000fca00078efcff */
[----:B------:R0:W-:Y:S01]  /*99d0*/  STG.E.U8 [R8.64], R3 ;  /* 0x0000000308007986 */ /* 0x0001e2000c101124 */
[----:B------:R-:W-:Y:S05]  /*99e0*/  BRA `(.L_x_13814) ;  /* 0x000006c000007947 */ /* 0x000fea0003800000 */
.L_x_13824:
[----:B------:R-:W0:Y:S02]  /*99f0*/  I2F R0, R22 ;  /* 0x0000001600007306 */ /* 0x000e240000201400 */
[----:B0-----:R-:W-:-:S05]  /*9a00*/  F2FP.BF16.PACK_AB R0, RZ, R0 ;  /* 0x00000000ff00723e */ /* 0x001fca00000010ff */
[----:B------:R0:W-:Y:S01]  /*9a10*/  STG.E.U16 [R8.64], R0 ;  /* 0x0000000008007986 */ /* 0x0001e2000c101524 */
[----:B------:R-:W-:Y:S05]  /*9a20*/  BRA `(.L_x_13814) ;  /* 0x0000068000007947 */ /* 0x000fea0003800000 */
.L_x_13821:
        /* <DEDUP_REMOVED lines=10> */
.L_x_13833:
        /* <DEDUP_REMOVED lines=17> */
.L_x_13836:
[----:B------:R-:W-:-:S04]  /*9be0*/  LOP3.LUT R3, R5, 0x80000000, RZ, 0xc0, !PT ;  /* 0x8000000005037812 */ /* 0x000fc800078ec0ff */
[----:B------:R-:W-:-:S04]  /*9bf0*/  SHF.R.U32.HI R3, RZ, 0x18, R3 ;  /* 0x00000018ff037819 */ /* 0x000fc80000011603 */
[----:B------:R-:W-:-:S04]  /*9c00*/  LOP3.LUT R0, R0, R3, RZ, 0xfc, !PT ;  /* 0x0000000300007212 */ /* 0x000fc800078efcff */
[----:B------:R-:W-:Y:S02]  /*9c10*/  PRMT R4, R0, 0x7610, R4 ;  /* 0x0000761000047816 */ /* 0x000fe40000000004 */
.L_x_13835:
[----:B------:R-:W-:Y:S05]  /*9c20*/  BSYNC B0 ;  /* 0x0000000000007941 */ /* 0x000fea0003800000 */
.L_x_13834:
[----:B------:R0:W-:Y:S01]  /*9c30*/  STG.E.U8 [R8.64], R4 ;  /* 0x0000000408007986 */ /* 0x0001e2000c101124 */
[----:B------:R-:W-:Y:S05]  /*9c40*/  BRA `(.L_x_13814) ;  /* 0x0000046000007947 */ /* 0x000fea0003800000 */
.L_x_13832:
        /* <DEDUP_REMOVED lines=17> */
.L_x_13839:
[----:B------:R-:W-:-:S04]  /*9d60*/  LOP3.LUT R3, R5, 0x80000000, RZ, 0xc0, !PT ;  /* 0x8000000005037812 */ /* 0x000fc800078ec0ff */
[----:B------:R-:W-:-:S04]  /*9d70*/  SHF.R.U32.HI R3, RZ, 0x18, R3 ;  /* 0x00000018ff037819 */ /* 0x000fc80000011603 */
[----:B------:R-:W-:-:S04]  /*9d80*/  LOP3.LUT R0, R0, R3, RZ, 0xfc, !PT ;  /* 0x0000000300007212 */ /* 0x000fc800078efcff */
[----:B------:R-:W-:Y:S02]  /*9d90*/  PRMT R4, R0, 0x7610, R4 ;  /* 0x0000761000047816 */ /* 0x000fe40000000004 */
.L_x_13838:
[----:B------:R-:W-:Y:S05]  /*9da0*/  BSYNC B0 ;  /* 0x0000000000007941 */ /* 0x000fea0003800000 */
.L_x_13837:
[----:B------:R0:W-:Y:S01]  /*9db0*/  STG.E.U8 [R8.64], R4 ;  /* 0x0000000408007986 */ /* 0x0001e2000c101124 */
[----:B------:R-:W-:Y:S05]  /*9dc0*/  BRA `(.L_x_13814) ;  /* 0x000002e000007947 */ /* 0x000fea0003800000 */
.L_x_13831:
        /* <DEDUP_REMOVED lines=22> */
.L_x_13813:
        /* <DEDUP_REMOVED lines=20> */
.L_x_13841:
[----:B------:R-:W-:-:S05]  /*a070*/  SHF.R.S32.HI R23, RZ, 0x1f, R22 ;  /* 0x0000001fff177819 */ /* 0x000fca0000011416 */
[----:B------:R0:W-:Y:S01]  /*a080*/  STG.E.64 [R8.64], R22 ;  /* 0x0000001608007986 */ /* 0x0001e2000c101b24 */
[----:B------:R-:W-:Y:S05]  /*a090*/  BRA `(.L_x_13814) ;  /* 0x0000001000007947 */ /* 0x000fea0003800000 */
.L_x_13840:
[----:B------:R0:W-:Y:S02]  /*a0a0*/  STG.E [R8.64], R22 ;  /* 0x0000001608007986 */ /* 0x0001e4000c101924 */
.L_x_13814:
[----:B------:R-:W-:Y:S02]  /*a0b0*/  IADD3 R19, R19, 0x80, RZ ;  /* 0x0000008013137810 */ /* 0x000fe40007ffe0ff */
.L_x_13775:
[----:B------:R-:W-:Y:S05]  /*a0c0*/  BSYNC B6 ;  /* 0x0000000000067941 */ /* 0x000fea0003800000 */
.L_x_13774:
        /* <DEDUP_REMOVED lines=19> */
.L_x_13845:
[----:B------:R-:W-:Y:S01]  /*a200*/  STG.E.U8 [R2.64], R18 ;  /* 0x0000001202007986 */ /* 0x000fe2000c101124 */
[----:B------:R-:W-:Y:S05]  /*a210*/  EXIT ;  /* 0x000000000000794d */ /* 0x000fea0003800000 */
.L_x_13844:
        /* <DEDUP_REMOVED lines=9> */
.L_x_13848:
[----:B------:R-:W-:Y:S01]  /*a2b0*/  STG.E [R2.64], R18 ;  /* 0x0000001202007986 */ /* 0x000fe2000c101924 */
[----:B------:R-:W-:Y:S05]  /*a2c0*/  EXIT ;  /* 0x000000000000794d */ /* 0x000fea0003800000 */
.L_x_13847:
[----:B------:R-:W-:Y:S01]  /*a2d0*/  STG.E.U16 [R2.64], R18 ;  /* 0x0000001202007986 */ /* 0x000fe2000c101524 */
[----:B------:R-:W-:Y:S05]  /*a2e0*/  EXIT ;  /* 0x000000000000794d */ /* 0x000fea0003800000 */
.L_x_13843:
        /* <DEDUP_REMOVED lines=9> */
.L_x_13850:
[----:B------:R-:W0:Y:S02]  /*a380*/  I2F R0, R18 ;  /* 0x0000001200007306 */ /* 0x000e240000201400 */
[----:B0-----:R-:W-:-:S05]  /*a390*/  F2FP.PACK_AB R0, RZ, R0 ;  /* 0x00000000ff00723e */ /* 0x001fca00000000ff */
[----:B------:R-:W-:Y:S01]  /*a3a0*/  STG.E.U16 [R2.64], R0 ;  /* 0x0000000002007986 */ /* 0x000fe2000c101524 */
[----:B------:R-:W-:Y:S05]  /*a3b0*/  EXIT ;  /* 0x000000000000794d */ /* 0x000fea0003800000 */
.L_x_13849:
        /* <DEDUP_REMOVED lines=10> */
.L_x_13852:
[----:B------:R-:W0:Y:S02]  /*a460*/  I2F R18, R18 ;  /* 0x0000001200127306 */ /* 0x000e240000201400 */
[----:B0-----:R-:W-:-:S04]  /*a470*/  F2FP.PACK_AB R5, RZ, R18 ;  /* 0x00000012ff05723e */ /* 0x001fc800000000ff */
[----:B------:R-:W-:-:S05]  /*a480*/  PRMT R5, R5, 0x5410, RZ ;  /* 0x0000541005057816 */ /* 0x000fca00000000ff */
[----:B------:R-:W-:Y:S01]  /*a490*/  STG.E [R2.64], R5 ;  /* 0x0000000502007986 */ /* 0x000fe2000c101924 */
[----:B------:R-:W-:Y:S05]  /*a4a0*/  EXIT ;  /* 0x000000000000794d */ /* 0x000fea0003800000 */
.L_x_13851:
[----:B------:R-:W0:Y:S02]  /*a4b0*/  I2F.F64 R18, R18 ;  /* 0x0000001200127312 */ /* 0x000e240000201c00 */
[----:B0-----:R-:W-:Y:S01]  /*a4c0*/  STG.E.64 [R2.64], R18 ;  /* 0x0000001202007986 */ /* 0x001fe2000c101b24 */
[----:B------:R-:W-:Y:S05]  /*a4d0*/  EXIT ;  /* 0x000000000000794d */ /* 0x000fea0003800000 */
.L_x_13842:
        /* <DEDUP_REMOVED lines=12> */
.L_x_13855:
[----:B------:R-:W0:Y:S01]  /*a5a0*/  I2F.F64 R4, R18 ;  /* 0x0000001200047312 */ /* 0x000e220000201c00 */
[----:B------:R-:W-:-:S05]  /*a5b0*/  CS2R R6, SRZ ;  /* 0x0000000000067805 */ /* 0x000fca000001ff00 */
[----:B0-----:R-:W-:Y:S01]  /*a5c0*/  STG.E.128 [R2.64], R4 ;  /* 0x0000000402007986 */ /* 0x001fe2000c101d24 */
[----:B------:R-:W-:Y:S05]  /*a5d0*/  EXIT ;  /* 0x000000000000794d */ /* 0x000fea0003800000 */
.L_x_13854:
        /* <DEDUP_REMOVED lines=21> */
.L_x_13859:
[----:B------:R-:W-:Y:S05]  /*a730*/  BSYNC B0 ;  /* 0x0000000000007941 */ /* 0x000fea0003800000 */
.L_x_13858:
[----:B------:R-:W-:-:S05]  /*a740*/  LOP3.LUT R5, R0, R5, RZ, 0xfc, !PT ;  /* 0x0000000500057212 */ /* 0x000fca00078efcff */
[----:B------:R-:W-:Y:S01]  /*a750*/  STG.E.U8 [R2.64], R5 ;  /* 0x0000000502007986 */ /* 0x000fe2000c101124 */
[----:B------:R-:W-:Y:S05]  /*a760*/  EXIT ;  /* 0x000000000000794d */ /* 0x000fea0003800000 */
.L_x_13857:
        /* <DEDUP_REMOVED lines=13> */
.L_x_13861:
[----:B------:R-:W-:Y:S01]  /*a840*/  IMAD.MOV.U32 R0, RZ, RZ, 0x7f ;  /* 0x0000007fff007424 */ /* 0x000fe200078e00ff */
[----:B------:R-:W-:-:S04]  /*a850*/  ISETP.GT.U32.AND P0, PT, R4, 0x7f800000, PT ;  /* 0x7f8000000400780c */ /* 0x000fc80003f04070 */
[----:B------:R-:W-:-:S04]  /*a860*/  SEL R0, R0, 0x7c, P0 ;  /* 0x0000007c00007807 */ /* 0x000fc80000000000 */
.L_x_13862:
[----:B------:R-:W-:Y:S05]  /*a870*/  BSYNC B0 ;  /* 0x0000000000007941 */ /* 0x000fea0003800000 */
.L_x_13860:
[----:B------:R-:W-:-:S04]  /*a880*/  LOP3.LUT R4, R5, 0x80000000, RZ, 0xc0, !PT ;  /* 0x8000000005047812 */ /* 0x000fc800078ec0ff */
[----:B------:R-:W-:-:S04]  /*a890*/  SHF.R.U32.HI R5, RZ, 0x18, R4 ;  /* 0x00000018ff057819 */ /* 0x000fc80000011604 */
[----:B------:R-:W-:-:S05]  /*a8a0*/  LOP3.LUT R5, R0, R5, RZ, 0xfc, !PT ;  /* 0x0000000500057212 */ /* 0x000fca00078efcff */
[----:B------:R-:W-:Y:S01]  /*a8b0*/  STG.E.U8 [R2.64], R5 ;  /* 0x0000000502007986 */ /* 0x000fe2000c101124 */
[----:B------:R-:W-:Y:S05]  /*a8c0*/  EXIT ;  /* 0x000000000000794d */ /* 0x000fea0003800000 */
.L_x_13856:
[----:B------:R-:W0:Y:S02]  /*a8d0*/  I2F R0, R18 ;  /* 0x0000001200007306 */ /* 0x000e240000201400 */
[----:B0-----:R-:W-:-:S05]  /*a8e0*/  F2FP.BF16.PACK_AB R0, RZ, R0 ;  /* 0x00000000ff00723e */ /* 0x001fca00000010ff */
[----:B------:R-:W-:Y:S01]  /*a8f0*/  STG.E.U16 [R2.64], R0 ;  /* 0x0000000002007986 */ /* 0x000fe2000c101524 */
[----:B------:R-:W-:Y:S05]  /*a900*/  EXIT ;  /* 0x000000000000794d */ /* 0x000fea0003800000 */
.L_x_13853:
        /* <DEDUP_REMOVED lines=10> */
.L_x_13865:
        /* <DEDUP_REMOVED lines=17> */
.L_x_13868:
[----:B------:R-:W-:-:S04]  /*aac0*/  LOP3.LUT R0, R7, 0x80000000, RZ, 0xc0, !PT ;  /* 0x8000000007007812 */ /* 0x000fc800078ec0ff */
[----:B------:R-:W-:-:S04]  /*aad0*/  SHF.R.U32.HI R5, RZ, 0x18, R0 ;  /* 0x00000018ff057819 */ /* 0x000fc80000011600 */
[----:B------:R-:W-:-:S04]  /*aae0*/  LOP3.LUT R4, R4, R5, RZ, 0xfc, !PT ;  /* 0x0000000504047212 */ /* 0x000fc800078efcff */
[----:B------:R-:W-:Y:S02]  /*aaf0*/  PRMT R0, R4, 0x7610, R0 ;  /* 0x0000761004007816 */ /* 0x000fe40000000000 */
.L_x_13867:
[----:B------:R-:W-:Y:S05]  /*ab00*/  BSYNC B0 ;  /* 0x0000000000007941 */ /* 0x000fea0003800000 */
.L_x_13866:
[----:B------:R-:W-:Y:S01]  /*ab10*/  STG.E.U8 [R2.64], R0 ;  /* 0x0000000002007986 */ /* 0x000fe2000c101124 */
[----:B------:R-:W-:Y:S05]  /*ab20*/  EXIT ;  /* 0x000000000000794d */ /* 0x000fea0003800000 */
.L_x_13864:
        /* <DEDUP_REMOVED lines=17> */
.L_x_13871:
[----:B------:R-:W-:-:S04]  /*ac40*/  LOP3.LUT R0, R7, 0x80000000, RZ, 0xc0, !PT ;  /* 0x8000000007007812 */ /* 0x000fc800078ec0ff */
[----:B------:R-:W-:-:S04]  /*ac50*/  SHF.R.U32.HI R5, RZ, 0x18, R0 ;  /* 0x00000018ff057819 */ /* 0x000fc80000011600 */
[----:B------:R-:W-:-:S04]  /*ac60*/  LOP3.LUT R4, R4, R5, RZ, 0xfc, !PT ;  /* 0x0000000504047212 */ /* 0x000fc800078efcff */
[----:B------:R-:W-:Y:S02]  /*ac70*/  PRMT R0, R4, 0x7610, R0 ;  /* 0x0000761004007816 */ /* 0x000fe40000000000 */
.L_x_13870:
[----:B------:R-:W-:Y:S05]  /*ac80*/  BSYNC B0 ;  /* 0x0000000000007941 */ /* 0x000fea0003800000 */
.L_x_13869:
[----:B------:R-:W-:Y:S01]  /*ac90*/  STG.E.U8 [R2.64], R0 ;  /* 0x0000000002007986 */ /* 0x000fe2000c101124 */
[----:B------:R-:W-:Y:S05]  /*aca0*/  EXIT ;  /* 0x000000000000794d */ /* 0x000fea0003800000 */
.L_x_13863:
        /* <DEDUP_REMOVED lines=22> */
.L_x_13846:
        /* <DEDUP_REMOVED lines=20> */
.L_x_13873:
[----:B------:R-:W-:-:S05]  /*af50*/  SHF.R.S32.HI R19, RZ, 0x1f, R18 ;  /* 0x0000001fff137819 */ /* 0x000fca0000011412 */
[----:B------:R-:W-:Y:S01]  /*af60*/  STG.E.64 [R2.64], R18 ;  /* 0x0000001202007986 */ /* 0x000fe2000c101b24 */
[----:B------:R-:W-:Y:S05]  /*af70*/  EXIT ;  /* 0x000000000000794d */ /* 0x000fea0003800000 */
.L_x_13872:
[----:B------:R-:W-:Y:S01]  /*af80*/  STG.E [R2.64], R18 ;  /* 0x0000001202007986 */ /* 0x000fe2000c101924 */
[----:B------:R-:W-:Y:S05]  /*af90*/  EXIT ;  /* 0x000000000000794d */ /* 0x000fea0003800000 */
.L_x_13874:
        /* <DEDUP_REMOVED lines=14> */
.L_x_25174:


//--------------------- .text._ZN2at6native18elementwise_kernelILi128ELi2EZNS0_22gpu_kernel_impl_nocastINS0_13BinaryFunctorIiiiNS0_16BitwiseOrFunctorIiEEEEEEvRNS_18TensorIteratorBaseERKT_EUliE_EEviT1_ --------------------------
	.section	.text._ZN2at6native18elementwise_kernelILi128ELi2EZNS0_22gpu_kernel_impl_nocastINS0_13BinaryFunctorIiiiNS0_16BitwiseOrFunctorIiEEEEEEvRNS_18TensorIteratorBaseERKT_EUliE_EEviT1_,"ax",@progbits
	.sectioninfo	@"SHI_REGISTERS=14"
	.align	128
        .global         _ZN2at6native18elementwise_kernelILi128ELi2EZNS0_22gpu_kernel_impl_nocastINS0_13BinaryFunctorIiiiNS0_16BitwiseOrFunctorIiEEEEEEvRNS_18TensorIteratorBaseERKT_EUliE_EEviT1_
        .type           _ZN2at6native18elementwise_kernelILi128ELi2EZNS0_22gpu_kernel_impl_nocastINS0_13BinaryFunctorIiiiNS0_16BitwiseOrFunctorIiEEEEEEvRNS_18TensorIteratorBaseERKT_EUliE_EEviT1_,@function
        .size           _ZN2at6native18elementwise_kernelILi128ELi2EZNS0_22gpu_kernel_impl_nocastINS0_13BinaryFunctorIiiiNS0_16BitwiseOrFunctorIiEEEEEEvRNS_18TensorIteratorBaseERKT_EUliE_EEviT1_,(.L_x_25175 - _ZN2at6native18elementwise_kernelILi128ELi2EZNS0_22gpu_kernel_impl_nocastINS0_13BinaryFunctorIiiiNS0_16BitwiseOrFunctorIiEEEEEEvRNS_18TensorIteratorBaseERKT_EUliE_EEviT1_)
        .other          _ZN2at6native18elementwise_kernelILi128ELi2EZNS0_22gpu_kernel_impl_nocastINS0_13BinaryFunctorIiiiNS0_16BitwiseOrFunctorIiEEEEEEvRNS_18TensorIteratorBaseERKT_EUliE_EEviT1_,@"STO_CUDA_ENTRY STV_DEFAULT"
_ZN2at6native18elementwise_kernelILi128ELi2EZNS0_22gpu_kernel_impl_nocastINS0_13BinaryFunctorIiiiNS0_16BitwiseOrFunctorIiEEEEEEvRNS_18TensorIteratorBaseERKT_EUliE_EEviT1_:
.text._ZN2at6native18elementwise_kernelILi128ELi2EZNS0_22gpu_kernel_impl_nocastINS0_13BinaryFunctorIiiiNS0_16BitwiseOrFunctorIiEEEEEEvRNS_18TensorIteratorBaseERKT_EUliE_EEviT1_:
        /* <DEDUP_REMOVED lines=262> */
.L_x_13877:
        /* <DEDUP_REMOVED lines=11> */
.L_x_13876:
[----:B------:R-:W-:Y:S05]  /*1110*/  BSYNC B0 ;  /* 0x0000000000007941 */ /* 0x000fea0003800000 */
.L_x_13875:
        /* <DEDUP_REMOVED lines=255> */
.L_x_13878:
        /* <DEDUP_REMOVED lines=11> */
.L_x_13879:
        /* <DEDUP_REMOVED lines=12> */
.L_x_25175:


//--------------------- .text._ZN2at6native27unrolled_elementwise_kernelINS0_13BinaryFunctorIiiiNS0_16BitwiseOrFunctorIiEEEESt5arrayIPcLm3EELi4E23TrivialOffsetCalculatorILi2EjES9_ILi1EjENS0_6memory15LoadWithoutCastENSC_16StoreWithoutCastEEEviT_T0_T2_T3_T4_T5_ --------------------------
	.section	.text._ZN2at6native27unrolled_elementwise_kernelINS0_13BinaryFunctorIiiiNS0_16BitwiseOrFunctorIiEEEESt5arrayIPcLm3EELi4E23TrivialOffsetCalculatorILi2EjES9_ILi1EjENS0_6memory15LoadWithoutCastENSC_16StoreWithoutCastEEEviT_T0_T2_T3_T4_T5_,"ax",@progbits
	.sectioninfo	@"SHI_REGISTERS=26"
	.align	128
        .global         _ZN2at6native27unrolled_elementwise_kernelINS0_13BinaryFunctorIiiiNS0_16BitwiseOrFunctorIiEEEESt5arrayIPcLm3EELi4E23TrivialOffsetCalculatorILi2EjES9_ILi1EjENS0_6memory15LoadWithoutCastENSC_16StoreWithoutCastEEEviT_T0_T2_T3_T4_T5_
        .type           _ZN2at6native27unrolled_elementwise_kernelINS0_13BinaryFunctorIiiiNS0_16BitwiseOrFunctorIiEEEESt5arrayIPcLm3EELi4E23TrivialOffsetCalculatorILi2EjES9_ILi1EjENS0_6memory15LoadWithoutCastENSC_16StoreWithoutCastEEEviT_T0_T2_T3_T4_T5_,@function
        .size           _ZN2at6native27unrolled_elementwise_kernelINS0_13BinaryFunctorIiiiNS0_16BitwiseOrFunctorIiEEEESt5arrayIPcLm3EELi4E23TrivialOffsetCalculatorILi2EjES9_ILi1EjENS0_6memory15LoadWithoutCastENSC_16StoreWithoutCastEEEviT_T0_T2_T3_T4_T5_,(.L_x_25176 - _ZN2at6native27unrolled_elementwise_kernelINS0_13BinaryFunctorIiiiNS0_16BitwiseOrFunctorIiEEEESt5arrayIPcLm3EELi4E23TrivialOffsetCalculatorILi2EjES9_ILi1EjENS0_6memory15LoadWithoutCastENSC_16StoreWithoutCastEEEviT_T0_T2_T3_T4_T5_)
        .other          _ZN2at6native27unrolled_elementwise_kernelINS0_13BinaryFunctorIiiiNS0_16BitwiseOrFunctorIiEEEESt5arrayIPcLm3EELi4E23TrivialOffsetCalculatorILi2EjES9_ILi1EjENS0_6memory15LoadWithoutCastENSC_16StoreWithoutCastEEEviT_T0_T2_T3_T4_T5_,@"STO_CUDA_ENTRY STV_DEFAULT"
_ZN2at6native27unrolled_elementwise_kernelINS0_13BinaryFunctorIiiiNS0_16BitwiseOrFunctorIiEEEESt5arrayIPcLm3EELi4E23TrivialOffsetCalculatorILi2EjES9_ILi1EjENS0_6memory15LoadWithoutCastENSC_16StoreWithoutCastEEEviT_T0_T2_T3_T4_T5_:
.text._ZN2at6native27unrolled_elementwise_kernelINS0_13BinaryFunctorIiiiNS0_16BitwiseOrFunctorIiEEEESt5arrayIPcLm3EELi4E23TrivialOffsetCalculatorILi2EjES9_ILi1EjENS0_6memory15LoadWithoutCastENSC_16StoreWithoutCastEEEviT_T0_T2_T3_T4_T5_:
        /* <DEDUP_REMOVED lines=66> */
.L_x_13881:
[----:B0-----:R-:W-:Y:S05]  /*0420*/  BSYNC B0 ;  /* 0x0000000000007941 */ /* 0x001fea0003800000 */
.L_x_13880:
        /* <DEDUP_REMOVED lines=8> */
.L_x_13882:
        /* <DEDUP_REMOVED lines=13> */
.L_x_25176:


//--------------------- .text._ZN2at6native29vectorized_elementwise_kernelILi2ENS0_13BinaryFunctorIiiiNS0_16BitwiseOrFunctorIiEEEESt5arrayIPcLm3EEEEviT0_T1_ --------------------------
	.section	.text._ZN2at6native29vectorized_elementwise_kernelILi2ENS0_13BinaryFunctorIiiiNS0_16BitwiseOrFunctorIiEEEESt5arrayIPcLm3EEEEviT0_T1_,"ax",@progbits
	.sectioninfo	@"SHI_REGISTERS=32"
	.align	128
        .global         _ZN2at6native29vectorized_elementwise_kernelILi2ENS0_13BinaryFunctorIiiiNS0_16BitwiseOrFunctorIiEEEESt5arrayIPcLm3EEEEviT0_T1_
        .type           _ZN2at6native29vectorized_elementwise_kernelILi2ENS0_13BinaryFunctorIiiiNS0_16BitwiseOrFunctorIiEEEESt5arrayIPcLm3EEEEviT0_T1_,@function
        .size           _ZN2at6native29vectorized_elementwise_kernelILi2ENS0_13BinaryFunctorIiiiNS0_16BitwiseOrFunctorIiEEEESt5arrayIPcLm3EEEEviT0_T1_,(.L_x_25177 - _ZN2at6native29vectorized_elementwise_kernelILi2ENS0_13BinaryFunctorIiiiNS0_16BitwiseOrFunctorIiEEEESt5arrayIPcLm3EEEEviT0_T1_)
        .other          _ZN2at6native29vectorized_elementwise_kernelILi2ENS0_13BinaryFunctorIiiiNS0_16BitwiseOrFunctorIiEEEESt5arrayIPcLm3EEEEviT0_T1_,@"STO_CUDA_ENTRY STV_DEFAULT"
_ZN2at6native29vectorized_elementwise_kernelILi2ENS0_13BinaryFunctorIiiiNS0_16BitwiseOrFunctorIiEEEESt5arrayIPcLm3EEEEviT0_T1_:
.text._ZN2at6native29vectorized_elementwise_kernelILi2ENS0_13BinaryFunctorIiiiNS0_16BitwiseOrFunctorIiEEEESt5arrayIPcLm3EEEEviT0_T1_:
        /* <DEDUP_REMOVED lines=36> */
.L_x_13883:
        /* <DEDUP_REMOVED lines=105> */
.L_x_13886:
[----:B0-----:R-:W-:-:S13]  /*08d0*/  ISETP.GE.AND P0, PT, R13, R12, PT ;  /* 0x0000000c0d00720c */ /* 0x001fda0003f06270 */
[----:B------:R-:W-:Y:S05]  /*08e0*/  @P0 BRA `(.L_x_13888) ;  /* 0x000000c000000947 */ /* 0x000fea0003800000 */
[----:B------:R-:W-:Y:S01]  /*08f0*/  IMAD.IADD R2, R0, 0x1, R13 ;  /* 0x0000000100027824 */ /* 0x000fe200078e020d */
[----:B------:R-:W-:Y:S01]  /*0900*/  IADD3 R13, R13, 0x80, RZ ;  /* 0x000000800d0d7810 */ /* 0x000fe20007ffe0ff */
[----:B------:R-:W-:-:S04]  /*0910*/  IMAD.MOV.U32 R3, RZ, RZ, 0x4 ;  /* 0x00000004ff037424 */ /* 0x000fc800078e00ff */
[----:B------:R-:W-:-:S05]  /*0920*/  IMAD.WIDE.U32 R2, R2, R3, c[0x0][0x168] ;  /* 0x00005a0002027625 */ /* 0x000fca00078e0003 */
[----:B------:R0:W-:Y:S02]  /*0930*/  STG.E [R2.64], R15 ;  /* 0x0000000f02007986 */ /* 0x0001e4000c101904 */
.L_x_13887:
[----:B------:R-:W-:-:S13]  /*0940*/  ISETP.GE.AND P0, PT, R13, R12, PT ;  /* 0x0000000c0d00720c */ /* 0x000fda0003f06270 */
[----:B------:R-:W-:Y:S05]  /*0950*/  @P0 BRA `(.L_x_13889) ;  /* 0x000000d000000947 */ /* 0x000fea0003800000 */
[----:B0-----:R-:W-:Y:S01]  /*0960*/  IADD3 R2, R0, R13, RZ ;  /* 0x0000000d00027210 */ /* 0x001fe20007ffe0ff */
[----:B------:R-:W-:Y:S01]  /*0970*/  IMAD.MOV.U32 R3, RZ, RZ, 0x4 ;  /* 0x00000004ff037424 */ /* 0x000fe200078e00ff */
[----:B------:R-:W-:-:S03]  /*0980*/  IADD3 R13, R13, 0x80, RZ ;  /* 0x000000800d0d7810 */ /* 0x000fc60007ffe0ff */
[----:B------:R-:W-:-:S05]  /*0990*/  IMAD.WIDE.U32 R2, R2, R3, c[0x0][0x168] ;  /* 0x00005a0002027625 */ /* 0x000fca00078e0003 */
[----:B------:R0:W-:Y:S02]  /*09a0*/  STG.E [R2.64], R22 ;  /* 0x0000001602007986 */ /* 0x0001e4000c101904 */
.L_x_13888:
        /* <DEDUP_REMOVED lines=8> */
.L_x_13889:
[----:B------:R-:W-:Y:S05]  /*0a30*/  BSYNC B1 ;  /* 0x0000000000017941 */ /* 0x000fea0003800000 */
.L_x_13885:
[----:B------:R-:W-:-:S13]  /*0a40*/  ISETP.GE.AND P0, PT, R13, R12, PT ;  /* 0x0000000c0d00720c */ /* 0x000fda0003f06270 */
[----:B0-----:R-:W-:Y:S01]  /*0a50*/  @!P0 IMAD.IADD R2, R0, 0x1, R13 ;  /* 0x0000000100028824 */ /* 0x001fe200078e020d */
[----:B------:R-:W-:Y:S01]  /*0a60*/  @!P0 IADD3 R13, R13, 0x80, RZ ;  /* 0x000000800d0d8810 */ /* 0x000fe20007ffe0ff */
[----:B------:R-:W-:-:S04]  /*0a70*/  @!P0 IMAD.MOV.U32 R3, RZ, RZ, 0x4 ;  /* 0x00000004ff038424 */ /* 0x000fc800078e00ff */
[----:B------:R-:W-:-:S05]  /*0a80*/  @!P0 IMAD.WIDE.U32 R2, R2, R3, c[0x0][0x168] ;  /* 0x00005a0002028625 */ /* 0x000fca00078e0003 */
[----:B------:R0:W-:Y:S02]  /*0a90*/  @!P0 STG.E [R2.64], R23 ;  /* 0x0000001702008986 */ /* 0x0001e4000c101904 */
.L_x_13890:
[----:B------:R-:W-:Y:S05]  /*0aa0*/  BSYNC B0 ;  /* 0x0000000000007941 */ /* 0x000fea0003800000 */
.L_x_13884:
        /* <DEDUP_REMOVED lines=8> */
.L_x_13891:
        /* <DEDUP_REMOVED lines=13> */
.L_x_25177:


//--------------------- .text._ZN2at6native29vectorized_elementwise_kernelILi4ENS0_13BinaryFunctorIiiiNS0_16BitwiseOrFunctorIiEEEESt5arrayIPcLm3EEEEviT0_T1_ --------------------------
	.section	.text._ZN2at6native29vectorized_elementwise_kernelILi4ENS0_13BinaryFunctorIiiiNS0_16BitwiseOrFunctorIiEEEESt5arrayIPcLm3EEEEviT0_T1_,"ax",@progbits
	.sectioninfo	@"SHI_REGISTERS=32"
	.align	128
        .global         _ZN2at6native29vectorized_elementwise_kernelILi4ENS0_13BinaryFunctorIiiiNS0_16BitwiseOrFunctorIiEEEESt5arrayIPcLm3EEEEviT0_T1_
        .type           _ZN2at6native29vectorized_elementwise_kernelILi4ENS0_13BinaryFunctorIiiiNS0_16BitwiseOrFunctorIiEEEESt5arrayIPcLm3EEEEviT0_T1_,@function
        .size           _ZN2at6native29vectorized_elementwise_kernelILi4ENS0_13BinaryFunctorIiiiNS0_16BitwiseOrFunctorIiEEEESt5arrayIPcLm3EEEEviT0_T1_,(.L_x_25178 - _ZN2at6native29vectorized_elementwise_kernelILi4ENS0_13BinaryFunctorIiiiNS0_16BitwiseOrFunctorIiEEEESt5arrayIPcLm3EEEEviT0_T1_)
        .other          _ZN2at6native29vectorized_elementwise_kernelILi4ENS0_13BinaryFunctorIiiiNS0_16BitwiseOrFunctorIiEEEESt5arrayIPcLm3EEEEviT0_T1_,@"STO_CUDA_ENTRY STV_DEFAULT"
_ZN2at6native29vectorized_elementwise_kernelILi4ENS0_13BinaryFunctorIiiiNS0_16BitwiseOrFunctorIiEEEESt5arrayIPcLm3EEEEviT0_T1_:
.text._ZN2at6native29vectorized_elementwise_kernelILi4ENS0_13BinaryFunctorIiiiNS0_16BitwiseOrFunctorIiEEEESt5arrayIPcLm3EEEEviT0_T1_:
        /* <DEDUP_REMOVED lines=30> */
.L_x_13892:
        /* <DEDUP_REMOVED lines=105> */
.L_x_13895:
[----:B0-----:R-:W-:-:S13]  /*0870*/  ISETP.GE.AND P0, PT, R13, R12, PT ;  /* 0x0000000c0d00720c */ /* 0x001fda0003f06270 */
[----:B------:R-:W-:Y:S05]  /*0880*/  @P0 BRA `(.L_x_13897) ;  /* 0x000000c000000947 */ /* 0x000fea0003800000 */
[----:B------:R-:W-:Y:S01]  /*0890*/  IMAD.IADD R2, R0, 0x1, R13 ;  /* 0x0000000100027824 */ /* 0x000fe200078e020d */
[----:B------:R-:W-:Y:S01]  /*08a0*/  IADD3 R13, R13, 0x80, RZ ;  /* 0x000000800d0d7810 */ /* 0x000fe20007ffe0ff */
[----:B------:R-:W-:-:S04]  /*08b0*/  IMAD.MOV.U32 R3, RZ, RZ, 0x4 ;  /* 0x00000004ff037424 */ /* 0x000fc800078e00ff */
[----:B------:R-:W-:-:S05]  /*08c0*/  IMAD.WIDE.U32 R2, R2, R3, c[0x0][0x168] ;  /* 0x00005a0002027625 */ /* 0x000fca00078e0003 */
[----:B------:R0:W-:Y:S02]  /*08d0*/  STG.E [R2.64], R15 ;  /* 0x0000000f02007986 */ /* 0x0001e4000c101904 */
.L_x_13896:
[----:B------:R-:W-:-:S13]  /*08e0*/  ISETP.GE.AND P0, PT, R13, R12, PT ;  /* 0x0000000c0d00720c */ /* 0x000fda0003f06270 */
[----:B------:R-:W-:Y:S05]  /*08f0*/  @P0 BRA `(.L_x_13898) ;  /* 0x000000d000000947 */ /* 0x000fea0003800000 */
[----:B0-----:R-:W-:Y:S01]  /*0900*/  IADD3 R2, R0, R13, RZ ;  /* 0x0000000d00027210 */ /* 0x001fe20007ffe0ff */
[----:B------:R-:W-:Y:S01]  /*0910*/  IMAD.MOV.U32 R3, RZ, RZ, 0x4 ;  /* 0x00000004ff037424 */ /* 0x000fe200078e00ff */
[----:B------:R-:W-:-:S03]  /*0920*/  IADD3 R13, R13, 0x80, RZ ;  /* 0x000000800d0d7810 */ /* 0x000fc60007ffe0ff */
[----:B------:R-:W-:-:S05]  /*0930*/  IMAD.WIDE.U32 R2, R2, R3, c[0x0][0x168] ;  /* 0x00005a0002027625 */ /* 0x000fca00078e0003 */
[----:B------:R0:W-:Y:S02]  /*0940*/  STG.E [R2.64], R22 ;  /* 0x0000001602007986 */ /* 0x0001e4000c101904 */
.L_x_13897:
        /* <DEDUP_REMOVED lines=8> */
.L_x_13898:
[----:B------:R-:W-:Y:S05]  /*09d0*/  BSYNC B1 ;  /* 0x0000000000017941 */ /* 0x000fea0003800000 */
.L_x_13894:
[----:B------:R-:W-:-:S13]  /*09e0*/  ISETP.GE.AND P0, PT, R13, R12, PT ;  /* 0x0000000c0d00720c */ /* 0x000fda0003f06270 */
[----:B0-----:R-:W-:Y:S01]  /*09f0*/  @!P0 IMAD.IADD R2, R0, 0x1, R13 ;  /* 0x0000000100028824 */ /* 0x001fe200078e020d */
[----:B------:R-:W-:Y:S01]  /*0a00*/  @!P0 IADD3 R13, R13, 0x80, RZ ;  /* 0x000000800d0d8810 */ /* 0x000fe20007ffe0ff */
[----:B------:R-:W-:-:S04]  /*0a10*/  @!P0 IMAD.MOV.U32 R3, RZ, RZ, 0x4 ;  /* 0x00000004ff038424 */ /* 0x000fc800078e00ff */
[----:B------:R-:W-:-:S05]  /*0a20*/  @!P0 IMAD.WIDE.U32 R2, R2, R3, c[0x0][0x168] ;  /* 0x00005a0002028625 */ /* 0x000fca00078e0003 */
[----:B------:R0:W-:Y:S02]  /*0a30*/  @!P0 STG.E [R2.64], R23 ;  /* 0x0000001702008986 */ /* 0x0001e4000c101904 */
.L_x_13899:
[----:B------:R-:W-:Y:S05]  /*0a40*/  BSYNC B0 ;  /* 0x0000000000007941 */ /* 0x000fea0003800000 */
.L_x_13893:
        /* <DEDUP_REMOVED lines=8> */
.L_x_13900:
        /* <DEDUP_REMOVED lines=11> */
.L_x_25178:


//--------------------- .text._ZN2at6native29vectorized_elementwise_kernelILi8ENS0_13BinaryFunctorIiiiNS0_16BitwiseOrFunctorIiEEEESt5arrayIPcLm3EEEEviT0_T1_ --------------------------
	.section	.text._ZN2at6native29vectorized_elementwise_kernelILi8ENS0_13BinaryFunctorIiiiNS0_16BitwiseOrFunctorIiEEEESt5arrayIPcLm3EEEEviT0_T1_,"ax",@progbits
	.sectioninfo	@"SHI_REGISTERS=4"
	.align	128
        .global         _ZN2at6native29vectorized_elementwise_kernelILi8ENS0_13BinaryFunctorIiiiNS0_16BitwiseOrFunctorIiEEEESt5arrayIPcLm3EEEEviT0_T1_
        .type           _ZN2at6native29vectorized_elementwise_kernelILi8ENS0_13BinaryFunctorIiiiNS0_16BitwiseOrFunctorIiEEEESt5arrayIPcLm3EEEEviT0_T1_,@function
        .size           _ZN2at6native29vectorized_elementwise_kernelILi8ENS0_13BinaryFunctorIiiiNS0_16BitwiseOrFunctorIiEEEESt5arrayIPcLm3EEEEviT0_T1_,(.L_x_25179 - _ZN2at6native29vectorized_elementwise_kernelILi8ENS0_13BinaryFunctorIiiiNS0_16BitwiseOrFunctorIiEEEESt5arrayIPcLm3EEEEviT0_T1_)
        .other          _ZN2at6native29vectorized_elementwise_kernelILi8ENS0_13BinaryFunctorIiiiNS0_16BitwiseOrFunctorIiEEEESt5arrayIPcLm3EEEEviT0_T1_,@"STO_CUDA_ENTRY STV_DEFAULT"
_ZN2at6native29vectorized_elementwise_kernelILi8ENS0_13BinaryFunctorIiiiNS0_16BitwiseOrFunctorIiEEEESt5arrayIPcLm3EEEEviT0_T1_:
.text._ZN2at6native29vectorized_elementwise_kernelILi8ENS0_13BinaryFunctorIiiiNS0_16BitwiseOrFunctorIiEEEESt5arrayIPcLm3EEEEviT0_T1_:
[----:B------:R-:W-:Y:S02]  /*0000*/  MOV R1, c[0x0][0x28] ;  /* 0x00000a0000017a02 */ /* 0x000fe40000000f00 */
[----:B------:R-:W-:Y:S05]  /*0010*/  EXIT ;  /* 0x000000000000794d */ /* 0x000fea0003800000 */
.L_x_13901:
        /* <DEDUP_REMOVED lines=14> */
.L_x_25179:


//--------------------- .text._ZN2at6native18elementwise_kernelILi128ELi4EZNS0_15gpu_kernel_implINS0_13AUnaryFunctorIaaaNS0_16BitwiseOrFunctorIaEEEEEEvRNS_18TensorIteratorBaseERKT_EUliE_EEviT1_ --------------------------
	.section	.text._ZN2at6native18elementwise_kernelILi128ELi4EZNS0_15gpu_kernel_implINS0_13AUnaryFunctorIaaaNS0_16BitwiseOrFunctorIaEEEEEEvRNS_18TensorIteratorBaseERKT_EUliE_EEviT1_,"ax",@progbits
	.sectioninfo	@"SHI_REGISTERS=26"
	.align	128
        .global         _ZN2at6native18elementwise_kernelILi128ELi4EZNS0_15gpu_kernel_implINS0_13AUnaryFunctorIaaaNS0_16BitwiseOrFunctorIaEEEEEEvRNS_18TensorIteratorBaseERKT_EUliE_EEviT1_
        .type           _ZN2at6native18elementwise_kernelILi128ELi4EZNS0_15gpu_kernel_implINS0_13AUnaryFunctorIaaaNS0_16BitwiseOrFunctorIaEEEEEEvRNS_18TensorIteratorBaseERKT_EUliE_EEviT1_,@function
        .size           _ZN2at6native18elementwise_kernelILi128ELi4EZNS0_15gpu_kernel_implINS0_13AUnaryFunctorIaaaNS0_16BitwiseOrFunctorIaEEEEEEvRNS_18TensorIteratorBaseERKT_EUliE_EEviT1_,(.L_x_25180 - _ZN2at6native18elementwise_kernelILi128ELi4EZNS0_15gpu_kernel_implINS0_13AUnaryFunctorIaaaNS0_16BitwiseOrFunctorIaEEEEEEvRNS_18TensorIteratorBaseERKT_EUliE_EEviT1_)
        .other          _ZN2at6native18elementwise_kernelILi128ELi4EZNS0_15gpu_kernel_implINS0_13AUnaryFunctorIaaaNS0_16BitwiseOrFunctorIaEEEEEEvRNS_18TensorIteratorBaseERKT_EUliE_EEviT1_,@"STO_CUDA_ENTRY STV_DEFAULT"
_ZN2at6native18elementwise_kernelILi128ELi4EZNS0_15gpu_kernel_implINS0_13AUnaryFunctorIaaaNS0_16BitwiseOrFunctorIaEEEEEEvRNS_18TensorIteratorBaseERKT_EUliE_EEviT1_:
.text._ZN2at6native18elementwise_kernelILi128ELi4EZNS0_15gpu_kernel_implINS0_13AUnaryFunctorIaaaNS0_16BitwiseOrFunctorIaEEEEEEvRNS_18TensorIteratorBaseERKT_EUliE_EEviT1_:
        /* <DEDUP_REMOVED lines=237> */
.L_x_13904:
        /* <DEDUP_REMOVED lines=18> */
.L_x_13908:
[----:B------:R0:W5:Y:S01]  /*0ff0*/  LDG.E.U8 R0, [R2.64] ;  /* 0x0000002402007981 */ /* 0x000162000c1e1100 */
[----:B------:R-:W-:Y:S05]  /*1000*/  BRA `(.L_x_13910) ;  /* 0x00000d7000007947 */ /* 0x000fea0003800000 */
.L_x_13907:
        /* <DEDUP_REMOVED lines=8> */
.L_x_13912:
[----:B------:R0:W5:Y:S01]  /*1090*/  LDG.E.U8 R0, [R2.64] ;  /* 0x0000002402007981 */ /* 0x000162000c1e1100 */
[----:B------:R-:W-:Y:S05]  /*10a0*/  BRA `(.L_x_13910) ;  /* 0x00000cd000007947 */ /* 0x000fea0003800000 */
.L_x_13911:
[----:B------:R0:W5:Y:S01]  /*10b0*/  LDG.E.U16 R0, [R2.64] ;  /* 0x0000002402007981 */ /* 0x000162000c1e1500 */
[----:B------:R-:W-:Y:S05]  /*10c0*/  BRA `(.L_x_13910) ;  /* 0x00000cb000007947 */ /* 0x000fea0003800000 */
.L_x_13906:
        /* <DEDUP_REMOVED lines=9> */
.L_x_13914:
[----:B------:R-:W2:Y:S02]  /*1160*/  LDG.E.U16 R4, [R2.64] ;  /* 0x0000002402047981 */ /* 0x000ea4000c1e1500 */
[----:B--2---:R-:W-:-:S06]  /*1170*/  HADD2.F32 R4, -RZ, R4.H0_H0 ;  /* 0x20000004ff047230 */ /* 0x004fcc0000004100 */
[----:B------:R-:W0:Y:S02]  /*1180*/  F2I.FTZ.TRUNC.NTZ R4, R4 ;  /* 0x0000000400047305 */ /* 0x000e24000021f100 */
[----:B0-----:R-:W-:Y:S01]  /*1190*/  PRMT R0, R4, 0x7610, R0 ;  /* 0x0000761004007816 */ /* 0x001fe20000000000 */
[----:B------:R-:W-:Y:S05]  /*11a0*/  BRA `(.L_x_13910) ;  /* 0x00000bd000007947 */ /* 0x000fea0003800000 */
.L_x_13913:
        /* <DEDUP_REMOVED lines=9> */
.L_x_13916:
[----:B------:R-:W2:Y:S02]  /*1240*/  LDG.E.U16 R2, [R2.64] ;  /* 0x0000002402027981 */ /* 0x000ea4000c1e1500 */
[----:B--2---:R-:W-:-:S06]  /*1250*/  HADD2.F32 R4, -RZ, R2.H0_H0 ;  /* 0x20000002ff047230 */ /* 0x004fcc0000004100 */
[----:B------:R-:W0:Y:S02]  /*1260*/  F2I.FTZ.TRUNC.NTZ R4, R4 ;  /* 0x0000000400047305 */ /* 0x000e24000021f100 */
[----:B0-----:R-:W-:Y:S01]  /*1270*/  PRMT R0, R4, 0x7610, R0 ;  /* 0x0000761004007816 */ /* 0x001fe20000000000 */
[----:B------:R-:W-:Y:S05]  /*1280*/  BRA `(.L_x_13910) ;  /* 0x00000af000007947 */ /* 0x000fea0003800000 */
.L_x_13915:
[----:B------:R-:W2:Y:S02]  /*1290*/  LDG.E.64 R2, [R2.64] ;  /* 0x0000002402027981 */ /* 0x000ea4000c1e1b00 */
[----:B--2---:R0:W1:Y:S01]  /*12a0*/  F2I.F64.TRUNC R0, R2 ;  /* 0x0000000200007311 */ /* 0x004062000030d100 */
[----:B------:R-:W-:Y:S05]  /*12b0*/  BRA `(.L_x_13910) ;  /* 0x00000ac000007947 */ /* 0x000fea0003800000 */
.L_x_13905:
        /* <DEDUP_REMOVED lines=12> */
.L_x_13919:
[----:B------:R-:W2:Y:S02]  /*1380*/  LDG.E.64 R2, [R2.64] ;  /* 0x0000002402027981 */ /* 0x000ea4000c1e1b00 */
[----:B--2---:R0:W1:Y:S01]  /*1390*/  F2I.F64.TRUNC R0, R2 ;  /* 0x0000000200007311 */ /* 0x004062000030d100 */
[----:B------:R-:W-:Y:S05]  /*13a0*/  BRA `(.L_x_13910) ;  /* 0x000009d000007947 */ /* 0x000fea0003800000 */
.L_x_13918:
        /* <DEDUP_REMOVED lines=28> */
.L_x_13921:
        /* <DEDUP_REMOVED lines=15> */
.L_x_13920:
[----:B------:R-:W2:Y:S02]  /*1660*/  LDG.E.U16 R2, [R2.64] ;  /* 0x0000002402027981 */ /* 0x000ea4000c1e1500 */
[----:B--2---:R-:W-:-:S04]  /*1670*/  PRMT R2, RZ, 0x5410, R2 ;  /* 0x00005410ff027816 */ /* 0x004fc80000000002 */
[----:B------:R0:W1:Y:S01]  /*1680*/  F2I.FTZ.TRUNC.NTZ R0, R2 ;  /* 0x0000000200007305 */ /* 0x000062000021f100 */
[----:B------:R-:W-:Y:S05]  /*1690*/  BRA `(.L_x_13910) ;  /* 0x000006e000007947 */ /* 0x000fea0003800000 */
.L_x_13917:
        /* <DEDUP_REMOVED lines=10> */
.L_x_13924:
        /* <DEDUP_REMOVED lines=21> */
.L_x_13928:
[----:B------:R-:W-:Y:S05]  /*1890*/  BSYNC B1 ;  /* 0x0000000000017941 */ /* 0x000fea0003800000 */
.L_x_13927:
[----:B------:R-:W-:Y:S01]  /*18a0*/  IMAD.SHL.U32 R2, R2, 0x100000, RZ ;  /* 0x0010000002027824 */ /* 0x000fe200078e00ff */
[----:B------:R-:W-:-:S04]  /*18b0*/  LEA R3, R0, 0x3b800000, 0x17 ;  /* 0x3b80000000037811 */ /* 0x000fc800078eb8ff */
[----:B------:R-:W-:Y:S02]  /*18c0*/  LOP3.LUT R4, R3, R2, R4, 0xfe, !PT ;  /* 0x0000000203047212 */ /* 0x000fe400078efe04 */
.L_x_13926:
[----:B------:R-:W-:Y:S05]  /*18d0*/  BSYNC B0 ;  /* 0x0000000000007941 */ /* 0x000fea0003800000 */
.L_x_13925:
[----:B------:R-:W0:Y:S02]  /*18e0*/  F2I.FTZ.TRUNC.NTZ R4, R4 ;  /* 0x0000000400047305 */ /* 0x000e24000021f100 */
[----:B0-----:R-:W-:Y:S01]  /*18f0*/  PRMT R0, R4, 0x7610, R0 ;  /* 0x0000761004007816 */ /* 0x001fe20000000000 */
[----:B------:R-:W-:Y:S05]  /*1900*/  BRA `(.L_x_13910) ;  /* 0x0000047000007947 */ /* 0x000fea0003800000 */
.L_x_13923:
        /* <DEDUP_REMOVED lines=21> */
.L_x_13932:
[----:B------:R-:W-:Y:S05]  /*1a60*/  BSYNC B1 ;  /* 0x0000000000017941 */ /* 0x000fea0003800000 */
.L_x_13931:
[----:B------:R-:W-:Y:S01]  /*1a70*/  IMAD.SHL.U32 R2, R2, 0x200000, RZ ;  /* 0x0020000002027824 */ /* 0x000fe200078e00ff */
[----:B------:R-:W-:-:S04]  /*1a80*/  LEA R3, R0, 0x37800000, 0x17 ;  /* 0x3780000000037811 */ /* 0x000fc800078eb8ff */
[----:B------:R-:W-:Y:S02]  /*1a90*/  LOP3.LUT R4, R3, R2, R4, 0xfe, !PT ;  /* 0x0000000203047212 */ /* 0x000fe400078efe04 */
.L_x_13930:
[----:B------:R-:W-:Y:S05]  /*1aa0*/  BSYNC B0 ;  /* 0x0000000000007941 */ /* 0x000fea0003800000 */
.L_x_13929:
[----:B------:R-:W0:Y:S02]  /*1ab0*/  F2I.FTZ.TRUNC.NTZ R4, R4 ;  /* 0x0000000400047305 */ /* 0x000e24000021f100 */
[----:B0-----:R-:W-:Y:S01]  /*1ac0*/  PRMT R0, R4, 0x7610, R0 ;  /* 0x0000761004007816 */ /* 0x001fe20000000000 */
[----:B------:R-:W-:Y:S05]  /*1ad0*/  BRA `(.L_x_13910) ;  /* 0x000002a000007947 */ /* 0x000fea0003800000 */
.L_x_13922:
        /* <DEDUP_REMOVED lines=14> */
.L_x_13936:
[----:B------:R-:W-:Y:S05]  /*1bc0*/  BSYNC B0 ;  /* 0x0000000000007941 */ /* 0x000fea0003800000 */
.L_x_13935:
[----:B------:R-:W0:Y:S02]  /*1bd0*/  F2I.FTZ.TRUNC.NTZ R4, R4 ;  /* 0x0000000400047305 */ /* 0x000e24000021f100 */
[----:B0-----:R-:W-:Y:S01]  /*1be0*/  PRMT R0, R4, 0x7610, R0 ;  /* 0x0000761004007816 */ /* 0x001fe20000000000 */
[----:B------:R-:W-:Y:S05]  /*1bf0*/  BRA `(.L_x_13910) ;  /* 0x0000018000007947 */ /* 0x000fea0003800000 */
.L_x_13909:
        /* <DEDUP_REMOVED lines=21> */
.L_x_13934:
[----:B------:R0:W5:Y:S01]  /*1d50*/  LDG.E.U8 R0, [R2.64] ;  /* 0x0000002402007981 */ /* 0x000162000c1e1100 */
[----:B------:R-:W-:Y:S05]  /*1d60*/  BRA `(.L_x_13910) ;  /* 0x0000001000007947 */ /* 0x000fea0003800000 */
.L_x_13933:
[----:B------:R0:W5:Y:S02]  /*1d70*/  LDG.E.U8 R0, [R2.64] ;  /* 0x0000002402007981 */ /* 0x000164000c1e1100 */
.L_x_13910:
        /* <DEDUP_REMOVED lines=16> */
.L_x_13940:
[----:B------:R0:W-:Y:S01]  /*1e80*/  STG.E.U8 [R16.64], R5 ;  /* 0x0000000510007986 */ /* 0x0001e2000c101124 */
[----:B------:R-:W-:Y:S05]  /*1e90*/  BRA `(.L_x_13942) ;  /* 0x00000e9000007947 */ /* 0x000fea0003800000 */
.L_x_13939:
        /* <DEDUP_REMOVED lines=12> */
.L_x_13944:
[----:B------:R-:W-:-:S04]  /*1f60*/  LOP3.LUT R5, R5, 0xffff, RZ, 0xc0, !PT ;  /* 0x0000ffff05057812 */ /* 0x000fc800078ec0ff */
[----:B------:R-:W-:-:S05]  /*1f70*/  PRMT R3, R5, 0x8880, RZ ;  /* 0x0000888005037816 */ /* 0x000fca00000000ff */
[----:B------:R0:W-:Y:S01]  /*1f80*/  STG.E [R16.64], R3 ;  /* 0x0000000310007986 */ /* 0x0001e2000c101924 */
[----:B------:R-:W-:Y:S05]  /*1f90*/  BRA `(.L_x_13942) ;  /* 0x00000d9000007947 */ /* 0x000fea0003800000 */
.L_x_13943:
[----:B------:R-:W-:-:S04]  /*1fa0*/  PRMT R3, R5, 0x8880, RZ ;  /* 0x0000888005037816 */ /* 0x000fc800000000ff */
[----:B------:R-:W-:-:S05]  /*1fb0*/  PRMT R3, R3, 0x7710, RZ ;  /* 0x0000771003037816 */ /* 0x000fca00000000ff */
[----:B------:R0:W-:Y:S01]  /*1fc0*/  STG.E.U16 [R16.64], R3 ;  /* 0x0000000310007986 */ /* 0x0001e2000c101524 */
[----:B------:R-:W-:Y:S05]  /*1fd0*/  BRA `(.L_x_13942) ;  /* 0x00000d5000007947 */ /* 0x000fea0003800000 */
.L_x_13938:
        /* <DEDUP_REMOVED lines=9> */
.L_x_13946:
[----:B------:R-:W0:Y:S02]  /*2070*/  I2F.S8 R0, R5 ;  /* 0x0000000500007306 */ /* 0x000e240000001400 */
[----:B0-----:R-:W-:-:S05]  /*2080*/  F2FP.PACK_AB R0, RZ, R0 ;  /* 0x00000000ff00723e */ /* 0x001fca00000000ff */
[----:B------:R0:W-:Y:S01]  /*2090*/  STG.E.U16 [R16.64], R0 ;  /* 0x0000000010007986 */ /* 0x0001e2000c101524 */
[----:B------:R-:W-:Y:S05]  /*20a0*/  BRA `(.L_x_13942) ;  /* 0x00000c8000007947 */ /* 0x000fea0003800000 */
.L_x_13945:
        /* <DEDUP_REMOVED lines=10> */
.L_x_13948:
[----:B------:R-:W0:Y:S02]  /*2150*/  I2F.S8 R5, R5 ;  /* 0x0000000500057306 */ /* 0x000e240000001400 */
[----:B0-----:R-:W-:-:S04]  /*2160*/  F2FP.PACK_AB R3, RZ, R5 ;  /* 0x00000005ff03723e */ /* 0x001fc800000000ff */
[----:B------:R-:W-:-:S05]  /*2170*/  PRMT R3, R3, 0x5410, RZ ;  /* 0x0000541003037816 */ /* 0x000fca00000000ff */
[----:B------:R0:W-:Y:S01]  /*2180*/  STG.E [R16.64], R3 ;  /* 0x0000000310007986 */ /* 0x0001e2000c101924 */
[----:B------:R-:W-:Y:S05]  /*2190*/  BRA `(.L_x_13942) ;  /* 0x00000b9000007947 */ /* 0x000fea0003800000 */
.L_x_13947:
[----:B------:R-:W-:-:S04]  /*21a0*/  PRMT R2, R5, 0x8880, RZ ;  /* 0x0000888005027816 */ /* 0x000fc800000000ff */
[----:B------:R-:W-:-:S06]  /*21b0*/  PRMT R2, R2, 0x7710, RZ ;  /* 0x0000771002027816 */ /* 0x000fcc00000000ff */
[----:B------:R-:W0:Y:S02]  /*21c0*/  I2F.F64.S16 R2, R2 ;  /* 0x0000000200027312 */ /* 0x000e240000101c00 */
[----:B0-----:R0:W-:Y:S01]  /*21d0*/  STG.E.64 [R16.64], R2 ;  /* 0x0000000210007986 */ /* 0x0011e2000c101b24 */
[----:B------:R-:W-:Y:S05]  /*21e0*/  BRA `(.L_x_13942) ;  /* 0x00000b4000007947 */ /* 0x000fea0003800000 */
.L_x_13937:
        /* <DEDUP_REMOVED lines=12> */
.L_x_13951:
[----:B------:R-:W-:Y:S01]  /*22b0*/  PRMT R4, R5, 0x8880, RZ ;  /* 0x0000888005047816 */ /* 0x000fe200000000ff */
[----:B------:R-:W-:-:S03]  /*22c0*/  CS2R R6, SRZ ;  /* 0x0000000000067805 */ /* 0x000fc6000001ff00 */
[----:B------:R-:W-:-:S06]  /*22d0*/  PRMT R4, R4, 0x7710, RZ ;  /* 0x0000771004047816 */ /* 0x000fcc00000000ff */
[----:B------:R-:W0:Y:S02]  /*22e0*/  I2F.F64.S16 R4, R4 ;  /* 0x0000000400047312 */ /* 0x000e240000101c00 */
[----:B0-----:R0:W-:Y:S01]  /*22f0*/  STG.E.128 [R16.64], R4 ;  /* 0x0000000410007986 */ /* 0x0011e2000c101d24 */
[----:B------:R-:W-:Y:S05]  /*2300*/  BRA `(.L_x_13942) ;  /* 0x00000a2000007947 */ /* 0x000fea0003800000 */
.L_x_13950:
        /* <DEDUP_REMOVED lines=21> */
.L_x_13955:
[----:B------:R-:W-:Y:S05]  /*2460*/  BSYNC B0 ;  /* 0x0000000000007941 */ /* 0x000fea0003800000 */
.L_x_13954:
[----:B------:R-:W-:-:S05]  /*2470*/  LOP3.LUT R3, R0, R3, RZ, 0xfc, !PT ;  /* 0x0000000300037212 */ /* 0x000fca00078efcff */
[----:B------:R0:W-:Y:S01]  /*2480*/  STG.E.U8 [R16.64], R3 ;  /* 0x0000000310007986 */ /* 0x0001e2000c101124 */
[----:B------:R-:W-:Y:S05]  /*2490*/  BRA `(.L_x_13942) ;  /* 0x0000089000007947 */ /* 0x000fea0003800000 */
.L_x_13953:
        /* <DEDUP_REMOVED lines=13> */
.L_x_13957:
[----:B------:R-:W-:Y:S01]  /*2570*/  IMAD.MOV.U32 R0, RZ, RZ, 0x7f ;  /* 0x0000007fff007424 */ /* 0x000fe200078e00ff */
[----:B------:R-:W-:-:S04]  /*2580*/  ISETP.GT.U32.AND P0, PT, R2, 0x7f800000, PT ;  /* 0x7f8000000200780c */ /* 0x000fc80003f04070 */
[----:B------:R-:W-:-:S04]  /*2590*/  SEL R0, R0, 0x7c, P0 ;  /* 0x0000007c00007807 */ /* 0x000fc80000000000 */
.L_x_13958:
[----:B------:R-:W-:Y:S05]  /*25a0*/  BSYNC B0 ;  /* 0x0000000000007941 */ /* 0x000fea0003800000 */
.L_x_13956:
[----:B------:R-:W-:-:S04]  /*25b0*/  LOP3.LUT R2, R5, 0x80000000, RZ, 0xc0, !PT ;  /* 0x8000000005027812 */ /* 0x000fc800078ec0ff */
[----:B------:R-:W-:-:S04]  /*25c0*/  SHF.R.U32.HI R3, RZ, 0x18, R2 ;  /* 0x00000018ff037819 */ /* 0x000fc80000011602 */
[----:B------:R-:W-:-:S05]  /*25d0*/  LOP3.LUT R3, R0, R3, RZ, 0xfc, !PT ;  /* 0x0000000300037212 */ /* 0x000fca00078efcff */
[----:B------:R0:W-:Y:S01]  /*25e0*/  STG.E.U8 [R16.64], R3 ;  /* 0x0000000310007986 */ /* 0x0001e2000c101124 */
[----:B------:R-:W-:Y:S05]  /*25f0*/  BRA `(.L_x_13942) ;  /* 0x0000073000007947 */ /* 0x000fea0003800000 */
.L_x_13952:
[----:B------:R-:W0:Y:S02]  /*2600*/  I2F.S8 R0, R5 ;  /* 0x0000000500007306 */ /* 0x000e240000001400 */
[----:B0-----:R-:W-:-:S05]  /*2610*/  F2FP.BF16.PACK_AB R0, RZ, R0 ;  /* 0x00000000ff00723e */ /* 0x001fca00000010ff */
[----:B------:R0:W-:Y:S01]  /*2620*/  STG.E.U16 [R16.64], R0 ;  /* 0x0000000010007986 */ /* 0x0001e2000c101524 */
[----:B------:R-:W-:Y:S05]  /*2630*/  BRA `(.L_x_13942) ;  /* 0x000006f000007947 */ /* 0x000fea0003800000 */
.L_x_13949:
        /* <DEDUP_REMOVED lines=12> */
.L_x_13961:
        /* <DEDUP_REMOVED lines=17> */
.L_x_13964:
[----:B------:R-:W-:-:S04]  /*2810*/  LOP3.LUT R2, R5, 0x80000000, RZ, 0xc0, !PT ;  /* 0x8000000005027812 */ /* 0x000fc800078ec0ff */
[----:B------:R-:W-:-:S04]  /*2820*/  SHF.R.U32.HI R3, RZ, 0x18, R2 ;  /* 0x00000018ff037819 */ /* 0x000fc80000011602 */
[----:B------:R-:W-:-:S04]  /*2830*/  LOP3.LUT R0, R0, R3, RZ, 0xfc, !PT ;  /* 0x0000000300007212 */ /* 0x000fc800078efcff */
[----:B------:R-:W-:Y:S02]  /*2840*/  PRMT R8, R0, 0x7610, R8 ;  /* 0x0000761000087816 */ /* 0x000fe40000000008 */
.L_x_13963:
[----:B------:R-:W-:Y:S05]  /*2850*/  BSYNC B0 ;  /* 0x0000000000007941 */ /* 0x000fea0003800000 */
.L_x_13962:
[----:B------:R0:W-:Y:S01]  /*2860*/  STG.E.U8 [R16.64], R8 ;  /* 0x0000000810007986 */ /* 0x0001e2000c101124 */
[----:B------:R-:W-:Y:S05]  /*2870*/  BRA `(.L_x_13942) ;  /* 0x000004b000007947 */ /* 0x000fea0003800000 */
.L_x_13960:
        /* <DEDUP_REMOVED lines=17> */
.L_x_13967:
[----:B------:R-:W-:-:S04]  /*2990*/  LOP3.LUT R2, R5, 0x80000000, RZ, 0xc0, !PT ;  /* 0x8000000005027812 */ /* 0x000fc800078ec0ff */
[----:B------:R-:W-:-:S04]  /*29a0*/  SHF.R.U32.HI R3, RZ, 0x18, R2 ;  /* 0x00000018ff037819 */ /* 0x000fc80000011602 */
[----:B------:R-:W-:-:S04]  /*29b0*/  LOP3.LUT R0, R0, R3, RZ, 0xfc, !PT ;  /* 0x0000000300007212 */ /* 0x000fc800078efcff */
[----:B------:R-:W-:Y:S02]  /*29c0*/  PRMT R8, R0, 0x7610, R8 ;  /* 0x0000761000087816 */ /* 0x000fe40000000008 */
.L_x_13966:
[----:B------:R-:W-:Y:S05]  /*29d0*/  BSYNC B0 ;  /* 0x0000000000007941 */ /* 0x000fea0003800000 */
.L_x_13965:
[----:B------:R0:W-:Y:S01]  /*29e0*/  STG.E.U8 [R16.64], R8 ;  /* 0x0000000810007986 */ /* 0x0001e2000c101124 */
[----:B------:R-:W-:Y:S05]  /*29f0*/  BRA `(.L_x_13942) ;  /* 0x0000033000007947 */ /* 0x000fea0003800000 */
.L_x_13959:
        /* <DEDUP_REMOVED lines=22> */
.L_x_13941:
        /* <DEDUP_REMOVED lines=20> */
.L_x_13969:
[----:B------:R-:W-:-:S04]  /*2ca0*/  LOP3.LUT R5, R5, 0xffff, RZ, 0xc0, !PT ;  /* 0x0000ffff05057812 */ /* 0x000fc800078ec0ff */
[----:B------:R-:W-:-:S05]  /*2cb0*/  PRMT R5, R5, 0x8880, RZ ;  /* 0x0000888005057816 */ /* 0x000fca00000000ff */
[----:B------:R-:W-:-:S05]  /*2cc0*/  IMAD.MOV.U32 R2, RZ, RZ, R5 ;  /* 0x000000ffff027224 */ /* 0x000fca00078e0005 */
[----:B------:R-:W-:-:S05]  /*2cd0*/  SHF.R.S32.HI R3, RZ, 0x1f, R2 ;  /* 0x0000001fff037819 */ /* 0x000fca0000011402 */
[----:B------:R0:W-:Y:S01]  /*2ce0*/  STG.E.64 [R16.64], R2 ;  /* 0x0000000210007986 */ /* 0x0001e2000c101b24 */
[----:B------:R-:W-:Y:S05]  /*2cf0*/  BRA `(.L_x_13942) ;  /* 0x0000003000007947 */ /* 0x000fea0003800000 */
.L_x_13968:
[----:B------:R-:W-:-:S04]  /*2d00*/  LOP3.LUT R5, R5, 0xffff, RZ, 0xc0, !PT ;  /* 0x0000ffff05057812 */ /* 0x000fc800078ec0ff */
[----:B------:R-:W-:-:S05]  /*2d10*/  PRMT R3, R5, 0x8880, RZ ;  /* 0x0000888005037816 */ /* 0x000fca00000000ff */
[----:B------:R0:W-:Y:S02]  /*2d20*/  STG.E [R16.64], R3 ;  /* 0x0000000310007986 */ /* 0x0001e4000c101924 */
.L_x_13942:
[----:B------:R-:W-:-:S05]  /*2d30*/  IMAD R18, R18, 0x200, R23 ;  /* 0x0000020012127824 */ /* 0x000fca00078e0217 */
[----:B------:R-:W-:Y:S02]  /*2d40*/  IADD3 R19, R18, 0x80, RZ ;  /* 0x0000008012137810 */ /* 0x000fe40007ffe0ff */
.L_x_13903:
[----:B------:R-:W-:Y:S05]  /*2d50*/  BSYNC B6 ;  /* 0x0000000000067941 */ /* 0x000fea0003800000 */
.L_x_13902:
        /* <DEDUP_REMOVED lines=231> */
.L_x_13972:
        /* <DEDUP_REMOVED lines=18> */
.L_x_13976:
[----:B------:R0:W5:Y:S01]  /*3cf0*/  LDG.E.U8 R0, [R2.64] ;  /* 0x0000002402007981 */ /* 0x000162000c1e1100 */
[----:B------:R-:W-:Y:S05]  /*3d00*/  BRA `(.L_x_13978) ;  /* 0x00000d7000007947 */ /* 0x000fea0003800000 */
.L_x_13975:
        /* <DEDUP_REMOVED lines=8> */
.L_x_13980:
[----:B------:R0:W5:Y:S01]  /*3d90*/  LDG.E.U8 R0, [R2.64] ;  /* 0x0000002402007981 */ /* 0x000162000c1e1100 */
[----:B------:R-:W-:Y:S05]  /*3da0*/  BRA `(.L_x_13978) ;  /* 0x00000cd000007947 */ /* 0x000fea0003800000 */
.L_x_13979:
[----:B------:R0:W5:Y:S01]  /*3db0*/  LDG.E.U16 R0, [R2.64] ;  /* 0x0000002402007981 */ /* 0x000162000c1e1500 */
[----:B------:R-:W-:Y:S05]  /*3dc0*/  BRA `(.L_x_13978) ;  /* 0x00000cb000007947 */ /* 0x000fea0003800000 */
.L_x_13974:
        /* <DEDUP_REMOVED lines=9> */
.L_x_13982:
[----:B------:R-:W2:Y:S02]  /*3e60*/  LDG.E.U16 R4, [R2.64] ;  /* 0x0000002402047981 */ /* 0x000ea4000c1e1500 */
[----:B--2---:R-:W-:-:S06]  /*3e70*/  HADD2.F32 R4, -RZ, R4.H0_H0 ;  /* 0x20000004ff047230 */ /* 0x004fcc0000004100 */
[----:B------:R-:W0:Y:S02]  /*3e80*/  F2I.FTZ.TRUNC.NTZ R4, R4 ;  /* 0x0000000400047305 */ /* 0x000e24000021f100 */
[----:B0-----:R-:W-:Y:S01]  /*3e90*/  PRMT R0, R4, 0x7610, R0 ;  /* 0x0000761004007816 */ /* 0x001fe20000000000 */
[----:B------:R-:W-:Y:S05]  /*3ea0*/  BRA `(.L_x_13978) ;  /* 0x00000bd000007947 */ /* 0x000fea0003800000 */
.L_x_13981:
        /* <DEDUP_REMOVED lines=9> */
.L_x_13984:
[----:B------:R-:W2:Y:S02]  /*3f40*/  LDG.E.U16 R2, [R2.64] ;  /* 0x0000002402027981 */ /* 0x000ea4000c1e1500 */
[----:B--2---:R-:W-:-:S06]  /*3f50*/  HADD2.F32 R4, -RZ, R2.H0_H0 ;  /* 0x20000002ff047230 */ /* 0x004fcc0000004100 */
[----:B------:R-:W0:Y:S02]  /*3f60*/  F2I.FTZ.TRUNC.NTZ R4, R4 ;  /* 0x0000000400047305 */ /* 0x000e24000021f100 */
[----:B0-----:R-:W-:Y:S01]  /*3f70*/  PRMT R0, R4, 0x7610, R0 ;  /* 0x0000761004007816 */ /* 0x001fe20000000000 */
[----:B------:R-:W-:Y:S05]  /*3f80*/  BRA `(.L_x_13978) ;  /* 0x00000af000007947 */ /* 0x000fea0003800000 */
.L_x_13983:
[----:B------:R-:W2:Y:S02]  /*3f90*/  LDG.E.64 R2, [R2.64] ;  /* 0x0000002402027981 */ /* 0x000ea4000c1e1b00 */
[----:B--2---:R0:W1:Y:S01]  /*3fa0*/  F2I.F64.TRUNC R0, R2 ;  /* 0x0000000200007311 */ /* 0x004062000030d100 */
[----:B------:R-:W-:Y:S05]  /*3fb0*/  BRA `(.L_x_13978) ;  /* 0x00000ac000007947 */ /* 0x000fea0003800000 */
.L_x_13973:
        /* <DEDUP_REMOVED lines=12> */
.L_x_13987:
[----:B------:R-:W2:Y:S02]  /*4080*/  LDG.E.64 R2, [R2.64] ;  /* 0x0000002402027981 */ /* 0x000ea4000c1e1b00 */
[----:B--2---:R0:W1:Y:S01]  /*4090*/  F2I.F64.TRUNC R0, R2 ;  /* 0x0000000200007311 */ /* 0x004062000030d100 */
[----:B------:R-:W-:Y:S05]  /*40a0*/  BRA `(.L_x_13978) ;  /* 0x000009d000007947 */ /* 0x000fea0003800000 */
.L_x_13986:
        /* <DEDUP_REMOVED lines=28> */
.L_x_13989:
        /* <DEDUP_REMOVED lines=15> */
.L_x_13988:
[----:B------:R-:W2:Y:S02]  /*4360*/  LDG.E.U16 R2, [R2.64] ;  /* 0x0000002402027981 */ /* 0x000ea4000c1e1500 */
[----:B--2---:R-:W-:-:S04]  /*4370*/  PRMT R2, RZ, 0x5410, R2 ;  /* 0x00005410ff027816 */ /* 0x004fc80000000002 */
[----:B------:R0:W1:Y:S01]  /*4380*/  F2I.FTZ.TRUNC.NTZ R0, R2 ;  /* 0x0000000200007305 */ /* 0x000062000021f100 */
[----:B------:R-:W-:Y:S05]  /*4390*/  BRA `(.L_x_13978) ;  /* 0x000006e000007947 */ /* 0x000fea0003800000 */
.L_x_13985:
        /* <DEDUP_REMOVED lines=10> */
.L_x_13992:
        /* <DEDUP_REMOVED lines=21> */
.L_x_13996:
[----:B------:R-:W-:Y:S05]  /*4590*/  BSYNC B1 ;  /* 0x0000000000017941 */ /* 0x000fea0003800000 */
.L_x_13995:
[----:B------:R-:W-:Y:S01]  /*45a0*/  IMAD.SHL.U32 R2, R2, 0x100000, RZ ;  /* 0x0010000002027824 */ /* 0x000fe200078e00ff */
[----:B------:R-:W-:-:S04]  /*45b0*/  LEA R3, R0, 0x3b800000, 0x17 ;  /* 0x3b80000000037811 */ /* 0x000fc800078eb8ff */
[----:B------:R-:W-:Y:S02]  /*45c0*/  LOP3.LUT R4, R3, R2, R4, 0xfe, !PT ;  /* 0x0000000203047212 */ /* 0x000fe400078efe04 */
.L_x_13994:
[----:B------:R-:W-:Y:S05]  /*45d0*/  BSYNC B0 ;  /* 0x0000000000007941 */ /* 0x000fea0003800000 */
.L_x_13993:
[----:B------:R-:W0:Y:S02]  /*45e0*/  F2I.FTZ.TRUNC.NTZ R4, R4 ;  /* 0x0000000400047305 */ /* 0x000e24000021f100 */
[----:B0-----:R-:W-:Y:S01]  /*45f0*/  PRMT R0, R4, 0x7610, R0 ;  /* 0x0000761004007816 */ /* 0x001fe20000000000 */
[----:B------:R-:W-:Y:S05]  /*4600*/  BRA `(.L_x_13978) ;  /* 0x0000047000007947 */ /* 0x000fea0003800000 */
.L_x_13991:
        /* <DEDUP_REMOVED lines=21> */
.L_x_14000:
[----:B------:R-:W-:Y:S05]  /*4760*/  BSYNC B1 ;  /* 0x0000000000017941 */ /* 0x000fea0003800000 */
.L_x_13999:
[----:B------:R-:W-:Y:S01]  /*4770*/  IMAD.SHL.U32 R2, R2, 0x200000, RZ ;  /* 0x0020000002027824 */ /* 0x000fe200078e00ff */
[----:B------:R-:W-:-:S04]  /*4780*/  LEA R3, R0, 0x37800000, 0x17 ;  /* 0x3780000000037811 */ /* 0x000fc800078eb8ff */
[----:B------:R-:W-:Y:S02]  /*4790*/  LOP3.LUT R4, R3, R2, R4, 0xfe, !PT ;  /* 0x0000000203047212 */ /* 0x000fe400078efe04 */
.L_x_13998:
[----:B------:R-:W-:Y:S05]  /*47a0*/  BSYNC B0 ;  /* 0x0000000000007941 */ /* 0x000fea0003800000 */
.L_x_13997:
[----:B------:R-:W0:Y:S02]  /*47b0*/  F2I.FTZ.TRUNC.NTZ R4, R4 ;  /* 0x0000000400047305 */ /* 0x000e24000021f100 */
[----:B0-----:R-:W-:Y:S01]  /*47c0*/  PRMT R0, R4, 0x7610, R0 ;  /* 0x0000761004007816 */ /* 0x001fe20000000000 */
[----:B------:R-:W-:Y:S05]  /*47d0*/  BRA `(.L_x_13978) ;  /* 0x000002a000007947 */ /* 0x000fea0003800000 */
.L_x_13990:
        /* <DEDUP_REMOVED lines=14> */
.L_x_14004:
[----:B------:R-:W-:Y:S05]  /*48c0*/  BSYNC B0 ;  /* 0x0000000000007941 */ /* 0x000fea0003800000 */
.L_x_14003:
[----:B------:R-:W0:Y:S02]  /*48d0*/  F2I.FTZ.TRUNC.NTZ R4, R4 ;  /* 0x0000000400047305 */ /* 0x000e24000021f100 */
[----:B0-----:R-:W-:Y:S01]  /*48e0*/  PRMT R0, R4, 0x7610, R0 ;  /* 0x0000761004007816 */ /* 0x001fe20000000000 */
[----:B------:R-:W-:Y:S05]  /*48f0*/  BRA `(.L_x_13978) ;  /* 0x0000018000007947 */ /* 0x000fea0003800000 */
.L_x_13977:
        /* <DEDUP_REMOVED lines=21> */
.L_x_14002:
[----:B------:R0:W5:Y:S01]  /*4a50*/  LDG.E.U8 R0, [R2.64] ;  /* 0x0000002402007981 */ /* 0x000162000c1e1100 */
[----:B------:R-:W-:Y:S05]  /*4a60*/  BRA `(.L_x_13978) ;  /* 0x0000001000007947 */ /* 0x000fea0003800000 */
.L_x_14001:
[----:B------:R0:W5:Y:S02]  /*4a70*/  LDG.E.U8 R0, [R2.64] ;  /* 0x0000002402007981 */ /* 0x000164000c1e1100 */
.L_x_13978:
        /* <DEDUP_REMOVED lines=16> */
.L_x_14008:
[----:B------:R0:W-:Y:S01]  /*4b80*/  STG.E.U8 [R16.64], R5 ;  /* 0x0000000510007986 */ /* 0x0001e2000c101124 */
[----:B------:R-:W-:Y:S05]  /*4b90*/  BRA `(.L_x_14010) ;  /* 0x00000e9000007947 */ /* 0x000fea0003800000 */
.L_x_14007:
        /* <DEDUP_REMOVED lines=12> */
.L_x_14012:
[----:B------:R-:W-:-:S04]  /*4c60*/  LOP3.LUT R5, R5, 0xffff, RZ, 0xc0, !PT ;  /* 0x0000ffff05057812 */ /* 0x000fc800078ec0ff */
[----:B------:R-:W-:-:S05]  /*4c70*/  PRMT R3, R5, 0x8880, RZ ;  /* 0x0000888005037816 */ /* 0x000fca00000000ff */
[----:B------:R0:W-:Y:S01]  /*4c80*/  STG.E [R16.64], R3 ;  /* 0x0000000310007986 */ /* 0x0001e2000c101924 */
[----:B------:R-:W-:Y:S05]  /*4c90*/  BRA `(.L_x_14010) ;  /* 0x00000d9000007947 */ /* 0x000fea0003800000 */
.L_x_14011:
[----:B------:R-:W-:-:S04]  /*4ca0*/  PRMT R3, R5, 0x8880, RZ ;  /* 0x0000888005037816 */ /* 0x000fc800000000ff */
[----:B------:R-:W-:-:S05]  /*4cb0*/  PRMT R3, R3, 0x7710, RZ ;  /* 0x0000771003037816 */ /* 0x000fca00000000ff */
[----:B------:R0:W-:Y:S01]  /*4cc0*/  STG.E.U16 [R16.64], R3 ;  /* 0x0000000310007986 */ /* 0x0001e2000c101524 */
[----:B------:R-:W-:Y:S05]  /*4cd0*/  BRA `(.L_x_14010) ;  /* 0x00000d5000007947 */ /* 0x000fea0003800000 */
.L_x_14006:
        /* <DEDUP_REMOVED lines=9> */
.L_x_14014:
[----:B------:R-:W0:Y:S02]  /*4d70*/  I2F.S8 R0, R5 ;  /* 0x0000000500007306 */ /* 0x000e240000001400 */
[----:B0-----:R-:W-:-:S05]  /*4d80*/  F2FP.PACK_AB R0, RZ, R0 ;  /* 0x00000000ff00723e */ /* 0x001fca00000000ff */
[----:B------:R0:W-:Y:S01]  /*4d90*/  STG.E.U16 [R16.64], R0 ;  /* 0x0000000010007986 */ /* 0x0001e2000c101524 */
[----:B------:R-:W-:Y:S05]  /*4da0*/  BRA `(.L_x_14010) ;  /* 0x00000c8000007947 */ /* 0x000fea0003800000 */
.L_x_14013:
        /* <DEDUP_REMOVED lines=10> */
.L_x_14016:
[----:B------:R-:W0:Y:S02]  /*4e50*/  I2F.S8 R5, R5 ;  /* 0x0000000500057306 */ /* 0x000e240000001400 */
[----:B0-----:R-:W-:-:S04]  /*4e60*/  F2FP.PACK_AB R3, RZ, R5 ;  /* 0x00000005ff03723e */ /* 0x001fc800000000ff */
[----:B------:R-:W-:-:S05]  /*4e70*/  PRMT R3, R3, 0x5410, RZ ;  /* 0x0000541003037816 */ /* 0x000fca00000000ff */
[----:B------:R0:W-:Y:S01]  /*4e80*/  STG.E [R16.64], R3 ;  /* 0x0000000310007986 */ /* 0x0001e2000c101924 */
[----:B------:R-:W-:Y:S05]  /*4e90*/  BRA `(.L_x_14010) ;  /* 0x00000b9000007947 */ /* 0x000fea0003800000 */
.L_x_14015:
[----:B------:R-:W-:-:S04]  /*4ea0*/  PRMT R2, R5, 0x8880, RZ ;  /* 0x0000888005027816 */ /* 0x000fc800000000ff */
[----:B------:R-:W-:-:S06]  /*4eb0*/  PRMT R2, R2, 0x7710, RZ ;  /* 0x0000771002027816 */ /* 0x000fcc00000000ff */
[----:B------:R-:W0:Y:S02]  /*4ec0*/  I2F.F64.S16 R2, R2 ;  /* 0x0000000200027312 */ /* 0x000e240000101c00 */
[----:B0-----:R0:W-:Y:S01]  /*4ed0*/  STG.E.64 [R16.64], R2 ;  /* 0x0000000210007986 */ /* 0x0011e2000c101b24 */
[----:B------:R-:W-:Y:S05]  /*4ee0*/  BRA `(.L_x_14010) ;  /* 0x00000b4000007947 */ /* 0x000fea0003800000 */
.L_x_14005:
        /* <DEDUP_REMOVED lines=12> */
.L_x_14019:
[----:B------:R-:W-:Y:S01]  /*4fb0*/  PRMT R4, R5, 0x8880, RZ ;  /* 0x0000888005047816 */ /* 0x000fe200000000ff */
[----:B------:R-:W-:-:S03]  /*4fc0*/  CS2R R6, SRZ ;  /* 0x0000000000067805 */ /* 0x000fc6000001ff00 */
[----:B------:R-:W-:-:S06]  /*4fd0*/  PRMT R4, R4, 0x7710, RZ ;  /* 0x0000771004047816 */ /* 0x000fcc00000000ff */
[----:B------:R-:W0:Y:S02]  /*4fe0*/  I2F.F64.S16 R4, R4 ;  /* 0x0000000400047312 */ /* 0x000e240000101c00 */
[----:B0-----:R0:W-:Y:S01]  /*4ff0*/  STG.E.128 [R16.64], R4 ;  /* 0x0000000410007986 */ /* 0x0011e2000c101d24 */
[----:B------:R-:W-:Y:S05]  /*5000*/  BRA `(.L_x_14010) ;  /* 0x00000a2000007947 */ /* 0x000fea0003800000 */
.L_x_14018:
        /* <DEDUP_REMOVED lines=21> */
.L_x_14023:
[----:B------:R-:W-:Y:S05]  /*5160*/  BSYNC B0 ;  /* 0x0000000000007941 */ /* 0x000fea0003800000 */
.L_x_14022:
[----:B------:R-:W-:-:S05]  /*5170*/  LOP3.LUT R3, R0, R3, RZ, 0xfc, !PT ;  /* 0x0000000300037212 */ /* 0x000fca00078efcff */
[----:B------:R0:W-:Y:S01]  /*5180*/  STG.E.U8 [R16.64], R3 ;  /* 0x0000000310007986 */ /* 0x0001e2000c101124 */
[----:B------:R-:W-:Y:S05]  /*5190*/  BRA `(.L_x_14010) ;  /* 0x0000089000007947 */ /* 0x000fea0003800000 */
.L_x_14021:
        /* <DEDUP_REMOVED lines=13> */
.L_x_14025:
[----:B------:R-:W-:Y:S01]  /*5270*/  IMAD.MOV.U32 R0, RZ, RZ, 0x7f ;  /* 0x0000007fff007424 */ /* 0x000fe200078e00ff */
[----:B------:R-:W-:-:S04]  /*5280*/  ISETP.GT.U32.AND P0, PT, R2, 0x7f800000, PT ;  /* 0x7f8000000200780c */ /* 0x000fc80003f04070 */
[----:B------:R-:W-:-:S04]  /*5290*/  SEL R0, R0, 0x7c, P0 ;  /* 0x0000007c00007807 */ /* 0x000fc80000000000 */
.L_x_14026:
[----:B------:R-:W-:Y:S05]  /*52a0*/  BSYNC B0 ;  /* 0x0000000000007941 */ /* 0x000fea0003800000 */
.L_x_14024:
[----:B------:R-:W-:-:S04]  /*52b0*/  LOP3.LUT R2, R5, 0x80000000, RZ, 0xc0, !PT ;  /* 0x8000000005027812 */ /* 0x000fc800078ec0ff */
[----:B------:R-:W-:-:S04]  /*52c0*/  SHF.R.U32.HI R3, RZ, 0x18, R2 ;  /* 0x00000018ff037819 */ /* 0x000fc80000011602 */
[----:B------:R-:W-:-:S05]  /*52d0*/  LOP3.LUT R3, R0, R3, RZ, 0xfc, !PT ;  /* 0x0000000300037212 */ /* 0x000fca00078efcff */
[----:B------:R0:W-:Y:S01]  /*52e0*/  STG.E.U8 [R16.64], R3 ;  /* 0x0000000310007986 */ /* 0x0001e2000c101124 */
[----:B------:R-:W-:Y:S05]  /*52f0*/  BRA `(.L_x_14010) ;  /* 0x0000073000007947 */ /* 0x000fea0003800000 */
.L_x_14020:
[----:B------:R-:W0:Y:S02]  /*5300*/  I2F.S8 R0, R5 ;  /* 0x0000000500007306 */ /* 0x000e240000001400 */
[----:B0-----:R-:W-:-:S05]  /*5310*/  F2FP.BF16.PACK_AB R0, RZ, R0 ;  /* 0x00000000ff00723e */ /* 0x001fca00000010ff */
[----:B------:R0:W-:Y:S01]  /*5320*/  STG.E.U16 [R16.64], R0 ;  /* 0x0000000010007986 */ /* 0x0001e2000c101524 */
[----:B------:R-:W-:Y:S05]  /*5330*/  BRA `(.L_x_14010) ;  /* 0x000006f000007947 */ /* 0x000fea0003800000 */
.L_x_14017:
        /* <DEDUP_REMOVED lines=12> */
.L_x_14029:
        /* <DEDUP_REMOVED lines=17> */
.L_x_14032:
[----:B------:R-:W-:-:S04]  /*5510*/  LOP3.LUT R2, R5, 0x80000000, RZ, 0xc0, !PT ;  /* 0x8000000005027812 */ /* 0x000fc800078ec0ff */
[----:B------:R-:W-:-:S04]  /*5520*/  SHF.R.U32.HI R3, RZ, 0x18, R2 ;  /* 0x00000018ff037819 */ /* 0x000fc80000011602 */
[----:B------:R-:W-:-:S04]  /*5530*/  LOP3.LUT R0, R0, R3, RZ, 0xfc, !PT ;  /* 0x0000000300007212 */ /* 0x000fc800078efcff */
[----:B------:R-:W-:Y:S02]  /*5540*/  PRMT R8, R0, 0x7610, R8 ;  /* 0x0000761000087816 */ /* 0x000fe40000000008 */
.L_x_14031:
[----:B------:R-:W-:Y:S05]  /*5550*/  BSYNC B0 ;  /* 0x0000000000007941 */ /* 0x000fea0003800000 */
.L_x_14030:
[----:B------:R0:W-:Y:S01]  /*5560*/  STG.E.U8 [R16.64], R8 ;  /* 0x0000000810007986 */ /* 0x0001e2000c101124 */
[----:B------:R-:W-:Y:S05]  /*5570*/  BRA `(.L_x_14010) ;  /* 0x000004b000007947 */ /* 0x000fea0003800000 */
.L_x_14028:
        /* <DEDUP_REMOVED lines=17> */
.L_x_14035:
[----:B------:R-:W-:-:S04]  /*5690*/  LOP3.LUT R2, R5, 0x80000000, RZ, 0xc0, !PT ;  /* 0x8000000005027812 */ /* 0x000fc800078ec0ff */
[----:B------:R-:W-:-:S04]  /*56a0*/  SHF.R.U32.HI R3, RZ, 0x18, R2 ;  /* 0x00000018ff037819 */ /* 0x000fc80000011602 */
[----:B------:R-:W-:-:S04]  /*56b0*/  LOP3.LUT R0, R0, R3, RZ, 0xfc, !PT ;  /* 0x0000000300007212 */ /* 0x000fc800078efcff */
[----:B------:R-:W-:Y:S02]  /*56c0*/  PRMT R8, R0, 0x7610, R8 ;  /* 0x0000761000087816 */ /* 0x000fe40000000008 */
.L_x_14034:
[----:B------:R-:W-:Y:S05]  /*56d0*/  BSYNC B0 ;  /* 0x0000000000007941 */ /* 0x000fea0003800000 */
.L_x_14033:
[----:B------:R0:W-:Y:S01]  /*56e0*/  STG.E.U8 [R16.64], R8 ;  /* 0x0000000810007986 */ /* 0x0001e2000c101124 */
[----:B------:R-:W-:Y:S05]  /*56f0*/  BRA `(.L_x_14010) ;  /* 0x0000033000007947 */ /* 0x000fea0003800000 */
.L_x_14027:
        /* <DEDUP_REMOVED lines=22> */
.L_x_14009:
        /* <DEDUP_REMOVED lines=20> */
.L_x_14037:
[----:B------:R-:W-:-:S04]  /*59a0*/  LOP3.LUT R5, R5, 0xffff, RZ, 0xc0, !PT ;  /* 0x0000ffff05057812 */ /* 0x000fc800078ec0ff */
[----:B------:R-:W-:-:S05]  /*59b0*/  PRMT R5, R5, 0x8880, RZ ;  /* 0x0000888005057816 */ /* 0x000fca00000000ff */
[----:B------:R-:W-:-:S05]  /*59c0*/  IMAD.MOV.U32 R2, RZ, RZ, R5 ;  /* 0x000000ffff027224 */ /* 0x000fca00078e0005 */
[----:B------:R-:W-:-:S05]  /*59d0*/  SHF.R.S32.HI R3, RZ, 0x1f, R2 ;  /* 0x0000001fff037819 */ /* 0x000fca0000011402 */
[----:B------:R0:W-:Y:S01]  /*59e0*/  STG.E.64 [R16.64], R2 ;  /* 0x0000000210007986 */ /* 0x0001e2000c101b24 */
[----:B------:R-:W-:Y:S05]  /*59f0*/  BRA `(.L_x_14010) ;  /* 0x0000003000007947 */ /* 0x000fea0003800000 */
.L_x_14036:
[----:B------:R-:W-:-:S04]  /*5a00*/  LOP3.LUT R5, R5, 0xffff, RZ, 0xc0, !PT ;  /* 0x0000ffff05057812 */ /* 0x000fc800078ec0ff */
[----:B------:R-:W-:-:S05]  /*5a10*/  PRMT R3, R5, 0x8880, RZ ;  /* 0x0000888005037816 */ /* 0x000fca00000000ff */
[----:B------:R0:W-:Y:S02]  /*5a20*/  STG.E [R16.64], R3 ;  /* 0x0000000310007986 */ /* 0x0001e4000c101924 */
.L_x_14010:
        /* <DEDUP_REMOVED lines=231> */
.L_x_14038:
        /* <DEDUP_REMOVED lines=18> */
.L_x_14042:
[----:B------:R0:W5:Y:S01]  /*69c0*/  LDG.E.U8 R0, [R2.64] ;  /* 0x0000002402007981 */ /* 0x000162000c1e1100 */
[----:B------:R-:W-:Y:S05]  /*69d0*/  BRA `(.L_x_14044) ;  /* 0x00000d7000007947 */ /* 0x000fea0003800000 */
.L_x_14041:
        /* <DEDUP_REMOVED lines=8> */
.L_x_14046:
[----:B------:R0:W5:Y:S01]  /*6a60*/  LDG.E.U8 R0, [R2.64] ;  /* 0x0000002402007981 */ /* 0x000162000c1e1100 */
[----:B------:R-:W-:Y:S05]  /*6a70*/  BRA `(.L_x_14044) ;  /* 0x00000cd000007947 */ /* 0x000fea0003800000 */
.L_x_14045:
[----:B------:R0:W5:Y:S01]  /*6a80*/  LDG.E.U16 R0, [R2.64] ;  /* 0x0000002402007981 */ /* 0x000162000c1e1500 */
[----:B------:R-:W-:Y:S05]  /*6a90*/  BRA `(.L_x_14044) ;  /* 0x00000cb000007947 */ /* 0x000fea0003800000 */
.L_x_14040:
        /* <DEDUP_REMOVED lines=9> */
.L_x_14048:
[----:B------:R-:W2:Y:S02]  /*6b30*/  LDG.E.U16 R4, [R2.64] ;  /* 0x0000002402047981 */ /* 0x000ea4000c1e1500 */
[----:B--2---:R-:W-:-:S06]  /*6b40*/  HADD2.F32 R4, -RZ, R4.H0_H0 ;  /* 0x20000004ff047230 */ /* 0x004fcc0000004100 */
[----:B------:R-:W0:Y:S02]  /*6b50*/  F2I.FTZ.TRUNC.NTZ R4, R4 ;  /* 0x0000000400047305 */ /* 0x000e24000021f100 */
[----:B0-----:R-:W-:Y:S01]  /*6b60*/  PRMT R0, R4, 0x7610, R0 ;  /* 0x0000761004007816 */ /* 0x001fe20000000000 */
[----:B------:R-:W-:Y:S05]  /*6b70*/  BRA `(.L_x_14044) ;  /* 0x00000bd000007947 */ /* 0x000fea0003800000 */
.L_x_14047:
        /* <DEDUP_REMOVED lines=9> */
.L_x_14050:
[----:B------:R-:W2:Y:S02]  /*6c10*/  LDG.E.U16 R2, [R2.64] ;  /* 0x0000002402027981 */ /* 0x000ea4000c1e1500 */
[----:B--2---:R-:W-:-:S06]  /*6c20*/  HADD2.F32 R4, -RZ, R2.H0_H0 ;  /* 0x20000002ff047230 */ /* 0x004fcc0000004100 */
[----:B------:R-:W0:Y:S02]  /*6c30*/  F2I.FTZ.TRUNC.NTZ R4, R4 ;  /* 0x0000000400047305 */ /* 0x000e24000021f100 */
[----:B0-----:R-:W-:Y:S01]  /*6c40*/  PRMT R0, R4, 0x7610, R0 ;  /* 0x0000761004007816 */ /* 0x001fe20000000000 */
[----:B------:R-:W-:Y:S05]  /*6c50*/  BRA `(.L_x_14044) ;  /* 0x00000af000007947 */ /* 0x000fea0003800000 */
.L_x_14049:
[----:B------:R-:W2:Y:S02]  /*6c60*/  LDG.E.64 R2, [R2.64] ;  /* 0x0000002402027981 */ /* 0x000ea4000c1e1b00 */
[----:B--2---:R0:W1:Y:S01]  /*6c70*/  F2I.F64.TRUNC R0, R2 ;  /* 0x0000000200007311 */ /* 0x004062000030d100 */
[----:B------:R-:W-:Y:S05]  /*6c80*/  BRA `(.L_x_14044) ;  /* 0x00000ac000007947 */ /* 0x000fea0003800000 */
.L_x_14039:
        /* <DEDUP_REMOVED lines=12> */
.L_x_14053:
[----:B------:R-:W2:Y:S02]  /*6d50*/  LDG.E.64 R2, [R2.64] ;  /* 0x0000002402027981 */ /* 0x000ea4000c1e1b00 */
[----:B--2---:R0:W1:Y:S01]  /*6d60*/  F2I.F64.TRUNC R0, R2 ;  /* 0x0000000200007311 */ /* 0x004062000030d100 */
[----:B------:R-:W-:Y:S05]  /*6d70*/  BRA `(.L_x_14044) ;  /* 0x000009d000007947 */ /* 0x000fea0003800000 */
.L_x_14052:
        /* <DEDUP_REMOVED lines=28> */
.L_x_14055:
        /* <DEDUP_REMOVED lines=15> */
.L_x_14054:
[----:B------:R-:W2:Y:S02]  /*7030*/  LDG.E.U16 R2, [R2.64] ;  /* 0x0000002402027981 */ /* 0x000ea4000c1e1500 */
[----:B--2---:R-:W-:-:S04]  /*7040*/  PRMT R2, RZ, 0x5410, R2 ;  /* 0x00005410ff027816 */ /* 0x004fc80000000002 */
[----:B------:R0:W1:Y:S01]  /*7050*/  F2I.FTZ.TRUNC.NTZ R0, R2 ;  /* 0x0000000200007305 */ /* 0x000062000021f100 */
[----:B------:R-:W-:Y:S05]  /*7060*/  BRA `(.L_x_14044) ;  /* 0x000006e000007947 */ /* 0x000fea0003800000 */
.L_x_14051:
        /* <DEDUP_REMOVED lines=10> */
.L_x_14058:
        /* <DEDUP_REMOVED lines=21> */
.L_x_14062:
[----:B------:R-:W-:Y:S05]  /*7260*/  BSYNC B1 ;  /* 0x0000000000017941 */ /* 0x000fea0003800000 */
.L_x_14061:
[----:B------:R-:W-:Y:S01]  /*7270*/  IMAD.SHL.U32 R2, R2, 0x100000, RZ ;  /* 0x0010000002027824 */ /* 0x000fe200078e00ff */
[----:B------:R-:W-:-:S04]  /*7280*/  LEA R3, R0, 0x3b800000, 0x17 ;  /* 0x3b80000000037811 */ /* 0x000fc800078eb8ff */
[----:B------:R-:W-:Y:S02]  /*7290*/  LOP3.LUT R4, R3, R2, R4, 0xfe, !PT ;  /* 0x0000000203047212 */ /* 0x000fe400078efe04 */
.L_x_14060:
[----:B------:R-:W-:Y:S05]  /*72a0*/  BSYNC B0 ;  /* 0x0000000000007941 */ /* 0x000fea0003800000 */
.L_x_14059:
[----:B------:R-:W0:Y:S02]  /*72b0*/  F2I.FTZ.TRUNC.NTZ R4, R4 ;  /* 0x0000000400047305 */ /* 0x000e24000021f100 */
[----:B0-----:R-:W-:Y:S01]  /*72c0*/  PRMT R0, R4, 0x7610, R0 ;  /* 0x0000761004007816 */ /* 0x001fe20000000000 */
[----:B------:R-:W-:Y:S05]  /*72d0*/  BRA `(.L_x_14044) ;  /* 0x0000047000007947 */ /* 0x000fea0003800000 */
.L_x_14057:
        /* <DEDUP_REMOVED lines=21> */
.L_x_14066:
[----:B------:R-:W-:Y:S05]  /*7430*/  BSYNC B1 ;  /* 0x0000000000017941 */ /* 0x000fea0003800000 */
.L_x_14065:
[----:B------:R-:W-:Y:S01]  /*7440*/  IMAD.SHL.U32 R2, R2, 0x200000, RZ ;  /* 0x0020000002027824 */ /* 0x000fe200078e00ff */
[----:B------:R-:W-:-:S04]  /*7450*/  LEA R3, R0, 0x37800000, 0x17 ;  /* 0x3780000000037811 */ /* 0x000fc800078eb8ff */
[----:B------:R-:W-:Y:S02]  /*7460*/  LOP3.LUT R4, R3, R2, R4, 0xfe, !PT ;  /* 0x0000000203047212 */ /* 0x000fe400078efe04 */
.L_x_14064:
[----:B------:R-:W-:Y:S05]  /*7470*/  BSYNC B0 ;  /* 0x0000000000007941 */ /* 0x000fea0003800000 */
.L_x_14063:
[----:B------:R-:W0:Y:S02]  /*7480*/  F2I.FTZ.TRUNC.NTZ R4, R4 ;  /* 0x0000000400047305 */ /* 0x000e24000021f100 */
[----:B0-----:R-:W-:Y:S01]  /*7490*/  PRMT R0, R4, 0x7610, R0 ;  /* 0x0000761004007816 */ /* 0x001fe20000000000 */
[----:B------:R-:W-:Y:S05]  /*74a0*/  BRA `(.L_x_14044) ;  /* 0x000002a000007947 */ /* 0x000fea0003800000 */
.L_x_14056:
        /* <DEDUP_REMOVED lines=14> */
.L_x_14070:
[----:B------:R-:W-:Y:S05]  /*7590*/  BSYNC B0 ;  /* 0x0000000000007941 */ /* 0x000fea0003800000 */
.L_x_14069:
[----:B------:R-:W0:Y:S02]  /*75a0*/  F2I.FTZ.TRUNC.NTZ R4, R4 ;  /* 0x0000000400047305 */ /* 0x000e24000021f100 */
[----:B0-----:R-:W-:Y:S01]  /*75b0*/  PRMT R0, R4, 0x7610, R0 ;  /* 0x0000761004007816 */ /* 0x001fe20000000000 */
[----:B------:R-:W-:Y:S05]  /*75c0*/  BRA `(.L_x_14044) ;  /* 0x0000018000007947 */ /* 0x000fea0003800000 */
.L_x_14043:
        /* <DEDUP_REMOVED lines=21> */
.L_x_14068:
[----:B------:R0:W5:Y:S01]  /*7720*/  LDG.E.U8 R0, [R2.64] ;  /* 0x0000002402007981 */ /* 0x000162000c1e1100 */
[----:B------:R-:W-:Y:S05]  /*7730*/  BRA `(.L_x_14044) ;  /* 0x0000001000007947 */ /* 0x000fea0003800000 */
.L_x_14067:
[----:B------:R0:W5:Y:S02]  /*7740*/  LDG.E.U8 R0, [R2.64] ;  /* 0x0000002402007981 */ /* 0x000164000c1e1100 */
.L_x_14044:
        /* <DEDUP_REMOVED lines=16> */
.L_x_14074:
[----:B------:R0:W-:Y:S01]  /*7850*/  STG.E.U8 [R16.64], R5 ;  /* 0x0000000510007986 */ /* 0x0001e2000c101124 */
[----:B------:R-:W-:Y:S05]  /*7860*/  BRA `(.L_x_14076) ;  /* 0x00000e9000007947 */ /* 0x000fea0003800000 */
.L_x_14073:
        /* <DEDUP_REMOVED lines=12> */
.L_x_14078:
[----:B------:R-:W-:-:S04]  /*7930*/  LOP3.LUT R5, R5, 0xffff, RZ, 0xc0, !PT ;  /* 0x0000ffff05057812 */ /* 0x000fc800078ec0ff */
[----:B------:R-:W-:-:S05]  /*7940*/  PRMT R3, R5, 0x8880, RZ ;  /* 0x0000888005037816 */ /* 0x000fca00000000ff */
[----:B------:R0:W-:Y:S01]  /*7950*/  STG.E [R16.64], R3 ;  /* 0x0000000310007986 */ /* 0x0001e2000c101924 */
[----:B------:R-:W-:Y:S05]  /*7960*/  BRA `(.L_x_14076) ;  /* 0x00000d9000007947 */ /* 0x000fea0003800000 */
.L_x_14077:
[----:B------:R-:W-:-:S04]  /*7970*/  PRMT R3, R5, 0x8880, RZ ;  /* 0x0000888005037816 */ /* 0x000fc800000000ff */
[----:B------:R-:W-:-:S05]  /*7980*/  PRMT R3, R3, 0x7710, RZ ;  /* 0x0000771003037816 */ /* 0x000fca00000000ff */
[----:B------:R0:W-:Y:S01]  /*7990*/  STG.E.U16 [R16.64], R3 ;  /* 0x0000000310007986 */ /* 0x0001e2000c101524 */
[----:B------:R-:W-:Y:S05]  /*79a0*/  BRA `(.L_x_14076) ;  /* 0x00000d5000007947 */ /* 0x000fea0003800000 */
.L_x_14072:
        /* <DEDUP_REMOVED lines=9> */
.L_x_14080:
[----:B------:R-:W0:Y:S02]  /*7a40*/  I2F.S8 R0, R5 ;  /* 0x0000000500007306 */ /* 0x000e240000001400 */
[----:B0-----:R-:W-:-:S05]  /*7a50*/  F2FP.PACK_AB R0, RZ, R0 ;  /* 0x00000000ff00723e */ /* 0x001fca00000000ff */
[----:B------:R0:W-:Y:S01]  /*7a60*/  STG.E.U16 [R16.64], R0 ;  /* 0x0000000010007986 */ /* 0x0001e2000c101524 */
[----:B------:R-:W-:Y:S05]  /*7a70*/  BRA `(.L_x_14076) ;  /* 0x00000c8000007947 */ /* 0x000fea0003800000 */
.L_x_14079:
        /* <DEDUP_REMOVED lines=10> */
.L_x_14082:
[----:B------:R-:W0:Y:S02]  /*7b20*/  I2F.S8 R5, R5 ;  /* 0x0000000500057306 */ /* 0x000e240000001400 */
[----:B0-----:R-:W-:-:S04]  /*7b30*/  F2FP.PACK_AB R3, RZ, R5 ;  /* 0x00000005ff03723e */ /* 0x001fc800000000ff */
[----:B------:R-:W-:-:S05]  /*7b40*/  PRMT R3, R3, 0x5410, RZ ;  /* 0x0000541003037816 */ /* 0x000fca00000000ff */
[----:B------:R0:W-:Y:S01]  /*7b50*/  STG.E [R16.64], R3 ;  /* 0x0000000310007986 */ /* 0x0001e2000c101924 */
[----:B------:R-:W-:Y:S05]  /*7b60*/  BRA `(.L_x_14076) ;  /* 0x00000b9000007947 */ /* 0x000fea0003800000 */
.L_x_14081:
[----:B------:R-:W-:-:S04]  /*7b70*/  PRMT R2, R5, 0x8880, RZ ;  /* 0x0000888005027816 */ /* 0x000fc800000000ff */
[----:B------:R-:W-:-:S06]  /*7b80*/  PRMT R2, R2, 0x7710, RZ ;  /* 0x0000771002027816 */ /* 0x000fcc00000000ff */
[----:B------:R-:W0:Y:S02]  /*7b90*/  I2F.F64.S16 R2, R2 ;  /* 0x0000000200027312 */ /* 0x000e240000101c00 */
[----:B0-----:R0:W-:Y:S01]  /*7ba0*/  STG.E.64 [R16.64], R2 ;  /* 0x0000000210007986 */ /* 0x0011e2000c101b24 */
[----:B------:R-:W-:Y:S05]  /*7bb0*/  BRA `(.L_x_14076) ;  /* 0x00000b4000007947 */ /* 0x000fea0003800000 */
.L_x_14071:
        /* <DEDUP_REMOVED lines=12> */
.L_x_14085:
[----:B------:R-:W-:Y:S01]  /*7c80*/  PRMT R4, R5, 0x8880, RZ ;  /* 0x0000888005047816 */ /* 0x000fe200000000ff */
[----:B------:R-:W-:-:S03]  /*7c90*/  CS2R R6, SRZ ;  /* 0x0000000000067805 */ /* 0x000fc6000001ff00 */
[----:B------:R-:W-:-:S06]  /*7ca0*/  PRMT R4, R4, 0x7710, RZ ;  /* 0x0000771004047816 */ /* 0x000fcc00000000ff */
[----:B------:R-:W0:Y:S02]  /*7cb0*/  I2F.F64.S16 R4, R4 ;  /* 0x0000000400047312 */ /* 0x000e240000101c00 */
[----:B0-----:R0:W-:Y:S01]  /*7cc0*/  STG.E.128 [R16.64], R4 ;  /* 0x0000000410007986 */ /* 0x0011e2000c101d24 */
[----:B------:R-:W-:Y:S05]  /*7cd0*/  BRA `(.L_x_14076) ;  /* 0x00000a2000007947 */ /* 0x000fea0003800000 */
.L_x_14084:
        /* <DEDUP_REMOVED lines=21> */
.L_x_14089:
[----:B------:R-:W-:Y:S05]  /*7e30*/  BSYNC B0 ;  /* 0x0000000000007941 */ /* 0x000fea0003800000 */
.L_x_14088:
[----:B------:R-:W-:-:S05]  /*7e40*/  LOP3.LUT R3, R0, R3, RZ, 0xfc, !PT ;  /* 0x0000000300037212 */ /* 0x000fca00078efcff */
[----:B------:R0:W-:Y:S01]  /*7e50*/  STG.E.U8 [R16.64], R3 ;  /* 0x0000000310007986 */ /* 0x0001e2000c101124 */
[----:B------:R-:W-:Y:S05]  /*7e60*/  BRA `(.L_x_14076) ;  /* 0x0000089000007947 */ /* 0x000fea0003800000 */
.L_x_14087:
        /* <DEDUP_REMOVED lines=13> */
.L_x_14091:
[----:B------:R-:W-:Y:S01]  /*7f40*/  IMAD.MOV.U32 R0, RZ, RZ, 0x7f ;  /* 0x0000007fff007424 */ /* 0x000fe200078e00ff */
[----:B------:R-:W-:-:S04]  /*7f50*/  ISETP.GT.U32.AND P0, PT, R2, 0x7f800000, PT ;  /* 0x7f8000000200780c */ /* 0x000fc80003f04070 */
[----:B------:R-:W-:-:S04]  /*7f60*/  SEL R0, R0, 0x7c, P0 ;  /* 0x0000007c00007807 */ /* 0x000fc80000000000 */
.L_x_14092:
[----:B------:R-:W-:Y:S05]  /*7f70*/  BSYNC B0 ;  /* 0x0000000000007941 */ /* 0x000fea0003800000 */
.L_x_14090:
[----:B------:R-:W-:-:S04]  /*7f80*/  LOP3.LUT R2, R5, 0x80000000, RZ, 0xc0, !PT ;  /* 0x8000000005027812 */ /* 0x000fc800078ec0ff */
[----:B------:R-:W-:-:S04]  /*7f90*/  SHF.R.U32.HI R3, RZ, 0x18, R2 ;  /* 0x00000018ff037819 */ /* 0x000fc80000011602 */
[----:B------:R-:W-:-:S05]  /*7fa0*/  LOP3.LUT R3, R0, R3, RZ, 0xfc, !PT ;  /* 0x0000000300037212 */ /* 0x000fca00078efcff */
[----:B------:R0:W-:Y:S01]  /*7fb0*/  STG.E.U8 [R16.64], R3 ;  /* 0x0000000310007986 */ /* 0x0001e2000c101124 */
[----:B------:R-:W-:Y:S05]  /*7fc0*/  BRA `(.L_x_14076) ;  /* 0x0000073000007947 */ /* 0x000fea0003800000 */
.L_x_14086:
[----:B------:R-:W0:Y:S02]  /*7fd0*/  I2F.S8 R0, R5 ;  /* 0x0000000500007306 */ /* 0x000e240000001400 */
[----:B0-----:R-:W-:-:S05]  /*7fe0*/  F2FP.BF16.PACK_AB R0, RZ, R0 ;  /* 0x00000000ff00723e */ /* 0x001fca00000010ff */
[----:B------:R0:W-:Y:S01]  /*7ff0*/  STG.E.U16 [R16.64], R0 ;  /* 0x0000000010007986 */ /* 0x0001e2000c101524 */
[----:B------:R-:W-:Y:S05]  /*8000*/  BRA `(.L_x_14076) ;  /* 0x000006f000007947 */ /* 0x000fea0003800000 */
.L_x_14083:
        /* <DEDUP_REMOVED lines=12> */
.L_x_14095:
        /* <DEDUP_REMOVED lines=17> */
.L_x_14098:
[----:B------:R-:W-:-:S04]  /*81e0*/  LOP3.LUT R2, R5, 0x80000000, RZ, 0xc0, !PT ;  /* 0x8000000005027812 */ /* 0x000fc800078ec0ff */
[----:B------:R-:W-:-:S04]  /*81f0*/  SHF.R.U32.HI R3, RZ, 0x18, R2 ;  /* 0x00000018ff037819 */ /* 0x000fc80000011602 */
[----:B------:R-:W-:-:S04]  /*8200*/  LOP3.LUT R0, R0, R3, RZ, 0xfc, !PT ;  /* 0x0000000300007212 */ /* 0x000fc800078efcff */
[----:B------:R-:W-:Y:S02]  /*8210*/  PRMT R8, R0, 0x7610, R8 ;  /* 0x0000761000087816 */ /* 0x000fe40000000008 */
.L_x_14097:
[----:B------:R-:W-:Y:S05]  /*8220*/  BSYNC B0 ;  /* 0x0000000000007941 */ /* 0x000fea0003800000 */
.L_x_14096:
[----:B------:R0:W-:Y:S01]  /*8230*/  STG.E.U8 [R16.64], R8 ;  /* 0x0000000810007986 */ /* 0x0001e2000c101124 */
[----:B------:R-:W-:Y:S05]  /*8240*/  BRA `(.L_x_14076) ;  /* 0x000004b000007947 */ /* 0x000fea0003800000 */
.L_x_14094:
        /* <DEDUP_REMOVED lines=17> */
.L_x_14101:
[----:B------:R-:W-:-:S04]  /*8360*/  LOP3.LUT R2, R5, 0x80000000, RZ, 0xc0, !PT ;  /* 0x8000000005027812 */ /* 0x000fc800078ec0ff */
[----:B------:R-:W-:-:S04]  /*8370*/  SHF.R.U32.HI R3, RZ, 0x18, R2 ;  /* 0x00000018ff037819 */ /* 0x000fc80000011602 */
[----:B------:R-:W-:-:S04]  /*8380*/  LOP3.LUT R0, R0, R3, RZ, 0xfc, !PT ;  /* 0x0000000300007212 */ /* 0x000fc800078efcff */
[----:B------:R-:W-:Y:S02]  /*8390*/  PRMT R8, R0, 0x7610, R8 ;  /* 0x0000761000087816 */ /* 0x000fe40000000008 */
.L_x_14100:
[----:B------:R-:W-:Y:S05]  /*83a0*/  BSYNC B0 ;  /* 0x0000000000007941 */ /* 0x000fea0003800000 */
.L_x_14099:
[----:B------:R0:W-:Y:S01]  /*83b0*/  STG.E.U8 [R16.64], R8 ;  /* 0x0000000810007986 */ /* 0x0001e2000c101124 */
[----:B------:R-:W-:Y:S05]  /*83c0*/  BRA `(.L_x_14076) ;  /* 0x0000033000007947 */ /* 0x000fea0003800000 */
.L_x_14093:
        /* <DEDUP_REMOVED lines=22> */
.L_x_14075:
        /* <DEDUP_REMOVED lines=20> */
.L_x_14103:
[----:B------:R-:W-:-:S04]  /*8670*/  LOP3.LUT R5, R5, 0xffff, RZ, 0xc0, !PT ;  /* 0x0000ffff05057812 */ /* 0x000fc800078ec0ff */
[----:B------:R-:W-:-:S05]  /*8680*/  PRMT R5, R5, 0x8880, RZ ;  /* 0x0000888005057816 */ /* 0x000fca00000000ff */
[----:B------:R-:W-:-:S05]  /*8690*/  IMAD.MOV.U32 R2, RZ, RZ, R5 ;  /* 0x000000ffff027224 */ /* 0x000fca00078e0005 */
[----:B------:R-:W-:-:S05]  /*86a0*/  SHF.R.S32.HI R3, RZ, 0x1f, R2 ;  /* 0x0000001fff037819 */ /* 0x000fca0000011402 */
[----:B------:R0:W-:Y:S01]  /*86b0*/  STG.E.64 [R16.64], R2 ;  /* 0x0000000210007986 */ /* 0x0001e2000c101b24 */
[----:B------:R-:W-:Y:S05]  /*86c0*/  BRA `(.L_x_14076) ;  /* 0x0000003000007947 */ /* 0x000fea0003800000 */
.L_x_14102:
[----:B------:R-:W-:-:S04]  /*86d0*/  LOP3.LUT R5, R5, 0xffff, RZ, 0xc0, !PT ;  /* 0x0000ffff05057812 */ /* 0x000fc800078ec0ff */
[----:B------:R-:W-:-:S05]  /*86e0*/  PRMT R3, R5, 0x8880, RZ ;  /* 0x0000888005037816 */ /* 0x000fca00000000ff */
[----:B------:R0:W-:Y:S02]  /*86f0*/  STG.E [R16.64], R3 ;  /* 0x0000000310007986 */ /* 0x0001e4000c101924 */
.L_x_14076:
[----:B------:R-:W-:Y:S02]  /*8700*/  IADD3 R19, R19, 0x80, RZ ;  /* 0x0000008013137810 */ /* 0x000fe40007ffe0ff */
.L_x_13971:
[----:B------:R-:W-:Y:S05]  /*8710*/  BSYNC B6 ;  /* 0x0000000000067941 */ /* 0x000fea0003800000 */
.L_x_13970:
        /* <DEDUP_REMOVED lines=230> */
.L_x_14104:
        /* <DEDUP_REMOVED lines=18> */
.L_x_14108:
[----:B------:R0:W5:Y:S01]  /*96a0*/  LDG.E.U8 R0, [R2.64] ;  /* 0x0000002402007981 */ /* 0x000162000c1e1100 */
[----:B------:R-:W-:Y:S05]  /*96b0*/  BRA `(.L_x_14110) ;  /* 0x00000d7000007947 */ /* 0x000fea0003800000 */
.L_x_14107:
        /* <DEDUP_REMOVED lines=8> */
.L_x_14112:
[----:B------:R0:W5:Y:S01]  /*9740*/  LDG.E.U8 R0, [R2.64] ;  /* 0x0000002402007981 */ /* 0x000162000c1e1100 */
[----:B------:R-:W-:Y:S05]  /*9750*/  BRA `(.L_x_14110) ;  /* 0x00000cd000007947 */ /* 0x000fea0003800000 */
.L_x_14111:
[----:B------:R0:W5:Y:S01]  /*9760*/  LDG.E.U16 R0, [R2.64] ;  /* 0x0000002402007981 */ /* 0x000162000c1e1500 */
[----:B------:R-:W-:Y:S05]  /*9770*/  BRA `(.L_x_14110) ;  /* 0x00000cb000007947 */ /* 0x000fea0003800000 */
.L_x_14106:
        /* <DEDUP_REMOVED lines=9> */
.L_x_14114:
[----:B------:R-:W2:Y:S02]  /*9810*/  LDG.E.U16 R4, [R2.64] ;  /* 0x0000002402047981 */ /* 0x000ea4000c1e1500 */
[----:B--2---:R-:W-:-:S06]  /*9820*/  HADD2.F32 R4, -RZ, R4.H0_H0 ;  /* 0x20000004ff047230 */ /* 0x004fcc0000004100 */
[----:B------:R-:W0:Y:S02]  /*9830*/  F2I.FTZ.TRUNC.NTZ R4, R4 ;  /* 0x0000000400047305 */ /* 0x000e24000021f100 */
[----:B0-----:R-:W-:Y:S01]  /*9840*/  PRMT R0, R4, 0x7610, R0 ;  /* 0x0000761004007816 */ /* 0x001fe20000000000 */
[----:B------:R-:W-:Y:S05]  /*9850*/  BRA `(.L_x_14110) ;  /* 0x00000bd000007947 */ /* 0x000fea0003800000 */
.L_x_14113:
        /* <DEDUP_REMOVED lines=9> */
.L_x_14116:
[----:B------:R-:W2:Y:S02]  /*98f0*/  LDG.E.U16 R2, [R2.64] ;  /* 0x0000002402027981 */ /* 0x000ea4000c1e1500 */
[----:B--2---:R-:W-:-:S06]  /*9900*/  HADD2.F32 R4, -RZ, R2.H0_H0 ;  /* 0x20000002ff047230 */ /* 0x004fcc0000004100 */
[----:B------:R-:W0:Y:S02]  /*9910*/  F2I.FTZ.TRUNC.NTZ R4, R4 ;  /* 0x0000000400047305 */ /* 0x000e24000021f100 */
[----:B0-----:R-:W-:Y:S01]  /*9920*/  PRMT R0, R4, 0x7610, R0 ;  /* 0x0000761004007816 */ /* 0x001fe20000000000 */
[----:B------:R-:W-:Y:S05]  /*9930*/  BRA `(.L_x_14110) ;  /* 0x00000af000007947 */ /* 0x000fea0003800000 */
.L_x_14115:
[----:B------:R-:W2:Y:S02]  /*9940*/  LDG.E.64 R2, [R2.64] ;  /* 0x0000002402027981 */ /* 0x000ea4000c1e1b00 */
[----:B--2---:R0:W1:Y:S01]  /*9950*/  F2I.F64.TRUNC R0, R2 ;  /* 0x0000000200007311 */ /* 0x004062000030d100 */
[----:B------:R-:W-:Y:S05]  /*9960*/  BRA `(.L_x_14110) ;  /* 0x00000ac000007947 */ /* 0x000fea0003800000 */
.L_x_14105:
        /* <DEDUP_REMOVED lines=12> */
.L_x_14119:
[----:B------:R-:W2:Y:S02]  /*9a30*/  LDG.E.64 R2, [R2.64] ;  /* 0x0000002402027981 */ /* 0x000ea4000c1e1b00 */
[----:B--2---:R0:W1:Y:S01]  /*9a40*/  F2I.F64.TRUNC R0, R2 ;  /* 0x0000000200007311 */ /* 0x004062000030d100 */
[----:B------:R-:W-:Y:S05]  /*9a50*/  BRA `(.L_x_14110) ;  /* 0x000009d000007947 */ /* 0x000fea0003800000 */
.L_x_14118:
        /* <DEDUP_REMOVED lines=28> */
.L_x_14121:
        /* <DEDUP_REMOVED lines=15> */
.L_x_14120:
[----:B------:R-:W2:Y:S02]  /*9d10*/  LDG.E.U16 R2, [R2.64] ;  /* 0x0000002402027981 */ /* 0x000ea4000c1e1500 */
[----:B--2---:R-:W-:-:S04]  /*9d20*/  PRMT R2, RZ, 0x5410, R2 ;  /* 0x00005410ff027816 */ /* 0x004fc80000000002 */
[----:B------:R0:W1:Y:S01]  /*9d30*/  F2I.FTZ.TRUNC.NTZ R0, R2 ;  /* 0x0000000200007305 */ /* 0x000062000021f100 */
[----:B------:R-:W-:Y:S05]  /*9d40*/  BRA `(.L_x_14110) ;  /* 0x000006e000007947 */ /* 0x000fea0003800000 */
.L_x_14117:
        /* <DEDUP_REMOVED lines=10> */
.L_x_14124:
        /* <DEDUP_REMOVED lines=21> */
.L_x_14128:
[----:B------:R-:W-:Y:S05]  /*9f40*/  BSYNC B1 ;  /* 0x0000000000017941 */ /* 0x000fea0003800000 */
.L_x_14127:
[----:B------:R-:W-:Y:S01]  /*9f50*/  IMAD.SHL.U32 R2, R2, 0x100000, RZ ;  /* 0x0010000002027824 */ /* 0x000fe200078e00ff */
[----:B------:R-:W-:-:S04]  /*9f60*/  LEA R3, R0, 0x3b800000, 0x17 ;  /* 0x3b80000000037811 */ /* 0x000fc800078eb8ff */
[----:B------:R-:W-:Y:S02]  /*9f70*/  LOP3.LUT R4, R3, R2, R4, 0xfe, !PT ;  /* 0x0000000203047212 */ /* 0x000fe400078efe04 */
.L_x_14126:
[----:B------:R-:W-:Y:S05]  /*9f80*/  BSYNC B0 ;  /* 0x0000000000007941 */ /* 0x000fea0003800000 */
.L_x_14125:
[----:B------:R-:W0:Y:S02]  /*9f90*/  F2I.FTZ.TRUNC.NTZ R4, R4 ;  /* 0x0000000400047305 */ /* 0x000e24000021f100 */
[----:B0-----:R-:W-:Y:S01]  /*9fa0*/  PRMT R0, R4, 0x7610, R0 ;  /* 0x0000761004007816 */ /* 0x001fe20000000000 */
[----:B------:R-:W-:Y:S05]  /*9fb0*/  BRA `(.L_x_14110) ;  /* 0x0000047000007947 */ /* 0x000fea0003800000 */
.L_x_14123:
        /* <DEDUP_REMOVED lines=21> */
.L_x_14132:
[----:B------:R-:W-:Y:S05]  /*a110*/  BSYNC B1 ;  /* 0x0000000000017941 */ /* 0x000fea0003800000 */
.L_x_14131:
[----:B------:R-:W-:Y:S01]  /*a120*/  IMAD.SHL.U32 R2, R2, 0x200000, RZ ;  /* 0x0020000002027824 */ /* 0x000fe200078e00ff */
[----:B------:R-:W-:-:S04]  /*a130*/  LEA R3, R0, 0x37800000, 0x17 ;  /* 0x3780000000037811 */ /* 0x000fc800078eb8ff */
[----:B------:R-:W-:Y:S02]  /*a140*/  LOP3.LUT R4, R3, R2, R4, 0xfe, !PT ;  /* 0x0000000203047212 */ /* 0x000fe400078efe04 */
.L_x_14130:
[----:B------:R-:W-:Y:S05]  /*a150*/  BSYNC B0 ;  /* 0x0000000000007941 */ /* 0x000fea0003800000 */
.L_x_14129:
[----:B------:R-:W0:Y:S02]  /*a160*/  F2I.FTZ.TRUNC.NTZ R4, R4 ;  /* 0x0000000400047305 */ /* 0x000e24000021f100 */
[----:B0-----:R-:W-:Y:S01]  /*a170*/  PRMT R0, R4, 0x7610, R0 ;  /* 0x0000761004007816 */ /* 0x001fe20000000000 */
[----:B------:R-:W-:Y:S05]  /*a180*/  BRA `(.L_x_14110) ;  /* 0x000002a000007947 */ /* 0x000fea0003800000 */
.L_x_14122:
        /* <DEDUP_REMOVED lines=14> */
.L_x_14136:
[----:B------:R-:W-:Y:S05]  /*a270*/  BSYNC B0 ;  /* 0x0000000000007941 */ /* 0x000fea0003800000 */
.L_x_14135:
[----:B------:R-:W0:Y:S02]  /*a280*/  F2I.FTZ.TRUNC.NTZ R4, R4 ;  /* 0x0000000400047305 */ /* 0x000e24000021f100 */
[----:B0-----:R-:W-:Y:S01]  /*a290*/  PRMT R0, R4, 0x7610, R0 ;  /* 0x0000761004007816 */ /* 0x001fe20000000000 */
[----:B------:R-:W-:Y:S05]  /*a2a0*/  BRA `(.L_x_14110) ;  /* 0x0000018000007947 */ /* 0x000fea0003800000 */
.L_x_14109:
        /* <DEDUP_REMOVED lines=21> */
.L_x_14134:
[----:B------:R0:W5:Y:S01]  /*a400*/  LDG.E.U8 R0, [R2.64] ;  /* 0x0000002402007981 */ /* 0x000162000c1e1100 */
[----:B------:R-:W-:Y:S05]  /*a410*/  BRA `(.L_x_14110) ;  /* 0x0000001000007947 */ /* 0x000fea0003800000 */
.L_x_14133:
[----:B------:R0:W5:Y:S02]  /*a420*/  LDG.E.U8 R0, [R2.64] ;  /* 0x0000002402007981 */ /* 0x000164000c1e1100 */
.L_x_14110:
        /* <DEDUP_REMOVED lines=16> */
.L_x_14140:
[----:B------:R-:W-:Y:S01]  /*a530*/  STG.E.U8 [R16.64], R5 ;  /* 0x0000000510007986 */ /* 0x000fe2000c101124 */
[----:B------:R-:W-:Y:S05]  /*a540*/  EXIT ;  /* 0x000000000000794d */ /* 0x000fea0003800000 */
.L_x_14139:
        /* <DEDUP_REMOVED lines=12> */
.L_x_14143:
[----:B------:R-:W-:-:S04]  /*a610*/  LOP3.LUT R5, R5, 0xffff, RZ, 0xc0, !PT ;  /* 0x0000ffff05057812 */ /* 0x000fc800078ec0ff */
[----:B------:R-:W-:-:S05]  /*a620*/  PRMT R3, R5, 0x8880, RZ ;  /* 0x0000888005037816 */ /* 0x000fca00000000ff */
[----:B------:R-:W-:Y:S01]  /*a630*/  STG.E [R16.64], R3 ;  /* 0x0000000310007986 */ /* 0x000fe2000c101924 */
[----:B------:R-:W-:Y:S05]  /*a640*/  EXIT ;  /* 0x000000000000794d */ /* 0x000fea0003800000 */
.L_x_14142:
[----:B------:R-:W-:-:S04]  /*a650*/  PRMT R3, R5, 0x8880, RZ ;  /* 0x0000888005037816 */ /* 0x000fc800000000ff */
[----:B------:R-:W-:-:S05]  /*a660*/  PRMT R3, R3, 0x7710, RZ ;  /* 0x0000771003037816 */ /* 0x000fca00000000ff */
[----:B------:R-:W-:Y:S01]  /*a670*/  STG.E.U16 [R16.64], R3 ;  /* 0x0000000310007986 */ /* 0x000fe2000c101524 */
[----:B------:R-:W-:Y:S05]  /*a680*/  EXIT ;  /* 0x000000000000794d */ /* 0x000fea0003800000 */
.L_x_14138:
        /* <DEDUP_REMOVED lines=9> */
.L_x_14145:
[----:B------:R-:W0:Y:S02]  /*a720*/  I2F.S8 R0, R5 ;  /* 0x0000000500007306 */ /* 0x000e240000001400 */
[----:B0-----:R-:W-:-:S05]  /*a730*/  F2FP.PACK_AB R0, RZ, R0 ;  /* 0x00000000ff00723e */ /* 0x001fca00000000ff */
[----:B------:R-:W-:Y:S01]  /*a740*/  STG.E.U16 [R16.64], R0 ;  /* 0x0000000010007986 */ /* 0x000fe2000c101524 */
[----:B------:R-:W-:Y:S05]  /*a750*/  EXIT ;  /* 0x000000000000794d */ /* 0x000fea0003800000 */
.L_x_14144:
        /* <DEDUP_REMOVED lines=10> */
.L_x_14147:
[----:B------:R-:W0:Y:S02]  /*a800*/  I2F.S8 R5, R5 ;  /* 0x0000000500057306 */ /* 0x000e240000001400 */
[----:B0-----:R-:W-:-:S04]  /*a810*/  F2FP.PACK_AB R3, RZ, R5 ;  /* 0x00000005ff03723e */ /* 0x001fc800000000ff */
[----:B------:R-:W-:-:S05]  /*a820*/  PRMT R3, R3, 0x5410, RZ ;  /* 0x0000541003037816 */ /* 0x000fca00000000ff */
[----:B------:R-:W-:Y:S01]  /*a830*/  STG.E [R16.64], R3 ;  /* 0x0000000310007986 */ /* 0x000fe2000c101924 */
[----:B------:R-:W-:Y:S05]  /*a840*/  EXIT ;  /* 0x000000000000794d */ /* 0x000fea0003800000 */
.L_x_14146:
[----:B------:R-:W-:-:S04]  /*a850*/  PRMT R2, R5, 0x8880, RZ ;  /* 0x0000888005027816 */ /* 0x000fc800000000ff */
[----:B------:R-:W-:-:S06]  /*a860*/  PRMT R2, R2, 0x7710, RZ ;  /* 0x0000771002027816 */ /* 0x000fcc00000000ff */
[----:B------:R-:W0:Y:S02]  /*a870*/  I2F.F64.S16 R2, R2 ;  /* 0x0000000200027312 */ /* 0x000e240000101c00 */
[----:B0-----:R-:W-:Y:S01]  /*a880*/  STG.E.64 [R16.64], R2 ;  /* 0x0000000210007986 */ /* 0x001fe2000c101b24 */
[----:B------:R-:W-:Y:S05]  /*a890*/  EXIT ;  /* 0x000000000000794d */ /* 0x000fea0003800000 */
.L_x_14137:
        /* <DEDUP_REMOVED lines=12> */
.L_x_14150:
[----:B------:R-:W-:Y:S01]  /*a960*/  PRMT R4, R5, 0x8880, RZ ;  /* 0x0000888005047816 */ /* 0x000fe200000000ff */
[----:B------:R-:W-:-:S03]  /*a970*/  CS2R R6, SRZ ;  /* 0x0000000000067805 */ /* 0x000fc6000001ff00 */
[----:B------:R-:W-:-:S06]  /*a980*/  PRMT R4, R4, 0x7710, RZ ;  /* 0x0000771004047816 */ /* 0x000fcc00000000ff */
[----:B------:R-:W0:Y:S02]  /*a990*/  I2F.F64.S16 R4, R4 ;  /* 0x0000000400047312 */ /* 0x000e240000101c00 */
[----:B0-----:R-:W-:Y:S01]  /*a9a0*/  STG.E.128 [R16.64], R4 ;  /* 0x0000000410007986 */ /* 0x001fe2000c101d24 */
[----:B------:R-:W-:Y:S05]  /*a9b0*/  EXIT ;  /* 0x000000000000794d */ /* 0x000fea0003800000 */
.L_x_14149:
        /* <DEDUP_REMOVED lines=21> */
.L_x_14154:
[----:B------:R-:W-:Y:S05]  /*ab10*/  BSYNC B0 ;  /* 0x0000000000007941 */ /* 0x000fea0003800000 */
.L_x_14153:
[----:B------:R-:W-:-:S05]  /*ab20*/  LOP3.LUT R3, R0, R3, RZ, 0xfc, !PT ;  /* 0x0000000300037212 */ /* 0x000fca00078efcff */
[----:B------:R-:W-:Y:S01]  /*ab30*/  STG.E.U8 [R16.64], R3 ;  /* 0x0000000310007986 */ /* 0x000fe2000c101124 */
[----:B------:R-:W-:Y:S05]  /*ab40*/  EXIT ;  /* 0x000000000000794d */ /* 0x000fea0003800000 */
.L_x_14152:
        /* <DEDUP_REMOVED lines=13> */
.L_x_14156:
[----:B------:R-:W-:Y:S01]  /*ac20*/  IMAD.MOV.U32 R0, RZ, RZ, 0x7f ;  /* 0x0000007fff007424 */ /* 0x000fe200078e00ff */
[----:B------:R-:W-:-:S04]  /*ac30*/  ISETP.GT.U32.AND P0, PT, R2, 0x7f800000, PT ;  /* 0x7f8000000200780c */ /* 0x000fc80003f04070 */
[----:B------:R-:W-:-:S04]  /*ac40*/  SEL R0, R0, 0x7c, P0 ;  /* 0x0000007c00007807 */ /* 0x000fc80000000000 */
.L_x_14157:
[----:B------:R-:W-:Y:S05]  /*ac50*/  BSYNC B0 ;  /* 0x0000000000007941 */ /* 0x000fea0003800000 */
.L_x_14155:
[----:B------:R-:W-:-:S04]  /*ac60*/  LOP3.LUT R2, R5, 0x80000000, RZ, 0xc0, !PT ;  /* 0x8000000005027812 */ /* 0x000fc800078ec0ff */
[----:B------:R-:W-:-:S04]  /*ac70*/  SHF.R.U32.HI R3, RZ, 0x18, R2 ;  /* 0x00000018ff037819 */ /* 0x000fc80000011602 */
[----:B------:R-:W-:-:S05]  /*ac80*/  LOP3.LUT R3, R0, R3, RZ, 0xfc, !PT ;  /* 0x0000000300037212 */ /* 0x000fca00078efcff */
[----:B------:R-:W-:Y:S01]  /*ac90*/  STG.E.U8 [R16.64], R3 ;  /* 0x0000000310007986 */ /* 0x000fe2000c101124 */
[----:B------:R-:W-:Y:S05]  /*aca0*/  EXIT ;  /* 0x000000000000794d */ /* 0x000fea0003800000 */
.L_x_14151:
[----:B------:R-:W0:Y:S02]  /*acb0*/  I2F.S8 R0, R5 ;  /* 0x0000000500007306 */ /* 0x000e240000001400 */
[----:B0-----:R-:W-:-:S05]  /*acc0*/  F2FP.BF16.PACK_AB R0, RZ, R0 ;  /* 0x00000000ff00723e */ /* 0x001fca00000010ff */
[----:B------:R-:W-:Y:S01]  /*acd0*/  STG.E.U16 [R16.64], R0 ;  /* 0x0000000010007986 */ /* 0x000fe2000c101524 */
[----:B------:R-:W-:Y:S05]  /*ace0*/  EXIT ;  /* 0x000000000000794d */ /* 0x000fea0003800000 */
.L_x_14148:
        /* <DEDUP_REMOVED lines=12> */
.L_x_14160:
        /* <DEDUP_REMOVED lines=17> */
.L_x_14163:
[----:B------:R-:W-:-:S04]  /*aec0*/  LOP3.LUT R2, R5, 0x80000000, RZ, 0xc0, !PT ;  /* 0x8000000005027812 */ /* 0x000fc800078ec0ff */
[----:B------:R-:W-:-:S04]  /*aed0*/  SHF.R.U32.HI R3, RZ, 0x18, R2 ;  /* 0x00000018ff037819 */ /* 0x000fc80000011602 */
[----:B------:R-:W-:-:S04]  /*aee0*/  LOP3.LUT R0, R0, R3, RZ, 0xfc, !PT ;  /* 0x0000000300007212 */ /* 0x000fc800078efcff */
[----:B------:R-:W-:Y:S02]  /*aef0*/  PRMT R8, R0, 0x7610, R8 ;  /* 0x0000761000087816 */ /* 0x000fe40000000008 */
.L_x_14162:
[----:B------:R-:W-:Y:S05]  /*af00*/  BSYNC B0 ;  /* 0x0000000000007941 */ /* 0x000fea0003800000 */
.L_x_14161:
[----:B------:R-:W-:Y:S01]  /*af10*/  STG.E.U8 [R16.64], R8 ;  /* 0x0000000810007986 */ /* 0x000fe2000c101124 */
[----:B------:R-:W-:Y:S05]  /*af20*/  EXIT ;  /* 0x000000000000794d */ /* 0x000fea0003800000 */
.L_x_14159:
        /* <DEDUP_REMOVED lines=17> */
.L_x_14166:
[----:B------:R-:W-:-:S04]  /*b040*/  LOP3.LUT R2, R5, 0x80000000, RZ, 0xc0, !PT ;  /* 0x8000000005027812 */ /* 0x000fc800078ec0ff */
[----:B------:R-:W-:-:S04]  /*b050*/  SHF.R.U32.HI R3, RZ, 0x18, R2 ;  /* 0x00000018ff037819 */ /* 0x000fc80000011602 */
[----:B------:R-:W-:-:S04]  /*b060*/  LOP3.LUT R0, R0, R3, RZ, 0xfc, !PT ;  /* 0x0000000300007212 */ /* 0x000fc800078efcff */
[----:B------:R-:W-:Y:S02]  /*b070*/  PRMT R8, R0, 0x7610, R8 ;  /* 0x0000761000087816 */ /* 0x000fe40000000008 */
.L_x_14165:
[----:B------:R-:W-:Y:S05]  /*b080*/  BSYNC B0 ;  /* 0x0000000000007941 */ /* 0x000fea0003800000 */
.L_x_14164:
[----:B------:R-:W-:Y:S01]  /*b090*/  STG.E.U8 [R16.64], R8 ;  /* 0x0000000810007986 */ /* 0x000fe2000c101124 */
[----:B------:R-:W-:Y:S05]  /*b0a0*/  EXIT ;  /* 0x000000000000794d */ /* 0x000fea0003800000 */
.L_x_14158:
        /* <DEDUP_REMOVED lines=22> */
.L_x_14141:
        /* <DEDUP_REMOVED lines=20> */
.L_x_14168:
[----:B------:R-:W-:-:S04]  /*b350*/  LOP3.LUT R5, R5, 0xffff, RZ, 0xc0, !PT ;  /* 0x0000ffff05057812 */ /* 0x000fc800078ec0ff */
[----:B------:R-:W-:-:S05]  /*b360*/  PRMT R5, R5, 0x8880, RZ ;  /* 0x0000888005057816 */ /* 0x000fca00000000ff */
[----:B------:R-:W-:-:S05]  /*b370*/  IMAD.MOV.U32 R2, RZ, RZ, R5 ;  /* 0x000000ffff027224 */ /* 0x000fca00078e0005 */
[----:B------:R-:W-:-:S05]  /*b380*/  SHF.R.S32.HI R3, RZ, 0x1f, R2 ;  /* 0x0000001fff037819 */ /* 0x000fca0000011402 */
[----:B------:R-:W-:Y:S01]  /*b390*/  STG.E.64 [R16.64], R2 ;  /* 0x0000000210007986 */ /* 0x000fe2000c101b24 */
[----:B------:R-:W-:Y:S05]  /*b3a0*/  EXIT ;  /* 0x000000000000794d */ /* 0x000fea0003800000 */
.L_x_14167:
[----:B------:R-:W-:-:S04]  /*b3b0*/  LOP3.LUT R5, R5, 0xffff, RZ, 0xc0, !PT ;  /* 0x0000ffff05057812 */ /* 0x000fc800078ec0ff */
[----:B------:R-:W-:-:S05]  /*b3c0*/  PRMT R3, R5, 0x8880, RZ ;  /* 0x0000888005037816 */ /* 0x000fca00000000ff */
[----:B------:R-:W-:Y:S01]  /*b3d0*/  STG.E [R16.64], R3 ;  /* 0x0000000310007986 */ /* 0x000fe2000c101924 */
[----:B------:R-:W-:Y:S05]  /*b3e0*/  EXIT ;  /* 0x000000000000794d */ /* 0x000fea0003800000 */
.L_x_14169:
        /* <DEDUP_REMOVED lines=9> */
.L_x_25180:


//--------------------- .text._ZN2at6native27unrolled_elementwise_kernelINS0_13AUnaryFunctorIaaaNS0_16BitwiseOrFunctorIaEEEESt5arrayIPcLm2EELi4E23TrivialOffsetCalculatorILi1EjESA_NS0_6memory12LoadWithCastILi1EEENSB_13StoreWithCastILi1EEEEEviT_T0_T2_T3_T4_T5_ --------------------------
	.section	.text._ZN2at6native27unrolled_elementwise_kernelINS0_13AUnaryFunctorIaaaNS0_16BitwiseOrFunctorIaEEEESt5arrayIPcLm2EELi4E23TrivialOffsetCalculatorILi1EjESA_NS0_6memory12LoadWithCastILi1EEENSB_13StoreWithCastILi1EEEEEviT_T0_T2_T3_T4_T5_,"ax",@progbits
	.sectioninfo	@"SHI_REGISTERS=30"
	.align	128
        .global         _ZN2at6native27unrolled_elementwise_kernelINS0_13AUnaryFunctorIaaaNS0_16BitwiseOrFunctorIaEEEESt5arrayIPcLm2EELi4E23TrivialOffsetCalculatorILi1EjESA_NS0_6memory12LoadWithCastILi1EEENSB_13StoreWithCastILi1EEEEEviT_T0_T2_T3_T4_T5_
        .type           _ZN2at6native27unrolled_elementwise_kernelINS0_13AUnaryFunctorIaaaNS0_16BitwiseOrFunctorIaEEEESt5arrayIPcLm2EELi4E23TrivialOffsetCalculatorILi1EjESA_NS0_6memory12LoadWithCastILi1EEENSB_13StoreWithCastILi1EEEEEviT_T0_T2_T3_T4_T5_,@function
        .size           _ZN2at6native27unrolled_elementwise_kernelINS0_13AUnaryFunctorIaaaNS0_16BitwiseOrFunctorIaEEEESt5arrayIPcLm2EELi4E23TrivialOffsetCalculatorILi1EjESA_NS0_6memory12LoadWithCastILi1EEENSB_13StoreWithCastILi1EEEEEviT_T0_T2_T3_T4_T5_,(.L_x_25181 - _ZN2at6native27unrolled_elementwise_kernelINS0_13AUnaryFunctorIaaaNS0_16BitwiseOrFunctorIaEEEESt5arrayIPcLm2EELi4E23TrivialOffsetCalculatorILi1EjESA_NS0_6memory12LoadWithCastILi1EEENSB_13StoreWithCastILi1EEEEEviT_T0_T2_T3_T4_T5_)
        .other          _ZN2at6native27unrolled_elementwise_kernelINS0_13AUnaryFunctorIaaaNS0_16BitwiseOrFunctorIaEEEESt5arrayIPcLm2EELi4E23TrivialOffsetCalculatorILi1EjESA_NS0_6memory12LoadWithCastILi1EEENSB_13StoreWithCastILi1EEEEEviT_T0_T2_T3_T4_T5_,@"STO_CUDA_ENTRY STV_DEFAULT"
_ZN2at6native27unrolled_elementwise_kernelINS0_13AUnaryFunctorIaaaNS0_16BitwiseOrFunctorIaEEEESt5arrayIPcLm2EELi4E23TrivialOffsetCalculatorILi1EjESA_NS0_6memory12LoadWithCastILi1EEENSB_13StoreWithCastILi1EEEEEviT_T0_T2_T3_T4_T5_:
.text._ZN2at6native27unrolled_elementwise_kernelINS0_13AUnaryFunctorIaaaNS0_16BitwiseOrFunctorIaEEEESt5arrayIPcLm2EELi4E23TrivialOffsetCalculatorILi1EjESA_NS0_6memory12LoadWithCastILi1EEENSB_13StoreWithCastILi1EEEEEviT_T0_T2_T3_T4_T5_:
        /* <DEDUP_REMOVED lines=29> */
.L_x_14175:
[----:B------:R0:W5:Y:S01]  /*01d0*/  LDG.E.U8 R27, [R2.64] ;  /* 0x00000024021b7981 */ /* 0x000162000c1e1100 */
[----:B------:R-:W-:Y:S05]  /*01e0*/  BRA `(.L_x_14177) ;  /* 0x00000d9000007947 */ /* 0x000fea0003800000 */
.L_x_14174:
        /* <DEDUP_REMOVED lines=8> */
.L_x_14179:
[----:B------:R0:W5:Y:S01]  /*0270*/  LDG.E.U8 R27, [R2.64] ;  /* 0x00000024021b7981 */ /* 0x000162000c1e1100 */
[----:B------:R-:W-:Y:S05]  /*0280*/  BRA `(.L_x_14177) ;  /* 0x00000cf000007947 */ /* 0x000fea0003800000 */
.L_x_14178:
[----:B------:R0:W5:Y:S01]  /*0290*/  LDG.E.U16 R27, [R2.64] ;  /* 0x00000024021b7981 */ /* 0x000162000c1e1500 */
[----:B------:R-:W-:Y:S05]  /*02a0*/  BRA `(.L_x_14177) ;  /* 0x00000cd000007947 */ /* 0x000fea0003800000 */
.L_x_14173:
        /* <DEDUP_REMOVED lines=9> */
.L_x_14181:
[----:B------:R-:W2:Y:S02]  /*0340*/  LDG.E.U16 R0, [R2.64] ;  /* 0x0000002402007981 */ /* 0x000ea4000c1e1500 */
[----:B--2---:R-:W-:-:S06]  /*0350*/  HADD2.F32 R0, -RZ, R0.H0_H0 ;  /* 0x20000000ff007230 */ /* 0x004fcc0000004100 */
[----:B------:R-:W0:Y:S02]  /*0360*/  F2I.FTZ.TRUNC.NTZ R0, R0 ;  /* 0x0000000000007305 */ /* 0x000e24000021f100 */
[----:B0-----:R-:W-:Y:S01]  /*0370*/  PRMT R27, R0, 0x7610, R27 ;  /* 0x00007610001b7816 */ /* 0x001fe2000000001b */
[----:B------:R-:W-:Y:S05]  /*0380*/  BRA `(.L_x_14177) ;  /* 0x00000bf000007947 */ /* 0x000fea0003800000 */
.L_x_14180:
        /* <DEDUP_REMOVED lines=9> */
.L_x_14183:
[----:B------:R-:W2:Y:S02]  /*0420*/  LDG.E.U16 R2, [R2.64] ;  /* 0x0000002402027981 */ /* 0x000ea4000c1e1500 */
[----:B--2---:R-:W-:-:S06]  /*0430*/  HADD2.F32 R0, -RZ, R2.H0_H0 ;  /* 0x20000002ff007230 */ /* 0x004fcc0000004100 */
[----:B------:R-:W0:Y:S02]  /*0440*/  F2I.FTZ.TRUNC.NTZ R0, R0 ;  /* 0x0000000000007305 */ /* 0x000e24000021f100 */
[----:B0-----:R-:W-:Y:S01]  /*0450*/  PRMT R27, R0, 0x7610, R27 ;  /* 0x00007610001b7816 */ /* 0x001fe2000000001b */
[----:B------:R-:W-:Y:S05]  /*0460*/  BRA `(.L_x_14177) ;  /* 0x00000b1000007947 */ /* 0x000fea0003800000 */
.L_x_14182:
[----:B------:R-:W2:Y:S02]  /*0470*/  LDG.E.64 R2, [R2.64] ;  /* 0x0000002402027981 */ /* 0x000ea4000c1e1b00 */
[----:B--2---:R0:W1:Y:S01]  /*0480*/  F2I.F64.TRUNC R27, R2 ;  /* 0x00000002001b7311 */ /* 0x004062000030d100 */
[----:B------:R-:W-:Y:S05]  /*0490*/  BRA `(.L_x_14177) ;  /* 0x00000ae000007947 */ /* 0x000fea0003800000 */
.L_x_14172:
        /* <DEDUP_REMOVED lines=12> */
.L_x_14186:
[----:B------:R-:W2:Y:S02]  /*0560*/  LDG.E.64 R2, [R2.64] ;  /* 0x0000002402027981 */ /* 0x000ea4000c1e1b00 */
[----:B--2---:R0:W1:Y:S01]  /*0570*/  F2I.F64.TRUNC R27, R2 ;  /* 0x00000002001b7311 */ /* 0x004062000030d100 */
[----:B------:R-:W-:Y:S05]  /*0580*/  BRA `(.L_x_14177) ;  /* 0x000009f000007947 */ /* 0x000fea0003800000 */
.L_x_14185:
        /* <DEDUP_REMOVED lines=28> */
.L_x_14188:
        /* <DEDUP_REMOVED lines=16> */
.L_x_14187:
[----:B------:R-:W2:Y:S02]  /*0850*/  LDG.E.U16 R0, [R2.64] ;  /* 0x0000002402007981 */ /* 0x000ea4000c1e1500 */
[----:B--2---:R-:W-:-:S06]  /*0860*/  PRMT R0, RZ, 0x5410, R0 ;  /* 0x00005410ff007816 */ /* 0x004fcc0000000000 */
[----:B------:R-:W0:Y:S02]  /*0870*/  F2I.FTZ.TRUNC.NTZ R0, R0 ;  /* 0x0000000000007305 */ /* 0x000e24000021f100 */
[----:B0-----:R-:W-:Y:S01]  /*0880*/  PRMT R27, R0, 0x7610, R27 ;  /* 0x00007610001b7816 */ /* 0x001fe2000000001b */
[----:B------:R-:W-:Y:S05]  /*0890*/  BRA `(.L_x_14177) ;  /* 0x000006e000007947 */ /* 0x000fea0003800000 */
.L_x_14184:
        /* <DEDUP_REMOVED lines=10> */
.L_x_14191:
        /* <DEDUP_REMOVED lines=21> */
.L_x_14195:
[----:B------:R-:W-:Y:S05]  /*0a90*/  BSYNC B1 ;  /* 0x0000000000017941 */ /* 0x000fea0003800000 */
.L_x_14194:
[----:B------:R-:W-:Y:S01]  /*0aa0*/  LEA R3, R0, 0x3b800000, 0x17 ;  /* 0x3b80000000037811 */ /* 0x000fe200078eb8ff */
[----:B------:R-:W-:-:S05]  /*0ab0*/  IMAD.SHL.U32 R0, R2, 0x100000, RZ ;  /* 0x0010000002007824 */ /* 0x000fca00078e00ff */
[----:B------:R-:W-:Y:S02]  /*0ac0*/  LOP3.LUT R0, R3, R0, R4, 0xfe, !PT ;  /* 0x0000000003007212 */ /* 0x000fe400078efe04 */
.L_x_14193:
[----:B------:R-:W-:Y:S05]  /*0ad0*/  BSYNC B0 ;  /* 0x0000000000007941 */ /* 0x000fea0003800000 */
.L_x_14192:
[----:B------:R-:W0:Y:S02]  /*0ae0*/  F2I.FTZ.TRUNC.NTZ R0, R0 ;  /* 0x0000000000007305 */ /* 0x000e24000021f100 */
[----:B0-----:R-:W-:Y:S01]  /*0af0*/  PRMT R27, R0, 0x7610, R27 ;  /* 0x00007610001b7816 */ /* 0x001fe2000000001b */
[----:B------:R-:W-:Y:S05]  /*0b00*/  BRA `(.L_x_14177) ;  /* 0x0000047000007947 */ /* 0x000fea0003800000 */
.L_x_14190:
        /* <DEDUP_REMOVED lines=21> */
.L_x_14199:
[----:B------:R-:W-:Y:S05]  /*0c60*/  BSYNC B1 ;  /* 0x0000000000017941 */ /* 0x000fea0003800000 */
.L_x_14198:
[----:B------:R-:W-:Y:S01]  /*0c70*/  LEA R3, R0, 0x37800000, 0x17 ;  /* 0x3780000000037811 */ /* 0x000fe200078eb8ff */
[----:B------:R-:W-:-:S05]  /*0c80*/  IMAD.SHL.U32 R0, R2, 0x200000, RZ ;  /* 0x0020000002007824 */ /* 0x000fca00078e00ff */
[----:B------:R-:W-:Y:S02]  /*0c90*/  LOP3.LUT R0, R3, R0, R4, 0xfe, !PT ;  /* 0x0000000003007212 */ /* 0x000fe400078efe04 */
.L_x_14197:
[----:B------:R-:W-:Y:S05]  /*0ca0*/  BSYNC B0 ;  /* 0x0000000000007941 */ /* 0x000fea0003800000 */
.L_x_14196:
[----:B------:R-:W0:Y:S02]  /*0cb0*/  F2I.FTZ.TRUNC.NTZ R0, R0 ;  /* 0x0000000000007305 */ /* 0x000e24000021f100 */
[----:B0-----:R-:W-:Y:S01]  /*0cc0*/  PRMT R27, R0, 0x7610, R27 ;  /* 0x00007610001b7816 */ /* 0x001fe2000000001b */
[----:B------:R-:W-:Y:S05]  /*0cd0*/  BRA `(.L_x_14177) ;  /* 0x000002a000007947 */ /* 0x000fea0003800000 */
.L_x_14189:
        /* <DEDUP_REMOVED lines=14> */
.L_x_14203:
[----:B------:R-:W-:Y:S05]  /*0dc0*/  BSYNC B0 ;  /* 0x0000000000007941 */ /* 0x000fea0003800000 */
.L_x_14202:
[----:B------:R-:W0:Y:S02]  /*0dd0*/  F2I.FTZ.TRUNC.NTZ R0, R0 ;  /* 0x0000000000007305 */ /* 0x000e24000021f100 */
[----:B0-----:R-:W-:Y:S01]  /*0de0*/  PRMT R27, R0, 0x7610, R27 ;  /* 0x00007610001b7816 */ /* 0x001fe2000000001b */
[----:B------:R-:W-:Y:S05]  /*0df0*/  BRA `(.L_x_14177) ;  /* 0x0000018000007947 */ /* 0x000fea0003800000 */
.L_x_14176:
        /* <DEDUP_REMOVED lines=21> */
.L_x_14201:
[----:B------:R0:W5:Y:S01]  /*0f50*/  LDG.E.U8 R27, [R2.64] ;  /* 0x00000024021b7981 */ /* 0x000162000c1e1100 */
[----:B------:R-:W-:Y:S05]  /*0f60*/  BRA `(.L_x_14177) ;  /* 0x0000001000007947 */ /* 0x000fea0003800000 */
.L_x_14200:
[----:B------:R0:W5:Y:S02]  /*0f70*/  LDG.E.U8 R27, [R2.64] ;  /* 0x00000024021b7981 */ /* 0x000164000c1e1100 */
.L_x_14177:
[----:B------:R-:W2:Y:S02]  /*0f80*/  S2R R18, SR_TID.X ;  /* 0x0000000000127919 */ /* 0x000ea40000002100 */
[----:B--2---:R-:W-:Y:S02]  /*0f90*/  IADD3 R18, R18, 0x80, RZ ;  /* 0x0000008012127810 */ /* 0x004fe40007ffe0ff */
.L_x_14171:
[----:B-1----:R-:W-:Y:S05]  /*0fa0*/  BSYNC B6 ;  /* 0x0000000000067941 */ /* 0x002fea0003800000 */
.L_x_14170:
        /* <DEDUP_REMOVED lines=21> */
.L_x_14209:
[----:B------:R0:W5:Y:S01]  /*1100*/  LDG.E.U8 R19, [R2.64] ;  /* 0x0000002402137981 */ /* 0x000162000c1e1100 */
[----:B------:R-:W-:Y:S05]  /*1110*/  BRA `(.L_x_14211) ;  /* 0x00000d8000007947 */ /* 0x000fea0003800000 */
.L_x_14208:
        /* <DEDUP_REMOVED lines=8> */
.L_x_14213:
[----:B------:R0:W5:Y:S01]  /*11a0*/  LDG.E.U8 R19, [R2.64] ;  /* 0x0000002402137981 */ /* 0x000162000c1e1100 */
[----:B------:R-:W-:Y:S05]  /*11b0*/  BRA `(.L_x_14211) ;  /* 0x00000ce000007947 */ /* 0x000fea0003800000 */
.L_x_14212:
[----:B------:R0:W5:Y:S01]  /*11c0*/  LDG.E.U16 R19, [R2.64] ;  /* 0x0000002402137981 */ /* 0x000162000c1e1500 */
[----:B------:R-:W-:Y:S05]  /*11d0*/  BRA `(.L_x_14211) ;  /* 0x00000cc000007947 */ /* 0x000fea0003800000 */
.L_x_14207:
        /* <DEDUP_REMOVED lines=9> */
.L_x_14215:
[----:B------:R-:W2:Y:S02]  /*1270*/  LDG.E.U16 R0, [R2.64] ;  /* 0x0000002402007981 */ /* 0x000ea4000c1e1500 */
[----:B--2---:R-:W-:-:S06]  /*1280*/  HADD2.F32 R0, -RZ, R0.H0_H0 ;  /* 0x20000000ff007230 */ /* 0x004fcc0000004100 */
[----:B------:R-:W0:Y:S02]  /*1290*/  F2I.FTZ.TRUNC.NTZ R0, R0 ;  /* 0x0000000000007305 */ /* 0x000e24000021f100 */
[----:B0-----:R-:W-:Y:S01]  /*12a0*/  PRMT R19, R0, 0x7610, R19 ;  /* 0x0000761000137816 */ /* 0x001fe20000000013 */
[----:B------:R-:W-:Y:S05]  /*12b0*/  BRA `(.L_x_14211) ;  /* 0x00000be000007947 */ /* 0x000fea0003800000 */
.L_x_14214:
        /* <DEDUP_REMOVED lines=9> */
.L_x_14217:
[----:B------:R-:W2:Y:S02]  /*1350*/  LDG.E.U16 R2, [R2.64] ;  /* 0x0000002402027981 */ /* 0x000ea4000c1e1500 */
[----:B--2---:R-:W-:-:S06]  /*1360*/  HADD2.F32 R0, -RZ, R2.H0_H0 ;  /* 0x20000002ff007230 */ /* 0x004fcc0000004100 */
[----:B------:R-:W0:Y:S02]  /*1370*/  F2I.FTZ.TRUNC.NTZ R0, R0 ;  /* 0x0000000000007305 */ /* 0x000e24000021f100 */
[----:B0-----:R-:W-:Y:S01]  /*1380*/  PRMT R19, R0, 0x7610, R19 ;  /* 0x0000761000137816 */ /* 0x001fe20000000013 */
[----:B------:R-:W-:Y:S05]  /*1390*/  BRA `(.L_x_14211) ;  /* 0x00000b0000007947 */ /* 0x000fea0003800000 */
.L_x_14216:
[----:B------:R-:W2:Y:S02]  /*13a0*/  LDG.E.64 R2, [R2.64] ;  /* 0x0000002402027981 */ /* 0x000ea4000c1e1b00 */
[----:B--2---:R0:W1:Y:S01]  /*13b0*/  F2I.F64.TRUNC R19, R2 ;  /* 0x0000000200137311 */ /* 0x004062000030d100 */
[----:B------:R-:W-:Y:S05]  /*13c0*/  BRA `(.L_x_14211) ;  /* 0x00000ad000007947 */ /* 0x000fea0003800000 */
.L_x_14206:
        /* <DEDUP_REMOVED lines=12> */
.L_x_14220:
[----:B------:R-:W2:Y:S02]  /*1490*/  LDG.E.64 R2, [R2.64] ;  /* 0x0000002402027981 */ /* 0x000ea4000c1e1b00 */
[----:B--2---:R0:W1:Y:S01]  /*14a0*/  F2I.F64.TRUNC R19, R2 ;  /* 0x0000000200137311 */ /* 0x004062000030d100 */
[----:B------:R-:W-:Y:S05]  /*14b0*/  BRA `(.L_x_14211) ;  /* 0x000009e000007947 */ /* 0x000fea0003800000 */
.L_x_14219:
        /* <DEDUP_REMOVED lines=28> */
.L_x_14222:
        /* <DEDUP_REMOVED lines=15> */
.L_x_14221:
[----:B------:R-:W2:Y:S02]  /*1770*/  LDG.E.U16 R0, [R2.64] ;  /* 0x0000002402007981 */ /* 0x000ea4000c1e1500 */
[----:B--2---:R-:W-:-:S06]  /*1780*/  PRMT R0, RZ, 0x5410, R0 ;  /* 0x00005410ff007816 */ /* 0x004fcc0000000000 */
[----:B------:R-:W0:Y:S02]  /*1790*/  F2I.FTZ.TRUNC.NTZ R0, R0 ;  /* 0x0000000000007305 */ /* 0x000e24000021f100 */
[----:B0-----:R-:W-:Y:S01]  /*17a0*/  PRMT R19, R0, 0x7610, R19 ;  /* 0x0000761000137816 */ /* 0x001fe20000000013 */
[----:B------:R-:W-:Y:S05]  /*17b0*/  BRA `(.L_x_14211) ;  /* 0x000006e000007947 */ /* 0x000fea0003800000 */
.L_x_14218:
        /* <DEDUP_REMOVED lines=10> */
.L_x_14225:
        /* <DEDUP_REMOVED lines=21> */
.L_x_14229:
[----:B------:R-:W-:Y:S05]  /*19b0*/  BSYNC B1 ;  /* 0x0000000000017941 */ /* 0x000fea0003800000 */
.L_x_14228:
[----:B------:R-:W-:Y:S01]  /*19c0*/  LEA R3, R0, 0x3b800000, 0x17 ;  /* 0x3b80000000037811 */ /* 0x000fe200078eb8ff */
[----:B------:R-:W-:-:S05]  /*19d0*/  IMAD.SHL.U32 R0, R2, 0x100000, RZ ;  /* 0x0010000002007824 */ /* 0x000fca00078e00ff */
[----:B------:R-:W-:Y:S02]  /*19e0*/  LOP3.LUT R0, R3, R0, R4, 0xfe, !PT ;  /* 0x0000000003007212 */ /* 0x000fe400078efe04 */
.L_x_14227:
[----:B------:R-:W-:Y:S05]  /*19f0*/  BSYNC B0 ;  /* 0x0000000000007941 */ /* 0x000fea0003800000 */
.L_x_14226:
[----:B------:R-:W0:Y:S02]  /*1a00*/  F2I.FTZ.TRUNC.NTZ R0, R0 ;  /* 0x0000000000007305 */ /* 0x000e24000021f100 */
[----:B0-----:R-:W-:Y:S01]  /*1a10*/  PRMT R19, R0, 0x7610, R19 ;  /* 0x0000761000137816 */ /* 0x001fe20000000013 */
[----:B------:R-:W-:Y:S05]  /*1a20*/  BRA `(.L_x_14211) ;  /* 0x0000047000007947 */ /* 0x000fea0003800000 */
.L_x_14224:
        /* <DEDUP_REMOVED lines=21> */
.L_x_14233:
[----:B------:R-:W-:Y:S05]  /*1b80*/  BSYNC B1 ;  /* 0x0000000000017941 */ /* 0x000fea0003800000 */
.L_x_14232:
[----:B------:R-:W-:Y:S01]  /*1b90*/  LEA R3, R0, 0x37800000, 0x17 ;  /* 0x3780000000037811 */ /* 0x000fe200078eb8ff */
[----:B------:R-:W-:-:S05]  /*1ba0*/  IMAD.SHL.U32 R0, R2, 0x200000, RZ ;  /* 0x0020000002007824 */ /* 0x000fca00078e00ff */
[----:B------:R-:W-:Y:S02]  /*1bb0*/  LOP3.LUT R0, R3, R0, R4, 0xfe, !PT ;  /* 0x0000000003007212 */ /* 0x000fe400078efe04 */
.L_x_14231:
[----:B------:R-:W-:Y:S05]  /*1bc0*/  BSYNC B0 ;  /* 0x0000000000007941 */ /* 0x000fea0003800000 */
.L_x_14230:
[----:B------:R-:W0:Y:S02]  /*1bd0*/  F2I.FTZ.TRUNC.NTZ R0, R0 ;  /* 0x0000000000007305 */ /* 0x000e24000021f100 */
[----:B0-----:R-:W-:Y:S01]  /*1be0*/  PRMT R19, R0, 0x7610, R19 ;  /* 0x0000761000137816 */ /* 0x001fe20000000013 */
[----:B------:R-:W-:Y:S05]  /*1bf0*/  BRA `(.L_x_14211) ;  /* 0x000002a000007947 */ /* 0x000fea0003800000 */
.L_x_14223:
        /* <DEDUP_REMOVED lines=14> */
.L_x_14237:
[----:B------:R-:W-:Y:S05]  /*1ce0*/  BSYNC B0 ;  /* 0x0000000000007941 */ /* 0x000fea0003800000 */
.L_x_14236:
[----:B------:R-:W0:Y:S02]  /*1cf0*/  F2I.FTZ.TRUNC.NTZ R0, R0 ;  /* 0x0000000000007305 */ /* 0x000e24000021f100 */
[----:B0-----:R-:W-:Y:S01]  /*1d00*/  PRMT R19, R0, 0x7610, R19 ;  /* 0x0000761000137816 */ /* 0x001fe20000000013 */
[----:B------:R-:W-:Y:S05]  /*1d10*/  BRA `(.L_x_14211) ;  /* 0x0000018000007947 */ /* 0x000fea0003800000 */
.L_x_14210:
        /* <DEDUP_REMOVED lines=21> */
.L_x_14235:
[----:B------:R0:W5:Y:S01]  /*1e70*/  LDG.E.U8 R19, [R2.64] ;  /* 0x0000002402137981 */ /* 0x000162000c1e1100 */
[----:B------:R-:W-:Y:S05]  /*1e80*/  BRA `(.L_x_14211) ;  /* 0x0000001000007947 */ /* 0x000fea0003800000 */
.L_x_14234:
[----:B------:R0:W5:Y:S02]  /*1e90*/  LDG.E.U8 R19, [R2.64] ;  /* 0x0000002402137981 */ /* 0x000164000c1e1100 */
.L_x_14211:
[----:B------:R-:W-:-:S03]  /*1ea0*/  IADD3 R18, R18, 0x80, RZ ;  /* 0x0000008012127810 */ /* 0x000fc60007ffe0ff */
.L_x_14205:
[----:B------:R-:W-:Y:S05]  /*1eb0*/  BSYNC B6 ;  /* 0x0000000000067941 */ /* 0x000fea0003800000 */
.L_x_14204:
        /* <DEDUP_REMOVED lines=23> */
.L_x_14243:
[----:B------:R0:W5:Y:S01]  /*2030*/  LDG.E.U8 R25, [R2.64] ;  /* 0x0000002402197981 */ /* 0x000162000c1e1100 */
[----:B------:R-:W-:Y:S05]  /*2040*/  BRA `(.L_x_14245) ;  /* 0x00000d8000007947 */ /* 0x000fea0003800000 */
.L_x_14242:
        /* <DEDUP_REMOVED lines=8> */
.L_x_14247:
[----:B------:R0:W5:Y:S01]  /*20d0*/  LDG.E.U8 R25, [R2.64] ;  /* 0x0000002402197981 */ /* 0x000162000c1e1100 */
[----:B------:R-:W-:Y:S05]  /*20e0*/  BRA `(.L_x_14245) ;  /* 0x00000ce000007947 */ /* 0x000fea0003800000 */
.L_x_14246:
[----:B------:R0:W5:Y:S01]  /*20f0*/  LDG.E.U16 R25, [R2.64] ;  /* 0x0000002402197981 */ /* 0x000162000c1e1500 */
[----:B------:R-:W-:Y:S05]  /*2100*/  BRA `(.L_x_14245) ;  /* 0x00000cc000007947 */ /* 0x000fea0003800000 */
.L_x_14241:
        /* <DEDUP_REMOVED lines=9> */
.L_x_14249:
[----:B------:R-:W2:Y:S02]  /*21a0*/  LDG.E.U16 R0, [R2.64] ;  /* 0x0000002402007981 */ /* 0x000ea4000c1e1500 */
[----:B--2---:R-:W-:-:S06]  /*21b0*/  HADD2.F32 R0, -RZ, R0.H0_H0 ;  /* 0x20000000ff007230 */ /* 0x004fcc0000004100 */
[----:B------:R-:W0:Y:S02]  /*21c0*/  F2I.FTZ.TRUNC.NTZ R0, R0 ;  /* 0x0000000000007305 */ /* 0x000e24000021f100 */
[----:B0-----:R-:W-:Y:S01]  /*21d0*/  PRMT R25, R0, 0x7610, R25 ;  /* 0x0000761000197816 */ /* 0x001fe20000000019 */
[----:B------:R-:W-:Y:S05]  /*21e0*/  BRA `(.L_x_14245) ;  /* 0x00000be000007947 */ /* 0x000fea0003800000 */
.L_x_14248:
        /* <DEDUP_REMOVED lines=9> */
.L_x_14251:
[----:B------:R-:W2:Y:S02]  /*2280*/  LDG.E.U16 R2, [R2.64] ;  /* 0x0000002402027981 */ /* 0x000ea4000c1e1500 */
[----:B--2---:R-:W-:-:S06]  /*2290*/  HADD2.F32 R0, -RZ, R2.H0_H0 ;  /* 0x20000002ff007230 */ /* 0x004fcc0000004100 */
[----:B------:R-:W0:Y:S02]  /*22a0*/  F2I.FTZ.TRUNC.NTZ R0, R0 ;  /* 0x0000000000007305 */ /* 0x000e24000021f100 */
[----:B0-----:R-:W-:Y:S01]  /*22b0*/  PRMT R25, R0, 0x7610, R25 ;  /* 0x0000761000197816 */ /* 0x001fe20000000019 */
[----:B------:R-:W-:Y:S05]  /*22c0*/  BRA `(.L_x_14245) ;  /* 0x00000b0000007947 */ /* 0x000fea0003800000 */
.L_x_14250:
[----:B------:R-:W2:Y:S02]  /*22d0*/  LDG.E.64 R2, [R2.64] ;  /* 0x0000002402027981 */ /* 0x000ea4000c1e1b00 */
[----:B--2---:R0:W2:Y:S01]  /*22e0*/  F2I.F64.TRUNC R25, R2 ;  /* 0x0000000200197311 */ /* 0x0040a2000030d100 */
[----:B------:R-:W-:Y:S05]  /*22f0*/  BRA `(.L_x_14245) ;  /* 0x00000ad000007947 */ /* 0x000fea0003800000 */
.L_x_14240:
        /* <DEDUP_REMOVED lines=12> */
.L_x_14254:
[----:B------:R-:W2:Y:S02]  /*23c0*/  LDG.E.64 R2, [R2.64] ;  /* 0x0000002402027981 */ /* 0x000ea4000c1e1b00 */
[----:B--2---:R0:W2:Y:S01]  /*23d0*/  F2I.F64.TRUNC R25, R2 ;  /* 0x0000000200197311 */ /* 0x0040a2000030d100 */
[----:B------:R-:W-:Y:S05]  /*23e0*/  BRA `(.L_x_14245) ;  /* 0x000009e000007947 */ /* 0x000fea0003800000 */
.L_x_14253:
        /* <DEDUP_REMOVED lines=28> */
.L_x_14256:
        /* <DEDUP_REMOVED lines=15> */
.L_x_14255:
[----:B------:R-:W2:Y:S02]  /*26a0*/  LDG.E.U16 R0, [R2.64] ;  /* 0x0000002402007981 */ /* 0x000ea4000c1e1500 */
[----:B--2---:R-:W-:-:S06]  /*26b0*/  PRMT R0, RZ, 0x5410, R0 ;  /* 0x00005410ff007816 */ /* 0x004fcc0000000000 */
[----:B------:R-:W0:Y:S02]  /*26c0*/  F2I.FTZ.TRUNC.NTZ R0, R0 ;  /* 0x0000000000007305 */ /* 0x000e24000021f100 */
[----:B0-----:R-:W-:Y:S01]  /*26d0*/  PRMT R25, R0, 0x7610, R25 ;  /* 0x0000761000197816 */ /* 0x001fe20000000019 */
[----:B------:R-:W-:Y:S05]  /*26e0*/  BRA `(.L_x_14245) ;  /* 0x000006e000007947 */ /* 0x000fea0003800000 */
.L_x_14252:
        /* <DEDUP_REMOVED lines=10> */
.L_x_14259:
        /* <DEDUP_REMOVED lines=21> */
.L_x_14263:
[----:B------:R-:W-:Y:S05]  /*28e0*/  BSYNC B1 ;  /* 0x0000000000017941 */ /* 0x000fea0003800000 */
.L_x_14262:
[----:B------:R-:W-:Y:S01]  /*28f0*/  LEA R3, R0, 0x3b800000, 0x17 ;  /* 0x3b80000000037811 */ /* 0x000fe200078eb8ff */
[----:B------:R-:W-:-:S05]  /*2900*/  IMAD.SHL.U32 R0, R2, 0x100000, RZ ;  /* 0x0010000002007824 */ /* 0x000fca00078e00ff */
[----:B------:R-:W-:Y:S02]  /*2910*/  LOP3.LUT R0, R3, R0, R4, 0xfe, !PT ;  /* 0x0000000003007212 */ /* 0x000fe400078efe04 */
.L_x_14261:
[----:B------:R-:W-:Y:S05]  /*2920*/  BSYNC B0 ;  /* 0x0000000000007941 */ /* 0x000fea0003800000 */
.L_x_14260:
[----:B------:R-:W0:Y:S02]  /*2930*/  F2I.FTZ.TRUNC.NTZ R0, R0 ;  /* 0x0000000000007305 */ /* 0x000e24000021f100 */
[----:B0-----:R-:W-:Y:S01]  /*2940*/  PRMT R25, R0, 0x7610, R25 ;  /* 0x0000761000197816 */ /* 0x001fe20000000019 */
[----:B------:R-:W-:Y:S05]  /*2950*/  BRA `(.L_x_14245) ;  /* 0x0000047000007947 */ /* 0x000fea0003800000 */
.L_x_14258:
        /* <DEDUP_REMOVED lines=21> */
.L_x_14267:
[----:B------:R-:W-:Y:S05]  /*2ab0*/  BSYNC B1 ;  /* 0x0000000000017941 */ /* 0x000fea0003800000 */
.L_x_14266:
[----:B------:R-:W-:Y:S01]  /*2ac0*/  LEA R3, R0, 0x37800000, 0x17 ;  /* 0x3780000000037811 */ /* 0x000fe200078eb8ff */
[----:B------:R-:W-:-:S05]  /*2ad0*/  IMAD.SHL.U32 R0, R2, 0x200000, RZ ;  /* 0x0020000002007824 */ /* 0x000fca00078e00ff */
[----:B------:R-:W-:Y:S02]  /*2ae0*/  LOP3.LUT R0, R3, R0, R4, 0xfe, !PT ;  /* 0x0000000003007212 */ /* 0x000fe400078efe04 */
.L_x_14265:
[----:B------:R-:W-:Y:S05]  /*2af0*/  BSYNC B0 ;  /* 0x0000000000007941 */ /* 0x000fea0003800000 */
.L_x_14264:
[----:B------:R-:W0:Y:S02]  /*2b00*/  F2I.FTZ.TRUNC.NTZ R0, R0 ;  /* 0x0000000000007305 */ /* 0x000e24000021f100 */
[----:B0-----:R-:W-:Y:S01]  /*2b10*/  PRMT R25, R0, 0x7610, R25 ;  /* 0x0000761000197816 */ /* 0x001fe20000000019 */
[----:B------:R-:W-:Y:S05]  /*2b20*/  BRA `(.L_x_14245) ;  /* 0x000002a000007947 */ /* 0x000fea0003800000 */
.L_x_14257:
        /* <DEDUP_REMOVED lines=14> */
.L_x_14271:
[----:B------:R-:W-:Y:S05]  /*2c10*/  BSYNC B0 ;  /* 0x0000000000007941 */ /* 0x000fea0003800000 */
.L_x_14270:
[----:B------:R-:W0:Y:S02]  /*2c20*/  F2I.FTZ.TRUNC.NTZ R0, R0 ;  /* 0x0000000000007305 */ /* 0x000e24000021f100 */
[----:B0-----:R-:W-:Y:S01]  /*2c30*/  PRMT R25, R0, 0x7610, R25 ;  /* 0x0000761000197816 */ /* 0x001fe20000000019 */
[----:B------:R-:W-:Y:S05]  /*2c40*/  BRA `(.L_x_14245) ;  /* 0x0000018000007947 */ /* 0x000fea0003800000 */
.L_x_14244:
        /* <DEDUP_REMOVED lines=21> */
.L_x_14269:
[----:B------:R0:W5:Y:S01]  /*2da0*/  LDG.E.U8 R25, [R2.64] ;  /* 0x0000002402197981 */ /* 0x000162000c1e1100 */
[----:B------:R-:W-:Y:S05]  /*2db0*/  BRA `(.L_x_14245) ;  /* 0x0000001000007947 */ /* 0x000fea0003800000 */
.L_x_14268:
[----:B------:R0:W5:Y:S02]  /*2dc0*/  LDG.E.U8 R25, [R2.64] ;  /* 0x0000002402197981 */ /* 0x000164000c1e1100 */
.L_x_14245:
[----:B------:R-:W-:-:S03]  /*2dd0*/  IADD3 R18, R18, 0x80, RZ ;  /* 0x0000008012127810 */ /* 0x000fc60007ffe0ff */
.L_x_14239:
[----:B------:R-:W-:Y:S05]  /*2de0*/  BSYNC B6 ;  /* 0x0000000000067941 */ /* 0x000fea0003800000 */
.L_x_14238:
        /* <DEDUP_REMOVED lines=21> */
.L_x_14277:
[----:B------:R0:W5:Y:S01]  /*2f40*/  LDG.E.U8 R23, [R2.64] ;  /* 0x0000002402177981 */ /* 0x000162000c1e1100 */
[----:B------:R-:W-:Y:S05]  /*2f50*/  BRA `(.L_x_14273) ;  /* 0x00000d7000007947 */ /* 0x000fea0003800000 */
.L_x_14276:
        /* <DEDUP_REMOVED lines=8> */
.L_x_14280:
[----:B------:R0:W5:Y:S01]  /*2fe0*/  LDG.E.U8 R23, [R2.64] ;  /* 0x0000002402177981 */ /* 0x000162000c1e1100 */
[----:B------:R-:W-:Y:S05]  /*2ff0*/  BRA `(.L_x_14273) ;  /* 0x00000cd000007947 */ /* 0x000fea0003800000 */
.L_x_14279:
[----:B------:R0:W5:Y:S01]  /*3000*/  LDG.E.U16 R23, [R2.64] ;  /* 0x0000002402177981 */ /* 0x000162000c1e1500 */
[----:B------:R-:W-:Y:S05]  /*3010*/  BRA `(.L_x_14273) ;  /* 0x00000cb000007947 */ /* 0x000fea0003800000 */
.L_x_14275:
        /* <DEDUP_REMOVED lines=9> */
.L_x_14282:
[----:B------:R-:W4:Y:S02]  /*30b0*/  LDG.E.U16 R0, [R2.64] ;  /* 0x0000002402007981 */ /* 0x000f24000c1e1500 */
[----:B----4-:R-:W-:-:S06]  /*30c0*/  HADD2.F32 R0, -RZ, R0.H0_H0 ;  /* 0x20000000ff007230 */ /* 0x010fcc0000004100 */
[----:B------:R-:W0:Y:S02]  /*30d0*/  F2I.FTZ.TRUNC.NTZ R0, R0 ;  /* 0x0000000000007305 */ /* 0x000e24000021f100 */
[----:B0-----:R-:W-:Y:S01]  /*30e0*/  PRMT R23, R0, 0x7610, R23 ;  /* 0x0000761000177816 */ /* 0x001fe20000000017 */
[----:B------:R-:W-:Y:S05]  /*30f0*/  BRA `(.L_x_14273) ;  /* 0x00000bd000007947 */ /* 0x000fea0003800000 */
.L_x_14281:
        /* <DEDUP_REMOVED lines=9> */
.L_x_14284:
[----:B------:R-:W4:Y:S02]  /*3190*/  LDG.E.U16 R2, [R2.64] ;  /* 0x0000002402027981 */ /* 0x000f24000c1e1500 */
[----:B----4-:R-:W-:-:S06]  /*31a0*/  HADD2.F32 R0, -RZ, R2.H0_H0 ;  /* 0x20000002ff007230 */ /* 0x010fcc0000004100 */
[----:B------:R-:W0:Y:S02]  /*31b0*/  F2I.FTZ.TRUNC.NTZ R0, R0 ;  /* 0x0000000000007305 */ /* 0x000e24000021f100 */
[----:B0-----:R-:W-:Y:S01]  /*31c0*/  PRMT R23, R0, 0x7610, R23 ;  /* 0x0000761000177816 */ /* 0x001fe20000000017 */
[----:B------:R-:W-:Y:S05]  /*31d0*/  BRA `(.L_x_14273) ;  /* 0x00000af000007947 */ /* 0x000fea0003800000 */
.L_x_14283:
[----:B------:R-:W4:Y:S02]  /*31e0*/  LDG.E.64 R2, [R2.64] ;  /* 0x0000002402027981 */ /* 0x000f24000c1e1b00 */
[----:B----4-:R0:W4:Y:S01]  /*31f0*/  F2I.F64.TRUNC R23, R2 ;  /* 0x0000000200177311 */ /* 0x010122000030d100 */
[----:B------:R-:W-:Y:S05]  /*3200*/  BRA `(.L_x_14273) ;  /* 0x00000ac000007947 */ /* 0x000fea0003800000 */
.L_x_14274:
        /* <DEDUP_REMOVED lines=12> */
.L_x_14287:
[----:B------:R-:W4:Y:S02]  /*32d0*/  LDG.E.64 R2, [R2.64] ;  /* 0x0000002402027981 */ /* 0x000f24000c1e1b00 */
[----:B----4-:R0:W4:Y:S01]  /*32e0*/  F2I.F64.TRUNC R23, R2 ;  /* 0x0000000200177311 */ /* 0x010122000030d100 */
[----:B------:R-:W-:Y:S05]  /*32f0*/  BRA `(.L_x_14273) ;  /* 0x000009d000007947 */ /* 0x000fea0003800000 */
.L_x_14286:
        /* <DEDUP_REMOVED lines=28> */
.L_x_14289:
        /* <DEDUP_REMOVED lines=15> */
.L_x_14288:
[----:B------:R-:W4:Y:S02]  /*35b0*/  LDG.E.U16 R0, [R2.64] ;  /* 0x0000002402007981 */ /* 0x000f24000c1e1500 */
[----:B----4-:R-:W-:-:S06]  /*35c0*/  PRMT R0, RZ, 0x5410, R0 ;  /* 0x00005410ff007816 */ /* 0x010fcc0000000000 */
[----:B------:R-:W0:Y:S02]  /*35d0*/  F2I.FTZ.TRUNC.NTZ R0, R0 ;  /* 0x0000000000007305 */ /* 0x000e24000021f100 */
[----:B0-----:R-:W-:Y:S01]  /*35e0*/  PRMT R23, R0, 0x7610, R23 ;  /* 0x0000761000177816 */ /* 0x001fe20000000017 */
[----:B------:R-:W-:Y:S05]  /*35f0*/  BRA `(.L_x_14273) ;  /* 0x000006d000007947 */ /* 0x000fea0003800000 */
.L_x_14285:
        /* <DEDUP_REMOVED lines=10> */
.L_x_14292:
        /* <DEDUP_REMOVED lines=21> */
.L_x_14296:
[----:B------:R-:W-:Y:S05]  /*37f0*/  BSYNC B1 ;  /* 0x0000000000017941 */ /* 0x000fea0003800000 */
.L_x_14295:
[----:B------:R-:W-:Y:S01]  /*3800*/  LEA R3, R0, 0x3b800000, 0x17 ;  /* 0x3b80000000037811 */ /* 0x000fe200078eb8ff */
[----:B------:R-:W-:-:S05]  /*3810*/  IMAD.SHL.U32 R0, R2, 0x100000, RZ ;  /* 0x0010000002007824 */ /* 0x000fca00078e00ff */
[----:B------:R-:W-:Y:S02]  /*3820*/  LOP3.LUT R0, R3, R0, R4, 0xfe, !PT ;  /* 0x0000000003007212 */ /* 0x000fe400078efe04 */
.L_x_14294:
[----:B------:R-:W-:Y:S05]  /*3830*/  BSYNC B0 ;  /* 0x0000000000007941 */ /* 0x000fea0003800000 */
.L_x_14293:
[----:B------:R-:W0:Y:S02]  /*3840*/  F2I.FTZ.TRUNC.NTZ R0, R0 ;  /* 0x0000000000007305 */ /* 0x000e24000021f100 */
[----:B0-----:R-:W-:Y:S01]  /*3850*/  PRMT R23, R0, 0x7610, R23 ;  /* 0x0000761000177816 */ /* 0x001fe20000000017 */
[----:B------:R-:W-:Y:S05]  /*3860*/  BRA `(.L_x_14273) ;  /* 0x0000046000007947 */ /* 0x000fea0003800000 */
.L_x_14291:
        /* <DEDUP_REMOVED lines=21> */
.L_x_14300:
[----:B------:R-:W-:Y:S05]  /*39c0*/  BSYNC B1 ;  /* 0x0000000000017941 */ /* 0x000fea0003800000 */
.L_x_14299:
[----:B------:R-:W-:Y:S01]  /*39d0*/  LEA R3, R0, 0x37800000, 0x17 ;  /* 0x3780000000037811 */ /* 0x000fe200078eb8ff */
[----:B------:R-:W-:-:S05]  /*39e0*/  IMAD.SHL.U32 R0, R2, 0x200000, RZ ;  /* 0x0020000002007824 */ /* 0x000fca00078e00ff */
[----:B------:R-:W-:Y:S02]  /*39f0*/  LOP3.LUT R0, R3, R0, R4, 0xfe, !PT ;  /* 0x0000000003007212 */ /* 0x000fe400078efe04 */
.L_x_14298:
[----:B------:R-:W-:Y:S05]  /*3a00*/  BSYNC B0 ;  /* 0x0000000000007941 */ /* 0x000fea0003800000 */
.L_x_14297:
[----:B------:R-:W0:Y:S02]  /*3a10*/  F2I.FTZ.TRUNC.NTZ R0, R0 ;  /* 0x0000000000007305 */ /* 0x000e24000021f100 */
[----:B0-----:R-:W-:Y:S01]  /*3a20*/  PRMT R23, R0, 0x7610, R23 ;  /* 0x0000761000177816 */ /* 0x001fe20000000017 */
[----:B------:R-:W-:Y:S05]  /*3a30*/  BRA `(.L_x_14273) ;  /* 0x0000029000007947 */ /* 0x000fea0003800000 */
.L_x_14290:
        /* <DEDUP_REMOVED lines=14> */
.L_x_14304:
[----:B------:R-:W-:Y:S05]  /*3b20*/  BSYNC B0 ;  /* 0x0000000000007941 */ /* 0x000fea0003800000 */
.L_x_14303:
[----:B------:R-:W0:Y:S02]  /*3b30*/  F2I.FTZ.TRUNC.NTZ R0, R0 ;  /* 0x0000000000007305 */ /* 0x000e24000021f100 */
[----:B0-----:R-:W-:Y:S01]  /*3b40*/  PRMT R23, R0, 0x7610, R23 ;  /* 0x0000761000177816 */ /* 0x001fe20000000017 */
[----:B------:R-:W-:Y:S05]  /*3b50*/  BRA `(.L_x_14273) ;  /* 0x0000017000007947 */ /* 0x000fea0003800000 */
.L_x_14278:
        /* <DEDUP_REMOVED lines=20> */
.L_x_14302:
[----:B------:R0:W5:Y:S01]  /*3ca0*/  LDG.E.U8 R23, [R2.64] ;  /* 0x0000002402177981 */ /* 0x000162000c1e1100 */
[----:B------:R-:W-:Y:S05]  /*3cb0*/  BRA `(.L_x_14273) ;  /* 0x0000001000007947 */ /* 0x000fea0003800000 */
.L_x_14301:
[----:B------:R0:W5:Y:S02]  /*3cc0*/  LDG.E.U8 R23, [R2.64] ;  /* 0x0000002402177981 */ /* 0x000164000c1e1100 */
.L_x_14273:
[----:B------:R-:W-:Y:S05]  /*3cd0*/  BSYNC B6 ;  /* 0x0000000000067941 */ /* 0x000fea0003800000 */
.L_x_14272:
        /* <DEDUP_REMOVED lines=28> */
.L_x_14310:
[----:B------:R0:W-:Y:S01]  /*3ea0*/  STG.E.U8 [R2.64], R27 ;  /* 0x0000001b02007986 */ /* 0x0001e2000c101124 */
[----:B------:R-:W-:Y:S05]  /*3eb0*/  BRA `(.L_x_14306) ;  /* 0x00000e9000007947 */ /* 0x000fea0003800000 */
.L_x_14309:
        /* <DEDUP_REMOVED lines=12> */
.L_x_14313:
[----:B------:R-:W-:-:S04]  /*3f80*/  LOP3.LUT R27, R27, 0xffff, RZ, 0xc0, !PT ;  /* 0x0000ffff1b1b7812 */ /* 0x000fc800078ec0ff */
[----:B------:R-:W-:-:S05]  /*3f90*/  PRMT R5, R27, 0x8880, RZ ;  /* 0x000088801b057816 */ /* 0x000fca00000000ff */
[----:B------:R0:W-:Y:S01]  /*3fa0*/  STG.E [R2.64], R5 ;  /* 0x0000000502007986 */ /* 0x0001e2000c101924 */
[----:B------:R-:W-:Y:S05]  /*3fb0*/  BRA `(.L_x_14306) ;  /* 0x00000d9000007947 */ /* 0x000fea0003800000 */
.L_x_14312:
[----:B------:R-:W-:-:S04]  /*3fc0*/  PRMT R5, R27, 0x8880, RZ ;  /* 0x000088801b057816 */ /* 0x000fc800000000ff */
[----:B------:R-:W-:-:S05]  /*3fd0*/  PRMT R5, R5, 0x7710, RZ ;  /* 0x0000771005057816 */ /* 0x000fca00000000ff */
[----:B------:R0:W-:Y:S01]  /*3fe0*/  STG.E.U16 [R2.64], R5 ;  /* 0x0000000502007986 */ /* 0x0001e2000c101524 */
[----:B------:R-:W-:Y:S05]  /*3ff0*/  BRA `(.L_x_14306) ;  /* 0x00000d5000007947 */ /* 0x000fea0003800000 */
.L_x_14308:
        /* <DEDUP_REMOVED lines=9> */
.L_x_14315:
[----:B------:R-:W0:Y:S02]  /*4090*/  I2F.S8 R0, R27 ;  /* 0x0000001b00007306 */ /* 0x000e240000001400 */
[----:B0-----:R-:W-:-:S05]  /*40a0*/  F2FP.PACK_AB R0, RZ, R0 ;  /* 0x00000000ff00723e */ /* 0x001fca00000000ff */
[----:B------:R0:W-:Y:S01]  /*40b0*/  STG.E.U16 [R2.64], R0 ;  /* 0x0000000002007986 */ /* 0x0001e2000c101524 */
[----:B------:R-:W-:Y:S05]  /*40c0*/  BRA `(.L_x_14306) ;  /* 0x00000c8000007947 */ /* 0x000fea0003800000 */
.L_x_14314:
        /* <DEDUP_REMOVED lines=10> */
.L_x_14317:
[----:B------:R-:W0:Y:S02]  /*4170*/  I2F.S8 R27, R27 ;  /* 0x0000001b001b7306 */ /* 0x000e240000001400 */
[----:B0-----:R-:W-:-:S04]  /*4180*/  F2FP.PACK_AB R5, RZ, R27 ;  /* 0x0000001bff05723e */ /* 0x001fc800000000ff */
[----:B------:R-:W-:-:S05]  /*4190*/  PRMT R5, R5, 0x5410, RZ ;  /* 0x0000541005057816 */ /* 0x000fca00000000ff */
[----:B------:R0:W-:Y:S01]  /*41a0*/  STG.E [R2.64], R5 ;  /* 0x0000000502007986 */ /* 0x0001e2000c101924 */
[----:B------:R-:W-:Y:S05]  /*41b0*/  BRA `(.L_x_14306) ;  /* 0x00000b9000007947 */ /* 0x000fea0003800000 */
.L_x_14316:
[----:B------:R-:W-:-:S04]  /*41c0*/  PRMT R4, R27, 0x8880, RZ ;  /* 0x000088801b047816 */ /* 0x000fc800000000ff */
[----:B------:R-:W-:-:S06]  /*41d0*/  PRMT R4, R4, 0x7710, RZ ;  /* 0x0000771004047816 */ /* 0x000fcc00000000ff */
[----:B------:R-:W0:Y:S02]  /*41e0*/  I2F.F64.S16 R4, R4 ;  /* 0x0000000400047312 */ /* 0x000e240000101c00 */
[----:B0-----:R0:W-:Y:S01]  /*41f0*/  STG.E.64 [R2.64], R4 ;  /* 0x0000000402007986 */ /* 0x0011e2000c101b24 */
[----:B------:R-:W-:Y:S05]  /*4200*/  BRA `(.L_x_14306) ;  /* 0x00000b4000007947 */ /* 0x000fea0003800000 */
.L_x_14307:
        /* <DEDUP_REMOVED lines=12> */
.L_x_14320:
[----:B------:R-:W-:Y:S01]  /*42d0*/  PRMT R4, R27, 0x8880, RZ ;  /* 0x000088801b047816 */ /* 0x000fe200000000ff */
[----:B------:R-:W-:-:S03]  /*42e0*/  CS2R R6, SRZ ;  /* 0x0000000000067805 */ /* 0x000fc6000001ff00 */
[----:B------:R-:W-:-:S06]  /*42f0*/  PRMT R4, R4, 0x7710, RZ ;  /* 0x0000771004047816 */ /* 0x000fcc00000000ff */
[----:B------:R-:W0:Y:S02]  /*4300*/  I2F.F64.S16 R4, R4 ;  /* 0x0000000400047312 */ /* 0x000e240000101c00 */
[----:B0-----:R0:W-:Y:S01]  /*4310*/  STG.E.128 [R2.64], R4 ;  /* 0x0000000402007986 */ /* 0x0011e2000c101d24 */
[----:B------:R-:W-:Y:S05]  /*4320*/  BRA `(.L_x_14306) ;  /* 0x00000a2000007947 */ /* 0x000fea0003800000 */
.L_x_14319:
        /* <DEDUP_REMOVED lines=21> */
.L_x_14324:
[----:B------:R-:W-:Y:S05]  /*4480*/  BSYNC B0 ;  /* 0x0000000000007941 */ /* 0x000fea0003800000 */
.L_x_14323:
[----:B------:R-:W-:-:S05]  /*4490*/  LOP3.LUT R5, R0, R5, RZ, 0xfc, !PT ;  /* 0x0000000500057212 */ /* 0x000fca00078efcff */
[----:B------:R0:W-:Y:S01]  /*44a0*/  STG.E.U8 [R2.64], R5 ;  /* 0x0000000502007986 */ /* 0x0001e2000c101124 */
[----:B------:R-:W-:Y:S05]  /*44b0*/  BRA `(.L_x_14306) ;  /* 0x0000089000007947 */ /* 0x000fea0003800000 */
.L_x_14322:
        /* <DEDUP_REMOVED lines=13> */
.L_x_14326:
[----:B------:R-:W-:Y:S01]  /*4590*/  IMAD.MOV.U32 R0, RZ, RZ, 0x7f ;  /* 0x0000007fff007424 */ /* 0x000fe200078e00ff */
[----:B------:R-:W-:-:S04]  /*45a0*/  ISETP.GT.U32.AND P0, PT, R4, 0x7f800000, PT ;  /* 0x7f8000000400780c */ /* 0x000fc80003f04070 */
[----:B------:R-:W-:-:S04]  /*45b0*/  SEL R0, R0, 0x7c, P0 ;  /* 0x0000007c00007807 */ /* 0x000fc80000000000 */
.L_x_14327:
[----:B------:R-:W-:Y:S05]  /*45c0*/  BSYNC B0 ;  /* 0x0000000000007941 */ /* 0x000fea0003800000 */
.L_x_14325:
[----:B------:R-:W-:-:S04]  /*45d0*/  LOP3.LUT R4, R27, 0x80000000, RZ, 0xc0, !PT ;  /* 0x800000001b047812 */ /* 0x000fc800078ec0ff */
[----:B------:R-:W-:-:S04]  /*45e0*/  SHF.R.U32.HI R5, RZ, 0x18, R4 ;  /* 0x00000018ff057819 */ /* 0x000fc80000011604 */
[----:B------:R-:W-:-:S05]  /*45f0*/  LOP3.LUT R5, R0, R5, RZ, 0xfc, !PT ;  /* 0x0000000500057212 */ /* 0x000fca00078efcff */
[----:B------:R0:W-:Y:S01]  /*4600*/  STG.E.U8 [R2.64], R5 ;  /* 0x0000000502007986 */ /* 0x0001e2000c101124 */
[----:B------:R-:W-:Y:S05]  /*4610*/  BRA `(.L_x_14306) ;  /* 0x0000073000007947 */ /* 0x000fea0003800000 */
.L_x_14321:
[----:B------:R-:W0:Y:S02]  /*4620*/  I2F.S8 R0, R27 ;  /* 0x0000001b00007306 */ /* 0x000e240000001400 */
[----:B0-----:R-:W-:-:S05]  /*4630*/  F2FP.BF16.PACK_AB R0, RZ, R0 ;  /* 0x00000000ff00723e */ /* 0x001fca00000010ff */
[----:B------:R0:W-:Y:S01]  /*4640*/  STG.E.U16 [R2.64], R0 ;  /* 0x0000000002007986 */ /* 0x0001e2000c101524 */
[----:B------:R-:W-:Y:S05]  /*4650*/  BRA `(.L_x_14306) ;  /* 0x000006f000007947 */ /* 0x000fea0003800000 */
.L_x_14318:
        /* <DEDUP_REMOVED lines=12> */
.L_x_14330:
        /* <DEDUP_REMOVED lines=17> */
.L_x_14333:
[----:B------:R-:W-:-:S04]  /*4830*/  LOP3.LUT R0, R27, 0x80000000, RZ, 0xc0, !PT ;  /* 0x800000001b007812 */ /* 0x000fc800078ec0ff */
[----:B------:R-:W-:-:S04]  /*4840*/  SHF.R.U32.HI R5, RZ, 0x18, R0 ;  /* 0x00000018ff057819 */ /* 0x000fc80000011600 */
[----:B------:R-:W-:-:S04]  /*4850*/  LOP3.LUT R4, R4, R5, RZ, 0xfc, !PT ;  /* 0x0000000504047212 */ /* 0x000fc800078efcff */
[----:B------:R-:W-:Y:S02]  /*4860*/  PRMT R0, R4, 0x7610, R0 ;  /* 0x0000761004007816 */ /* 0x000fe40000000000 */
.L_x_14332:
[----:B------:R-:W-:Y:S05]  /*4870*/  BSYNC B0 ;  /* 0x0000000000007941 */ /* 0x000fea0003800000 */
.L_x_14331:
[----:B------:R0:W-:Y:S01]  /*4880*/  STG.E.U8 [R2.64], R0 ;  /* 0x0000000002007986 */ /* 0x0001e2000c101124 */
[----:B------:R-:W-:Y:S05]  /*4890*/  BRA `(.L_x_14306) ;  /* 0x000004b000007947 */ /* 0x000fea0003800000 */
.L_x_14329:
        /* <DEDUP_REMOVED lines=17> */
.L_x_14336:
[----:B------:R-:W-:-:S04]  /*49b0*/  LOP3.LUT R0, R27, 0x80000000, RZ, 0xc0, !PT ;  /* 0x800000001b007812 */ /* 0x000fc800078ec0ff */
[----:B------:R-:W-:-:S04]  /*49c0*/  SHF.R.U32.HI R5, RZ, 0x18, R0 ;  /* 0x00000018ff057819 */ /* 0x000fc80000011600 */
[----:B------:R-:W-:-:S04]  /*49d0*/  LOP3.LUT R4, R4, R5, RZ, 0xfc, !PT ;  /* 0x0000000504047212 */ /* 0x000fc800078efcff */
[----:B------:R-:W-:Y:S02]  /*49e0*/  PRMT R0, R4, 0x7610, R0 ;  /* 0x0000761004007816 */ /* 0x000fe40000000000 */
.L_x_14335:
[----:B------:R-:W-:Y:S05]  /*49f0*/  BSYNC B0 ;  /* 0x0000000000007941 */ /* 0x000fea0003800000 */
.L_x_14334:
[----:B------:R0:W-:Y:S01]  /*4a00*/  STG.E.U8 [R2.64], R0 ;  /* 0x0000000002007986 */ /* 0x0001e2000c101124 */
[----:B------:R-:W-:Y:S05]  /*4a10*/  BRA `(.L_x_14306) ;  /* 0x0000033000007947 */ /* 0x000fea0003800000 */
.L_x_14328:
        /* <DEDUP_REMOVED lines=22> */
.L_x_14311:
        /* <DEDUP_REMOVED lines=20> */
.L_x_14338:
[----:B------:R-:W-:-:S04]  /*4cc0*/  LOP3.LUT R27, R27, 0xffff, RZ, 0xc0, !PT ;  /* 0x0000ffff1b1b7812 */ /* 0x000fc800078ec0ff */
[----:B------:R-:W-:-:S05]  /*4cd0*/  PRMT R27, R27, 0x8880, RZ ;  /* 0x000088801b1b7816 */ /* 0x000fca00000000ff */
[----:B------:R-:W-:-:S05]  /*4ce0*/  IMAD.MOV.U32 R4, RZ, RZ, R27 ;  /* 0x000000ffff047224 */ /* 0x000fca00078e001b */
[----:B------:R-:W-:-:S05]  /*4cf0*/  SHF.R.S32.HI R5, RZ, 0x1f, R4 ;  /* 0x0000001fff057819 */ /* 0x000fca0000011404 */
[----:B------:R0:W-:Y:S01]  /*4d00*/  STG.E.64 [R2.64], R4 ;  /* 0x0000000402007986 */ /* 0x0001e2000c101b24 */
[----:B------:R-:W-:Y:S05]  /*4d10*/  BRA `(.L_x_14306) ;  /* 0x0000003000007947 */ /* 0x000fea0003800000 */
.L_x_14337:
[----:B------:R-:W-:-:S04]  /*4d20*/  LOP3.LUT R27, R27, 0xffff, RZ, 0xc0, !PT ;  /* 0x0000ffff1b1b7812 */ /* 0x000fc800078ec0ff */
[----:B------:R-:W-:-:S05]  /*4d30*/  PRMT R5, R27, 0x8880, RZ ;  /* 0x000088801b057816 */ /* 0x000fca00000000ff */
[----:B------:R0:W-:Y:S02]  /*4d40*/  STG.E [R2.64], R5 ;  /* 0x0000000502007986 */ /* 0x0001e4000c101924 */
.L_x_14306:
[----:B------:R-:W-:Y:S05]  /*4d50*/  BSYNC B6 ;  /* 0x0000000000067941 */ /* 0x000fea0003800000 */
.L_x_14305:
        /* <DEDUP_REMOVED lines=21> */
.L_x_14344:
[----:B------:R0:W-:Y:S01]  /*4eb0*/  STG.E.U8 [R2.64], R19 ;  /* 0x0000001302007986 */ /* 0x0001e2000c101124 */
[----:B------:R-:W-:Y:S05]  /*4ec0*/  BRA `(.L_x_14346) ;  /* 0x00000e9000007947 */ /* 0x000fea0003800000 */
.L_x_14343:
        /* <DEDUP_REMOVED lines=12> */
.L_x_14348:
[----:B------:R-:W-:-:S04]  /*4f90*/  LOP3.LUT R19, R19, 0xffff, RZ, 0xc0, !PT ;  /* 0x0000ffff13137812 */ /* 0x000fc800078ec0ff */
[----:B------:R-:W-:-:S05]  /*4fa0*/  PRMT R5, R19, 0x8880, RZ ;  /* 0x0000888013057816 */ /* 0x000fca00000000ff */
[----:B------:R0:W-:Y:S01]  /*4fb0*/  STG.E [R2.64], R5 ;  /* 0x0000000502007986 */ /* 0x0001e2000c101924 */
[----:B------:R-:W-:Y:S05]  /*4fc0*/  BRA `(.L_x_14346) ;  /* 0x00000d9000007947 */ /* 0x000fea0003800000 */
.L_x_14347:
[----:B------:R-:W-:-:S04]  /*4fd0*/  PRMT R5, R19, 0x8880, RZ ;  /* 0x0000888013057816 */ /* 0x000fc800000000ff */
[----:B------:R-:W-:-:S05]  /*4fe0*/  PRMT R5, R5, 0x7710, RZ ;  /* 0x0000771005057816 */ /* 0x000fca00000000ff */
[----:B------:R0:W-:Y:S01]  /*4ff0*/  STG.E.U16 [R2.64], R5 ;  /* 0x0000000502007986 */ /* 0x0001e2000c101524 */
[----:B------:R-:W-:Y:S05]  /*5000*/  BRA `(.L_x_14346) ;  /* 0x00000d5000007947 */ /* 0x000fea0003800000 */
.L_x_14342:
        /* <DEDUP_REMOVED lines=9> */
.L_x_14350:
[----:B------:R-:W0:Y:S02]  /*50a0*/  I2F.S8 R0, R19 ;  /* 0x0000001300007306 */ /* 0x000e240000001400 */
[----:B0-----:R-:W-:-:S05]  /*50b0*/  F2FP.PACK_AB R0, RZ, R0 ;  /* 0x00000000ff00723e */ /* 0x001fca00000000ff */
[----:B------:R0:W-:Y:S01]  /*50c0*/  STG.E.U16 [R2.64], R0 ;  /* 0x0000000002007986 */ /* 0x0001e2000c101524 */
[----:B------:R-:W-:Y:S05]  /*50d0*/  BRA `(.L_x_14346) ;  /* 0x00000c8000007947 */ /* 0x000fea0003800000 */
.L_x_14349:
        /* <DEDUP_REMOVED lines=10> */
.L_x_14352:
[----:B------:R-:W0:Y:S02]  /*5180*/  I2F.S8 R19, R19 ;  /* 0x0000001300137306 */ /* 0x000e240000001400 */
[----:B0-----:R-:W-:-:S04]  /*5190*/  F2FP.PACK_AB R5, RZ, R19 ;  /* 0x00000013ff05723e */ /* 0x001fc800000000ff */
[----:B------:R-:W-:-:S05]  /*51a0*/  PRMT R5, R5, 0x5410, RZ ;  /* 0x0000541005057816 */ /* 0x000fca00000000ff */
[----:B------:R0:W-:Y:S01]  /*51b0*/  STG.E [R2.64], R5 ;  /* 0x0000000502007986 */ /* 0x0001e2000c101924 */
[----:B------:R-:W-:Y:S05]  /*51c0*/  BRA `(.L_x_14346) ;  /* 0x00000b9000007947 */ /* 0x000fea0003800000 */
.L_x_14351:
[----:B------:R-:W-:-:S04]  /*51d0*/  PRMT R4, R19, 0x8880, RZ ;  /* 0x0000888013047816 */ /* 0x000fc800000000ff */
[----:B------:R-:W-:-:S06]  /*51e0*/  PRMT R4, R4, 0x7710, RZ ;  /* 0x0000771004047816 */ /* 0x000fcc00000000ff */
[----:B------:R-:W0:Y:S02]  /*51f0*/  I2F.F64.S16 R4, R4 ;  /* 0x0000000400047312 */ /* 0x000e240000101c00 */
[----:B0-----:R0:W-:Y:S01]  /*5200*/  STG.E.64 [R2.64], R4 ;  /* 0x0000000402007986 */ /* 0x0011e2000c101b24 */
[----:B------:R-:W-:Y:S05]  /*5210*/  BRA `(.L_x_14346) ;  /* 0x00000b4000007947 */ /* 0x000fea0003800000 */
.L_x_14341:
        /* <DEDUP_REMOVED lines=12> */
.L_x_14355:
[----:B------:R-:W-:Y:S01]  /*52e0*/  PRMT R4, R19, 0x8880, RZ ;  /* 0x0000888013047816 */ /* 0x000fe200000000ff */
[----:B------:R-:W-:-:S03]  /*52f0*/  CS2R R6, SRZ ;  /* 0x0000000000067805 */ /* 0x000fc6000001ff00 */
[----:B------:R-:W-:-:S06]  /*5300*/  PRMT R4, R4, 0x7710, RZ ;  /* 0x0000771004047816 */ /* 0x000fcc00000000ff */
[----:B------:R-:W0:Y:S02]  /*5310*/  I2F.F64.S16 R4, R4 ;  /* 0x0000000400047312 */ /* 0x000e240000101c00 */
[----:B0-----:R0:W-:Y:S01]  /*5320*/  STG.E.128 [R2.64], R4 ;  /* 0x0000000402007986 */ /* 0x0011e2000c101d24 */
[----:B------:R-:W-:Y:S05]  /*5330*/  BRA `(.L_x_14346) ;  /* 0x00000a2000007947 */ /* 0x000fea0003800000 */
.L_x_14354:
        /* <DEDUP_REMOVED lines=21> */
.L_x_14359:
[----:B------:R-:W-:Y:S05]  /*5490*/  BSYNC B0 ;  /* 0x0000000000007941 */ /* 0x000fea0003800000 */
.L_x_14358:
[----:B------:R-:W-:-:S05]  /*54a0*/  LOP3.LUT R5, R0, R5, RZ, 0xfc, !PT ;  /* 0x0000000500057212 */ /* 0x000fca00078efcff */
[----:B------:R0:W-:Y:S01]  /*54b0*/  STG.E.U8 [R2.64], R5 ;  /* 0x0000000502007986 */ /* 0x0001e2000c101124 */
[----:B------:R-:W-:Y:S05]  /*54c0*/  BRA `(.L_x_14346) ;  /* 0x0000089000007947 */ /* 0x000fea0003800000 */
.L_x_14357:
        /* <DEDUP_REMOVED lines=13> */
.L_x_14361:
[----:B------:R-:W-:Y:S01]  /*55a0*/  IMAD.MOV.U32 R0, RZ, RZ, 0x7f ;  /* 0x0000007fff007424 */ /* 0x000fe200078e00ff */
[----:B------:R-:W-:-:S04]  /*55b0*/  ISETP.GT.U32.AND P0, PT, R4, 0x7f800000, PT ;  /* 0x7f8000000400780c */ /* 0x000fc80003f04070 */
[----:B------:R-:W-:-:S04]  /*55c0*/  SEL R0, R0, 0x7c, P0 ;  /* 0x0000007c00007807 */ /* 0x000fc80000000000 */
.L_x_14362:
[----:B------:R-:W-:Y:S05]  /*55d0*/  BSYNC B0 ;  /* 0x0000000000007941 */ /* 0x000fea0003800000 */
.L_x_14360:
[----:B------:R-:W-:-:S04]  /*55e0*/  LOP3.LUT R4, R19, 0x80000000, RZ, 0xc0, !PT ;  /* 0x8000000013047812 */ /* 0x000fc800078ec0ff */
[----:B------:R-:W-:-:S04]  /*55f0*/  SHF.R.U32.HI R5, RZ, 0x18, R4 ;  /* 0x00000018ff057819 */ /* 0x000fc80000011604 */
[----:B------:R-:W-:-:S05]  /*5600*/  LOP3.LUT R5, R0, R5, RZ, 0xfc, !PT ;  /* 0x0000000500057212 */ /* 0x000fca00078efcff */
[----:B------:R0:W-:Y:S01]  /*5610*/  STG.E.U8 [R2.64], R5 ;  /* 0x0000000502007986 */ /* 0x0001e2000c101124 */
[----:B------:R-:W-:Y:S05]  /*5620*/  BRA `(.L_x_14346) ;  /* 0x0000073000007947 */ /* 0x000fea0003800000 */
.L_x_14356:
[----:B------:R-:W0:Y:S02]  /*5630*/  I2F.S8 R0, R19 ;  /* 0x0000001300007306 */ /* 0x000e240000001400 */
[----:B0-----:R-:W-:-:S05]  /*5640*/  F2FP.BF16.PACK_AB R0, RZ, R0 ;  /* 0x00000000ff00723e */ /* 0x001fca00000010ff */
[----:B------:R0:W-:Y:S01]  /*5650*/  STG.E.U16 [R2.64], R0 ;  /* 0x0000000002007986 */ /* 0x0001e2000c101524 */
[----:B------:R-:W-:Y:S05]  /*5660*/  BRA `(.L_x_14346) ;  /* 0x000006f000007947 */ /* 0x000fea0003800000 */
.L_x_14353:
        /* <DEDUP_REMOVED lines=12> */
.L_x_14365:
        /* <DEDUP_REMOVED lines=17> */
.L_x_14368:
[----:B------:R-:W-:-:S04]  /*5840*/  LOP3.LUT R0, R19, 0x80000000, RZ, 0xc0, !PT ;  /* 0x8000000013007812 */ /* 0x000fc800078ec0ff */
[----:B------:R-:W-:-:S04]  /*5850*/  SHF.R.U32.HI R5, RZ, 0x18, R0 ;  /* 0x00000018ff057819 */ /* 0x000fc80000011600 */
[----:B------:R-:W-:-:S04]  /*5860*/  LOP3.LUT R4, R4, R5, RZ, 0xfc, !PT ;  /* 0x0000000504047212 */ /* 0x000fc800078efcff */
[----:B------:R-:W-:Y:S02]  /*5870*/  PRMT R0, R4, 0x7610, R0 ;  /* 0x0000761004007816 */ /* 0x000fe40000000000 */
.L_x_14367:
[----:B------:R-:W-:Y:S05]  /*5880*/  BSYNC B0 ;  /* 0x0000000000007941 */ /* 0x000fea0003800000 */
.L_x_14366:
[----:B------:R0:W-:Y:S01]  /*5890*/  STG.E.U8 [R2.64], R0 ;  /* 0x0000000002007986 */ /* 0x0001e2000c101124 */
[----:B------:R-:W-:Y:S05]  /*58a0*/  BRA `(.L_x_14346) ;  /* 0x000004b000007947 */ /* 0x000fea0003800000 */
.L_x_14364:
        /* <DEDUP_REMOVED lines=17> */
.L_x_14371:
[----:B------:R-:W-:-:S04]  /*59c0*/  LOP3.LUT R0, R19, 0x80000000, RZ, 0xc0, !PT ;  /* 0x8000000013007812 */ /* 0x000fc800078ec0ff */
[----:B------:R-:W-:-:S04]  /*59d0*/  SHF.R.U32.HI R5, RZ, 0x18, R0 ;  /* 0x00000018ff057819 */ /* 0x000fc80000011600 */
[----:B------:R-:W-:-:S04]  /*59e0*/  LOP3.LUT R4, R4, R5, RZ, 0xfc, !PT ;  /* 0x0000000504047212 */ /* 0x000fc800078efcff */
[----:B------:R-:W-:Y:S02]  /*59f0*/  PRMT R0, R4, 0x7610, R0 ;  /* 0x0000761004007816 */ /* 0x000fe40000000000 */
.L_x_14370:
[----:B------:R-:W-:Y:S05]  /*5a00*/  BSYNC B0 ;  /* 0x0000000000007941 */ /* 0x000fea0003800000 */
.L_x_14369:
[----:B------:R0:W-:Y:S01]  /*5a10*/  STG.E.U8 [R2.64], R0 ;  /* 0x0000000002007986 */ /* 0x0001e2000c101124 */
[----:B------:R-:W-:Y:S05]  /*5a20*/  BRA `(.L_x_14346) ;  /* 0x0000033000007947 */ /* 0x000fea0003800000 */
.L_x_14363:
        /* <DEDUP_REMOVED lines=22> */
.L_x_14345:
        /* <DEDUP_REMOVED lines=20> */
.L_x_14373:
[----:B------:R-:W-:-:S04]  /*5cd0*/  LOP3.LUT R19, R19, 0xffff, RZ, 0xc0, !PT ;  /* 0x0000ffff13137812 */ /* 0x000fc800078ec0ff */
[----:B------:R-:W-:-:S05]  /*5ce0*/  PRMT R19, R19, 0x8880, RZ ;  /* 0x0000888013137816 */ /* 0x000fca00000000ff */
[----:B------:R-:W-:-:S05]  /*5cf0*/  IMAD.MOV.U32 R4, RZ, RZ, R19 ;  /* 0x000000ffff047224 */ /* 0x000fca00078e0013 */
[----:B------:R-:W-:-:S05]  /*5d00*/  SHF.R.S32.HI R5, RZ, 0x1f, R4 ;  /* 0x0000001fff057819 */ /* 0x000fca0000011404 */
[----:B------:R0:W-:Y:S01]  /*5d10*/  STG.E.64 [R2.64], R4 ;  /* 0x0000000402007986 */ /* 0x0001e2000c101b24 */
[----:B------:R-:W-:Y:S05]  /*5d20*/  BRA `(.L_x_14346) ;  /* 0x0000003000007947 */ /* 0x000fea0003800000 */
.L_x_14372:
[----:B------:R-:W-:-:S04]  /*5d30*/  LOP3.LUT R19, R19, 0xffff, RZ, 0xc0, !PT ;  /* 0x0000ffff13137812 */ /* 0x000fc800078ec0ff */
[----:B------:R-:W-:-:S05]  /*5d40*/  PRMT R5, R19, 0x8880, RZ ;  /* 0x0000888013057816 */ /* 0x000fca00000000ff */
[----:B------:R0:W-:Y:S02]  /*5d50*/  STG.E [R2.64], R5 ;  /* 0x0000000502007986 */ /* 0x0001e4000c101924 */
.L_x_14346:
        /* <DEDUP_REMOVED lines=21> */
.L_x_14377:
[----:B------:R0:W-:Y:S01]  /*5eb0*/  STG.E.U8 [R2.64], R22 ;  /* 0x0000001602007986 */ /* 0x0001e2000c101124 */
[----:B------:R-:W-:Y:S05]  /*5ec0*/  BRA `(.L_x_14379) ;  /* 0x00000e9000007947 */ /* 0x000fea0003800000 */
.L_x_14376:
        /* <DEDUP_REMOVED lines=12> */
.L_x_14381:
[----:B------:R-:W-:-:S04]  /*5f90*/  LOP3.LUT R22, R22, 0xffff, RZ, 0xc0, !PT ;  /* 0x0000ffff16167812 */ /* 0x000fc800078ec0ff */
[----:B------:R-:W-:-:S05]  /*5fa0*/  PRMT R5, R22, 0x8880, RZ ;  /* 0x0000888016057816 */ /* 0x000fca00000000ff */
[----:B------:R0:W-:Y:S01]  /*5fb0*/  STG.E [R2.64], R5 ;  /* 0x0000000502007986 */ /* 0x0001e2000c101924 */
[----:B------:R-:W-:Y:S05]  /*5fc0*/  BRA `(.L_x_14379) ;  /* 0x00000d9000007947 */ /* 0x000fea0003800000 */
.L_x_14380:
[----:B------:R-:W-:-:S04]  /*5fd0*/  PRMT R5, R22, 0x8880, RZ ;  /* 0x0000888016057816 */ /* 0x000fc800000000ff */
[----:B------:R-:W-:-:S05]  /*5fe0*/  PRMT R5, R5, 0x7710, RZ ;  /* 0x0000771005057816 */ /* 0x000fca00000000ff */
[----:B------:R0:W-:Y:S01]  /*5ff0*/  STG.E.U16 [R2.64], R5 ;  /* 0x0000000502007986 */ /* 0x0001e2000c101524 */
[----:B------:R-:W-:Y:S05]  /*6000*/  BRA `(.L_x_14379) ;  /* 0x00000d5000007947 */ /* 0x000fea0003800000 */
.L_x_14375:
        /* <DEDUP_REMOVED lines=9> */
.L_x_14383:
[----:B------:R-:W0:Y:S02]  /*60a0*/  I2F.S8 R0, R22 ;  /* 0x0000001600007306 */ /* 0x000e240000001400 */
[----:B0-----:R-:W-:-:S05]  /*60b0*/  F2FP.PACK_AB R0, RZ, R0 ;  /* 0x00000000ff00723e */ /* 0x001fca00000000ff */
[----:B------:R0:W-:Y:S01]  /*60c0*/  STG.E.U16 [R2.64], R0 ;  /* 0x0000000002007986 */ /* 0x0001e2000c101524 */
[----:B------:R-:W-:Y:S05]  /*60d0*/  BRA `(.L_x_14379) ;  /* 0x00000c8000007947 */ /* 0x000fea0003800000 */
.L_x_14382:
        /* <DEDUP_REMOVED lines=10> */
.L_x_14385:
[----:B------:R-:W0:Y:S02]  /*6180*/  I2F.S8 R22, R22 ;  /* 0x0000001600167306 */ /* 0x000e240000001400 */
[----:B0-----:R-:W-:-:S04]  /*6190*/  F2FP.PACK_AB R5, RZ, R22 ;  /* 0x00000016ff05723e */ /* 0x001fc800000000ff */
[----:B------:R-:W-:-:S05]  /*61a0*/  PRMT R5, R5, 0x5410, RZ ;  /* 0x0000541005057816 */ /* 0x000fca00000000ff */
[----:B------:R0:W-:Y:S01]  /*61b0*/  STG.E [R2.64], R5 ;  /* 0x0000000502007986 */ /* 0x0001e2000c101924 */
[----:B------:R-:W-:Y:S05]  /*61c0*/  BRA `(.L_x_14379) ;  /* 0x00000b9000007947 */ /* 0x000fea0003800000 */
.L_x_14384:
[----:B------:R-:W-:-:S04]  /*61d0*/  PRMT R4, R22, 0x8880, RZ ;  /* 0x0000888016047816 */ /* 0x000fc800000000ff */
[----:B------:R-:W-:-:S06]  /*61e0*/  PRMT R4, R4, 0x7710, RZ ;  /* 0x0000771004047816 */ /* 0x000fcc00000000ff */
[----:B------:R-:W0:Y:S02]  /*61f0*/  I2F.F64.S16 R4, R4 ;  /* 0x0000000400047312 */ /* 0x000e240000101c00 */
[----:B0-----:R0:W-:Y:S01]  /*6200*/  STG.E.64 [R2.64], R4 ;  /* 0x0000000402007986 */ /* 0x0011e2000c101b24 */
[----:B------:R-:W-:Y:S05]  /*6210*/  BRA `(.L_x_14379) ;  /* 0x00000b4000007947 */ /* 0x000fea0003800000 */
.L_x_14374:
        /* <DEDUP_REMOVED lines=12> */
.L_x_14388:
[----:B------:R-:W-:Y:S01]  /*62e0*/  PRMT R4, R22, 0x8880, RZ ;  /* 0x0000888016047816 */ /* 0x000fe200000000ff */
[----:B------:R-:W-:-:S03]  /*62f0*/  CS2R R6, SRZ ;  /* 0x0000000000067805 */ /* 0x000fc6000001ff00 */
[----:B------:R-:W-:-:S06]  /*6300*/  PRMT R4, R4, 0x7710, RZ ;  /* 0x0000771004047816 */ /* 0x000fcc00000000ff */
[----:B------:R-:W0:Y:S02]  /*6310*/  I2F.F64.S16 R4, R4 ;  /* 0x0000000400047312 */ /* 0x000e240000101c00 */
[----:B0-----:R0:W-:Y:S01]  /*6320*/  STG.E.128 [R2.64], R4 ;  /* 0x0000000402007986 */ /* 0x0011e2000c101d24 */
[----:B------:R-:W-:Y:S05]  /*6330*/  BRA `(.L_x_14379) ;  /* 0x00000a2000007947 */ /* 0x000fea0003800000 */
.L_x_14387:
        /* <DEDUP_REMOVED lines=21> */
.L_x_14392:
[----:B------:R-:W-:Y:S05]  /*6490*/  BSYNC B0 ;  /* 0x0000000000007941 */ /* 0x000fea0003800000 */
.L_x_14391:
[----:B------:R-:W-:-:S05]  /*64a0*/  LOP3.LUT R5, R0, R5, RZ, 0xfc, !PT ;  /* 0x0000000500057212 */ /* 0x000fca00078efcff */
[----:B------:R0:W-:Y:S01]  /*64b0*/  STG.E.U8 [R2.64], R5 ;  /* 0x0000000502007986 */ /* 0x0001e2000c101124 */
[----:B------:R-:W-:Y:S05]  /*64c0*/  BRA `(.L_x_14379) ;  /* 0x0000089000007947 */ /* 0x000fea0003800000 */
.L_x_14390:
        /* <DEDUP_REMOVED lines=13> */
.L_x_14394:
[----:B------:R-:W-:Y:S01]  /*65a0*/  IMAD.MOV.U32 R0, RZ, RZ, 0x7f ;  /* 0x0000007fff007424 */ /* 0x000fe200078e00ff */
[----:B------:R-:W-:-:S04]  /*65b0*/  ISETP.GT.U32.AND P0, PT, R4, 0x7f800000, PT ;  /* 0x7f8000000400780c */ /* 0x000fc80003f04070 */
[----:B------:R-:W-:-:S04]  /*65c0*/  SEL R0, R0, 0x7c, P0 ;  /* 0x0000007c00007807 */ /* 0x000fc80000000000 */
.L_x_14395:
[----:B------:R-:W-:Y:S05]  /*65d0*/  BSYNC B0 ;  /* 0x0000000000007941 */ /* 0x000fea0003800000 */
.L_x_14393:
[----:B------:R-:W-:-:S04]  /*65e0*/  LOP3.LUT R4, R5, 0x80000000, RZ, 0xc0, !PT ;  /* 0x8000000005047812 */ /* 0x000fc800078ec0ff */
[----:B------:R-:W-:-:S04]  /*65f0*/  SHF.R.U32.HI R5, RZ, 0x18, R4 ;  /* 0x00000018ff057819 */ /* 0x000fc80000011604 */
[----:B------:R-:W-:-:S05]  /*6600*/  LOP3.LUT R5, R0, R5, RZ, 0xfc, !PT ;  /* 0x0000000500057212 */ /* 0x000fca00078efcff */
[----:B------:R0:W-:Y:S01]  /*6610*/  STG.E.U8 [R2.64], R5 ;  /* 0x0000000502007986 */ /* 0x0001e2000c101124 */
[----:B------:R-:W-:Y:S05]  /*6620*/  BRA `(.L_x_14379) ;  /* 0x0000073000007947 */ /* 0x000fea0003800000 */
.L_x_14389:
[----:B------:R-:W0:Y:S02]  /*6630*/  I2F.S8 R0, R22 ;  /* 0x0000001600007306 */ /* 0x000e240000001400 */
[----:B0-----:R-:W-:-:S05]  /*6640*/  F2FP.BF16.PACK_AB R0, RZ, R0 ;  /* 0x00000000ff00723e */ /* 0x001fca00000010ff */
[----:B------:R0:W-:Y:S01]  /*6650*/  STG.E.U16 [R2.64], R0 ;  /* 0x0000000002007986 */ /* 0x0001e2000c101524 */
[----:B------:R-:W-:Y:S05]  /*6660*/  BRA `(.L_x_14379) ;  /* 0x000006f000007947 */ /* 0x000fea0003800000 */
.L_x_14386:
        /* <DEDUP_REMOVED lines=12> */
.L_x_14398:
        /* <DEDUP_REMOVED lines=17> */
.L_x_14401:
[----:B------:R-:W-:-:S04]  /*6840*/  LOP3.LUT R0, R7, 0x80000000, RZ, 0xc0, !PT ;  /* 0x8000000007007812 */ /* 0x000fc800078ec0ff */
[----:B------:R-:W-:-:S04]  /*6850*/  SHF.R.U32.HI R5, RZ, 0x18, R0 ;  /* 0x00000018ff057819 */ /* 0x000fc80000011600 */
[----:B------:R-:W-:-:S04]  /*6860*/  LOP3.LUT R4, R4, R5, RZ, 0xfc, !PT ;  /* 0x0000000504047212 */ /* 0x000fc800078efcff */
[----:B------:R-:W-:Y:S02]  /*6870*/  PRMT R0, R4, 0x7610, R0 ;  /* 0x0000761004007816 */ /* 0x000fe40000000000 */
.L_x_14400:
[----:B------:R-:W-:Y:S05]  /*6880*/  BSYNC B0 ;  /* 0x0000000000007941 */ /* 0x000fea0003800000 */
.L_x_14399:
[----:B------:R0:W-:Y:S01]  /*6890*/  STG.E.U8 [R2.64], R0 ;  /* 0x0000000002007986 */ /* 0x0001e2000c101124 */
[----:B------:R-:W-:Y:S05]  /*68a0*/  BRA `(.L_x_14379) ;  /* 0x000004b000007947 */ /* 0x000fea0003800000 */
.L_x_14397:
        /* <DEDUP_REMOVED lines=17> */
.L_x_14404:
[----:B------:R-:W-:-:S04]  /*69c0*/  LOP3.LUT R0, R7, 0x80000000, RZ, 0xc0, !PT ;  /* 0x8000000007007812 */ /* 0x000fc800078ec0ff */
[----:B------:R-:W-:-:S04]  /*69d0*/  SHF.R.U32.HI R5, RZ, 0x18, R0 ;  /* 0x00000018ff057819 */ /* 0x000fc80000011600 */
[----:B------:R-:W-:-:S04]  /*69e0*/  LOP3.LUT R4, R4, R5, RZ, 0xfc, !PT ;  /* 0x0000000504047212 */ /* 0x000fc800078efcff */
[----:B------:R-:W-:Y:S02]  /*69f0*/  PRMT R0, R4, 0x7610, R0 ;  /* 0x0000761004007816 */ /* 0x000fe40000000000 */
.L_x_14403:
[----:B------:R-:W-:Y:S05]  /*6a00*/  BSYNC B0 ;  /* 0x0000000000007941 */ /* 0x000fea0003800000 */
.L_x_14402:
[----:B------:R0:W-:Y:S01]  /*6a10*/  STG.E.U8 [R2.64], R0 ;  /* 0x0000000002007986 */ /* 0x0001e2000c101124 */
[----:B------:R-:W-:Y:S05]  /*6a20*/  BRA `(.L_x_14379) ;  /* 0x0000033000007947 */ /* 0x000fea0003800000 */
.L_x_14396:
        /* <DEDUP_REMOVED lines=22> */
.L_x_14378:
        /* <DEDUP_REMOVED lines=20> */
.L_x_14406:
[----:B------:R-:W-:-:S04]  /*6cd0*/  LOP3.LUT R22, R22, 0xffff, RZ, 0xc0, !PT ;  /* 0x0000ffff16167812 */ /* 0x000fc800078ec0ff */
[----:B------:R-:W-:-:S05]  /*6ce0*/  PRMT R22, R22, 0x8880, RZ ;  /* 0x0000888016167816 */ /* 0x000fca00000000ff */
[----:B------:R-:W-:-:S05]  /*6cf0*/  IMAD.MOV.U32 R4, RZ, RZ, R22 ;  /* 0x000000ffff047224 */ /* 0x000fca00078e0016 */
[----:B------:R-:W-:-:S05]  /*6d00*/  SHF.R.S32.HI R5, RZ, 0x1f, R4 ;  /* 0x0000001fff057819 */ /* 0x000fca0000011404 */
[----:B------:R0:W-:Y:S01]  /*6d10*/  STG.E.64 [R2.64], R4 ;  /* 0x0000000402007986 */ /* 0x0001e2000c101b24 */
[----:B------:R-:W-:Y:S05]  /*6d20*/  BRA `(.L_x_14379) ;  /* 0x0000003000007947 */ /* 0x000fea0003800000 */
.L_x_14405:
[----:B------:R-:W-:-:S04]  /*6d30*/  LOP3.LUT R22, R22, 0xffff, RZ, 0xc0, !PT ;  /* 0x0000ffff16167812 */ /* 0x000fc800078ec0ff */
[----:B------:R-:W-:-:S05]  /*6d40*/  PRMT R5, R22, 0x8880, RZ ;  /* 0x0000888016057816 */ /* 0x000fca00000000ff */
[----:B------:R0:W-:Y:S02]  /*6d50*/  STG.E [R2.64], R5 ;  /* 0x0000000502007986 */ /* 0x0001e4000c101924 */
.L_x_14379:
[----:B------:R-:W-:Y:S02]  /*6d60*/  IADD3 R24, R24, 0x80, RZ ;  /* 0x0000008018187810 */ /* 0x000fe40007ffe0ff */
.L_x_14340:
[----:B------:R-:W-:Y:S05]  /*6d70*/  BSYNC B6 ;  /* 0x0000000000067941 */ /* 0x000fea0003800000 */
.L_x_14339:
        /* <DEDUP_REMOVED lines=19> */
.L_x_14410:
[----:B------:R-:W-:Y:S01]  /*6eb0*/  STG.E.U8 [R2.64], R23 ;  /* 0x0000001702007986 */ /* 0x000fe2000c101124 */
[----:B------:R-:W-:Y:S05]  /*6ec0*/  EXIT ;  /* 0x000000000000794d */ /* 0x000fea0003800000 */
.L_x_14409:
        /* <DEDUP_REMOVED lines=12> */
.L_x_14413:
[----:B------:R-:W-:-:S04]  /*6f90*/  LOP3.LUT R23, R23, 0xffff, RZ, 0xc0, !PT ;  /* 0x0000ffff17177812 */ /* 0x000fc800078ec0ff */
[----:B------:R-:W-:-:S05]  /*6fa0*/  PRMT R5, R23, 0x8880, RZ ;  /* 0x0000888017057816 */ /* 0x000fca00000000ff */
[----:B------:R-:W-:Y:S01]  /*6fb0*/  STG.E [R2.64], R5 ;  /* 0x0000000502007986 */ /* 0x000fe2000c101924 */
[----:B------:R-:W-:Y:S05]  /*6fc0*/  EXIT ;  /* 0x000000000000794d */ /* 0x000fea0003800000 */
.L_x_14412:
[----:B------:R-:W-:-:S04]  /*6fd0*/  PRMT R5, R23, 0x8880, RZ ;  /* 0x0000888017057816 */ /* 0x000fc800000000ff */
[----:B------:R-:W-:-:S05]  /*6fe0*/  PRMT R5, R5, 0x7710, RZ ;  /* 0x0000771005057816 */ /* 0x000fca00000000ff */
[----:B------:R-:W-:Y:S01]  /*6ff0*/  STG.E.U16 [R2.64], R5 ;  /* 0x0000000502007986 */ /* 0x000fe2000c101524 */
[----:B------:R-:W-:Y:S05]  /*7000*/  EXIT ;  /* 0x000000000000794d */ /* 0x000fea0003800000 */
.L_x_14408:
        /* <DEDUP_REMOVED lines=9> */
.L_x_14415:
[----:B------:R-:W0:Y:S02]  /*70a0*/  I2F.S8 R0, R23 ;  /* 0x0000001700007306 */ /* 0x000e240000001400 */
[----:B0-----:R-:W-:-:S05]  /*70b0*/  F2FP.PACK_AB R0, RZ, R0 ;  /* 0x00000000ff00723e */ /* 0x001fca00000000ff */
[----:B------:R-:W-:Y:S01]  /*70c0*/  STG.E.U16 [R2.64], R0 ;  /* 0x0000000002007986 */ /* 0x000fe2000c101524 */
[----:B------:R-:W-:Y:S05]  /*70d0*/  EXIT ;  /* 0x000000000000794d */ /* 0x000fea0003800000 */
.L_x_14414:
        /* <DEDUP_REMOVED lines=10> */
.L_x_14417:
[----:B------:R-:W0:Y:S02]  /*7180*/  I2F.S8 R23, R23 ;  /* 0x0000001700177306 */ /* 0x000e240000001400 */
[----:B0-----:R-:W-:-:S04]  /*7190*/  F2FP.PACK_AB R5, RZ, R23 ;  /* 0x00000017ff05723e */ /* 0x001fc800000000ff */
[----:B------:R-:W-:-:S05]  /*71a0*/  PRMT R5, R5, 0x5410, RZ ;  /* 0x0000541005057816 */ /* 0x000fca00000000ff */
[----:B------:R-:W-:Y:S01]  /*71b0*/  STG.E [R2.64], R5 ;  /* 0x0000000502007986 */ /* 0x000fe2000c101924 */
[----:B------:R-:W-:Y:S05]  /*71c0*/  EXIT ;  /* 0x000000000000794d */ /* 0x000fea0003800000 */
.L_x_14416:
[----:B------:R-:W-:-:S04]  /*71d0*/  PRMT R4, R23, 0x8880, RZ ;  /* 0x0000888017047816 */ /* 0x000fc800000000ff */
[----:B------:R-:W-:-:S06]  /*71e0*/  PRMT R4, R4, 0x7710, RZ ;  /* 0x0000771004047816 */ /* 0x000fcc00000000ff */
[----:B------:R-:W0:Y:S02]  /*71f0*/  I2F.F64.S16 R4, R4 ;  /* 0x0000000400047312 */ /* 0x000e240000101c00 */
[----:B0-----:R-:W-:Y:S01]  /*7200*/  STG.E.64 [R2.64], R4 ;  /* 0x0000000402007986 */ /* 0x001fe2000c101b24 */
[----:B------:R-:W-:Y:S05]  /*7210*/  EXIT ;  /* 0x000000000000794d */ /* 0x000fea0003800000 */
.L_x_14407:
        /* <DEDUP_REMOVED lines=12> */
.L_x_14420:
[----:B------:R-:W-:Y:S01]  /*72e0*/  PRMT R4, R23, 0x8880, RZ ;  /* 0x0000888017047816 */ /* 0x000fe200000000ff */
[----:B------:R-:W-:-:S03]  /*72f0*/  CS2R R6, SRZ ;  /* 0x0000000000067805 */ /* 0x000fc6000001ff00 */
[----:B------:R-:W-:-:S06]  /*7300*/  PRMT R4, R4, 0x7710, RZ ;  /* 0x0000771004047816 */ /* 0x000fcc00000000ff */
[----:B------:R-:W0:Y:S02]  /*7310*/  I2F.F64.S16 R4, R4 ;  /* 0x0000000400047312 */ /* 0x000e240000101c00 */
[----:B0-----:R-:W-:Y:S01]  /*7320*/  STG.E.128 [R2.64], R4 ;  /* 0x0000000402007986 */ /* 0x001fe2000c101d24 */
[----:B------:R-:W-:Y:S05]  /*7330*/  EXIT ;  /* 0x000000000000794d */ /* 0x000fea0003800000 */
.L_x_14419:
        /* <DEDUP_REMOVED lines=21> */
.L_x_14424:
[----:B------:R-:W-:Y:S05]  /*7490*/  BSYNC B0 ;  /* 0x0000000000007941 */ /* 0x000fea0003800000 */
.L_x_14423:
[----:B------:R-:W-:-:S05]  /*74a0*/  LOP3.LUT R5, R0, R5, RZ, 0xfc, !PT ;  /* 0x0000000500057212 */ /* 0x000fca00078efcff */
[----:B------:R-:W-:Y:S01]  /*74b0*/  STG.E.U8 [R2.64], R5 ;  /* 0x0000000502007986 */ /* 0x000fe2000c101124 */
[----:B------:R-:W-:Y:S05]  /*74c0*/  EXIT ;  /* 0x000000000000794d */ /* 0x000fea0003800000 */
.L_x_14422:
        /* <DEDUP_REMOVED lines=13> */
.L_x_14426:
[----:B------:R-:W-:Y:S01]  /*75a0*/  IMAD.MOV.U32 R0, RZ, RZ, 0x7f ;  /* 0x0000007fff007424 */ /* 0x000fe200078e00ff */
[----:B------:R-:W-:-:S04]  /*75b0*/  ISETP.GT.U32.AND P0, PT, R4, 0x7f800000, PT ;  /* 0x7f8000000400780c */ /* 0x000fc80003f04070 */
[----:B------:R-:W-:-:S04]  /*75c0*/  SEL R0, R0, 0x7c, P0 ;  /* 0x0000007c00007807 */ /* 0x000fc80000000000 */
.L_x_14427:
[----:B------:R-:W-:Y:S05]  /*75d0*/  BSYNC B0 ;  /* 0x0000000000007941 */ /* 0x000fea0003800000 */
.L_x_14425:
[----:B------:R-:W-:-:S04]  /*75e0*/  LOP3.LUT R4, R23, 0x80000000, RZ, 0xc0, !PT ;  /* 0x8000000017047812 */ /* 0x000fc800078ec0ff */
[----:B------:R-:W-:-:S04]  /*75f0*/  SHF.R.U32.HI R5, RZ, 0x18, R4 ;  /* 0x00000018ff057819 */ /* 0x000fc80000011604 */
[----:B------:R-:W-:-:S05]  /*7600*/  LOP3.LUT R5, R0, R5, RZ, 0xfc, !PT ;  /* 0x0000000500057212 */ /* 0x000fca00078efcff */
[----:B------:R-:W-:Y:S01]  /*7610*/  STG.E.U8 [R2.64], R5 ;  /* 0x0000000502007986 */ /* 0x000fe2000c101124 */
[----:B------:R-:W-:Y:S05]  /*7620*/  EXIT ;  /* 0x000000000000794d */ /* 0x000fea0003800000 */
.L_x_14421:
[----:B------:R-:W0:Y:S02]  /*7630*/  I2F.S8 R0, R23 ;  /* 0x0000001700007306 */ /* 0x000e240000001400 */
[----:B0-----:R-:W-:-:S05]  /*7640*/  F2FP.BF16.PACK_AB R0, RZ, R0 ;  /* 0x00000000ff00723e */ /* 0x001fca00000010ff */
[----:B------:R-:W-:Y:S01]  /*7650*/  STG.E.U16 [R2.64], R0 ;  /* 0x0000000002007986 */ /* 0x000fe2000c101524 */
[----:B------:R-:W-:Y:S05]  /*7660*/  EXIT ;  /* 0x000000000000794d */ /* 0x000fea0003800000 */
.L_x_14418:
        /* <DEDUP_REMOVED lines=12> */
.L_x_14430:
        /* <DEDUP_REMOVED lines=17> */
.L_x_14433:
[----:B------:R-:W-:-:S04]  /*7840*/  LOP3.LUT R0, R23, 0x80000000, RZ, 0xc0, !PT ;  /* 0x8000000017007812 */ /* 0x000fc800078ec0ff */
[----:B------:R-:W-:-:S04]  /*7850*/  SHF.R.U32.HI R5, RZ, 0x18, R0 ;  /* 0x00000018ff057819 */ /* 0x000fc80000011600 */
[----:B------:R-:W-:-:S04]  /*7860*/  LOP3.LUT R4, R4, R5, RZ, 0xfc, !PT ;  /* 0x0000000504047212 */ /* 0x000fc800078efcff */
[----:B------:R-:W-:Y:S02]  /*7870*/  PRMT R0, R4, 0x7610, R0 ;  /* 0x0000761004007816 */ /* 0x000fe40000000000 */
.L_x_14432:
[----:B------:R-:W-:Y:S05]  /*7880*/  BSYNC B0 ;  /* 0x0000000000007941 */ /* 0x000fea0003800000 */
.L_x_14431:
[----:B------:R-:W-:Y:S01]  /*7890*/  STG.E.U8 [R2.64], R0 ;  /* 0x0000000002007986 */ /* 0x000fe2000c101124 */
[----:B------:R-:W-:Y:S05]  /*78a0*/  EXIT ;  /* 0x000000000000794d */ /* 0x000fea0003800000 */
.L_x_14429:
        /* <DEDUP_REMOVED lines=17> */
.L_x_14436:
[----:B------:R-:W-:-:S04]  /*79c0*/  LOP3.LUT R0, R23, 0x80000000, RZ, 0xc0, !PT ;  /* 0x8000000017007812 */ /* 0x000fc800078ec0ff */
[----:B------:R-:W-:-:S04]  /*79d0*/  SHF.R.U32.HI R5, RZ, 0x18, R0 ;  /* 0x00000018ff057819 */ /* 0x000fc80000011600 */
[----:B------:R-:W-:-:S04]  /*79e0*/  LOP3.LUT R4, R4, R5, RZ, 0xfc, !PT ;  /* 0x0000000504047212 */ /* 0x000fc800078efcff */
[----:B------:R-:W-:Y:S02]  /*79f0*/  PRMT R0, R4, 0x7610, R0 ;  /* 0x0000761004007816 */ /* 0x000fe40000000000 */
.L_x_14435:
[----:B------:R-:W-:Y:S05]  /*7a00*/  BSYNC B0 ;  /* 0x0000000000007941 */ /* 0x000fea0003800000 */
.L_x_14434:
[----:B------:R-:W-:Y:S01]  /*7a10*/  STG.E.U8 [R2.64], R0 ;  /* 0x0000000002007986 */ /* 0x000fe2000c101124 */
[----:B------:R-:W-:Y:S05]  /*7a20*/  EXIT ;  /* 0x000000000000794d */ /* 0x000fea0003800000 */
.L_x_14428:
        /* <DEDUP_REMOVED lines=22> */
.L_x_14411:
        /* <DEDUP_REMOVED lines=20> */
.L_x_14438:
[----:B------:R-:W-:-:S04]  /*7cd0*/  LOP3.LUT R23, R23, 0xffff, RZ, 0xc0, !PT ;  /* 0x0000ffff17177812 */ /* 0x000fc800078ec0ff */
[----:B------:R-:W-:-:S05]  /*7ce0*/  PRMT R23, R23, 0x8880, RZ ;  /* 0x0000888017177816 */ /* 0x000fca00000000ff */
[----:B------:R-:W-:-:S05]  /*7cf0*/  IMAD.MOV.U32 R4, RZ, RZ, R23 ;  /* 0x000000ffff047224 */ /* 0x000fca00078e0017 */
[----:B------:R-:W-:-:S05]  /*7d00*/  SHF.R.S32.HI R5, RZ, 0x1f, R4 ;  /* 0x0000001fff057819 */ /* 0x000fca0000011404 */
[----:B------:R-:W-:Y:S01]  /*7d10*/  STG.E.64 [R2.64], R4 ;  /* 0x0000000402007986 */ /* 0x000fe2000c101b24 */
[----:B------:R-:W-:Y:S05]  /*7d20*/  EXIT ;  /* 0x000000000000794d */ /* 0x000fea0003800000 */
.L_x_14437:
[----:B------:R-:W-:-:S04]  /*7d30*/  LOP3.LUT R23, R23, 0xffff, RZ, 0xc0, !PT ;  /* 0x0000ffff17177812 */ /* 0x000fc800078ec0ff */
[----:B------:R-:W-:-:S05]  /*7d40*/  PRMT R5, R23, 0x8880, RZ ;  /* 0x0000888017057816 */ /* 0x000fca00000000ff */
[----:B------:R-:W-:Y:S01]  /*7d50*/  STG.E [R2.64], R5 ;  /* 0x0000000502007986 */ /* 0x000fe2000c101924 */
[----:B------:R-:W-:Y:S05]  /*7d60*/  EXIT ;  /* 0x000000000000794d */ /* 0x000fea0003800000 */
.L_x_14439:
        /* <DEDUP_REMOVED lines=9> */
.L_x_25181:


//--------------------- .text._ZN2at6native18elementwise_kernelILi128ELi4EZNS0_22gpu_kernel_impl_nocastINS0_13AUnaryFunctorIaaaNS0_16BitwiseOrFunctorIaEEEEEEvRNS_18TensorIteratorBaseERKT_EUliE_EEviT1_ --------------------------
	.section	.text._ZN2at6native18elementwise_kernelILi128ELi4EZNS0_22gpu_kernel_impl_nocastINS0_13AUnaryFunctorIaaaNS0_16BitwiseOrFunctorIaEEEEEEvRNS_18TensorIteratorBaseERKT_EUliE_EEviT1_,"ax",@progbits
	.sectioninfo	@"SHI_REGISTERS=12"
	.align	128
        .global         _ZN2at6native18elementwise_kernelILi128ELi4EZNS0_22gpu_kernel_impl_nocastINS0_13AUnaryFunctorIaaaNS0_16BitwiseOrFunctorIaEEEEEEvRNS_18TensorIteratorBaseERKT_EUliE_EEviT1_
        .type           _ZN2at6native18elementwise_kernelILi128ELi4EZNS0_22gpu_kernel_impl_nocastINS0_13AUnaryFunctorIaaaNS0_16BitwiseOrFunctorIaEEEEEEvRNS_18TensorIteratorBaseERKT_EUliE_EEviT1_,@function
        .size           _ZN2at6native18elementwise_kernelILi128ELi4EZNS0_22gpu_kernel_impl_nocastINS0_13AUnaryFunctorIaaaNS0_16BitwiseOrFunctorIaEEEEEEvRNS_18TensorIteratorBaseERKT_EUliE_EEviT1_,(.L_x_25182 - _ZN2at6native18elementwise_kernelILi128ELi4EZNS0_22gpu_kernel_impl_nocastINS0_13AUnaryFunctorIaaaNS0_16BitwiseOrFunctorIaEEEEEEvRNS_18TensorIteratorBaseERKT_EUliE_EEviT1_)
        .other          _ZN2at6native18elementwise_kernelILi128ELi4EZNS0_22gpu_kernel_impl_nocastINS0_13AUnaryFunctorIaaaNS0_16BitwiseOrFunctorIaEEEEEEvRNS_18TensorIteratorBaseERKT_EUliE_EEviT1_,@"STO_CUDA_ENTRY STV_DEFAULT"
_ZN2at6native18elementwise_kernelILi128ELi4EZNS0_22gpu_kernel_impl_nocastINS0_13AUnaryFunctorIaaaNS0_16BitwiseOrFunctorIaEEEEEEvRNS_18TensorIteratorBaseERKT_EUliE_EEviT1_:
.text._ZN2at6native18elementwise_kernelILi128ELi4EZNS0_22gpu_kernel_impl_nocastINS0_13AUnaryFunctorIaaaNS0_16BitwiseOrFunctorIaEEEEEEvRNS_18TensorIteratorBaseERKT_EUliE_EEviT1_:
        /* <DEDUP_REMOVED lines=236> */
.L_x_14442:
        /* <DEDUP_REMOVED lines=8> */
.L_x_14441:
[----:B------:R-:W-:Y:S05]  /*0f40*/  BSYNC B0 ;  /* 0x0000000000007941 */ /* 0x000fea0003800000 */
.L_x_14440:
        /* <DEDUP_REMOVED lines=230> */
.L_x_14445:
        /* <DEDUP_REMOVED lines=237> */
.L_x_14446:
        /* <DEDUP_REMOVED lines=8> */
.L_x_14444:
[----:B------:R-:W-:Y:S05]  /*2d00*/  BSYNC B0 ;  /* 0x0000000000007941 */ /* 0x000fea0003800000 */
.L_x_14443:
        /* <DEDUP_REMOVED lines=229> */
.L_x_14447:
        /* <DEDUP_REMOVED lines=8> */
.L_x_14448:
        /* <DEDUP_REMOVED lines=10> */
.L_x_25182:


//--------------------- .text._ZN2at6native27unrolled_elementwise_kernelINS0_13AUnaryFunctorIaaaNS0_16BitwiseOrFunctorIaEEEESt5arrayIPcLm2EELi4E23TrivialOffsetCalculatorILi1EjESA_NS0_6memory15LoadWithoutCastENSB_16StoreWithoutCastEEEviT_T0_T2_T3_T4_T5_ --------------------------
	.section	.text._ZN2at6native27unrolled_elementwise_kernelINS0_13AUnaryFunctorIaaaNS0_16BitwiseOrFunctorIaEEEESt5arrayIPcLm2EELi4E23TrivialOffsetCalculatorILi1EjESA_NS0_6memory15LoadWithoutCastENSB_16StoreWithoutCastEEEviT_T0_T2_T3_T4_T5_,"ax",@progbits
	.sectioninfo	@"SHI_REGISTERS=20"
	.align	128
        .global         _ZN2at6native27unrolled_elementwise_kernelINS0_13AUnaryFunctorIaaaNS0_16BitwiseOrFunctorIaEEEESt5arrayIPcLm2EELi4E23TrivialOffsetCalculatorILi1EjESA_NS0_6memory15LoadWithoutCastENSB_16StoreWithoutCastEEEviT_T0_T2_T3_T4_T5_
        .type           _ZN2at6native27unrolled_elementwise_kernelINS0_13AUnaryFunctorIaaaNS0_16BitwiseOrFunctorIaEEEESt5arrayIPcLm2EELi4E23TrivialOffsetCalculatorILi1EjESA_NS0_6memory15LoadWithoutCastENSB_16StoreWithoutCastEEEviT_T0_T2_T3_T4_T5_,@function
        .size           _ZN2at6native27unrolled_elementwise_kernelINS0_13AUnaryFunctorIaaaNS0_16BitwiseOrFunctorIaEEEESt5arrayIPcLm2EELi4E23TrivialOffsetCalculatorILi1EjESA_NS0_6memory15LoadWithoutCastENSB_16StoreWithoutCastEEEviT_T0_T2_T3_T4_T5_,(.L_x_25183 - _ZN2at6native27unrolled_elementwise_kernelINS0_13AUnaryFunctorIaaaNS0_16BitwiseOrFunctorIaEEEESt5arrayIPcLm2EELi4E23TrivialOffsetCalculatorILi1EjESA_NS0_6memory15LoadWithoutCastENSB_16StoreWithoutCastEEEviT_T0_T2_T3_T4_T5_)
        .other          _ZN2at6native27unrolled_elementwise_kernelINS0_13AUnaryFunctorIaaaNS0_16BitwiseOrFunctorIaEEEESt5arrayIPcLm2EELi4E23TrivialOffsetCalculatorILi1EjESA_NS0_6memory15LoadWithoutCastENSB_16StoreWithoutCastEEEviT_T0_T2_T3_T4_T5_,@"STO_CUDA_ENTRY STV_DEFAULT"
_ZN2at6native27unrolled_elementwise_kernelINS0_13AUnaryFunctorIaaaNS0_16BitwiseOrFunctorIaEEEESt5arrayIPcLm2EELi4E23TrivialOffsetCalculatorILi1EjESA_NS0_6memory15LoadWithoutCastENSB_16StoreWithoutCastEEEviT_T0_T2_T3_T4_T5_:
.text._ZN2at6native27unrolled_elementwise_kernelINS0_13AUnaryFunctorIaaaNS0_16BitwiseOrFunctorIaEEEESt5arrayIPcLm2EELi4E23TrivialOffsetCalculatorILi1EjESA_NS0_6memory15LoadWithoutCastENSB_16StoreWithoutCastEEEviT_T0_T2_T3_T4_T5_:
        /* <DEDUP_REMOVED lines=59> */
.L_x_14450:
[----:B0-----:R-:W-:Y:S05]  /*03b0*/  BSYNC B0 ;  /* 0x0000000000007941 */ /* 0x001fea0003800000 */
.L_x_14449:
[----:B------:R-:W-:-:S13]  /*03c0*/  ISETP.GE.AND P0, PT, R15, R2, PT ;  /* 0x000000020f00720c */ /* 0x000fda0003f06270 */
[----:B------:R-:W-:Y:S05]  /*03d0*/  @P0 EXIT ;  /* 0x000000000000094d */ /* 0x000fea0003800000 */
[----:B------:R-:W-:-:S05]  /*03e0*/  IMAD R0, R0, 0x200, R15 ;  /* 0x0000020000007824 */ /* 0x000fca00078e020f */
[----:B------:R-:W-:-:S05]  /*03f0*/  IADD3 R2, P0, R0, c[0x0][0x168], RZ ;  /* 0x00005a0000027a10 */ /* 0x000fca0007f1e0ff */
[----:B------:R-:W-:-:S05]  /*0400*/  IMAD.X R3, RZ, RZ, c[0x0][0x16c], P0 ;  /* 0x00005b00ff037624 */ /* 0x000fca00000e06ff */
[----:B------:R-:W-:Y:S01]  /*0410*/  STG.E.U8 [R2.64], R13 ;  /* 0x0000000d02007986 */ /* 0x000fe2000c101104 */
[----:B------:R-:W-:Y:S05]  /*0420*/  EXIT ;  /* 0x000000000000794d */ /* 0x000fea0003800000 */
.L_x_14451:
        /* <DEDUP_REMOVED lines=13> */
.L_x_25183:


//--------------------- .text._ZN2at6native29vectorized_elementwise_kernelILi2ENS0_13AUnaryFunctorIaaaNS0_16BitwiseOrFunctorIaEEEESt5arrayIPcLm2EEEEviT0_T1_ --------------------------
	.section	.text._ZN2at6native29vectorized_elementwise_kernelILi2ENS0_13AUnaryFunctorIaaaNS0_16BitwiseOrFunctorIaEEEESt5arrayIPcLm2EEEEviT0_T1_,"ax",@progbits
	.sectioninfo	@"SHI_REGISTERS=28"
	.align	128
        .global         _ZN2at6native29vectorized_elementwise_kernelILi2ENS0_13AUnaryFunctorIaaaNS0_16BitwiseOrFunctorIaEEEESt5arrayIPcLm2EEEEviT0_T1_
        .type           _ZN2at6native29vectorized_elementwise_kernelILi2ENS0_13AUnaryFunctorIaaaNS0_16BitwiseOrFunctorIaEEEESt5arrayIPcLm2EEEEviT0_T1_,@function
        .size           _ZN2at6native29vectorized_elementwise_kernelILi2ENS0_13AUnaryFunctorIaaaNS0_16BitwiseOrFunctorIaEEEESt5arrayIPcLm2EEEEviT0_T1_,(.L_x_25184 - _ZN2at6native29vectorized_elementwise_kernelILi2ENS0_13AUnaryFunctorIaaaNS0_16BitwiseOrFunctorIaEEEESt5arrayIPcLm2EEEEviT0_T1_)
        .other          _ZN2at6native29vectorized_elementwise_kernelILi2ENS0_13AUnaryFunctorIaaaNS0_16BitwiseOrFunctorIaEEEESt5arrayIPcLm2EEEEviT0_T1_,@"STO_CUDA_ENTRY STV_DEFAULT"
_ZN2at6native29vectorized_elementwise_kernelILi2ENS0_13AUnaryFunctorIaaaNS0_16BitwiseOrFunctorIaEEEESt5arrayIPcLm2EEEEviT0_T1_:
.text._ZN2at6native29vectorized_elementwise_kernelILi2ENS0_13AUnaryFunctorIaaaNS0_16BitwiseOrFunctorIaEEEESt5arrayIPcLm2EEEEviT0_T1_:
        /* <DEDUP_REMOVED lines=44> */
.L_x_14452:
        /* <DEDUP_REMOVED lines=87> */
.L_x_14455:
[----:B-1----:R-:W-:-:S13]  /*0830*/  ISETP.GE.AND P0, PT, R5, R2, PT ;  /* 0x000000020500720c */ /* 0x002fda0003f06270 */
[----:B------:R-:W-:Y:S05]  /*0840*/  @P0 BRA `(.L_x_14457) ;  /* 0x000000c000000947 */ /* 0x000fea0003800000 */
[----:B0-----:R-:W-:Y:S01]  /*0850*/  IMAD.IADD R6, R0, 0x1, R5 ;  /* 0x0000000100067824 */ /* 0x001fe200078e0205 */
[----:B------:R-:W-:-:S04]  /*0860*/  IADD3 R5, R5, 0x80, RZ ;  /* 0x0000008005057810 */ /* 0x000fc80007ffe0ff */
[----:B------:R-:W-:-:S05]  /*0870*/  IADD3 R6, P0, R6, c[0x0][0x168], RZ ;  /* 0x00005a0006067a10 */ /* 0x000fca0007f1e0ff */
[----:B------:R-:W-:-:S05]  /*0880*/  IMAD.X R7, RZ, RZ, c[0x0][0x16c], P0 ;  /* 0x00005b00ff077624 */ /* 0x000fca00000e06ff */
[----:B------:R0:W-:Y:S03]  /*0890*/  STG.E.U8 [R6.64], R9 ;  /* 0x0000000906007986 */ /* 0x0001e6000c101104 */
.L_x_14456:
[----:B------:R-:W-:-:S13]  /*08a0*/  ISETP.GE.AND P0, PT, R5, R2, PT ;  /* 0x000000020500720c */ /* 0x000fda0003f06270 */
[----:B------:R-:W-:Y:S05]  /*08b0*/  @P0 BRA `(.L_x_14458) ;  /* 0x000000d000000947 */ /* 0x000fea0003800000 */
[----:B0-----:R-:W-:Y:S01]  /*08c0*/  IMAD.IADD R6, R0, 0x1, R5 ;  /* 0x0000000100067824 */ /* 0x001fe200078e0205 */
[----:B------:R-:W-:-:S04]  /*08d0*/  IADD3 R5, R5, 0x80, RZ ;  /* 0x0000008005057810 */ /* 0x000fc80007ffe0ff */
[----:B------:R-:W-:-:S05]  /*08e0*/  IADD3 R6, P0, R6, c[0x0][0x168], RZ ;  /* 0x00005a0006067a10 */ /* 0x000fca0007f1e0ff */
[----:B------:R-:W-:-:S05]  /*08f0*/  IMAD.X R7, RZ, RZ, c[0x0][0x16c], P0 ;  /* 0x00005b00ff077624 */ /* 0x000fca00000e06ff */
[----:B------:R0:W-:Y:S03]  /*0900*/  STG.E.U8 [R6.64], R13 ;  /* 0x0000000d06007986 */ /* 0x0001e6000c101104 */
.L_x_14457:
        /* <DEDUP_REMOVED lines=8> */
.L_x_14458:
[----:B------:R-:W-:Y:S05]  /*0990*/  BSYNC B1 ;  /* 0x0000000000017941 */ /* 0x000fea0003800000 */
.L_x_14454:
[----:B------:R-:W-:-:S13]  /*09a0*/  ISETP.GE.AND P0, PT, R5, R2, PT ;  /* 0x000000020500720c */ /* 0x000fda0003f06270 */
[----:B0-----:R-:W-:Y:S01]  /*09b0*/  @!P0 IMAD.IADD R6, R0, 0x1, R5 ;  /* 0x0000000100068824 */ /* 0x001fe200078e0205 */
[----:B------:R-:W-:-:S04]  /*09c0*/  @!P0 IADD3 R5, R5, 0x80, RZ ;  /* 0x0000008005058810 */ /* 0x000fc80007ffe0ff */
[----:B------:R-:W-:-:S05]  /*09d0*/  @!P0 IADD3 R6, P1, R6, c[0x0][0x168], RZ ;  /* 0x00005a0006068a10 */ /* 0x000fca0007f3e0ff */
[----:B------:R-:W-:-:S05]  /*09e0*/  @!P0 IMAD.X R7, RZ, RZ, c[0x0][0x16c], P1 ;  /* 0x00005b00ff078624 */ /* 0x000fca00008e06ff */
[----:B------:R0:W-:Y:S03]  /*09f0*/  @!P0 STG.E.U8 [R6.64], R25 ;  /* 0x0000001906008986 */ /* 0x0001e6000c101104 */
.L_x_14459:
[----:B------:R-:W-:Y:S05]  /*0a00*/  BSYNC B0 ;  /* 0x0000000000007941 */ /* 0x000fea0003800000 */
.L_x_14453:
        /* <DEDUP_REMOVED lines=8> */
.L_x_14460:
        /* <DEDUP_REMOVED lines=15> */
.L_x_25184:


//--------------------- .text._ZN2at6native29vectorized_elementwise_kernelILi4ENS0_13AUnaryFunctorIaaaNS0_16BitwiseOrFunctorIaEEEESt5arrayIPcLm2EEEEviT0_T1_ --------------------------
	.section	.text._ZN2at6native29vectorized_elementwise_kernelILi4ENS0_13AUnaryFunctorIaaaNS0_16BitwiseOrFunctorIaEEEESt5arrayIPcLm2EEEEviT0_T1_,"ax",@progbits
	.sectioninfo	@"SHI_REGISTERS=28"
	.align	128
        .global         _ZN2at6native29vectorized_elementwise_kernelILi4ENS0_13AUnaryFunctorIaaaNS0_16BitwiseOrFunctorIaEEEESt5arrayIPcLm2EEEEviT0_T1_
        .type           _ZN2at6native29vectorized_elementwise_kernelILi4ENS0_13AUnaryFunctorIaaaNS0_16BitwiseOrFunctorIaEEEESt5arrayIPcLm2EEEEviT0_T1_,@function
        .size           _ZN2at6native29vectorized_elementwise_kernelILi4ENS0_13AUnaryFunctorIaaaNS0_16BitwiseOrFunctorIaEEEESt5arrayIPcLm2EEEEviT0_T1_,(.L_x_25185 - _ZN2at6native29vectorized_elementwise_kernelILi4ENS0_13AUnaryFunctorIaaaNS0_16BitwiseOrFunctorIaEEEESt5arrayIPcLm2EEEEviT0_T1_)
        .other          _ZN2at6native29vectorized_elementwise_kernelILi4ENS0_13AUnaryFunctorIaaaNS0_16BitwiseOrFunctorIaEEEESt5arrayIPcLm2EEEEviT0_T1_,@"STO_CUDA_ENTRY STV_DEFAULT"
_ZN2at6native29vectorized_elementwise_kernelILi4ENS0_13AUnaryFunctorIaaaNS0_16BitwiseOrFunctorIaEEEESt5arrayIPcLm2EEEEviT0_T1_:
.text._ZN2at6native29vectorized_elementwise_kernelILi4ENS0_13AUnaryFunctorIaaaNS0_16BitwiseOrFunctorIaEEEESt5arrayIPcLm2EEEEviT0_T1_:
        /* <DEDUP_REMOVED lines=42> */
.L_x_14461:
        /* <DEDUP_REMOVED lines=87> */
.L_x_14464:
[----:B-1----:R-:W-:-:S13]  /*0810*/  ISETP.GE.AND P0, PT, R5, R2, PT ;  /* 0x000000020500720c */ /* 0x002fda0003f06270 */
[----:B------:R-:W-:Y:S05]  /*0820*/  @P0 BRA `(.L_x_14466) ;  /* 0x000000c000000947 */ /* 0x000fea0003800000 */
[----:B0-----:R-:W-:Y:S01]  /*0830*/  IMAD.IADD R6, R0, 0x1, R5 ;  /* 0x0000000100067824 */ /* 0x001fe200078e0205 */
[----:B------:R-:W-:-:S04]  /*0840*/  IADD3 R5, R5, 0x80, RZ ;  /* 0x0000008005057810 */ /* 0x000fc80007ffe0ff */
[----:B------:R-:W-:-:S05]  /*0850*/  IADD3 R6, P0, R6, c[0x0][0x168], RZ ;  /* 0x00005a0006067a10 */ /* 0x000fca0007f1e0ff */
[----:B------:R-:W-:-:S05]  /*0860*/  IMAD.X R7, RZ, RZ, c[0x0][0x16c], P0 ;  /* 0x00005b00ff077624 */ /* 0x000fca00000e06ff */
[----:B------:R0:W-:Y:S03]  /*0870*/  STG.E.U8 [R6.64], R9 ;  /* 0x0000000906007986 */ /* 0x0001e6000c101104 */
.L_x_14465:
[----:B------:R-:W-:-:S13]  /*0880*/  ISETP.GE.AND P0, PT, R5, R2, PT ;  /* 0x000000020500720c */ /* 0x000fda0003f06270 */
[----:B------:R-:W-:Y:S05]  /*0890*/  @P0 BRA `(.L_x_14467) ;  /* 0x000000d000000947 */ /* 0x000fea0003800000 */
[----:B0-----:R-:W-:Y:S01]  /*08a0*/  IMAD.IADD R6, R0, 0x1, R5 ;  /* 0x0000000100067824 */ /* 0x001fe200078e0205 */
[----:B------:R-:W-:-:S04]  /*08b0*/  IADD3 R5, R5, 0x80, RZ ;  /* 0x0000008005057810 */ /* 0x000fc80007ffe0ff */
[----:B------:R-:W-:-:S05]  /*08c0*/  IADD3 R6, P0, R6, c[0x0][0x168], RZ ;  /* 0x00005a0006067a10 */ /* 0x000fca0007f1e0ff */
[----:B------:R-:W-:-:S05]  /*08d0*/  IMAD.X R7, RZ, RZ, c[0x0][0x16c], P0 ;  /* 0x00005b00ff077624 */ /* 0x000fca00000e06ff */
[----:B------:R0:W-:Y:S03]  /*08e0*/  STG.E.U8 [R6.64], R13 ;  /* 0x0000000d06007986 */ /* 0x0001e6000c101104 */
.L_x_14466:
        /* <DEDUP_REMOVED lines=8> */
.L_x_14467:
[----:B------:R-:W-:Y:S05]  /*0970*/  BSYNC B1 ;  /* 0x0000000000017941 */ /* 0x000fea0003800000 */
.L_x_14463:
[----:B------:R-:W-:-:S13]  /*0980*/  ISETP.GE.AND P0, PT, R5, R2, PT ;  /* 0x000000020500720c */ /* 0x000fda0003f06270 */
[----:B0-----:R-:W-:Y:S01]  /*0990*/  @!P0 IMAD.IADD R6, R0, 0x1, R5 ;  /* 0x0000000100068824 */ /* 0x001fe200078e0205 */
[----:B------:R-:W-:-:S04]  /*09a0*/  @!P0 IADD3 R5, R5, 0x80, RZ ;  /* 0x0000008005058810 */ /* 0x000fc80007ffe0ff */
[----:B------:R-:W-:-:S05]  /*09b0*/  @!P0 IADD3 R6, P1, R6, c[0x0][0x168], RZ ;  /* 0x00005a0006068a10 */ /* 0x000fca0007f3e0ff */
[----:B------:R-:W-:-:S05]  /*09c0*/  @!P0 IMAD.X R7, RZ, RZ, c[0x0][0x16c], P1 ;  /* 0x00005b00ff078624 */ /* 0x000fca00008e06ff */
[----:B------:R0:W-:Y:S03]  /*09d0*/  @!P0 STG.E.U8 [R6.64], R25 ;  /* 0x0000001906008986 */ /* 0x0001e6000c101104 */
.L_x_14468:
[----:B------:R-:W-:Y:S05]  /*09e0*/  BSYNC B0 ;  /* 0x0000000000007941 */ /* 0x000fea0003800000 */
.L_x_14462:
        /* <DEDUP_REMOVED lines=8> */
.L_x_14469:
        /* <DEDUP_REMOVED lines=9> */
.L_x_25185:


//--------------------- .text._ZN2at6native29vectorized_elementwise_kernelILi8ENS0_13AUnaryFunctorIaaaNS0_16BitwiseOrFunctorIaEEEESt5arrayIPcLm2EEEEviT0_T1_ --------------------------
	.section	.text._ZN2at6native29vectorized_elementwise_kernelILi8ENS0_13AUnaryFunctorIaaaNS0_16BitwiseOrFunctorIaEEEESt5arrayIPcLm2EEEEviT0_T1_,"ax",@progbits
	.sectioninfo	@"SHI_REGISTERS=4"
	.align	128
        .global         _ZN2at6native29vectorized_elementwise_kernelILi8ENS0_13AUnaryFunctorIaaaNS0_16BitwiseOrFunctorIaEEEESt5arrayIPcLm2EEEEviT0_T1_
        .type           _ZN2at6native29vectorized_elementwise_kernelILi8ENS0_13AUnaryFunctorIaaaNS0_16BitwiseOrFunctorIaEEEESt5arrayIPcLm2EEEEviT0_T1_,@function
        .size           _ZN2at6native29vectorized_elementwise_kernelILi8ENS0_13AUnaryFunctorIaaaNS0_16BitwiseOrFunctorIaEEEESt5arrayIPcLm2EEEEviT0_T1_,(.L_x_25186 - _ZN2at6native29vectorized_elementwise_kernelILi8ENS0_13AUnaryFunctorIaaaNS0_16BitwiseOrFunctorIaEEEESt5arrayIPcLm2EEEEviT0_T1_)
        .other          _ZN2at6native29vectorized_elementwise_kernelILi8ENS0_13AUnaryFunctorIaaaNS0_16BitwiseOrFunctorIaEEEESt5arrayIPcLm2EEEEviT0_T1_,@"STO_CUDA_ENTRY STV_DEFAULT"
_ZN2at6native29vectorized_elementwise_kernelILi8ENS0_13AUnaryFunctorIaaaNS0_16BitwiseOrFunctorIaEEEESt5arrayIPcLm2EEEEviT0_T1_:
.text._ZN2at6native29vectorized_elementwise_kernelILi8ENS0_13AUnaryFunctorIaaaNS0_16BitwiseOrFunctorIaEEEESt5arrayIPcLm2EEEEviT0_T1_:
[----:B------:R-:W-:Y:S02]  /*0000*/  MOV R1, c[0x0][0x28] ;  /* 0x00000a0000017a02 */ /* 0x000fe40000000f00 */
[----:B------:R-:W-:Y:S05]  /*0010*/  EXIT ;  /* 0x000000000000794d */ /* 0x000fea0003800000 */
.L_x_14470:
        /* <DEDUP_REMOVED lines=14> */
.L_x_25186:


//--------------------- .text._ZN2at6native18elementwise_kernelILi128ELi4EZNS0_15gpu_kernel_implINS0_13BinaryFunctorIaaaNS0_16BitwiseOrFunctorIaEEEEEEvRNS_18TensorIteratorBaseERKT_EUliE_EEviT1_ --------------------------
	.section	.text._ZN2at6native18elementwise_kernelILi128ELi4EZNS0_15gpu_kernel_implINS0_13BinaryFunctorIaaaNS0_16BitwiseOrFunctorIaEEEEEEvRNS_18TensorIteratorBaseERKT_EUliE_EEviT1_,"ax",@progbits
	.sectioninfo	@"SHI_REGISTERS=26"
	.align	128
        .global         _ZN2at6native18elementwise_kernelILi128ELi4EZNS0_15gpu_kernel_implINS0_13BinaryFunctorIaaaNS0_16BitwiseOrFunctorIaEEEEEEvRNS_18TensorIteratorBaseERKT_EUliE_EEviT1_
        .type           _ZN2at6native18elementwise_kernelILi128ELi4EZNS0_15gpu_kernel_implINS0_13BinaryFunctorIaaaNS0_16BitwiseOrFunctorIaEEEEEEvRNS_18TensorIteratorBaseERKT_EUliE_EEviT1_,@function
        .size           _ZN2at6native18elementwise_kernelILi128ELi4EZNS0_15gpu_kernel_implINS0_13BinaryFunctorIaaaNS0_16BitwiseOrFunctorIaEEEEEEvRNS_18TensorIteratorBaseERKT_EUliE_EEviT1_,(.L_x_25187 - _ZN2at6native18elementwise_kernelILi128ELi4EZNS0_15gpu_kernel_implINS0_13BinaryFunctorIaaaNS0_16BitwiseOrFunctorIaEEEEEEvRNS_18TensorIteratorBaseERKT_EUliE_EEviT1_)
        .other          _ZN2at6native18elementwise_kernelILi128ELi4EZNS0_15gpu_kernel_implINS0_13BinaryFunctorIaaaNS0_16BitwiseOrFunctorIaEEEEEEvRNS_18TensorIteratorBaseERKT_EUliE_EEviT1_,@"STO_CUDA_ENTRY STV_DEFAULT"
_ZN2at6native18elementwise_kernelILi128ELi4EZNS0_15gpu_kernel_implINS0_13BinaryFunctorIaaaNS0_16BitwiseOrFunctorIaEEEEEEvRNS_18TensorIteratorBaseERKT_EUliE_EEviT1_:
.text._ZN2at6native18elementwise_kernelILi128ELi4EZNS0_15gpu_kernel_implINS0_13BinaryFunctorIaaaNS0_16BitwiseOrFunctorIaEEEEEEvRNS_18TensorIteratorBaseERKT_EUliE_EEviT1_:
        /* <DEDUP_REMOVED lines=263> */
.L_x_14473:
        /* <DEDUP_REMOVED lines=18> */
.L_x_14477:
[----:B------:R0:W5:Y:S01]  /*1190*/  LDG.E.U8 R23, [R2.64] ;  /* 0x0000002402177981 */ /* 0x000162000c1e1100 */
[----:B------:R-:W-:Y:S05]  /*11a0*/  BRA `(.L_x_14479) ;  /* 0x00000d8000007947 */ /* 0x000fea0003800000 */
.L_x_14476:
        /* <DEDUP_REMOVED lines=8> */
.L_x_14481:
[----:B------:R0:W5:Y:S01]  /*1230*/  LDG.E.U8 R23, [R2.64] ;  /* 0x0000002402177981 */ /* 0x000162000c1e1100 */
[----:B------:R-:W-:Y:S05]  /*1240*/  BRA `(.L_x_14479) ;  /* 0x00000ce000007947 */ /* 0x000fea0003800000 */
.L_x_14480:
[----:B------:R0:W5:Y:S01]  /*1250*/  LDG.E.U16 R23, [R2.64] ;  /* 0x0000002402177981 */ /* 0x000162000c1e1500 */
[----:B------:R-:W-:Y:S05]  /*1260*/  BRA `(.L_x_14479) ;  /* 0x00000cc000007947 */ /* 0x000fea0003800000 */
.L_x_14475:
        /* <DEDUP_REMOVED lines=9> */
.L_x_14483:
[----:B------:R-:W2:Y:S02]  /*1300*/  LDG.E.U16 R0, [R2.64] ;  /* 0x0000002402007981 */ /* 0x000ea4000c1e1500 */
[----:B--2---:R-:W-:-:S06]  /*1310*/  HADD2.F32 R0, -RZ, R0.H0_H0 ;  /* 0x20000000ff007230 */ /* 0x004fcc0000004100 */
[----:B------:R-:W0:Y:S02]  /*1320*/  F2I.FTZ.TRUNC.NTZ R0, R0 ;  /* 0x0000000000007305 */ /* 0x000e24000021f100 */
[----:B0-----:R-:W-:Y:S01]  /*1330*/  PRMT R23, R0, 0x7610, R23 ;  /* 0x0000761000177816 */ /* 0x001fe20000000017 */
[----:B------:R-:W-:Y:S05]  /*1340*/  BRA `(.L_x_14479) ;  /* 0x00000be000007947 */ /* 0x000fea0003800000 */
.L_x_14482:
        /* <DEDUP_REMOVED lines=9> */
.L_x_14485:
[----:B------:R-:W2:Y:S02]  /*13e0*/  LDG.E.U16 R2, [R2.64] ;  /* 0x0000002402027981 */ /* 0x000ea4000c1e1500 */
[----:B--2---:R-:W-:-:S06]  /*13f0*/  HADD2.F32 R0, -RZ, R2.H0_H0 ;  /* 0x20000002ff007230 */ /* 0x004fcc0000004100 */
[----:B------:R-:W0:Y:S02]  /*1400*/  F2I.FTZ.TRUNC.NTZ R0, R0 ;  /* 0x0000000000007305 */ /* 0x000e24000021f100 */
[----:B0-----:R-:W-:Y:S01]  /*1410*/  PRMT R23, R0, 0x7610, R23 ;  /* 0x0000761000177816 */ /* 0x001fe20000000017 */
[----:B------:R-:W-:Y:S05]  /*1420*/  BRA `(.L_x_14479) ;  /* 0x00000b0000007947 */ /* 0x000fea0003800000 */
.L_x_14484:
[----:B------:R-:W2:Y:S02]  /*1430*/  LDG.E.64 R2, [R2.64] ;  /* 0x0000002402027981 */ /* 0x000ea4000c1e1b00 */
[----:B--2---:R0:W1:Y:S01]  /*1440*/  F2I.F64.TRUNC R23, R2 ;  /* 0x0000000200177311 */ /* 0x004062000030d100 */
[----:B------:R-:W-:Y:S05]  /*1450*/  BRA `(.L_x_14479) ;  /* 0x00000ad000007947 */ /* 0x000fea0003800000 */
.L_x_14474:
        /* <DEDUP_REMOVED lines=12> */
.L_x_14488:
[----:B------:R-:W2:Y:S02]  /*1520*/  LDG.E.64 R2, [R2.64] ;  /* 0x0000002402027981 */ /* 0x000ea4000c1e1b00 */
[----:B--2---:R0:W1:Y:S01]  /*1530*/  F2I.F64.TRUNC R23, R2 ;  /* 0x0000000200177311 */ /* 0x004062000030d100 */
[----:B------:R-:W-:Y:S05]  /*1540*/  BRA `(.L_x_14479) ;  /* 0x000009e000007947 */ /* 0x000fea0003800000 */
.L_x_14487:
        /* <DEDUP_REMOVED lines=28> */
.L_x_14490:
        /* <DEDUP_REMOVED lines=15> */
.L_x_14489:
[----:B------:R-:W2:Y:S02]  /*1800*/  LDG.E.U16 R0, [R2.64] ;  /* 0x0000002402007981 */ /* 0x000ea4000c1e1500 */
[----:B--2---:R-:W-:-:S06]  /*1810*/  PRMT R0, RZ, 0x5410, R0 ;  /* 0x00005410ff007816 */ /* 0x004fcc0000000000 */
[----:B------:R-:W0:Y:S02]  /*1820*/  F2I.FTZ.TRUNC.NTZ R0, R0 ;  /* 0x0000000000007305 */ /* 0x000e24000021f100 */
[----:B0-----:R-:W-:Y:S01]  /*1830*/  PRMT R23, R0, 0x7610, R23 ;  /* 0x0000761000177816 */ /* 0x001fe20000000017 */
[----:B------:R-:W-:Y:S05]  /*1840*/  BRA `(.L_x_14479) ;  /* 0x000006e000007947 */ /* 0x000fea0003800000 */
.L_x_14486:
        /* <DEDUP_REMOVED lines=10> */
.L_x_14493:
        /* <DEDUP_REMOVED lines=21> */
.L_x_14497:
[----:B------:R-:W-:Y:S05]  /*1a40*/  BSYNC B1 ;  /* 0x0000000000017941 */ /* 0x000fea0003800000 */
.L_x_14496:
[----:B------:R-:W-:Y:S01]  /*1a50*/  LEA R3, R0, 0x3b800000, 0x17 ;  /* 0x3b80000000037811 */ /* 0x000fe200078eb8ff */
[----:B------:R-:W-:-:S05]  /*1a60*/  IMAD.SHL.U32 R0, R2, 0x100000, RZ ;  /* 0x0010000002007824 */ /* 0x000fca00078e00ff */
[----:B------:R-:W-:Y:S02]  /*1a70*/  LOP3.LUT R0, R3, R0, R4, 0xfe, !PT ;  /* 0x0000000003007212 */ /* 0x000fe400078efe04 */
.L_x_14495:
[----:B------:R-:W-:Y:S05]  /*1a80*/  BSYNC B0 ;  /* 0x0000000000007941 */ /* 0x000fea0003800000 */
.L_x_14494:
[----:B------:R-:W0:Y:S02]  /*1a90*/  F2I.FTZ.TRUNC.NTZ R0, R0 ;  /* 0x0000000000007305 */ /* 0x000e24000021f100 */
[----:B0-----:R-:W-:Y:S01]  /*1aa0*/  PRMT R23, R0, 0x7610, R23 ;  /* 0x0000761000177816 */ /* 0x001fe20000000017 */
[----:B------:R-:W-:Y:S05]  /*1ab0*/  BRA `(.L_x_14479) ;  /* 0x0000047000007947 */ /* 0x000fea0003800000 */
.L_x_14492:
        /* <DEDUP_REMOVED lines=21> */
.L_x_14501:
[----:B------:R-:W-:Y:S05]  /*1c10*/  BSYNC B1 ;  /* 0x0000000000017941 */ /* 0x000fea0003800000 */
.L_x_14500:
[----:B------:R-:W-:Y:S01]  /*1c20*/  LEA R3, R0, 0x37800000, 0x17 ;  /* 0x3780000000037811 */ /* 0x000fe200078eb8ff */
[----:B------:R-:W-:-:S05]  /*1c30*/  IMAD.SHL.U32 R0, R2, 0x200000, RZ ;  /* 0x0020000002007824 */ /* 0x000fca00078e00ff */
[----:B------:R-:W-:Y:S02]  /*1c40*/  LOP3.LUT R0, R3, R0, R4, 0xfe, !PT ;  /* 0x0000000003007212 */ /* 0x000fe400078efe04 */
.L_x_14499:
[----:B------:R-:W-:Y:S05]  /*1c50*/  BSYNC B0 ;  /* 0x0000000000007941 */ /* 0x000fea0003800000 */
.L_x_14498:
[----:B------:R-:W0:Y:S02]  /*1c60*/  F2I.FTZ.TRUNC.NTZ R0, R0 ;  /* 0x0000000000007305 */ /* 0x000e24000021f100 */
[----:B0-----:R-:W-:Y:S01]  /*1c70*/  PRMT R23, R0, 0x7610, R23 ;  /* 0x0000761000177816 */ /* 0x001fe20000000017 */
[----:B------:R-:W-:Y:S05]  /*1c80*/  BRA `(.L_x_14479) ;  /* 0x000002a000007947 */ /* 0x000fea0003800000 */
.L_x_14491:
        /* <DEDUP_REMOVED lines=14> */
.L_x_14505:
[----:B------:R-:W-:Y:S05]  /*1d70*/  BSYNC B0 ;  /* 0x0000000000007941 */ /* 0x000fea0003800000 */
.L_x_14504:
[----:B------:R-:W0:Y:S02]  /*1d80*/  F2I.FTZ.TRUNC.NTZ R0, R0 ;  /* 0x0000000000007305 */ /* 0x000e24000021f100 */
[----:B0-----:R-:W-:Y:S01]  /*1d90*/  PRMT R23, R0, 0x7610, R23 ;  /* 0x0000761000177816 */ /* 0x001fe20000000017 */
[----:B------:R-:W-:Y:S05]  /*1da0*/  BRA `(.L_x_14479) ;  /* 0x0000018000007947 */ /* 0x000fea0003800000 */
.L_x_14478:
        /* <DEDUP_REMOVED lines=21> */
.L_x_14503:
[----:B------:R0:W5:Y:S01]  /*1f00*/  LDG.E.U8 R23, [R2.64] ;  /* 0x0000002402177981 */ /* 0x000162000c1e1100 */
[----:B------:R-:W-:Y:S05]  /*1f10*/  BRA `(.L_x_14479) ;  /* 0x0000001000007947 */ /* 0x000fea0003800000 */
.L_x_14502:
[----:B------:R0:W5:Y:S02]  /*1f20*/  LDG.E.U8 R23, [R2.64] ;  /* 0x0000002402177981 */ /* 0x000164000c1e1100 */
.L_x_14479:
        /* <DEDUP_REMOVED lines=16> */
.L_x_14509:
[----:B------:R0:W5:Y:S01]  /*2030*/  LDG.E.U8 R0, [R2.64] ;  /* 0x0000002402007981 */ /* 0x000162000c1e1100 */
[----:B------:R-:W-:Y:S05]  /*2040*/  BRA `(.L_x_14511) ;  /* 0x00000d7000007947 */ /* 0x000fea0003800000 */
.L_x_14508:
        /* <DEDUP_REMOVED lines=8> */
.L_x_14513:
[----:B------:R0:W5:Y:S01]  /*20d0*/  LDG.E.U8 R0, [R2.64] ;  /* 0x0000002402007981 */ /* 0x000162000c1e1100 */
[----:B------:R-:W-:Y:S05]  /*20e0*/  BRA `(.L_x_14511) ;  /* 0x00000cd000007947 */ /* 0x000fea0003800000 */
.L_x_14512:
[----:B------:R0:W5:Y:S01]  /*20f0*/  LDG.E.U16 R0, [R2.64] ;  /* 0x0000002402007981 */ /* 0x000162000c1e1500 */
[----:B------:R-:W-:Y:S05]  /*2100*/  BRA `(.L_x_14511) ;  /* 0x00000cb000007947 */ /* 0x000fea0003800000 */
.L_x_14507:
        /* <DEDUP_REMOVED lines=9> */
.L_x_14515:
[----:B------:R-:W2:Y:S02]  /*21a0*/  LDG.E.U16 R4, [R2.64] ;  /* 0x0000002402047981 */ /* 0x000ea4000c1e1500 */
[----:B--2---:R-:W-:-:S06]  /*21b0*/  HADD2.F32 R4, -RZ, R4.H0_H0 ;  /* 0x20000004ff047230 */ /* 0x004fcc0000004100 */
[----:B------:R-:W0:Y:S02]  /*21c0*/  F2I.FTZ.TRUNC.NTZ R4, R4 ;  /* 0x0000000400047305 */ /* 0x000e24000021f100 */
[----:B0-----:R-:W-:Y:S01]  /*21d0*/  PRMT R0, R4, 0x7610, R0 ;  /* 0x0000761004007816 */ /* 0x001fe20000000000 */
[----:B------:R-:W-:Y:S05]  /*21e0*/  BRA `(.L_x_14511) ;  /* 0x00000bd000007947 */ /* 0x000fea0003800000 */
.L_x_14514:
        /* <DEDUP_REMOVED lines=9> */
.L_x_14517:
[----:B------:R-:W2:Y:S02]  /*2280*/  LDG.E.U16 R2, [R2.64] ;  /* 0x0000002402027981 */ /* 0x000ea4000c1e1500 */
[----:B--2---:R-:W-:-:S06]  /*2290*/  HADD2.F32 R4, -RZ, R2.H0_H0 ;  /* 0x20000002ff047230 */ /* 0x004fcc0000004100 */
[----:B------:R-:W0:Y:S02]  /*22a0*/  F2I.FTZ.TRUNC.NTZ R4, R4 ;  /* 0x0000000400047305 */ /* 0x000e24000021f100 */
[----:B0-----:R-:W-:Y:S01]  /*22b0*/  PRMT R0, R4, 0x7610, R0 ;  /* 0x0000761004007816 */ /* 0x001fe20000000000 */
[----:B------:R-:W-:Y:S05]  /*22c0*/  BRA `(.L_x_14511) ;  /* 0x00000af000007947 */ /* 0x000fea0003800000 */
.L_x_14516:
[----:B------:R-:W2:Y:S02]  /*22d0*/  LDG.E.64 R2, [R2.64] ;  /* 0x0000002402027981 */ /* 0x000ea4000c1e1b00 */
[----:B--2---:R0:W2:Y:S01]  /*22e0*/  F2I.F64.TRUNC R0, R2 ;  /* 0x0000000200007311 */ /* 0x0040a2000030d100 */
[----:B------:R-:W-:Y:S05]  /*22f0*/  BRA `(.L_x_14511) ;  /* 0x00000ac000007947 */ /* 0x000fea0003800000 */
.L_x_14506:
        /* <DEDUP_REMOVED lines=12> */
.L_x_14520:
[----:B------:R-:W2:Y:S02]  /*23c0*/  LDG.E.64 R2, [R2.64] ;  /* 0x0000002402027981 */ /* 0x000ea4000c1e1b00 */
[----:B--2---:R0:W2:Y:S01]  /*23d0*/  F2I.F64.TRUNC R0, R2 ;  /* 0x0000000200007311 */ /* 0x0040a2000030d100 */
[----:B------:R-:W-:Y:S05]  /*23e0*/  BRA `(.L_x_14511) ;  /* 0x000009d000007947 */ /* 0x000fea0003800000 */
.L_x_14519:
        /* <DEDUP_REMOVED lines=28> */
.L_x_14522:
        /* <DEDUP_REMOVED lines=15> */
.L_x_14521:
[----:B------:R-:W2:Y:S02]  /*26a0*/  LDG.E.U16 R2, [R2.64] ;  /* 0x0000002402027981 */ /* 0x000ea4000c1e1500 */
[----:B--2---:R-:W-:-:S04]  /*26b0*/  PRMT R2, RZ, 0x5410, R2 ;  /* 0x00005410ff027816 */ /* 0x004fc80000000002 */
[----:B------:R0:W2:Y:S01]  /*26c0*/  F2I.FTZ.TRUNC.NTZ R0, R2 ;  /* 0x0000000200007305 */ /* 0x0000a2000021f100 */
[----:B------:R-:W-:Y:S05]  /*26d0*/  BRA `(.L_x_14511) ;  /* 0x000006e000007947 */ /* 0x000fea0003800000 */
.L_x_14518:
        /* <DEDUP_REMOVED lines=10> */
.L_x_14525:
        /* <DEDUP_REMOVED lines=21> */
.L_x_14529:
[----:B------:R-:W-:Y:S05]  /*28d0*/  BSYNC B1 ;  /* 0x0000000000017941 */ /* 0x000fea0003800000 */
.L_x_14528:
[----:B------:R-:W-:Y:S01]  /*28e0*/  IMAD.SHL.U32 R2, R2, 0x100000, RZ ;  /* 0x0010000002027824 */ /* 0x000fe200078e00ff */
[----:B------:R-:W-:-:S04]  /*28f0*/  LEA R3, R0, 0x3b800000, 0x17 ;  /* 0x3b80000000037811 */ /* 0x000fc800078eb8ff */
[----:B------:R-:W-:Y:S02]  /*2900*/  LOP3.LUT R4, R3, R2, R4, 0xfe, !PT ;  /* 0x0000000203047212 */ /* 0x000fe400078efe04 */
.L_x_14527:
[----:B------:R-:W-:Y:S05]  /*2910*/  BSYNC B0 ;  /* 0x0000000000007941 */ /* 0x000fea0003800000 */
.L_x_14526:
[----:B------:R-:W0:Y:S02]  /*2920*/  F2I.FTZ.TRUNC.NTZ R4, R4 ;  /* 0x0000000400047305 */ /* 0x000e24000021f100 */
[----:B0-----:R-:W-:Y:S01]  /*2930*/  PRMT R0, R4, 0x7610, R0 ;  /* 0x0000761004007816 */ /* 0x001fe20000000000 */
[----:B------:R-:W-:Y:S05]  /*2940*/  BRA `(.L_x_14511) ;  /* 0x0000047000007947 */ /* 0x000fea0003800000 */
.L_x_14524:
        /* <DEDUP_REMOVED lines=21> */
.L_x_14533:
[----:B------:R-:W-:Y:S05]  /*2aa0*/  BSYNC B1 ;  /* 0x0000000000017941 */ /* 0x000fea0003800000 */
.L_x_14532:
[----:B------:R-:W-:Y:S01]  /*2ab0*/  IMAD.SHL.U32 R2, R2, 0x200000, RZ ;  /* 0x0020000002027824 */ /* 0x000fe200078e00ff */
[----:B------:R-:W-:-:S04]  /*2ac0*/  LEA R3, R0, 0x37800000, 0x17 ;  /* 0x3780000000037811 */ /* 0x000fc800078eb8ff */
[----:B------:R-:W-:Y:S02]  /*2ad0*/  LOP3.LUT R4, R3, R2, R4, 0xfe, !PT ;  /* 0x0000000203047212 */ /* 0x000fe400078efe04 */
.L_x_14531:
[----:B------:R-:W-:Y:S05]  /*2ae0*/  BSYNC B0 ;  /* 0x0000000000007941 */ /* 0x000fea0003800000 */
.L_x_14530:
[----:B------:R-:W0:Y:S02]  /*2af0*/  F2I.FTZ.TRUNC.NTZ R4, R4 ;  /* 0x0000000400047305 */ /* 0x000e24000021f100 */
[----:B0-----:R-:W-:Y:S01]  /*2b00*/  PRMT R0, R4, 0x7610, R0 ;  /* 0x0000761004007816 */ /* 0x001fe20000000000 */
[----:B------:R-:W-:Y:S05]  /*2b10*/  BRA `(.L_x_14511) ;  /* 0x000002a000007947 */ /* 0x000fea0003800000 */
.L_x_14523:
        /* <DEDUP_REMOVED lines=14> */
.L_x_14537:
[----:B------:R-:W-:Y:S05]  /*2c00*/  BSYNC B0 ;  /* 0x0000000000007941 */ /* 0x000fea0003800000 */
.L_x_14536:
[----:B------:R-:W0:Y:S02]  /*2c10*/  F2I.FTZ.TRUNC.NTZ R4, R4 ;  /* 0x0000000400047305 */ /* 0x000e24000021f100 */
[----:B0-----:R-:W-:Y:S01]  /*2c20*/  PRMT R0, R4, 0x7610, R0 ;  /* 0x0000761004007816 */ /* 0x001fe20000000000 */
[----:B------:R-:W-:Y:S05]  /*2c30*/  BRA `(.L_x_14511) ;  /* 0x0000018000007947 */ /* 0x000fea0003800000 */
.L_x_14510:
        /* <DEDUP_REMOVED lines=21> */
.L_x_14535:
[----:B------:R0:W5:Y:S01]  /*2d90*/  LDG.E.U8 R0, [R2.64] ;  /* 0x0000002402007981 */ /* 0x000162000c1e1100 */
[----:B------:R-:W-:Y:S05]  /*2da0*/  BRA `(.L_x_14511) ;  /* 0x0000001000007947 */ /* 0x000fea0003800000 */
.L_x_14534:
[----:B------:R0:W5:Y:S02]  /*2db0*/  LDG.E.U8 R0, [R2.64] ;  /* 0x0000002402007981 */ /* 0x000164000c1e1100 */
.L_x_14511:
        /* <DEDUP_REMOVED lines=15> */
.L_x_14541:
[----:B------:R0:W-:Y:S01]  /*2eb0*/  STG.E.U8 [R16.64], R23 ;  /* 0x0000001710007986 */ /* 0x0001e2000c101124 */
[----:B------:R-:W-:Y:S05]  /*2ec0*/  BRA `(.L_x_14543) ;  /* 0x00000e9000007947 */ /* 0x000fea0003800000 */
.L_x_14540:
        /* <DEDUP_REMOVED lines=12> */
.L_x_14545:
[----:B------:R-:W-:-:S04]  /*2f90*/  LOP3.LUT R23, R23, 0xffff, RZ, 0xc0, !PT ;  /* 0x0000ffff17177812 */ /* 0x000fc800078ec0ff */
[----:B------:R-:W-:-:S05]  /*2fa0*/  PRMT R3, R23, 0x8880, RZ ;  /* 0x0000888017037816 */ /* 0x000fca00000000ff */
[----:B------:R0:W-:Y:S01]  /*2fb0*/  STG.E [R16.64], R3 ;  /* 0x0000000310007986 */ /* 0x0001e2000c101924 */
[----:B------:R-:W-:Y:S05]  /*2fc0*/  BRA `(.L_x_14543) ;  /* 0x00000d9000007947 */ /* 0x000fea0003800000 */
.L_x_14544:
[----:B------:R-:W-:-:S04]  /*2fd0*/  PRMT R3, R23, 0x8880, RZ ;  /* 0x0000888017037816 */ /* 0x000fc800000000ff */
[----:B------:R-:W-:-:S05]  /*2fe0*/  PRMT R3, R3, 0x7710, RZ ;  /* 0x0000771003037816 */ /* 0x000fca00000000ff */
[----:B------:R0:W-:Y:S01]  /*2ff0*/  STG.E.U16 [R16.64], R3 ;  /* 0x0000000310007986 */ /* 0x0001e2000c101524 */
[----:B------:R-:W-:Y:S05]  /*3000*/  BRA `(.L_x_14543) ;  /* 0x00000d5000007947 */ /* 0x000fea0003800000 */
.L_x_14539:
        /* <DEDUP_REMOVED lines=9> */
.L_x_14547:
[----:B------:R-:W0:Y:S02]  /*30a0*/  I2F.S8 R0, R23 ;  /* 0x0000001700007306 */ /* 0x000e240000001400 */
[----:B0-----:R-:W-:-:S05]  /*30b0*/  F2FP.PACK_AB R0, RZ, R0 ;  /* 0x00000000ff00723e */ /* 0x001fca00000000ff */
[----:B------:R0:W-:Y:S01]  /*30c0*/  STG.E.U16 [R16.64], R0 ;  /* 0x0000000010007986 */ /* 0x0001e2000c101524 */
[----:B------:R-:W-:Y:S05]  /*30d0*/  BRA `(.L_x_14543) ;  /* 0x00000c8000007947 */ /* 0x000fea0003800000 */
.L_x_14546:
        /* <DEDUP_REMOVED lines=10> */
.L_x_14549:
[----:B------:R-:W0:Y:S02]  /*3180*/  I2F.S8 R23, R23 ;  /* 0x0000001700177306 */ /* 0x000e240000001400 */
[----:B0-----:R-:W-:-:S04]  /*3190*/  F2FP.PACK_AB R3, RZ, R23 ;  /* 0x00000017ff03723e */ /* 0x001fc800000000ff */
[----:B------:R-:W-:-:S05]  /*31a0*/  PRMT R3, R3, 0x5410, RZ ;  /* 0x0000541003037816 */ /* 0x000fca00000000ff */
[----:B------:R0:W-:Y:S01]  /*31b0*/  STG.E [R16.64], R3 ;  /* 0x0000000310007986 */ /* 0x0001e2000c101924 */
[----:B------:R-:W-:Y:S05]  /*31c0*/  BRA `(.L_x_14543) ;  /* 0x00000b9000007947 */ /* 0x000fea0003800000 */
.L_x_14548:
[----:B------:R-:W-:-:S04]  /*31d0*/  PRMT R2, R23, 0x8880, RZ ;  /* 0x0000888017027816 */ /* 0x000fc800000000ff */
[----:B------:R-:W-:-:S06]  /*31e0*/  PRMT R2, R2, 0x7710, RZ ;  /* 0x0000771002027816 */ /* 0x000fcc00000000ff */
[----:B------:R-:W0:Y:S02]  /*31f0*/  I2F.F64.S16 R2, R2 ;  /* 0x0000000200027312 */ /* 0x000e240000101c00 */
[----:B0-----:R0:W-:Y:S01]  /*3200*/  STG.E.64 [R16.64], R2 ;  /* 0x0000000210007986 */ /* 0x0011e2000c101b24 */
[----:B------:R-:W-:Y:S05]  /*3210*/  BRA `(.L_x_14543) ;  /* 0x00000b4000007947 */ /* 0x000fea0003800000 */
.L_x_14538:
        /* <DEDUP_REMOVED lines=12> */
.L_x_14552:
[----:B------:R-:W-:Y:S01]  /*32e0*/  PRMT R4, R23, 0x8880, RZ ;  /* 0x0000888017047816 */ /* 0x000fe200000000ff */
[----:B------:R-:W-:-:S03]  /*32f0*/  CS2R R6, SRZ ;  /* 0x0000000000067805 */ /* 0x000fc6000001ff00 */
[----:B------:R-:W-:-:S06]  /*3300*/  PRMT R4, R4, 0x7710, RZ ;  /* 0x0000771004047816 */ /* 0x000fcc00000000ff */
[----:B------:R-:W0:Y:S02]  /*3310*/  I2F.F64.S16 R4, R4 ;  /* 0x0000000400047312 */ /* 0x000e240000101c00 */
[----:B0-----:R0:W-:Y:S01]  /*3320*/  STG.E.128 [R16.64], R4 ;  /* 0x0000000410007986 */ /* 0x0011e2000c101d24 */
[----:B------:R-:W-:Y:S05]  /*3330*/  BRA `(.L_x_14543) ;  /* 0x00000a2000007947 */ /* 0x000fea0003800000 */
.L_x_14551:
        /* <DEDUP_REMOVED lines=21> */
.L_x_14556:
[----:B------:R-:W-:Y:S05]  /*3490*/  BSYNC B0 ;  /* 0x0000000000007941 */ /* 0x000fea0003800000 */
.L_x_14555:
[----:B------:R-:W-:-:S05]  /*34a0*/  LOP3.LUT R3, R0, R3, RZ, 0xfc, !PT ;  /* 0x0000000300037212 */ /* 0x000fca00078efcff */
[----:B------:R0:W-:Y:S01]  /*34b0*/  STG.E.U8 [R16.64], R3 ;  /* 0x0000000310007986 */ /* 0x0001e2000c101124 */
[----:B------:R-:W-:Y:S05]  /*34c0*/  BRA `(.L_x_14543) ;  /* 0x0000089000007947 */ /* 0x000fea0003800000 */
.L_x_14554:
        /* <DEDUP_REMOVED lines=13> */
.L_x_14558:
[----:B------:R-:W-:Y:S01]  /*35a0*/  IMAD.MOV.U32 R0, RZ, RZ, 0x7f ;  /* 0x0000007fff007424 */ /* 0x000fe200078e00ff */
[----:B------:R-:W-:-:S04]  /*35b0*/  ISETP.GT.U32.AND P0, PT, R2, 0x7f800000, PT ;  /* 0x7f8000000200780c */ /* 0x000fc80003f04070 */
[----:B------:R-:W-:-:S04]  /*35c0*/  SEL R0, R0, 0x7c, P0 ;  /* 0x0000007c00007807 */ /* 0x000fc80000000000 */
.L_x_14559:
[----:B------:R-:W-:Y:S05]  /*35d0*/  BSYNC B0 ;  /* 0x0000000000007941 */ /* 0x000fea0003800000 */
.L_x_14557:
[----:B------:R-:W-:-:S04]  /*35e0*/  LOP3.LUT R2, R23, 0x80000000, RZ, 0xc0, !PT ;  /* 0x8000000017027812 */ /* 0x000fc800078ec0ff */
[----:B------:R-:W-:-:S04]  /*35f0*/  SHF.R.U32.HI R3, RZ, 0x18, R2 ;  /* 0x00000018ff037819 */ /* 0x000fc80000011602 */
[----:B------:R-:W-:-:S05]  /*3600*/  LOP3.LUT R3, R0, R3, RZ, 0xfc, !PT ;  /* 0x0000000300037212 */ /* 0x000fca00078efcff */
[----:B------:R0:W-:Y:S01]  /*3610*/  STG.E.U8 [R16.64], R3 ;  /* 0x0000000310007986 */ /* 0x0001e2000c101124 */
[----:B------:R-:W-:Y:S05]  /*3620*/  BRA `(.L_x_14543) ;  /* 0x0000073000007947 */ /* 0x000fea0003800000 */
.L_x_14553:
[----:B------:R-:W0:Y:S02]  /*3630*/  I2F.S8 R0, R23 ;  /* 0x0000001700007306 */ /* 0x000e240000001400 */
[----:B0-----:R-:W-:-:S05]  /*3640*/  F2FP.BF16.PACK_AB R0, RZ, R0 ;  /* 0x00000000ff00723e */ /* 0x001fca00000010ff */
[----:B------:R0:W-:Y:S01]  /*3650*/  STG.E.U16 [R16.64], R0 ;  /* 0x0000000010007986 */ /* 0x0001e2000c101524 */
[----:B------:R-:W-:Y:S05]  /*3660*/  BRA `(.L_x_14543) ;  /* 0x000006f000007947 */ /* 0x000fea0003800000 */
.L_x_14550:
        /* <DEDUP_REMOVED lines=12> */
.L_x_14562:
        /* <DEDUP_REMOVED lines=17> */
.L_x_14565:
[----:B------:R-:W-:-:S04]  /*3840*/  LOP3.LUT R2, R23, 0x80000000, RZ, 0xc0, !PT ;  /* 0x8000000017027812 */ /* 0x000fc800078ec0ff */
[----:B------:R-:W-:-:S04]  /*3850*/  SHF.R.U32.HI R3, RZ, 0x18, R2 ;  /* 0x00000018ff037819 */ /* 0x000fc80000011602 */
[----:B------:R-:W-:-:S04]  /*3860*/  LOP3.LUT R0, R0, R3, RZ, 0xfc, !PT ;  /* 0x0000000300007212 */ /* 0x000fc800078efcff */
[----:B------:R-:W-:Y:S02]  /*3870*/  PRMT R8, R0, 0x7610, R8 ;  /* 0x0000761000087816 */ /* 0x000fe40000000008 */
.L_x_14564:
[----:B------:R-:W-:Y:S05]  /*3880*/  BSYNC B0 ;  /* 0x0000000000007941 */ /* 0x000fea0003800000 */
.L_x_14563:
[----:B------:R0:W-:Y:S01]  /*3890*/  STG.E.U8 [R16.64], R8 ;  /* 0x0000000810007986 */ /* 0x0001e2000c101124 */
[----:B------:R-:W-:Y:S05]  /*38a0*/  BRA `(.L_x_14543) ;  /* 0x000004b000007947 */ /* 0x000fea0003800000 */
.L_x_14561:
        /* <DEDUP_REMOVED lines=17> */
.L_x_14568:
[----:B------:R-:W-:-:S04]  /*39c0*/  LOP3.LUT R2, R23, 0x80000000, RZ, 0xc0, !PT ;  /* 0x8000000017027812 */ /* 0x000fc800078ec0ff */
[----:B------:R-:W-:-:S04]  /*39d0*/  SHF.R.U32.HI R3, RZ, 0x18, R2 ;  /* 0x00000018ff037819 */ /* 0x000fc80000011602 */
[----:B------:R-:W-:-:S04]  /*39e0*/  LOP3.LUT R0, R0, R3, RZ, 0xfc, !PT ;  /* 0x0000000300007212 */ /* 0x000fc800078efcff */
[----:B------:R-:W-:Y:S02]  /*39f0*/  PRMT R8, R0, 0x7610, R8 ;  /* 0x0000761000087816 */ /* 0x000fe40000000008 */
.L_x_14567:
[----:B------:R-:W-:Y:S05]  /*3a00*/  BSYNC B0 ;  /* 0x0000000000007941 */ /* 0x000fea0003800000 */
.L_x_14566:
[----:B------:R0:W-:Y:S01]  /*3a10*/  STG.E.U8 [R16.64], R8 ;  /* 0x0000000810007986 */ /* 0x0001e2000c101124 */
[----:B------:R-:W-:Y:S05]  /*3a20*/  BRA `(.L_x_14543) ;  /* 0x0000033000007947 */ /* 0x000fea0003800000 */
.L_x_14560:
        /* <DEDUP_REMOVED lines=22> */
.L_x_14542:
        /* <DEDUP_REMOVED lines=20> */
.L_x_14570:
[----:B------:R-:W-:-:S04]  /*3cd0*/  LOP3.LUT R23, R23, 0xffff, RZ, 0xc0, !PT ;  /* 0x0000ffff17177812 */ /* 0x000fc800078ec0ff */
[----:B------:R-:W-:-:S05]  /*3ce0*/  PRMT R23, R23, 0x8880, RZ ;  /* 0x0000888017177816 */ /* 0x000fca00000000ff */
[----:B------:R-:W-:-:S05]  /*3cf0*/  IMAD.MOV.U32 R2, RZ, RZ, R23 ;  /* 0x000000ffff027224 */ /* 0x000fca00078e0017 */
[----:B------:R-:W-:-:S05]  /*3d00*/  SHF.R.S32.HI R3, RZ, 0x1f, R2 ;  /* 0x0000001fff037819 */ /* 0x000fca0000011402 */
[----:B------:R0:W-:Y:S01]  /*3d10*/  STG.E.64 [R16.64], R2 ;  /* 0x0000000210007986 */ /* 0x0001e2000c101b24 */
[----:B------:R-:W-:Y:S05]  /*3d20*/  BRA `(.L_x_14543) ;  /* 0x0000003000007947 */ /* 0x000fea0003800000 */
.L_x_14569:
[----:B------:R-:W-:-:S04]  /*3d30*/  LOP3.LUT R23, R23, 0xffff, RZ, 0xc0, !PT ;  /* 0x0000ffff17177812 */ /* 0x000fc800078ec0ff */
[----:B------:R-:W-:-:S05]  /*3d40*/  PRMT R3, R23, 0x8880, RZ ;  /* 0x0000888017037816 */ /* 0x000fca00000000ff */
[----:B------:R0:W-:Y:S02]  /*3d50*/  STG.E [R16.64], R3 ;  /* 0x0000000310007986 */ /* 0x0001e4000c101924 */
.L_x_14543:
[----:B------:R-:W-:-:S05]  /*3d60*/  IMAD R18, R19, 0x200, R18 ;  /* 0x0000020013127824 */ /* 0x000fca00078e0212 */
[----:B0-----:R-:W-:Y:S02]  /*3d70*/  IADD3 R23, R18, 0x80, RZ ;  /* 0x0000008012177810 */ /* 0x001fe40007ffe0ff */
.L_x_14472:
[----:B------:R-:W-:Y:S05]  /*3d80*/  BSYNC B6 ;  /* 0x0000000000067941 */ /* 0x000fea0003800000 */
.L_x_14471:
        /* <DEDUP_REMOVED lines=258> */
.L_x_14573:
        /* <DEDUP_REMOVED lines=18> */
.L_x_14577:
[----:B------:R0:W5:Y:S01]  /*4ed0*/  LDG.E.U8 R19, [R2.64] ;  /* 0x0000002402137981 */ /* 0x000162000c1e1100 */
[----:B------:R-:W-:Y:S05]  /*4ee0*/  BRA `(.L_x_14579) ;  /* 0x00000d8000007947 */ /* 0x000fea0003800000 */
.L_x_14576:
        /* <DEDUP_REMOVED lines=8> */
.L_x_14581:
[----:B------:R0:W5:Y:S01]  /*4f70*/  LDG.E.U8 R19, [R2.64] ;  /* 0x0000002402137981 */ /* 0x000162000c1e1100 */
[----:B------:R-:W-:Y:S05]  /*4f80*/  BRA `(.L_x_14579) ;  /* 0x00000ce000007947 */ /* 0x000fea0003800000 */
.L_x_14580:
[----:B------:R0:W5:Y:S01]  /*4f90*/  LDG.E.U16 R19, [R2.64] ;  /* 0x0000002402137981 */ /* 0x000162000c1e1500 */
[----:B------:R-:W-:Y:S05]  /*4fa0*/  BRA `(.L_x_14579) ;  /* 0x00000cc000007947 */ /* 0x000fea0003800000 */
.L_x_14575:
        /* <DEDUP_REMOVED lines=9> */
.L_x_14583:
[----:B------:R-:W2:Y:S02]  /*5040*/  LDG.E.U16 R0, [R2.64] ;  /* 0x0000002402007981 */ /* 0x000ea4000c1e1500 */
[----:B--2---:R-:W-:-:S06]  /*5050*/  HADD2.F32 R0, -RZ, R0.H0_H0 ;  /* 0x20000000ff007230 */ /* 0x004fcc0000004100 */
[----:B------:R-:W0:Y:S02]  /*5060*/  F2I.FTZ.TRUNC.NTZ R0, R0 ;  /* 0x0000000000007305 */ /* 0x000e24000021f100 */
[----:B0-----:R-:W-:Y:S01]  /*5070*/  PRMT R19, R0, 0x7610, R19 ;  /* 0x0000761000137816 */ /* 0x001fe20000000013 */
[----:B------:R-:W-:Y:S05]  /*5080*/  BRA `(.L_x_14579) ;  /* 0x00000be000007947 */ /* 0x000fea0003800000 */
.L_x_14582:
        /* <DEDUP_REMOVED lines=9> */
.L_x_14585:
[----:B------:R-:W2:Y:S02]  /*5120*/  LDG.E.U16 R2, [R2.64] ;  /* 0x0000002402027981 */ /* 0x000ea4000c1e1500 */
[----:B--2---:R-:W-:-:S06]  /*5130*/  HADD2.F32 R0, -RZ, R2.H0_H0 ;  /* 0x20000002ff007230 */ /* 0x004fcc0000004100 */
[----:B------:R-:W0:Y:S02]  /*5140*/  F2I.FTZ.TRUNC.NTZ R0, R0 ;  /* 0x0000000000007305 */ /* 0x000e24000021f100 */
[----:B0-----:R-:W-:Y:S01]  /*5150*/  PRMT R19, R0, 0x7610, R19 ;  /* 0x0000761000137816 */ /* 0x001fe20000000013 */
[----:B------:R-:W-:Y:S05]  /*5160*/  BRA `(.L_x_14579) ;  /* 0x00000b0000007947 */ /* 0x000fea0003800000 */
.L_x_14584:
[----:B------:R-:W2:Y:S02]  /*5170*/  LDG.E.64 R2, [R2.64] ;  /* 0x0000002402027981 */ /* 0x000ea4000c1e1b00 */
[----:B--2---:R0:W1:Y:S01]  /*5180*/  F2I.F64.TRUNC R19, R2 ;  /* 0x0000000200137311 */ /* 0x004062000030d100 */
[----:B------:R-:W-:Y:S05]  /*5190*/  BRA `(.L_x_14579) ;  /* 0x00000ad000007947 */ /* 0x000fea0003800000 */
.L_x_14574:
        /* <DEDUP_REMOVED lines=12> */
.L_x_14588:
[----:B------:R-:W2:Y:S02]  /*5260*/  LDG.E.64 R2, [R2.64] ;  /* 0x0000002402027981 */ /* 0x000ea4000c1e1b00 */
[----:B--2---:R0:W1:Y:S01]  /*5270*/  F2I.F64.TRUNC R19, R2 ;  /* 0x0000000200137311 */ /* 0x004062000030d100 */
[----:B------:R-:W-:Y:S05]  /*5280*/  BRA `(.L_x_14579) ;  /* 0x000009e000007947 */ /* 0x000fea0003800000 */
.L_x_14587:
        /* <DEDUP_REMOVED lines=28> */
.L_x_14590:
        /* <DEDUP_REMOVED lines=15> */
.L_x_14589:
[----:B------:R-:W2:Y:S02]  /*5540*/  LDG.E.U16 R0, [R2.64] ;  /* 0x0000002402007981 */ /* 0x000ea4000c1e1500 */
[----:B--2---:R-:W-:-:S06]  /*5550*/  PRMT R0, RZ, 0x5410, R0 ;  /* 0x00005410ff007816 */ /* 0x004fcc0000000000 */
[----:B------:R-:W0:Y:S02]  /*5560*/  F2I.FTZ.TRUNC.NTZ R0, R0 ;  /* 0x0000000000007305 */ /* 0x000e24000021f100 */
[----:B0-----:R-:W-:Y:S01]  /*5570*/  PRMT R19, R0, 0x7610, R19 ;  /* 0x0000761000137816 */ /* 0x001fe20000000013 */
[----:B------:R-:W-:Y:S05]  /*5580*/  BRA `(.L_x_14579) ;  /* 0x000006e000007947 */ /* 0x000fea0003800000 */
.L_x_14586:
        /* <DEDUP_REMOVED lines=10> */
.L_x_14593:
        /* <DEDUP_REMOVED lines=21> */
.L_x_14597:
[----:B------:R-:W-:Y:S05]  /*5780*/  BSYNC B1 ;  /* 0x0000000000017941 */ /* 0x000fea0003800000 */
.L_x_14596:
[----:B------:R-:W-:Y:S01]  /*5790*/  LEA R3, R0, 0x3b800000, 0x17 ;  /* 0x3b80000000037811 */ /* 0x000fe200078eb8ff */
[----:B------:R-:W-:-:S05]  /*57a0*/  IMAD.SHL.U32 R0, R2, 0x100000, RZ ;  /* 0x0010000002007824 */ /* 0x000fca00078e00ff */
[----:B------:R-:W-:Y:S02]  /*57b0*/  LOP3.LUT R0, R3, R0, R4, 0xfe, !PT ;  /* 0x0000000003007212 */ /* 0x000fe400078efe04 */
.L_x_14595:
[----:B------:R-:W-:Y:S05]  /*57c0*/  BSYNC B0 ;  /* 0x0000000000007941 */ /* 0x000fea0003800000 */
.L_x_14594:
[----:B------:R-:W0:Y:S02]  /*57d0*/  F2I.FTZ.TRUNC.NTZ R0, R0 ;  /* 0x0000000000007305 */ /* 0x000e24000021f100 */
[----:B0-----:R-:W-:Y:S01]  /*57e0*/  PRMT R19, R0, 0x7610, R19 ;  /* 0x0000761000137816 */ /* 0x001fe20000000013 */
[----:B------:R-:W-:Y:S05]  /*57f0*/  BRA `(.L_x_14579) ;  /* 0x0000047000007947 */ /* 0x000fea0003800000 */
.L_x_14592:
        /* <DEDUP_REMOVED lines=21> */
.L_x_14601:
[----:B------:R-:W-:Y:S05]  /*5950*/  BSYNC B1 ;  /* 0x0000000000017941 */ /* 0x000fea0003800000 */
.L_x_14600:
[----:B------:R-:W-:Y:S01]  /*5960*/  LEA R3, R0, 0x37800000, 0x17 ;  /* 0x3780000000037811 */ /* 0x000fe200078eb8ff */
[----:B------:R-:W-:-:S05]  /*5970*/  IMAD.SHL.U32 R0, R2, 0x200000, RZ ;  /* 0x0020000002007824 */ /* 0x000fca00078e00ff */
[----:B------:R-:W-:Y:S02]  /*5980*/  LOP3.LUT R0, R3, R0, R4, 0xfe, !PT ;  /* 0x0000000003007212 */ /* 0x000fe400078efe04 */
.L_x_14599:
[----:B------:R-:W-:Y:S05]  /*5990*/  BSYNC B0 ;  /* 0x0000000000007941 */ /* 0x000fea0003800000 */
.L_x_14598:
[----:B------:R-:W0:Y:S02]  /*59a0*/  F2I.FTZ.TRUNC.NTZ R0, R0 ;  /* 0x0000000000007305 */ /* 0x000e24000021f100 */
[----:B0-----:R-:W-:Y:S01]  /*59b0*/  PRMT R19, R0, 0x7610, R19 ;  /* 0x0000761000137816 */ /* 0x001fe20000000013 */
[----:B------:R-:W-:Y:S05]  /*59c0*/  BRA `(.L_x_14579) ;  /* 0x000002a000007947 */ /* 0x000fea0003800000 */
.L_x_14591:
        /* <DEDUP_REMOVED lines=14> */
.L_x_14605:
[----:B------:R-:W-:Y:S05]  /*5ab0*/  BSYNC B0 ;  /* 0x0000000000007941 */ /* 0x000fea0003800000 */
.L_x_14604:
[----:B------:R-:W0:Y:S02]  /*5ac0*/  F2I.FTZ.TRUNC.NTZ R0, R0 ;  /* 0x0000000000007305 */ /* 0x000e24000021f100 */
[----:B0-----:R-:W-:Y:S01]  /*5ad0*/  PRMT R19, R0, 0x7610, R19 ;  /* 0x0000761000137816 */ /* 0x001fe20000000013 */
[----:B------:R-:W-:Y:S05]  /*5ae0*/  BRA `(.L_x_14579) ;  /* 0x0000018000007947 */ /* 0x000fea0003800000 */
.L_x_14578:
        /* <DEDUP_REMOVED lines=21> */
.L_x_14603:
[----:B------:R0:W5:Y:S01]  /*5c40*/  LDG.E.U8 R19, [R2.64] ;  /* 0x0000002402137981 */ /* 0x000162000c1e1100 */
[----:B------:R-:W-:Y:S05]  /*5c50*/  BRA `(.L_x_14579) ;  /* 0x0000001000007947 */ /* 0x000fea0003800000 */
.L_x_14602:
[----:B------:R0:W5:Y:S02]  /*5c60*/  LDG.E.U8 R19, [R2.64] ;  /* 0x0000002402137981 */ /* 0x000164000c1e1100 */
.L_x_14579:
        /* <DEDUP_REMOVED lines=16> */
.L_x_14609:
[----:B------:R0:W5:Y:S01]  /*5d70*/  LDG.E.U8 R0, [R2.64] ;  /* 0x0000002402007981 */ /* 0x000162000c1e1100 */
[----:B------:R-:W-:Y:S05]  /*5d80*/  BRA `(.L_x_14611) ;  /* 0x00000d7000007947 */ /* 0x000fea0003800000 */
.L_x_14608:
        /* <DEDUP_REMOVED lines=8> */
.L_x_14613:
[----:B------:R0:W5:Y:S01]  /*5e10*/  LDG.E.U8 R0, [R2.64] ;  /* 0x0000002402007981 */ /* 0x000162000c1e1100 */
[----:B------:R-:W-:Y:S05]  /*5e20*/  BRA `(.L_x_14611) ;  /* 0x00000cd000007947 */ /* 0x000fea0003800000 */
.L_x_14612:
[----:B------:R0:W5:Y:S01]  /*5e30*/  LDG.E.U16 R0, [R2.64] ;  /* 0x0000002402007981 */ /* 0x000162000c1e1500 */
[----:B------:R-:W-:Y:S05]  /*5e40*/  BRA `(.L_x_14611) ;  /* 0x00000cb000007947 */ /* 0x000fea0003800000 */
.L_x_14607:
        /* <DEDUP_REMOVED lines=9> */
.L_x_14615:
[----:B------:R-:W2:Y:S02]  /*5ee0*/  LDG.E.U16 R4, [R2.64] ;  /* 0x0000002402047981 */ /* 0x000ea4000c1e1500 */
[----:B--2---:R-:W-:-:S06]  /*5ef0*/  HADD2.F32 R4, -RZ, R4.H0_H0 ;  /* 0x20000004ff047230 */ /* 0x004fcc0000004100 */
[----:B------:R-:W0:Y:S02]  /*5f00*/  F2I.FTZ.TRUNC.NTZ R4, R4 ;  /* 0x0000000400047305 */ /* 0x000e24000021f100 */
[----:B0-----:R-:W-:Y:S01]  /*5f10*/  PRMT R0, R4, 0x7610, R0 ;  /* 0x0000761004007816 */ /* 0x001fe20000000000 */
[----:B------:R-:W-:Y:S05]  /*5f20*/  BRA `(.L_x_14611) ;  /* 0x00000bd000007947 */ /* 0x000fea0003800000 */
.L_x_14614:
        /* <DEDUP_REMOVED lines=9> */
.L_x_14617:
[----:B------:R-:W2:Y:S02]  /*5fc0*/  LDG.E.U16 R2, [R2.64] ;  /* 0x0000002402027981 */ /* 0x000ea4000c1e1500 */
[----:B--2---:R-:W-:-:S06]  /*5fd0*/  HADD2.F32 R4, -RZ, R2.H0_H0 ;  /* 0x20000002ff047230 */ /* 0x004fcc0000004100 */
[----:B------:R-:W0:Y:S02]  /*5fe0*/  F2I.FTZ.TRUNC.NTZ R4, R4 ;  /* 0x0000000400047305 */ /* 0x000e24000021f100 */
[----:B0-----:R-:W-:Y:S01]  /*5ff0*/  PRMT R0, R4, 0x7610, R0 ;  /* 0x0000761004007816 */ /* 0x001fe20000000000 */
[----:B------:R-:W-:Y:S05]  /*6000*/  BRA `(.L_x_14611) ;  /* 0x00000af000007947 */ /* 0x000fea0003800000 */
.L_x_14616:
[----:B------:R-:W2:Y:S02]  /*6010*/  LDG.E.64 R2, [R2.64] ;  /* 0x0000002402027981 */ /* 0x000ea4000c1e1b00 */
[----:B--2---:R0:W2:Y:S01]  /*6020*/  F2I.F64.TRUNC R0, R2 ;  /* 0x0000000200007311 */ /* 0x0040a2000030d100 */
[----:B------:R-:W-:Y:S05]  /*6030*/  BRA `(.L_x_14611) ;  /* 0x00000ac000007947 */ /* 0x000fea0003800000 */
.L_x_14606:
        /* <DEDUP_REMOVED lines=12> */
.L_x_14620:
[----:B------:R-:W2:Y:S02]  /*6100*/  LDG.E.64 R2, [R2.64] ;  /* 0x0000002402027981 */ /* 0x000ea4000c1e1b00 */
[----:B--2---:R0:W2:Y:S01]  /*6110*/  F2I.F64.TRUNC R0, R2 ;  /* 0x0000000200007311 */ /* 0x0040a2000030d100 */
[----:B------:R-:W-:Y:S05]  /*6120*/  BRA `(.L_x_14611) ;  /* 0x000009d000007947 */ /* 0x000fea0003800000 */
.L_x_14619:
        /* <DEDUP_REMOVED lines=28> */
.L_x_14622:
        /* <DEDUP_REMOVED lines=15> */
.L_x_14621:
[----:B------:R-:W2:Y:S02]  /*63e0*/  LDG.E.U16 R2, [R2.64] ;  /* 0x0000002402027981 */ /* 0x000ea4000c1e1500 */
[----:B--2---:R-:W-:-:S04]  /*63f0*/  PRMT R2, RZ, 0x5410, R2 ;  /* 0x00005410ff027816 */ /* 0x004fc80000000002 */
[----:B------:R0:W2:Y:S01]  /*6400*/  F2I.FTZ.TRUNC.NTZ R0, R2 ;  /* 0x0000000200007305 */ /* 0x0000a2000021f100 */
[----:B------:R-:W-:Y:S05]  /*6410*/  BRA `(.L_x_14611) ;  /* 0x000006e000007947 */ /* 0x000fea0003800000 */
.L_x_14618:
        /* <DEDUP_REMOVED lines=10> */
.L_x_14625:
        /* <DEDUP_REMOVED lines=21> */
.L_x_14629:
[----:B------:R-:W-:Y:S05]  /*6610*/  BSYNC B1 ;  /* 0x0000000000017941 */ /* 0x000fea0003800000 */
.L_x_14628:
[----:B------:R-:W-:Y:S01]  /*6620*/  IMAD.SHL.U32 R2, R2, 0x100000, RZ ;  /* 0x0010000002027824 */ /* 0x000fe200078e00ff */
[----:B------:R-:W-:-:S04]  /*6630*/  LEA R3, R0, 0x3b800000, 0x17 ;  /* 0x3b80000000037811 */ /* 0x000fc800078eb8ff */
[----:B------:R-:W-:Y:S02]  /*6640*/  LOP3.LUT R4, R3, R2, R4, 0xfe, !PT ;  /* 0x0000000203047212 */ /* 0x000fe400078efe04 */
.L_x_14627:
[----:B------:R-:W-:Y:S05]  /*6650*/  BSYNC B0 ;  /* 0x0000000000007941 */ /* 0x000fea0003800000 */
.L_x_14626:
[----:B------:R-:W0:Y:S02]  /*6660*/  F2I.FTZ.TRUNC.NTZ R4, R4 ;  /* 0x0000000400047305 */ /* 0x000e24000021f100 */
[----:B0-----:R-:W-:Y:S01]  /*6670*/  PRMT R0, R4, 0x7610, R0 ;  /* 0x0000761004007816 */ /* 0x001fe20000000000 */
[----:B------:R-:W-:Y:S05]  /*6680*/  BRA `(.L_x_14611) ;  /* 0x0000047000007947 */ /* 0x000fea0003800000 */
.L_x_14624:
        /* <DEDUP_REMOVED lines=21> */
.L_x_14633:
[----:B------:R-:W-:Y:S05]  /*67e0*/  BSYNC B1 ;  /* 0x0000000000017941 */ /* 0x000fea0003800000 */
.L_x_14632:
[----:B------:R-:W-:Y:S01]  /*67f0*/  IMAD.SHL.U32 R2, R2, 0x200000, RZ ;  /* 0x0020000002027824 */ /* 0x000fe200078e00ff */
[----:B------:R-:W-:-:S04]  /*6800*/  LEA R3, R0, 0x37800000, 0x17 ;  /* 0x3780000000037811 */ /* 0x000fc800078eb8ff */
[----:B------:R-:W-:Y:S02]  /*6810*/  LOP3.LUT R4, R3, R2, R4, 0xfe, !PT ;  /* 0x0000000203047212 */ /* 0x000fe400078efe04 */
.L_x_14631:
[----:B------:R-:W-:Y:S05]  /*6820*/  BSYNC B0 ;  /* 0x0000000000007941 */ /* 0x000fea0003800000 */
.L_x_14630:
[----:B------:R-:W0:Y:S02]  /*6830*/  F2I.FTZ.TRUNC.NTZ R4, R4 ;  /* 0x0000000400047305 */ /* 0x000e24000021f100 */
[----:B0-----:R-:W-:Y:S01]  /*6840*/  PRMT R0, R4, 0x7610, R0 ;  /* 0x0000761004007816 */ /* 0x001fe20000000000 */
[----:B------:R-:W-:Y:S05]  /*6850*/  BRA `(.L_x_14611) ;  /* 0x000002a000007947 */ /* 0x000fea0003800000 */
.L_x_14623:
        /* <DEDUP_REMOVED lines=14> */
.L_x_14637:
[----:B------:R-:W-:Y:S05]  /*6940*/  BSYNC B0 ;  /* 0x0000000000007941 */ /* 0x000fea0003800000 */
.L_x_14636:
[----:B------:R-:W0:Y:S02]  /*6950*/  F2I.FTZ.TRUNC.NTZ R4, R4 ;  /* 0x0000000400047305 */ /* 0x000e24000021f100 */
[----:B0-----:R-:W-:Y:S01]  /*6960*/  PRMT R0, R4, 0x7610, R0 ;  /* 0x0000761004007816 */ /* 0x001fe20000000000 */
[----:B------:R-:W-:Y:S05]  /*6970*/  BRA `(.L_x_14611) ;  /* 0x0000018000007947 */ /* 0x000fea0003800000 */
.L_x_14610:
        /* <DEDUP_REMOVED lines=21> */
.L_x_14635:
[----:B------:R0:W5:Y:S01]  /*6ad0*/  LDG.E.U8 R0, [R2.64] ;  /* 0x0000002402007981 */ /* 0x000162000c1e1100 */
[----:B------:R-:W-:Y:S05]  /*6ae0*/  BRA `(.L_x_14611) ;  /* 0x0000001000007947 */ /* 0x000fea0003800000 */
.L_x_14634:
[----:B------:R0:W5:Y:S02]  /*6af0*/  LDG.E.U8 R0, [R2.64] ;  /* 0x0000002402007981 */ /* 0x000164000c1e1100 */
.L_x_14611:
        /* <DEDUP_REMOVED lines=15> */
.L_x_14641:
[----:B------:R0:W-:Y:S01]  /*6bf0*/  STG.E.U8 [R16.64], R19 ;  /* 0x0000001310007986 */ /* 0x0001e2000c101124 */
[----:B------:R-:W-:Y:S05]  /*6c00*/  BRA `(.L_x_14643) ;  /* 0x00000e9000007947 */ /* 0x000fea0003800000 */
.L_x_14640:
        /* <DEDUP_REMOVED lines=12> */
.L_x_14645:
[----:B------:R-:W-:-:S04]  /*6cd0*/  LOP3.LUT R19, R19, 0xffff, RZ, 0xc0, !PT ;  /* 0x0000ffff13137812 */ /* 0x000fc800078ec0ff */
[----:B------:R-:W-:-:S05]  /*6ce0*/  PRMT R3, R19, 0x8880, RZ ;  /* 0x0000888013037816 */ /* 0x000fca00000000ff */
[----:B------:R0:W-:Y:S01]  /*6cf0*/  STG.E [R16.64], R3 ;  /* 0x0000000310007986 */ /* 0x0001e2000c101924 */
[----:B------:R-:W-:Y:S05]  /*6d00*/  BRA `(.L_x_14643) ;  /* 0x00000d9000007947 */ /* 0x000fea0003800000 */
.L_x_14644:
[----:B------:R-:W-:-:S04]  /*6d10*/  PRMT R3, R19, 0x8880, RZ ;  /* 0x0000888013037816 */ /* 0x000fc800000000ff */
[----:B------:R-:W-:-:S05]  /*6d20*/  PRMT R3, R3, 0x7710, RZ ;  /* 0x0000771003037816 */ /* 0x000fca00000000ff */
[----:B------:R0:W-:Y:S01]  /*6d30*/  STG.E.U16 [R16.64], R3 ;  /* 0x0000000310007986 */ /* 0x0001e2000c101524 */
[----:B------:R-:W-:Y:S05]  /*6d40*/  BRA `(.L_x_14643) ;  /* 0x00000d5000007947 */ /* 0x000fea0003800000 */
.L_x_14639:
        /* <DEDUP_REMOVED lines=9> */
.L_x_14647:
[----:B------:R-:W0:Y:S02]  /*6de0*/  I2F.S8 R0, R19 ;  /* 0x0000001300007306 */ /* 0x000e240000001400 */
[----:B0-----:R-:W-:-:S05]  /*6df0*/  F2FP.PACK_AB R0, RZ, R0 ;  /* 0x00000000ff00723e */ /* 0x001fca00000000ff */
[----:B------:R0:W-:Y:S01]  /*6e00*/  STG.E.U16 [R16.64], R0 ;  /* 0x0000000010007986 */ /* 0x0001e2000c101524 */
[----:B------:R-:W-:Y:S05]  /*6e10*/  BRA `(.L_x_14643) ;  /* 0x00000c8000007947 */ /* 0x000fea0003800000 */
.L_x_14646:
        /* <DEDUP_REMOVED lines=10> */
.L_x_14649:
[----:B------:R-:W0:Y:S02]  /*6ec0*/  I2F.S8 R19, R19 ;  /* 0x0000001300137306 */ /* 0x000e240000001400 */
[----:B0-----:R-:W-:-:S04]  /*6ed0*/  F2FP.PACK_AB R3, RZ, R19 ;  /* 0x00000013ff03723e */ /* 0x001fc800000000ff */
[----:B------:R-:W-:-:S05]  /*6ee0*/  PRMT R3, R3, 0x5410, RZ ;  /* 0x0000541003037816 */ /* 0x000fca00000000ff */
[----:B------:R0:W-:Y:S01]  /*6ef0*/  STG.E [R16.64], R3 ;  /* 0x0000000310007986 */ /* 0x0001e2000c101924 */
[----:B------:R-:W-:Y:S05]  /*6f00*/  BRA `(.L_x_14643) ;  /* 0x00000b9000007947 */ /* 0x000fea0003800000 */
.L_x_14648:
[----:B------:R-:W-:-:S04]  /*6f10*/  PRMT R2, R19, 0x8880, RZ ;  /* 0x0000888013027816 */ /* 0x000fc800000000ff */
[----:B------:R-:W-:-:S06]  /*6f20*/  PRMT R2, R2, 0x7710, RZ ;  /* 0x0000771002027816 */ /* 0x000fcc00000000ff */
[----:B------:R-:W0:Y:S02]  /*6f30*/  I2F.F64.S16 R2, R2 ;  /* 0x0000000200027312 */ /* 0x000e240000101c00 */
[----:B0-----:R0:W-:Y:S01]  /*6f40*/  STG.E.64 [R16.64], R2 ;  /* 0x0000000210007986 */ /* 0x0011e2000c101b24 */
[----:B------:R-:W-:Y:S05]  /*6f50*/  BRA `(.L_x_14643) ;  /* 0x00000b4000007947 */ /* 0x000fea0003800000 */
.L_x_14638:
        /* <DEDUP_REMOVED lines=12> */
.L_x_14652:
[----:B------:R-:W-:Y:S01]  /*7020*/  PRMT R4, R19, 0x8880, RZ ;  /* 0x0000888013047816 */ /* 0x000fe200000000ff */
[----:B------:R-:W-:-:S03]  /*7030*/  CS2R R6, SRZ ;  /* 0x0000000000067805 */ /* 0x000fc6000001ff00 */
[----:B------:R-:W-:-:S06]  /*7040*/  PRMT R4, R4, 0x7710, RZ ;  /* 0x0000771004047816 */ /* 0x000fcc00000000ff */
[----:B------:R-:W0:Y:S02]  /*7050*/  I2F.F64.S16 R4, R4 ;  /* 0x0000000400047312 */ /* 0x000e240000101c00 */
[----:B0-----:R0:W-:Y:S01]  /*7060*/  STG.E.128 [R16.64], R4 ;  /* 0x0000000410007986 */ /* 0x0011e2000c101d24 */
[----:B------:R-:W-:Y:S05]  /*7070*/  BRA `(.L_x_14643) ;  /* 0x00000a2000007947 */ /* 0x000fea0003800000 */
.L_x_14651:
        /* <DEDUP_REMOVED lines=21> */
.L_x_14656:
[----:B------:R-:W-:Y:S05]  /*71d0*/  BSYNC B0 ;  /* 0x0000000000007941 */ /* 0x000fea0003800000 */
.L_x_14655:
[----:B------:R-:W-:-:S05]  /*71e0*/  LOP3.LUT R3, R0, R3, RZ, 0xfc, !PT ;  /* 0x0000000300037212 */ /* 0x000fca00078efcff */
[----:B------:R0:W-:Y:S01]  /*71f0*/  STG.E.U8 [R16.64], R3 ;  /* 0x0000000310007986 */ /* 0x0001e2000c101124 */
[----:B------:R-:W-:Y:S05]  /*7200*/  BRA `(.L_x_14643) ;  /* 0x0000089000007947 */ /* 0x000fea0003800000 */
.L_x_14654:
        /* <DEDUP_REMOVED lines=13> */
.L_x_14658:
[----:B------:R-:W-:Y:S01]  /*72e0*/  IMAD.MOV.U32 R0, RZ, RZ, 0x7f ;  /* 0x0000007fff007424 */ /* 0x000fe200078e00ff */
[----:B------:R-:W-:-:S04]  /*72f0*/  ISETP.GT.U32.AND P0, PT, R2, 0x7f800000, PT ;  /* 0x7f8000000200780c */ /* 0x000fc80003f04070 */
[----:B------:R-:W-:-:S04]  /*7300*/  SEL R0, R0, 0x7c, P0 ;  /* 0x0000007c00007807 */ /* 0x000fc80000000000 */
.L_x_14659:
[----:B------:R-:W-:Y:S05]  /*7310*/  BSYNC B0 ;  /* 0x0000000000007941 */ /* 0x000fea0003800000 */
.L_x_14657:
[----:B------:R-:W-:-:S04]  /*7320*/  LOP3.LUT R2, R19, 0x80000000, RZ, 0xc0, !PT ;  /* 0x8000000013027812 */ /* 0x000fc800078ec0ff */
[----:B------:R-:W-:-:S04]  /*7330*/  SHF.R.U32.HI R3, RZ, 0x18, R2 ;  /* 0x00000018ff037819 */ /* 0x000fc80000011602 */
[----:B------:R-:W-:-:S05]  /*7340*/  LOP3.LUT R3, R0, R3, RZ, 0xfc, !PT ;  /* 0x0000000300037212 */ /* 0x000fca00078efcff */
[----:B------:R0:W-:Y:S01]  /*7350*/  STG.E.U8 [R16.64], R3 ;  /* 0x0000000310007986 */ /* 0x0001e2000c101124 */
[----:B------:R-:W-:Y:S05]  /*7360*/  BRA `(.L_x_14643) ;  /* 0x0000073000007947 */ /* 0x000fea0003800000 */
.L_x_14653:
[----:B------:R-:W0:Y:S02]  /*7370*/  I2F.S8 R0, R19 ;  /* 0x0000001300007306 */ /* 0x000e240000001400 */
[----:B0-----:R-:W-:-:S05]  /*7380*/  F2FP.BF16.PACK_AB R0, RZ, R0 ;  /* 0x00000000ff00723e */ /* 0x001fca00000010ff */
[----:B------:R0:W-:Y:S01]  /*7390*/  STG.E.U16 [R16.64], R0 ;  /* 0x0000000010007986 */ /* 0x0001e2000c101524 */
[----:B------:R-:W-:Y:S05]  /*73a0*/  BRA `(.L_x_14643) ;  /* 0x000006f000007947 */ /* 0x000fea0003800000 */
.L_x_14650:
        /* <DEDUP_REMOVED lines=12> */
.L_x_14662:
        /* <DEDUP_REMOVED lines=17> */
.L_x_14665:
[----:B------:R-:W-:-:S04]  /*7580*/  LOP3.LUT R2, R19, 0x80000000, RZ, 0xc0, !PT ;  /* 0x8000000013027812 */ /* 0x000fc800078ec0ff */
[----:B------:R-:W-:-:S04]  /*7590*/  SHF.R.U32.HI R3, RZ, 0x18, R2 ;  /* 0x00000018ff037819 */ /* 0x000fc80000011602 */
[----:B------:R-:W-:-:S04]  /*75a0*/  LOP3.LUT R0, R0, R3, RZ, 0xfc, !PT ;  /* 0x0000000300007212 */ /* 0x000fc800078efcff */
[----:B------:R-:W-:Y:S02]  /*75b0*/  PRMT R8, R0, 0x7610, R8 ;  /* 0x0000761000087816 */ /* 0x000fe40000000008 */
.L_x_14664:
[----:B------:R-:W-:Y:S05]  /*75c0*/  BSYNC B0 ;  /* 0x0000000000007941 */ /* 0x000fea0003800000 */
.L_x_14663:
[----:B------:R0:W-:Y:S01]  /*75d0*/  STG.E.U8 [R16.64], R8 ;  /* 0x0000000810007986 */ /* 0x0001e2000c101124 */
[----:B------:R-:W-:Y:S05]  /*75e0*/  BRA `(.L_x_14643) ;  /* 0x000004b000007947 */ /* 0x000fea0003800000 */
.L_x_14661:
        /* <DEDUP_REMOVED lines=17> */
.L_x_14668:
[----:B------:R-:W-:-:S04]  /*7700*/  LOP3.LUT R2, R19, 0x80000000, RZ, 0xc0, !PT ;  /* 0x8000000013027812 */ /* 0x000fc800078ec0ff */
[----:B------:R-:W-:-:S04]  /*7710*/  SHF.R.U32.HI R3, RZ, 0x18, R2 ;  /* 0x00000018ff037819 */ /* 0x000fc80000011602 */
[----:B------:R-:W-:-:S04]  /*7720*/  LOP3.LUT R0, R0, R3, RZ, 0xfc, !PT ;  /* 0x0000000300007212 */ /* 0x000fc800078efcff */
[----:B------:R-:W-:Y:S02]  /*7730*/  PRMT R8, R0, 0x7610, R8 ;  /* 0x0000761000087816 */ /* 0x000fe40000000008 */
.L_x_14667:
[----:B------:R-:W-:Y:S05]  /*7740*/  BSYNC B0 ;  /* 0x0000000000007941 */ /* 0x000fea0003800000 */
.L_x_14666:
[----:B------:R0:W-:Y:S01]  /*7750*/  STG.E.U8 [R16.64], R8 ;  /* 0x0000000810007986 */ /* 0x0001e2000c101124 */
[----:B------:R-:W-:Y:S05]  /*7760*/  BRA `(.L_x_14643) ;  /* 0x0000033000007947 */ /* 0x000fea0003800000 */
.L_x_14660:
        /* <DEDUP_REMOVED lines=22> */
.L_x_14642:
        /* <DEDUP_REMOVED lines=20> */
.L_x_14670:
[----:B------:R-:W-:-:S04]  /*7a10*/  LOP3.LUT R19, R19, 0xffff, RZ, 0xc0, !PT ;  /* 0x0000ffff13137812 */ /* 0x000fc800078ec0ff */
[----:B------:R-:W-:-:S05]  /*7a20*/  PRMT R19, R19, 0x8880, RZ ;  /* 0x0000888013137816 */ /* 0x000fca00000000ff */
[----:B------:R-:W-:-:S05]  /*7a30*/  IMAD.MOV.U32 R2, RZ, RZ, R19 ;  /* 0x000000ffff027224 */ /* 0x000fca00078e0013 */
[----:B------:R-:W-:-:S05]  /*7a40*/  SHF.R.S32.HI R3, RZ, 0x1f, R2 ;  /* 0x0000001fff037819 */ /* 0x000fca0000011402 */
[----:B------:R0:W-:Y:S01]  /*7a50*/  STG.E.64 [R16.64], R2 ;  /* 0x0000000210007986 */ /* 0x0001e2000c101b24 */
[----:B------:R-:W-:Y:S05]  /*7a60*/  BRA `(.L_x_14643) ;  /* 0x0000003000007947 */ /* 0x000fea0003800000 */
.L_x_14669:
[----:B------:R-:W-:-:S04]  /*7a70*/  LOP3.LUT R19, R19, 0xffff, RZ, 0xc0, !PT ;  /* 0x0000ffff13137812 */ /* 0x000fc800078ec0ff */
[----:B------:R-:W-:-:S05]  /*7a80*/  PRMT R3, R19, 0x8880, RZ ;  /* 0x0000888013037816 */ /* 0x000fca00000000ff */
[----:B------:R0:W-:Y:S02]  /*7a90*/  STG.E [R16.64], R3 ;  /* 0x0000000310007986 */ /* 0x0001e4000c101924 */
.L_x_14643:
        /* <DEDUP_REMOVED lines=258> */
.L_x_14671:
        /* <DEDUP_REMOVED lines=18> */
.L_x_14675:
[----:B------:R0:W5:Y:S01]  /*8be0*/  LDG.E.U8 R19, [R2.64] ;  /* 0x0000002402137981 */ /* 0x000162000c1e1100 */
[----:B------:R-:W-:Y:S05]  /*8bf0*/  BRA `(.L_x_14677) ;  /* 0x00000d8000007947 */ /* 0x000fea0003800000 */
.L_x_14674:
        /* <DEDUP_REMOVED lines=8> */
.L_x_14679:
[----:B------:R0:W5:Y:S01]  /*8c80*/  LDG.E.U8 R19, [R2.64] ;  /* 0x0000002402137981 */ /* 0x000162000c1e1100 */
[----:B------:R-:W-:Y:S05]  /*8c90*/  BRA `(.L_x_14677) ;  /* 0x00000ce000007947 */ /* 0x000fea0003800000 */
.L_x_14678:
[----:B------:R0:W5:Y:S01]  /*8ca0*/  LDG.E.U16 R19, [R2.64] ;  /* 0x0000002402137981 */ /* 0x000162000c1e1500 */
[----:B------:R-:W-:Y:S05]  /*8cb0*/  BRA `(.L_x_14677) ;  /* 0x00000cc000007947 */ /* 0x000fea0003800000 */
.L_x_14673:
        /* <DEDUP_REMOVED lines=9> */
.L_x_14681:
[----:B------:R-:W2:Y:S02]  /*8d50*/  LDG.E.U16 R0, [R2.64] ;  /* 0x0000002402007981 */ /* 0x000ea4000c1e1500 */
[----:B--2---:R-:W-:-:S06]  /*8d60*/  HADD2.F32 R0, -RZ, R0.H0_H0 ;  /* 0x20000000ff007230 */ /* 0x004fcc0000004100 */
[----:B------:R-:W0:Y:S02]  /*8d70*/  F2I.FTZ.TRUNC.NTZ R0, R0 ;  /* 0x0000000000007305 */ /* 0x000e24000021f100 */
[----:B0-----:R-:W-:Y:S01]  /*8d80*/  PRMT R19, R0, 0x7610, R19 ;  /* 0x0000761000137816 */ /* 0x001fe20000000013 */
[----:B------:R-:W-:Y:S05]  /*8d90*/  BRA `(.L_x_14677) ;  /* 0x00000be000007947 */ /* 0x000fea0003800000 */
.L_x_14680:
        /* <DEDUP_REMOVED lines=9> */
.L_x_14683:
[----:B------:R-:W2:Y:S02]  /*8e30*/  LDG.E.U16 R2, [R2.64] ;  /* 0x0000002402027981 */ /* 0x000ea4000c1e1500 */
[----:B--2---:R-:W-:-:S06]  /*8e40*/  HADD2.F32 R0, -RZ, R2.H0_H0 ;  /* 0x20000002ff007230 */ /* 0x004fcc0000004100 */
[----:B------:R-:W0:Y:S02]  /*8e50*/  F2I.FTZ.TRUNC.NTZ R0, R0 ;  /* 0x0000000000007305 */ /* 0x000e24000021f100 */
[----:B0-----:R-:W-:Y:S01]  /*8e60*/  PRMT R19, R0, 0x7610, R19 ;  /* 0x0000761000137816 */ /* 0x001fe20000000013 */
[----:B------:R-:W-:Y:S05]  /*8e70*/  BRA `(.L_x_14677) ;  /* 0x00000b0000007947 */ /* 0x000fea0003800000 */
.L_x_14682:
[----:B------:R-:W2:Y:S02]  /*8e80*/  LDG.E.64 R2, [R2.64] ;  /* 0x0000002402027981 */ /* 0x000ea4000c1e1b00 */
[----:B--2---:R0:W1:Y:S01]  /*8e90*/  F2I.F64.TRUNC R19, R2 ;  /* 0x0000000200137311 */ /* 0x004062000030d100 */
[----:B------:R-:W-:Y:S05]  /*8ea0*/  BRA `(.L_x_14677) ;  /* 0x00000ad000007947 */ /* 0x000fea0003800000 */
.L_x_14672:
        /* <DEDUP_REMOVED lines=12> */
.L_x_14686:
[----:B------:R-:W2:Y:S02]  /*8f70*/  LDG.E.64 R2, [R2.64] ;  /* 0x0000002402027981 */ /* 0x000ea4000c1e1b00 */
[----:B--2---:R0:W1:Y:S01]  /*8f80*/  F2I.F64.TRUNC R19, R2 ;  /* 0x0000000200137311 */ /* 0x004062000030d100 */
[----:B------:R-:W-:Y:S05]  /*8f90*/  BRA `(.L_x_14677) ;  /* 0x000009e000007947 */ /* 0x000fea0003800000 */
.L_x_14685:
        /* <DEDUP_REMOVED lines=28> */
.L_x_14688:
        /* <DEDUP_REMOVED lines=15> */
.L_x_14687:
[----:B------:R-:W2:Y:S02]  /*9250*/  LDG.E.U16 R0, [R2.64] ;  /* 0x0000002402007981 */ /* 0x000ea4000c1e1500 */
[----:B--2---:R-:W-:-:S06]  /*9260*/  PRMT R0, RZ, 0x5410, R0 ;  /* 0x00005410ff007816 */ /* 0x004fcc0000000000 */
[----:B------:R-:W0:Y:S02]  /*9270*/  F2I.FTZ.TRUNC.NTZ R0, R0 ;  /* 0x0000000000007305 */ /* 0x000e24000021f100 */
[----:B0-----:R-:W-:Y:S01]  /*9280*/  PRMT R19, R0, 0x7610, R19 ;  /* 0x0000761000137816 */ /* 0x001fe20000000013 */
[----:B------:R-:W-:Y:S05]  /*9290*/  BRA `(.L_x_14677) ;  /* 0x000006e000007947 */ /* 0x000fea0003800000 */
.L_x_14684:
        /* <DEDUP_REMOVED lines=10> */
.L_x_14691:
        /* <DEDUP_REMOVED lines=21> */
.L_x_14695:
[----:B------:R-:W-:Y:S05]  /*9490*/  BSYNC B1 ;  /* 0x0000000000017941 */ /* 0x000fea0003800000 */
.L_x_14694:
[----:B------:R-:W-:Y:S01]  /*94a0*/  LEA R3, R0, 0x3b800000, 0x17 ;  /* 0x3b80000000037811 */ /* 0x000fe200078eb8ff */
[----:B------:R-:W-:-:S05]  /*94b0*/  IMAD.SHL.U32 R0, R2, 0x100000, RZ ;  /* 0x0010000002007824 */ /* 0x000fca00078e00ff */
[----:B------:R-:W-:Y:S02]  /*94c0*/  LOP3.LUT R0, R3, R0, R4, 0xfe, !PT ;  /* 0x0000000003007212 */ /* 0x000fe400078efe04 */
.L_x_14693:
[----:B------:R-:W-:Y:S05]  /*94d0*/  BSYNC B0 ;  /* 0x0000000000007941 */ /* 0x000fea0003800000 */
.L_x_14692:
[----:B------:R-:W0:Y:S02]  /*94e0*/  F2I.FTZ.TRUNC.NTZ R0, R0 ;  /* 0x0000000000007305 */ /* 0x000e24000021f100 */
[----:B0-----:R-:W-:Y:S01]  /*94f0*/  PRMT R19, R0, 0x7610, R19 ;  /* 0x0000761000137816 */ /* 0x001fe20000000013 */
[----:B------:R-:W-:Y:S05]  /*9500*/  BRA `(.L_x_14677) ;  /* 0x0000047000007947 */ /* 0x000fea0003800000 */
.L_x_14690:
        /* <DEDUP_REMOVED lines=21> */
.L_x_14699:
[----:B------:R-:W-:Y:S05]  /*9660*/  BSYNC B1 ;  /* 0x0000000000017941 */ /* 0x000fea0003800000 */
.L_x_14698:
[----:B------:R-:W-:Y:S01]  /*9670*/  LEA R3, R0, 0x37800000, 0x17 ;  /* 0x3780000000037811 */ /* 0x000fe200078eb8ff */
[----:B------:R-:W-:-:S05]  /*9680*/  IMAD.SHL.U32 R0, R2, 0x200000, RZ ;  /* 0x0020000002007824 */ /* 0x000fca00078e00ff */
[----:B------:R-:W-:Y:S02]  /*9690*/  LOP3.LUT R0, R3, R0, R4, 0xfe, !PT ;  /* 0x0000000003007212 */ /* 0x000fe400078efe04 */
.L_x_14697:
[----:B------:R-:W-:Y:S05]  /*96a0*/  BSYNC B0 ;  /* 0x0000000000007941 */ /* 0x000fea0003800000 */
.L_x_14696:
[----:B------:R-:W0:Y:S02]  /*96b0*/  F2I.FTZ.TRUNC.NTZ R0, R0 ;  /* 0x0000000000007305 */ /* 0x000e24000021f100 */
[----:B0-----:R-:W-:Y:S01]  /*96c0*/  PRMT R19, R0, 0x7610, R19 ;  /* 0x0000761000137816 */ /* 0x001fe20000000013 */
[----:B------:R-:W-:Y:S05]  /*96d0*/  BRA `(.L_x_14677) ;  /* 0x000002a000007947 */ /* 0x000fea0003800000 */
.L_x_14689:
        /* <DEDUP_REMOVED lines=14> */
.L_x_14703:
[----:B------:R-:W-:Y:S05]  /*97c0*/  BSYNC B0 ;  /* 0x0000000000007941 */ /* 0x000fea0003800000 */
.L_x_14702:
[----:B------:R-:W0:Y:S02]  /*97d0*/  F2I.FTZ.TRUNC.NTZ R0, R0 ;  /* 0x0000000000007305 */ /* 0x000e24000021f100 */
[----:B0-----:R-:W-:Y:S01]  /*97e0*/  PRMT R19, R0, 0x7610, R19 ;  /* 0x0000761000137816 */ /* 0x001fe20000000013 */
[----:B------:R-:W-:Y:S05]  /*97f0*/  BRA `(.L_x_14677) ;  /* 0x0000018000007947 */ /* 0x000fea0003800000 */
.L_x_14676:
        /* <DEDUP_REMOVED lines=21> */
.L_x_14701:
[----:B------:R0:W5:Y:S01]  /*9950*/  LDG.E.U8 R19, [R2.64] ;  /* 0x0000002402137981 */ /* 0x000162000c1e1100 */
[----:B------:R-:W-:Y:S05]  /*9960*/  BRA `(.L_x_14677) ;  /* 0x0000001000007947 */ /* 0x000fea0003800000 */
.L_x_14700:
[----:B------:R0:W5:Y:S02]  /*9970*/  LDG.E.U8 R19, [R2.64] ;  /* 0x0000002402137981 */ /* 0x000164000c1e1100 */
.L_x_14677:
        /* <DEDUP_REMOVED lines=16> */
.L_x_14707:
[----:B------:R0:W5:Y:S01]  /*9a80*/  LDG.E.U8 R0, [R2.64] ;  /* 0x0000002402007981 */ /* 0x000162000c1e1100 */
[----:B------:R-:W-:Y:S05]  /*9a90*/  BRA `(.L_x_14709) ;  /* 0x00000d7000007947 */ /* 0x000fea0003800000 */
.L_x_14706:
        /* <DEDUP_REMOVED lines=8> */
.L_x_14711:
[----:B------:R0:W5:Y:S01]  /*9b20*/  LDG.E.U8 R0, [R2.64] ;  /* 0x0000002402007981 */ /* 0x000162000c1e1100 */
[----:B------:R-:W-:Y:S05]  /*9b30*/  BRA `(.L_x_14709) ;  /* 0x00000cd000007947 */ /* 0x000fea0003800000 */
.L_x_14710:
[----:B------:R0:W5:Y:S01]  /*9b40*/  LDG.E.U16 R0, [R2.64] ;  /* 0x0000002402007981 */ /* 0x000162000c1e1500 */
[----:B------:R-:W-:Y:S05]  /*9b50*/  BRA `(.L_x_14709) ;  /* 0x00000cb000007947 */ /* 0x000fea0003800000 */
.L_x_14705:
        /* <DEDUP_REMOVED lines=9> */
.L_x_14713:
[----:B------:R-:W2:Y:S02]  /*9bf0*/  LDG.E.U16 R4, [R2.64] ;  /* 0x0000002402047981 */ /* 0x000ea4000c1e1500 */
[----:B--2---:R-:W-:-:S06]  /*9c00*/  HADD2.F32 R4, -RZ, R4.H0_H0 ;  /* 0x20000004ff047230 */ /* 0x004fcc0000004100 */
[----:B------:R-:W0:Y:S02]  /*9c10*/  F2I.FTZ.TRUNC.NTZ R4, R4 ;  /* 0x0000000400047305 */ /* 0x000e24000021f100 */
[----:B0-----:R-:W-:Y:S01]  /*9c20*/  PRMT R0, R4, 0x7610, R0 ;  /* 0x0000761004007816 */ /* 0x001fe20000000000 */
[----:B------:R-:W-:Y:S05]  /*9c30*/  BRA `(.L_x_14709) ;  /* 0x00000bd000007947 */ /* 0x000fea0003800000 */
.L_x_14712:
        /* <DEDUP_REMOVED lines=9> */
.L_x_14715:
[----:B------:R-:W2:Y:S02]  /*9cd0*/  LDG.E.U16 R2, [R2.64] ;  /* 0x0000002402027981 */ /* 0x000ea4000c1e1500 */
[----:B--2---:R-:W-:-:S06]  /*9ce0*/  HADD2.F32 R4, -RZ, R2.H0_H0 ;  /* 0x20000002ff047230 */ /* 0x004fcc0000004100 */
[----:B------:R-:W0:Y:S02]  /*9cf0*/  F2I.FTZ.TRUNC.NTZ R4, R4 ;  /* 0x0000000400047305 */ /* 0x000e24000021f100 */
[----:B0-----:R-:W-:Y:S01]  /*9d00*/  PRMT R0, R4, 0x7610, R0 ;  /* 0x0000761004007816 */ /* 0x001fe20000000000 */
[----:B------:R-:W-:Y:S05]  /*9d10*/  BRA `(.L_x_14709) ;  /* 0x00000af000007947 */ /* 0x000fea0003800000 */
.L_x_14714:
[----:B------:R-:W2:Y:S02]  /*9d20*/  LDG.E.64 R2, [R2.64] ;  /* 0x0000002402027981 */ /* 0x000ea4000c1e1b00 */
[----:B--2---:R0:W2:Y:S01]  /*9d30*/  F2I.F64.TRUNC R0, R2 ;  /* 0x0000000200007311 */ /* 0x0040a2000030d100 */
[----:B------:R-:W-:Y:S05]  /*9d40*/  BRA `(.L_x_14709) ;  /* 0x00000ac000007947 */ /* 0x000fea0003800000 */
.L_x_14704:
        /* <DEDUP_REMOVED lines=12> */
.L_x_14718:
[----:B------:R-:W2:Y:S02]  /*9e10*/  LDG.E.64 R2, [R2.64] ;  /* 0x0000002402027981 */ /* 0x000ea4000c1e1b00 */
[----:B--2---:R0:W2:Y:S01]  /*9e20*/  F2I.F64.TRUNC R0, R2 ;  /* 0x0000000200007311 */ /* 0x0040a2000030d100 */
[----:B------:R-:W-:Y:S05]  /*9e30*/  BRA `(.L_x_14709) ;  /* 0x000009d000007947 */ /* 0x000fea0003800000 */
.L_x_14717:
        /* <DEDUP_REMOVED lines=28> */
.L_x_14720:
        /* <DEDUP_REMOVED lines=15> */
.L_x_14719:
[----:B------:R-:W2:Y:S02]  /*a0f0*/  LDG.E.U16 R2, [R2.64] ;  /* 0x0000002402027981 */ /* 0x000ea4000c1e1500 */
[----:B--2---:R-:W-:-:S04]  /*a100*/  PRMT R2, RZ, 0x5410, R2 ;  /* 0x00005410ff027816 */ /* 0x004fc80000000002 */
[----:B------:R0:W2:Y:S01]  /*a110*/  F2I.FTZ.TRUNC.NTZ R0, R2 ;  /* 0x0000000200007305 */ /* 0x0000a2000021f100 */
[----:B------:R-:W-:Y:S05]  /*a120*/  BRA `(.L_x_14709) ;  /* 0x000006e000007947 */ /* 0x000fea0003800000 */
.L_x_14716:
        /* <DEDUP_REMOVED lines=10> */
.L_x_14723:
        /* <DEDUP_REMOVED lines=21> */
.L_x_14727:
[----:B------:R-:W-:Y:S05]  /*a320*/  BSYNC B1 ;  /* 0x0000000000017941 */ /* 0x000fea0003800000 */
.L_x_14726:
[----:B------:R-:W-:Y:S01]  /*a330*/  IMAD.SHL.U32 R2, R2, 0x100000, RZ ;  /* 0x0010000002027824 */ /* 0x000fe200078e00ff */
[----:B------:R-:W-:-:S04]  /*a340*/  LEA R3, R0, 0x3b800000, 0x17 ;  /* 0x3b80000000037811 */ /* 0x000fc800078eb8ff */
[----:B------:R-:W-:Y:S02]  /*a350*/  LOP3.LUT R4, R3, R2, R4, 0xfe, !PT ;  /* 0x0000000203047212 */ /* 0x000fe400078efe04 */
.L_x_14725:
[----:B------:R-:W-:Y:S05]  /*a360*/  BSYNC B0 ;  /* 0x0000000000007941 */ /* 0x000fea0003800000 */
.L_x_14724:
[----:B------:R-:W0:Y:S02]  /*a370*/  F2I.FTZ.TRUNC.NTZ R4, R4 ;  /* 0x0000000400047305 */ /* 0x000e24000021f100 */
[----:B0-----:R-:W-:Y:S01]  /*a380*/  PRMT R0, R4, 0x7610, R0 ;  /* 0x0000761004007816 */ /* 0x001fe20000000000 */
[----:B------:R-:W-:Y:S05]  /*a390*/  BRA `(.L_x_14709) ;  /* 0x0000047000007947 */ /* 0x000fea0003800000 */
.L_x_14722:
        /* <DEDUP_REMOVED lines=21> */
.L_x_14731:
[----:B------:R-:W-:Y:S05]  /*a4f0*/  BSYNC B1 ;  /* 0x0000000000017941 */ /* 0x000fea0003800000 */
.L_x_14730:
[----:B------:R-:W-:Y:S01]  /*a500*/  IMAD.SHL.U32 R2, R2, 0x200000, RZ ;  /* 0x0020000002027824 */ /* 0x000fe200078e00ff */
[----:B------:R-:W-:-:S04]  /*a510*/  LEA R3, R0, 0x37800000, 0x17 ;  /* 0x3780000000037811 */ /* 0x000fc800078eb8ff */
[----:B------:R-:W-:Y:S02]  /*a520*/  LOP3.LUT R4, R3, R2, R4, 0xfe, !PT ;  /* 0x0000000203047212 */ /* 0x000fe400078efe04 */
.L_x_14729:
[----:B------:R-:W-:Y:S05]  /*a530*/  BSYNC B0 ;  /* 0x0000000000007941 */ /* 0x000fea0003800000 */
.L_x_14728:
[----:B------:R-:W0:Y:S02]  /*a540*/  F2I.FTZ.TRUNC.NTZ R4, R4 ;  /* 0x0000000400047305 */ /* 0x000e24000021f100 */
[----:B0-----:R-:W-:Y:S01]  /*a550*/  PRMT R0, R4, 0x7610, R0 ;  /* 0x0000761004007816 */ /* 0x001fe20000000000 */
[----:B------:R-:W-:Y:S05]  /*a560*/  BRA `(.L_x_14709) ;  /* 0x000002a000007947 */ /* 0x000fea0003800000 */
.L_x_14721:
        /* <DEDUP_REMOVED lines=14> */
.L_x_14735:
[----:B------:R-:W-:Y:S05]  /*a650*/  BSYNC B0 ;  /* 0x0000000000007941 */ /* 0x000fea0003800000 */
.L_x_14734:
[----:B------:R-:W0:Y:S02]  /*a660*/  F2I.FTZ.TRUNC.NTZ R4, R4 ;  /* 0x0000000400047305 */ /* 0x000e24000021f100 */
[----:B0-----:R-:W-:Y:S01]  /*a670*/  PRMT R0, R4, 0x7610, R0 ;  /* 0x0000761004007816 */ /* 0x001fe20000000000 */
[----:B------:R-:W-:Y:S05]  /*a680*/  BRA `(.L_x_14709) ;  /* 0x0000018000007947 */ /* 0x000fea0003800000 */
.L_x_14708:
        /* <DEDUP_REMOVED lines=21> */
.L_x_14733:
[----:B------:R0:W5:Y:S01]  /*a7e0*/  LDG.E.U8 R0, [R2.64] ;  /* 0x0000002402007981 */ /* 0x000162000c1e1100 */
[----:B------:R-:W-:Y:S05]  /*a7f0*/  BRA `(.L_x_14709) ;  /* 0x0000001000007947 */ /* 0x000fea0003800000 */
.L_x_14732:
[----:B------:R0:W5:Y:S02]  /*a800*/  LDG.E.U8 R0, [R2.64] ;  /* 0x0000002402007981 */ /* 0x000164000c1e1100 */
.L_x_14709:
        /* <DEDUP_REMOVED lines=15> */
.L_x_14739:
[----:B------:R0:W-:Y:S01]  /*a900*/  STG.E.U8 [R16.64], R19 ;  /* 0x0000001310007986 */ /* 0x0001e2000c101124 */
[----:B------:R-:W-:Y:S05]  /*a910*/  BRA `(.L_x_14741) ;  /* 0x00000e9000007947 */ /* 0x000fea0003800000 */
.L_x_14738:
        /* <DEDUP_REMOVED lines=12> */
.L_x_14743:
[----:B------:R-:W-:-:S04]  /*a9e0*/  LOP3.LUT R19, R19, 0xffff, RZ, 0xc0, !PT ;  /* 0x0000ffff13137812 */ /* 0x000fc800078ec0ff */
[----:B------:R-:W-:-:S05]  /*a9f0*/  PRMT R3, R19, 0x8880, RZ ;  /* 0x0000888013037816 */ /* 0x000fca00000000ff */
[----:B------:R0:W-:Y:S01]  /*aa00*/  STG.E [R16.64], R3 ;  /* 0x0000000310007986 */ /* 0x0001e2000c101924 */
[----:B------:R-:W-:Y:S05]  /*aa10*/  BRA `(.L_x_14741) ;  /* 0x00000d9000007947 */ /* 0x000fea0003800000 */
.L_x_14742:
[----:B------:R-:W-:-:S04]  /*aa20*/  PRMT R3, R19, 0x8880, RZ ;  /* 0x0000888013037816 */ /* 0x000fc800000000ff */
[----:B------:R-:W-:-:S05]  /*aa30*/  PRMT R3, R3, 0x7710, RZ ;  /* 0x0000771003037816 */ /* 0x000fca00000000ff */
[----:B------:R0:W-:Y:S01]  /*aa40*/  STG.E.U16 [R16.64], R3 ;  /* 0x0000000310007986 */ /* 0x0001e2000c101524 */
[----:B------:R-:W-:Y:S05]  /*aa50*/  BRA `(.L_x_14741) ;  /* 0x00000d5000007947 */ /* 0x000fea0003800000 */
.L_x_14737:
        /* <DEDUP_REMOVED lines=9> */
.L_x_14745:
[----:B------:R-:W0:Y:S02]  /*aaf0*/  I2F.S8 R0, R19 ;  /* 0x0000001300007306 */ /* 0x000e240000001400 */
[----:B0-----:R-:W-:-:S05]  /*ab00*/  F2FP.PACK_AB R0, RZ, R0 ;  /* 0x00000000ff00723e */ /* 0x001fca00000000ff */
[----:B------:R0:W-:Y:S01]  /*ab10*/  STG.E.U16 [R16.64], R0 ;  /* 0x0000000010007986 */ /* 0x0001e2000c101524 */
[----:B------:R-:W-:Y:S05]  /*ab20*/  BRA `(.L_x_14741) ;  /* 0x00000c8000007947 */ /* 0x000fea0003800000 */
.L_x_14744:
        /* <DEDUP_REMOVED lines=10> */
.L_x_14747:
[----:B------:R-:W0:Y:S02]  /*abd0*/  I2F.S8 R19, R19 ;  /* 0x0000001300137306 */ /* 0x000e240000001400 */
[----:B0-----:R-:W-:-:S04]  /*abe0*/  F2FP.PACK_AB R3, RZ, R19 ;  /* 0x00000013ff03723e */ /* 0x001fc800000000ff */
[----:B------:R-:W-:-:S05]  /*abf0*/  PRMT R3, R3, 0x5410, RZ ;  /* 0x0000541003037816 */ /* 0x000fca00000000ff */
[----:B------:R0:W-:Y:S01]  /*ac00*/  STG.E [R16.64], R3 ;  /* 0x0000000310007986 */ /* 0x0001e2000c101924 */
[----:B------:R-:W-:Y:S05]  /*ac10*/  BRA `(.L_x_14741) ;  /* 0x00000b9000007947 */ /* 0x000fea0003800000 */
.L_x_14746:
[----:B------:R-:W-:-:S04]  /*ac20*/  PRMT R2, R19, 0x8880, RZ ;  /* 0x0000888013027816 */ /* 0x000fc800000000ff */
[----:B------:R-:W-:-:S06]  /*ac30*/  PRMT R2, R2, 0x7710, RZ ;  /* 0x0000771002027816 */ /* 0x000fcc00000000ff */
[----:B------:R-:W0:Y:S02]  /*ac40*/  I2F.F64.S16 R2, R2 ;  /* 0x0000000200027312 */ /* 0x000e240000101c00 */
[----:B0-----:R0:W-:Y:S01]  /*ac50*/  STG.E.64 [R16.64], R2 ;  /* 0x0000000210007986 */ /* 0x0011e2000c101b24 */
[----:B------:R-:W-:Y:S05]  /*ac60*/  BRA `(.L_x_14741) ;  /* 0x00000b4000007947 */ /* 0x000fea0003800000 */
.L_x_14736:
        /* <DEDUP_REMOVED lines=12> */
.L_x_14750:
[----:B------:R-:W-:Y:S01]  /*ad30*/  PRMT R4, R19, 0x8880, RZ ;  /* 0x0000888013047816 */ /* 0x000fe200000000ff */
[----:B------:R-:W-:-:S03]  /*ad40*/  CS2R R6, SRZ ;  /* 0x0000000000067805 */ /* 0x000fc6000001ff00 */
[----:B------:R-:W-:-:S06]  /*ad50*/  PRMT R4, R4, 0x7710, RZ ;  /* 0x0000771004047816 */ /* 0x000fcc00000000ff */
[----:B------:R-:W0:Y:S02]  /*ad60*/  I2F.F64.S16 R4, R4 ;  /* 0x0000000400047312 */ /* 0x000e240000101c00 */
[----:B0-----:R0:W-:Y:S01]  /*ad70*/  STG.E.128 [R16.64], R4 ;  /* 0x0000000410007986 */ /* 0x0011e2000c101d24 */
[----:B------:R-:W-:Y:S05]  /*ad80*/  BRA `(.L_x_14741) ;  /* 0x00000a2000007947 */ /* 0x000fea0003800000 */
.L_x_14749:
        /* <DEDUP_REMOVED lines=21> */
.L_x_14754:
[----:B------:R-:W-:Y:S05]  /*aee0*/  BSYNC B0 ;  /* 0x0000000000007941 */ /* 0x000fea0003800000 */
.L_x_14753:
[----:B------:R-:W-:-:S05]  /*aef0*/  LOP3.LUT R3, R0, R3, RZ, 0xfc, !PT ;  /* 0x0000000300037212 */ /* 0x000fca00078efcff */
[----:B------:R0:W-:Y:S01]  /*af00*/  STG.E.U8 [R16.64], R3 ;  /* 0x0000000310007986 */ /* 0x0001e2000c101124 */
[----:B------:R-:W-:Y:S05]  /*af10*/  BRA `(.L_x_14741) ;  /* 0x0000089000007947 */ /* 0x000fea0003800000 */
.L_x_14752:
        /* <DEDUP_REMOVED lines=13> */
.L_x_14756:
[----:B------:R-:W-:Y:S01]  /*aff0*/  IMAD.MOV.U32 R0, RZ, RZ, 0x7f ;  /* 0x0000007fff007424 */ /* 0x000fe200078e00ff */
[----:B------:R-:W-:-:S04]  /*b000*/  ISETP.GT.U32.AND P0, PT, R2, 0x7f800000, PT ;  /* 0x7f8000000200780c */ /* 0x000fc80003f04070 */
[----:B------:R-:W-:-:S04]  /*b010*/  SEL R0, R0, 0x7c, P0 ;  /* 0x0000007c00007807 */ /* 0x000fc80000000000 */
.L_x_14757:
[----:B------:R-:W-:Y:S05]  /*b020*/  BSYNC B0 ;  /* 0x0000000000007941 */ /* 0x000fea0003800000 */
.L_x_14755:
[----:B------:R-:W-:-:S04]  /*b030*/  LOP3.LUT R2, R19, 0x80000000, RZ, 0xc0, !PT ;  /* 0x8000000013027812 */ /* 0x000fc800078ec0ff */
[----:B------:R-:W-:-:S04]  /*b040*/  SHF.R.U32.HI R3, RZ, 0x18, R2 ;  /* 0x00000018ff037819 */ /* 0x000fc80000011602 */
[----:B------:R-:W-:-:S05]  /*b050*/  LOP3.LUT R3, R0, R3, RZ, 0xfc, !PT ;  /* 0x0000000300037212 */ /* 0x000fca00078efcff */
[----:B------:R0:W-:Y:S01]  /*b060*/  STG.E.U8 [R16.64], R3 ;  /* 0x0000000310007986 */ /* 0x0001e2000c101124 */
[----:B------:R-:W-:Y:S05]  /*b070*/  BRA `(.L_x_14741) ;  /* 0x0000073000007947 */ /* 0x000fea0003800000 */
.L_x_14751:
[----:B------:R-:W0:Y:S02]  /*b080*/  I2F.S8 R0, R19 ;  /* 0x0000001300007306 */ /* 0x000e240000001400 */
[----:B0-----:R-:W-:-:S05]  /*b090*/  F2FP.BF16.PACK_AB R0, RZ, R0 ;  /* 0x00000000ff00723e */ /* 0x001fca00000010ff */
[----:B------:R0:W-:Y:S01]  /*b0a0*/  STG.E.U16 [R16.64], R0 ;  /* 0x0000000010007986 */ /* 0x0001e2000c101524 */
[----:B------:R-:W-:Y:S05]  /*b0b0*/  BRA `(.L_x_14741) ;  /* 0x000006f000007947 */ /* 0x000fea0003800000 */
.L_x_14748:
        /* <DEDUP_REMOVED lines=12> */
.L_x_14760:
        /* <DEDUP_REMOVED lines=17> */
.L_x_14763:
[----:B------:R-:W-:-:S04]  /*b290*/  LOP3.LUT R2, R19, 0x80000000, RZ, 0xc0, !PT ;  /* 0x8000000013027812 */ /* 0x000fc800078ec0ff */
[----:B------:R-:W-:-:S04]  /*b2a0*/  SHF.R.U32.HI R3, RZ, 0x18, R2 ;  /* 0x00000018ff037819 */ /* 0x000fc80000011602 */
[----:B------:R-:W-:-:S04]  /*b2b0*/  LOP3.LUT R0, R0, R3, RZ, 0xfc, !PT ;  /* 0x0000000300007212 */ /* 0x000fc800078efcff */
[----:B------:R-:W-:Y:S02]  /*b2c0*/  PRMT R8, R0, 0x7610, R8 ;  /* 0x0000761000087816 */ /* 0x000fe40000000008 */
.L_x_14762:
[----:B------:R-:W-:Y:S05]  /*b2d0*/  BSYNC B0 ;  /* 0x0000000000007941 */ /* 0x000fea0003800000 */
.L_x_14761:
[----:B------:R0:W-:Y:S01]  /*b2e0*/  STG.E.U8 [R16.64], R8 ;  /* 0x0000000810007986 */ /* 0x0001e2000c101124 */
[----:B------:R-:W-:Y:S05]  /*b2f0*/  BRA `(.L_x_14741) ;  /* 0x000004b000007947 */ /* 0x000fea0003800000 */
.L_x_14759:
        /* <DEDUP_REMOVED lines=17> */
.L_x_14766:
[----:B------:R-:W-:-:S04]  /*b410*/  LOP3.LUT R2, R19, 0x80000000, RZ, 0xc0, !PT ;  /* 0x8000000013027812 */ /* 0x000fc800078ec0ff */
[----:B------:R-:W-:-:S04]  /*b420*/  SHF.R.U32.HI R3, RZ, 0x18, R2 ;  /* 0x00000018ff037819 */ /* 0x000fc80000011602 */
[----:B------:R-:W-:-:S04]  /*b430*/  LOP3.LUT R0, R0, R3, RZ, 0xfc, !PT ;  /* 0x0000000300007212 */ /* 0x000fc800078efcff */
[----:B------:R-:W-:Y:S02]  /*b440*/  PRMT R8, R0, 0x7610, R8 ;  /* 0x0000761000087816 */ /* 0x000fe40000000008 */
.L_x_14765:
[----:B------:R-:W-:Y:S05]  /*b450*/  BSYNC B0 ;  /* 0x0000000000007941 */ /* 0x000fea0003800000 */
.L_x_14764:
[----:B------:R0:W-:Y:S01]  /*b460*/  STG.E.U8 [R16.64], R8 ;  /* 0x0000000810007986 */ /* 0x0001e2000c101124 */
[----:B------:R-:W-:Y:S05]  /*b470*/  BRA `(.L_x_14741) ;  /* 0x0000033000007947 */ /* 0x000fea0003800000 */
.L_x_14758:
        /* <DEDUP_REMOVED lines=22> */
.L_x_14740:
        /* <DEDUP_REMOVED lines=20> */
.L_x_14768:
[----:B------:R-:W-:-:S04]  /*b720*/  LOP3.LUT R19, R19, 0xffff, RZ, 0xc0, !PT ;  /* 0x0000ffff13137812 */ /* 0x000fc800078ec0ff */
[----:B------:R-:W-:-:S05]  /*b730*/  PRMT R19, R19, 0x8880, RZ ;  /* 0x0000888013137816 */ /* 0x000fca00000000ff */
[----:B------:R-:W-:-:S05]  /*b740*/  IMAD.MOV.U32 R2, RZ, RZ, R19 ;  /* 0x000000ffff027224 */ /* 0x000fca00078e0013 */
[----:B------:R-:W-:-:S05]  /*b750*/  SHF.R.S32.HI R3, RZ, 0x1f, R2 ;  /* 0x0000001fff037819 */ /* 0x000fca0000011402 */
[----:B------:R0:W-:Y:S01]  /*b760*/  STG.E.64 [R16.64], R2 ;  /* 0x0000000210007986 */ /* 0x0001e2000c101b24 */
[----:B------:R-:W-:Y:S05]  /*b770*/  BRA `(.L_x_14741) ;  /* 0x0000003000007947 */ /* 0x000fea0003800000 */
.L_x_14767:
[----:B------:R-:W-:-:S04]  /*b780*/  LOP3.LUT R19, R19, 0xffff, RZ, 0xc0, !PT ;  /* 0x0000ffff13137812 */ /* 0x000fc800078ec0ff */
[----:B------:R-:W-:-:S05]  /*b790*/  PRMT R3, R19, 0x8880, RZ ;  /* 0x0000888013037816 */ /* 0x000fca00000000ff */
[----:B------:R0:W-:Y:S02]  /*b7a0*/  STG.E [R16.64], R3 ;  /* 0x0000000310007986 */ /* 0x0001e4000c101924 */
.L_x_14741:
[----:B------:R-:W-:Y:S02]  /*b7b0*/  IADD3 R23, R23, 0x80, RZ ;  /* 0x0000008017177810 */ /* 0x000fe40007ffe0ff */
.L_x_14572:
[----:B------:R-:W-:Y:S05]  /*b7c0*/  BSYNC B6 ;  /* 0x0000000000067941 */ /* 0x000fea0003800000 */
.L_x_14571:
        /* <DEDUP_REMOVED lines=257> */
.L_x_14769:
        /* <DEDUP_REMOVED lines=18> */
.L_x_14773:
[----:B------:R0:W5:Y:S01]  /*c900*/  LDG.E.U8 R19, [R2.64] ;  /* 0x0000002402137981 */ /* 0x000162000c1e1100 */
[----:B------:R-:W-:Y:S05]  /*c910*/  BRA `(.L_x_14775) ;  /* 0x00000d8000007947 */ /* 0x000fea0003800000 */
.L_x_14772:
        /* <DEDUP_REMOVED lines=8> */
.L_x_14777:
[----:B------:R0:W5:Y:S01]  /*c9a0*/  LDG.E.U8 R19, [R2.64] ;  /* 0x0000002402137981 */ /* 0x000162000c1e1100 */
[----:B------:R-:W-:Y:S05]  /*c9b0*/  BRA `(.L_x_14775) ;  /* 0x00000ce000007947 */ /* 0x000fea0003800000 */
.L_x_14776:
[----:B------:R0:W5:Y:S01]  /*c9c0*/  LDG.E.U16 R19, [R2.64] ;  /* 0x0000002402137981 */ /* 0x000162000c1e1500 */
[----:B------:R-:W-:Y:S05]  /*c9d0*/  BRA `(.L_x_14775) ;  /* 0x00000cc000007947 */ /* 0x000fea0003800000 */
.L_x_14771:
        /* <DEDUP_REMOVED lines=9> */
.L_x_14779:
[----:B------:R-:W2:Y:S02]  /*ca70*/  LDG.E.U16 R0, [R2.64] ;  /* 0x0000002402007981 */ /* 0x000ea4000c1e1500 */
[----:B--2---:R-:W-:-:S06]  /*ca80*/  HADD2.F32 R0, -RZ, R0.H0_H0 ;  /* 0x20000000ff007230 */ /* 0x004fcc0000004100 */
[----:B------:R-:W0:Y:S02]  /*ca90*/  F2I.FTZ.TRUNC.NTZ R0, R0 ;  /* 0x0000000000007305 */ /* 0x000e24000021f100 */
[----:B0-----:R-:W-:Y:S01]  /*caa0*/  PRMT R19, R0, 0x7610, R19 ;  /* 0x0000761000137816 */ /* 0x001fe20000000013 */
[----:B------:R-:W-:Y:S05]  /*cab0*/  BRA `(.L_x_14775) ;  /* 0x00000be000007947 */ /* 0x000fea0003800000 */
.L_x_14778:
        /* <DEDUP_REMOVED lines=9> */
.L_x_14781:
[----:B------:R-:W2:Y:S02]  /*cb50*/  LDG.E.U16 R2, [R2.64] ;  /* 0x0000002402027981 */ /* 0x000ea4000c1e1500 */
[----:B--2---:R-:W-:-:S06]  /*cb60*/  HADD2.F32 R0, -RZ, R2.H0_H0 ;  /* 0x20000002ff007230 */ /* 0x004fcc0000004100 */
[----:B------:R-:W0:Y:S02]  /*cb70*/  F2I.FTZ.TRUNC.NTZ R0, R0 ;  /* 0x0000000000007305 */ /* 0x000e24000021f100 */
[----:B0-----:R-:W-:Y:S01]  /*cb80*/  PRMT R19, R0, 0x7610, R19 ;  /* 0x0000761000137816 */ /* 0x001fe20000000013 */
[----:B------:R-:W-:Y:S05]  /*cb90*/  BRA `(.L_x_14775) ;  /* 0x00000b0000007947 */ /* 0x000fea0003800000 */
.L_x_14780:
[----:B------:R-:W2:Y:S02]  /*cba0*/  LDG.E.64 R2, [R2.64] ;  /* 0x0000002402027981 */ /* 0x000ea4000c1e1b00 */
[----:B--2---:R0:W1:Y:S01]  /*cbb0*/  F2I.F64.TRUNC R19, R2 ;  /* 0x0000000200137311 */ /* 0x004062000030d100 */
[----:B------:R-:W-:Y:S05]  /*cbc0*/  BRA `(.L_x_14775) ;  /* 0x00000ad000007947 */ /* 0x000fea0003800000 */
.L_x_14770:
        /* <DEDUP_REMOVED lines=12> */
.L_x_14784:
[----:B------:R-:W2:Y:S02]  /*cc90*/  LDG.E.64 R2, [R2.64] ;  /* 0x0000002402027981 */ /* 0x000ea4000c1e1b00 */
[----:B--2---:R0:W1:Y:S01]  /*cca0*/  F2I.F64.TRUNC R19, R2 ;  /* 0x0000000200137311 */ /* 0x004062000030d100 */
[----:B------:R-:W-:Y:S05]  /*ccb0*/  BRA `(.L_x_14775) ;  /* 0x000009e000007947 */ /* 0x000fea0003800000 */
.L_x_14783:
        /* <DEDUP_REMOVED lines=28> */
.L_x_14786:
        /* <DEDUP_REMOVED lines=15> */
.L_x_14785:
[----:B------:R-:W2:Y:S02]  /*cf70*/  LDG.E.U16 R0, [R2.64] ;  /* 0x0000002402007981 */ /* 0x000ea4000c1e1500 */
[----:B--2---:R-:W-:-:S06]  /*cf80*/  PRMT R0, RZ, 0x5410, R0 ;  /* 0x00005410ff007816 */ /* 0x004fcc0000000000 */
[----:B------:R-:W0:Y:S02]  /*cf90*/  F2I.FTZ.TRUNC.NTZ R0, R0 ;  /* 0x0000000000007305 */ /* 0x000e24000021f100 */
[----:B0-----:R-:W-:Y:S01]  /*cfa0*/  PRMT R19, R0, 0x7610, R19 ;  /* 0x0000761000137816 */ /* 0x001fe20000000013 */
[----:B------:R-:W-:Y:S05]  /*cfb0*/  BRA `(.L_x_14775) ;  /* 0x000006e000007947 */ /* 0x000fea0003800000 */
.L_x_14782:
        /* <DEDUP_REMOVED lines=10> */
.L_x_14789:
        /* <DEDUP_REMOVED lines=21> */
.L_x_14793:
[----:B------:R-:W-:Y:S05]  /*d1b0*/  BSYNC B1 ;  /* 0x0000000000017941 */ /* 0x000fea0003800000 */
.L_x_14792:
[----:B------:R-:W-:Y:S01]  /*d1c0*/  LEA R3, R0, 0x3b800000, 0x17 ;  /* 0x3b80000000037811 */ /* 0x000fe200078eb8ff */
[----:B------:R-:W-:-:S05]  /*d1d0*/  IMAD.SHL.U32 R0, R2, 0x100000, RZ ;  /* 0x0010000002007824 */ /* 0x000fca00078e00ff */
[----:B------:R-:W-:Y:S02]  /*d1e0*/  LOP3.LUT R0, R3, R0, R4, 0xfe, !PT ;  /* 0x0000000003007212 */ /* 0x000fe400078efe04 */
.L_x_14791:
[----:B------:R-:W-:Y:S05]  /*d1f0*/  BSYNC B0 ;  /* 0x0000000000007941 */ /* 0x000fea0003800000 */
.L_x_14790:
[----:B------:R-:W0:Y:S02]  /*d200*/  F2I.FTZ.TRUNC.NTZ R0, R0 ;  /* 0x0000000000007305 */ /* 0x000e24000021f100 */
[----:B0-----:R-:W-:Y:S01]  /*d210*/  PRMT R19, R0, 0x7610, R19 ;  /* 0x0000761000137816 */ /* 0x001fe20000000013 */
[----:B------:R-:W-:Y:S05]  /*d220*/  BRA `(.L_x_14775) ;  /* 0x0000047000007947 */ /* 0x000fea0003800000 */
.L_x_14788:
        /* <DEDUP_REMOVED lines=21> */
.L_x_14797:
[----:B------:R-:W-:Y:S05]  /*d380*/  BSYNC B1 ;  /* 0x0000000000017941 */ /* 0x000fea0003800000 */
.L_x_14796:
[----:B------:R-:W-:Y:S01]  /*d390*/  LEA R3, R0, 0x37800000, 0x17 ;  /* 0x3780000000037811 */ /* 0x000fe200078eb8ff */
[----:B------:R-:W-:-:S05]  /*d3a0*/  IMAD.SHL.U32 R0, R2, 0x200000, RZ ;  /* 0x0020000002007824 */ /* 0x000fca00078e00ff */
[----:B------:R-:W-:Y:S02]  /*d3b0*/  LOP3.LUT R0, R3, R0, R4, 0xfe, !PT ;  /* 0x0000000003007212 */ /* 0x000fe400078efe04 */
.L_x_14795:
[----:B------:R-:W-:Y:S05]  /*d3c0*/  BSYNC B0 ;  /* 0x0000000000007941 */ /* 0x000fea0003800000 */
.L_x_14794:
[----:B------:R-:W0:Y:S02]  /*d3d0*/  F2I.FTZ.TRUNC.NTZ R0, R0 ;  /* 0x0000000000007305 */ /* 0x000e24000021f100 */
[----:B0-----:R-:W-:Y:S01]  /*d3e0*/  PRMT R19, R0, 0x7610, R19 ;  /* 0x0000761000137816 */ /* 0x001fe20000000013 */
[----:B------:R-:W-:Y:S05]  /*d3f0*/  BRA `(.L_x_14775) ;  /* 0x000002a000007947 */ /* 0x000fea0003800000 */
.L_x_14787:
        /* <DEDUP_REMOVED lines=14> */
.L_x_14801:
[----:B------:R-:W-:Y:S05]  /*d4e0*/  BSYNC B0 ;  /* 0x0000000000007941 */ /* 0x000fea0003800000 */
.L_x_14800:
[----:B------:R-:W0:Y:S02]  /*d4f0*/  F2I.FTZ.TRUNC.NTZ R0, R0 ;  /* 0x0000000000007305 */ /* 0x000e24000021f100 */
[----:B0-----:R-:W-:Y:S01]  /*d500*/  PRMT R19, R0, 0x7610, R19 ;  /* 0x0000761000137816 */ /* 0x001fe20000000013 */
[----:B------:R-:W-:Y:S05]  /*d510*/  BRA `(.L_x_14775) ;  /* 0x0000018000007947 */ /* 0x000fea0003800000 */
.L_x_14774:
        /* <DEDUP_REMOVED lines=21> */
.L_x_14799:
[----:B------:R0:W5:Y:S01]  /*d670*/  LDG.E.U8 R19, [R2.64] ;  /* 0x0000002402137981 */ /* 0x000162000c1e1100 */
[----:B------:R-:W-:Y:S05]  /*d680*/  BRA `(.L_x_14775) ;  /* 0x0000001000007947 */ /* 0x000fea0003800000 */
.L_x_14798:
[----:B------:R0:W5:Y:S02]  /*d690*/  LDG.E.U8 R19, [R2.64] ;  /* 0x0000002402137981 */ /* 0x000164000c1e1100 */
.L_x_14775:
        /* <DEDUP_REMOVED lines=16> */
.L_x_14805:
[----:B------:R0:W5:Y:S01]  /*d7a0*/  LDG.E.U8 R0, [R2.64] ;  /* 0x0000002402007981 */ /* 0x000162000c1e1100 */
[----:B------:R-:W-:Y:S05]  /*d7b0*/  BRA `(.L_x_14807) ;  /* 0x00000d7000007947 */ /* 0x000fea0003800000 */
.L_x_14804:
        /* <DEDUP_REMOVED lines=8> */
.L_x_14809:
[----:B------:R0:W5:Y:S01]  /*d840*/  LDG.E.U8 R0, [R2.64] ;  /* 0x0000002402007981 */ /* 0x000162000c1e1100 */
[----:B------:R-:W-:Y:S05]  /*d850*/  BRA `(.L_x_14807) ;  /* 0x00000cd000007947 */ /* 0x000fea0003800000 */
.L_x_14808:
[----:B------:R0:W5:Y:S01]  /*d860*/  LDG.E.U16 R0, [R2.64] ;  /* 0x0000002402007981 */ /* 0x000162000c1e1500 */
[----:B------:R-:W-:Y:S05]  /*d870*/  BRA `(.L_x_14807) ;  /* 0x00000cb000007947 */ /* 0x000fea0003800000 */
.L_x_14803:
        /* <DEDUP_REMOVED lines=9> */
.L_x_14811:
[----:B------:R-:W2:Y:S02]  /*d910*/  LDG.E.U16 R4, [R2.64] ;  /* 0x0000002402047981 */ /* 0x000ea4000c1e1500 */
[----:B--2---:R-:W-:-:S06]  /*d920*/  HADD2.F32 R4, -RZ, R4.H0_H0 ;  /* 0x20000004ff047230 */ /* 0x004fcc0000004100 */
[----:B------:R-:W0:Y:S02]  /*d930*/  F2I.FTZ.TRUNC.NTZ R4, R4 ;  /* 0x0000000400047305 */ /* 0x000e24000021f100 */
[----:B0-----:R-:W-:Y:S01]  /*d940*/  PRMT R0, R4, 0x7610, R0 ;  /* 0x0000761004007816 */ /* 0x001fe20000000000 */
[----:B------:R-:W-:Y:S05]  /*d950*/  BRA `(.L_x_14807) ;  /* 0x00000bd000007947 */ /* 0x000fea0003800000 */
.L_x_14810:
        /* <DEDUP_REMOVED lines=9> */
.L_x_14813:
[----:B------:R-:W2:Y:S02]  /*d9f0*/  LDG.E.U16 R2, [R2.64] ;  /* 0x0000002402027981 */ /* 0x000ea4000c1e1500 */
[----:B--2---:R-:W-:-:S06]  /*da00*/  HADD2.F32 R4, -RZ, R2.H0_H0 ;  /* 0x20000002ff047230 */ /* 0x004fcc0000004100 */
[----:B------:R-:W0:Y:S02]  /*da10*/  F2I.FTZ.TRUNC.NTZ R4, R4 ;  /* 0x0000000400047305 */ /* 0x000e24000021f100 */
[----:B0-----:R-:W-:Y:S01]  /*da20*/  PRMT R0, R4, 0x7610, R0 ;  /* 0x0000761004007816 */ /* 0x001fe20000000000 */
[----:B------:R-:W-:Y:S05]  /*da30*/  BRA `(.L_x_14807) ;  /* 0x00000af000007947 */ /* 0x000fea0003800000 */
.L_x_14812:
[----:B------:R-:W2:Y:S02]  /*da40*/  LDG.E.64 R2, [R2.64] ;  /* 0x0000002402027981 */ /* 0x000ea4000c1e1b00 */
[----:B--2---:R0:W2:Y:S01]  /*da50*/  F2I.F64.TRUNC R0, R2 ;  /* 0x0000000200007311 */ /* 0x0040a2000030d100 */
[----:B------:R-:W-:Y:S05]  /*da60*/  BRA `(.L_x_14807) ;  /* 0x00000ac000007947 */ /* 0x000fea0003800000 */
.L_x_14802:
        /* <DEDUP_REMOVED lines=12> */
.L_x_14816:
[----:B------:R-:W2:Y:S02]  /*db30*/  LDG.E.64 R2, [R2.64] ;  /* 0x0000002402027981 */ /* 0x000ea4000c1e1b00 */
[----:B--2---:R0:W2:Y:S01]  /*db40*/  F2I.F64.TRUNC R0, R2 ;  /* 0x0000000200007311 */ /* 0x0040a2000030d100 */
[----:B------:R-:W-:Y:S05]  /*db50*/  BRA `(.L_x_14807) ;  /* 0x000009d000007947 */ /* 0x000fea0003800000 */
.L_x_14815:
        /* <DEDUP_REMOVED lines=28> */
.L_x_14818:
        /* <DEDUP_REMOVED lines=15> */
.L_x_14817:
[----:B------:R-:W2:Y:S02]  /*de10*/  LDG.E.U16 R2, [R2.64] ;  /* 0x0000002402027981 */ /* 0x000ea4000c1e1500 */
[----:B--2---:R-:W-:-:S04]  /*de20*/  PRMT R2, RZ, 0x5410, R2 ;  /* 0x00005410ff027816 */ /* 0x004fc80000000002 */
[----:B------:R0:W2:Y:S01]  /*de30*/  F2I.FTZ.TRUNC.NTZ R0, R2 ;  /* 0x0000000200007305 */ /* 0x0000a2000021f100 */
[----:B------:R-:W-:Y:S05]  /*de40*/  BRA `(.L_x_14807) ;  /* 0x000006e000007947 */ /* 0x000fea0003800000 */
.L_x_14814:
        /* <DEDUP_REMOVED lines=10> */
.L_x_14821:
        /* <DEDUP_REMOVED lines=21> */
.L_x_14825:
[----:B------:R-:W-:Y:S05]  /*e040*/  BSYNC B1 ;  /* 0x0000000000017941 */ /* 0x000fea0003800000 */
.L_x_14824:
[----:B------:R-:W-:Y:S01]  /*e050*/  IMAD.SHL.U32 R2, R2, 0x100000, RZ ;  /* 0x0010000002027824 */ /* 0x000fe200078e00ff */
[----:B------:R-:W-:-:S04]  /*e060*/  LEA R3, R0, 0x3b800000, 0x17 ;  /* 0x3b80000000037811 */ /* 0x000fc800078eb8ff */
[----:B------:R-:W-:Y:S02]  /*e070*/  LOP3.LUT R4, R3, R2, R4, 0xfe, !PT ;  /* 0x0000000203047212 */ /* 0x000fe400078efe04 */
.L_x_14823:
[----:B------:R-:W-:Y:S05]  /*e080*/  BSYNC B0 ;  /* 0x0000000000007941 */ /* 0x000fea0003800000 */
.L_x_14822:
[----:B------:R-:W0:Y:S02]  /*e090*/  F2I.FTZ.TRUNC.NTZ R4, R4 ;  /* 0x0000000400047305 */ /* 0x000e24000021f100 */
[----:B0-----:R-:W-:Y:S01]  /*e0a0*/  PRMT R0, R4, 0x7610, R0 ;  /* 0x0000761004007816 */ /* 0x001fe20000000000 */
[----:B------:R-:W-:Y:S05]  /*e0b0*/  BRA `(.L_x_14807) ;  /* 0x0000047000007947 */ /* 0x000fea0003800000 */
.L_x_14820:
        /* <DEDUP_REMOVED lines=21> */
.L_x_14829:
[----:B------:R-:W-:Y:S05]  /*e210*/  BSYNC B1 ;  /* 0x0000000000017941 */ /* 0x000fea0003800000 */
.L_x_14828:
[----:B------:R-:W-:Y:S01]  /*e220*/  IMAD.SHL.U32 R2, R2, 0x200000, RZ ;  /* 0x0020000002027824 */ /* 0x000fe200078e00ff */
[----:B------:R-:W-:-:S04]  /*e230*/  LEA R3, R0, 0x37800000, 0x17 ;  /* 0x3780000000037811 */ /* 0x000fc800078eb8ff */
[----:B------:R-:W-:Y:S02]  /*e240*/  LOP3.LUT R4, R3, R2, R4, 0xfe, !PT ;  /* 0x0000000203047212 */ /* 0x000fe400078efe04 */
.L_x_14827:
[----:B------:R-:W-:Y:S05]  /*e250*/  BSYNC B0 ;  /* 0x0000000000007941 */ /* 0x000fea0003800000 */
.L_x_14826:
[----:B------:R-:W0:Y:S02]  /*e260*/  F2I.FTZ.TRUNC.NTZ R4, R4 ;  /* 0x0000000400047305 */ /* 0x000e24000021f100 */
[----:B0-----:R-:W-:Y:S01]  /*e270*/  PRMT R0, R4, 0x7610, R0 ;  /* 0x0000761004007816 */ /* 0x001fe20000000000 */
[----:B------:R-:W-:Y:S05]  /*e280*/  BRA `(.L_x_14807) ;  /* 0x000002a000007947 */ /* 0x000fea0003800000 */
.L_x_14819:
        /* <DEDUP_REMOVED lines=14> */
.L_x_14833:
[----:B------:R-:W-:Y:S05]  /*e370*/  BSYNC B0 ;  /* 0x0000000000007941 */ /* 0x000fea0003800000 */
.L_x_14832:
[----:B------:R-:W0:Y:S02]  /*e380*/  F2I.FTZ.TRUNC.NTZ R4, R4 ;  /* 0x0000000400047305 */ /* 0x000e24000021f100 */
[----:B0-----:R-:W-:Y:S01]  /*e390*/  PRMT R0, R4, 0x7610, R0 ;  /* 0x0000761004007816 */ /* 0x001fe20000000000 */
[----:B------:R-:W-:Y:S05]  /*e3a0*/  BRA `(.L_x_14807) ;  /* 0x0000018000007947 */ /* 0x000fea0003800000 */
.L_x_14806:
        /* <DEDUP_REMOVED lines=21> */
.L_x_14831:
[----:B------:R0:W5:Y:S01]  /*e500*/  LDG.E.U8 R0, [R2.64] ;  /* 0x0000002402007981 */ /* 0x000162000c1e1100 */
[----:B------:R-:W-:Y:S05]  /*e510*/  BRA `(.L_x_14807) ;  /* 0x0000001000007947 */ /* 0x000fea0003800000 */
.L_x_14830:
[----:B------:R0:W5:Y:S02]  /*e520*/  LDG.E.U8 R0, [R2.64] ;  /* 0x0000002402007981 */ /* 0x000164000c1e1100 */
.L_x_14807:
        /* <DEDUP_REMOVED lines=15> */
.L_x_14837:
[----:B------:R-:W-:Y:S01]  /*e620*/  STG.E.U8 [R16.64], R19 ;  /* 0x0000001310007986 */ /* 0x000fe2000c101124 */
[----:B------:R-:W-:Y:S05]  /*e630*/  EXIT ;  /* 0x000000000000794d */ /* 0x000fea0003800000 */
.L_x_14836:
        /* <DEDUP_REMOVED lines=12> */
.L_x_14840:
[----:B------:R-:W-:-:S04]  /*e700*/  LOP3.LUT R19, R19, 0xffff, RZ, 0xc0, !PT ;  /* 0x0000ffff13137812 */ /* 0x000fc800078ec0ff */
[----:B------:R-:W-:-:S05]  /*e710*/  PRMT R3, R19, 0x8880, RZ ;  /* 0x0000888013037816 */ /* 0x000fca00000000ff */
[----:B------:R-:W-:Y:S01]  /*e720*/  STG.E [R16.64], R3 ;  /* 0x0000000310007986 */ /* 0x000fe2000c101924 */
[----:B------:R-:W-:Y:S05]  /*e730*/  EXIT ;  /* 0x000000000000794d */ /* 0x000fea0003800000 */
.L_x_14839:
[----:B------:R-:W-:-:S04]  /*e740*/  PRMT R3, R19, 0x8880, RZ ;  /* 0x0000888013037816 */ /* 0x000fc800000000ff */
[----:B------:R-:W-:-:S05]  /*e750*/  PRMT R3, R3, 0x7710, RZ ;  /* 0x0000771003037816 */ /* 0x000fca00000000ff */
[----:B------:R-:W-:Y:S01]  /*e760*/  STG.E.U16 [R16.64], R3 ;  /* 0x0000000310007986 */ /* 0x000fe2000c101524 */
[----:B------:R-:W-:Y:S05]  /*e770*/  EXIT ;  /* 0x000000000000794d */ /* 0x000fea0003800000 */
.L_x_14835:
        /* <DEDUP_REMOVED lines=9> */
.L_x_14842:
[----:B------:R-:W0:Y:S02]  /*e810*/  I2F.S8 R0, R19 ;  /* 0x0000001300007306 */ /* 0x000e240000001400 */
[----:B0-----:R-:W-:-:S05]  /*e820*/  F2FP.PACK_AB R0, RZ, R0 ;  /* 0x00000000ff00723e */ /* 0x001fca00000000ff */
[----:B------:R-:W-:Y:S01]  /*e830*/  STG.E.U16 [R16.64], R0 ;  /* 0x0000000010007986 */ /* 0x000fe2000c101524 */
[----:B------:R-:W-:Y:S05]  /*e840*/  EXIT ;  /* 0x000000000000794d */ /* 0x000fea0003800000 */
.L_x_14841:
        /* <DEDUP_REMOVED lines=10> */
.L_x_14844:
[----:B------:R-:W0:Y:S02]  /*e8f0*/  I2F.S8 R19, R19 ;  /* 0x0000001300137306 */ /* 0x000e240000001400 */
[----:B0-----:R-:W-:-:S04]  /*e900*/  F2FP.PACK_AB R3, RZ, R19 ;  /* 0x00000013ff03723e */ /* 0x001fc800000000ff */
[----:B------:R-:W-:-:S05]  /*e910*/  PRMT R3, R3, 0x5410, RZ ;  /* 0x0000541003037816 */ /* 0x000fca00000000ff */
[----:B------:R-:W-:Y:S01]  /*e920*/  STG.E [R16.64], R3 ;  /* 0x0000000310007986 */ /* 0x000fe2000c101924 */
[----:B------:R-:W-:Y:S05]  /*e930*/  EXIT ;  /* 0x000000000000794d */ /* 0x000fea0003800000 */
.L_x_14843:
[----:B------:R-:W-:-:S04]  /*e940*/  PRMT R2, R19, 0x8880, RZ ;  /* 0x0000888013027816 */ /* 0x000fc800000000ff */
[----:B------:R-:W-:-:S06]  /*e950*/  PRMT R2, R2, 0x7710, RZ ;  /* 0x0000771002027816 */ /* 0x000fcc00000000ff */
[----:B------:R-:W0:Y:S02]  /*e960*/  I2F.F64.S16 R2, R2 ;  /* 0x0000000200027312 */ /* 0x000e240000101c00 */
[----:B0-----:R-:W-:Y:S01]  /*e970*/  STG.E.64 [R16.64], R2 ;  /* 0x0000000210007986 */ /* 0x001fe2000c101b24 */
[----:B------:R-:W-:Y:S05]  /*e980*/  EXIT ;  /* 0x000000000000794d */ /* 0x000fea0003800000 */
.L_x_14834:
        /* <DEDUP_REMOVED lines=12> */
.L_x_14847:
[----:B------:R-:W-:Y:S01]  /*ea50*/  PRMT R4, R19, 0x8880, RZ ;  /* 0x0000888013047816 */ /* 0x000fe200000000ff */
[----:B------:R-:W-:-:S03]  /*ea60*/  CS2R R6, SRZ ;  /* 0x0000000000067805 */ /* 0x000fc6000001ff00 */
[----:B------:R-:W-:-:S06]  /*ea70*/  PRMT R4, R4, 0x7710, RZ ;  /* 0x0000771004047816 */ /* 0x000fcc00000000ff */
[----:B------:R-:W0:Y:S02]  /*ea80*/  I2F.F64.S16 R4, R4 ;  /* 0x0000000400047312 */ /* 0x000e240000101c00 */
[----:B0-----:R-:W-:Y:S01]  /*ea90*/  STG.E.128 [R16.64], R4 ;  /* 0x0000000410007986 */ /* 0x001fe2000c101d24 */
[----:B------:R-:W-:Y:S05]  /*eaa0*/  EXIT ;  /* 0x000000000000794d */ /* 0x000fea0003800000 */
.L_x_14846:
        /* <DEDUP_REMOVED lines=21> */
.L_x_14851:
[----:B------:R-:W-:Y:S05]  /*ec00*/  BSYNC B0 ;  /* 0x0000000000007941 */ /* 0x000fea0003800000 */
.L_x_14850:
[----:B------:R-:W-:-:S05]  /*ec10*/  LOP3.LUT R3, R0, R3, RZ, 0xfc, !PT ;  /* 0x0000000300037212 */ /* 0x000fca00078efcff */
[----:B------:R-:W-:Y:S01]  /*ec20*/  STG.E.U8 [R16.64], R3 ;  /* 0x0000000310007986 */ /* 0x000fe2000c101124 */
[----:B------:R-:W-:Y:S05]  /*ec30*/  EXIT ;  /* 0x000000000000794d */ /* 0x000fea0003800000 */
.L_x_14849:
        /* <DEDUP_REMOVED lines=13> */
.L_x_14853:
[----:B------:R-:W-:Y:S01]  /*ed10*/  IMAD.MOV.U32 R0, RZ, RZ, 0x7f ;  /* 0x0000007fff007424 */ /* 0x000fe200078e00ff */
[----:B------:R-:W-:-:S04]  /*ed20*/  ISETP.GT.U32.AND P0, PT, R2, 0x7f800000, PT ;  /* 0x7f8000000200780c */ /* 0x000fc80003f04070 */
[----:B------:R-:W-:-:S04]  /*ed30*/  SEL R0, R0, 0x7c, P0 ;  /* 0x0000007c00007807 */ /* 0x000fc80000000000 */
.L_x_14854:
[----:B------:R-:W-:Y:S05]  /*ed40*/  BSYNC B0 ;  /* 0x0000000000007941 */ /* 0x000fea0003800000 */
.L_x_14852:
[----:B------:R-:W-:-:S04]  /*ed50*/  LOP3.LUT R2, R19, 0x80000000, RZ, 0xc0, !PT ;  /* 0x8000000013027812 */ /* 0x000fc800078ec0ff */
[----:B------:R-:W-:-:S04]  /*ed60*/  SHF.R.U32.HI R3, RZ, 0x18, R2 ;  /* 0x00000018ff037819 */ /* 0x000fc80000011602 */
[----:B------:R-:W-:-:S05]  /*ed70*/  LOP3.LUT R3, R0, R3, RZ, 0xfc, !PT ;  /* 0x0000000300037212 */ /* 0x000fca00078efcff */
[----:B------:R-:W-:Y:S01]  /*ed80*/  STG.E.U8 [R16.64], R3 ;  /* 0x0000000310007986 */ /* 0x000fe2000c101124 */
[----:B------:R-:W-:Y:S05]  /*ed90*/  EXIT ;  /* 0x000000000000794d */ /* 0x000fea0003800000 */
.L_x_14848:
[----:B------:R-:W0:Y:S02]  /*eda0*/  I2F.S8 R0, R19 ;  /* 0x0000001300007306 */ /* 0x000e240000001400 */
[----:B0-----:R-:W-:-:S05]  /*edb0*/  F2FP.BF16.PACK_AB R0, RZ, R0 ;  /* 0x00000000ff00723e */ /* 0x001fca00000010ff */
[----:B------:R-:W-:Y:S01]  /*edc0*/  STG.E.U16 [R16.64], R0 ;  /* 0x0000000010007986 */ /* 0x000fe2000c101524 */
[----:B------:R-:W-:Y:S05]  /*edd0*/  EXIT ;  /* 0x000000000000794d */ /* 0x000fea0003800000 */
.L_x_14845:
        /* <DEDUP_REMOVED lines=12> */
.L_x_14857:
        /* <DEDUP_REMOVED lines=17> */
.L_x_14860:
[----:B------:R-:W-:-:S04]  /*efb0*/  LOP3.LUT R2, R19, 0x80000000, RZ, 0xc0, !PT ;  /* 0x8000000013027812 */ /* 0x000fc800078ec0ff */
[----:B------:R-:W-:-:S04]  /*efc0*/  SHF.R.U32.HI R3, RZ, 0x18, R2 ;  /* 0x00000018ff037819 */ /* 0x000fc80000011602 */
[----:B------:R-:W-:-:S04]  /*efd0*/  LOP3.LUT R0, R0, R3, RZ, 0xfc, !PT ;  /* 0x0000000300007212 */ /* 0x000fc800078efcff */
[----:B------:R-:W-:Y:S02]  /*efe0*/  PRMT R8, R0, 0x7610, R8 ;  /* 0x0000761000087816 */ /* 0x000fe40000000008 */
.L_x_14859:
[----:B------:R-:W-:Y:S05]  /*eff0*/  BSYNC B0 ;  /* 0x0000000000007941 */ /* 0x000fea0003800000 */
.L_x_14858:
[----:B------:R-:W-:Y:S01]  /*f000*/  STG.E.U8 [R16.64], R8 ;  /* 0x0000000810007986 */ /* 0x000fe2000c101124 */
[----:B------:R-:W-:Y:S05]  /*f010*/  EXIT ;  /* 0x000000000000794d */ /* 0x000fea0003800000 */
.L_x_14856:
        /* <DEDUP_REMOVED lines=17> */
.L_x_14863:
[----:B------:R-:W-:-:S04]  /*f130*/  LOP3.LUT R2, R19, 0x80000000, RZ, 0xc0, !PT ;  /* 0x8000000013027812 */ /* 0x000fc800078ec0ff */
[----:B------:R-:W-:-:S04]  /*f140*/  SHF.R.U32.HI R3, RZ, 0x18, R2 ;  /* 0x00000018ff037819 */ /* 0x000fc80000011602 */
[----:B------:R-:W-:-:S04]  /*f150*/  LOP3.LUT R0, R0, R3, RZ, 0xfc, !PT ;  /* 0x0000000300007212 */ /* 0x000fc800078efcff */
[----:B------:R-:W-:Y:S02]  /*f160*/  PRMT R8, R0, 0x7610, R8 ;  /* 0x0000761000087816 */ /* 0x000fe40000000008 */
.L_x_14862:
[----:B------:R-:W-:Y:S05]  /*f170*/  BSYNC B0 ;  /* 0x0000000000007941 */ /* 0x000fea0003800000 */
.L_x_14861:
[----:B------:R-:W-:Y:S01]  /*f180*/  STG.E.U8 [R16.64], R8 ;  /* 0x0000000810007986 */ /* 0x000fe2000c101124 */
[----:B------:R-:W-:Y:S05]  /*f190*/  EXIT ;  /* 0x000000000000794d */ /* 0x000fea0003800000 */
.L_x_14855:
        /* <DEDUP_REMOVED lines=22> */
.L_x_14838:
        /* <DEDUP_REMOVED lines=20> */
.L_x_14865:
[----:B------:R-:W-:-:S04]  /*f440*/  LOP3.LUT R19, R19, 0xffff, RZ, 0xc0, !PT ;  /* 0x0000ffff13137812 */ /* 0x000fc800078ec0ff */
[----:B------:R-:W-:-:S05]  /*f450*/  PRMT R19, R19, 0x8880, RZ ;  /* 0x0000888013137816 */ /* 0x000fca00000000ff */
[----:B------:R-:W-:-:S05]  /*f460*/  IMAD.MOV.U32 R2, RZ, RZ, R19 ;  /* 0x000000ffff027224 */ /* 0x000fca00078e0013 */
[----:B------:R-:W-:-:S05]  /*f470*/  SHF.R.S32.HI R3, RZ, 0x1f, R2 ;  /* 0x0000001fff037819 */ /* 0x000fca0000011402 */
[----:B------:R-:W-:Y:S01]  /*f480*/  STG.E.64 [R16.64], R2 ;  /* 0x0000000210007986 */ /* 0x000fe2000c101b24 */
[----:B------:R-:W-:Y:S05]  /*f490*/  EXIT ;  /* 0x000000000000794d */ /* 0x000fea0003800000 */
.L_x_14864:
[----:B------:R-:W-:-:S04]  /*f4a0*/  LOP3.LUT R19, R19, 0xffff, RZ, 0xc0, !PT ;  /* 0x0000ffff13137812 */ /* 0x000fc800078ec0ff */
[----:B------:R-:W-:-:S05]  /*f4b0*/  PRMT R3, R19, 0x8880, RZ ;  /* 0x0000888013037816 */ /* 0x000fca00000000ff */
[----:B------:R-:W-:Y:S01]  /*f4c0*/  STG.E [R16.64], R3 ;  /* 0x0000000310007986 */ /* 0x000fe2000c101924 */
[----:B------:R-:W-:Y:S05]  /*f4d0*/  EXIT ;  /* 0x000000000000794d */ /* 0x000fea0003800000 */
.L_x_14866:
        /* <DEDUP_REMOVED lines=10> */
.L_x_25187:


//--------------------- .text._ZN2at6native27unrolled_elementwise_kernelINS0_13BinaryFunctorIaaaNS0_16BitwiseOrFunctorIaEEEESt5arrayIPcLm3EELi4E23TrivialOffsetCalculatorILi2EjES9_ILi1EjENS0_6memory12LoadWithCastILi2EEENSC_13StoreWithCastILi1EEEEEviT_T0_T2_T3_T4_T5_ --------------------------
	.section	.text._ZN2at6native27unrolled_elementwise_kernelINS0_13BinaryFunctorIaaaNS0_16BitwiseOrFunctorIaEEEESt5arrayIPcLm3EELi4E23TrivialOffsetCalculatorILi2EjES9_ILi1EjENS0_6memory12LoadWithCastILi2EEENSC_13StoreWithCastILi1EEEEEviT_T0_T2_T3_T4_T5_,"ax",@progbits
	.sectioninfo	@"SHI_REGISTERS=32"
	.align	128
        .global         _ZN2at6native27unrolled_elementwise_kernelINS0_13BinaryFunctorIaaaNS0_16BitwiseOrFunctorIaEEEESt5arrayIPcLm3EELi4E23TrivialOffsetCalculatorILi2EjES9_ILi1EjENS0_6memory12LoadWithCastILi2EEENSC_13StoreWithCastILi1EEEEEviT_T0_T2_T3_T4_T5_
        .type           _ZN2at6native27unrolled_elementwise_kernelINS0_13BinaryFunctorIaaaNS0_16BitwiseOrFunctorIaEEEESt5arrayIPcLm3EELi4E23TrivialOffsetCalculatorILi2EjES9_ILi1EjENS0_6memory12LoadWithCastILi2EEENSC_13StoreWithCastILi1EEEEEviT_T0_T2_T3_T4_T5_,@function
        .size           _ZN2at6native27unrolled_elementwise_kernelINS0_13BinaryFunctorIaaaNS0_16BitwiseOrFunctorIaEEEESt5arrayIPcLm3EELi4E23TrivialOffsetCalculatorILi2EjES9_ILi1EjENS0_6memory12LoadWithCastILi2EEENSC_13StoreWithCastILi1EEEEEviT_T0_T2_T3_T4_T5_,(.L_x_25188 - _ZN2at6native27unrolled_elementwise_kernelINS0_13BinaryFunctorIaaaNS0_16BitwiseOrFunctorIaEEEESt5arrayIPcLm3EELi4E23TrivialOffsetCalculatorILi2EjES9_ILi1EjENS0_6memory12LoadWithCastILi2EEENSC_13StoreWithCastILi1EEEEEviT_T0_T2_T3_T4_T5_)
        .other          _ZN2at6native27unrolled_elementwise_kernelINS0_13BinaryFunctorIaaaNS0_16BitwiseOrFunctorIaEEEESt5arrayIPcLm3EELi4E23TrivialOffsetCalculatorILi2EjES9_ILi1EjENS0_6memory12LoadWithCastILi2EEENSC_13StoreWithCastILi1EEEEEviT_T0_T2_T3_T4_T5_,@"STO_CUDA_ENTRY STV_DEFAULT"
_ZN2at6native27unrolled_elementwise_kernelINS0_13BinaryFunctorIaaaNS0_16BitwiseOrFunctorIaEEEESt5arrayIPcLm3EELi4E23TrivialOffsetCalculatorILi2EjES9_ILi1EjENS0_6memory12LoadWithCastILi2EEENSC_13StoreWithCastILi1EEEEEviT_T0_T2_T3_T4_T5_:
.text._ZN2at6native27unrolled_elementwise_kernelINS0_13BinaryFunctorIaaaNS0_16BitwiseOrFunctorIaEEEESt5arrayIPcLm3EELi4E23TrivialOffsetCalculatorILi2EjES9_ILi1EjENS0_6memory12LoadWithCastILi2EEENSC_13StoreWithCastILi1EEEEEviT_T0_T2_T3_T4_T5_:
        /* <DEDUP_REMOVED lines=31> */
.L_x_14872:
[----:B------:R0:W5:Y:S01]  /*01f0*/  LDG.E.U8 R25, [R4.64] ;  /* 0x0000002404197981 */ /* 0x000162000c1e1100 */
[----:B------:R-:W-:Y:S05]  /*0200*/  BRA `(.L_x_14874) ;  /* 0x00000d9000007947 */ /* 0x000fea0003800000 */
.L_x_14871:
        /* <DEDUP_REMOVED lines=8> */
.L_x_14876:
[----:B------:R0:W5:Y:S01]  /*0290*/  LDG.E.U8 R25, [R4.64] ;  /* 0x0000002404197981 */ /* 0x000162000c1e1100 */
[----:B------:R-:W-:Y:S05]  /*02a0*/  BRA `(.L_x_14874) ;  /* 0x00000cf000007947 */ /* 0x000fea0003800000 */
.L_x_14875:
[----:B------:R0:W5:Y:S01]  /*02b0*/  LDG.E.U16 R25, [R4.64] ;  /* 0x0000002404197981 */ /* 0x000162000c1e1500 */
[----:B------:R-:W-:Y:S05]  /*02c0*/  BRA `(.L_x_14874) ;  /* 0x00000cd000007947 */ /* 0x000fea0003800000 */
.L_x_14870:
        /* <DEDUP_REMOVED lines=9> */
.L_x_14878:
[----:B------:R-:W2:Y:S02]  /*0360*/  LDG.E.U16 R0, [R4.64] ;  /* 0x0000002404007981 */ /* 0x000ea4000c1e1500 */
[----:B--2---:R-:W-:-:S06]  /*0370*/  HADD2.F32 R0, -RZ, R0.H0_H0 ;  /* 0x20000000ff007230 */ /* 0x004fcc0000004100 */
[----:B------:R-:W0:Y:S02]  /*0380*/  F2I.FTZ.TRUNC.NTZ R0, R0 ;  /* 0x0000000000007305 */ /* 0x000e24000021f100 */
[----:B0-----:R-:W-:Y:S01]  /*0390*/  PRMT R25, R0, 0x7610, R25 ;  /* 0x0000761000197816 */ /* 0x001fe20000000019 */
[----:B------:R-:W-:Y:S05]  /*03a0*/  BRA `(.L_x_14874) ;  /* 0x00000bf000007947 */ /* 0x000fea0003800000 */
.L_x_14877:
        /* <DEDUP_REMOVED lines=9> */
.L_x_14880:
[----:B------:R-:W2:Y:S02]  /*0440*/  LDG.E.U16 R4, [R4.64] ;  /* 0x0000002404047981 */ /* 0x000ea4000c1e1500 */
[----:B--2---:R-:W-:-:S06]  /*0450*/  HADD2.F32 R0, -RZ, R4.H0_H0 ;  /* 0x20000004ff007230 */ /* 0x004fcc0000004100 */
[----:B------:R-:W0:Y:S02]  /*0460*/  F2I.FTZ.TRUNC.NTZ R0, R0 ;  /* 0x0000000000007305 */ /* 0x000e24000021f100 */
[----:B0-----:R-:W-:Y:S01]  /*0470*/  PRMT R25, R0, 0x7610, R25 ;  /* 0x0000761000197816 */ /* 0x001fe20000000019 */
[----:B------:R-:W-:Y:S05]  /*0480*/  BRA `(.L_x_14874) ;  /* 0x00000b1000007947 */ /* 0x000fea0003800000 */
.L_x_14879:
[----:B------:R-:W2:Y:S02]  /*0490*/  LDG.E.64 R4, [R4.64] ;  /* 0x0000002404047981 */ /* 0x000ea4000c1e1b00 */
[----:B--2---:R0:W1:Y:S01]  /*04a0*/  F2I.F64.TRUNC R25, R4 ;  /* 0x0000000400197311 */ /* 0x004062000030d100 */
[----:B------:R-:W-:Y:S05]  /*04b0*/  BRA `(.L_x_14874) ;  /* 0x00000ae000007947 */ /* 0x000fea0003800000 */
.L_x_14869:
        /* <DEDUP_REMOVED lines=12> */
.L_x_14883:
[----:B------:R-:W2:Y:S02]  /*0580*/  LDG.E.64 R4, [R4.64] ;  /* 0x0000002404047981 */ /* 0x000ea4000c1e1b00 */
[----:B--2---:R0:W1:Y:S01]  /*0590*/  F2I.F64.TRUNC R25, R4 ;  /* 0x0000000400197311 */ /* 0x004062000030d100 */
[----:B------:R-:W-:Y:S05]  /*05a0*/  BRA `(.L_x_14874) ;  /* 0x000009f000007947 */ /* 0x000fea0003800000 */
.L_x_14882:
        /* <DEDUP_REMOVED lines=28> */
.L_x_14885:
        /* <DEDUP_REMOVED lines=16> */
.L_x_14884:
[----:B------:R-:W2:Y:S02]  /*0870*/  LDG.E.U16 R0, [R4.64] ;  /* 0x0000002404007981 */ /* 0x000ea4000c1e1500 */
[----:B--2---:R-:W-:-:S06]  /*0880*/  PRMT R0, RZ, 0x5410, R0 ;  /* 0x00005410ff007816 */ /* 0x004fcc0000000000 */
[----:B------:R-:W0:Y:S02]  /*0890*/  F2I.FTZ.TRUNC.NTZ R0, R0 ;  /* 0x0000000000007305 */ /* 0x000e24000021f100 */
[----:B0-----:R-:W-:Y:S01]  /*08a0*/  PRMT R25, R0, 0x7610, R25 ;  /* 0x0000761000197816 */ /* 0x001fe20000000019 */
[----:B------:R-:W-:Y:S05]  /*08b0*/  BRA `(.L_x_14874) ;  /* 0x000006e000007947 */ /* 0x000fea0003800000 */
.L_x_14881:
        /* <DEDUP_REMOVED lines=10> */
.L_x_14888:
        /* <DEDUP_REMOVED lines=21> */
.L_x_14892:
[----:B------:R-:W-:Y:S05]  /*0ab0*/  BSYNC B1 ;  /* 0x0000000000017941 */ /* 0x000fea0003800000 */
.L_x_14891:
[----:B------:R-:W-:Y:S01]  /*0ac0*/  LEA R5, R0, 0x3b800000, 0x17 ;  /* 0x3b80000000057811 */ /* 0x000fe200078eb8ff */
[----:B------:R-:W-:-:S05]  /*0ad0*/  IMAD.SHL.U32 R0, R3, 0x100000, RZ ;  /* 0x0010000003007824 */ /* 0x000fca00078e00ff */
[----:B------:R-:W-:Y:S02]  /*0ae0*/  LOP3.LUT R0, R5, R0, R6, 0xfe, !PT ;  /* 0x0000000005007212 */ /* 0x000fe400078efe06 */
.L_x_14890:
[----:B------:R-:W-:Y:S05]  /*0af0*/  BSYNC B0 ;  /* 0x0000000000007941 */ /* 0x000fea0003800000 */
.L_x_14889:
[----:B------:R-:W0:Y:S02]  /*0b00*/  F2I.FTZ.TRUNC.NTZ R0, R0 ;  /* 0x0000000000007305 */ /* 0x000e24000021f100 */
[----:B0-----:R-:W-:Y:S01]  /*0b10*/  PRMT R25, R0, 0x7610, R25 ;  /* 0x0000761000197816 */ /* 0x001fe20000000019 */
[----:B------:R-:W-:Y:S05]  /*0b20*/  BRA `(.L_x_14874) ;  /* 0x0000047000007947 */ /* 0x000fea0003800000 */
.L_x_14887:
        /* <DEDUP_REMOVED lines=21> */
.L_x_14896:
[----:B------:R-:W-:Y:S05]  /*0c80*/  BSYNC B1 ;  /* 0x0000000000017941 */ /* 0x000fea0003800000 */
.L_x_14895:
[----:B------:R-:W-:Y:S01]  /*0c90*/  LEA R5, R0, 0x37800000, 0x17 ;  /* 0x3780000000057811 */ /* 0x000fe200078eb8ff */
[----:B------:R-:W-:-:S05]  /*0ca0*/  IMAD.SHL.U32 R0, R3, 0x200000, RZ ;  /* 0x0020000003007824 */ /* 0x000fca00078e00ff */
[----:B------:R-:W-:Y:S02]  /*0cb0*/  LOP3.LUT R0, R5, R0, R6, 0xfe, !PT ;  /* 0x0000000005007212 */ /* 0x000fe400078efe06 */
.L_x_14894:
[----:B------:R-:W-:Y:S05]  /*0cc0*/  BSYNC B0 ;  /* 0x0000000000007941 */ /* 0x000fea0003800000 */
.L_x_14893:
[----:B------:R-:W0:Y:S02]  /*0cd0*/  F2I.FTZ.TRUNC.NTZ R0, R0 ;  /* 0x0000000000007305 */ /* 0x000e24000021f100 */
[----:B0-----:R-:W-:Y:S01]  /*0ce0*/  PRMT R25, R0, 0x7610, R25 ;  /* 0x0000761000197816 */ /* 0x001fe20000000019 */
[----:B------:R-:W-:Y:S05]  /*0cf0*/  BRA `(.L_x_14874) ;  /* 0x000002a000007947 */ /* 0x000fea0003800000 */
.L_x_14886:
        /* <DEDUP_REMOVED lines=14> */
.L_x_14900:
[----:B------:R-:W-:Y:S05]  /*0de0*/  BSYNC B0 ;  /* 0x0000000000007941 */ /* 0x000fea0003800000 */
.L_x_14899:
[----:B------:R-:W0:Y:S02]  /*0df0*/  F2I.FTZ.TRUNC.NTZ R0, R0 ;  /* 0x0000000000007305 */ /* 0x000e24000021f100 */
[----:B0-----:R-:W-:Y:S01]  /*0e00*/  PRMT R25, R0, 0x7610, R25 ;  /* 0x0000761000197816 */ /* 0x001fe20000000019 */
[----:B------:R-:W-:Y:S05]  /*0e10*/  BRA `(.L_x_14874) ;  /* 0x0000018000007947 */ /* 0x000fea0003800000 */
.L_x_14873:
        /* <DEDUP_REMOVED lines=21> */
.L_x_14898:
[----:B------:R0:W5:Y:S01]  /*0f70*/  LDG.E.U8 R25, [R4.64] ;  /* 0x0000002404197981 */ /* 0x000162000c1e1100 */
[----:B------:R-:W-:Y:S05]  /*0f80*/  BRA `(.L_x_14874) ;  /* 0x0000001000007947 */ /* 0x000fea0003800000 */
.L_x_14897:
[----:B------:R0:W5:Y:S02]  /*0f90*/  LDG.E.U8 R25, [R4.64] ;  /* 0x0000002404197981 */ /* 0x000164000c1e1100 */
.L_x_14874:
        /* <DEDUP_REMOVED lines=16> */
.L_x_14904:
[----:B------:R0:W5:Y:S01]  /*10a0*/  LDG.E.U8 R28, [R4.64] ;  /* 0x00000024041c7981 */ /* 0x000162000c1e1100 */
[----:B------:R-:W-:Y:S05]  /*10b0*/  BRA `(.L_x_14906) ;  /* 0x00000d8000007947 */ /* 0x000fea0003800000 */
.L_x_14903:
        /* <DEDUP_REMOVED lines=8> */
.L_x_14908:
[----:B------:R0:W5:Y:S01]  /*1140*/  LDG.E.U8 R28, [R4.64] ;  /* 0x00000024041c7981 */ /* 0x000162000c1e1100 */
[----:B------:R-:W-:Y:S05]  /*1150*/  BRA `(.L_x_14906) ;  /* 0x00000ce000007947 */ /* 0x000fea0003800000 */
.L_x_14907:
[----:B------:R0:W5:Y:S01]  /*1160*/  LDG.E.U16 R28, [R4.64] ;  /* 0x00000024041c7981 */ /* 0x000162000c1e1500 */
[----:B------:R-:W-:Y:S05]  /*1170*/  BRA `(.L_x_14906) ;  /* 0x00000cc000007947 */ /* 0x000fea0003800000 */
.L_x_14902:
        /* <DEDUP_REMOVED lines=9> */
.L_x_14910:
[----:B------:R-:W2:Y:S02]  /*1210*/  LDG.E.U16 R0, [R4.64] ;  /* 0x0000002404007981 */ /* 0x000ea4000c1e1500 */
[----:B--2---:R-:W-:-:S06]  /*1220*/  HADD2.F32 R0, -RZ, R0.H0_H0 ;  /* 0x20000000ff007230 */ /* 0x004fcc0000004100 */
[----:B------:R-:W0:Y:S02]  /*1230*/  F2I.FTZ.TRUNC.NTZ R0, R0 ;  /* 0x0000000000007305 */ /* 0x000e24000021f100 */
[----:B0-----:R-:W-:Y:S01]  /*1240*/  PRMT R28, R0, 0x7610, R28 ;  /* 0x00007610001c7816 */ /* 0x001fe2000000001c */
[----:B------:R-:W-:Y:S05]  /*1250*/  BRA `(.L_x_14906) ;  /* 0x00000be000007947 */ /* 0x000fea0003800000 */
.L_x_14909:
        /* <DEDUP_REMOVED lines=9> */
.L_x_14912:
[----:B------:R-:W2:Y:S02]  /*12f0*/  LDG.E.U16 R4, [R4.64] ;  /* 0x0000002404047981 */ /* 0x000ea4000c1e1500 */
[----:B--2---:R-:W-:-:S06]  /*1300*/  HADD2.F32 R0, -RZ, R4.H0_H0 ;  /* 0x20000004ff007230 */ /* 0x004fcc0000004100 */
[----:B------:R-:W0:Y:S02]  /*1310*/  F2I.FTZ.TRUNC.NTZ R0, R0 ;  /* 0x0000000000007305 */ /* 0x000e24000021f100 */
[----:B0-----:R-:W-:Y:S01]  /*1320*/  PRMT R28, R0, 0x7610, R28 ;  /* 0x00007610001c7816 */ /* 0x001fe2000000001c */
[----:B------:R-:W-:Y:S05]  /*1330*/  BRA `(.L_x_14906) ;  /* 0x00000b0000007947 */ /* 0x000fea0003800000 */
.L_x_14911:
[----:B------:R-:W2:Y:S02]  /*1340*/  LDG.E.64 R4, [R4.64] ;  /* 0x0000002404047981 */ /* 0x000ea4000c1e1b00 */
[----:B--2---:R0:W2:Y:S01]  /*1350*/  F2I.F64.TRUNC R28, R4 ;  /* 0x00000004001c7311 */ /* 0x0040a2000030d100 */
[----:B------:R-:W-:Y:S05]  /*1360*/  BRA `(.L_x_14906) ;  /* 0x00000ad000007947 */ /* 0x000fea0003800000 */
.L_x_14901:
        /* <DEDUP_REMOVED lines=12> */
.L_x_14915:
[----:B------:R-:W2:Y:S02]  /*1430*/  LDG.E.64 R4, [R4.64] ;  /* 0x0000002404047981 */ /* 0x000ea4000c1e1b00 */
[----:B--2---:R0:W2:Y:S01]  /*1440*/  F2I.F64.TRUNC R28, R4 ;  /* 0x00000004001c7311 */ /* 0x0040a2000030d100 */
[----:B------:R-:W-:Y:S05]  /*1450*/  BRA `(.L_x_14906) ;  /* 0x000009e000007947 */ /* 0x000fea0003800000 */
.L_x_14914:
        /* <DEDUP_REMOVED lines=28> */
.L_x_14917:
        /* <DEDUP_REMOVED lines=15> */
.L_x_14916:
[----:B------:R-:W2:Y:S02]  /*1710*/  LDG.E.U16 R0, [R4.64] ;  /* 0x0000002404007981 */ /* 0x000ea4000c1e1500 */
[----:B--2---:R-:W-:-:S06]  /*1720*/  PRMT R0, RZ, 0x5410, R0 ;  /* 0x00005410ff007816 */ /* 0x004fcc0000000000 */
[----:B------:R-:W0:Y:S02]  /*1730*/  F2I.FTZ.TRUNC.NTZ R0, R0 ;  /* 0x0000000000007305 */ /* 0x000e24000021f100 */
[----:B0-----:R-:W-:Y:S01]  /*1740*/  PRMT R28, R0, 0x7610, R28 ;  /* 0x00007610001c7816 */ /* 0x001fe2000000001c */
[----:B------:R-:W-:Y:S05]  /*1750*/  BRA `(.L_x_14906) ;  /* 0x000006e000007947 */ /* 0x000fea0003800000 */
.L_x_14913:
        /* <DEDUP_REMOVED lines=10> */
.L_x_14920:
        /* <DEDUP_REMOVED lines=21> */
.L_x_14924:
[----:B------:R-:W-:Y:S05]  /*1950*/  BSYNC B1 ;  /* 0x0000000000017941 */ /* 0x000fea0003800000 */
.L_x_14923:
[----:B------:R-:W-:Y:S01]  /*1960*/  LEA R5, R0, 0x3b800000, 0x17 ;  /* 0x3b80000000057811 */ /* 0x000fe200078eb8ff */
[----:B------:R-:W-:-:S05]  /*1970*/  IMAD.SHL.U32 R0, R3, 0x100000, RZ ;  /* 0x0010000003007824 */ /* 0x000fca00078e00ff */
[----:B------:R-:W-:Y:S02]  /*1980*/  LOP3.LUT R0, R5, R0, R6, 0xfe, !PT ;  /* 0x0000000005007212 */ /* 0x000fe400078efe06 */
.L_x_14922:
[----:B------:R-:W-:Y:S05]  /*1990*/  BSYNC B0 ;  /* 0x0000000000007941 */ /* 0x000fea0003800000 */
.L_x_14921:
[----:B------:R-:W0:Y:S02]  /*19a0*/  F2I.FTZ.TRUNC.NTZ R0, R0 ;  /* 0x0000000000007305 */ /* 0x000e24000021f100 */
[----:B0-----:R-:W-:Y:S01]  /*19b0*/  PRMT R28, R0, 0x7610, R28 ;  /* 0x00007610001c7816 */ /* 0x001fe2000000001c */
[----:B------:R-:W-:Y:S05]  /*19c0*/  BRA `(.L_x_14906) ;  /* 0x0000047000007947 */ /* 0x000fea0003800000 */
.L_x_14919:
        /* <DEDUP_REMOVED lines=21> */
.L_x_14928:
[----:B------:R-:W-:Y:S05]  /*1b20*/  BSYNC B1 ;  /* 0x0000000000017941 */ /* 0x000fea0003800000 */
.L_x_14927:
[----:B------:R-:W-:Y:S01]  /*1b30*/  LEA R5, R0, 0x37800000, 0x17 ;  /* 0x3780000000057811 */ /* 0x000fe200078eb8ff */
[----:B------:R-:W-:-:S05]  /*1b40*/  IMAD.SHL.U32 R0, R3, 0x200000, RZ ;  /* 0x0020000003007824 */ /* 0x000fca00078e00ff */
[----:B------:R-:W-:Y:S02]  /*1b50*/  LOP3.LUT R0, R5, R0, R6, 0xfe, !PT ;  /* 0x0000000005007212 */ /* 0x000fe400078efe06 */
.L_x_14926:
[----:B------:R-:W-:Y:S05]  /*1b60*/  BSYNC B0 ;  /* 0x0000000000007941 */ /* 0x000fea0003800000 */
.L_x_14925:
[----:B------:R-:W0:Y:S02]  /*1b70*/  F2I.FTZ.TRUNC.NTZ R0, R0 ;  /* 0x0000000000007305 */ /* 0x000e24000021f100 */
[----:B0-----:R-:W-:Y:S01]  /*1b80*/  PRMT R28, R0, 0x7610, R28 ;  /* 0x00007610001c7816 */ /* 0x001fe2000000001c */
[----:B------:R-:W-:Y:S05]  /*1b90*/  BRA `(.L_x_14906) ;  /* 0x000002a000007947 */ /* 0x000fea0003800000 */
.L_x_14918:
        /* <DEDUP_REMOVED lines=14> */
.L_x_14932:
[----:B------:R-:W-:Y:S05]  /*1c80*/  BSYNC B0 ;  /* 0x0000000000007941 */ /* 0x000fea0003800000 */
.L_x_14931:
[----:B------:R-:W0:Y:S02]  /*1c90*/  F2I.FTZ.TRUNC.NTZ R0, R0 ;  /* 0x0000000000007305 */ /* 0x000e24000021f100 */
[----:B0-----:R-:W-:Y:S01]  /*1ca0*/  PRMT R28, R0, 0x7610, R28 ;  /* 0x00007610001c7816 */ /* 0x001fe2000000001c */
[----:B------:R-:W-:Y:S05]  /*1cb0*/  BRA `(.L_x_14906) ;  /* 0x0000018000007947 */ /* 0x000fea0003800000 */
.L_x_14905:
        /* <DEDUP_REMOVED lines=21> */
.L_x_14930:
[----:B------:R0:W5:Y:S01]  /*1e10*/  LDG.E.U8 R28, [R4.64] ;  /* 0x00000024041c7981 */ /* 0x000162000c1e1100 */
[----:B------:R-:W-:Y:S05]  /*1e20*/  BRA `(.L_x_14906) ;  /* 0x0000001000007947 */ /* 0x000fea0003800000 */
.L_x_14929:
[----:B------:R0:W5:Y:S02]  /*1e30*/  LDG.E.U8 R28, [R4.64] ;  /* 0x00000024041c7981 */ /* 0x000164000c1e1100 */
.L_x_14906:
[----:B------:R-:W3:Y:S02]  /*1e40*/  S2R R18, SR_TID.X ;  /* 0x0000000000127919 */ /* 0x000ee40000002100 */
[----:B---3--:R-:W-:Y:S02]  /*1e50*/  IADD3 R18, R18, 0x80, RZ ;  /* 0x0000008012127810 */ /* 0x008fe40007ffe0ff */
.L_x_14868:
[----:B-1-3--:R-:W-:Y:S05]  /*1e60*/  BSYNC B6 ;  /* 0x0000000000067941 */ /* 0x00afea0003800000 */
.L_x_14867:
        /* <DEDUP_REMOVED lines=21> */
.L_x_14938:
[----:B------:R0:W5:Y:S01]  /*1fc0*/  LDG.E.U8 R22, [R4.64] ;  /* 0x0000002404167981 */ /* 0x000162000c1e1100 */
[----:B------:R-:W-:Y:S05]  /*1fd0*/  BRA `(.L_x_14940) ;  /* 0x00000d8000007947 */ /* 0x000fea0003800000 */
.L_x_14937:
        /* <DEDUP_REMOVED lines=8> */
.L_x_14942:
[----:B------:R0:W5:Y:S01]  /*2060*/  LDG.E.U8 R22, [R4.64] ;  /* 0x0000002404167981 */ /* 0x000162000c1e1100 */
[----:B------:R-:W-:Y:S05]  /*2070*/  BRA `(.L_x_14940) ;  /* 0x00000ce000007947 */ /* 0x000fea0003800000 */
.L_x_14941:
[----:B------:R0:W5:Y:S01]  /*2080*/  LDG.E.U16 R22, [R4.64] ;  /* 0x0000002404167981 */ /* 0x000162000c1e1500 */
[----:B------:R-:W-:Y:S05]  /*2090*/  BRA `(.L_x_14940) ;  /* 0x00000cc000007947 */ /* 0x000fea0003800000 */
.L_x_14936:
        /* <DEDUP_REMOVED lines=9> */
.L_x_14944:
[----:B------:R-:W3:Y:S02]  /*2130*/  LDG.E.U16 R0, [R4.64] ;  /* 0x0000002404007981 */ /* 0x000ee4000c1e1500 */
[----:B---3--:R-:W-:-:S06]  /*2140*/  HADD2.F32 R0, -RZ, R0.H0_H0 ;  /* 0x20000000ff007230 */ /* 0x008fcc0000004100 */
[----:B------:R-:W0:Y:S02]  /*2150*/  F2I.FTZ.TRUNC.NTZ R0, R0 ;  /* 0x0000000000007305 */ /* 0x000e24000021f100 */
[----:B0-----:R-:W-:Y:S01]  /*2160*/  PRMT R22, R0, 0x7610, R22 ;  /* 0x0000761000167816 */ /* 0x001fe20000000016 */
[----:B------:R-:W-:Y:S05]  /*2170*/  BRA `(.L_x_14940) ;  /* 0x00000be000007947 */ /* 0x000fea0003800000 */
.L_x_14943:
        /* <DEDUP_REMOVED lines=9> */
.L_x_14946:
[----:B------:R-:W3:Y:S02]  /*2210*/  LDG.E.U16 R4, [R4.64] ;  /* 0x0000002404047981 */ /* 0x000ee4000c1e1500 */
[----:B---3--:R-:W-:-:S06]  /*2220*/  HADD2.F32 R0, -RZ, R4.H0_H0 ;  /* 0x20000004ff007230 */ /* 0x008fcc0000004100 */
[----:B------:R-:W0:Y:S02]  /*2230*/  F2I.FTZ.TRUNC.NTZ R0, R0 ;  /* 0x0000000000007305 */ /* 0x000e24000021f100 */
[----:B0-----:R-:W-:Y:S01]  /*2240*/  PRMT R22, R0, 0x7610, R22 ;  /* 0x0000761000167816 */ /* 0x001fe20000000016 */
[----:B------:R-:W-:Y:S05]  /*2250*/  BRA `(.L_x_14940) ;  /* 0x00000b0000007947 */ /* 0x000fea0003800000 */
.L_x_14945:
[----:B------:R-:W3:Y:S02]  /*2260*/  LDG.E.64 R4, [R4.64] ;  /* 0x0000002404047981 */ /* 0x000ee4000c1e1b00 */
[----:B---3--:R0:W1:Y:S01]  /*2270*/  F2I.F64.TRUNC R22, R4 ;  /* 0x0000000400167311 */ /* 0x008062000030d100 */
[----:B------:R-:W-:Y:S05]  /*2280*/  BRA `(.L_x_14940) ;  /* 0x00000ad000007947 */ /* 0x000fea0003800000 */
.L_x_14935:
        /* <DEDUP_REMOVED lines=12> */
.L_x_14949:
[----:B------:R-:W3:Y:S02]  /*2350*/  LDG.E.64 R4, [R4.64] ;  /* 0x0000002404047981 */ /* 0x000ee4000c1e1b00 */
[----:B---3--:R0:W1:Y:S01]  /*2360*/  F2I.F64.TRUNC R22, R4 ;  /* 0x0000000400167311 */ /* 0x008062000030d100 */
[----:B------:R-:W-:Y:S05]  /*2370*/  BRA `(.L_x_14940) ;  /* 0x000009e000007947 */ /* 0x000fea0003800000 */
.L_x_14948:
        /* <DEDUP_REMOVED lines=28> */
.L_x_14951:
        /* <DEDUP_REMOVED lines=15> */
.L_x_14950:
[----:B------:R-:W3:Y:S02]  /*2630*/  LDG.E.U16 R0, [R4.64] ;  /* 0x0000002404007981 */ /* 0x000ee4000c1e1500 */
[----:B---3--:R-:W-:-:S06]  /*2640*/  PRMT R0, RZ, 0x5410, R0 ;  /* 0x00005410ff007816 */ /* 0x008fcc0000000000 */
[----:B------:R-:W0:Y:S02]  /*2650*/  F2I.FTZ.TRUNC.NTZ R0, R0 ;  /* 0x0000000000007305 */ /* 0x000e24000021f100 */
[----:B0-----:R-:W-:Y:S01]  /*2660*/  PRMT R22, R0, 0x7610, R22 ;  /* 0x0000761000167816 */ /* 0x001fe20000000016 */
[----:B------:R-:W-:Y:S05]  /*2670*/  BRA `(.L_x_14940) ;  /* 0x000006e000007947 */ /* 0x000fea0003800000 */
.L_x_14947:
        /* <DEDUP_REMOVED lines=10> */
.L_x_14954:
        /* <DEDUP_REMOVED lines=21> */
.L_x_14958:
[----:B------:R-:W-:Y:S05]  /*2870*/  BSYNC B1 ;  /* 0x0000000000017941 */ /* 0x000fea0003800000 */
.L_x_14957:
[----:B------:R-:W-:Y:S01]  /*2880*/  LEA R5, R0, 0x3b800000, 0x17 ;  /* 0x3b80000000057811 */ /* 0x000fe200078eb8ff */
[----:B------:R-:W-:-:S05]  /*2890*/  IMAD.SHL.U32 R0, R3, 0x100000, RZ ;  /* 0x0010000003007824 */ /* 0x000fca00078e00ff */
[----:B------:R-:W-:Y:S02]  /*28a0*/  LOP3.LUT R0, R5, R0, R6, 0xfe, !PT ;  /* 0x0000000005007212 */ /* 0x000fe400078efe06 */
.L_x_14956:
[----:B------:R-:W-:Y:S05]  /*28b0*/  BSYNC B0 ;  /* 0x0000000000007941 */ /* 0x000fea0003800000 */
.L_x_14955:
[----:B------:R-:W0:Y:S02]  /*28c0*/  F2I.FTZ.TRUNC.NTZ R0, R0 ;  /* 0x0000000000007305 */ /* 0x000e24000021f100 */
[----:B0-----:R-:W-:Y:S01]  /*28d0*/  PRMT R22, R0, 0x7610, R22 ;  /* 0x0000761000167816 */ /* 0x001fe20000000016 */
[----:B------:R-:W-:Y:S05]  /*28e0*/  BRA `(.L_x_14940) ;  /* 0x0000047000007947 */ /* 0x000fea0003800000 */
.L_x_14953:
        /* <DEDUP_REMOVED lines=21> */
.L_x_14962:
[----:B------:R-:W-:Y:S05]  /*2a40*/  BSYNC B1 ;  /* 0x0000000000017941 */ /* 0x000fea0003800000 */
.L_x_14961:
[----:B------:R-:W-:Y:S01]  /*2a50*/  LEA R5, R0, 0x37800000, 0x17 ;  /* 0x3780000000057811 */ /* 0x000fe200078eb8ff */
[----:B------:R-:W-:-:S05]  /*2a60*/  IMAD.SHL.U32 R0, R3, 0x200000, RZ ;  /* 0x0020000003007824 */ /* 0x000fca00078e00ff */
[----:B------:R-:W-:Y:S02]  /*2a70*/  LOP3.LUT R0, R5, R0, R6, 0xfe, !PT ;  /* 0x0000000005007212 */ /* 0x000fe400078efe06 */
.L_x_14960:
[----:B------:R-:W-:Y:S05]  /*2a80*/  BSYNC B0 ;  /* 0x0000000000007941 */ /* 0x000fea0003800000 */
.L_x_14959:
[----:B------:R-:W0:Y:S02]  /*2a90*/  F2I.FTZ.TRUNC.NTZ R0, R0 ;  /* 0x0000000000007305 */ /* 0x000e24000021f100 */
[----:B0-----:R-:W-:Y:S01]  /*2aa0*/  PRMT R22, R0, 0x7610, R22 ;  /* 0x0000761000167816 */ /* 0x001fe20000000016 */
[----:B------:R-:W-:Y:S05]  /*2ab0*/  BRA `(.L_x_14940) ;  /* 0x000002a000007947 */ /* 0x000fea0003800000 */
.L_x_14952:
        /* <DEDUP_REMOVED lines=14> */
.L_x_14966:
[----:B------:R-:W-:Y:S05]  /*2ba0*/  BSYNC B0 ;  /* 0x0000000000007941 */ /* 0x000fea0003800000 */
.L_x_14965:
[----:B------:R-:W0:Y:S02]  /*2bb0*/  F2I.FTZ.TRUNC.NTZ R0, R0 ;  /* 0x0000000000007305 */ /* 0x000e24000021f100 */
[----:B0-----:R-:W-:Y:S01]  /*2bc0*/  PRMT R22, R0, 0x7610, R22 ;  /* 0x0000761000167816 */ /* 0x001fe20000000016 */
[----:B------:R-:W-:Y:S05]  /*2bd0*/  BRA `(.L_x_14940) ;  /* 0x0000018000007947 */ /* 0x000fea0003800000 */
.L_x_14939:
        /* <DEDUP_REMOVED lines=21> */
.L_x_14964:
[----:B------:R0:W5:Y:S01]  /*2d30*/  LDG.E.U8 R22, [R4.64] ;  /* 0x0000002404167981 */ /* 0x000162000c1e1100 */
[----:B------:R-:W-:Y:S05]  /*2d40*/  BRA `(.L_x_14940) ;  /* 0x0000001000007947 */ /* 0x000fea0003800000 */
.L_x_14963:
[----:B------:R0:W5:Y:S02]  /*2d50*/  LDG.E.U8 R22, [R4.64] ;  /* 0x0000002404167981 */ /* 0x000164000c1e1100 */
.L_x_14940:
        /* <DEDUP_REMOVED lines=16> */
.L_x_14970:
[----:B------:R0:W5:Y:S01]  /*2e60*/  LDG.E.U8 R27, [R4.64] ;  /* 0x00000024041b7981 */ /* 0x000162000c1e1100 */
[----:B------:R-:W-:Y:S05]  /*2e70*/  BRA `(.L_x_14972) ;  /* 0x00000d8000007947 */ /* 0x000fea0003800000 */
.L_x_14969:
        /* <DEDUP_REMOVED lines=8> */
.L_x_14974:
[----:B------:R0:W5:Y:S01]  /*2f00*/  LDG.E.U8 R27, [R4.64] ;  /* 0x00000024041b7981 */ /* 0x000162000c1e1100 */
[----:B------:R-:W-:Y:S05]  /*2f10*/  BRA `(.L_x_14972) ;  /* 0x00000ce000007947 */ /* 0x000fea0003800000 */
.L_x_14973:
[----:B------:R0:W5:Y:S01]  /*2f20*/  LDG.E.U16 R27, [R4.64] ;  /* 0x00000024041b7981 */ /* 0x000162000c1e1500 */
[----:B------:R-:W-:Y:S05]  /*2f30*/  BRA `(.L_x_14972) ;  /* 0x00000cc000007947 */ /* 0x000fea0003800000 */
.L_x_14968:
        /* <DEDUP_REMOVED lines=9> */
.L_x_14976:
[----:B------:R-:W3:Y:S02]  /*2fd0*/  LDG.E.U16 R0, [R4.64] ;  /* 0x0000002404007981 */ /* 0x000ee4000c1e1500 */
[----:B---3--:R-:W-:-:S06]  /*2fe0*/  HADD2.F32 R0, -RZ, R0.H0_H0 ;  /* 0x20000000ff007230 */ /* 0x008fcc0000004100 */
[----:B------:R-:W0:Y:S02]  /*2ff0*/  F2I.FTZ.TRUNC.NTZ R0, R0 ;  /* 0x0000000000007305 */ /* 0x000e24000021f100 */
[----:B0-----:R-:W-:Y:S01]  /*3000*/  PRMT R27, R0, 0x7610, R27 ;  /* 0x00007610001b7816 */ /* 0x001fe2000000001b */
[----:B------:R-:W-:Y:S05]  /*3010*/  BRA `(.L_x_14972) ;  /* 0x00000be000007947 */ /* 0x000fea0003800000 */
.L_x_14975:
        /* <DEDUP_REMOVED lines=9> */
.L_x_14978:
[----:B------:R-:W3:Y:S02]  /*30b0*/  LDG.E.U16 R4, [R4.64] ;  /* 0x0000002404047981 */ /* 0x000ee4000c1e1500 */
[----:B---3--:R-:W-:-:S06]  /*30c0*/  HADD2.F32 R0, -RZ, R4.H0_H0 ;  /* 0x20000004ff007230 */ /* 0x008fcc0000004100 */
[----:B------:R-:W0:Y:S02]  /*30d0*/  F2I.FTZ.TRUNC.NTZ R0, R0 ;  /* 0x0000000000007305 */ /* 0x000e24000021f100 */
[----:B0-----:R-:W-:Y:S01]  /*30e0*/  PRMT R27, R0, 0x7610, R27 ;  /* 0x00007610001b7816 */ /* 0x001fe2000000001b */
[----:B------:R-:W-:Y:S05]  /*30f0*/  BRA `(.L_x_14972) ;  /* 0x00000b0000007947 */ /* 0x000fea0003800000 */
.L_x_14977:
[----:B------:R-:W3:Y:S02]  /*3100*/  LDG.E.64 R4, [R4.64] ;  /* 0x0000002404047981 */ /* 0x000ee4000c1e1b00 */
[----:B---3--:R0:W3:Y:S01]  /*3110*/  F2I.F64.TRUNC R27, R4 ;  /* 0x00000004001b7311 */ /* 0x0080e2000030d100 */
[----:B------:R-:W-:Y:S05]  /*3120*/  BRA `(.L_x_14972) ;  /* 0x00000ad000007947 */ /* 0x000fea0003800000 */
.L_x_14967:
        /* <DEDUP_REMOVED lines=12> */
.L_x_14981:
[----:B------:R-:W3:Y:S02]  /*31f0*/  LDG.E.64 R4, [R4.64] ;  /* 0x0000002404047981 */ /* 0x000ee4000c1e1b00 */
[----:B---3--:R0:W3:Y:S01]  /*3200*/  F2I.F64.TRUNC R27, R4 ;  /* 0x00000004001b7311 */ /* 0x0080e2000030d100 */
[----:B------:R-:W-:Y:S05]  /*3210*/  BRA `(.L_x_14972) ;  /* 0x000009e000007947 */ /* 0x000fea0003800000 */
.L_x_14980:
        /* <DEDUP_REMOVED lines=28> */
.L_x_14983:
        /* <DEDUP_REMOVED lines=15> */
.L_x_14982:
[----:B------:R-:W3:Y:S02]  /*34d0*/  LDG.E.U16 R0, [R4.64] ;  /* 0x0000002404007981 */ /* 0x000ee4000c1e1500 */
[----:B---3--:R-:W-:-:S06]  /*34e0*/  PRMT R0, RZ, 0x5410, R0 ;  /* 0x00005410ff007816 */ /* 0x008fcc0000000000 */
[----:B------:R-:W0:Y:S02]  /*34f0*/  F2I.FTZ.TRUNC.NTZ R0, R0 ;  /* 0x0000000000007305 */ /* 0x000e24000021f100 */
[----:B0-----:R-:W-:Y:S01]  /*3500*/  PRMT R27, R0, 0x7610, R27 ;  /* 0x00007610001b7816 */ /* 0x001fe2000000001b */
[----:B------:R-:W-:Y:S05]  /*3510*/  BRA `(.L_x_14972) ;  /* 0x000006e000007947 */ /* 0x000fea0003800000 */
.L_x_14979:
        /* <DEDUP_REMOVED lines=10> */
.L_x_14986:
        /* <DEDUP_REMOVED lines=21> */
.L_x_14990:
[----:B------:R-:W-:Y:S05]  /*3710*/  BSYNC B1 ;  /* 0x0000000000017941 */ /* 0x000fea0003800000 */
.L_x_14989:
[----:B------:R-:W-:Y:S01]  /*3720*/  LEA R5, R0, 0x3b800000, 0x17 ;  /* 0x3b80000000057811 */ /* 0x000fe200078eb8ff */
[----:B------:R-:W-:-:S05]  /*3730*/  IMAD.SHL.U32 R0, R3, 0x100000, RZ ;  /* 0x0010000003007824 */ /* 0x000fca00078e00ff */
[----:B------:R-:W-:Y:S02]  /*3740*/  LOP3.LUT R0, R5, R0, R6, 0xfe, !PT ;  /* 0x0000000005007212 */ /* 0x000fe400078efe06 */
.L_x_14988:
[----:B------:R-:W-:Y:S05]  /*3750*/  BSYNC B0 ;  /* 0x0000000000007941 */ /* 0x000fea0003800000 */
.L_x_14987:
[----:B------:R-:W0:Y:S02]  /*3760*/  F2I.FTZ.TRUNC.NTZ R0, R0 ;  /* 0x0000000000007305 */ /* 0x000e24000021f100 */
[----:B0-----:R-:W-:Y:S01]  /*3770*/  PRMT R27, R0, 0x7610, R27 ;  /* 0x00007610001b7816 */ /* 0x001fe2000000001b */
[----:B------:R-:W-:Y:S05]  /*3780*/  BRA `(.L_x_14972) ;  /* 0x0000047000007947 */ /* 0x000fea0003800000 */
.L_x_14985:
        /* <DEDUP_REMOVED lines=21> */
.L_x_14994:
[----:B------:R-:W-:Y:S05]  /*38e0*/  BSYNC B1 ;  /* 0x0000000000017941 */ /* 0x000fea0003800000 */
.L_x_14993:
[----:B------:R-:W-:Y:S01]  /*38f0*/  LEA R5, R0, 0x37800000, 0x17 ;  /* 0x3780000000057811 */ /* 0x000fe200078eb8ff */
[----:B------:R-:W-:-:S05]  /*3900*/  IMAD.SHL.U32 R0, R3, 0x200000, RZ ;  /* 0x0020000003007824 */ /* 0x000fca00078e00ff */
[----:B------:R-:W-:Y:S02]  /*3910*/  LOP3.LUT R0, R5, R0, R6, 0xfe, !PT ;  /* 0x0000000005007212 */ /* 0x000fe400078efe06 */
.L_x_14992:
[----:B------:R-:W-:Y:S05]  /*3920*/  BSYNC B0 ;  /* 0x0000000000007941 */ /* 0x000fea0003800000 */
.L_x_14991:
[----:B------:R-:W0:Y:S02]  /*3930*/  F2I.FTZ.TRUNC.NTZ R0, R0 ;  /* 0x0000000000007305 */ /* 0x000e24000021f100 */
[----:B0-----:R-:W-:Y:S01]  /*3940*/  PRMT R27, R0, 0x7610, R27 ;  /* 0x00007610001b7816 */ /* 0x001fe2000000001b */
[----:B------:R-:W-:Y:S05]  /*3950*/  BRA `(.L_x_14972) ;  /* 0x000002a000007947 */ /* 0x000fea0003800000 */
.L_x_14984:
        /* <DEDUP_REMOVED lines=14> */
.L_x_14998:
[----:B------:R-:W-:Y:S05]  /*3a40*/  BSYNC B0 ;  /* 0x0000000000007941 */ /* 0x000fea0003800000 */
.L_x_14997:
[----:B------:R-:W0:Y:S02]  /*3a50*/  F2I.FTZ.TRUNC.NTZ R0, R0 ;  /* 0x0000000000007305 */ /* 0x000e24000021f100 */
[----:B0-----:R-:W-:Y:S01]  /*3a60*/  PRMT R27, R0, 0x7610, R27 ;  /* 0x00007610001b7816 */ /* 0x001fe2000000001b */
[----:B------:R-:W-:Y:S05]  /*3a70*/  BRA `(.L_x_14972) ;  /* 0x0000018000007947 */ /* 0x000fea0003800000 */
.L_x_14971:
        /* <DEDUP_REMOVED lines=21> */
.L_x_14996:
[----:B------:R0:W5:Y:S01]  /*3bd0*/  LDG.E.U8 R27, [R4.64] ;  /* 0x00000024041b7981 */ /* 0x000162000c1e1100 */
[----:B------:R-:W-:Y:S05]  /*3be0*/  BRA `(.L_x_14972) ;  /* 0x0000001000007947 */ /* 0x000fea0003800000 */
.L_x_14995:
[----:B------:R0:W5:Y:S02]  /*3bf0*/  LDG.E.U8 R27, [R4.64] ;  /* 0x00000024041b7981 */ /* 0x000164000c1e1100 */
.L_x_14972:
[----:B------:R-:W-:-:S03]  /*3c00*/  IADD3 R18, R18, 0x80, RZ ;  /* 0x0000008012127810 */ /* 0x000fc60007ffe0ff */
.L_x_14934:
[----:B------:R-:W-:Y:S05]  /*3c10*/  BSYNC B6 ;  /* 0x0000000000067941 */ /* 0x000fea0003800000 */
.L_x_14933:
        /* <DEDUP_REMOVED lines=23> */
.L_x_15004:
[----:B------:R0:W5:Y:S01]  /*3d90*/  LDG.E.U8 R26, [R4.64] ;  /* 0x00000024041a7981 */ /* 0x000162000c1e1100 */
[----:B------:R-:W-:Y:S05]  /*3da0*/  BRA `(.L_x_15006) ;  /* 0x00000d8000007947 */ /* 0x000fea0003800000 */
.L_x_15003:
        /* <DEDUP_REMOVED lines=8> */
.L_x_15008:
[----:B------:R0:W5:Y:S01]  /*3e30*/  LDG.E.U8 R26, [R4.64] ;  /* 0x00000024041a7981 */ /* 0x000162000c1e1100 */
[----:B------:R-:W-:Y:S05]  /*3e40*/  BRA `(.L_x_15006) ;  /* 0x00000ce000007947 */ /* 0x000fea0003800000 */
.L_x_15007:
[----:B------:R0:W5:Y:S01]  /*3e50*/  LDG.E.U16 R26, [R4.64] ;  /* 0x00000024041a7981 */ /* 0x000162000c1e1500 */
[----:B------:R-:W-:Y:S05]  /*3e60*/  BRA `(.L_x_15006) ;  /* 0x00000cc000007947 */ /* 0x000fea0003800000 */
.L_x_15002:
        /* <DEDUP_REMOVED lines=9> */
.L_x_15010:
[----:B------:R-:W4:Y:S02]  /*3f00*/  LDG.E.U16 R0, [R4.64] ;  /* 0x0000002404007981 */ /* 0x000f24000c1e1500 */
[----:B----4-:R-:W-:-:S06]  /*3f10*/  HADD2.F32 R0, -RZ, R0.H0_H0 ;  /* 0x20000000ff007230 */ /* 0x010fcc0000004100 */
[----:B------:R-:W0:Y:S02]  /*3f20*/  F2I.FTZ.TRUNC.NTZ R0, R0 ;  /* 0x0000000000007305 */ /* 0x000e24000021f100 */
[----:B0-----:R-:W-:Y:S01]  /*3f30*/  PRMT R26, R0, 0x7610, R26 ;  /* 0x00007610001a7816 */ /* 0x001fe2000000001a */
[----:B------:R-:W-:Y:S05]  /*3f40*/  BRA `(.L_x_15006) ;  /* 0x00000be000007947 */ /* 0x000fea0003800000 */
.L_x_15009:
        /* <DEDUP_REMOVED lines=9> */
.L_x_15012:
[----:B------:R-:W4:Y:S02]  /*3fe0*/  LDG.E.U16 R4, [R4.64] ;  /* 0x0000002404047981 */ /* 0x000f24000c1e1500 */
[----:B----4-:R-:W-:-:S06]  /*3ff0*/  HADD2.F32 R0, -RZ, R4.H0_H0 ;  /* 0x20000004ff007230 */ /* 0x010fcc0000004100 */
[----:B------:R-:W0:Y:S02]  /*4000*/  F2I.FTZ.TRUNC.NTZ R0, R0 ;  /* 0x0000000000007305 */ /* 0x000e24000021f100 */
[----:B0-----:R-:W-:Y:S01]  /*4010*/  PRMT R26, R0, 0x7610, R26 ;  /* 0x00007610001a7816 */ /* 0x001fe2000000001a */
[----:B------:R-:W-:Y:S05]  /*4020*/  BRA `(.L_x_15006) ;  /* 0x00000b0000007947 */ /* 0x000fea0003800000 */
.L_x_15011:
[----:B------:R-:W4:Y:S02]  /*4030*/  LDG.E.64 R4, [R4.64] ;  /* 0x0000002404047981 */ /* 0x000f24000c1e1b00 */
[----:B----4-:R0:W4:Y:S01]  /*4040*/  F2I.F64.TRUNC R26, R4 ;  /* 0x00000004001a7311 */ /* 0x010122000030d100 */
[----:B------:R-:W-:Y:S05]  /*4050*/  BRA `(.L_x_15006) ;  /* 0x00000ad000007947 */ /* 0x000fea0003800000 */
.L_x_15001:
        /* <DEDUP_REMOVED lines=12> */
.L_x_15015:
[----:B------:R-:W4:Y:S02]  /*4120*/  LDG.E.64 R4, [R4.64] ;  /* 0x0000002404047981 */ /* 0x000f24000c1e1b00 */
[----:B----4-:R0:W4:Y:S01]  /*4130*/  F2I.F64.TRUNC R26, R4 ;  /* 0x00000004001a7311 */ /* 0x010122000030d100 */
[----:B------:R-:W-:Y:S05]  /*4140*/  BRA `(.L_x_15006) ;  /* 0x000009e000007947 */ /* 0x000fea0003800000 */
.L_x_15014:
        /* <DEDUP_REMOVED lines=28> */
.L_x_15017:
        /* <DEDUP_REMOVED lines=15> */
.L_x_15016:
[----:B------:R-:W4:Y:S02]  /*4400*/  LDG.E.U16 R0, [R4.64] ;  /* 0x0000002404007981 */ /* 0x000f24000c1e1500 */
[----:B----4-:R-:W-:-:S06]  /*4410*/  PRMT R0, RZ, 0x5410, R0 ;  /* 0x00005410ff007816 */ /* 0x010fcc0000000000 */
[----:B------:R-:W0:Y:S02]  /*4420*/  F2I.FTZ.TRUNC.NTZ R0, R0 ;  /* 0x0000000000007305 */ /* 0x000e24000021f100 */
[----:B0-----:R-:W-:Y:S01]  /*4430*/  PRMT R26, R0, 0x7610, R26 ;  /* 0x00007610001a7816 */ /* 0x001fe2000000001a */
[----:B------:R-:W-:Y:S05]  /*4440*/  BRA `(.L_x_15006) ;  /* 0x000006e000007947 */ /* 0x000fea0003800000 */
.L_x_15013:
        /* <DEDUP_REMOVED lines=10> */
.L_x_15020:
        /* <DEDUP_REMOVED lines=21> */
.L_x_15024:
[----:B------:R-:W-:Y:S05]  /*4640*/  BSYNC B1 ;  /* 0x0000000000017941 */ /* 0x000fea0003800000 */
.L_x_15023:
[----:B------:R-:W-:Y:S01]  /*4650*/  LEA R5, R0, 0x3b800000, 0x17 ;  /* 0x3b80000000057811 */ /* 0x000fe200078eb8ff */
[----:B------:R-:W-:-:S05]  /*4660*/  IMAD.SHL.U32 R0, R3, 0x100000, RZ ;  /* 0x0010000003007824 */ /* 0x000fca00078e00ff */
[----:B------:R-:W-:Y:S02]  /*4670*/  LOP3.LUT R0, R5, R0, R6, 0xfe, !PT ;  /* 0x0000000005007212 */ /* 0x000fe400078efe06 */
.L_x_15022:
[----:B------:R-:W-:Y:S05]  /*4680*/  BSYNC B0 ;  /* 0x0000000000007941 */ /* 0x000fea0003800000 */
.L_x_15021:
[----:B------:R-:W0:Y:S02]  /*4690*/  F2I.FTZ.TRUNC.NTZ R0, R0 ;  /* 0x0000000000007305 */ /* 0x000e24000021f100 */
[----:B0-----:R-:W-:Y:S01]  /*46a0*/  PRMT R26, R0, 0x7610, R26 ;  /* 0x00007610001a7816 */ /* 0x001fe2000000001a */
[----:B------:R-:W-:Y:S05]  /*46b0*/  BRA `(.L_x_15006) ;  /* 0x0000047000007947 */ /* 0x000fea0003800000 */
.L_x_15019:
        /* <DEDUP_REMOVED lines=21> */
.L_x_15028:
[----:B------:R-:W-:Y:S05]  /*4810*/  BSYNC B1 ;  /* 0x0000000000017941 */ /* 0x000fea0003800000 */
.L_x_15027:
[----:B------:R-:W-:Y:S01]  /*4820*/  LEA R5, R0, 0x37800000, 0x17 ;  /* 0x3780000000057811 */ /* 0x000fe200078eb8ff */
[----:B------:R-:W-:-:S05]  /*4830*/  IMAD.SHL.U32 R0, R3, 0x200000, RZ ;  /* 0x0020000003007824 */ /* 0x000fca00078e00ff */
[----:B------:R-:W-:Y:S02]  /*4840*/  LOP3.LUT R0, R5, R0, R6, 0xfe, !PT ;  /* 0x0000000005007212 */ /* 0x000fe400078efe06 */
.L_x_15026:
[----:B------:R-:W-:Y:S05]  /*4850*/  BSYNC B0 ;  /* 0x0000000000007941 */ /* 0x000fea0003800000 */
.L_x_15025:
[----:B------:R-:W0:Y:S02]  /*4860*/  F2I.FTZ.TRUNC.NTZ R0, R0 ;  /* 0x0000000000007305 */ /* 0x000e24000021f100 */
[----:B0-----:R-:W-:Y:S01]  /*4870*/  PRMT R26, R0, 0x7610, R26 ;  /* 0x00007610001a7816 */ /* 0x001fe2000000001a */
[----:B------:R-:W-:Y:S05]  /*4880*/  BRA `(.L_x_15006) ;  /* 0x000002a000007947 */ /* 0x000fea0003800000 */
.L_x_15018:
        /* <DEDUP_REMOVED lines=14> */
.L_x_15032:
[----:B------:R-:W-:Y:S05]  /*4970*/  BSYNC B0 ;  /* 0x0000000000007941 */ /* 0x000fea0003800000 */
.L_x_15031:
[----:B------:R-:W0:Y:S02]  /*4980*/  F2I.FTZ.TRUNC.NTZ R0, R0 ;  /* 0x0000000000007305 */ /* 0x000e24000021f100 */
[----:B0-----:R-:W-:Y:S01]  /*4990*/  PRMT R26, R0, 0x7610, R26 ;  /* 0x00007610001a7816 */ /* 0x001fe2000000001a */
[----:B------:R-:W-:Y:S05]  /*49a0*/  BRA `(.L_x_15006) ;  /* 0x0000018000007947 */ /* 0x000fea0003800000 */
.L_x_15005:
        /* <DEDUP_REMOVED lines=21> */
.L_x_15030:
[----:B------:R0:W5:Y:S01]  /*4b00*/  LDG.E.U8 R26, [R4.64] ;  /* 0x00000024041a7981 */ /* 0x000162000c1e1100 */
[----:B------:R-:W-:Y:S05]  /*4b10*/  BRA `(.L_x_15006) ;  /* 0x0000001000007947 */ /* 0x000fea0003800000 */
.L_x_15029:
[----:B------:R0:W5:Y:S02]  /*4b20*/  LDG.E.U8 R26, [R4.64] ;  /* 0x00000024041a7981 */ /* 0x000164000c1e1100 */
.L_x_15006:
        /* <DEDUP_REMOVED lines=16> */
.L_x_15036:
[----:B------:R0:W5:Y:S01]  /*4c30*/  LDG.E.U8 R19, [R4.64] ;  /* 0x0000002404137981 */ /* 0x000162000c1e1100 */
[----:B------:R-:W-:Y:S05]  /*4c40*/  BRA `(.L_x_15038) ;  /* 0x00000d8000007947 */ /* 0x000fea0003800000 */
.L_x_15035:
        /* <DEDUP_REMOVED lines=8> */
.L_x_15040:
[----:B------:R0:W5:Y:S01]  /*4cd0*/  LDG.E.U8 R19, [R4.64] ;  /* 0x0000002404137981 */ /* 0x000162000c1e1100 */
[----:B------:R-:W-:Y:S05]  /*4ce0*/  BRA `(.L_x_15038) ;  /* 0x00000ce000007947 */ /* 0x000fea0003800000 */
.L_x_15039:
[----:B------:R0:W5:Y:S01]  /*4cf0*/  LDG.E.U16 R19, [R4.64] ;  /* 0x0000002404137981 */ /* 0x000162000c1e1500 */
[----:B------:R-:W-:Y:S05]  /*4d00*/  BRA `(.L_x_15038) ;  /* 0x00000cc000007947 */ /* 0x000fea0003800000 */
.L_x_15034:
        /* <DEDUP_REMOVED lines=9> */
.L_x_15042:
[----:B----4-:R-:W4:Y:S02]  /*4da0*/  LDG.E.U16 R0, [R4.64] ;  /* 0x0000002404007981 */ /* 0x010f24000c1e1500 */
[----:B----4-:R-:W-:-:S06]  /*4db0*/  HADD2.F32 R0, -RZ, R0.H0_H0 ;  /* 0x20000000ff007230 */ /* 0x010fcc0000004100 */
[----:B------:R-:W0:Y:S02]  /*4dc0*/  F2I.FTZ.TRUNC.NTZ R0, R0 ;  /* 0x0000000000007305 */ /* 0x000e24000021f100 */
[----:B0-----:R-:W-:Y:S01]  /*4dd0*/  PRMT R19, R0, 0x7610, R19 ;  /* 0x0000761000137816 */ /* 0x001fe20000000013 */
[----:B------:R-:W-:Y:S05]  /*4de0*/  BRA `(.L_x_15038) ;  /* 0x00000be000007947 */ /* 0x000fea0003800000 */
.L_x_15041:
        /* <DEDUP_REMOVED lines=9> */
.L_x_15044:
[----:B----4-:R-:W4:Y:S02]  /*4e80*/  LDG.E.U16 R4, [R4.64] ;  /* 0x0000002404047981 */ /* 0x010f24000c1e1500 */
[----:B----4-:R-:W-:-:S06]  /*4e90*/  HADD2.F32 R0, -RZ, R4.H0_H0 ;  /* 0x20000004ff007230 */ /* 0x010fcc0000004100 */
[----:B------:R-:W0:Y:S02]  /*4ea0*/  F2I.FTZ.TRUNC.NTZ R0, R0 ;  /* 0x0000000000007305 */ /* 0x000e24000021f100 */
[----:B0-----:R-:W-:Y:S01]  /*4eb0*/  PRMT R19, R0, 0x7610, R19 ;  /* 0x0000761000137816 */ /* 0x001fe20000000013 */
[----:B------:R-:W-:Y:S05]  /*4ec0*/  BRA `(.L_x_15038) ;  /* 0x00000b0000007947 */ /* 0x000fea0003800000 */
.L_x_15043:
[----:B----4-:R-:W4:Y:S02]  /*4ed0*/  LDG.E.64 R4, [R4.64] ;  /* 0x0000002404047981 */ /* 0x010f24000c1e1b00 */
[----:B----4-:R0:W4:Y:S01]  /*4ee0*/  F2I.F64.TRUNC R19, R4 ;  /* 0x0000000400137311 */ /* 0x010122000030d100 */
[----:B------:R-:W-:Y:S05]  /*4ef0*/  BRA `(.L_x_15038) ;  /* 0x00000ad000007947 */ /* 0x000fea0003800000 */
.L_x_15033:
        /* <DEDUP_REMOVED lines=12> */
.L_x_15047:
[----:B----4-:R-:W4:Y:S02]  /*4fc0*/  LDG.E.64 R4, [R4.64] ;  /* 0x0000002404047981 */ /* 0x010f24000c1e1b00 */
[----:B----4-:R0:W4:Y:S01]  /*4fd0*/  F2I.F64.TRUNC R19, R4 ;  /* 0x0000000400137311 */ /* 0x010122000030d100 */
[----:B------:R-:W-:Y:S05]  /*4fe0*/  BRA `(.L_x_15038) ;  /* 0x000009e000007947 */ /* 0x000fea0003800000 */
.L_x_15046:
        /* <DEDUP_REMOVED lines=28> */
.L_x_15049:
        /* <DEDUP_REMOVED lines=15> */
.L_x_15048:
[----:B----4-:R-:W4:Y:S02]  /*52a0*/  LDG.E.U16 R0, [R4.64] ;  /* 0x0000002404007981 */ /* 0x010f24000c1e1500 */
[----:B----4-:R-:W-:-:S06]  /*52b0*/  PRMT R0, RZ, 0x5410, R0 ;  /* 0x00005410ff007816 */ /* 0x010fcc0000000000 */
[----:B------:R-:W0:Y:S02]  /*52c0*/  F2I.FTZ.TRUNC.NTZ R0, R0 ;  /* 0x0000000000007305 */ /* 0x000e24000021f100 */
[----:B0-----:R-:W-:Y:S01]  /*52d0*/  PRMT R19, R0, 0x7610, R19 ;  /* 0x0000761000137816 */ /* 0x001fe20000000013 */
[----:B------:R-:W-:Y:S05]  /*52e0*/  BRA `(.L_x_15038) ;  /* 0x000006e000007947 */ /* 0x000fea0003800000 */
.L_x_15045:
        /* <DEDUP_REMOVED lines=10> */
.L_x_15052:
        /* <DEDUP_REMOVED lines=21> */
.L_x_15056:
[----:B------:R-:W-:Y:S05]  /*54e0*/  BSYNC B1 ;  /* 0x0000000000017941 */ /* 0x000fea0003800000 */
.L_x_15055:
[----:B------:R-:W-:Y:S01]  /*54f0*/  LEA R5, R0, 0x3b800000, 0x17 ;  /* 0x3b80000000057811 */ /* 0x000fe200078eb8ff */
[----:B------:R-:W-:-:S05]  /*5500*/  IMAD.SHL.U32 R0, R3, 0x100000, RZ ;  /* 0x0010000003007824 */ /* 0x000fca00078e00ff */
[----:B------:R-:W-:Y:S02]  /*5510*/  LOP3.LUT R0, R5, R0, R6, 0xfe, !PT ;  /* 0x0000000005007212 */ /* 0x000fe400078efe06 */
.L_x_15054:
[----:B------:R-:W-:Y:S05]  /*5520*/  BSYNC B0 ;  /* 0x0000000000007941 */ /* 0x000fea0003800000 */
.L_x_15053:
[----:B------:R-:W0:Y:S02]  /*5530*/  F2I.FTZ.TRUNC.NTZ R0, R0 ;  /* 0x0000000000007305 */ /* 0x000e24000021f100 */
[----:B0-----:R-:W-:Y:S01]  /*5540*/  PRMT R19, R0, 0x7610, R19 ;  /* 0x0000761000137816 */ /* 0x001fe20000000013 */
[----:B------:R-:W-:Y:S05]  /*5550*/  BRA `(.L_x_15038) ;  /* 0x0000047000007947 */ /* 0x000fea0003800000 */
.L_x_15051:
        /* <DEDUP_REMOVED lines=21> */
.L_x_15060:
[----:B------:R-:W-:Y:S05]  /*56b0*/  BSYNC B1 ;  /* 0x0000000000017941 */ /* 0x000fea0003800000 */
.L_x_15059:
[----:B------:R-:W-:Y:S01]  /*56c0*/  LEA R5, R0, 0x37800000, 0x17 ;  /* 0x3780000000057811 */ /* 0x000fe200078eb8ff */
[----:B------:R-:W-:-:S05]  /*56d0*/  IMAD.SHL.U32 R0, R3, 0x200000, RZ ;  /* 0x0020000003007824 */ /* 0x000fca00078e00ff */
[----:B------:R-:W-:Y:S02]  /*56e0*/  LOP3.LUT R0, R5, R0, R6, 0xfe, !PT ;  /* 0x0000000005007212 */ /* 0x000fe400078efe06 */
.L_x_15058:
[----:B------:R-:W-:Y:S05]  /*56f0*/  BSYNC B0 ;  /* 0x0000000000007941 */ /* 0x000fea0003800000 */
.L_x_15057:
[----:B------:R-:W0:Y:S02]  /*5700*/  F2I.FTZ.TRUNC.NTZ R0, R0 ;  /* 0x0000000000007305 */ /* 0x000e24000021f100 */
[----:B0-----:R-:W-:Y:S01]  /*5710*/  PRMT R19, R0, 0x7610, R19 ;  /* 0x0000761000137816 */ /* 0x001fe20000000013 */
[----:B------:R-:W-:Y:S05]  /*5720*/  BRA `(.L_x_15038) ;  /* 0x000002a000007947 */ /* 0x000fea0003800000 */
.L_x_15050:
        /* <DEDUP_REMOVED lines=14> */
.L_x_15064:
[----:B------:R-:W-:Y:S05]  /*5810*/  BSYNC B0 ;  /* 0x0000000000007941 */ /* 0x000fea0003800000 */
.L_x_15063:
[----:B------:R-:W0:Y:S02]  /*5820*/  F2I.FTZ.TRUNC.NTZ R0, R0 ;  /* 0x0000000000007305 */ /* 0x000e24000021f100 */
[----:B0-----:R-:W-:Y:S01]  /*5830*/  PRMT R19, R0, 0x7610, R19 ;  /* 0x0000761000137816 */ /* 0x001fe20000000013 */
[----:B------:R-:W-:Y:S05]  /*5840*/  BRA `(.L_x_15038) ;  /* 0x0000018000007947 */ /* 0x000fea0003800000 */
.L_x_15037:
        /* <DEDUP_REMOVED lines=21> */
.L_x_15062:
[----:B------:R0:W5:Y:S01]  /*59a0*/  LDG.E.U8 R19, [R4.64] ;  /* 0x0000002404137981 */ /* 0x000162000c1e1100 */
[----:B------:R-:W-:Y:S05]  /*59b0*/  BRA `(.L_x_15038) ;  /* 0x0000001000007947 */ /* 0x000fea0003800000 */
.L_x_15061:
[----:B------:R0:W5:Y:S02]  /*59c0*/  LDG.E.U8 R19, [R4.64] ;  /* 0x0000002404137981 */ /* 0x000164000c1e1100 */
.L_x_15038:
[----:B------:R-:W-:-:S03]  /*59d0*/  IADD3 R18, R18, 0x80, RZ ;  /* 0x0000008012127810 */ /* 0x000fc60007ffe0ff */
.L_x_15000:
[----:B------:R-:W-:Y:S05]  /*59e0*/  BSYNC B6 ;  /* 0x0000000000067941 */ /* 0x000fea0003800000 */
.L_x_14999:
        /* <DEDUP_REMOVED lines=21> */
.L_x_15070:
[----:B------:R0:W5:Y:S01]  /*5b40*/  LDG.E.U8 R24, [R4.64] ;  /* 0x0000002404187981 */ /* 0x000162000c1e1100 */
[----:B------:R-:W-:Y:S05]  /*5b50*/  BRA `(.L_x_15072) ;  /* 0x00000d8000007947 */ /* 0x000fea0003800000 */
.L_x_15069:
        /* <DEDUP_REMOVED lines=8> */
.L_x_15074:
[----:B------:R0:W5:Y:S01]  /*5be0*/  LDG.E.U8 R24, [R4.64] ;  /* 0x0000002404187981 */ /* 0x000162000c1e1100 */
[----:B------:R-:W-:Y:S05]  /*5bf0*/  BRA `(.L_x_15072) ;  /* 0x00000ce000007947 */ /* 0x000fea0003800000 */
.L_x_15073:
[----:B------:R0:W5:Y:S01]  /*5c00*/  LDG.E.U16 R24, [R4.64] ;  /* 0x0000002404187981 */ /* 0x000162000c1e1500 */
[----:B------:R-:W-:Y:S05]  /*5c10*/  BRA `(.L_x_15072) ;  /* 0x00000cc000007947 */ /* 0x000fea0003800000 */
.L_x_15068:
        /* <DEDUP_REMOVED lines=9> */
.L_x_15076:
[----:B----4-:R-:W4:Y:S02]  /*5cb0*/  LDG.E.U16 R0, [R4.64] ;  /* 0x0000002404007981 */ /* 0x010f24000c1e1500 */
[----:B----4-:R-:W-:-:S06]  /*5cc0*/  HADD2.F32 R0, -RZ, R0.H0_H0 ;  /* 0x20000000ff007230 */ /* 0x010fcc0000004100 */
[----:B------:R-:W0:Y:S02]  /*5cd0*/  F2I.FTZ.TRUNC.NTZ R0, R0 ;  /* 0x0000000000007305 */ /* 0x000e24000021f100 */
[----:B0-----:R-:W-:Y:S01]  /*5ce0*/  PRMT R24, R0, 0x7610, R24 ;  /* 0x0000761000187816 */ /* 0x001fe20000000018 */
[----:B------:R-:W-:Y:S05]  /*5cf0*/  BRA `(.L_x_15072) ;  /* 0x00000be000007947 */ /* 0x000fea0003800000 */
.L_x_15075:
        /* <DEDUP_REMOVED lines=9> */
.L_x_15078:
[----:B----4-:R-:W4:Y:S02]  /*5d90*/  LDG.E.U16 R4, [R4.64] ;  /* 0x0000002404047981 */ /* 0x010f24000c1e1500 */
[----:B----4-:R-:W-:-:S06]  /*5da0*/  HADD2.F32 R0, -RZ, R4.H0_H0 ;  /* 0x20000004ff007230 */ /* 0x010fcc0000004100 */
[----:B------:R-:W0:Y:S02]  /*5db0*/  F2I.FTZ.TRUNC.NTZ R0, R0 ;  /* 0x0000000000007305 */ /* 0x000e24000021f100 */
[----:B0-----:R-:W-:Y:S01]  /*5dc0*/  PRMT R24, R0, 0x7610, R24 ;  /* 0x0000761000187816 */ /* 0x001fe20000000018 */
[----:B------:R-:W-:Y:S05]  /*5dd0*/  BRA `(.L_x_15072) ;  /* 0x00000b0000007947 */ /* 0x000fea0003800000 */
.L_x_15077:
[----:B----4-:R-:W4:Y:S02]  /*5de0*/  LDG.E.64 R4, [R4.64] ;  /* 0x0000002404047981 */ /* 0x010f24000c1e1b00 */
[----:B----4-:R0:W4:Y:S01]  /*5df0*/  F2I.F64.TRUNC R24, R4 ;  /* 0x0000000400187311 */ /* 0x010122000030d100 */
[----:B------:R-:W-:Y:S05]  /*5e00*/  BRA `(.L_x_15072) ;  /* 0x00000ad000007947 */ /* 0x000fea0003800000 */
.L_x_15067:
        /* <DEDUP_REMOVED lines=12> */
.L_x_15081:
[----:B----4-:R-:W4:Y:S02]  /*5ed0*/  LDG.E.64 R4, [R4.64] ;  /* 0x0000002404047981 */ /* 0x010f24000c1e1b00 */
[----:B----4-:R0:W4:Y:S01]  /*5ee0*/  F2I.F64.TRUNC R24, R4 ;  /* 0x0000000400187311 */ /* 0x010122000030d100 */
[----:B------:R-:W-:Y:S05]  /*5ef0*/  BRA `(.L_x_15072) ;  /* 0x000009e000007947 */ /* 0x000fea0003800000 */
.L_x_15080:
        /* <DEDUP_REMOVED lines=28> */
.L_x_15083:
        /* <DEDUP_REMOVED lines=15> */
.L_x_15082:
[----:B----4-:R-:W4:Y:S02]  /*61b0*/  LDG.E.U16 R0, [R4.64] ;  /* 0x0000002404007981 */ /* 0x010f24000c1e1500 */
[----:B----4-:R-:W-:-:S06]  /*61c0*/  PRMT R0, RZ, 0x5410, R0 ;  /* 0x00005410ff007816 */ /* 0x010fcc0000000000 */
[----:B------:R-:W0:Y:S02]  /*61d0*/  F2I.FTZ.TRUNC.NTZ R0, R0 ;  /* 0x0000000000007305 */ /* 0x000e24000021f100 */
[----:B0-----:R-:W-:Y:S01]  /*61e0*/  PRMT R24, R0, 0x7610, R24 ;  /* 0x0000761000187816 */ /* 0x001fe20000000018 */
[----:B------:R-:W-:Y:S05]  /*61f0*/  BRA `(.L_x_15072) ;  /* 0x000006e000007947 */ /* 0x000fea0003800000 */
.L_x_15079:
        /* <DEDUP_REMOVED lines=10> */
.L_x_15086:
        /* <DEDUP_REMOVED lines=21> */
.L_x_15090:
[----:B------:R-:W-:Y:S05]  /*63f0*/  BSYNC B1 ;  /* 0x0000000000017941 */ /* 0x000fea0003800000 */
.L_x_15089:
[----:B------:R-:W-:Y:S01]  /*6400*/  LEA R5, R0, 0x3b800000, 0x17 ;  /* 0x3b80000000057811 */ /* 0x000fe200078eb8ff */
[----:B------:R-:W-:-:S05]  /*6410*/  IMAD.SHL.U32 R0, R3, 0x100000, RZ ;  /* 0x0010000003007824 */ /* 0x000fca00078e00ff */
[----:B------:R-:W-:Y:S02]  /*6420*/  LOP3.LUT R0, R5, R0, R6, 0xfe, !PT ;  /* 0x0000000005007212 */ /* 0x000fe400078efe06 */
.L_x_15088:
[----:B------:R-:W-:Y:S05]  /*6430*/  BSYNC B0 ;  /* 0x0000000000007941 */ /* 0x000fea0003800000 */
.L_x_15087:
[----:B------:R-:W0:Y:S02]  /*6440*/  F2I.FTZ.TRUNC.NTZ R0, R0 ;  /* 0x0000000000007305 */ /* 0x000e24000021f100 */
[----:B0-----:R-:W-:Y:S01]  /*6450*/  PRMT R24, R0, 0x7610, R24 ;  /* 0x0000761000187816 */ /* 0x001fe20000000018 */
[----:B------:R-:W-:Y:S05]  /*6460*/  BRA `(.L_x_15072) ;  /* 0x0000047000007947 */ /* 0x000fea0003800000 */
.L_x_15085:
        /* <DEDUP_REMOVED lines=21> */
.L_x_15094:
[----:B------:R-:W-:Y:S05]  /*65c0*/  BSYNC B1 ;  /* 0x0000000000017941 */ /* 0x000fea0003800000 */
.L_x_15093:
[----:B------:R-:W-:Y:S01]  /*65d0*/  LEA R5, R0, 0x37800000, 0x17 ;  /* 0x3780000000057811 */ /* 0x000fe200078eb8ff */
[----:B------:R-:W-:-:S05]  /*65e0*/  IMAD.SHL.U32 R0, R3, 0x200000, RZ ;  /* 0x0020000003007824 */ /* 0x000fca00078e00ff */
[----:B------:R-:W-:Y:S02]  /*65f0*/  LOP3.LUT R0, R5, R0, R6, 0xfe, !PT ;  /* 0x0000000005007212 */ /* 0x000fe400078efe06 */
.L_x_15092:
[----:B------:R-:W-:Y:S05]  /*6600*/  BSYNC B0 ;  /* 0x0000000000007941 */ /* 0x000fea0003800000 */
.L_x_15091:
[----:B------:R-:W0:Y:S02]  /*6610*/  F2I.FTZ.TRUNC.NTZ R0, R0 ;  /* 0x0000000000007305 */ /* 0x000e24000021f100 */
[----:B0-----:R-:W-:Y:S01]  /*6620*/  PRMT R24, R0, 0x7610, R24 ;  /* 0x0000761000187816 */ /* 0x001fe20000000018 */
[----:B------:R-:W-:Y:S05]  /*6630*/  BRA `(.L_x_15072) ;  /* 0x000002a000007947 */ /* 0x000fea0003800000 */
.L_x_15084:
        /* <DEDUP_REMOVED lines=14> */
.L_x_15098:
[----:B------:R-:W-:Y:S05]  /*6720*/  BSYNC B0 ;  /* 0x0000000000007941 */ /* 0x000fea0003800000 */
.L_x_15097:
[----:B------:R-:W0:Y:S02]  /*6730*/  F2I.FTZ.TRUNC.NTZ R0, R0 ;  /* 0x0000000000007305 */ /* 0x000e24000021f100 */
[----:B0-----:R-:W-:Y:S01]  /*6740*/  PRMT R24, R0, 0x7610, R24 ;  /* 0x0000761000187816 */ /* 0x001fe20000000018 */
[----:B------:R-:W-:Y:S05]  /*6750*/  BRA `(.L_x_15072) ;  /* 0x0000018000007947 */ /* 0x000fea0003800000 */
.L_x_15071:
        /* <DEDUP_REMOVED lines=21> */
.L_x_15096:
[----:B------:R0:W5:Y:S01]  /*68b0*/  LDG.E.U8 R24, [R4.64] ;  /* 0x0000002404187981 */ /* 0x000162000c1e1100 */
[----:B------:R-:W-:Y:S05]  /*68c0*/  BRA `(.L_x_15072) ;  /* 0x0000001000007947 */ /* 0x000fea0003800000 */
.L_x_15095:
[----:B------:R0:W5:Y:S02]  /*68d0*/  LDG.E.U8 R24, [R4.64] ;  /* 0x0000002404187981 */ /* 0x000164000c1e1100 */
.L_x_15072:
        /* <DEDUP_REMOVED lines=16> */
.L_x_15102:
[----:B------:R0:W5:Y:S01]  /*69e0*/  LDG.E.U8 R17, [R4.64] ;  /* 0x0000002404117981 */ /* 0x000162000c1e1100 */
[----:B------:R-:W-:Y:S05]  /*69f0*/  BRA `(.L_x_15066) ;  /* 0x00000d7000007947 */ /* 0x000fea0003800000 */
.L_x_15101:
        /* <DEDUP_REMOVED lines=8> */
.L_x_15105:
[----:B------:R0:W5:Y:S01]  /*6a80*/  LDG.E.U8 R17, [R4.64] ;  /* 0x0000002404117981 */ /* 0x000162000c1e1100 */
[----:B------:R-:W-:Y:S05]  /*6a90*/  BRA `(.L_x_15066) ;  /* 0x00000cd000007947 */ /* 0x000fea0003800000 */
.L_x_15104:
[----:B------:R0:W5:Y:S01]  /*6aa0*/  LDG.E.U16 R17, [R4.64] ;  /* 0x0000002404117981 */ /* 0x000162000c1e1500 */
[----:B------:R-:W-:Y:S05]  /*6ab0*/  BRA `(.L_x_15066) ;  /* 0x00000cb000007947 */ /* 0x000fea0003800000 */
.L_x_15100:
        /* <DEDUP_REMOVED lines=9> */
.L_x_15107:
[----:B----4-:R-:W4:Y:S02]  /*6b50*/  LDG.E.U16 R0, [R4.64] ;  /* 0x0000002404007981 */ /* 0x010f24000c1e1500 */
[----:B----4-:R-:W-:-:S06]  /*6b60*/  HADD2.F32 R0, -RZ, R0.H0_H0 ;  /* 0x20000000ff007230 */ /* 0x010fcc0000004100 */
[----:B------:R-:W0:Y:S02]  /*6b70*/  F2I.FTZ.TRUNC.NTZ R0, R0 ;  /* 0x0000000000007305 */ /* 0x000e24000021f100 */
[----:B0-----:R-:W-:Y:S01]  /*6b80*/  PRMT R17, R0, 0x7610, R17 ;  /* 0x0000761000117816 */ /* 0x001fe20000000011 */
[----:B------:R-:W-:Y:S05]  /*6b90*/  BRA `(.L_x_15066) ;  /* 0x00000bd000007947 */ /* 0x000fea0003800000 */
.L_x_15106:
        /* <DEDUP_REMOVED lines=9> */
.L_x_15109:
[----:B----4-:R-:W4:Y:S02]  /*6c30*/  LDG.E.U16 R4, [R4.64] ;  /* 0x0000002404047981 */ /* 0x010f24000c1e1500 */
[----:B----4-:R-:W-:-:S06]  /*6c40*/  HADD2.F32 R0, -RZ, R4.H0_H0 ;  /* 0x20000004ff007230 */ /* 0x010fcc0000004100 */
[----:B------:R-:W0:Y:S02]  /*6c50*/  F2I.FTZ.TRUNC.NTZ R0, R0 ;  /* 0x0000000000007305 */ /* 0x000e24000021f100 */
[----:B0-----:R-:W-:Y:S01]  /*6c60*/  PRMT R17, R0, 0x7610, R17 ;  /* 0x0000761000117816 */ /* 0x001fe20000000011 */
[----:B------:R-:W-:Y:S05]  /*6c70*/  BRA `(.L_x_15066) ;  /* 0x00000af000007947 */ /* 0x000fea0003800000 */
.L_x_15108:
[----:B----4-:R-:W4:Y:S02]  /*6c80*/  LDG.E.64 R4, [R4.64] ;  /* 0x0000002404047981 */ /* 0x010f24000c1e1b00 */
[----:B----4-:R0:W4:Y:S01]  /*6c90*/  F2I.F64.TRUNC R17, R4 ;  /* 0x0000000400117311 */ /* 0x010122000030d100 */
[----:B------:R-:W-:Y:S05]  /*6ca0*/  BRA `(.L_x_15066) ;  /* 0x00000ac000007947 */ /* 0x000fea0003800000 */
.L_x_15099:
        /* <DEDUP_REMOVED lines=12> */
.L_x_15112:
[----:B----4-:R-:W4:Y:S02]  /*6d70*/  LDG.E.64 R4, [R4.64] ;  /* 0x0000002404047981 */ /* 0x010f24000c1e1b00 */
[----:B----4-:R0:W4:Y:S01]  /*6d80*/  F2I.F64.TRUNC R17, R4 ;  /* 0x0000000400117311 */ /* 0x010122000030d100 */
[----:B------:R-:W-:Y:S05]  /*6d90*/  BRA `(.L_x_15066) ;  /* 0x000009d000007947 */ /* 0x000fea0003800000 */
.L_x_15111:
        /* <DEDUP_REMOVED lines=28> */
.L_x_15114:
        /* <DEDUP_REMOVED lines=15> */
.L_x_15113:
[----:B----4-:R-:W4:Y:S02]  /*7050*/  LDG.E.U16 R0, [R4.64] ;  /* 0x0000002404007981 */ /* 0x010f24000c1e1500 */
[----:B----4-:R-:W-:-:S06]  /*7060*/  PRMT R0, RZ, 0x5410, R0 ;  /* 0x00005410ff007816 */ /* 0x010fcc0000000000 */
[----:B------:R-:W0:Y:S02]  /*7070*/  F2I.FTZ.TRUNC.NTZ R0, R0 ;  /* 0x0000000000007305 */ /* 0x000e24000021f100 */
[----:B0-----:R-:W-:Y:S01]  /*7080*/  PRMT R17, R0, 0x7610, R17 ;  /* 0x0000761000117816 */ /* 0x001fe20000000011 */
[----:B------:R-:W-:Y:S05]  /*7090*/  BRA `(.L_x_15066) ;  /* 0x000006d000007947 */ /* 0x000fea0003800000 */
.L_x_15110:
        /* <DEDUP_REMOVED lines=10> */
.L_x_15117:
        /* <DEDUP_REMOVED lines=21> */
.L_x_15121:
[----:B------:R-:W-:Y:S05]  /*7290*/  BSYNC B1 ;  /* 0x0000000000017941 */ /* 0x000fea0003800000 */
.L_x_15120:
[----:B------:R-:W-:Y:S01]  /*72a0*/  LEA R5, R0, 0x3b800000, 0x17 ;  /* 0x3b80000000057811 */ /* 0x000fe200078eb8ff */
[----:B------:R-:W-:-:S05]  /*72b0*/  IMAD.SHL.U32 R0, R3, 0x100000, RZ ;  /* 0x0010000003007824 */ /* 0x000fca00078e00ff */
[----:B------:R-:W-:Y:S02]  /*72c0*/  LOP3.LUT R0, R5, R0, R6, 0xfe, !PT ;  /* 0x0000000005007212 */ /* 0x000fe400078efe06 */
.L_x_15119:
[----:B------:R-:W-:Y:S05]  /*72d0*/  BSYNC B0 ;  /* 0x0000000000007941 */ /* 0x000fea0003800000 */
.L_x_15118:
[----:B------:R-:W0:Y:S02]  /*72e0*/  F2I.FTZ.TRUNC.NTZ R0, R0 ;  /* 0x0000000000007305 */ /* 0x000e24000021f100 */
[----:B0-----:R-:W-:Y:S01]  /*72f0*/  PRMT R17, R0, 0x7610, R17 ;  /* 0x0000761000117816 */ /* 0x001fe20000000011 */
[----:B------:R-:W-:Y:S05]  /*7300*/  BRA `(.L_x_15066) ;  /* 0x0000046000007947 */ /* 0x000fea0003800000 */
.L_x_15116:
        /* <DEDUP_REMOVED lines=21> */
.L_x_15125:
[----:B------:R-:W-:Y:S05]  /*7460*/  BSYNC B1 ;  /* 0x0000000000017941 */ /* 0x000fea0003800000 */
.L_x_15124:
[----:B------:R-:W-:Y:S01]  /*7470*/  LEA R5, R0, 0x37800000, 0x17 ;  /* 0x3780000000057811 */ /* 0x000fe200078eb8ff */
[----:B------:R-:W-:-:S05]  /*7480*/  IMAD.SHL.U32 R0, R3, 0x200000, RZ ;  /* 0x0020000003007824 */ /* 0x000fca00078e00ff */
[----:B------:R-:W-:Y:S02]  /*7490*/  LOP3.LUT R0, R5, R0, R6, 0xfe, !PT ;  /* 0x0000000005007212 */ /* 0x000fe400078efe06 */
.L_x_15123:
[----:B------:R-:W-:Y:S05]  /*74a0*/  BSYNC B0 ;  /* 0x0000000000007941 */ /* 0x000fea0003800000 */
.L_x_15122:
[----:B------:R-:W0:Y:S02]  /*74b0*/  F2I.FTZ.TRUNC.NTZ R0, R0 ;  /* 0x0000000000007305 */ /* 0x000e24000021f100 */
[----:B0-----:R-:W-:Y:S01]  /*74c0*/  PRMT R17, R0, 0x7610, R17 ;  /* 0x0000761000117816 */ /* 0x001fe20000000011 */
[----:B------:R-:W-:Y:S05]  /*74d0*/  BRA `(.L_x_15066) ;  /* 0x0000029000007947 */ /* 0x000fea0003800000 */
.L_x_15115:
        /* <DEDUP_REMOVED lines=14> */
.L_x_15129:
[----:B------:R-:W-:Y:S05]  /*75c0*/  BSYNC B0 ;  /* 0x0000000000007941 */ /* 0x000fea0003800000 */
.L_x_15128:
[----:B------:R-:W0:Y:S02]  /*75d0*/  F2I.FTZ.TRUNC.NTZ R0, R0 ;  /* 0x0000000000007305 */ /* 0x000e24000021f100 */
[----:B0-----:R-:W-:Y:S01]  /*75e0*/  PRMT R17, R0, 0x7610, R17 ;  /* 0x0000761000117816 */ /* 0x001fe20000000011 */
[----:B------:R-:W-:Y:S05]  /*75f0*/  BRA `(.L_x_15066) ;  /* 0x0000017000007947 */ /* 0x000fea0003800000 */
.L_x_15103:
        /* <DEDUP_REMOVED lines=20> */
.L_x_15127:
[----:B------:R0:W5:Y:S01]  /*7740*/  LDG.E.U8 R17, [R4.64] ;  /* 0x0000002404117981 */ /* 0x000162000c1e1100 */
[----:B------:R-:W-:Y:S05]  /*7750*/  BRA `(.L_x_15066) ;  /* 0x0000001000007947 */ /* 0x000fea0003800000 */
.L_x_15126:
[----:B------:R0:W5:Y:S02]  /*7760*/  LDG.E.U8 R17, [R4.64] ;  /* 0x0000002404117981 */ /* 0x000164000c1e1100 */
.L_x_15066:
[----:B------:R-:W-:Y:S05]  /*7770*/  BSYNC B6 ;  /* 0x0000000000067941 */ /* 0x000fea0003800000 */
.L_x_15065:
        /* <DEDUP_REMOVED lines=28> */
.L_x_15135:
[----:B------:R0:W-:Y:S01]  /*7940*/  STG.E.U8 [R8.64], R25 ;  /* 0x0000001908007986 */ /* 0x0001e2000c101124 */
[----:B------:R-:W-:Y:S05]  /*7950*/  BRA `(.L_x_15131) ;  /* 0x00000e9000007947 */ /* 0x000fea0003800000 */
.L_x_15134:
        /* <DEDUP_REMOVED lines=12> */
.L_x_15138:
[----:B------:R-:W-:-:S04]  /*7a20*/  LOP3.LUT R25, R25, 0xffff, RZ, 0xc0, !PT ;  /* 0x0000ffff19197812 */ /* 0x000fc800078ec0ff */
[----:B------:R-:W-:-:S05]  /*7a30*/  PRMT R3, R25, 0x8880, RZ ;  /* 0x0000888019037816 */ /* 0x000fca00000000ff */
[----:B------:R0:W-:Y:S01]  /*7a40*/  STG.E [R8.64], R3 ;  /* 0x0000000308007986 */ /* 0x0001e2000c101924 */
[----:B------:R-:W-:Y:S05]  /*7a50*/  BRA `(.L_x_15131) ;  /* 0x00000d9000007947 */ /* 0x000fea0003800000 */
.L_x_15137:
[----:B------:R-:W-:-:S04]  /*7a60*/  PRMT R3, R25, 0x8880, RZ ;  /* 0x0000888019037816 */ /* 0x000fc800000000ff */
[----:B------:R-:W-:-:S05]  /*7a70*/  PRMT R3, R3, 0x7710, RZ ;  /* 0x0000771003037816 */ /* 0x000fca00000000ff */
[----:B------:R0:W-:Y:S01]  /*7a80*/  STG.E.U16 [R8.64], R3 ;  /* 0x0000000308007986 */ /* 0x0001e2000c101524 */
[----:B------:R-:W-:Y:S05]  /*7a90*/  BRA `(.L_x_15131) ;  /* 0x00000d5000007947 */ /* 0x000fea0003800000 */
.L_x_15133:
        /* <DEDUP_REMOVED lines=9> */
.L_x_15140:
[----:B------:R-:W0:Y:S02]  /*7b30*/  I2F.S8 R0, R25 ;  /* 0x0000001900007306 */ /* 0x000e240000001400 */
[----:B0-----:R-:W-:-:S05]  /*7b40*/  F2FP.PACK_AB R0, RZ, R0 ;  /* 0x00000000ff00723e */ /* 0x001fca00000000ff */
[----:B------:R0:W-:Y:S01]  /*7b50*/  STG.E.U16 [R8.64], R0 ;  /* 0x0000000008007986 */ /* 0x0001e2000c101524 */
[----:B------:R-:W-:Y:S05]  /*7b60*/  BRA `(.L_x_15131) ;  /* 0x00000c8000007947 */ /* 0x000fea0003800000 */
.L_x_15139:
        /* <DEDUP_REMOVED lines=10> */
.L_x_15142:
[----:B------:R-:W0:Y:S02]  /*7c10*/  I2F.S8 R25, R25 ;  /* 0x0000001900197306 */ /* 0x000e240000001400 */
[----:B0-----:R-:W-:-:S04]  /*7c20*/  F2FP.PACK_AB R3, RZ, R25 ;  /* 0x00000019ff03723e */ /* 0x001fc800000000ff */
[----:B------:R-:W-:-:S05]  /*7c30*/  PRMT R3, R3, 0x5410, RZ ;  /* 0x0000541003037816 */ /* 0x000fca00000000ff */
[----:B------:R0:W-:Y:S01]  /*7c40*/  STG.E [R8.64], R3 ;  /* 0x0000000308007986 */ /* 0x0001e2000c101924 */
[----:B------:R-:W-:Y:S05]  /*7c50*/  BRA `(.L_x_15131) ;  /* 0x00000b9000007947 */ /* 0x000fea0003800000 */
.L_x_15141:
[----:B------:R-:W-:-:S04]  /*7c60*/  PRMT R4, R25, 0x8880, RZ ;  /* 0x0000888019047816 */ /* 0x000fc800000000ff */
[----:B------:R-:W-:-:S06]  /*7c70*/  PRMT R4, R4, 0x7710, RZ ;  /* 0x0000771004047816 */ /* 0x000fcc00000000ff */
[----:B------:R-:W0:Y:S02]  /*7c80*/  I2F.F64.S16 R4, R4 ;  /* 0x0000000400047312 */ /* 0x000e240000101c00 */
[----:B0-----:R0:W-:Y:S01]  /*7c90*/  STG.E.64 [R8.64], R4 ;  /* 0x0000000408007986 */ /* 0x0011e2000c101b24 */
[----:B------:R-:W-:Y:S05]  /*7ca0*/  BRA `(.L_x_15131) ;  /* 0x00000b4000007947 */ /* 0x000fea0003800000 */
.L_x_15132:
        /* <DEDUP_REMOVED lines=12> */
.L_x_15145:
[----:B------:R-:W-:Y:S01]  /*7d70*/  PRMT R4, R25, 0x8880, RZ ;  /* 0x0000888019047816 */ /* 0x000fe200000000ff */
[----:B------:R-:W-:-:S03]  /*7d80*/  CS2R R6, SRZ ;  /* 0x0000000000067805 */ /* 0x000fc6000001ff00 */
[----:B------:R-:W-:-:S06]  /*7d90*/  PRMT R4, R4, 0x7710, RZ ;  /* 0x0000771004047816 */ /* 0x000fcc00000000ff */
[----:B------:R-:W0:Y:S02]  /*7da0*/  I2F.F64.S16 R4, R4 ;  /* 0x0000000400047312 */ /* 0x000e240000101c00 */
[----:B0-----:R0:W-:Y:S01]  /*7db0*/  STG.E.128 [R8.64], R4 ;  /* 0x0000000408007986 */ /* 0x0011e2000c101d24 */
[----:B------:R-:W-:Y:S05]  /*7dc0*/  BRA `(.L_x_15131) ;  /* 0x00000a2000007947 */ /* 0x000fea0003800000 */
.L_x_15144:
        /* <DEDUP_REMOVED lines=21> */
.L_x_15149:
[----:B------:R-:W-:Y:S05]  /*7f20*/  BSYNC B0 ;  /* 0x0000000000007941 */ /* 0x000fea0003800000 */
.L_x_15148:
[----:B------:R-:W-:-:S05]  /*7f30*/  LOP3.LUT R5, R0, R5, RZ, 0xfc, !PT ;  /* 0x0000000500057212 */ /* 0x000fca00078efcff */
[----:B------:R0:W-:Y:S01]  /*7f40*/  STG.E.U8 [R8.64], R5 ;  /* 0x0000000508007986 */ /* 0x0001e2000c101124 */
[----:B------:R-:W-:Y:S05]  /*7f50*/  BRA `(.L_x_15131) ;  /* 0x0000089000007947 */ /* 0x000fea0003800000 */
.L_x_15147:
        /* <DEDUP_REMOVED lines=13> */
.L_x_15151:
[----:B------:R-:W-:Y:S01]  /*8030*/  IMAD.MOV.U32 R0, RZ, RZ, 0x7f ;  /* 0x0000007fff007424 */ /* 0x000fe200078e00ff */
[----:B------:R-:W-:-:S04]  /*8040*/  ISETP.GT.U32.AND P0, PT, R3, 0x7f800000, PT ;  /* 0x7f8000000300780c */ /* 0x000fc80003f04070 */
[----:B------:R-:W-:-:S04]  /*8050*/  SEL R0, R0, 0x7c, P0 ;  /* 0x0000007c00007807 */ /* 0x000fc80000000000 */
.L_x_15152:
[----:B------:R-:W-:Y:S05]  /*8060*/  BSYNC B0 ;  /* 0x0000000000007941 */ /* 0x000fea0003800000 */
.L_x_15150:
[----:B------:R-:W-:-:S04]  /*8070*/  LOP3.LUT R3, R25, 0x80000000, RZ, 0xc0, !PT ;  /* 0x8000000019037812 */ /* 0x000fc800078ec0ff */
[----:B------:R-:W-:-:S04]  /*8080*/  SHF.R.U32.HI R3, RZ, 0x18, R3 ;  /* 0x00000018ff037819 */ /* 0x000fc80000011603 */
[----:B------:R-:W-:-:S05]  /*8090*/  LOP3.LUT R3, R0, R3, RZ, 0xfc, !PT ;  /* 0x0000000300037212 */ /* 0x000fca00078efcff */
[----:B------:R0:W-:Y:S01]  /*80a0*/  STG.E.U8 [R8.64], R3 ;  /* 0x0000000308007986 */ /* 0x0001e2000c101124 */
[----:B------:R-:W-:Y:S05]  /*80b0*/  BRA `(.L_x_15131) ;  /* 0x0000073000007947 */ /* 0x000fea0003800000 */
.L_x_15146:
[----:B------:R-:W0:Y:S02]  /*80c0*/  I2F.S8 R0, R25 ;  /* 0x0000001900007306 */ /* 0x000e240000001400 */
[----:B0-----:R-:W-:-:S05]  /*80d0*/  F2FP.BF16.PACK_AB R0, RZ, R0 ;  /* 0x00000000ff00723e */ /* 0x001fca00000010ff */
[----:B------:R0:W-:Y:S01]  /*80e0*/  STG.E.U16 [R8.64], R0 ;  /* 0x0000000008007986 */ /* 0x0001e2000c101524 */
[----:B------:R-:W-:Y:S05]  /*80f0*/  BRA `(.L_x_15131) ;  /* 0x000006f000007947 */ /* 0x000fea0003800000 */
.L_x_15143:
        /* <DEDUP_REMOVED lines=12> */
.L_x_15155:
        /* <DEDUP_REMOVED lines=17> */
.L_x_15158:
[----:B------:R-:W-:-:S04]  /*82d0*/  LOP3.LUT R3, R25, 0x80000000, RZ, 0xc0, !PT ;  /* 0x8000000019037812 */ /* 0x000fc800078ec0ff */
[----:B------:R-:W-:-:S04]  /*82e0*/  SHF.R.U32.HI R3, RZ, 0x18, R3 ;  /* 0x00000018ff037819 */ /* 0x000fc80000011603 */
[----:B------:R-:W-:-:S04]  /*82f0*/  LOP3.LUT R0, R0, R3, RZ, 0xfc, !PT ;  /* 0x0000000300007212 */ /* 0x000fc800078efcff */
[----:B------:R-:W-:Y:S02]  /*8300*/  PRMT R4, R0, 0x7610, R4 ;  /* 0x0000761000047816 */ /* 0x000fe40000000004 */
.L_x_15157:
[----:B------:R-:W-:Y:S05]  /*8310*/  BSYNC B0 ;  /* 0x0000000000007941 */ /* 0x000fea0003800000 */
.L_x_15156:
[----:B------:R0:W-:Y:S01]  /*8320*/  STG.E.U8 [R8.64], R4 ;  /* 0x0000000408007986 */ /* 0x0001e2000c101124 */
[----:B------:R-:W-:Y:S05]  /*8330*/  BRA `(.L_x_15131) ;  /* 0x000004b000007947 */ /* 0x000fea0003800000 */
.L_x_15154:
        /* <DEDUP_REMOVED lines=17> */
.L_x_15161:
[----:B------:R-:W-:-:S04]  /*8450*/  LOP3.LUT R3, R25, 0x80000000, RZ, 0xc0, !PT ;  /* 0x8000000019037812 */ /* 0x000fc800078ec0ff */
[----:B------:R-:W-:-:S04]  /*8460*/  SHF.R.U32.HI R3, RZ, 0x18, R3 ;  /* 0x00000018ff037819 */ /* 0x000fc80000011603 */
[----:B------:R-:W-:-:S04]  /*8470*/  LOP3.LUT R0, R0, R3, RZ, 0xfc, !PT ;  /* 0x0000000300007212 */ /* 0x000fc800078efcff */
[----:B------:R-:W-:Y:S02]  /*8480*/  PRMT R4, R0, 0x7610, R4 ;  /* 0x0000761000047816 */ /* 0x000fe40000000004 */
.L_x_15160:
[----:B------:R-:W-:Y:S05]  /*8490*/  BSYNC B0 ;  /* 0x0000000000007941 */ /* 0x000fea0003800000 */
.L_x_15159:
[----:B------:R0:W-:Y:S01]  /*84a0*/  STG.E.U8 [R8.64], R4 ;  /* 0x0000000408007986 */ /* 0x0001e2000c101124 */
[----:B------:R-:W-:Y:S05]  /*84b0*/  BRA `(.L_x_15131) ;  /* 0x0000033000007947 */ /* 0x000fea0003800000 */
.L_x_15153:
        /* <DEDUP_REMOVED lines=22> */
.L_x_15136:
        /* <DEDUP_REMOVED lines=20> */
.L_x_15163:
[----:B------:R-:W-:-:S04]  /*8760*/  LOP3.LUT R25, R25, 0xffff, RZ, 0xc0, !PT ;  /* 0x0000ffff19197812 */ /* 0x000fc800078ec0ff */
[----:B------:R-:W-:-:S05]  /*8770*/  PRMT R25, R25, 0x8880, RZ ;  /* 0x0000888019197816 */ /* 0x000fca00000000ff */
[----:B------:R-:W-:-:S05]  /*8780*/  IMAD.MOV.U32 R4, RZ, RZ, R25 ;  /* 0x000000ffff047224 */ /* 0x000fca00078e0019 */
[----:B------:R-:W-:-:S05]  /*8790*/  SHF.R.S32.HI R5, RZ, 0x1f, R4 ;  /* 0x0000001fff057819 */ /* 0x000fca0000011404 */
[----:B------:R0:W-:Y:S01]  /*87a0*/  STG.E.64 [R8.64], R4 ;  /* 0x0000000408007986 */ /* 0x0001e2000c101b24 */
[----:B------:R-:W-:Y:S05]  /*87b0*/  BRA `(.L_x_15131) ;  /* 0x0000003000007947 */ /* 0x000fea0003800000 */
.L_x_15162:
[----:B------:R-:W-:-:S04]  /*87c0*/  LOP3.LUT R25, R25, 0xffff, RZ, 0xc0, !PT ;  /* 0x0000ffff19197812 */ /* 0x000fc800078ec0ff */
[----:B------:R-:W-:-:S05]  /*87d0*/  PRMT R3, R25, 0x8880, RZ ;  /* 0x0000888019037816 */ /* 0x000fca00000000ff */
[----:B------:R0:W-:Y:S02]  /*87e0*/  STG.E [R8.64], R3 ;  /* 0x0000000308007986 */ /* 0x0001e4000c101924 */
.L_x_15131:
[----:B------:R-:W-:Y:S05]  /*87f0*/  BSYNC B6 ;  /* 0x0000000000067941 */ /* 0x000fea0003800000 */
.L_x_15130:
        /* <DEDUP_REMOVED lines=21> */
.L_x_15169:
[----:B------:R0:W-:Y:S01]  /*8950*/  STG.E.U8 [R8.64], R22 ;  /* 0x0000001608007986 */ /* 0x0001e2000c101124 */
[----:B------:R-:W-:Y:S05]  /*8960*/  BRA `(.L_x_15171) ;  /* 0x00000e9000007947 */ /* 0x000fea0003800000 */
.L_x_15168:
        /* <DEDUP_REMOVED lines=12> */
.L_x_15173:
[----:B------:R-:W-:-:S04]  /*8a30*/  LOP3.LUT R22, R22, 0xffff, RZ, 0xc0, !PT ;  /* 0x0000ffff16167812 */ /* 0x000fc800078ec0ff */
[----:B------:R-:W-:-:S05]  /*8a40*/  PRMT R3, R22, 0x8880, RZ ;  /* 0x0000888016037816 */ /* 0x000fca00000000ff */
[----:B------:R0:W-:Y:S01]  /*8a50*/  STG.E [R8.64], R3 ;  /* 0x0000000308007986 */ /* 0x0001e2000c101924 */
[----:B------:R-:W-:Y:S05]  /*8a60*/  BRA `(.L_x_15171) ;  /* 0x00000d9000007947 */ /* 0x000fea0003800000 */
.L_x_15172:
[----:B------:R-:W-:-:S04]  /*8a70*/  PRMT R3, R22, 0x8880, RZ ;  /* 0x0000888016037816 */ /* 0x000fc800000000ff */
[----:B------:R-:W-:-:S05]  /*8a80*/  PRMT R3, R3, 0x7710, RZ ;  /* 0x0000771003037816 */ /* 0x000fca00000000ff */
[----:B------:R0:W-:Y:S01]  /*8a90*/  STG.E.U16 [R8.64], R3 ;  /* 0x0000000308007986 */ /* 0x0001e2000c101524 */
[----:B------:R-:W-:Y:S05]  /*8aa0*/  BRA `(.L_x_15171) ;  /* 0x00000d5000007947 */ /* 0x000fea0003800000 */
.L_x_15167:
        /* <DEDUP_REMOVED lines=9> */
.L_x_15175:
[----:B------:R-:W0:Y:S02]  /*8b40*/  I2F.S8 R0, R22 ;  /* 0x0000001600007306 */ /* 0x000e240000001400 */
[----:B0-----:R-:W-:-:S05]  /*8b50*/  F2FP.PACK_AB R0, RZ, R0 ;  /* 0x00000000ff00723e */ /* 0x001fca00000000ff */
[----:B------:R0:W-:Y:S01]  /*8b60*/  STG.E.U16 [R8.64], R0 ;  /* 0x0000000008007986 */ /* 0x0001e2000c101524 */
[----:B------:R-:W-:Y:S05]  /*8b70*/  BRA `(.L_x_15171) ;  /* 0x00000c8000007947 */ /* 0x000fea0003800000 */
.L_x_15174:
        /* <DEDUP_REMOVED lines=10> */
.L_x_15177:
[----:B------:R-:W0:Y:S02]  /*8c20*/  I2F.S8 R22, R22 ;  /* 0x0000001600167306 */ /* 0x000e240000001400 */
[----:B0-----:R-:W-:-:S04]  /*8c30*/  F2FP.PACK_AB R3, RZ, R22 ;  /* 0x00000016ff03723e */ /* 0x001fc800000000ff */
[----:B------:R-:W-:-:S05]  /*8c40*/  PRMT R3, R3, 0x5410, RZ ;  /* 0x0000541003037816 */ /* 0x000fca00000000ff */
[----:B------:R0:W-:Y:S01]  /*8c50*/  STG.E [R8.64], R3 ;  /* 0x0000000308007986 */ /* 0x0001e2000c101924 */
[----:B------:R-:W-:Y:S05]  /*8c60*/  BRA `(.L_x_15171) ;  /* 0x00000b9000007947 */ /* 0x000fea0003800000 */
.L_x_15176:
[----:B------:R-:W-:-:S04]  /*8c70*/  PRMT R4, R22, 0x8880, RZ ;  /* 0x0000888016047816 */ /* 0x000fc800000000ff */
[----:B------:R-:W-:-:S06]  /*8c80*/  PRMT R4, R4, 0x7710, RZ ;  /* 0x0000771004047816 */ /* 0x000fcc00000000ff */
[----:B------:R-:W0:Y:S02]  /*8c90*/  I2F.F64.S16 R4, R4 ;  /* 0x0000000400047312 */ /* 0x000e240000101c00 */
[----:B0-----:R0:W-:Y:S01]  /*8ca0*/  STG.E.64 [R8.64], R4 ;  /* 0x0000000408007986 */ /* 0x0011e2000c101b24 */
[----:B------:R-:W-:Y:S05]  /*8cb0*/  BRA `(.L_x_15171) ;  /* 0x00000b4000007947 */ /* 0x000fea0003800000 */
.L_x_15166:
        /* <DEDUP_REMOVED lines=12> */
.L_x_15180:
[----:B------:R-:W-:Y:S01]  /*8d80*/  PRMT R4, R22, 0x8880, RZ ;  /* 0x0000888016047816 */ /* 0x000fe200000000ff */
[----:B------:R-:W-:-:S03]  /*8d90*/  CS2R R6, SRZ ;  /* 0x0000000000067805 */ /* 0x000fc6000001ff00 */
[----:B------:R-:W-:-:S06]  /*8da0*/  PRMT R4, R4, 0x7710, RZ ;  /* 0x0000771004047816 */ /* 0x000fcc00000000ff */
[----:B------:R-:W0:Y:S02]  /*8db0*/  I2F.F64.S16 R4, R4 ;  /* 0x0000000400047312 */ /* 0x000e240000101c00 */
[----:B0-----:R0:W-:Y:S01]  /*8dc0*/  STG.E.128 [R8.64], R4 ;  /* 0x0000000408007986 */ /* 0x0011e2000c101d24 */
[----:B------:R-:W-:Y:S05]  /*8dd0*/  BRA `(.L_x_15171) ;  /* 0x00000a2000007947 */ /* 0x000fea0003800000 */
.L_x_15179:
        /* <DEDUP_REMOVED lines=21> */
.L_x_15184:
[----:B------:R-:W-:Y:S05]  /*8f30*/  BSYNC B0 ;  /* 0x0000000000007941 */ /* 0x000fea0003800000 */
.L_x_15183:
[----:B------:R-:W-:-:S05]  /*8f40*/  LOP3.LUT R5, R0, R5, RZ, 0xfc, !PT ;  /* 0x0000000500057212 */ /* 0x000fca00078efcff */
[----:B------:R0:W-:Y:S01]  /*8f50*/  STG.E.U8 [R8.64], R5 ;  /* 0x0000000508007986 */ /* 0x0001e2000c101124 */
[----:B------:R-:W-:Y:S05]  /*8f60*/  BRA `(.L_x_15171) ;  /* 0x0000089000007947 */ /* 0x000fea0003800000 */
.L_x_15182:
        /* <DEDUP_REMOVED lines=13> */
.L_x_15186:
[----:B------:R-:W-:Y:S01]  /*9040*/  IMAD.MOV.U32 R0, RZ, RZ, 0x7f ;  /* 0x0000007fff007424 */ /* 0x000fe200078e00ff */
[----:B------:R-:W-:-:S04]  /*9050*/  ISETP.GT.U32.AND P0, PT, R3, 0x7f800000, PT ;  /* 0x7f8000000300780c */ /* 0x000fc80003f04070 */
[----:B------:R-:W-:-:S04]  /*9060*/  SEL R0, R0, 0x7c, P0 ;  /* 0x0000007c00007807 */ /* 0x000fc80000000000 */
.L_x_15187:
[----:B------:R-:W-:Y:S05]  /*9070*/  BSYNC B0 ;  /* 0x0000000000007941 */ /* 0x000fea0003800000 */
.L_x_15185:
[----:B------:R-:W-:-:S04]  /*9080*/  LOP3.LUT R3, R5, 0x80000000, RZ, 0xc0, !PT ;  /* 0x8000000005037812 */ /* 0x000fc800078ec0ff */
[----:B------:R-:W-:-:S04]  /*9090*/  SHF.R.U32.HI R3, RZ, 0x18, R3 ;  /* 0x00000018ff037819 */ /* 0x000fc80000011603 */
[----:B------:R-:W-:-:S05]  /*90a0*/  LOP3.LUT R3, R0, R3, RZ, 0xfc, !PT ;  /* 0x0000000300037212 */ /* 0x000fca00078efcff */
[----:B------:R0:W-:Y:S01]  /*90b0*/  STG.E.U8 [R8.64], R3 ;  /* 0x0000000308007986 */ /* 0x0001e2000c101124 */
[----:B------:R-:W-:Y:S05]  /*90c0*/  BRA `(.L_x_15171) ;  /* 0x0000073000007947 */ /* 0x000fea0003800000 */
.L_x_15181:
[----:B------:R-:W0:Y:S02]  /*90d0*/  I2F.S8 R0, R22 ;  /* 0x0000001600007306 */ /* 0x000e240000001400 */
[----:B0-----:R-:W-:-:S05]  /*90e0*/  F2FP.BF16.PACK_AB R0, RZ, R0 ;  /* 0x00000000ff00723e */ /* 0x001fca00000010ff */
[----:B------:R0:W-:Y:S01]  /*90f0*/  STG.E.U16 [R8.64], R0 ;  /* 0x0000000008007986 */ /* 0x0001e2000c101524 */
[----:B------:R-:W-:Y:S05]  /*9100*/  BRA `(.L_x_15171) ;  /* 0x000006f000007947 */ /* 0x000fea0003800000 */
.L_x_15178:
        /* <DEDUP_REMOVED lines=12> */
.L_x_15190:
        /* <DEDUP_REMOVED lines=17> */
.L_x_15193:
[----:B------:R-:W-:-:S04]  /*92e0*/  LOP3.LUT R3, R5, 0x80000000, RZ, 0xc0, !PT ;  /* 0x8000000005037812 */ /* 0x000fc800078ec0ff */
[----:B------:R-:W-:-:S04]  /*92f0*/  SHF.R.U32.HI R3, RZ, 0x18, R3 ;  /* 0x00000018ff037819 */ /* 0x000fc80000011603 */
[----:B------:R-:W-:-:S04]  /*9300*/  LOP3.LUT R0, R0, R3, RZ, 0xfc, !PT ;  /* 0x0000000300007212 */ /* 0x000fc800078efcff */
[----:B------:R-:W-:Y:S02]  /*9310*/  PRMT R4, R0, 0x7610, R4 ;  /* 0x0000761000047816 */ /* 0x000fe40000000004 */
.L_x_15192:
[----:B------:R-:W-:Y:S05]  /*9320*/  BSYNC B0 ;  /* 0x0000000000007941 */ /* 0x000fea0003800000 */
.L_x_15191:
[----:B------:R0:W-:Y:S01]  /*9330*/  STG.E.U8 [R8.64], R4 ;  /* 0x0000000408007986 */ /* 0x0001e2000c101124 */
[----:B------:R-:W-:Y:S05]  /*9340*/  BRA `(.L_x_15171) ;  /* 0x000004b000007947 */ /* 0x000fea0003800000 */
.L_x_15189:
        /* <DEDUP_REMOVED lines=17> */
.L_x_15196:
[----:B------:R-:W-:-:S04]  /*9460*/  LOP3.LUT R3, R5, 0x80000000, RZ, 0xc0, !PT ;  /* 0x8000000005037812 */ /* 0x000fc800078ec0ff */
[----:B------:R-:W-:-:S04]  /*9470*/  SHF.R.U32.HI R3, RZ, 0x18, R3 ;  /* 0x00000018ff037819 */ /* 0x000fc80000011603 */
[----:B------:R-:W-:-:S04]  /*9480*/  LOP3.LUT R0, R0, R3, RZ, 0xfc, !PT ;  /* 0x0000000300007212 */ /* 0x000fc800078efcff */
[----:B------:R-:W-:Y:S02]  /*9490*/  PRMT R4, R0, 0x7610, R4 ;  /* 0x0000761000047816 */ /* 0x000fe40000000004 */
.L_x_15195:
[----:B------:R-:W-:Y:S05]  /*94a0*/  BSYNC B0 ;  /* 0x0000000000007941 */ /* 0x000fea0003800000 */
.L_x_15194:
[----:B------:R0:W-:Y:S01]  /*94b0*/  STG.E.U8 [R8.64], R4 ;  /* 0x0000000408007986 */ /* 0x0001e2000c101124 */
[----:B------:R-:W-:Y:S05]  /*94c0*/  BRA `(.L_x_15171) ;  /* 0x0000033000007947 */ /* 0x000fea0003800000 */
.L_x_15188:
        /* <DEDUP_REMOVED lines=22> */
.L_x_15170:
        /* <DEDUP_REMOVED lines=20> */
.L_x_15198:
[----:B------:R-:W-:-:S04]  /*9770*/  LOP3.LUT R22, R22, 0xffff, RZ, 0xc0, !PT ;  /* 0x0000ffff16167812 */ /* 0x000fc800078ec0ff */
[----:B------:R-:W-:-:S05]  /*9780*/  PRMT R22, R22, 0x8880, RZ ;  /* 0x0000888016167816 */ /* 0x000fca00000000ff */
[----:B------:R-:W-:-:S05]  /*9790*/  IMAD.MOV.U32 R4, RZ, RZ, R22 ;  /* 0x000000ffff047224 */ /* 0x000fca00078e0016 */
[----:B------:R-:W-:-:S05]  /*97a0*/  SHF.R.S32.HI R5, RZ, 0x1f, R4 ;  /* 0x0000001fff057819 */ /* 0x000fca0000011404 */
[----:B------:R0:W-:Y:S01]  /*97b0*/  STG.E.64 [R8.64], R4 ;  /* 0x0000000408007986 */ /* 0x0001e2000c101b24 */
[----:B------:R-:W-:Y:S05]  /*97c0*/  BRA `(.L_x_15171) ;  /* 0x0000003000007947 */ /* 0x000fea0003800000 */
.L_x_15197:
[----:B------:R-:W-:-:S04]  /*97d0*/  LOP3.LUT R22, R22, 0xffff, RZ, 0xc0, !PT ;  /* 0x0000ffff16167812 */ /* 0x000fc800078ec0ff */
[----:B------:R-:W-:-:S05]  /*97e0*/  PRMT R3, R22, 0x8880, RZ ;  /* 0x0000888016037816 */ /* 0x000fca00000000ff */
[----:B------:R0:W-:Y:S02]  /*97f0*/  STG.E [R8.64], R3 ;  /* 0x0000000308007986 */ /* 0x0001e4000c101924 */
.L_x_15171:
        /* <DEDUP_REMOVED lines=21> */
.L_x_15202:
[----:B------:R0:W-:Y:S01]  /*9950*/  STG.E.U8 [R8.64], R19 ;  /* 0x0000001308007986 */ /* 0x0001e2000c101124 */
[----:B------:R-:W-:Y:S05]  /*9960*/  BRA `(.L_x_15204) ;  /* 0x00000e9000007947 */ /* 0x000fea0003800000 */
.L_x_15201:
        /* <DEDUP_REMOVED lines=12> */
.L_x_15206:
[----:B------:R-:W-:-:S04]  /*9a30*/  LOP3.LUT R19, R19, 0xffff, RZ, 0xc0, !PT ;  /* 0x0000ffff13137812 */ /* 0x000fc800078ec0ff */
[----:B------:R-:W-:-:S05]  /*9a40*/  PRMT R3, R19, 0x8880, RZ ;  /* 0x0000888013037816 */ /* 0x000fca00000000ff */
[----:B------:R0:W-:Y:S01]  /*9a50*/  STG.E [R8.64], R3 ;  /* 0x0000000308007986 */ /* 0x0001e2000c101924 */
[----:B------:R-:W-:Y:S05]  /*9a60*/  BRA `(.L_x_15204) ;  /* 0x00000d9000007947 */ /* 0x000fea0003800000 */
.L_x_15205:
[----:B------:R-:W-:-:S04]  /*9a70*/  PRMT R3, R19, 0x8880, RZ ;  /* 0x0000888013037816 */ /* 0x000fc800000000ff */
[----:B------:R-:W-:-:S05]  /*9a80*/  PRMT R3, R3, 0x7710, RZ ;  /* 0x0000771003037816 */ /* 0x000fca00000000ff */
[----:B------:R0:W-:Y:S01]  /*9a90*/  STG.E.U16 [R8.64], R3 ;  /* 0x0000000308007986 */ /* 0x0001e2000c101524 */
[----:B------:R-:W-:Y:S05]  /*9aa0*/  BRA `(.L_x_15204) ;  /* 0x00000d5000007947 */ /* 0x000fea0003800000 */
.L_x_15200:
        /* <DEDUP_REMOVED lines=9> */
.L_x_15208:
[----:B------:R-:W0:Y:S02]  /*9b40*/  I2F.S8 R0, R19 ;  /* 0x0000001300007306 */ /* 0x000e240000001400 */
[----:B0-----:R-:W-:-:S05]  /*9b50*/  F2FP.PACK_AB R0, RZ, R0 ;  /* 0x00000000ff00723e */ /* 0x001fca00000000ff */
[----:B------:R0:W-:Y:S01]  /*9b60*/  STG.E.U16 [R8.64], R0 ;  /* 0x0000000008007986 */ /* 0x0001e2000c101524 */
[----:B------:R-:W-:Y:S05]  /*9b70*/  BRA `(.L_x_15204) ;  /* 0x00000c8000007947 */ /* 0x000fea0003800000 */
.L_x_15207:
        /* <DEDUP_REMOVED lines=10> */
.L_x_15210:
[----:B------:R-:W0:Y:S02]  /*9c20*/  I2F.S8 R19, R19 ;  /* 0x0000001300137306 */ /* 0x000e240000001400 */
[----:B0-----:R-:W-:-:S04]  /*9c30*/  F2FP.PACK_AB R3, RZ, R19 ;  /* 0x00000013ff03723e */ /* 0x001fc800000000ff */
[----:B------:R-:W-:-:S05]  /*9c40*/  PRMT R3, R3, 0x5410, RZ ;  /* 0x0000541003037816 */ /* 0x000fca00000000ff */
[----:B------:R0:W-:Y:S01]  /*9c50*/  STG.E [R8.64], R3 ;  /* 0x0000000308007986 */ /* 0x0001e2000c101924 */
[----:B------:R-:W-:Y:S05]  /*9c60*/  BRA `(.L_x_15204) ;  /* 0x00000b9000007947 */ /* 0x000fea0003800000 */
.L_x_15209:
[----:B------:R-:W-:-:S04]  /*9c70*/  PRMT R4, R19, 0x8880, RZ ;  /* 0x0000888013047816 */ /* 0x000fc800000000ff */
[----:B------:R-:W-:-:S06]  /*9c80*/  PRMT R4, R4, 0x7710, RZ ;  /* 0x0000771004047816 */ /* 0x000fcc00000000ff */
[----:B------:R-:W0:Y:S02]  /*9c90*/  I2F.F64.S16 R4, R4 ;  /* 0x0000000400047312 */ /* 0x000e240000101c00 */
[----:B0-----:R0:W-:Y:S01]  /*9ca0*/  STG.E.64 [R8.64], R4 ;  /* 0x0000000408007986 */ /* 0x0011e2000c101b24 */
[----:B------:R-:W-:Y:S05]  /*9cb0*/  BRA `(.L_x_15204) ;  /* 0x00000b4000007947 */ /* 0x000fea0003800000 */
.L_x_15199:
        /* <DEDUP_REMOVED lines=12> */
.L_x_15213:
[----:B------:R-:W-:Y:S01]  /*9d80*/  PRMT R4, R19, 0x8880, RZ ;  /* 0x0000888013047816 */ /* 0x000fe200000000ff */
[----:B------:R-:W-:-:S03]  /*9d90*/  CS2R R6, SRZ ;  /* 0x0000000000067805 */ /* 0x000fc6000001ff00 */
[----:B------:R-:W-:-:S06]  /*9da0*/  PRMT R4, R4, 0x7710, RZ ;  /* 0x0000771004047816 */ /* 0x000fcc00000000ff */
[----:B------:R-:W0:Y:S02]  /*9db0*/  I2F.F64.S16 R4, R4 ;  /* 0x0000000400047312 */ /* 0x000e240000101c00 */
[----:B0-----:R0:W-:Y:S01]  /*9dc0*/  STG.E.128 [R8.64], R4 ;  /* 0x0000000408007986 */ /* 0x0011e2000c101d24 */
[----:B------:R-:W-:Y:S05]  /*9dd0*/  BRA `(.L_x_15204) ;  /* 0x00000a2000007947 */ /* 0x000fea0003800000 */
.L_x_15212:
        /* <DEDUP_REMOVED lines=21> */
.L_x_15217:
[----:B------:R-:W-:Y:S05]  /*9f30*/  BSYNC B0 ;  /* 0x0000000000007941 */ /* 0x000fea0003800000 */
.L_x_15216:
[----:B------:R-:W-:-:S05]  /*9f40*/  LOP3.LUT R5, R0, R5, RZ, 0xfc, !PT ;  /* 0x0000000500057212 */ /* 0x000fca00078efcff */
[----:B------:R0:W-:Y:S01]  /*9f50*/  STG.E.U8 [R8.64], R5 ;  /* 0x0000000508007986 */ /* 0x0001e2000c101124 */
[----:B------:R-:W-:Y:S05]  /*9f60*/  BRA `(.L_x_15204) ;  /* 0x0000089000007947 */ /* 0x000fea0003800000 */
.L_x_15215:
        /* <DEDUP_REMOVED lines=13> */
.L_x_15219:
[----:B------:R-:W-:Y:S01]  /*a040*/  IMAD.MOV.U32 R0, RZ, RZ, 0x7f ;  /* 0x0000007fff007424 */ /* 0x000fe200078e00ff */
[----:B------:R-:W-:-:S04]  /*a050*/  ISETP.GT.U32.AND P0, PT, R3, 0x7f800000, PT ;  /* 0x7f8000000300780c */ /* 0x000fc80003f04070 */
[----:B------:R-:W-:-:S04]  /*a060*/  SEL R0, R0, 0x7c, P0 ;  /* 0x0000007c00007807 */ /* 0x000fc80000000000 */
.L_x_15220:
[----:B------:R-:W-:Y:S05]  /*a070*/  BSYNC B0 ;  /* 0x0000000000007941 */ /* 0x000fea0003800000 */
.L_x_15218:
[----:B------:R-:W-:-:S04]  /*a080*/  LOP3.LUT R3, R19, 0x80000000, RZ, 0xc0, !PT ;  /* 0x8000000013037812 */ /* 0x000fc800078ec0ff */
[----:B------:R-:W-:-:S04]  /*a090*/  SHF.R.U32.HI R3, RZ, 0x18, R3 ;  /* 0x00000018ff037819 */ /* 0x000fc80000011603 */
[----:B------:R-:W-:-:S05]  /*a0a0*/  LOP3.LUT R3, R0, R3, RZ, 0xfc, !PT ;  /* 0x0000000300037212 */ /* 0x000fca00078efcff */
[----:B------:R0:W-:Y:S01]  /*a0b0*/  STG.E.U8 [R8.64], R3 ;  /* 0x0000000308007986 */ /* 0x0001e2000c101124 */
[----:B------:R-:W-:Y:S05]  /*a0c0*/  BRA `(.L_x_15204) ;  /* 0x0000073000007947 */ /* 0x000fea0003800000 */
.L_x_15214:
[----:B------:R-:W0:Y:S02]  /*a0d0*/  I2F.S8 R0, R19 ;  /* 0x0000001300007306 */ /* 0x000e240000001400 */
[----:B0-----:R-:W-:-:S05]  /*a0e0*/  F2FP.BF16.PACK_AB R0, RZ, R0 ;  /* 0x00000000ff00723e */ /* 0x001fca00000010ff */
[----:B------:R0:W-:Y:S01]  /*a0f0*/  STG.E.U16 [R8.64], R0 ;  /* 0x0000000008007986 */ /* 0x0001e2000c101524 */
[----:B------:R-:W-:Y:S05]  /*a100*/  BRA `(.L_x_15204) ;  /* 0x000006f000007947 */ /* 0x000fea0003800000 */
.L_x_15211:
        /* <DEDUP_REMOVED lines=12> */
.L_x_15223:
        /* <DEDUP_REMOVED lines=17> */
.L_x_15226:
[----:B------:R-:W-:-:S04]  /*a2e0*/  LOP3.LUT R3, R19, 0x80000000, RZ, 0xc0, !PT ;  /* 0x8000000013037812 */ /* 0x000fc800078ec0ff */
[----:B------:R-:W-:-:S04]  /*a2f0*/  SHF.R.U32.HI R3, RZ, 0x18, R3 ;  /* 0x00000018ff037819 */ /* 0x000fc80000011603 */
[----:B------:R-:W-:-:S04]  /*a300*/  LOP3.LUT R0, R0, R3, RZ, 0xfc, !PT ;  /* 0x0000000300007212 */ /* 0x000fc800078efcff */
[----:B------:R-:W-:Y:S02]  /*a310*/  PRMT R4, R0, 0x7610, R4 ;  /* 0x0000761000047816 */ /* 0x000fe40000000004 */
.L_x_15225:
[----:B------:R-:W-:Y:S05]  /*a320*/  BSYNC B0 ;  /* 0x0000000000007941 */ /* 0x000fea0003800000 */
.L_x_15224:
[----:B------:R0:W-:Y:S01]  /*a330*/  STG.E.U8 [R8.64], R4 ;  /* 0x0000000408007986 */ /* 0x0001e2000c101124 */
[----:B------:R-:W-:Y:S05]  /*a340*/  BRA `(.L_x_15204) ;  /* 0x000004b000007947 */ /* 0x000fea0003800000 */
.L_x_15222:
        /* <DEDUP_REMOVED lines=17> */
.L_x_15229:
[----:B------:R-:W-:-:S04]  /*a460*/  LOP3.LUT R3, R19, 0x80000000, RZ, 0xc0, !PT ;  /* 0x8000000013037812 */ /* 0x000fc800078ec0ff */
[----:B------:R-:W-:-:S04]  /*a470*/  SHF.R.U32.HI R3, RZ, 0x18, R3 ;  /* 0x00000018ff037819 */ /* 0x000fc80000011603 */
[----:B------:R-:W-:-:S04]  /*a480*/  LOP3.LUT R0, R0, R3, RZ, 0xfc, !PT ;  /* 0x0000000300007212 */ /* 0x000fc800078efcff */
[----:B------:R-:W-:Y:S02]  /*a490*/  PRMT R4, R0, 0x7610, R4 ;  /* 0x0000761000047816 */ /* 0x000fe40000000004 */
.L_x_15228:
[----:B------:R-:W-:Y:S05]  /*a4a0*/  BSYNC B0 ;  /* 0x0000000000007941 */ /* 0x000fea0003800000 */
.L_x_15227:
[----:B------:R0:W-:Y:S01]  /*a4b0*/  STG.E.U8 [R8.64], R4 ;  /* 0x0000000408007986 */ /* 0x0001e2000c101124 */
[----:B------:R-:W-:Y:S05]  /*a4c0*/  BRA `(.L_x_15204) ;  /* 0x0000033000007947 */ /* 0x000fea0003800000 */
.L_x_15221:
        /* <DEDUP_REMOVED lines=22> */
.L_x_15203:
        /* <DEDUP_REMOVED lines=20> */
.L_x_15231:
[----:B------:R-:W-:-:S04]  /*a770*/  LOP3.LUT R19, R19, 0xffff, RZ, 0xc0, !PT ;  /* 0x0000ffff13137812 */ /* 0x000fc800078ec0ff */
[----:B------:R-:W-:-:S05]  /*a780*/  PRMT R19, R19, 0x8880, RZ ;  /* 0x0000888013137816 */ /* 0x000fca00000000ff */
[----:B------:R-:W-:-:S05]  /*a790*/  IMAD.MOV.U32 R4, RZ, RZ, R19 ;  /* 0x000000ffff047224 */ /* 0x000fca00078e0013 */
[----:B------:R-:W-:-:S05]  /*a7a0*/  SHF.R.S32.HI R5, RZ, 0x1f, R4 ;  /* 0x0000001fff057819 */ /* 0x000fca0000011404 */
[----:B------:R0:W-:Y:S01]  /*a7b0*/  STG.E.64 [R8.64], R4 ;  /* 0x0000000408007986 */ /* 0x0001e2000c101b24 */
[----:B------:R-:W-:Y:S05]  /*a7c0*/  BRA `(.L_x_15204) ;  /* 0x0000003000007947 */ /* 0x000fea0003800000 */
.L_x_15230:
[----:B------:R-:W-:-:S04]  /*a7d0*/  LOP3.LUT R19, R19, 0xffff, RZ, 0xc0, !PT ;  /* 0x0000ffff13137812 */ /* 0x000fc800078ec0ff */
[----:B------:R-:W-:-:S05]  /*a7e0*/  PRMT R3, R19, 0x8880, RZ ;  /* 0x0000888013037816 */ /* 0x000fca00000000ff */
[----:B------:R0:W-:Y:S02]  /*a7f0*/  STG.E [R8.64], R3 ;  /* 0x0000000308007986 */ /* 0x0001e4000c101924 */
.L_x_15204:
[----:B------:R-:W-:Y:S02]  /*a800*/  IADD3 R23, R23, 0x80, RZ ;  /* 0x0000008017177810 */ /* 0x000fe40007ffe0ff */
.L_x_15165:
[----:B------:R-:W-:Y:S05]  /*a810*/  BSYNC B6 ;  /* 0x0000000000067941 */ /* 0x000fea0003800000 */
.L_x_15164:
        /* <DEDUP_REMOVED lines=19> */
.L_x_15235:
[----:B------:R-:W-:Y:S01]  /*a950*/  STG.E.U8 [R2.64], R17 ;  /* 0x0000001102007986 */ /* 0x000fe2000c101124 */
[----:B------:R-:W-:Y:S05]  /*a960*/  EXIT ;  /* 0x000000000000794d */ /* 0x000fea0003800000 */
.L_x_15234:
        /* <DEDUP_REMOVED lines=12> */
.L_x_15238:
[----:B------:R-:W-:-:S04]  /*aa30*/  LOP3.LUT R17, R17, 0xffff, RZ, 0xc0, !PT ;  /* 0x0000ffff11117812 */ /* 0x000fc800078ec0ff */
[----:B------:R-:W-:-:S05]  /*aa40*/  PRMT R5, R17, 0x8880, RZ ;  /* 0x0000888011057816 */ /* 0x000fca00000000ff */
[----:B------:R-:W-:Y:S01]  /*aa50*/  STG.E [R2.64], R5 ;  /* 0x0000000502007986 */ /* 0x000fe2000c101924 */
[----:B------:R-:W-:Y:S05]  /*aa60*/  EXIT ;  /* 0x000000000000794d */ /* 0x000fea0003800000 */
.L_x_15237:
[----:B------:R-:W-:-:S04]  /*aa70*/  PRMT R5, R17, 0x8880, RZ ;  /* 0x0000888011057816 */ /* 0x000fc800000000ff */
[----:B------:R-:W-:-:S05]  /*aa80*/  PRMT R5, R5, 0x7710, RZ ;  /* 0x0000771005057816 */ /* 0x000fca00000000ff */
[----:B------:R-:W-:Y:S01]  /*aa90*/  STG.E.U16 [R2.64], R5 ;  /* 0x0000000502007986 */ /* 0x000fe2000c101524 */
[----:B------:R-:W-:Y:S05]  /*aaa0*/  EXIT ;  /* 0x000000000000794d */ /* 0x000fea0003800000 */
.L_x_15233:
        /* <DEDUP_REMOVED lines=9> */
.L_x_15240:
[----:B------:R-:W0:Y:S02]  /*ab40*/  I2F.S8 R0, R17 ;  /* 0x0000001100007306 */ /* 0x000e240000001400 */
[----:B0-----:R-:W-:-:S05]  /*ab50*/  F2FP.PACK_AB R0, RZ, R0 ;  /* 0x00000000ff00723e */ /* 0x001fca00000000ff */
[----:B------:R-:W-:Y:S01]  /*ab60*/  STG.E.U16 [R2.64], R0 ;  /* 0x0000000002007986 */ /* 0x000fe2000c101524 */
[----:B------:R-:W-:Y:S05]  /*ab70*/  EXIT ;  /* 0x000000000000794d */ /* 0x000fea0003800000 */
.L_x_15239:
        /* <DEDUP_REMOVED lines=10> */
.L_x_15242:
[----:B------:R-:W0:Y:S02]  /*ac20*/  I2F.S8 R17, R17 ;  /* 0x0000001100117306 */ /* 0x000e240000001400 */
[----:B0-----:R-:W-:-:S04]  /*ac30*/  F2FP.PACK_AB R5, RZ, R17 ;  /* 0x00000011ff05723e */ /* 0x001fc800000000ff */
[----:B------:R-:W-:-:S05]  /*ac40*/  PRMT R5, R5, 0x5410, RZ ;  /* 0x0000541005057816 */ /* 0x000fca00000000ff */
[----:B------:R-:W-:Y:S01]  /*ac50*/  STG.E [R2.64], R5 ;  /* 0x0000000502007986 */ /* 0x000fe2000c101924 */
[----:B------:R-:W-:Y:S05]  /*ac60*/  EXIT ;  /* 0x000000000000794d */ /* 0x000fea0003800000 */
.L_x_15241:
[----:B------:R-:W-:-:S04]  /*ac70*/  PRMT R4, R17, 0x8880, RZ ;  /* 0x0000888011047816 */ /* 0x000fc800000000ff */
[----:B------:R-:W-:-:S06]  /*ac80*/  PRMT R4, R4, 0x7710, RZ ;  /* 0x0000771004047816 */ /* 0x000fcc00000000ff */
[----:B------:R-:W0:Y:S02]  /*ac90*/  I2F.F64.S16 R4, R4 ;  /* 0x0000000400047312 */ /* 0x000e240000101c00 */
[----:B0-----:R-:W-:Y:S01]  /*aca0*/  STG.E.64 [R2.64], R4 ;  /* 0x0000000402007986 */ /* 0x001fe2000c101b24 */
[----:B------:R-:W-:Y:S05]  /*acb0*/  EXIT ;  /* 0x000000000000794d */ /* 0x000fea0003800000 */
.L_x_15232:
        /* <DEDUP_REMOVED lines=12> */
.L_x_15245:
[----:B------:R-:W-:Y:S01]  /*ad80*/  PRMT R4, R17, 0x8880, RZ ;  /* 0x0000888011047816 */ /* 0x000fe200000000ff */
[----:B------:R-:W-:-:S03]  /*ad90*/  CS2R R6, SRZ ;  /* 0x0000000000067805 */ /* 0x000fc6000001ff00 */
[----:B------:R-:W-:-:S06]  /*ada0*/  PRMT R4, R4, 0x7710, RZ ;  /* 0x0000771004047816 */ /* 0x000fcc00000000ff */
[----:B------:R-:W0:Y:S02]  /*adb0*/  I2F.F64.S16 R4, R4 ;  /* 0x0000000400047312 */ /* 0x000e240000101c00 */
[----:B0-----:R-:W-:Y:S01]  /*adc0*/  STG.E.128 [R2.64], R4 ;  /* 0x0000000402007986 */ /* 0x001fe2000c101d24 */
[----:B------:R-:W-:Y:S05]  /*add0*/  EXIT ;  /* 0x000000000000794d */ /* 0x000fea0003800000 */
.L_x_15244:
        /* <DEDUP_REMOVED lines=21> */
.L_x_15249:
[----:B------:R-:W-:Y:S05]  /*af30*/  BSYNC B0 ;  /* 0x0000000000007941 */ /* 0x000fea0003800000 */
.L_x_15248:
[----:B------:R-:W-:-:S05]  /*af40*/  LOP3.LUT R5, R0, R5, RZ, 0xfc, !PT ;  /* 0x0000000500057212 */ /* 0x000fca00078efcff */
[----:B------:R-:W-:Y:S01]  /*af50*/  STG.E.U8 [R2.64], R5 ;  /* 0x0000000502007986 */ /* 0x000fe2000c101124 */
[----:B------:R-:W-:Y:S05]  /*af60*/  EXIT ;  /* 0x000000000000794d */ /* 0x000fea0003800000 */
.L_x_15247:
        /* <DEDUP_REMOVED lines=13> */
.L_x_15251:
[----:B------:R-:W-:Y:S01]  /*b040*/  IMAD.MOV.U32 R0, RZ, RZ, 0x7f ;  /* 0x0000007fff007424 */ /* 0x000fe200078e00ff */
[----:B------:R-:W-:-:S04]  /*b050*/  ISETP.GT.U32.AND P0, PT, R4, 0x7f800000, PT ;  /* 0x7f8000000400780c */ /* 0x000fc80003f04070 */
[----:B------:R-:W-:-:S04]  /*b060*/  SEL R0, R0, 0x7c, P0 ;  /* 0x0000007c00007807 */ /* 0x000fc80000000000 */
.L_x_15252:
[----:B------:R-:W-:Y:S05]  /*b070*/  BSYNC B0 ;  /* 0x0000000000007941 */ /* 0x000fea0003800000 */
.L_x_15250:
[----:B------:R-:W-:-:S04]  /*b080*/  LOP3.LUT R4, R17, 0x80000000, RZ, 0xc0, !PT ;  /* 0x8000000011047812 */ /* 0x000fc800078ec0ff */
[----:B------:R-:W-:-:S04]  /*b090*/  SHF.R.U32.HI R5, RZ, 0x18, R4 ;  /* 0x00000018ff057819 */ /* 0x000fc80000011604 */
[----:B------:R-:W-:-:S05]  /*b0a0*/  LOP3.LUT R5, R0, R5, RZ, 0xfc, !PT ;  /* 0x0000000500057212 */ /* 0x000fca00078efcff */
[----:B------:R-:W-:Y:S01]  /*b0b0*/  STG.E.U8 [R2.64], R5 ;  /* 0x0000000502007986 */ /* 0x000fe2000c101124 */
[----:B------:R-:W-:Y:S05]  /*b0c0*/  EXIT ;  /* 0x000000000000794d */ /* 0x000fea0003800000 */
.L_x_15246:
[----:B------:R-:W0:Y:S02]  /*b0d0*/  I2F.S8 R0, R17 ;  /* 0x0000001100007306 */ /* 0x000e240000001400 */
[----:B0-----:R-:W-:-:S05]  /*b0e0*/  F2FP.BF16.PACK_AB R0, RZ, R0 ;  /* 0x00000000ff00723e */ /* 0x001fca00000010ff */
[----:B------:R-:W-:Y:S01]  /*b0f0*/  STG.E.U16 [R2.64], R0 ;  /* 0x0000000002007986 */ /* 0x000fe2000c101524 */
[----:B------:R-:W-:Y:S05]  /*b100*/  EXIT ;  /* 0x000000000000794d */ /* 0x000fea0003800000 */
.L_x_15243:
        /* <DEDUP_REMOVED lines=12> */
.L_x_15255:
        /* <DEDUP_REMOVED lines=17> */
.L_x_15258:
[----:B------:R-:W-:-:S04]  /*b2e0*/  LOP3.LUT R0, R17, 0x80000000, RZ, 0xc0, !PT ;  /* 0x8000000011007812 */ /* 0x000fc800078ec0ff */
[----:B------:R-:W-:-:S04]  /*b2f0*/  SHF.R.U32.HI R5, RZ, 0x18, R0 ;  /* 0x00000018ff057819 */ /* 0x000fc80000011600 */
[----:B------:R-:W-:-:S04]  /*b300*/  LOP3.LUT R4, R4, R5, RZ, 0xfc, !PT ;  /* 0x0000000504047212 */ /* 0x000fc800078efcff */
[----:B------:R-:W-:Y:S02]  /*b310*/  PRMT R0, R4, 0x7610, R0 ;  /* 0x0000761004007816 */ /* 0x000fe40000000000 */
.L_x_15257:
[----:B------:R-:W-:Y:S05]  /*b320*/  BSYNC B0 ;  /* 0x0000000000007941 */ /* 0x000fea0003800000 */
.L_x_15256:
[----:B------:R-:W-:Y:S01]  /*b330*/  STG.E.U8 [R2.64], R0 ;  /* 0x0000000002007986 */ /* 0x000fe2000c101124 */
[----:B------:R-:W-:Y:S05]  /*b340*/  EXIT ;  /* 0x000000000000794d */ /* 0x000fea0003800000 */
.L_x_15254:
        /* <DEDUP_REMOVED lines=17> */
.L_x_15261:
[----:B------:R-:W-:-:S04]  /*b460*/  LOP3.LUT R0, R17, 0x80000000, RZ, 0xc0, !PT ;  /* 0x8000000011007812 */ /* 0x000fc800078ec0ff */
[----:B------:R-:W-:-:S04]  /*b470*/  SHF.R.U32.HI R5, RZ, 0x18, R0 ;  /* 0x00000018ff057819 */ /* 0x000fc80000011600 */
[----:B------:R-:W-:-:S04]  /*b480*/  LOP3.LUT R4, R4, R5, RZ, 0xfc, !PT ;  /* 0x0000000504047212 */ /* 0x000fc800078efcff */
[----:B------:R-:W-:Y:S02]  /*b490*/  PRMT R0, R4, 0x7610, R0 ;  /* 0x0000761004007816 */ /* 0x000fe40000000000 */
.L_x_15260:
[----:B------:R-:W-:Y:S05]  /*b4a0*/  BSYNC B0 ;  /* 0x0000000000007941 */ /* 0x000fea0003800000 */
.L_x_15259:
[----:B------:R-:W-:Y:S01]  /*b4b0*/  STG.E.U8 [R2.64], R0 ;  /* 0x0000000002007986 */ /* 0x000fe2000c101124 */
[----:B------:R-:W-:Y:S05]  /*b4c0*/  EXIT ;  /* 0x000000000000794d */ /* 0x000fea0003800000 */
.L_x_15253:
        /* <DEDUP_REMOVED lines=22> */
.L_x_15236:
        /* <DEDUP_REMOVED lines=20> */
.L_x_15263:
[----:B------:R-:W-:-:S04]  /*b770*/  LOP3.LUT R17, R17, 0xffff, RZ, 0xc0, !PT ;  /* 0x0000ffff11117812 */ /* 0x000fc800078ec0ff */
[----:B------:R-:W-:-:S05]  /*b780*/  PRMT R17, R17, 0x8880, RZ ;  /* 0x0000888011117816 */ /* 0x000fca00000000ff */
[----:B------:R-:W-:-:S05]  /*b790*/  IMAD.MOV.U32 R4, RZ, RZ, R17 ;  /* 0x000000ffff047224 */ /* 0x000fca00078e0011 */
[----:B------:R-:W-:-:S05]  /*b7a0*/  SHF.R.S32.HI R5, RZ, 0x1f, R4 ;  /* 0x0000001fff057819 */ /* 0x000fca0000011404 */
[----:B------:R-:W-:Y:S01]  /*b7b0*/  STG.E.64 [R2.64], R4 ;  /* 0x0000000402007986 */ /* 0x000fe2000c101b24 */
[----:B------:R-:W-:Y:S05]  /*b7c0*/  EXIT ;  /* 0x000000000000794d */ /* 0x000fea0003800000 */
.L_x_15262:
[----:B------:R-:W-:-:S04]  /*b7d0*/  LOP3.LUT R17, R17, 0xffff, RZ, 0xc0, !PT ;  /* 0x0000ffff11117812 */ /* 0x000fc800078ec0ff */
[----:B------:R-:W-:-:S05]  /*b7e0*/  PRMT R5, R17, 0x8880, RZ ;  /* 0x0000888011057816 */ /* 0x000fca00000000ff */
[----:B------:R-:W-:Y:S01]  /*b7f0*/  STG.E [R2.64], R5 ;  /* 0x0000000502007986 */ /* 0x000fe2000c101924 */
[----:B------:R-:W-:Y:S05]  /*b800*/  EXIT ;  /* 0x000000000000794d */ /* 0x000fea0003800000 */
.L_x_15264:
        /* <DEDUP_REMOVED lines=15> */
.L_x_25188:


//--------------------- .text._ZN2at6native18elementwise_kernelILi128ELi4EZNS0_22gpu_kernel_impl_nocastINS0_13BinaryFunctorIaaaNS0_16BitwiseOrFunctorIaEEEEEEvRNS_18TensorIteratorBaseERKT_EUliE_EEviT1_ --------------------------
	.section	.text._ZN2at6native18elementwise_kernelILi128ELi4EZNS0_22gpu_kernel_impl_nocastINS0_13BinaryFunctorIaaaNS0_16BitwiseOrFunctorIaEEEEEEvRNS_18TensorIteratorBaseERKT_EUliE_EEviT1_,"ax",@progbits
	.sectioninfo	@"SHI_REGISTERS=12"
	.align	128
        .global         _ZN2at6native18elementwise_kernelILi128ELi4EZNS0_22gpu_kernel_impl_nocastINS0_13BinaryFunctorIaaaNS0_16BitwiseOrFunctorIaEEEEEEvRNS_18TensorIteratorBaseERKT_EUliE_EEviT1_
        .type           _ZN2at6native18elementwise_kernelILi128ELi4EZNS0_22gpu_kernel_impl_nocastINS0_13BinaryFunctorIaaaNS0_16BitwiseOrFunctorIaEEEEEEvRNS_18TensorIteratorBaseERKT_EUliE_EEviT1_,@function
        .size           _ZN2at6native18elementwise_kernelILi128ELi4EZNS0_22gpu_kernel_impl_nocastINS0_13BinaryFunctorIaaaNS0_16BitwiseOrFunctorIaEEEEEEvRNS_18TensorIteratorBaseERKT_EUliE_EEviT1_,(.L_x_25189 - _ZN2at6native18elementwise_kernelILi128ELi4EZNS0_22gpu_kernel_impl_nocastINS0_13BinaryFunctorIaaaNS0_16BitwiseOrFunctorIaEEEEEEvRNS_18TensorIteratorBaseERKT_EUliE_EEviT1_)
        .other          _ZN2at6native18elementwise_kernelILi128ELi4EZNS0_22gpu_kernel_impl_nocastINS0_13BinaryFunctorIaaaNS0_16BitwiseOrFunctorIaEEEEEEvRNS_18TensorIteratorBaseERKT_EUliE_EEviT1_,@"STO_CUDA_ENTRY STV_DEFAULT"
_ZN2at6native18elementwise_kernelILi128ELi4EZNS0_22gpu_kernel_impl_nocastINS0_13BinaryFunctorIaaaNS0_16BitwiseOrFunctorIaEEEEEEvRNS_18TensorIteratorBaseERKT_EUliE_EEviT1_:
.text._ZN2at6native18elementwise_kernelILi128ELi4EZNS0_22gpu_kernel_impl_nocastINS0_13BinaryFunctorIaaaNS0_16BitwiseOrFunctorIaEEEEEEvRNS_18TensorIteratorBaseERKT_EUliE_EEviT1_:
        /* <DEDUP_REMOVED lines=261> */
.L_x_15267:
        /* <DEDUP_REMOVED lines=11> */
.L_x_15266:
[----:B------:R-:W-:Y:S05]  /*1100*/  BSYNC B0 ;  /* 0x0000000000007941 */ /* 0x000fea0003800000 */
.L_x_15265:
        /* <DEDUP_REMOVED lines=256> */
.L_x_15270:
        /* <DEDUP_REMOVED lines=266> */
.L_x_15271:
        /* <DEDUP_REMOVED lines=11> */
.L_x_15269:
[----:B------:R-:W-:Y:S05]  /*3260*/  BSYNC B0 ;  /* 0x0000000000007941 */ /* 0x000fea0003800000 */
.L_x_15268:
        /* <DEDUP_REMOVED lines=255> */
.L_x_15272:
        /* <DEDUP_REMOVED lines=11> */
.L_x_15273:
        /* <DEDUP_REMOVED lines=15> */
.L_x_25189:


//--------------------- .text._ZN2at6native27unrolled_elementwise_kernelINS0_13BinaryFunctorIaaaNS0_16BitwiseOrFunctorIaEEEESt5arrayIPcLm3EELi4E23TrivialOffsetCalculatorILi2EjES9_ILi1EjENS0_6memory15LoadWithoutCastENSC_16StoreWithoutCastEEEviT_T0_T2_T3_T4_T5_ --------------------------
	.section	.text._ZN2at6native27unrolled_elementwise_kernelINS0_13BinaryFunctorIaaaNS0_16BitwiseOrFunctorIaEEEESt5arrayIPcLm3EELi4E23TrivialOffsetCalculatorILi2EjES9_ILi1EjENS0_6memory15LoadWithoutCastENSC_16StoreWithoutCastEEEviT_T0_T2_T3_T4_T5_,"ax",@progbits
	.sectioninfo	@"SHI_REGISTERS=24"
	.align	128
        .global         _ZN2at6native27unrolled_elementwise_kernelINS0_13BinaryFunctorIaaaNS0_16BitwiseOrFunctorIaEEEESt5arrayIPcLm3EELi4E23TrivialOffsetCalculatorILi2EjES9_ILi1EjENS0_6memory15LoadWithoutCastENSC_16StoreWithoutCastEEEviT_T0_T2_T3_T4_T5_
        .type           _ZN2at6native27unrolled_elementwise_kernelINS0_13BinaryFunctorIaaaNS0_16BitwiseOrFunctorIaEEEESt5arrayIPcLm3EELi4E23TrivialOffsetCalculatorILi2EjES9_ILi1EjENS0_6memory15LoadWithoutCastENSC_16StoreWithoutCastEEEviT_T0_T2_T3_T4_T5_,@function
        .size           _ZN2at6native27unrolled_elementwise_kernelINS0_13BinaryFunctorIaaaNS0_16BitwiseOrFunctorIaEEEESt5arrayIPcLm3EELi4E23TrivialOffsetCalculatorILi2EjES9_ILi1EjENS0_6memory15LoadWithoutCastENSC_16StoreWithoutCastEEEviT_T0_T2_T3_T4_T5_,(.L_x_25190 - _ZN2at6native27unrolled_elementwise_kernelINS0_13BinaryFunctorIaaaNS0_16BitwiseOrFunctorIaEEEESt5arrayIPcLm3EELi4E23TrivialOffsetCalculatorILi2EjES9_ILi1EjENS0_6memory15LoadWithoutCastENSC_16StoreWithoutCastEEEviT_T0_T2_T3_T4_T5_)
        .other          _ZN2at6native27unrolled_elementwise_kernelINS0_13BinaryFunctorIaaaNS0_16BitwiseOrFunctorIaEEEESt5arrayIPcLm3EELi4E23TrivialOffsetCalculatorILi2EjES9_ILi1EjENS0_6memory15LoadWithoutCastENSC_16StoreWithoutCastEEEviT_T0_T2_T3_T4_T5_,@"STO_CUDA_ENTRY STV_DEFAULT"
_ZN2at6native27unrolled_elementwise_kernelINS0_13BinaryFunctorIaaaNS0_16BitwiseOrFunctorIaEEEESt5arrayIPcLm3EELi4E23TrivialOffsetCalculatorILi2EjES9_ILi1EjENS0_6memory15LoadWithoutCastENSC_16StoreWithoutCastEEEviT_T0_T2_T3_T4_T5_:
.text._ZN2at6native27unrolled_elementwise_kernelINS0_13BinaryFunctorIaaaNS0_16BitwiseOrFunctorIaEEEESt5arrayIPcLm3EELi4E23TrivialOffsetCalculatorILi2EjES9_ILi1EjENS0_6memory15LoadWithoutCastENSC_16StoreWithoutCastEEEviT_T0_T2_T3_T4_T5_:
        /* <DEDUP_REMOVED lines=74> */
.L_x_15275:
[----:B0-----:R-:W-:Y:S05]  /*04a0*/  BSYNC B0 ;  /* 0x0000000000007941 */ /* 0x001fea0003800000 */
.L_x_15274:
        /* <DEDUP_REMOVED lines=8> */
.L_x_15276:
        /* <DEDUP_REMOVED lines=13> */
.L_x_25190:


//--------------------- .text._ZN2at6native29vectorized_elementwise_kernelILi2ENS0_13BinaryFunctorIaaaNS0_16BitwiseOrFunctorIaEEEESt5arrayIPcLm3EEEEviT0_T1_ --------------------------
	.section	.text._ZN2at6native29vectorized_elementwise_kernelILi2ENS0_13BinaryFunctorIaaaNS0_16BitwiseOrFunctorIaEEEESt5arrayIPcLm3EEEEviT0_T1_,"ax",@progbits
	.sectioninfo	@"SHI_REGISTERS=32"
	.align	128
        .global         _ZN2at6native29vectorized_elementwise_kernelILi2ENS0_13BinaryFunctorIaaaNS0_16BitwiseOrFunctorIaEEEESt5arrayIPcLm3EEEEviT0_T1_
        .type           _ZN2at6native29vectorized_elementwise_kernelILi2ENS0_13BinaryFunctorIaaaNS0_16BitwiseOrFunctorIaEEEESt5arrayIPcLm3EEEEviT0_T1_,@function
        .size           _ZN2at6native29vectorized_elementwise_kernelILi2ENS0_13BinaryFunctorIaaaNS0_16BitwiseOrFunctorIaEEEESt5arrayIPcLm3EEEEviT0_T1_,(.L_x_25191 - _ZN2at6native29vectorized_elementwise_kernelILi2ENS0_13BinaryFunctorIaaaNS0_16BitwiseOrFunctorIaEEEESt5arrayIPcLm3EEEEviT0_T1_)
        .other          _ZN2at6native29vectorized_elementwise_kernelILi2ENS0_13BinaryFunctorIaaaNS0_16BitwiseOrFunctorIaEEEESt5arrayIPcLm3EEEEviT0_T1_,@"STO_CUDA_ENTRY STV_DEFAULT"
_ZN2at6native29vectorized_elementwise_kernelILi2ENS0_13BinaryFunctorIaaaNS0_16BitwiseOrFunctorIaEEEESt5arrayIPcLm3EEEEviT0_T1_:
.text._ZN2at6native29vectorized_elementwise_kernelILi2ENS0_13BinaryFunctorIaaaNS0_16BitwiseOrFunctorIaEEEESt5arrayIPcLm3EEEEviT0_T1_:
        /* <DEDUP_REMOVED lines=59> */
.L_x_15277:
        /* <DEDUP_REMOVED lines=119> */
.L_x_15280:
[----:B0-----:R-:W-:-:S13]  /*0b20*/  ISETP.GE.AND P0, PT, R3, R2, PT ;  /* 0x000000020300720c */ /* 0x001fda0003f06270 */
[----:B------:R-:W-:Y:S05]  /*0b30*/  @P0 BRA `(.L_x_15282) ;  /* 0x000000c000000947 */ /* 0x000fea0003800000 */
[----:B------:R-:W-:Y:S01]  /*0b40*/  IMAD.IADD R4, R0, 0x1, R3 ;  /* 0x0000000100047824 */ /* 0x000fe200078e0203 */
[----:B------:R-:W-:-:S04]  /*0b50*/  IADD3 R3, R3, 0x80, RZ ;  /* 0x0000008003037810 */ /* 0x000fc80007ffe0ff */
[----:B------:R-:W-:-:S05]  /*0b60*/  IADD3 R4, P0, R4, c[0x0][0x168], RZ ;  /* 0x00005a0004047a10 */ /* 0x000fca0007f1e0ff */
[----:B------:R-:W-:-:S05]  /*0b70*/  IMAD.X R5, RZ, RZ, c[0x0][0x16c], P0 ;  /* 0x00005b00ff057624 */ /* 0x000fca00000e06ff */
[----:B------:R0:W-:Y:S03]  /*0b80*/  STG.E.U8 [R4.64], R15 ;  /* 0x0000000f04007986 */ /* 0x0001e6000c101104 */
.L_x_15281:
[----:B------:R-:W-:-:S13]  /*0b90*/  ISETP.GE.AND P0, PT, R3, R2, PT ;  /* 0x000000020300720c */ /* 0x000fda0003f06270 */
[----:B------:R-:W-:Y:S05]  /*0ba0*/  @P0 BRA `(.L_x_15283) ;  /* 0x000000d000000947 */ /* 0x000fea0003800000 */
[----:B0-----:R-:W-:Y:S01]  /*0bb0*/  IMAD.IADD R4, R0, 0x1, R3 ;  /* 0x0000000100047824 */ /* 0x001fe200078e0203 */
[----:B------:R-:W-:-:S04]  /*0bc0*/  IADD3 R3, R3, 0x80, RZ ;  /* 0x0000008003037810 */ /* 0x000fc80007ffe0ff */
[----:B------:R-:W-:-:S05]  /*0bd0*/  IADD3 R4, P0, R4, c[0x0][0x168], RZ ;  /* 0x00005a0004047a10 */ /* 0x000fca0007f1e0ff */
[----:B------:R-:W-:-:S05]  /*0be0*/  IMAD.X R5, RZ, RZ, c[0x0][0x16c], P0 ;  /* 0x00005b00ff057624 */ /* 0x000fca00000e06ff */
[----:B------:R0:W-:Y:S03]  /*0bf0*/  STG.E.U8 [R4.64], R9 ;  /* 0x0000000904007986 */ /* 0x0001e6000c101104 */
.L_x_15282:
        /* <DEDUP_REMOVED lines=8> */
.L_x_15283:
[----:B------:R-:W-:Y:S05]  /*0c80*/  BSYNC B1 ;  /* 0x0000000000017941 */ /* 0x000fea0003800000 */
.L_x_15279:
[----:B------:R-:W-:-:S13]  /*0c90*/  ISETP.GE.AND P0, PT, R3, R2, PT ;  /* 0x000000020300720c */ /* 0x000fda0003f06270 */
[----:B0-----:R-:W-:Y:S01]  /*0ca0*/  @!P0 IMAD.IADD R4, R0, 0x1, R3 ;  /* 0x0000000100048824 */ /* 0x001fe200078e0203 */
[----:B------:R-:W-:-:S04]  /*0cb0*/  @!P0 IADD3 R3, R3, 0x80, RZ ;  /* 0x0000008003038810 */ /* 0x000fc80007ffe0ff */
[----:B------:R-:W-:-:S05]  /*0cc0*/  @!P0 IADD3 R4, P1, R4, c[0x0][0x168], RZ ;  /* 0x00005a0004048a10 */ /* 0x000fca0007f3e0ff */
[----:B------:R-:W-:-:S05]  /*0cd0*/  @!P0 IMAD.X R5, RZ, RZ, c[0x0][0x16c], P1 ;  /* 0x00005b00ff058624 */ /* 0x000fca00008e06ff */
[----:B------:R0:W-:Y:S03]  /*0ce0*/  @!P0 STG.E.U8 [R4.64], R26 ;  /* 0x0000001a04008986 */ /* 0x0001e6000c101104 */
.L_x_15284:
[----:B------:R-:W-:Y:S05]  /*0cf0*/  BSYNC B0 ;  /* 0x0000000000007941 */ /* 0x000fea0003800000 */
.L_x_15278:
        /* <DEDUP_REMOVED lines=8> */
.L_x_15285:
        /* <DEDUP_REMOVED lines=16> */
.L_x_25191:


//--------------------- .text._ZN2at6native29vectorized_elementwise_kernelILi4ENS0_13BinaryFunctorIaaaNS0_16BitwiseOrFunctorIaEEEESt5arrayIPcLm3EEEEviT0_T1_ --------------------------
	.section	.text._ZN2at6native29vectorized_elementwise_kernelILi4ENS0_13BinaryFunctorIaaaNS0_16BitwiseOrFunctorIaEEEESt5arrayIPcLm3EEEEviT0_T1_,"ax",@progbits
	.sectioninfo	@"SHI_REGISTERS=32"
	.align	128
        .global         _ZN2at6native29vectorized_elementwise_kernelILi4ENS0_13BinaryFunctorIaaaNS0_16BitwiseOrFunctorIaEEEESt5arrayIPcLm3EEEEviT0_T1_
        .type           _ZN2at6native29vectorized_elementwise_kernelILi4ENS0_13BinaryFunctorIaaaNS0_16BitwiseOrFunctorIaEEEESt5arrayIPcLm3EEEEviT0_T1_,@function
        .size           _ZN2at6native29vectorized_elementwise_kernelILi4ENS0_13BinaryFunctorIaaaNS0_16BitwiseOrFunctorIaEEEESt5arrayIPcLm3EEEEviT0_T1_,(.L_x_25192 - _ZN2at6native29vectorized_elementwise_kernelILi4ENS0_13BinaryFunctorIaaaNS0_16BitwiseOrFunctorIaEEEESt5arrayIPcLm3EEEEviT0_T1_)
        .other          _ZN2at6native29vectorized_elementwise_kernelILi4ENS0_13BinaryFunctorIaaaNS0_16BitwiseOrFunctorIaEEEESt5arrayIPcLm3EEEEviT0_T1_,@"STO_CUDA_ENTRY STV_DEFAULT"
_ZN2at6native29vectorized_elementwise_kernelILi4ENS0_13BinaryFunctorIaaaNS0_16BitwiseOrFunctorIaEEEESt5arrayIPcLm3EEEEviT0_T1_:
.text._ZN2at6native29vectorized_elementwise_kernelILi4ENS0_13BinaryFunctorIaaaNS0_16BitwiseOrFunctorIaEEEESt5arrayIPcLm3EEEEviT0_T1_:
        /* <DEDUP_REMOVED lines=55> */
.L_x_15286:
        /* <DEDUP_REMOVED lines=119> */
.L_x_15289:
[----:B0-----:R-:W-:-:S13]  /*0ae0*/  ISETP.GE.AND P0, PT, R3, R2, PT ;  /* 0x000000020300720c */ /* 0x001fda0003f06270 */
[----:B------:R-:W-:Y:S05]  /*0af0*/  @P0 BRA `(.L_x_15291) ;  /* 0x000000c000000947 */ /* 0x000fea0003800000 */
[----:B------:R-:W-:Y:S01]  /*0b00*/  IMAD.IADD R4, R0, 0x1, R3 ;  /* 0x0000000100047824 */ /* 0x000fe200078e0203 */
[----:B------:R-:W-:-:S04]  /*0b10*/  IADD3 R3, R3, 0x80, RZ ;  /* 0x0000008003037810 */ /* 0x000fc80007ffe0ff */
[----:B------:R-:W-:-:S05]  /*0b20*/  IADD3 R4, P0, R4, c[0x0][0x168], RZ ;  /* 0x00005a0004047a10 */ /* 0x000fca0007f1e0ff */
[----:B------:R-:W-:-:S05]  /*0b30*/  IMAD.X R5, RZ, RZ, c[0x0][0x16c], P0 ;  /* 0x00005b00ff057624 */ /* 0x000fca00000e06ff */
[----:B------:R0:W-:Y:S03]  /*0b40*/  STG.E.U8 [R4.64], R15 ;  /* 0x0000000f04007986 */ /* 0x0001e6000c101104 */
.L_x_15290:
[----:B------:R-:W-:-:S13]  /*0b50*/  ISETP.GE.AND P0, PT, R3, R2, PT ;  /* 0x000000020300720c */ /* 0x000fda0003f06270 */
[----:B------:R-:W-:Y:S05]  /*0b60*/  @P0 BRA `(.L_x_15292) ;  /* 0x000000d000000947 */ /* 0x000fea0003800000 */
[----:B0-----:R-:W-:Y:S01]  /*0b70*/  IMAD.IADD R4, R0, 0x1, R3 ;  /* 0x0000000100047824 */ /* 0x001fe200078e0203 */
[----:B------:R-:W-:-:S04]  /*0b80*/  IADD3 R3, R3, 0x80, RZ ;  /* 0x0000008003037810 */ /* 0x000fc80007ffe0ff */
[----:B------:R-:W-:-:S05]  /*0b90*/  IADD3 R4, P0, R4, c[0x0][0x168], RZ ;  /* 0x00005a0004047a10 */ /* 0x000fca0007f1e0ff */
[----:B------:R-:W-:-:S05]  /*0ba0*/  IMAD.X R5, RZ, RZ, c[0x0][0x16c], P0 ;  /* 0x00005b00ff057624 */ /* 0x000fca00000e06ff */
[----:B------:R0:W-:Y:S03]  /*0bb0*/  STG.E.U8 [R4.64], R9 ;  /* 0x0000000904007986 */ /* 0x0001e6000c101104 */
.L_x_15291:
        /* <DEDUP_REMOVED lines=8> */
.L_x_15292:
[----:B------:R-:W-:Y:S05]  /*0c40*/  BSYNC B1 ;  /* 0x0000000000017941 */ /* 0x000fea0003800000 */
.L_x_15288:
[----:B------:R-:W-:-:S13]  /*0c50*/  ISETP.GE.AND P0, PT, R3, R2, PT ;  /* 0x000000020300720c */ /* 0x000fda0003f06270 */
[----:B0-----:R-:W-:Y:S01]  /*0c60*/  @!P0 IMAD.IADD R4, R0, 0x1, R3 ;  /* 0x0000000100048824 */ /* 0x001fe200078e0203 */
[----:B------:R-:W-:-:S04]  /*0c70*/  @!P0 IADD3 R3, R3, 0x80, RZ ;  /* 0x0000008003038810 */ /* 0x000fc80007ffe0ff */
[----:B------:R-:W-:-:S05]  /*0c80*/  @!P0 IADD3 R4, P1, R4, c[0x0][0x168], RZ ;  /* 0x00005a0004048a10 */ /* 0x000fca0007f3e0ff */
[----:B------:R-:W-:-:S05]  /*0c90*/  @!P0 IMAD.X R5, RZ, RZ, c[0x0][0x16c], P1 ;  /* 0x00005b00ff058624 */ /* 0x000fca00008e06ff */
[----:B------:R0:W-:Y:S03]  /*0ca0*/  @!P0 STG.E.U8 [R4.64], R26 ;  /* 0x0000001a04008986 */ /* 0x0001e6000c101104 */
.L_x_15293:
[----:B------:R-:W-:Y:S05]  /*0cb0*/  BSYNC B0 ;  /* 0x0000000000007941 */ /* 0x000fea0003800000 */
.L_x_15287:
        /* <DEDUP_REMOVED lines=8> */
.L_x_15294:
        /* <DEDUP_REMOVED lines=12> */
.L_x_25192:


//--------------------- .text._ZN2at6native29vectorized_elementwise_kernelILi8ENS0_13BinaryFunctorIaaaNS0_16BitwiseOrFunctorIaEEEESt5arrayIPcLm3EEEEviT0_T1_ --------------------------
	.section	.text._ZN2at6native29vectorized_elementwise_kernelILi8ENS0_13BinaryFunctorIaaaNS0_16BitwiseOrFunctorIaEEEESt5arrayIPcLm3EEEEviT0_T1_,"ax",@progbits
	.sectioninfo	@"SHI_REGISTERS=4"
	.align	128
        .global         _ZN2at6native29vectorized_elementwise_kernelILi8ENS0_13BinaryFunctorIaaaNS0_16BitwiseOrFunctorIaEEEESt5arrayIPcLm3EEEEviT0_T1_
        .type           _ZN2at6native29vectorized_elementwise_kernelILi8ENS0_13BinaryFunctorIaaaNS0_16BitwiseOrFunctorIaEEEESt5arrayIPcLm3EEEEviT0_T1_,@function
        .size           _ZN2at6native29vectorized_elementwise_kernelILi8ENS0_13BinaryFunctorIaaaNS0_16BitwiseOrFunctorIaEEEESt5arrayIPcLm3EEEEviT0_T1_,(.L_x_25193 - _ZN2at6native29vectorized_elementwise_kernelILi8ENS0_13BinaryFunctorIaaaNS0_16BitwiseOrFunctorIaEEEESt5arrayIPcLm3EEEEviT0_T1_)
        .other          _ZN2at6native29vectorized_elementwise_kernelILi8ENS0_13BinaryFunctorIaaaNS0_16BitwiseOrFunctorIaEEEESt5arrayIPcLm3EEEEviT0_T1_,@"STO_CUDA_ENTRY STV_DEFAULT"
_ZN2at6native29vectorized_elementwise_kernelILi8ENS0_13BinaryFunctorIaaaNS0_16BitwiseOrFunctorIaEEEESt5arrayIPcLm3EEEEviT0_T1_:
.text._ZN2at6native29vectorized_elementwise_kernelILi8ENS0_13BinaryFunctorIaaaNS0_16BitwiseOrFunctorIaEEEESt5arrayIPcLm3EEEEviT0_T1_:
[----:B------:R-:W-:Y:S02]  /*0000*/  MOV R1, c[0x0][0x28] ;  /* 0x00000a0000017a02 */ /* 0x000fe40000000f00 */
[----:B------:R-:W-:Y:S05]  /*0010*/  EXIT ;  /* 0x000000000000794d */ /* 0x000fea0003800000 */
.L_x_15295:
        /* <DEDUP_REMOVED lines=14> */
.L_x_25193:


//--------------------- .text._ZN2at6native18elementwise_kernelILi128ELi4EZNS0_15gpu_kernel_implINS0_13AUnaryFunctorIhhhNS0_16BitwiseOrFunctorIhEEEEEEvRNS_18TensorIteratorBaseERKT_EUliE_EEviT1_ --------------------------
	.section	.text._ZN2at6native18elementwise_kernelILi128ELi4EZNS0_15gpu_kernel_implINS0_13AUnaryFunctorIhhhNS0_16BitwiseOrFunctorIhEEEEEEvRNS_18TensorIteratorBaseERKT_EUliE_EEviT1_,"ax",@progbits
	.sectioninfo	@"SHI_REGISTERS=26"
	.align	128
        .global         _ZN2at6native18elementwise_kernelILi128ELi4EZNS0_15gpu_kernel_implINS0_13AUnaryFunctorIhhhNS0_16BitwiseOrFunctorIhEEEEEEvRNS_18TensorIteratorBaseERKT_EUliE_EEviT1_
        .type           _ZN2at6native18elementwise_kernelILi128ELi4EZNS0_15gpu_kernel_implINS0_13AUnaryFunctorIhhhNS0_16BitwiseOrFunctorIhEEEEEEvRNS_18TensorIteratorBaseERKT_EUliE_EEviT1_,@function
        .size           _ZN2at6native18elementwise_kernelILi128ELi4EZNS0_15gpu_kernel_implINS0_13AUnaryFunctorIhhhNS0_16BitwiseOrFunctorIhEEEEEEvRNS_18TensorIteratorBaseERKT_EUliE_EEviT1_,(.L_x_25194 - _ZN2at6native18elementwise_kernelILi128ELi4EZNS0_15gpu_kernel_implINS0_13AUnaryFunctorIhhhNS0_16BitwiseOrFunctorIhEEEEEEvRNS_18TensorIteratorBaseERKT_EUliE_EEviT1_)
        .other          _ZN2at6native18elementwise_kernelILi128ELi4EZNS0_15gpu_kernel_implINS0_13AUnaryFunctorIhhhNS0_16BitwiseOrFunctorIhEEEEEEvRNS_18TensorIteratorBaseERKT_EUliE_EEviT1_,@"STO_CUDA_ENTRY STV_DEFAULT"
_ZN2at6native18elementwise_kernelILi128ELi4EZNS0_15gpu_kernel_implINS0_13AUnaryFunctorIhhhNS0_16BitwiseOrFunctorIhEEEEEEvRNS_18TensorIteratorBaseERKT_EUliE_EEviT1_:
.text._ZN2at6native18elementwise_kernelILi128ELi4EZNS0_15gpu_kernel_implINS0_13AUnaryFunctorIhhhNS0_16BitwiseOrFunctorIhEEEEEEvRNS_18TensorIteratorBaseERKT_EUliE_EEviT1_:
        /* <DEDUP_REMOVED lines=237> */
.L_x_15298:
        /* <DEDUP_REMOVED lines=18> */
.L_x_15302:
[----:B------:R0:W5:Y:S01]  /*0ff0*/  LDG.E.U8 R0, [R4.64] ;  /* 0x0000002404007981 */ /* 0x000162000c1e1100 */
[----:B------:R-:W-:Y:S05]  /*1000*/  BRA `(.L_x_15304) ;  /* 0x00000dc000007947 */ /* 0x000fea0003800000 */
.L_x_15301:
        /* <DEDUP_REMOVED lines=8> */
.L_x_15306:
[----:B------:R0:W5:Y:S01]  /*1090*/  LDG.E.U8 R0, [R4.64] ;  /* 0x0000002404007981 */ /* 0x000162000c1e1100 */
[----:B------:R-:W-:Y:S05]  /*10a0*/  BRA `(.L_x_15304) ;  /* 0x00000d2000007947 */ /* 0x000fea0003800000 */
.L_x_15305:
[----:B------:R0:W5:Y:S01]  /*10b0*/  LDG.E.U16 R0, [R4.64] ;  /* 0x0000002404007981 */ /* 0x000162000c1e1500 */
[----:B------:R-:W-:Y:S05]  /*10c0*/  BRA `(.L_x_15304) ;  /* 0x00000d0000007947 */ /* 0x000fea0003800000 */
.L_x_15300:
        /* <DEDUP_REMOVED lines=10> */
.L_x_15308:
[----:B------:R-:W2:Y:S02]  /*1170*/  LDG.E.U16 R2, [R4.64] ;  /* 0x0000002404027981 */ /* 0x000ea4000c1e1500 */
[----:B--2---:R-:W-:-:S06]  /*1180*/  HADD2.F32 R2, -RZ, R2.H0_H0 ;  /* 0x20000002ff027230 */ /* 0x004fcc0000004100 */
[----:B------:R-:W0:Y:S02]  /*1190*/  F2I.S64.TRUNC R2, R2 ;  /* 0x0000000200027311 */ /* 0x000e24000020d900 */
[----:B0-----:R-:W-:Y:S01]  /*11a0*/  PRMT R0, R2, 0x7610, R0 ;  /* 0x0000761002007816 */ /* 0x001fe20000000000 */
[----:B------:R-:W-:Y:S05]  /*11b0*/  BRA `(.L_x_15304) ;  /* 0x00000c1000007947 */ /* 0x000fea0003800000 */
.L_x_15307:
        /* <DEDUP_REMOVED lines=10> */
.L_x_15310:
[----:B------:R-:W2:Y:S02]  /*1260*/  LDG.E.U16 R4, [R4.64] ;  /* 0x0000002404047981 */ /* 0x000ea4000c1e1500 */
[----:B--2---:R-:W-:-:S06]  /*1270*/  HADD2.F32 R2, -RZ, R4.H0_H0 ;  /* 0x20000004ff027230 */ /* 0x004fcc0000004100 */
[----:B------:R-:W0:Y:S02]  /*1280*/  F2I.S64.TRUNC R2, R2 ;  /* 0x0000000200027311 */ /* 0x000e24000020d900 */
[----:B0-----:R-:W-:Y:S01]  /*1290*/  PRMT R0, R2, 0x7610, R0 ;  /* 0x0000761002007816 */ /* 0x001fe20000000000 */
[----:B------:R-:W-:Y:S05]  /*12a0*/  BRA `(.L_x_15304) ;  /* 0x00000b2000007947 */ /* 0x000fea0003800000 */
.L_x_15309:
[----:B------:R-:W2:Y:S02]  /*12b0*/  LDG.E.64 R2, [R4.64] ;  /* 0x0000002404027981 */ /* 0x000ea4000c1e1b00 */
[----:B--2---:R-:W0:Y:S02]  /*12c0*/  F2I.S64.F64.TRUNC R2, R2 ;  /* 0x0000000200027311 */ /* 0x004e24000030d900 */
[----:B0-----:R-:W-:Y:S01]  /*12d0*/  PRMT R0, R2, 0x7610, R0 ;  /* 0x0000761002007816 */ /* 0x001fe20000000000 */
[----:B------:R-:W-:Y:S05]  /*12e0*/  BRA `(.L_x_15304) ;  /* 0x00000ae000007947 */ /* 0x000fea0003800000 */
.L_x_15299:
        /* <DEDUP_REMOVED lines=12> */
.L_x_15313:
[----:B------:R-:W2:Y:S02]  /*13b0*/  LDG.E.64 R4, [R4.64] ;  /* 0x0000002404047981 */ /* 0x000ea4000c1e1b00 */
[----:B--2---:R-:W0:Y:S02]  /*13c0*/  F2I.S64.F64.TRUNC R2, R4 ;  /* 0x0000000400027311 */ /* 0x004e24000030d900 */
[----:B0-----:R-:W-:Y:S01]  /*13d0*/  PRMT R0, R2, 0x7610, R0 ;  /* 0x0000761002007816 */ /* 0x001fe20000000000 */
[----:B------:R-:W-:Y:S05]  /*13e0*/  BRA `(.L_x_15304) ;  /* 0x000009e000007947 */ /* 0x000fea0003800000 */
.L_x_15312:
        /* <DEDUP_REMOVED lines=28> */
.L_x_15315:
        /* <DEDUP_REMOVED lines=15> */
.L_x_15314:
[----:B------:R-:W2:Y:S02]  /*16a0*/  LDG.E.U16 R2, [R4.64] ;  /* 0x0000002404027981 */ /* 0x000ea4000c1e1500 */
[----:B--2---:R-:W-:-:S06]  /*16b0*/  PRMT R2, RZ, 0x5410, R2 ;  /* 0x00005410ff027816 */ /* 0x004fcc0000000002 */
[----:B------:R-:W0:Y:S02]  /*16c0*/  F2I.S64.TRUNC R2, R2 ;  /* 0x0000000200027311 */ /* 0x000e24000020d900 */
[----:B0-----:R-:W-:Y:S01]  /*16d0*/  PRMT R0, R2, 0x7610, R0 ;  /* 0x0000761002007816 */ /* 0x001fe20000000000 */
[----:B------:R-:W-:Y:S05]  /*16e0*/  BRA `(.L_x_15304) ;  /* 0x000006e000007947 */ /* 0x000fea0003800000 */
.L_x_15311:
        /* <DEDUP_REMOVED lines=10> */
.L_x_15318:
        /* <DEDUP_REMOVED lines=21> */
.L_x_15322:
[----:B------:R-:W-:Y:S05]  /*18e0*/  BSYNC B1 ;  /* 0x0000000000017941 */ /* 0x000fea0003800000 */
.L_x_15321:
[----:B------:R-:W-:Y:S01]  /*18f0*/  IMAD.SHL.U32 R2, R2, 0x100000, RZ ;  /* 0x0010000002027824 */ /* 0x000fe200078e00ff */
[----:B------:R-:W-:-:S04]  /*1900*/  LEA R3, R0, 0x3b800000, 0x17 ;  /* 0x3b80000000037811 */ /* 0x000fc800078eb8ff */
[----:B------:R-:W-:Y:S02]  /*1910*/  LOP3.LUT R2, R3, R2, R4, 0xfe, !PT ;  /* 0x0000000203027212 */ /* 0x000fe400078efe04 */
.L_x_15320:
[----:B------:R-:W-:Y:S05]  /*1920*/  BSYNC B0 ;  /* 0x0000000000007941 */ /* 0x000fea0003800000 */
.L_x_15319:
[----:B------:R-:W0:Y:S02]  /*1930*/  F2I.S64.TRUNC R2, R2 ;  /* 0x0000000200027311 */ /* 0x000e24000020d900 */
[----:B0-----:R-:W-:Y:S01]  /*1940*/  PRMT R0, R2, 0x7610, R0 ;  /* 0x0000761002007816 */ /* 0x001fe20000000000 */
[----:B------:R-:W-:Y:S05]  /*1950*/  BRA `(.L_x_15304) ;  /* 0x0000047000007947 */ /* 0x000fea0003800000 */
.L_x_15317:
        /* <DEDUP_REMOVED lines=21> */
.L_x_15326:
[----:B------:R-:W-:Y:S05]  /*1ab0*/  BSYNC B1 ;  /* 0x0000000000017941 */ /* 0x000fea0003800000 */
.L_x_15325:
[----:B------:R-:W-:Y:S01]  /*1ac0*/  IMAD.SHL.U32 R2, R2, 0x200000, RZ ;  /* 0x0020000002027824 */ /* 0x000fe200078e00ff */
[----:B------:R-:W-:-:S04]  /*1ad0*/  LEA R3, R0, 0x37800000, 0x17 ;  /* 0x3780000000037811 */ /* 0x000fc800078eb8ff */
[----:B------:R-:W-:Y:S02]  /*1ae0*/  LOP3.LUT R2, R3, R2, R4, 0xfe, !PT ;  /* 0x0000000203027212 */ /* 0x000fe400078efe04 */
.L_x_15324:
[----:B------:R-:W-:Y:S05]  /*1af0*/  BSYNC B0 ;  /* 0x0000000000007941 */ /* 0x000fea0003800000 */
.L_x_15323:
[----:B------:R-:W0:Y:S02]  /*1b00*/  F2I.S64.TRUNC R2, R2 ;  /* 0x0000000200027311 */ /* 0x000e24000020d900 */
[----:B0-----:R-:W-:Y:S01]  /*1b10*/  PRMT R0, R2, 0x7610, R0 ;  /* 0x0000761002007816 */ /* 0x001fe20000000000 */
[----:B------:R-:W-:Y:S05]  /*1b20*/  BRA `(.L_x_15304) ;  /* 0x000002a000007947 */ /* 0x000fea0003800000 */
.L_x_15316:
        /* <DEDUP_REMOVED lines=14> */
.L_x_15330:
[----:B------:R-:W-:Y:S05]  /*1c10*/  BSYNC B0 ;  /* 0x0000000000007941 */ /* 0x000fea0003800000 */
.L_x_15329:
[----:B------:R-:W0:Y:S02]  /*1c20*/  F2I.S64.TRUNC R2, R2 ;  /* 0x0000000200027311 */ /* 0x000e24000020d900 */
[----:B0-----:R-:W-:Y:S01]  /*1c30*/  PRMT R0, R2, 0x7610, R0 ;  /* 0x0000761002007816 */ /* 0x001fe20000000000 */
[----:B------:R-:W-:Y:S05]  /*1c40*/  BRA `(.L_x_15304) ;  /* 0x0000018000007947 */ /* 0x000fea0003800000 */
.L_x_15303:
        /* <DEDUP_REMOVED lines=21> */
.L_x_15328:
[----:B------:R0:W5:Y:S01]  /*1da0*/  LDG.E.U8 R0, [R4.64] ;  /* 0x0000002404007981 */ /* 0x000162000c1e1100 */
[----:B------:R-:W-:Y:S05]  /*1db0*/  BRA `(.L_x_15304) ;  /* 0x0000001000007947 */ /* 0x000fea0003800000 */
.L_x_15327:
[----:B------:R0:W5:Y:S02]  /*1dc0*/  LDG.E.U8 R0, [R4.64] ;  /* 0x0000002404007981 */ /* 0x000164000c1e1100 */
.L_x_15304:
        /* <DEDUP_REMOVED lines=16> */
.L_x_15334:
[----:B------:R0:W-:Y:S01]  /*1ed0*/  STG.E.U8 [R16.64], R3 ;  /* 0x0000000310007986 */ /* 0x0001e2000c101124 */
[----:B------:R-:W-:Y:S05]  /*1ee0*/  BRA `(.L_x_15336) ;  /* 0x00000e9000007947 */ /* 0x000fea0003800000 */
.L_x_15333:
        /* <DEDUP_REMOVED lines=10> */
.L_x_15338:
[----:B------:R-:W-:-:S05]  /*1f90*/  LOP3.LUT R3, R3, 0xff, RZ, 0xc0, !PT ;  /* 0x000000ff03037812 */ /* 0x000fca00078ec0ff */
[----:B------:R0:W-:Y:S01]  /*1fa0*/  STG.E [R16.64], R3 ;  /* 0x0000000310007986 */ /* 0x0001e2000c101924 */
[----:B------:R-:W-:Y:S05]  /*1fb0*/  BRA `(.L_x_15336) ;  /* 0x00000dc000007947 */ /* 0x000fea0003800000 */
.L_x_15337:
[----:B------:R-:W-:-:S05]  /*1fc0*/  LOP3.LUT R3, R3, 0xff, RZ, 0xc0, !PT ;  /* 0x000000ff03037812 */ /* 0x000fca00078ec0ff */
[----:B------:R0:W-:Y:S01]  /*1fd0*/  STG.E.U16 [R16.64], R3 ;  /* 0x0000000310007986 */ /* 0x0001e2000c101524 */
[----:B------:R-:W-:Y:S05]  /*1fe0*/  BRA `(.L_x_15336) ;  /* 0x00000d9000007947 */ /* 0x000fea0003800000 */
.L_x_15332:
        /* <DEDUP_REMOVED lines=10> */
.L_x_15340:
[----:B------:R-:W-:-:S04]  /*2090*/  LOP3.LUT R3, R3, 0xff, RZ, 0xc0, !PT ;  /* 0x000000ff03037812 */ /* 0x000fc800078ec0ff */
[----:B------:R-:W0:Y:S02]  /*20a0*/  I2F.U16 R0, R3 ;  /* 0x0000000300007306 */ /* 0x000e240000101000 */
[----:B0-----:R-:W-:-:S05]  /*20b0*/  F2FP.PACK_AB R0, RZ, R0 ;  /* 0x00000000ff00723e */ /* 0x001fca00000000ff */
[----:B------:R0:W-:Y:S01]  /*20c0*/  STG.E.U16 [R16.64], R0 ;  /* 0x0000000010007986 */ /* 0x0001e2000c101524 */
[----:B------:R-:W-:Y:S05]  /*20d0*/  BRA `(.L_x_15336) ;  /* 0x00000ca000007947 */ /* 0x000fea0003800000 */
.L_x_15339:
        /* <DEDUP_REMOVED lines=11> */
.L_x_15342:
[----:B------:R-:W-:-:S06]  /*2190*/  LOP3.LUT R3, R3, 0xff, RZ, 0xc0, !PT ;  /* 0x000000ff03037812 */ /* 0x000fcc00078ec0ff */
[----:B------:R-:W0:Y:S02]  /*21a0*/  I2F.U16 R3, R3 ;  /* 0x0000000300037306 */ /* 0x000e240000101000 */
[----:B0-----:R-:W-:-:S04]  /*21b0*/  F2FP.PACK_AB R3, RZ, R3 ;  /* 0x00000003ff03723e */ /* 0x001fc800000000ff */
[----:B------:R-:W-:-:S05]  /*21c0*/  PRMT R3, R3, 0x5410, RZ ;  /* 0x0000541003037816 */ /* 0x000fca00000000ff */
[----:B------:R0:W-:Y:S01]  /*21d0*/  STG.E [R16.64], R3 ;  /* 0x0000000310007986 */ /* 0x0001e2000c101924 */
[----:B------:R-:W-:Y:S05]  /*21e0*/  BRA `(.L_x_15336) ;  /* 0x00000b9000007947 */ /* 0x000fea0003800000 */
.L_x_15341:
[----:B------:R-:W-:-:S06]  /*21f0*/  LOP3.LUT R3, R3, 0xff, RZ, 0xc0, !PT ;  /* 0x000000ff03037812 */ /* 0x000fcc00078ec0ff */
[----:B------:R-:W0:Y:S02]  /*2200*/  I2F.F64.U16 R2, R3 ;  /* 0x0000000300027312 */ /* 0x000e240000101800 */
[----:B0-----:R0:W-:Y:S01]  /*2210*/  STG.E.64 [R16.64], R2 ;  /* 0x0000000210007986 */ /* 0x0011e2000c101b24 */
[----:B------:R-:W-:Y:S05]  /*2220*/  BRA `(.L_x_15336) ;  /* 0x00000b5000007947 */ /* 0x000fea0003800000 */
.L_x_15331:
        /* <DEDUP_REMOVED lines=12> */
.L_x_15345:
[----:B------:R-:W-:Y:S01]  /*22f0*/  LOP3.LUT R4, R3, 0xff, RZ, 0xc0, !PT ;  /* 0x000000ff03047812 */ /* 0x000fe200078ec0ff */
[----:B------:R-:W-:-:S05]  /*2300*/  CS2R R6, SRZ ;  /* 0x0000000000067805 */ /* 0x000fca000001ff00 */
[----:B------:R-:W0:Y:S02]  /*2310*/  I2F.F64.U16 R4, R4 ;  /* 0x0000000400047312 */ /* 0x000e240000101800 */
[----:B0-----:R0:W-:Y:S01]  /*2320*/  STG.E.128 [R16.64], R4 ;  /* 0x0000000410007986 */ /* 0x0011e2000c101d24 */
[----:B------:R-:W-:Y:S05]  /*2330*/  BRA `(.L_x_15336) ;  /* 0x00000a4000007947 */ /* 0x000fea0003800000 */
.L_x_15344:
        /* <DEDUP_REMOVED lines=22> */
.L_x_15349:
[----:B------:R-:W-:Y:S05]  /*24a0*/  BSYNC B0 ;  /* 0x0000000000007941 */ /* 0x000fea0003800000 */
.L_x_15348:
[----:B------:R-:W-:-:S05]  /*24b0*/  LOP3.LUT R3, R0, R3, RZ, 0xfc, !PT ;  /* 0x0000000300037212 */ /* 0x000fca00078efcff */
[----:B------:R0:W-:Y:S01]  /*24c0*/  STG.E.U8 [R16.64], R3 ;  /* 0x0000000310007986 */ /* 0x0001e2000c101124 */
[----:B------:R-:W-:Y:S05]  /*24d0*/  BRA `(.L_x_15336) ;  /* 0x000008a000007947 */ /* 0x000fea0003800000 */
.L_x_15347:
        /* <DEDUP_REMOVED lines=14> */
.L_x_15351:
[----:B------:R-:W-:Y:S01]  /*25c0*/  IMAD.MOV.U32 R0, RZ, RZ, 0x7f ;  /* 0x0000007fff007424 */ /* 0x000fe200078e00ff */
[----:B------:R-:W-:-:S04]  /*25d0*/  ISETP.GT.U32.AND P0, PT, R2, 0x7f800000, PT ;  /* 0x7f8000000200780c */ /* 0x000fc80003f04070 */
[----:B------:R-:W-:-:S04]  /*25e0*/  SEL R0, R0, 0x7c, P0 ;  /* 0x0000007c00007807 */ /* 0x000fc80000000000 */
.L_x_15352:
[----:B------:R-:W-:Y:S05]  /*25f0*/  BSYNC B0 ;  /* 0x0000000000007941 */ /* 0x000fea0003800000 */
.L_x_15350:
[----:B------:R-:W-:-:S04]  /*2600*/  LOP3.LUT R2, R3, 0x80000000, RZ, 0xc0, !PT ;  /* 0x8000000003027812 */ /* 0x000fc800078ec0ff */
[----:B------:R-:W-:-:S04]  /*2610*/  SHF.R.U32.HI R3, RZ, 0x18, R2 ;  /* 0x00000018ff037819 */ /* 0x000fc80000011602 */
[----:B------:R-:W-:-:S05]  /*2620*/  LOP3.LUT R3, R0, R3, RZ, 0xfc, !PT ;  /* 0x0000000300037212 */ /* 0x000fca00078efcff */
[----:B------:R0:W-:Y:S01]  /*2630*/  STG.E.U8 [R16.64], R3 ;  /* 0x0000000310007986 */ /* 0x0001e2000c101124 */
[----:B------:R-:W-:Y:S05]  /*2640*/  BRA `(.L_x_15336) ;  /* 0x0000073000007947 */ /* 0x000fea0003800000 */
.L_x_15346:
[----:B------:R-:W-:-:S04]  /*2650*/  LOP3.LUT R3, R3, 0xff, RZ, 0xc0, !PT ;  /* 0x000000ff03037812 */ /* 0x000fc800078ec0ff */
[----:B------:R-:W0:Y:S02]  /*2660*/  I2F.U16 R0, R3 ;  /* 0x0000000300007306 */ /* 0x000e240000101000 */
[----:B0-----:R-:W-:-:S05]  /*2670*/  F2FP.BF16.PACK_AB R0, RZ, R0 ;  /* 0x00000000ff00723e */ /* 0x001fca00000010ff */
[----:B------:R0:W-:Y:S01]  /*2680*/  STG.E.U16 [R16.64], R0 ;  /* 0x0000000010007986 */ /* 0x0001e2000c101524 */
[----:B------:R-:W-:Y:S05]  /*2690*/  BRA `(.L_x_15336) ;  /* 0x000006e000007947 */ /* 0x000fea0003800000 */
.L_x_15343:
        /* <DEDUP_REMOVED lines=11> */
.L_x_15355:
        /* <DEDUP_REMOVED lines=18> */
.L_x_15358:
[----:B------:R-:W-:-:S04]  /*2870*/  LOP3.LUT R2, R3, 0x80000000, RZ, 0xc0, !PT ;  /* 0x8000000003027812 */ /* 0x000fc800078ec0ff */
[----:B------:R-:W-:-:S04]  /*2880*/  SHF.R.U32.HI R3, RZ, 0x18, R2 ;  /* 0x00000018ff037819 */ /* 0x000fc80000011602 */
[----:B------:R-:W-:-:S04]  /*2890*/  LOP3.LUT R0, R0, R3, RZ, 0xfc, !PT ;  /* 0x0000000300007212 */ /* 0x000fc800078efcff */
[----:B------:R-:W-:Y:S02]  /*28a0*/  PRMT R8, R0, 0x7610, R8 ;  /* 0x0000761000087816 */ /* 0x000fe40000000008 */
.L_x_15357:
[----:B------:R-:W-:Y:S05]  /*28b0*/  BSYNC B0 ;  /* 0x0000000000007941 */ /* 0x000fea0003800000 */
.L_x_15356:
[----:B------:R0:W-:Y:S01]  /*28c0*/  STG.E.U8 [R16.64], R8 ;  /* 0x0000000810007986 */ /* 0x0001e2000c101124 */
[----:B------:R-:W-:Y:S05]  /*28d0*/  BRA `(.L_x_15336) ;  /* 0x000004a000007947 */ /* 0x000fea0003800000 */
.L_x_15354:
        /* <DEDUP_REMOVED lines=18> */
.L_x_15361:
[----:B------:R-:W-:-:S04]  /*2a00*/  LOP3.LUT R2, R3, 0x80000000, RZ, 0xc0, !PT ;  /* 0x8000000003027812 */ /* 0x000fc800078ec0ff */
[----:B------:R-:W-:-:S04]  /*2a10*/  SHF.R.U32.HI R3, RZ, 0x18, R2 ;  /* 0x00000018ff037819 */ /* 0x000fc80000011602 */
[----:B------:R-:W-:-:S04]  /*2a20*/  LOP3.LUT R0, R0, R3, RZ, 0xfc, !PT ;  /* 0x0000000300007212 */ /* 0x000fc800078efcff */
[----:B------:R-:W-:Y:S02]  /*2a30*/  PRMT R8, R0, 0x7610, R8 ;  /* 0x0000761000087816 */ /* 0x000fe40000000008 */
.L_x_15360:
[----:B------:R-:W-:Y:S05]  /*2a40*/  BSYNC B0 ;  /* 0x0000000000007941 */ /* 0x000fea0003800000 */
.L_x_15359:
[----:B------:R0:W-:Y:S01]  /*2a50*/  STG.E.U8 [R16.64], R8 ;  /* 0x0000000810007986 */ /* 0x0001e2000c101124 */
[----:B------:R-:W-:Y:S05]  /*2a60*/  BRA `(.L_x_15336) ;  /* 0x0000031000007947 */ /* 0x000fea0003800000 */
.L_x_15353:
        /* <DEDUP_REMOVED lines=23> */
.L_x_15335:
        /* <DEDUP_REMOVED lines=20> */
.L_x_15363:
[----:B------:R-:W-:Y:S01]  /*2d20*/  LOP3.LUT R2, R3, 0xff, RZ, 0xc0, !PT ;  /* 0x000000ff03027812 */ /* 0x000fe200078ec0ff */
[----:B------:R-:W-:-:S05]  /*2d30*/  IMAD.MOV.U32 R3, RZ, RZ, RZ ;  /* 0x000000ffff037224 */ /* 0x000fca00078e00ff */
[----:B------:R0:W-:Y:S01]  /*2d40*/  STG.E.64 [R16.64], R2 ;  /* 0x0000000210007986 */ /* 0x0001e2000c101b24 */
[----:B------:R-:W-:Y:S05]  /*2d50*/  BRA `(.L_x_15336) ;  /* 0x0000002000007947 */ /* 0x000fea0003800000 */
.L_x_15362:
[----:B------:R-:W-:-:S05]  /*2d60*/  LOP3.LUT R3, R3, 0xff, RZ, 0xc0, !PT ;  /* 0x000000ff03037812 */ /* 0x000fca00078ec0ff */
[----:B------:R0:W-:Y:S02]  /*2d70*/  STG.E [R16.64], R3 ;  /* 0x0000000310007986 */ /* 0x0001e4000c101924 */
.L_x_15336:
[----:B------:R-:W-:-:S05]  /*2d80*/  IMAD R18, R18, 0x200, R23 ;  /* 0x0000020012127824 */ /* 0x000fca00078e0217 */
[----:B------:R-:W-:Y:S02]  /*2d90*/  IADD3 R19, R18, 0x80, RZ ;  /* 0x0000008012137810 */ /* 0x000fe40007ffe0ff */
.L_x_15297:
[----:B------:R-:W-:Y:S05]  /*2da0*/  BSYNC B6 ;  /* 0x0000000000067941 */ /* 0x000fea0003800000 */
.L_x_15296:
        /* <DEDUP_REMOVED lines=231> */
.L_x_15366:
        /* <DEDUP_REMOVED lines=18> */
.L_x_15370:
[----:B------:R0:W5:Y:S01]  /*3d40*/  LDG.E.U8 R0, [R4.64] ;  /* 0x0000002404007981 */ /* 0x000162000c1e1100 */
[----:B------:R-:W-:Y:S05]  /*3d50*/  BRA `(.L_x_15372) ;  /* 0x00000dc000007947 */ /* 0x000fea0003800000 */
.L_x_15369:
        /* <DEDUP_REMOVED lines=8> */
.L_x_15374:
[----:B------:R0:W5:Y:S01]  /*3de0*/  LDG.E.U8 R0, [R4.64] ;  /* 0x0000002404007981 */ /* 0x000162000c1e1100 */
[----:B------:R-:W-:Y:S05]  /*3df0*/  BRA `(.L_x_15372) ;  /* 0x00000d2000007947 */ /* 0x000fea0003800000 */
.L_x_15373:
[----:B------:R0:W5:Y:S01]  /*3e00*/  LDG.E.U16 R0, [R4.64] ;  /* 0x0000002404007981 */ /* 0x000162000c1e1500 */
[----:B------:R-:W-:Y:S05]  /*3e10*/  BRA `(.L_x_15372) ;  /* 0x00000d0000007947 */ /* 0x000fea0003800000 */
.L_x_15368:
        /* <DEDUP_REMOVED lines=10> */
.L_x_15376:
[----:B------:R-:W2:Y:S02]  /*3ec0*/  LDG.E.U16 R2, [R4.64] ;  /* 0x0000002404027981 */ /* 0x000ea4000c1e1500 */
[----:B--2---:R-:W-:-:S06]  /*3ed0*/  HADD2.F32 R2, -RZ, R2.H0_H0 ;  /* 0x20000002ff027230 */ /* 0x004fcc0000004100 */
[----:B------:R-:W0:Y:S02]  /*3ee0*/  F2I.S64.TRUNC R2, R2 ;  /* 0x0000000200027311 */ /* 0x000e24000020d900 */
[----:B0-----:R-:W-:Y:S01]  /*3ef0*/  PRMT R0, R2, 0x7610, R0 ;  /* 0x0000761002007816 */ /* 0x001fe20000000000 */
[----:B------:R-:W-:Y:S05]  /*3f00*/  BRA `(.L_x_15372) ;  /* 0x00000c1000007947 */ /* 0x000fea0003800000 */
.L_x_15375:
        /* <DEDUP_REMOVED lines=10> */
.L_x_15378:
[----:B------:R-:W2:Y:S02]  /*3fb0*/  LDG.E.U16 R4, [R4.64] ;  /* 0x0000002404047981 */ /* 0x000ea4000c1e1500 */
[----:B--2---:R-:W-:-:S06]  /*3fc0*/  HADD2.F32 R2, -RZ, R4.H0_H0 ;  /* 0x20000004ff027230 */ /* 0x004fcc0000004100 */
[----:B------:R-:W0:Y:S02]  /*3fd0*/  F2I.S64.TRUNC R2, R2 ;  /* 0x0000000200027311 */ /* 0x000e24000020d900 */
[----:B0-----:R-:W-:Y:S01]  /*3fe0*/  PRMT R0, R2, 0x7610, R0 ;  /* 0x0000761002007816 */ /* 0x001fe20000000000 */
[----:B------:R-:W-:Y:S05]  /*3ff0*/  BRA `(.L_x_15372) ;  /* 0x00000b2000007947 */ /* 0x000fea0003800000 */
.L_x_15377:
[----:B------:R-:W2:Y:S02]  /*4000*/  LDG.E.64 R2, [R4.64] ;  /* 0x0000002404027981 */ /* 0x000ea4000c1e1b00 */
[----:B--2---:R-:W0:Y:S02]  /*4010*/  F2I.S64.F64.TRUNC R2, R2 ;  /* 0x0000000200027311 */ /* 0x004e24000030d900 */
[----:B0-----:R-:W-:Y:S01]  /*4020*/  PRMT R0, R2, 0x7610, R0 ;  /* 0x0000761002007816 */ /* 0x001fe20000000000 */
[----:B------:R-:W-:Y:S05]  /*4030*/  BRA `(.L_x_15372) ;  /* 0x00000ae000007947 */ /* 0x000fea0003800000 */
.L_x_15367:
        /* <DEDUP_REMOVED lines=12> */
.L_x_15381:
[----:B------:R-:W2:Y:S02]  /*4100*/  LDG.E.64 R4, [R4.64] ;  /* 0x0000002404047981 */ /* 0x000ea4000c1e1b00 */
[----:B--2---:R-:W0:Y:S02]  /*4110*/  F2I.S64.F64.TRUNC R2, R4 ;  /* 0x0000000400027311 */ /* 0x004e24000030d900 */
[----:B0-----:R-:W-:Y:S01]  /*4120*/  PRMT R0, R2, 0x7610, R0 ;  /* 0x0000761002007816 */ /* 0x001fe20000000000 */
[----:B------:R-:W-:Y:S05]  /*4130*/  BRA `(.L_x_15372) ;  /* 0x000009e000007947 */ /* 0x000fea0003800000 */
.L_x_15380:
        /* <DEDUP_REMOVED lines=28> */
.L_x_15383:
        /* <DEDUP_REMOVED lines=15> */
.L_x_15382:
[----:B------:R-:W2:Y:S02]  /*43f0*/  LDG.E.U16 R2, [R4.64] ;  /* 0x0000002404027981 */ /* 0x000ea4000c1e1500 */
[----:B--2---:R-:W-:-:S06]  /*4400*/  PRMT R2, RZ, 0x5410, R2 ;  /* 0x00005410ff027816 */ /* 0x004fcc0000000002 */
[----:B------:R-:W0:Y:S02]  /*4410*/  F2I.S64.TRUNC R2, R2 ;  /* 0x0000000200027311 */ /* 0x000e24000020d900 */
[----:B0-----:R-:W-:Y:S01]  /*4420*/  PRMT R0, R2, 0x7610, R0 ;  /* 0x0000761002007816 */ /* 0x001fe20000000000 */
[----:B------:R-:W-:Y:S05]  /*4430*/  BRA `(.L_x_15372) ;  /* 0x000006e000007947 */ /* 0x000fea0003800000 */
.L_x_15379:
        /* <DEDUP_REMOVED lines=10> */
.L_x_15386:
        /* <DEDUP_REMOVED lines=21> */
.L_x_15390:
[----:B------:R-:W-:Y:S05]  /*4630*/  BSYNC B1 ;  /* 0x0000000000017941 */ /* 0x000fea0003800000 */
.L_x_15389:
[----:B------:R-:W-:Y:S01]  /*4640*/  IMAD.SHL.U32 R2, R2, 0x100000, RZ ;  /* 0x0010000002027824 */ /* 0x000fe200078e00ff */
[----:B------:R-:W-:-:S04]  /*4650*/  LEA R3, R0, 0x3b800000, 0x17 ;  /* 0x3b80000000037811 */ /* 0x000fc800078eb8ff */
[----:B------:R-:W-:Y:S02]  /*4660*/  LOP3.LUT R2, R3, R2, R4, 0xfe, !PT ;  /* 0x0000000203027212 */ /* 0x000fe400078efe04 */
.L_x_15388:
[----:B------:R-:W-:Y:S05]  /*4670*/  BSYNC B0 ;  /* 0x0000000000007941 */ /* 0x000fea0003800000 */
.L_x_15387:
[----:B------:R-:W0:Y:S02]  /*4680*/  F2I.S64.TRUNC R2, R2 ;  /* 0x0000000200027311 */ /* 0x000e24000020d900 */
[----:B0-----:R-:W-:Y:S01]  /*4690*/  PRMT R0, R2, 0x7610, R0 ;  /* 0x0000761002007816 */ /* 0x001fe20000000000 */
[----:B------:R-:W-:Y:S05]  /*46a0*/  BRA `(.L_x_15372) ;  /* 0x0000047000007947 */ /* 0x000fea0003800000 */
.L_x_15385:
        /* <DEDUP_REMOVED lines=21> */
.L_x_15394:
[----:B------:R-:W-:Y:S05]  /*4800*/  BSYNC B1 ;  /* 0x0000000000017941 */ /* 0x000fea0003800000 */
.L_x_15393:
[----:B------:R-:W-:Y:S01]  /*4810*/  IMAD.SHL.U32 R2, R2, 0x200000, RZ ;  /* 0x0020000002027824 */ /* 0x000fe200078e00ff */
[----:B------:R-:W-:-:S04]  /*4820*/  LEA R3, R0, 0x37800000, 0x17 ;  /* 0x3780000000037811 */ /* 0x000fc800078eb8ff */
[----:B------:R-:W-:Y:S02]  /*4830*/  LOP3.LUT R2, R3, R2, R4, 0xfe, !PT ;  /* 0x0000000203027212 */ /* 0x000fe400078efe04 */
.L_x_15392:
[----:B------:R-:W-:Y:S05]  /*4840*/  BSYNC B0 ;  /* 0x0000000000007941 */ /* 0x000fea0003800000 */
.L_x_15391:
[----:B------:R-:W0:Y:S02]  /*4850*/  F2I.S64.TRUNC R2, R2 ;  /* 0x0000000200027311 */ /* 0x000e24000020d900 */
[----:B0-----:R-:W-:Y:S01]  /*4860*/  PRMT R0, R2, 0x7610, R0 ;  /* 0x0000761002007816 */ /* 0x001fe20000000000 */
[----:B------:R-:W-:Y:S05]  /*4870*/  BRA `(.L_x_15372) ;  /* 0x000002a000007947 */ /* 0x000fea0003800000 */
.L_x_15384:
        /* <DEDUP_REMOVED lines=14> */
.L_x_15398:
[----:B------:R-:W-:Y:S05]  /*4960*/  BSYNC B0 ;  /* 0x0000000000007941 */ /* 0x000fea0003800000 */
.L_x_15397:
[----:B------:R-:W0:Y:S02]  /*4970*/  F2I.S64.TRUNC R2, R2 ;  /* 0x0000000200027311 */ /* 0x000e24000020d900 */
[----:B0-----:R-:W-:Y:S01]  /*4980*/  PRMT R0, R2, 0x7610, R0 ;  /* 0x0000761002007816 */ /* 0x001fe20000000000 */
[----:B------:R-:W-:Y:S05]  /*4990*/  BRA `(.L_x_15372) ;  /* 0x0000018000007947 */ /* 0x000fea0003800000 */
.L_x_15371:
        /* <DEDUP_REMOVED lines=21> */
.L_x_15396:
[----:B------:R0:W5:Y:S01]  /*4af0*/  LDG.E.U8 R0, [R4.64] ;  /* 0x0000002404007981 */ /* 0x000162000c1e1100 */
[----:B------:R-:W-:Y:S05]  /*4b00*/  BRA `(.L_x_15372) ;  /* 0x0000001000007947 */ /* 0x000fea0003800000 */
.L_x_15395:
[----:B------:R0:W5:Y:S02]  /*4b10*/  LDG.E.U8 R0, [R4.64] ;  /* 0x0000002404007981 */ /* 0x000164000c1e1100 */
.L_x_15372:
        /* <DEDUP_REMOVED lines=16> */
.L_x_15402:
[----:B------:R0:W-:Y:S01]  /*4c20*/  STG.E.U8 [R16.64], R3 ;  /* 0x0000000310007986 */ /* 0x0001e2000c101124 */
[----:B------:R-:W-:Y:S05]  /*4c30*/  BRA `(.L_x_15404) ;  /* 0x00000e9000007947 */ /* 0x000fea0003800000 */
.L_x_15401:
        /* <DEDUP_REMOVED lines=10> */
.L_x_15406:
[----:B------:R-:W-:-:S05]  /*4ce0*/  LOP3.LUT R3, R3, 0xff, RZ, 0xc0, !PT ;  /* 0x000000ff03037812 */ /* 0x000fca00078ec0ff */
[----:B------:R0:W-:Y:S01]  /*4cf0*/  STG.E [R16.64], R3 ;  /* 0x0000000310007986 */ /* 0x0001e2000c101924 */
[----:B------:R-:W-:Y:S05]  /*4d00*/  BRA `(.L_x_15404) ;  /* 0x00000dc000007947 */ /* 0x000fea0003800000 */
.L_x_15405:
[----:B------:R-:W-:-:S05]  /*4d10*/  LOP3.LUT R3, R3, 0xff, RZ, 0xc0, !PT ;  /* 0x000000ff03037812 */ /* 0x000fca00078ec0ff */
[----:B------:R0:W-:Y:S01]  /*4d20*/  STG.E.U16 [R16.64], R3 ;  /* 0x0000000310007986 */ /* 0x0001e2000c101524 */
[----:B------:R-:W-:Y:S05]  /*4d30*/  BRA `(.L_x_15404) ;  /* 0x00000d9000007947 */ /* 0x000fea0003800000 */
.L_x_15400:
        /* <DEDUP_REMOVED lines=10> */
.L_x_15408:
[----:B------:R-:W-:-:S04]  /*4de0*/  LOP3.LUT R3, R3, 0xff, RZ, 0xc0, !PT ;  /* 0x000000ff03037812 */ /* 0x000fc800078ec0ff */
[----:B------:R-:W0:Y:S02]  /*4df0*/  I2F.U16 R0, R3 ;  /* 0x0000000300007306 */ /* 0x000e240000101000 */
[----:B0-----:R-:W-:-:S05]  /*4e00*/  F2FP.PACK_AB R0, RZ, R0 ;  /* 0x00000000ff00723e */ /* 0x001fca00000000ff */
[----:B------:R0:W-:Y:S01]  /*4e10*/  STG.E.U16 [R16.64], R0 ;  /* 0x0000000010007986 */ /* 0x0001e2000c101524 */
[----:B------:R-:W-:Y:S05]  /*4e20*/  BRA `(.L_x_15404) ;  /* 0x00000ca000007947 */ /* 0x000fea0003800000 */
.L_x_15407:
        /* <DEDUP_REMOVED lines=11> */
.L_x_15410:
[----:B------:R-:W-:-:S06]  /*4ee0*/  LOP3.LUT R3, R3, 0xff, RZ, 0xc0, !PT ;  /* 0x000000ff03037812 */ /* 0x000fcc00078ec0ff */
[----:B------:R-:W0:Y:S02]  /*4ef0*/  I2F.U16 R3, R3 ;  /* 0x0000000300037306 */ /* 0x000e240000101000 */
[----:B0-----:R-:W-:-:S04]  /*4f00*/  F2FP.PACK_AB R3, RZ, R3 ;  /* 0x00000003ff03723e */ /* 0x001fc800000000ff */
[----:B------:R-:W-:-:S05]  /*4f10*/  PRMT R3, R3, 0x5410, RZ ;  /* 0x0000541003037816 */ /* 0x000fca00000000ff */
[----:B------:R0:W-:Y:S01]  /*4f20*/  STG.E [R16.64], R3 ;  /* 0x0000000310007986 */ /* 0x0001e2000c101924 */
[----:B------:R-:W-:Y:S05]  /*4f30*/  BRA `(.L_x_15404) ;  /* 0x00000b9000007947 */ /* 0x000fea0003800000 */
.L_x_15409:
[----:B------:R-:W-:-:S06]  /*4f40*/  LOP3.LUT R3, R3, 0xff, RZ, 0xc0, !PT ;  /* 0x000000ff03037812 */ /* 0x000fcc00078ec0ff */
[----:B------:R-:W0:Y:S02]  /*4f50*/  I2F.F64.U16 R2, R3 ;  /* 0x0000000300027312 */ /* 0x000e240000101800 */
[----:B0-----:R0:W-:Y:S01]  /*4f60*/  STG.E.64 [R16.64], R2 ;  /* 0x0000000210007986 */ /* 0x0011e2000c101b24 */
[----:B------:R-:W-:Y:S05]  /*4f70*/  BRA `(.L_x_15404) ;  /* 0x00000b5000007947 */ /* 0x000fea0003800000 */
.L_x_15399:
        /* <DEDUP_REMOVED lines=12> */
.L_x_15413:
[----:B------:R-:W-:Y:S01]  /*5040*/  LOP3.LUT R4, R3, 0xff, RZ, 0xc0, !PT ;  /* 0x000000ff03047812 */ /* 0x000fe200078ec0ff */
[----:B------:R-:W-:-:S05]  /*5050*/  CS2R R6, SRZ ;  /* 0x0000000000067805 */ /* 0x000fca000001ff00 */
[----:B------:R-:W0:Y:S02]  /*5060*/  I2F.F64.U16 R4, R4 ;  /* 0x0000000400047312 */ /* 0x000e240000101800 */
[----:B0-----:R0:W-:Y:S01]  /*5070*/  STG.E.128 [R16.64], R4 ;  /* 0x0000000410007986 */ /* 0x0011e2000c101d24 */
[----:B------:R-:W-:Y:S05]  /*5080*/  BRA `(.L_x_15404) ;  /* 0x00000a4000007947 */ /* 0x000fea0003800000 */
.L_x_15412:
        /* <DEDUP_REMOVED lines=22> */
.L_x_15417:
[----:B------:R-:W-:Y:S05]  /*51f0*/  BSYNC B0 ;  /* 0x0000000000007941 */ /* 0x000fea0003800000 */
.L_x_15416:
[----:B------:R-:W-:-:S05]  /*5200*/  LOP3.LUT R3, R0, R3, RZ, 0xfc, !PT ;  /* 0x0000000300037212 */ /* 0x000fca00078efcff */
[----:B------:R0:W-:Y:S01]  /*5210*/  STG.E.U8 [R16.64], R3 ;  /* 0x0000000310007986 */ /* 0x0001e2000c101124 */
[----:B------:R-:W-:Y:S05]  /*5220*/  BRA `(.L_x_15404) ;  /* 0x000008a000007947 */ /* 0x000fea0003800000 */
.L_x_15415:
        /* <DEDUP_REMOVED lines=14> */
.L_x_15419:
[----:B------:R-:W-:Y:S01]  /*5310*/  IMAD.MOV.U32 R0, RZ, RZ, 0x7f ;  /* 0x0000007fff007424 */ /* 0x000fe200078e00ff */
[----:B------:R-:W-:-:S04]  /*5320*/  ISETP.GT.U32.AND P0, PT, R2, 0x7f800000, PT ;  /* 0x7f8000000200780c */ /* 0x000fc80003f04070 */
[----:B------:R-:W-:-:S04]  /*5330*/  SEL R0, R0, 0x7c, P0 ;  /* 0x0000007c00007807 */ /* 0x000fc80000000000 */
.L_x_15420:
[----:B------:R-:W-:Y:S05]  /*5340*/  BSYNC B0 ;  /* 0x0000000000007941 */ /* 0x000fea0003800000 */
.L_x_15418:
[----:B------:R-:W-:-:S04]  /*5350*/  LOP3.LUT R2, R3, 0x80000000, RZ, 0xc0, !PT ;  /* 0x8000000003027812 */ /* 0x000fc800078ec0ff */
[----:B------:R-:W-:-:S04]  /*5360*/  SHF.R.U32.HI R3, RZ, 0x18, R2 ;  /* 0x00000018ff037819 */ /* 0x000fc80000011602 */
[----:B------:R-:W-:-:S05]  /*5370*/  LOP3.LUT R3, R0, R3, RZ, 0xfc, !PT ;  /* 0x0000000300037212 */ /* 0x000fca00078efcff */
[----:B------:R0:W-:Y:S01]  /*5380*/  STG.E.U8 [R16.64], R3 ;  /* 0x0000000310007986 */ /* 0x0001e2000c101124 */
[----:B------:R-:W-:Y:S05]  /*5390*/  BRA `(.L_x_15404) ;  /* 0x0000073000007947 */ /* 0x000fea0003800000 */
.L_x_15414:
[----:B------:R-:W-:-:S04]  /*53a0*/  LOP3.LUT R3, R3, 0xff, RZ, 0xc0, !PT ;  /* 0x000000ff03037812 */ /* 0x000fc800078ec0ff */
[----:B------:R-:W0:Y:S02]  /*53b0*/  I2F.U16 R0, R3 ;  /* 0x0000000300007306 */ /* 0x000e240000101000 */
[----:B0-----:R-:W-:-:S05]  /*53c0*/  F2FP.BF16.PACK_AB R0, RZ, R0 ;  /* 0x00000000ff00723e */ /* 0x001fca00000010ff */
[----:B------:R0:W-:Y:S01]  /*53d0*/  STG.E.U16 [R16.64], R0 ;  /* 0x0000000010007986 */ /* 0x0001e2000c101524 */
[----:B------:R-:W-:Y:S05]  /*53e0*/  BRA `(.L_x_15404) ;  /* 0x000006e000007947 */ /* 0x000fea0003800000 */
.L_x_15411:
        /* <DEDUP_REMOVED lines=11> */
.L_x_15423:
        /* <DEDUP_REMOVED lines=18> */
.L_x_15426:
[----:B------:R-:W-:-:S04]  /*55c0*/  LOP3.LUT R2, R3, 0x80000000, RZ, 0xc0, !PT ;  /* 0x8000000003027812 */ /* 0x000fc800078ec0ff */
[----:B------:R-:W-:-:S04]  /*55d0*/  SHF.R.U32.HI R3, RZ, 0x18, R2 ;  /* 0x00000018ff037819 */ /* 0x000fc80000011602 */
[----:B------:R-:W-:-:S04]  /*55e0*/  LOP3.LUT R0, R0, R3, RZ, 0xfc, !PT ;  /* 0x0000000300007212 */ /* 0x000fc800078efcff */
[----:B------:R-:W-:Y:S02]  /*55f0*/  PRMT R8, R0, 0x7610, R8 ;  /* 0x0000761000087816 */ /* 0x000fe40000000008 */
.L_x_15425:
[----:B------:R-:W-:Y:S05]  /*5600*/  BSYNC B0 ;  /* 0x0000000000007941 */ /* 0x000fea0003800000 */
.L_x_15424:
[----:B------:R0:W-:Y:S01]  /*5610*/  STG.E.U8 [R16.64], R8 ;  /* 0x0000000810007986 */ /* 0x0001e2000c101124 */
[----:B------:R-:W-:Y:S05]  /*5620*/  BRA `(.L_x_15404) ;  /* 0x000004a000007947 */ /* 0x000fea0003800000 */
.L_x_15422:
        /* <DEDUP_REMOVED lines=18> */
.L_x_15429:
[----:B------:R-:W-:-:S04]  /*5750*/  LOP3.LUT R2, R3, 0x80000000, RZ, 0xc0, !PT ;  /* 0x8000000003027812 */ /* 0x000fc800078ec0ff */
[----:B------:R-:W-:-:S04]  /*5760*/  SHF.R.U32.HI R3, RZ, 0x18, R2 ;  /* 0x00000018ff037819 */ /* 0x000fc80000011602 */
[----:B------:R-:W-:-:S04]  /*5770*/  LOP3.LUT R0, R0, R3, RZ, 0xfc, !PT ;  /* 0x0000000300007212 */ /* 0x000fc800078efcff */
[----:B------:R-:W-:Y:S02]  /*5780*/  PRMT R8, R0, 0x7610, R8 ;  /* 0x0000761000087816 */ /* 0x000fe40000000008 */
.L_x_15428:
[----:B------:R-:W-:Y:S05]  /*5790*/  BSYNC B0 ;  /* 0x0000000000007941 */ /* 0x000fea0003800000 */
.L_x_15427:
[----:B------:R0:W-:Y:S01]  /*57a0*/  STG.E.U8 [R16.64], R8 ;  /* 0x0000000810007986 */ /* 0x0001e2000c101124 */
[----:B------:R-:W-:Y:S05]  /*57b0*/  BRA `(.L_x_15404) ;  /* 0x0000031000007947 */ /* 0x000fea0003800000 */
.L_x_15421:
        /* <DEDUP_REMOVED lines=23> */
.L_x_15403:
        /* <DEDUP_REMOVED lines=20> */
.L_x_15431:
[----:B------:R-:W-:Y:S01]  /*5a70*/  LOP3.LUT R2, R3, 0xff, RZ, 0xc0, !PT ;  /* 0x000000ff03027812 */ /* 0x000fe200078ec0ff */
[----:B------:R-:W-:-:S05]  /*5a80*/  IMAD.MOV.U32 R3, RZ, RZ, RZ ;  /* 0x000000ffff037224 */ /* 0x000fca00078e00ff */
[----:B------:R0:W-:Y:S01]  /*5a90*/  STG.E.64 [R16.64], R2 ;  /* 0x0000000210007986 */ /* 0x0001e2000c101b24 */
[----:B------:R-:W-:Y:S05]  /*5aa0*/  BRA `(.L_x_15404) ;  /* 0x0000002000007947 */ /* 0x000fea0003800000 */
.L_x_15430:
[----:B------:R-:W-:-:S05]  /*5ab0*/  LOP3.LUT R3, R3, 0xff, RZ, 0xc0, !PT ;  /* 0x000000ff03037812 */ /* 0x000fca00078ec0ff */
[----:B------:R0:W-:Y:S02]  /*5ac0*/  STG.E [R16.64], R3 ;  /* 0x0000000310007986 */ /* 0x0001e4000c101924 */
.L_x_15404:
        /* <DEDUP_REMOVED lines=231> */
.L_x_15432:
        /* <DEDUP_REMOVED lines=18> */
.L_x_15436:
[----:B------:R0:W5:Y:S01]  /*6a60*/  LDG.E.U8 R0, [R4.64] ;  /* 0x0000002404007981 */ /* 0x000162000c1e1100 */
[----:B------:R-:W-:Y:S05]  /*6a70*/  BRA `(.L_x_15438) ;  /* 0x00000dc000007947 */ /* 0x000fea0003800000 */
.L_x_15435:
        /* <DEDUP_REMOVED lines=8> */
.L_x_15440:
[----:B------:R0:W5:Y:S01]  /*6b00*/  LDG.E.U8 R0, [R4.64] ;  /* 0x0000002404007981 */ /* 0x000162000c1e1100 */
[----:B------:R-:W-:Y:S05]  /*6b10*/  BRA `(.L_x_15438) ;  /* 0x00000d2000007947 */ /* 0x000fea0003800000 */
.L_x_15439:
[----:B------:R0:W5:Y:S01]  /*6b20*/  LDG.E.U16 R0, [R4.64] ;  /* 0x0000002404007981 */ /* 0x000162000c1e1500 */
[----:B------:R-:W-:Y:S05]  /*6b30*/  BRA `(.L_x_15438) ;  /* 0x00000d0000007947 */ /* 0x000fea0003800000 */
.L_x_15434:
        /* <DEDUP_REMOVED lines=10> */
.L_x_15442:
[----:B------:R-:W2:Y:S02]  /*6be0*/  LDG.E.U16 R2, [R4.64] ;  /* 0x0000002404027981 */ /* 0x000ea4000c1e1500 */
[----:B--2---:R-:W-:-:S06]  /*6bf0*/  HADD2.F32 R2, -RZ, R2.H0_H0 ;  /* 0x20000002ff027230 */ /* 0x004fcc0000004100 */
[----:B------:R-:W0:Y:S02]  /*6c00*/  F2I.S64.TRUNC R2, R2 ;  /* 0x0000000200027311 */ /* 0x000e24000020d900 */
[----:B0-----:R-:W-:Y:S01]  /*6c10*/  PRMT R0, R2, 0x7610, R0 ;  /* 0x0000761002007816 */ /* 0x001fe20000000000 */
[----:B------:R-:W-:Y:S05]  /*6c20*/  BRA `(.L_x_15438) ;  /* 0x00000c1000007947 */ /* 0x000fea0003800000 */
.L_x_15441:
        /* <DEDUP_REMOVED lines=10> */
.L_x_15444:
[----:B------:R-:W2:Y:S02]  /*6cd0*/  LDG.E.U16 R4, [R4.64] ;  /* 0x0000002404047981 */ /* 0x000ea4000c1e1500 */
[----:B--2---:R-:W-:-:S06]  /*6ce0*/  HADD2.F32 R2, -RZ, R4.H0_H0 ;  /* 0x20000004ff027230 */ /* 0x004fcc0000004100 */
[----:B------:R-:W0:Y:S02]  /*6cf0*/  F2I.S64.TRUNC R2, R2 ;  /* 0x0000000200027311 */ /* 0x000e24000020d900 */
[----:B0-----:R-:W-:Y:S01]  /*6d00*/  PRMT R0, R2, 0x7610, R0 ;  /* 0x0000761002007816 */ /* 0x001fe20000000000 */
[----:B------:R-:W-:Y:S05]  /*6d10*/  BRA `(.L_x_15438) ;  /* 0x00000b2000007947 */ /* 0x000fea0003800000 */
.L_x_15443:
[----:B------:R-:W2:Y:S02]  /*6d20*/  LDG.E.64 R2, [R4.64] ;  /* 0x0000002404027981 */ /* 0x000ea4000c1e1b00 */
[----:B--2---:R-:W0:Y:S02]  /*6d30*/  F2I.S64.F64.TRUNC R2, R2 ;  /* 0x0000000200027311 */ /* 0x004e24000030d900 */
[----:B0-----:R-:W-:Y:S01]  /*6d40*/  PRMT R0, R2, 0x7610, R0 ;  /* 0x0000761002007816 */ /* 0x001fe20000000000 */
[----:B------:R-:W-:Y:S05]  /*6d50*/  BRA `(.L_x_15438) ;  /* 0x00000ae000007947 */ /* 0x000fea0003800000 */
.L_x_15433:
        /* <DEDUP_REMOVED lines=12> */
.L_x_15447:
[----:B------:R-:W2:Y:S02]  /*6e20*/  LDG.E.64 R4, [R4.64] ;  /* 0x0000002404047981 */ /* 0x000ea4000c1e1b00 */
[----:B--2---:R-:W0:Y:S02]  /*6e30*/  F2I.S64.F64.TRUNC R2, R4 ;  /* 0x0000000400027311 */ /* 0x004e24000030d900 */
[----:B0-----:R-:W-:Y:S01]  /*6e40*/  PRMT R0, R2, 0x7610, R0 ;  /* 0x0000761002007816 */ /* 0x001fe20000000000 */
[----:B------:R-:W-:Y:S05]  /*6e50*/  BRA `(.L_x_15438) ;  /* 0x000009e000007947 */ /* 0x000fea0003800000 */
.L_x_15446:
        /* <DEDUP_REMOVED lines=28> */
.L_x_15449:
        /* <DEDUP_REMOVED lines=15> */
.L_x_15448:
[----:B------:R-:W2:Y:S02]  /*7110*/  LDG.E.U16 R2, [R4.64] ;  /* 0x0000002404027981 */ /* 0x000ea4000c1e1500 */
[----:B--2---:R-:W-:-:S06]  /*7120*/  PRMT R2, RZ, 0x5410, R2 ;  /* 0x00005410ff027816 */ /* 0x004fcc0000000002 */
[----:B------:R-:W0:Y:S02]  /*7130*/  F2I.S64.TRUNC R2, R2 ;  /* 0x0000000200027311 */ /* 0x000e24000020d900 */
[----:B0-----:R-:W-:Y:S01]  /*7140*/  PRMT R0, R2, 0x7610, R0 ;  /* 0x0000761002007816 */ /* 0x001fe20000000000 */
[----:B------:R-:W-:Y:S05]  /*7150*/  BRA `(.L_x_15438) ;  /* 0x000006e000007947 */ /* 0x000fea0003800000 */
.L_x_15445:
        /* <DEDUP_REMOVED lines=10> */
.L_x_15452:
        /* <DEDUP_REMOVED lines=21> */
.L_x_15456:
[----:B------:R-:W-:Y:S05]  /*7350*/  BSYNC B1 ;  /* 0x0000000000017941 */ /* 0x000fea0003800000 */
.L_x_15455:
[----:B------:R-:W-:Y:S01]  /*7360*/  IMAD.SHL.U32 R2, R2, 0x100000, RZ ;  /* 0x0010000002027824 */ /* 0x000fe200078e00ff */
[----:B------:R-:W-:-:S04]  /*7370*/  LEA R3, R0, 0x3b800000, 0x17 ;  /* 0x3b80000000037811 */ /* 0x000fc800078eb8ff */
[----:B------:R-:W-:Y:S02]  /*7380*/  LOP3.LUT R2, R3, R2, R4, 0xfe, !PT ;  /* 0x0000000203027212 */ /* 0x000fe400078efe04 */
.L_x_15454:
[----:B------:R-:W-:Y:S05]  /*7390*/  BSYNC B0 ;  /* 0x0000000000007941 */ /* 0x000fea0003800000 */
.L_x_15453:
[----:B------:R-:W0:Y:S02]  /*73a0*/  F2I.S64.TRUNC R2, R2 ;  /* 0x0000000200027311 */ /* 0x000e24000020d900 */
[----:B0-----:R-:W-:Y:S01]  /*73b0*/  PRMT R0, R2, 0x7610, R0 ;  /* 0x0000761002007816 */ /* 0x001fe20000000000 */
[----:B------:R-:W-:Y:S05]  /*73c0*/  BRA `(.L_x_15438) ;  /* 0x0000047000007947 */ /* 0x000fea0003800000 */
.L_x_15451:
        /* <DEDUP_REMOVED lines=21> */
.L_x_15460:
[----:B------:R-:W-:Y:S05]  /*7520*/  BSYNC B1 ;  /* 0x0000000000017941 */ /* 0x000fea0003800000 */
.L_x_15459:
[----:B------:R-:W-:Y:S01]  /*7530*/  IMAD.SHL.U32 R2, R2, 0x200000, RZ ;  /* 0x0020000002027824 */ /* 0x000fe200078e00ff */
[----:B------:R-:W-:-:S04]  /*7540*/  LEA R3, R0, 0x37800000, 0x17 ;  /* 0x3780000000037811 */ /* 0x000fc800078eb8ff */
[----:B------:R-:W-:Y:S02]  /*7550*/  LOP3.LUT R2, R3, R2, R4, 0xfe, !PT ;  /* 0x0000000203027212 */ /* 0x000fe400078efe04 */
.L_x_15458:
[----:B------:R-:W-:Y:S05]  /*7560*/  BSYNC B0 ;  /* 0x0000000000007941 */ /* 0x000fea0003800000 */
.L_x_15457:
[----:B------:R-:W0:Y:S02]  /*7570*/  F2I.S64.TRUNC R2, R2 ;  /* 0x0000000200027311 */ /* 0x000e24000020d900 */
[----:B0-----:R-:W-:Y:S01]  /*7580*/  PRMT R0, R2, 0x7610, R0 ;  /* 0x0000761002007816 */ /* 0x001fe20000000000 */
[----:B------:R-:W-:Y:S05]  /*7590*/  BRA `(.L_x_15438) ;  /* 0x000002a000007947 */ /* 0x000fea0003800000 */
.L_x_15450:
        /* <DEDUP_REMOVED lines=14> */
.L_x_15464:
[----:B------:R-:W-:Y:S05]  /*7680*/  BSYNC B0 ;  /* 0x0000000000007941 */ /* 0x000fea0003800000 */
.L_x_15463:
[----:B------:R-:W0:Y:S02]  /*7690*/  F2I.S64.TRUNC R2, R2 ;  /* 0x0000000200027311 */ /* 0x000e24000020d900 */
[----:B0-----:R-:W-:Y:S01]  /*76a0*/  PRMT R0, R2, 0x7610, R0 ;  /* 0x0000761002007816 */ /* 0x001fe20000000000 */
[----:B------:R-:W-:Y:S05]  /*76b0*/  BRA `(.L_x_15438) ;  /* 0x0000018000007947 */ /* 0x000fea0003800000 */
.L_x_15437:
        /* <DEDUP_REMOVED lines=21> */
.L_x_15462:
[----:B------:R0:W5:Y:S01]  /*7810*/  LDG.E.U8 R0, [R4.64] ;  /* 0x0000002404007981 */ /* 0x000162000c1e1100 */
[----:B------:R-:W-:Y:S05]  /*7820*/  BRA `(.L_x_15438) ;  /* 0x0000001000007947 */ /* 0x000fea0003800000 */
.L_x_15461:
[----:B------:R0:W5:Y:S02]  /*7830*/  LDG.E.U8 R0, [R4.64] ;  /* 0x0000002404007981 */ /* 0x000164000c1e1100 */
.L_x_15438:
        /* <DEDUP_REMOVED lines=16> */
.L_x_15468:
[----:B------:R0:W-:Y:S01]  /*7940*/  STG.E.U8 [R16.64], R3 ;  /* 0x0000000310007986 */ /* 0x0001e2000c101124 */
[----:B------:R-:W-:Y:S05]  /*7950*/  BRA `(.L_x_15470) ;  /* 0x00000e9000007947 */ /* 0x000fea0003800000 */
.L_x_15467:
        /* <DEDUP_REMOVED lines=10> */
.L_x_15472:
[----:B------:R-:W-:-:S05]  /*7a00*/  LOP3.LUT R3, R3, 0xff, RZ, 0xc0, !PT ;  /* 0x000000ff03037812 */ /* 0x000fca00078ec0ff */
[----:B------:R0:W-:Y:S01]  /*7a10*/  STG.E [R16.64], R3 ;  /* 0x0000000310007986 */ /* 0x0001e2000c101924 */
[----:B------:R-:W-:Y:S05]  /*7a20*/  BRA `(.L_x_15470) ;  /* 0x00000dc000007947 */ /* 0x000fea0003800000 */
.L_x_15471:
[----:B------:R-:W-:-:S05]  /*7a30*/  LOP3.LUT R3, R3, 0xff, RZ, 0xc0, !PT ;  /* 0x000000ff03037812 */ /* 0x000fca00078ec0ff */
[----:B------:R0:W-:Y:S01]  /*7a40*/  STG.E.U16 [R16.64], R3 ;  /* 0x0000000310007986 */ /* 0x0001e2000c101524 */
[----:B------:R-:W-:Y:S05]  /*7a50*/  BRA `(.L_x_15470) ;  /* 0x00000d9000007947 */ /* 0x000fea0003800000 */
.L_x_15466:
        /* <DEDUP_REMOVED lines=10> */
.L_x_15474:
[----:B------:R-:W-:-:S04]  /*7b00*/  LOP3.LUT R3, R3, 0xff, RZ, 0xc0, !PT ;  /* 0x000000ff03037812 */ /* 0x000fc800078ec0ff */
[----:B------:R-:W0:Y:S02]  /*7b10*/  I2F.U16 R0, R3 ;  /* 0x0000000300007306 */ /* 0x000e240000101000 */
[----:B0-----:R-:W-:-:S05]  /*7b20*/  F2FP.PACK_AB R0, RZ, R0 ;  /* 0x00000000ff00723e */ /* 0x001fca00000000ff */
[----:B------:R0:W-:Y:S01]  /*7b30*/  STG.E.U16 [R16.64], R0 ;  /* 0x0000000010007986 */ /* 0x0001e2000c101524 */
[----:B------:R-:W-:Y:S05]  /*7b40*/  BRA `(.L_x_15470) ;  /* 0x00000ca000007947 */ /* 0x000fea0003800000 */
.L_x_15473:
        /* <DEDUP_REMOVED lines=11> */
.L_x_15476:
[----:B------:R-:W-:-:S06]  /*7c00*/  LOP3.LUT R3, R3, 0xff, RZ, 0xc0, !PT ;  /* 0x000000ff03037812 */ /* 0x000fcc00078ec0ff */
[----:B------:R-:W0:Y:S02]  /*7c10*/  I2F.U16 R3, R3 ;  /* 0x0000000300037306 */ /* 0x000e240000101000 */
[----:B0-----:R-:W-:-:S04]  /*7c20*/  F2FP.PACK_AB R3, RZ, R3 ;  /* 0x00000003ff03723e */ /* 0x001fc800000000ff */
[----:B------:R-:W-:-:S05]  /*7c30*/  PRMT R3, R3, 0x5410, RZ ;  /* 0x0000541003037816 */ /* 0x000fca00000000ff */
[----:B------:R0:W-:Y:S01]  /*7c40*/  STG.E [R16.64], R3 ;  /* 0x0000000310007986 */ /* 0x0001e2000c101924 */
[----:B------:R-:W-:Y:S05]  /*7c50*/  BRA `(.L_x_15470) ;  /* 0x00000b9000007947 */ /* 0x000fea0003800000 */
.L_x_15475:
[----:B------:R-:W-:-:S06]  /*7c60*/  LOP3.LUT R3, R3, 0xff, RZ, 0xc0, !PT ;  /* 0x000000ff03037812 */ /* 0x000fcc00078ec0ff */
[----:B------:R-:W0:Y:S02]  /*7c70*/  I2F.F64.U16 R2, R3 ;  /* 0x0000000300027312 */ /* 0x000e240000101800 */
[----:B0-----:R0:W-:Y:S01]  /*7c80*/  STG.E.64 [R16.64], R2 ;  /* 0x0000000210007986 */ /* 0x0011e2000c101b24 */
[----:B------:R-:W-:Y:S05]  /*7c90*/  BRA `(.L_x_15470) ;  /* 0x00000b5000007947 */ /* 0x000fea0003800000 */
.L_x_15465:
        /* <DEDUP_REMOVED lines=12> */
.L_x_15479:
[----:B------:R-:W-:Y:S01]  /*7d60*/  LOP3.LUT R4, R3, 0xff, RZ, 0xc0, !PT ;  /* 0x000000ff03047812 */ /* 0x000fe200078ec0ff */
[----:B------:R-:W-:-:S05]  /*7d70*/  CS2R R6, SRZ ;  /* 0x0000000000067805 */ /* 0x000fca000001ff00 */
[----:B------:R-:W0:Y:S02]  /*7d80*/  I2F.F64.U16 R4, R4 ;  /* 0x0000000400047312 */ /* 0x000e240000101800 */
[----:B0-----:R0:W-:Y:S01]  /*7d90*/  STG.E.128 [R16.64], R4 ;  /* 0x0000000410007986 */ /* 0x0011e2000c101d24 */
[----:B------:R-:W-:Y:S05]  /*7da0*/  BRA `(.L_x_15470) ;  /* 0x00000a4000007947 */ /* 0x000fea0003800000 */
.L_x_15478:
        /* <DEDUP_REMOVED lines=22> */
.L_x_15483:
[----:B------:R-:W-:Y:S05]  /*7f10*/  BSYNC B0 ;  /* 0x0000000000007941 */ /* 0x000fea0003800000 */
.L_x_15482:
[----:B------:R-:W-:-:S05]  /*7f20*/  LOP3.LUT R3, R0, R3, RZ, 0xfc, !PT ;  /* 0x0000000300037212 */ /* 0x000fca00078efcff */
[----:B------:R0:W-:Y:S01]  /*7f30*/  STG.E.U8 [R16.64], R3 ;  /* 0x0000000310007986 */ /* 0x0001e2000c101124 */
[----:B------:R-:W-:Y:S05]  /*7f40*/  BRA `(.L_x_15470) ;  /* 0x000008a000007947 */ /* 0x000fea0003800000 */
.L_x_15481:
        /* <DEDUP_REMOVED lines=14> */
.L_x_15485:
[----:B------:R-:W-:Y:S01]  /*8030*/  IMAD.MOV.U32 R0, RZ, RZ, 0x7f ;  /* 0x0000007fff007424 */ /* 0x000fe200078e00ff */
[----:B------:R-:W-:-:S04]  /*8040*/  ISETP.GT.U32.AND P0, PT, R2, 0x7f800000, PT ;  /* 0x7f8000000200780c */ /* 0x000fc80003f04070 */
[----:B------:R-:W-:-:S04]  /*8050*/  SEL R0, R0, 0x7c, P0 ;  /* 0x0000007c00007807 */ /* 0x000fc80000000000 */
.L_x_15486:
[----:B------:R-:W-:Y:S05]  /*8060*/  BSYNC B0 ;  /* 0x0000000000007941 */ /* 0x000fea0003800000 */
.L_x_15484:
[----:B------:R-:W-:-:S04]  /*8070*/  LOP3.LUT R2, R3, 0x80000000, RZ, 0xc0, !PT ;  /* 0x8000000003027812 */ /* 0x000fc800078ec0ff */
[----:B------:R-:W-:-:S04]  /*8080*/  SHF.R.U32.HI R3, RZ, 0x18, R2 ;  /* 0x00000018ff037819 */ /* 0x000fc80000011602 */
[----:B------:R-:W-:-:S05]  /*8090*/  LOP3.LUT R3, R0, R3, RZ, 0xfc, !PT ;  /* 0x0000000300037212 */ /* 0x000fca00078efcff */
[----:B------:R0:W-:Y:S01]  /*80a0*/  STG.E.U8 [R16.64], R3 ;  /* 0x0000000310007986 */ /* 0x0001e2000c101124 */
[----:B------:R-:W-:Y:S05]  /*80b0*/  BRA `(.L_x_15470) ;  /* 0x0000073000007947 */ /* 0x000fea0003800000 */
.L_x_15480:
[----:B------:R-:W-:-:S04]  /*80c0*/  LOP3.LUT R3, R3, 0xff, RZ, 0xc0, !PT ;  /* 0x000000ff03037812 */ /* 0x000fc800078ec0ff */
[----:B------:R-:W0:Y:S02]  /*80d0*/  I2F.U16 R0, R3 ;  /* 0x0000000300007306 */ /* 0x000e240000101000 */
[----:B0-----:R-:W-:-:S05]  /*80e0*/  F2FP.BF16.PACK_AB R0, RZ, R0 ;  /* 0x00000000ff00723e */ /* 0x001fca00000010ff */
[----:B------:R0:W-:Y:S01]  /*80f0*/  STG.E.U16 [R16.64], R0 ;  /* 0x0000000010007986 */ /* 0x0001e2000c101524 */
[----:B------:R-:W-:Y:S05]  /*8100*/  BRA `(.L_x_15470) ;  /* 0x000006e000007947 */ /* 0x000fea0003800000 */
.L_x_15477:
        /* <DEDUP_REMOVED lines=11> */
.L_x_15489:
        /* <DEDUP_REMOVED lines=18> */
.L_x_15492:
[----:B------:R-:W-:-:S04]  /*82e0*/  LOP3.LUT R2, R3, 0x80000000, RZ, 0xc0, !PT ;  /* 0x8000000003027812 */ /* 0x000fc800078ec0ff */
[----:B------:R-:W-:-:S04]  /*82f0*/  SHF.R.U32.HI R3, RZ, 0x18, R2 ;  /* 0x00000018ff037819 */ /* 0x000fc80000011602 */
[----:B------:R-:W-:-:S04]  /*8300*/  LOP3.LUT R0, R0, R3, RZ, 0xfc, !PT ;  /* 0x0000000300007212 */ /* 0x000fc800078efcff */
[----:B------:R-:W-:Y:S02]  /*8310*/  PRMT R8, R0, 0x7610, R8 ;  /* 0x0000761000087816 */ /* 0x000fe40000000008 */
.L_x_15491:
[----:B------:R-:W-:Y:S05]  /*8320*/  BSYNC B0 ;  /* 0x0000000000007941 */ /* 0x000fea0003800000 */
.L_x_15490:
[----:B------:R0:W-:Y:S01]  /*8330*/  STG.E.U8 [R16.64], R8 ;  /* 0x0000000810007986 */ /* 0x0001e2000c101124 */
[----:B------:R-:W-:Y:S05]  /*8340*/  BRA `(.L_x_15470) ;  /* 0x000004a000007947 */ /* 0x000fea0003800000 */
.L_x_15488:
        /* <DEDUP_REMOVED lines=18> */
.L_x_15495:
[----:B------:R-:W-:-:S04]  /*8470*/  LOP3.LUT R2, R3, 0x80000000, RZ, 0xc0, !PT ;  /* 0x8000000003027812 */ /* 0x000fc800078ec0ff */
[----:B------:R-:W-:-:S04]  /*8480*/  SHF.R.U32.HI R3, RZ, 0x18, R2 ;  /* 0x00000018ff037819 */ /* 0x000fc80000011602 */
[----:B------:R-:W-:-:S04]  /*8490*/  LOP3.LUT R0, R0, R3, RZ, 0xfc, !PT ;  /* 0x0000000300007212 */ /* 0x000fc800078efcff */
[----:B------:R-:W-:Y:S02]  /*84a0*/  PRMT R8, R0, 0x7610, R8 ;  /* 0x0000761000087816 */ /* 0x000fe40000000008 */
.L_x_15494:
[----:B------:R-:W-:Y:S05]  /*84b0*/  BSYNC B0 ;  /* 0x0000000000007941 */ /* 0x000fea0003800000 */
.L_x_15493:
[----:B------:R0:W-:Y:S01]  /*84c0*/  STG.E.U8 [R16.64], R8 ;  /* 0x0000000810007986 */ /* 0x0001e2000c101124 */
[----:B------:R-:W-:Y:S05]  /*84d0*/  BRA `(.L_x_15470) ;  /* 0x0000031000007947 */ /* 0x000fea0003800000 */
.L_x_15487:
        /* <DEDUP_REMOVED lines=23> */
.L_x_15469:
        /* <DEDUP_REMOVED lines=20> */
.L_x_15497:
[----:B------:R-:W-:Y:S01]  /*8790*/  LOP3.LUT R2, R3, 0xff, RZ, 0xc0, !PT ;  /* 0x000000ff03027812 */ /* 0x000fe200078ec0ff */
[----:B------:R-:W-:-:S05]  /*87a0*/  IMAD.MOV.U32 R3, RZ, RZ, RZ ;  /* 0x000000ffff037224 */ /* 0x000fca00078e00ff */
[----:B------:R0:W-:Y:S01]  /*87b0*/  STG.E.64 [R16.64], R2 ;  /* 0x0000000210007986 */ /* 0x0001e2000c101b24 */
[----:B------:R-:W-:Y:S05]  /*87c0*/  BRA `(.L_x_15470) ;  /* 0x0000002000007947 */ /* 0x000fea0003800000 */
.L_x_15496:
[----:B------:R-:W-:-:S05]  /*87d0*/  LOP3.LUT R3, R3, 0xff, RZ, 0xc0, !PT ;  /* 0x000000ff03037812 */ /* 0x000fca00078ec0ff */
[----:B------:R0:W-:Y:S02]  /*87e0*/  STG.E [R16.64], R3 ;  /* 0x0000000310007986 */ /* 0x0001e4000c101924 */
.L_x_15470:
[----:B------:R-:W-:Y:S02]  /*87f0*/  IADD3 R19, R19, 0x80, RZ ;  /* 0x0000008013137810 */ /* 0x000fe40007ffe0ff */
.L_x_15365:
[----:B------:R-:W-:Y:S05]  /*8800*/  BSYNC B6 ;  /* 0x0000000000067941 */ /* 0x000fea0003800000 */
.L_x_15364:
        /* <DEDUP_REMOVED lines=230> */
.L_x_15498:
        /* <DEDUP_REMOVED lines=18> */
.L_x_15502:
[----:B------:R0:W5:Y:S01]  /*9790*/  LDG.E.U8 R0, [R4.64] ;  /* 0x0000002404007981 */ /* 0x000162000c1e1100 */
[----:B------:R-:W-:Y:S05]  /*97a0*/  BRA `(.L_x_15504) ;  /* 0x00000dc000007947 */ /* 0x000fea0003800000 */
.L_x_15501:
        /* <DEDUP_REMOVED lines=8> */
.L_x_15506:
[----:B------:R0:W5:Y:S01]  /*9830*/  LDG.E.U8 R0, [R4.64] ;  /* 0x0000002404007981 */ /* 0x000162000c1e1100 */
[----:B------:R-:W-:Y:S05]  /*9840*/  BRA `(.L_x_15504) ;  /* 0x00000d2000007947 */ /* 0x000fea0003800000 */
.L_x_15505:
[----:B------:R0:W5:Y:S01]  /*9850*/  LDG.E.U16 R0, [R4.64] ;  /* 0x0000002404007981 */ /* 0x000162000c1e1500 */
[----:B------:R-:W-:Y:S05]  /*9860*/  BRA `(.L_x_15504) ;  /* 0x00000d0000007947 */ /* 0x000fea0003800000 */
.L_x_15500:
        /* <DEDUP_REMOVED lines=10> */
.L_x_15508:
[----:B------:R-:W2:Y:S02]  /*9910*/  LDG.E.U16 R2, [R4.64] ;  /* 0x0000002404027981 */ /* 0x000ea4000c1e1500 */
[----:B--2---:R-:W-:-:S06]  /*9920*/  HADD2.F32 R2, -RZ, R2.H0_H0 ;  /* 0x20000002ff027230 */ /* 0x004fcc0000004100 */
[----:B------:R-:W0:Y:S02]  /*9930*/  F2I.S64.TRUNC R2, R2 ;  /* 0x0000000200027311 */ /* 0x000e24000020d900 */
[----:B0-----:R-:W-:Y:S01]  /*9940*/  PRMT R0, R2, 0x7610, R0 ;  /* 0x0000761002007816 */ /* 0x001fe20000000000 */
[----:B------:R-:W-:Y:S05]  /*9950*/  BRA `(.L_x_15504) ;  /* 0x00000c1000007947 */ /* 0x000fea0003800000 */
.L_x_15507:
        /* <DEDUP_REMOVED lines=10> */
.L_x_15510:
[----:B------:R-:W2:Y:S02]  /*9a00*/  LDG.E.U16 R4, [R4.64] ;  /* 0x0000002404047981 */ /* 0x000ea4000c1e1500 */
[----:B--2---:R-:W-:-:S06]  /*9a10*/  HADD2.F32 R2, -RZ, R4.H0_H0 ;  /* 0x20000004ff027230 */ /* 0x004fcc0000004100 */
[----:B------:R-:W0:Y:S02]  /*9a20*/  F2I.S64.TRUNC R2, R2 ;  /* 0x0000000200027311 */ /* 0x000e24000020d900 */
[----:B0-----:R-:W-:Y:S01]  /*9a30*/  PRMT R0, R2, 0x7610, R0 ;  /* 0x0000761002007816 */ /* 0x001fe20000000000 */
[----:B------:R-:W-:Y:S05]  /*9a40*/  BRA `(.L_x_15504) ;  /* 0x00000b2000007947 */ /* 0x000fea0003800000 */
.L_x_15509:
[----:B------:R-:W2:Y:S02]  /*9a50*/  LDG.E.64 R2, [R4.64] ;  /* 0x0000002404027981 */ /* 0x000ea4000c1e1b00 */
[----:B--2---:R-:W0:Y:S02]  /*9a60*/  F2I.S64.F64.TRUNC R2, R2 ;  /* 0x0000000200027311 */ /* 0x004e24000030d900 */
[----:B0-----:R-:W-:Y:S01]  /*9a70*/  PRMT R0, R2, 0x7610, R0 ;  /* 0x0000761002007816 */ /* 0x001fe20000000000 */
[----:B------:R-:W-:Y:S05]  /*9a80*/  BRA `(.L_x_15504) ;  /* 0x00000ae000007947 */ /* 0x000fea0003800000 */
.L_x_15499:
        /* <DEDUP_REMOVED lines=12> */
.L_x_15513:
[----:B------:R-:W2:Y:S02]  /*9b50*/  LDG.E.64 R4, [R4.64] ;  /* 0x0000002404047981 */ /* 0x000ea4000c1e1b00 */
[----:B--2---:R-:W0:Y:S02]  /*9b60*/  F2I.S64.F64.TRUNC R2, R4 ;  /* 0x0000000400027311 */ /* 0x004e24000030d900 */
[----:B0-----:R-:W-:Y:S01]  /*9b70*/  PRMT R0, R2, 0x7610, R0 ;  /* 0x0000761002007816 */ /* 0x001fe20000000000 */
[----:B------:R-:W-:Y:S05]  /*9b80*/  BRA `(.L_x_15504) ;  /* 0x000009e000007947 */ /* 0x000fea0003800000 */
.L_x_15512:
        /* <DEDUP_REMOVED lines=28> */
.L_x_15515:
        /* <DEDUP_REMOVED lines=15> */
.L_x_15514:
[----:B------:R-:W2:Y:S02]  /*9e40*/  LDG.E.U16 R2, [R4.64] ;  /* 0x0000002404027981 */ /* 0x000ea4000c1e1500 */
[----:B--2---:R-:W-:-:S06]  /*9e50*/  PRMT R2, RZ, 0x5410, R2 ;  /* 0x00005410ff027816 */ /* 0x004fcc0000000002 */
[----:B------:R-:W0:Y:S02]  /*9e60*/  F2I.S64.TRUNC R2, R2 ;  /* 0x0000000200027311 */ /* 0x000e24000020d900 */
[----:B0-----:R-:W-:Y:S01]  /*9e70*/  PRMT R0, R2, 0x7610, R0 ;  /* 0x0000761002007816 */ /* 0x001fe20000000000 */
[----:B------:R-:W-:Y:S05]  /*9e80*/  BRA `(.L_x_15504) ;  /* 0x000006e000007947 */ /* 0x000fea0003800000 */
.L_x_15511:
        /* <DEDUP_REMOVED lines=10> */
.L_x_15518:
        /* <DEDUP_REMOVED lines=21> */
.L_x_15522:
[----:B------:R-:W-:Y:S05]  /*a080*/  BSYNC B1 ;  /* 0x0000000000017941 */ /* 0x000fea0003800000 */
.L_x_15521:
[----:B------:R-:W-:Y:S01]  /*a090*/  IMAD.SHL.U32 R2, R2, 0x100000, RZ ;  /* 0x0010000002027824 */ /* 0x000fe200078e00ff */
[----:B------:R-:W-:-:S04]  /*a0a0*/  LEA R3, R0, 0x3b800000, 0x17 ;  /* 0x3b80000000037811 */ /* 0x000fc800078eb8ff */
[----:B------:R-:W-:Y:S02]  /*a0b0*/  LOP3.LUT R2, R3, R2, R4, 0xfe, !PT ;  /* 0x0000000203027212 */ /* 0x000fe400078efe04 */
.L_x_15520:
[----:B------:R-:W-:Y:S05]  /*a0c0*/  BSYNC B0 ;  /* 0x0000000000007941 */ /* 0x000fea0003800000 */
.L_x_15519:
[----:B------:R-:W0:Y:S02]  /*a0d0*/  F2I.S64.TRUNC R2, R2 ;  /* 0x0000000200027311 */ /* 0x000e24000020d900 */
[----:B0-----:R-:W-:Y:S01]  /*a0e0*/  PRMT R0, R2, 0x7610, R0 ;  /* 0x0000761002007816 */ /* 0x001fe20000000000 */
[----:B------:R-:W-:Y:S05]  /*a0f0*/  BRA `(.L_x_15504) ;  /* 0x0000047000007947 */ /* 0x000fea0003800000 */
.L_x_15517:
        /* <DEDUP_REMOVED lines=21> */
.L_x_15526:
[----:B------:R-:W-:Y:S05]  /*a250*/  BSYNC B1 ;  /* 0x0000000000017941 */ /* 0x000fea0003800000 */
.L_x_15525:
[----:B------:R-:W-:Y:S01]  /*a260*/  IMAD.SHL.U32 R2, R2, 0x200000, RZ ;  /* 0x0020000002027824 */ /* 0x000fe200078e00ff */
[----:B------:R-:W-:-:S04]  /*a270*/  LEA R3, R0, 0x37800000, 0x17 ;  /* 0x3780000000037811 */ /* 0x000fc800078eb8ff */
[----:B------:R-:W-:Y:S02]  /*a280*/  LOP3.LUT R2, R3, R2, R4, 0xfe, !PT ;  /* 0x0000000203027212 */ /* 0x000fe400078efe04 */
.L_x_15524:
[----:B------:R-:W-:Y:S05]  /*a290*/  BSYNC B0 ;  /* 0x0000000000007941 */ /* 0x000fea0003800000 */
.L_x_15523:
[----:B------:R-:W0:Y:S02]  /*a2a0*/  F2I.S64.TRUNC R2, R2 ;  /* 0x0000000200027311 */ /* 0x000e24000020d900 */
[----:B0-----:R-:W-:Y:S01]  /*a2b0*/  PRMT R0, R2, 0x7610, R0 ;  /* 0x0000761002007816 */ /* 0x001fe20000000000 */
[----:B------:R-:W-:Y:S05]  /*a2c0*/  BRA `(.L_x_15504) ;  /* 0x000002a000007947 */ /* 0x000fea0003800000 */
.L_x_15516:
        /* <DEDUP_REMOVED lines=14> */
.L_x_15530:
[----:B------:R-:W-:Y:S05]  /*a3b0*/  BSYNC B0 ;  /* 0x0000000000007941 */ /* 0x000fea0003800000 */
.L_x_15529:
[----:B------:R-:W0:Y:S02]  /*a3c0*/  F2I.S64.TRUNC R2, R2 ;  /* 0x0000000200027311 */ /* 0x000e24000020d900 */
[----:B0-----:R-:W-:Y:S01]  /*a3d0*/  PRMT R0, R2, 0x7610, R0 ;  /* 0x0000761002007816 */ /* 0x001fe20000000000 */
[----:B------:R-:W-:Y:S05]  /*a3e0*/  BRA `(.L_x_15504) ;  /* 0x0000018000007947 */ /* 0x000fea0003800000 */
.L_x_15503:
        /* <DEDUP_REMOVED lines=21> */
.L_x_15528:
[----:B------:R0:W5:Y:S01]  /*a540*/  LDG.E.U8 R0, [R4.64] ;  /* 0x0000002404007981 */ /* 0x000162000c1e1100 */
[----:B------:R-:W-:Y:S05]  /*a550*/  BRA `(.L_x_15504) ;  /* 0x0000001000007947 */ /* 0x000fea0003800000 */
.L_x_15527:
[----:B------:R0:W5:Y:S02]  /*a560*/  LDG.E.U8 R0, [R4.64] ;  /* 0x0000002404007981 */ /* 0x000164000c1e1100 */
.L_x_15504:
        /* <DEDUP_REMOVED lines=16> */
.L_x_15534:
[----:B------:R-:W-:Y:S01]  /*a670*/  STG.E.U8 [R16.64], R3 ;  /* 0x0000000310007986 */ /* 0x000fe2000c101124 */
[----:B------:R-:W-:Y:S05]  /*a680*/  EXIT ;  /* 0x000000000000794d */ /* 0x000fea0003800000 */
.L_x_15533:
        /* <DEDUP_REMOVED lines=10> */
.L_x_15537:
[----:B------:R-:W-:-:S05]  /*a730*/  LOP3.LUT R3, R3, 0xff, RZ, 0xc0, !PT ;  /* 0x000000ff03037812 */ /* 0x000fca00078ec0ff */
[----:B------:R-:W-:Y:S01]  /*a740*/  STG.E [R16.64], R3 ;  /* 0x0000000310007986 */ /* 0x000fe2000c101924 */
[----:B------:R-:W-:Y:S05]  /*a750*/  EXIT ;  /* 0x000000000000794d */ /* 0x000fea0003800000 */
.L_x_15536:
[----:B------:R-:W-:-:S05]  /*a760*/  LOP3.LUT R3, R3, 0xff, RZ, 0xc0, !PT ;  /* 0x000000ff03037812 */ /* 0x000fca00078ec0ff */
[----:B------:R-:W-:Y:S01]  /*a770*/  STG.E.U16 [R16.64], R3 ;  /* 0x0000000310007986 */ /* 0x000fe2000c101524 */
[----:B------:R-:W-:Y:S05]  /*a780*/  EXIT ;  /* 0x000000000000794d */ /* 0x000fea0003800000 */
.L_x_15532:
        /* <DEDUP_REMOVED lines=10> */
.L_x_15539:
[----:B------:R-:W-:-:S04]  /*a830*/  LOP3.LUT R3, R3, 0xff, RZ, 0xc0, !PT ;  /* 0x000000ff03037812 */ /* 0x000fc800078ec0ff */
[----:B------:R-:W0:Y:S02]  /*a840*/  I2F.U16 R0, R3 ;  /* 0x0000000300007306 */ /* 0x000e240000101000 */
[----:B0-----:R-:W-:-:S05]  /*a850*/  F2FP.PACK_AB R0, RZ, R0 ;  /* 0x00000000ff00723e */ /* 0x001fca00000000ff */
[----:B------:R-:W-:Y:S01]  /*a860*/  STG.E.U16 [R16.64], R0 ;  /* 0x0000000010007986 */ /* 0x000fe2000c101524 */
[----:B------:R-:W-:Y:S05]  /*a870*/  EXIT ;  /* 0x000000000000794d */ /* 0x000fea0003800000 */
.L_x_15538:
        /* <DEDUP_REMOVED lines=11> */
.L_x_15541:
[----:B------:R-:W-:-:S06]  /*a930*/  LOP3.LUT R3, R3, 0xff, RZ, 0xc0, !PT ;  /* 0x000000ff03037812 */ /* 0x000fcc00078ec0ff */
[----:B------:R-:W0:Y:S02]  /*a940*/  I2F.U16 R3, R3 ;  /* 0x0000000300037306 */ /* 0x000e240000101000 */
[----:B0-----:R-:W-:-:S04]  /*a950*/  F2FP.PACK_AB R3, RZ, R3 ;  /* 0x00000003ff03723e */ /* 0x001fc800000000ff */
[----:B------:R-:W-:-:S05]  /*a960*/  PRMT R3, R3, 0x5410, RZ ;  /* 0x0000541003037816 */ /* 0x000fca00000000ff */
[----:B------:R-:W-:Y:S01]  /*a970*/  STG.E [R16.64], R3 ;  /* 0x0000000310007986 */ /* 0x000fe2000c101924 */
[----:B------:R-:W-:Y:S05]  /*a980*/  EXIT ;  /* 0x000000000000794d */ /* 0x000fea0003800000 */
.L_x_15540:
[----:B------:R-:W-:-:S06]  /*a990*/  LOP3.LUT R3, R3, 0xff, RZ, 0xc0, !PT ;  /* 0x000000ff03037812 */ /* 0x000fcc00078ec0ff */
[----:B------:R-:W0:Y:S02]  /*a9a0*/  I2F.F64.U16 R2, R3 ;  /* 0x0000000300027312 */ /* 0x000e240000101800 */
[----:B0-----:R-:W-:Y:S01]  /*a9b0*/  STG.E.64 [R16.64], R2 ;  /* 0x0000000210007986 */ /* 0x001fe2000c101b24 */
[----:B------:R-:W-:Y:S05]  /*a9c0*/  EXIT ;  /* 0x000000000000794d */ /* 0x000fea0003800000 */
.L_x_15531:
        /* <DEDUP_REMOVED lines=12> */
.L_x_15544:
[----:B------:R-:W-:Y:S01]  /*aa90*/  LOP3.LUT R4, R3, 0xff, RZ, 0xc0, !PT ;  /* 0x000000ff03047812 */ /* 0x000fe200078ec0ff */
[----:B------:R-:W-:-:S05]  /*aaa0*/  CS2R R6, SRZ ;  /* 0x0000000000067805 */ /* 0x000fca000001ff00 */
[----:B------:R-:W0:Y:S02]  /*aab0*/  I2F.F64.U16 R4, R4 ;  /* 0x0000000400047312 */ /* 0x000e240000101800 */
[----:B0-----:R-:W-:Y:S01]  /*aac0*/  STG.E.128 [R16.64], R4 ;  /* 0x0000000410007986 */ /* 0x001fe2000c101d24 */
[----:B------:R-:W-:Y:S05]  /*aad0*/  EXIT ;  /* 0x000000000000794d */ /* 0x000fea0003800000 */
.L_x_15543:
        /* <DEDUP_REMOVED lines=22> */
.L_x_15548:
[----:B------:R-:W-:Y:S05]  /*ac40*/  BSYNC B0 ;  /* 0x0000000000007941 */ /* 0x000fea0003800000 */
.L_x_15547:
[----:B------:R-:W-:-:S05]  /*ac50*/  LOP3.LUT R3, R0, R3, RZ, 0xfc, !PT ;  /* 0x0000000300037212 */ /* 0x000fca00078efcff */
[----:B------:R-:W-:Y:S01]  /*ac60*/  STG.E.U8 [R16.64], R3 ;  /* 0x0000000310007986 */ /* 0x000fe2000c101124 */
[----:B------:R-:W-:Y:S05]  /*ac70*/  EXIT ;  /* 0x000000000000794d */ /* 0x000fea0003800000 */
.L_x_15546:
        /* <DEDUP_REMOVED lines=14> */
.L_x_15550:
[----:B------:R-:W-:Y:S01]  /*ad60*/  IMAD.MOV.U32 R0, RZ, RZ, 0x7f ;  /* 0x0000007fff007424 */ /* 0x000fe200078e00ff */
[----:B------:R-:W-:-:S04]  /*ad70*/  ISETP.GT.U32.AND P0, PT, R2, 0x7f800000, PT ;  /* 0x7f8000000200780c */ /* 0x000fc80003f04070 */
[----:B------:R-:W-:-:S04]  /*ad80*/  SEL R0, R0, 0x7c, P0 ;  /* 0x0000007c00007807 */ /* 0x000fc80000000000 */
.L_x_15551:
[----:B------:R-:W-:Y:S05]  /*ad90*/  BSYNC B0 ;  /* 0x0000000000007941 */ /* 0x000fea0003800000 */
.L_x_15549:
[----:B------:R-:W-:-:S04]  /*ada0*/  LOP3.LUT R2, R3, 0x80000000, RZ, 0xc0, !PT ;  /* 0x8000000003027812 */ /* 0x000fc800078ec0ff */
[----:B------:R-:W-:-:S04]  /*adb0*/  SHF.R.U32.HI R3, RZ, 0x18, R2 ;  /* 0x00000018ff037819 */ /* 0x000fc80000011602 */
[----:B------:R-:W-:-:S05]  /*adc0*/  LOP3.LUT R3, R0, R3, RZ, 0xfc, !PT ;  /* 0x0000000300037212 */ /* 0x000fca00078efcff */
[----:B------:R-:W-:Y:S01]  /*add0*/  STG.E.U8 [R16.64], R3 ;  /* 0x0000000310007986 */ /* 0x000fe2000c101124 */
[----:B------:R-:W-:Y:S05]  /*ade0*/  EXIT ;  /* 0x000000000000794d */ /* 0x000fea0003800000 */
.L_x_15545:
[----:B------:R-:W-:-:S04]  /*adf0*/  LOP3.LUT R3, R3, 0xff, RZ, 0xc0, !PT ;  /* 0x000000ff03037812 */ /* 0x000fc800078ec0ff */
[----:B------:R-:W0:Y:S02]  /*ae00*/  I2F.U16 R0, R3 ;  /* 0x0000000300007306 */ /* 0x000e240000101000 */
[----:B0-----:R-:W-:-:S05]  /*ae10*/  F2FP.BF16.PACK_AB R0, RZ, R0 ;  /* 0x00000000ff00723e */ /* 0x001fca00000010ff */
[----:B------:R-:W-:Y:S01]  /*ae20*/  STG.E.U16 [R16.64], R0 ;  /* 0x0000000010007986 */ /* 0x000fe2000c101524 */
[----:B------:R-:W-:Y:S05]  /*ae30*/  EXIT ;  /* 0x000000000000794d */ /* 0x000fea0003800000 */
.L_x_15542:
        /* <DEDUP_REMOVED lines=11> */
.L_x_15554:
        /* <DEDUP_REMOVED lines=18> */
.L_x_15557:
[----:B------:R-:W-:-:S04]  /*b010*/  LOP3.LUT R2, R3, 0x80000000, RZ, 0xc0, !PT ;  /* 0x8000000003027812 */ /* 0x000fc800078ec0ff */
[----:B------:R-:W-:-:S04]  /*b020*/  SHF.R.U32.HI R3, RZ, 0x18, R2 ;  /* 0x00000018ff037819 */ /* 0x000fc80000011602 */
[----:B------:R-:W-:-:S04]  /*b030*/  LOP3.LUT R0, R0, R3, RZ, 0xfc, !PT ;  /* 0x0000000300007212 */ /* 0x000fc800078efcff */
[----:B------:R-:W-:Y:S02]  /*b040*/  PRMT R8, R0, 0x7610, R8 ;  /* 0x0000761000087816 */ /* 0x000fe40000000008 */
.L_x_15556:
[----:B------:R-:W-:Y:S05]  /*b050*/  BSYNC B0 ;  /* 0x0000000000007941 */ /* 0x000fea0003800000 */
.L_x_15555:
[----:B------:R-:W-:Y:S01]  /*b060*/  STG.E.U8 [R16.64], R8 ;  /* 0x0000000810007986 */ /* 0x000fe2000c101124 */
[----:B------:R-:W-:Y:S05]  /*b070*/  EXIT ;  /* 0x000000000000794d */ /* 0x000fea0003800000 */
.L_x_15553:
        /* <DEDUP_REMOVED lines=18> */
.L_x_15560:
[----:B------:R-:W-:-:S04]  /*b1a0*/  LOP3.LUT R2, R3, 0x80000000, RZ, 0xc0, !PT ;  /* 0x8000000003027812 */ /* 0x000fc800078ec0ff */
[----:B------:R-:W-:-:S04]  /*b1b0*/  SHF.R.U32.HI R3, RZ, 0x18, R2 ;  /* 0x00000018ff037819 */ /* 0x000fc80000011602 */
[----:B------:R-:W-:-:S04]  /*b1c0*/  LOP3.LUT R0, R0, R3, RZ, 0xfc, !PT ;  /* 0x0000000300007212 */ /* 0x000fc800078efcff */
[----:B------:R-:W-:Y:S02]  /*b1d0*/  PRMT R8, R0, 0x7610, R8 ;  /* 0x0000761000087816 */ /* 0x000fe40000000008 */
.L_x_15559:
[----:B------:R-:W-:Y:S05]  /*b1e0*/  BSYNC B0 ;  /* 0x0000000000007941 */ /* 0x000fea0003800000 */
.L_x_15558:
[----:B------:R-:W-:Y:S01]  /*b1f0*/  STG.E.U8 [R16.64], R8 ;  /* 0x0000000810007986 */ /* 0x000fe2000c101124 */
[----:B------:R-:W-:Y:S05]  /*b200*/  EXIT ;  /* 0x000000000000794d */ /* 0x000fea0003800000 */
.L_x_15552:
        /* <DEDUP_REMOVED lines=23> */
.L_x_15535:
        /* <DEDUP_REMOVED lines=20> */
.L_x_15562:
[----:B------:R-:W-:Y:S01]  /*b4c0*/  LOP3.LUT R2, R3, 0xff, RZ, 0xc0, !PT ;  /* 0x000000ff03027812 */ /* 0x000fe200078ec0ff */
[----:B------:R-:W-:-:S05]  /*b4d0*/  IMAD.MOV.U32 R3, RZ, RZ, RZ ;  /* 0x000000ffff037224 */ /* 0x000fca00078e00ff */
[----:B------:R-:W-:Y:S01]  /*b4e0*/  STG.E.64 [R16.64], R2 ;  /* 0x0000000210007986 */ /* 0x000fe2000c101b24 */
[----:B------:R-:W-:Y:S05]  /*b4f0*/  EXIT ;  /* 0x000000000000794d */ /* 0x000fea0003800000 */
.L_x_15561:
[----:B------:R-:W-:-:S05]  /*b500*/  LOP3.LUT R3, R3, 0xff, RZ, 0xc0, !PT ;  /* 0x000000ff03037812 */ /* 0x000fca00078ec0ff */
[----:B------:R-:W-:Y:S01]  /*b510*/  STG.E [R16.64], R3 ;  /* 0x0000000310007986 */ /* 0x000fe2000c101924 */
[----:B------:R-:W-:Y:S05]  /*b520*/  EXIT ;  /* 0x000000000000794d */ /* 0x000fea0003800000 */
.L_x_15563:
        /* <DEDUP_REMOVED lines=13> */
.L_x_25194:


//--------------------- .text._ZN2at6native27unrolled_elementwise_kernelINS0_13AUnaryFunctorIhhhNS0_16BitwiseOrFunctorIhEEEESt5arrayIPcLm2EELi4E23TrivialOffsetCalculatorILi1EjESA_NS0_6memory12LoadWithCastILi1EEENSB_13StoreWithCastILi1EEEEEviT_T0_T2_T3_T4_T5_ --------------------------
	.section	.text._ZN2at6native27unrolled_elementwise_kernelINS0_13AUnaryFunctorIhhhNS0_16BitwiseOrFunctorIhEEEESt5arrayIPcLm2EELi4E23TrivialOffsetCalculatorILi1EjESA_NS0_6memory12LoadWithCastILi1EEENSB_13StoreWithCastILi1EEEEEviT_T0_T2_T3_T4_T5_,"ax",@progbits
	.sectioninfo	@"SHI_REGISTERS=30"
	.align	128
        .global         _ZN2at6native27unrolled_elementwise_kernelINS0_13AUnaryFunctorIhhhNS0_16BitwiseOrFunctorIhEEEESt5arrayIPcLm2EELi4E23TrivialOffsetCalculatorILi1EjESA_NS0_6memory12LoadWithCastILi1EEENSB_13StoreWithCastILi1EEEEEviT_T0_T2_T3_T4_T5_
        .type           _ZN2at6native27unrolled_elementwise_kernelINS0_13AUnaryFunctorIhhhNS0_16BitwiseOrFunctorIhEEEESt5arrayIPcLm2EELi4E23TrivialOffsetCalculatorILi1EjESA_NS0_6memory12LoadWithCastILi1EEENSB_13StoreWithCastILi1EEEEEviT_T0_T2_T3_T4_T5_,@function
        .size           _ZN2at6native27unrolled_elementwise_kernelINS0_13AUnaryFunctorIhhhNS0_16BitwiseOrFunctorIhEEEESt5arrayIPcLm2EELi4E23TrivialOffsetCalculatorILi1EjESA_NS0_6memory12LoadWithCastILi1EEENSB_13StoreWithCastILi1EEEEEviT_T0_T2_T3_T4_T5_,(.L_x_25195 - _ZN2at6native27unrolled_elementwise_kernelINS0_13AUnaryFunctorIhhhNS0_16BitwiseOrFunctorIhEEEESt5arrayIPcLm2EELi4E23TrivialOffsetCalculatorILi1EjESA_NS0_6memory12LoadWithCastILi1EEENSB_13StoreWithCastILi1EEEEEviT_T0_T2_T3_T4_T5_)
        .other          _ZN2at6native27unrolled_elementwise_kernelINS0_13AUnaryFunctorIhhhNS0_16BitwiseOrFunctorIhEEEESt5arrayIPcLm2EELi4E23TrivialOffsetCalculatorILi1EjESA_NS0_6memory12LoadWithCastILi1EEENSB_13StoreWithCastILi1EEEEEviT_T0_T2_T3_T4_T5_,@"STO_CUDA_ENTRY STV_DEFAULT"
_ZN2at6native27unrolled_elementwise_kernelINS0_13AUnaryFunctorIhhhNS0_16BitwiseOrFunctorIhEEEESt5arrayIPcLm2EELi4E23TrivialOffsetCalculatorILi1EjESA_NS0_6memory12LoadWithCastILi1EEENSB_13StoreWithCastILi1EEEEEviT_T0_T2_T3_T4_T5_:
.text._ZN2at6native27unrolled_elementwise_kernelINS0_13AUnaryFunctorIhhhNS0_16BitwiseOrFunctorIhEEEESt5arrayIPcLm2EELi4E23TrivialOffsetCalculatorILi1EjESA_NS0_6memory12LoadWithCastILi1EEENSB_13StoreWithCastILi1EEEEEviT_T0_T2_T3_T4_T5_:
        /* <DEDUP_REMOVED lines=29> */
.L_x_15569:
[----:B------:R0:W5:Y:S01]  /*01d0*/  LDG.E.U8 R27, [R4.64] ;  /* 0x00000024041b7981 */ /* 0x000162000c1e1100 */
[----:B------:R-:W-:Y:S05]  /*01e0*/  BRA `(.L_x_15571) ;  /* 0x00000dd000007947 */ /* 0x000fea0003800000 */
.L_x_15568:
        /* <DEDUP_REMOVED lines=8> */
.L_x_15573:
[----:B------:R0:W5:Y:S01]  /*0270*/  LDG.E.U8 R27, [R4.64] ;  /* 0x00000024041b7981 */ /* 0x000162000c1e1100 */
[----:B------:R-:W-:Y:S05]  /*0280*/  BRA `(.L_x_15571) ;  /* 0x00000d3000007947 */ /* 0x000fea0003800000 */
.L_x_15572:
[----:B------:R0:W5:Y:S01]  /*0290*/  LDG.E.U16 R27, [R4.64] ;  /* 0x00000024041b7981 */ /* 0x000162000c1e1500 */
[----:B------:R-:W-:Y:S05]  /*02a0*/  BRA `(.L_x_15571) ;  /* 0x00000d1000007947 */ /* 0x000fea0003800000 */
.L_x_15567:
        /* <DEDUP_REMOVED lines=10> */
.L_x_15575:
[----:B------:R-:W2:Y:S02]  /*0350*/  LDG.E.U16 R2, [R4.64] ;  /* 0x0000002404027981 */ /* 0x000ea4000c1e1500 */
[----:B--2---:R-:W-:-:S06]  /*0360*/  HADD2.F32 R2, -RZ, R2.H0_H0 ;  /* 0x20000002ff027230 */ /* 0x004fcc0000004100 */
[----:B------:R-:W0:Y:S02]  /*0370*/  F2I.S64.TRUNC R2, R2 ;  /* 0x0000000200027311 */ /* 0x000e24000020d900 */
[----:B0-----:R-:W-:Y:S01]  /*0380*/  PRMT R27, R2, 0x7610, R27 ;  /* 0x00007610021b7816 */ /* 0x001fe2000000001b */
[----:B------:R-:W-:Y:S05]  /*0390*/  BRA `(.L_x_15571) ;  /* 0x00000c2000007947 */ /* 0x000fea0003800000 */
.L_x_15574:
        /* <DEDUP_REMOVED lines=10> */
.L_x_15577:
[----:B------:R-:W2:Y:S02]  /*0440*/  LDG.E.U16 R4, [R4.64] ;  /* 0x0000002404047981 */ /* 0x000ea4000c1e1500 */
[----:B--2---:R-:W-:-:S06]  /*0450*/  HADD2.F32 R2, -RZ, R4.H0_H0 ;  /* 0x20000004ff027230 */ /* 0x004fcc0000004100 */
[----:B------:R-:W0:Y:S02]  /*0460*/  F2I.S64.TRUNC R2, R2 ;  /* 0x0000000200027311 */ /* 0x000e24000020d900 */
[----:B0-----:R-:W-:Y:S01]  /*0470*/  PRMT R27, R2, 0x7610, R27 ;  /* 0x00007610021b7816 */ /* 0x001fe2000000001b */
[----:B------:R-:W-:Y:S05]  /*0480*/  BRA `(.L_x_15571) ;  /* 0x00000b3000007947 */ /* 0x000fea0003800000 */
.L_x_15576:
[----:B------:R-:W2:Y:S02]  /*0490*/  LDG.E.64 R2, [R4.64] ;  /* 0x0000002404027981 */ /* 0x000ea4000c1e1b00 */
[----:B--2---:R-:W0:Y:S02]  /*04a0*/  F2I.S64.F64.TRUNC R2, R2 ;  /* 0x0000000200027311 */ /* 0x004e24000030d900 */
[----:B0-----:R-:W-:Y:S01]  /*04b0*/  PRMT R27, R2, 0x7610, R27 ;  /* 0x00007610021b7816 */ /* 0x001fe2000000001b */
[----:B------:R-:W-:Y:S05]  /*04c0*/  BRA `(.L_x_15571) ;  /* 0x00000af000007947 */ /* 0x000fea0003800000 */
.L_x_15566:
        /* <DEDUP_REMOVED lines=12> */
.L_x_15580:
[----:B------:R-:W2:Y:S02]  /*0590*/  LDG.E.64 R4, [R4.64] ;  /* 0x0000002404047981 */ /* 0x000ea4000c1e1b00 */
[----:B--2---:R-:W0:Y:S02]  /*05a0*/  F2I.S64.F64.TRUNC R2, R4 ;  /* 0x0000000400027311 */ /* 0x004e24000030d900 */
[----:B0-----:R-:W-:Y:S01]  /*05b0*/  PRMT R27, R2, 0x7610, R27 ;  /* 0x00007610021b7816 */ /* 0x001fe2000000001b */
[----:B------:R-:W-:Y:S05]  /*05c0*/  BRA `(.L_x_15571) ;  /* 0x000009f000007947 */ /* 0x000fea0003800000 */
.L_x_15579:
        /* <DEDUP_REMOVED lines=28> */
.L_x_15582:
        /* <DEDUP_REMOVED lines=16> */
.L_x_15581:
[----:B------:R-:W2:Y:S02]  /*0890*/  LDG.E.U16 R2, [R4.64] ;  /* 0x0000002404027981 */ /* 0x000ea4000c1e1500 */
[----:B--2---:R-:W-:-:S06]  /*08a0*/  PRMT R2, RZ, 0x5410, R2 ;  /* 0x00005410ff027816 */ /* 0x004fcc0000000002 */
[----:B------:R-:W0:Y:S02]  /*08b0*/  F2I.S64.TRUNC R2, R2 ;  /* 0x0000000200027311 */ /* 0x000e24000020d900 */
[----:B0-----:R-:W-:Y:S01]  /*08c0*/  PRMT R27, R2, 0x7610, R27 ;  /* 0x00007610021b7816 */ /* 0x001fe2000000001b */
[----:B------:R-:W-:Y:S05]  /*08d0*/  BRA `(.L_x_15571) ;  /* 0x000006e000007947 */ /* 0x000fea0003800000 */
.L_x_15578:
        /* <DEDUP_REMOVED lines=10> */
.L_x_15585:
        /* <DEDUP_REMOVED lines=21> */
.L_x_15589:
[----:B------:R-:W-:Y:S05]  /*0ad0*/  BSYNC B1 ;  /* 0x0000000000017941 */ /* 0x000fea0003800000 */
.L_x_15588:
[----:B------:R-:W-:Y:S01]  /*0ae0*/  IMAD.SHL.U32 R2, R2, 0x100000, RZ ;  /* 0x0010000002027824 */ /* 0x000fe200078e00ff */
[----:B------:R-:W-:-:S04]  /*0af0*/  LEA R3, R0, 0x3b800000, 0x17 ;  /* 0x3b80000000037811 */ /* 0x000fc800078eb8ff */
[----:B------:R-:W-:Y:S02]  /*0b00*/  LOP3.LUT R2, R3, R2, R4, 0xfe, !PT ;  /* 0x0000000203027212 */ /* 0x000fe400078efe04 */
.L_x_15587:
[----:B------:R-:W-:Y:S05]  /*0b10*/  BSYNC B0 ;  /* 0x0000000000007941 */ /* 0x000fea0003800000 */
.L_x_15586:
[----:B------:R-:W0:Y:S02]  /*0b20*/  F2I.S64.TRUNC R2, R2 ;  /* 0x0000000200027311 */ /* 0x000e24000020d900 */
[----:B0-----:R-:W-:Y:S01]  /*0b30*/  PRMT R27, R2, 0x7610, R27 ;  /* 0x00007610021b7816 */ /* 0x001fe2000000001b */
[----:B------:R-:W-:Y:S05]  /*0b40*/  BRA `(.L_x_15571) ;  /* 0x0000047000007947 */ /* 0x000fea0003800000 */
.L_x_15584:
        /* <DEDUP_REMOVED lines=21> */
.L_x_15593:
[----:B------:R-:W-:Y:S05]  /*0ca0*/  BSYNC B1 ;  /* 0x0000000000017941 */ /* 0x000fea0003800000 */
.L_x_15592:
[----:B------:R-:W-:Y:S01]  /*0cb0*/  IMAD.SHL.U32 R2, R2, 0x200000, RZ ;  /* 0x0020000002027824 */ /* 0x000fe200078e00ff */
[----:B------:R-:W-:-:S04]  /*0cc0*/  LEA R3, R0, 0x37800000, 0x17 ;  /* 0x3780000000037811 */ /* 0x000fc800078eb8ff */
[----:B------:R-:W-:Y:S02]  /*0cd0*/  LOP3.LUT R2, R3, R2, R4, 0xfe, !PT ;  /* 0x0000000203027212 */ /* 0x000fe400078efe04 */
.L_x_15591:
[----:B------:R-:W-:Y:S05]  /*0ce0*/  BSYNC B0 ;  /* 0x0000000000007941 */ /* 0x000fea0003800000 */
.L_x_15590:
[----:B------:R-:W0:Y:S02]  /*0cf0*/  F2I.S64.TRUNC R2, R2 ;  /* 0x0000000200027311 */ /* 0x000e24000020d900 */
[----:B0-----:R-:W-:Y:S01]  /*0d00*/  PRMT R27, R2, 0x7610, R27 ;  /* 0x00007610021b7816 */ /* 0x001fe2000000001b */
[----:B------:R-:W-:Y:S05]  /*0d10*/  BRA `(.L_x_15571) ;  /* 0x000002a000007947 */ /* 0x000fea0003800000 */
.L_x_15583:
        /* <DEDUP_REMOVED lines=14> */
.L_x_15597:
[----:B------:R-:W-:Y:S05]  /*0e00*/  BSYNC B0 ;  /* 0x0000000000007941 */ /* 0x000fea0003800000 */
.L_x_15596:
[----:B------:R-:W0:Y:S02]  /*0e10*/  F2I.S64.TRUNC R2, R2 ;  /* 0x0000000200027311 */ /* 0x000e24000020d900 */
[----:B0-----:R-:W-:Y:S01]  /*0e20*/  PRMT R27, R2, 0x7610, R27 ;  /* 0x00007610021b7816 */ /* 0x001fe2000000001b */
[----:B------:R-:W-:Y:S05]  /*0e30*/  BRA `(.L_x_15571) ;  /* 0x0000018000007947 */ /* 0x000fea0003800000 */
.L_x_15570:
        /* <DEDUP_REMOVED lines=21> */
.L_x_15595:
[----:B------:R0:W5:Y:S01]  /*0f90*/  LDG.E.U8 R27, [R4.64] ;  /* 0x00000024041b7981 */ /* 0x000162000c1e1100 */
[----:B------:R-:W-:Y:S05]  /*0fa0*/  BRA `(.L_x_15571) ;  /* 0x0000001000007947 */ /* 0x000fea0003800000 */
.L_x_15594:
[----:B------:R0:W5:Y:S02]  /*0fb0*/  LDG.E.U8 R27, [R4.64] ;  /* 0x00000024041b7981 */ /* 0x000164000c1e1100 */
.L_x_15571:
[----:B------:R-:W1:Y:S02]  /*0fc0*/  S2R R18, SR_TID.X ;  /* 0x0000000000127919 */ /* 0x000e640000002100 */
[----:B-1----:R-:W-:Y:S02]  /*0fd0*/  IADD3 R18, R18, 0x80, RZ ;  /* 0x0000008012127810 */ /* 0x002fe40007ffe0ff */
.L_x_15565:
[----:B-1----:R-:W-:Y:S05]  /*0fe0*/  BSYNC B6 ;  /* 0x0000000000067941 */ /* 0x002fea0003800000 */
.L_x_15564:
        /* <DEDUP_REMOVED lines=21> */
.L_x_15603:
[----:B------:R0:W5:Y:S01]  /*1140*/  LDG.E.U8 R19, [R4.64] ;  /* 0x0000002404137981 */ /* 0x000162000c1e1100 */
[----:B------:R-:W-:Y:S05]  /*1150*/  BRA `(.L_x_15605) ;  /* 0x00000dc000007947 */ /* 0x000fea0003800000 */
.L_x_15602:
        /* <DEDUP_REMOVED lines=8> */
.L_x_15607:
[----:B------:R0:W5:Y:S01]  /*11e0*/  LDG.E.U8 R19, [R4.64] ;  /* 0x0000002404137981 */ /* 0x000162000c1e1100 */
[----:B------:R-:W-:Y:S05]  /*11f0*/  BRA `(.L_x_15605) ;  /* 0x00000d2000007947 */ /* 0x000fea0003800000 */
.L_x_15606:
[----:B------:R0:W5:Y:S01]  /*1200*/  LDG.E.U16 R19, [R4.64] ;  /* 0x0000002404137981 */ /* 0x000162000c1e1500 */
[----:B------:R-:W-:Y:S05]  /*1210*/  BRA `(.L_x_15605) ;  /* 0x00000d0000007947 */ /* 0x000fea0003800000 */
.L_x_15601:
        /* <DEDUP_REMOVED lines=10> */
.L_x_15609:
[----:B------:R-:W2:Y:S02]  /*12c0*/  LDG.E.U16 R2, [R4.64] ;  /* 0x0000002404027981 */ /* 0x000ea4000c1e1500 */
[----:B--2---:R-:W-:-:S06]  /*12d0*/  HADD2.F32 R2, -RZ, R2.H0_H0 ;  /* 0x20000002ff027230 */ /* 0x004fcc0000004100 */
[----:B------:R-:W0:Y:S02]  /*12e0*/  F2I.S64.TRUNC R2, R2 ;  /* 0x0000000200027311 */ /* 0x000e24000020d900 */
[----:B0-----:R-:W-:Y:S01]  /*12f0*/  PRMT R19, R2, 0x7610, R19 ;  /* 0x0000761002137816 */ /* 0x001fe20000000013 */
[----:B------:R-:W-:Y:S05]  /*1300*/  BRA `(.L_x_15605) ;  /* 0x00000c1000007947 */ /* 0x000fea0003800000 */
.L_x_15608:
        /* <DEDUP_REMOVED lines=10> */
.L_x_15611:
[----:B------:R-:W2:Y:S02]  /*13b0*/  LDG.E.U16 R4, [R4.64] ;  /* 0x0000002404047981 */ /* 0x000ea4000c1e1500 */
[----:B--2---:R-:W-:-:S06]  /*13c0*/  HADD2.F32 R2, -RZ, R4.H0_H0 ;  /* 0x20000004ff027230 */ /* 0x004fcc0000004100 */
[----:B------:R-:W0:Y:S02]  /*13d0*/  F2I.S64.TRUNC R2, R2 ;  /* 0x0000000200027311 */ /* 0x000e24000020d900 */
[----:B0-----:R-:W-:Y:S01]  /*13e0*/  PRMT R19, R2, 0x7610, R19 ;  /* 0x0000761002137816 */ /* 0x001fe20000000013 */
[----:B------:R-:W-:Y:S05]  /*13f0*/  BRA `(.L_x_15605) ;  /* 0x00000b2000007947 */ /* 0x000fea0003800000 */
.L_x_15610:
[----:B------:R-:W2:Y:S02]  /*1400*/  LDG.E.64 R2, [R4.64] ;  /* 0x0000002404027981 */ /* 0x000ea4000c1e1b00 */
[----:B--2---:R-:W0:Y:S02]  /*1410*/  F2I.S64.F64.TRUNC R2, R2 ;  /* 0x0000000200027311 */ /* 0x004e24000030d900 */
[----:B0-----:R-:W-:Y:S01]  /*1420*/  PRMT R19, R2, 0x7610, R19 ;  /* 0x0000761002137816 */ /* 0x001fe20000000013 */
[----:B------:R-:W-:Y:S05]  /*1430*/  BRA `(.L_x_15605) ;  /* 0x00000ae000007947 */ /* 0x000fea0003800000 */
.L_x_15600:
        /* <DEDUP_REMOVED lines=12> */
.L_x_15614:
[----:B------:R-:W2:Y:S02]  /*1500*/  LDG.E.64 R4, [R4.64] ;  /* 0x0000002404047981 */ /* 0x000ea4000c1e1b00 */
[----:B--2---:R-:W0:Y:S02]  /*1510*/  F2I.S64.F64.TRUNC R2, R4 ;  /* 0x0000000400027311 */ /* 0x004e24000030d900 */
[----:B0-----:R-:W-:Y:S01]  /*1520*/  PRMT R19, R2, 0x7610, R19 ;  /* 0x0000761002137816 */ /* 0x001fe20000000013 */
[----:B------:R-:W-:Y:S05]  /*1530*/  BRA `(.L_x_15605) ;  /* 0x000009e000007947 */ /* 0x000fea0003800000 */
.L_x_15613:
        /* <DEDUP_REMOVED lines=28> */
.L_x_15616:
        /* <DEDUP_REMOVED lines=15> */
.L_x_15615:
[----:B------:R-:W2:Y:S02]  /*17f0*/  LDG.E.U16 R2, [R4.64] ;  /* 0x0000002404027981 */ /* 0x000ea4000c1e1500 */
[----:B--2---:R-:W-:-:S06]  /*1800*/  PRMT R2, RZ, 0x5410, R2 ;  /* 0x00005410ff027816 */ /* 0x004fcc0000000002 */
[----:B------:R-:W0:Y:S02]  /*1810*/  F2I.S64.TRUNC R2, R2 ;  /* 0x0000000200027311 */ /* 0x000e24000020d900 */
[----:B0-----:R-:W-:Y:S01]  /*1820*/  PRMT R19, R2, 0x7610, R19 ;  /* 0x0000761002137816 */ /* 0x001fe20000000013 */
[----:B------:R-:W-:Y:S05]  /*1830*/  BRA `(.L_x_15605) ;  /* 0x000006e000007947 */ /* 0x000fea0003800000 */
.L_x_15612:
        /* <DEDUP_REMOVED lines=10> */
.L_x_15619:
        /* <DEDUP_REMOVED lines=21> */
.L_x_15623:
[----:B------:R-:W-:Y:S05]  /*1a30*/  BSYNC B1 ;  /* 0x0000000000017941 */ /* 0x000fea0003800000 */
.L_x_15622:
[----:B------:R-:W-:Y:S01]  /*1a40*/  IMAD.SHL.U32 R2, R2, 0x100000, RZ ;  /* 0x0010000002027824 */ /* 0x000fe200078e00ff */
[----:B------:R-:W-:-:S04]  /*1a50*/  LEA R3, R0, 0x3b800000, 0x17 ;  /* 0x3b80000000037811 */ /* 0x000fc800078eb8ff */
[----:B------:R-:W-:Y:S02]  /*1a60*/  LOP3.LUT R2, R3, R2, R4, 0xfe, !PT ;  /* 0x0000000203027212 */ /* 0x000fe400078efe04 */
.L_x_15621:
[----:B------:R-:W-:Y:S05]  /*1a70*/  BSYNC B0 ;  /* 0x0000000000007941 */ /* 0x000fea0003800000 */
.L_x_15620:
[----:B------:R-:W0:Y:S02]  /*1a80*/  F2I.S64.TRUNC R2, R2 ;  /* 0x0000000200027311 */ /* 0x000e24000020d900 */
[----:B0-----:R-:W-:Y:S01]  /*1a90*/  PRMT R19, R2, 0x7610, R19 ;  /* 0x0000761002137816 */ /* 0x001fe20000000013 */
[----:B------:R-:W-:Y:S05]  /*1aa0*/  BRA `(.L_x_15605) ;  /* 0x0000047000007947 */ /* 0x000fea0003800000 */
.L_x_15618:
        /* <DEDUP_REMOVED lines=21> */
.L_x_15627:
[----:B------:R-:W-:Y:S05]  /*1c00*/  BSYNC B1 ;  /* 0x0000000000017941 */ /* 0x000fea0003800000 */
.L_x_15626:
[----:B------:R-:W-:Y:S01]  /*1c10*/  IMAD.SHL.U32 R2, R2, 0x200000, RZ ;  /* 0x0020000002027824 */ /* 0x000fe200078e00ff */
[----:B------:R-:W-:-:S04]  /*1c20*/  LEA R3, R0, 0x37800000, 0x17 ;  /* 0x3780000000037811 */ /* 0x000fc800078eb8ff */
[----:B------:R-:W-:Y:S02]  /*1c30*/  LOP3.LUT R2, R3, R2, R4, 0xfe, !PT ;  /* 0x0000000203027212 */ /* 0x000fe400078efe04 */
.L_x_15625:
[----:B------:R-:W-:Y:S05]  /*1c40*/  BSYNC B0 ;  /* 0x0000000000007941 */ /* 0x000fea0003800000 */
.L_x_15624:
[----:B------:R-:W0:Y:S02]  /*1c50*/  F2I.S64.TRUNC R2, R2 ;  /* 0x0000000200027311 */ /* 0x000e24000020d900 */
[----:B0-----:R-:W-:Y:S01]  /*1c60*/  PRMT R19, R2, 0x7610, R19 ;  /* 0x0000761002137816 */ /* 0x001fe20000000013 */
[----:B------:R-:W-:Y:S05]  /*1c70*/  BRA `(.L_x_15605) ;  /* 0x000002a000007947 */ /* 0x000fea0003800000 */
.L_x_15617:
        /* <DEDUP_REMOVED lines=14> */
.L_x_15631:
[----:B------:R-:W-:Y:S05]  /*1d60*/  BSYNC B0 ;  /* 0x0000000000007941 */ /* 0x000fea0003800000 */
.L_x_15630:
[----:B------:R-:W0:Y:S02]  /*1d70*/  F2I.S64.TRUNC R2, R2 ;  /* 0x0000000200027311 */ /* 0x000e24000020d900 */
[----:B0-----:R-:W-:Y:S01]  /*1d80*/  PRMT R19, R2, 0x7610, R19 ;  /* 0x0000761002137816 */ /* 0x001fe20000000013 */
[----:B------:R-:W-:Y:S05]  /*1d90*/  BRA `(.L_x_15605) ;  /* 0x0000018000007947 */ /* 0x000fea0003800000 */
.L_x_15604:
        /* <DEDUP_REMOVED lines=21> */
.L_x_15629:
[----:B------:R0:W5:Y:S01]  /*1ef0*/  LDG.E.U8 R19, [R4.64] ;  /* 0x0000002404137981 */ /* 0x000162000c1e1100 */
[----:B------:R-:W-:Y:S05]  /*1f00*/  BRA `(.L_x_15605) ;  /* 0x0000001000007947 */ /* 0x000fea0003800000 */
.L_x_15628:
[----:B------:R0:W5:Y:S02]  /*1f10*/  LDG.E.U8 R19, [R4.64] ;  /* 0x0000002404137981 */ /* 0x000164000c1e1100 */
.L_x_15605:
[----:B------:R-:W-:-:S03]  /*1f20*/  IADD3 R18, R18, 0x80, RZ ;  /* 0x0000008012127810 */ /* 0x000fc60007ffe0ff */
.L_x_15599:
[----:B------:R-:W-:Y:S05]  /*1f30*/  BSYNC B6 ;  /* 0x0000000000067941 */ /* 0x000fea0003800000 */
.L_x_15598:
        /* <DEDUP_REMOVED lines=23> */
.L_x_15637:
[----:B------:R0:W5:Y:S01]  /*20b0*/  LDG.E.U8 R25, [R4.64] ;  /* 0x0000002404197981 */ /* 0x000162000c1e1100 */
[----:B------:R-:W-:Y:S05]  /*20c0*/  BRA `(.L_x_15639) ;  /* 0x00000dc000007947 */ /* 0x000fea0003800000 */
.L_x_15636:
        /* <DEDUP_REMOVED lines=8> */
.L_x_15641:
[----:B------:R0:W5:Y:S01]  /*2150*/  LDG.E.U8 R25, [R4.64] ;  /* 0x0000002404197981 */ /* 0x000162000c1e1100 */
[----:B------:R-:W-:Y:S05]  /*2160*/  BRA `(.L_x_15639) ;  /* 0x00000d2000007947 */ /* 0x000fea0003800000 */
.L_x_15640:
[----:B------:R0:W5:Y:S01]  /*2170*/  LDG.E.U16 R25, [R4.64] ;  /* 0x0000002404197981 */ /* 0x000162000c1e1500 */
[----:B------:R-:W-:Y:S05]  /*2180*/  BRA `(.L_x_15639) ;  /* 0x00000d0000007947 */ /* 0x000fea0003800000 */
.L_x_15635:
        /* <DEDUP_REMOVED lines=10> */
.L_x_15643:
[----:B------:R-:W2:Y:S02]  /*2230*/  LDG.E.U16 R2, [R4.64] ;  /* 0x0000002404027981 */ /* 0x000ea4000c1e1500 */
[----:B--2---:R-:W-:-:S06]  /*2240*/  HADD2.F32 R2, -RZ, R2.H0_H0 ;  /* 0x20000002ff027230 */ /* 0x004fcc0000004100 */
[----:B------:R-:W0:Y:S02]  /*2250*/  F2I.S64.TRUNC R2, R2 ;  /* 0x0000000200027311 */ /* 0x000e24000020d900 */
[----:B0-----:R-:W-:Y:S01]  /*2260*/  PRMT R25, R2, 0x7610, R25 ;  /* 0x0000761002197816 */ /* 0x001fe20000000019 */
[----:B------:R-:W-:Y:S05]  /*2270*/  BRA `(.L_x_15639) ;  /* 0x00000c1000007947 */ /* 0x000fea0003800000 */
.L_x_15642:
        /* <DEDUP_REMOVED lines=10> */
.L_x_15645:
[----:B------:R-:W2:Y:S02]  /*2320*/  LDG.E.U16 R4, [R4.64] ;  /* 0x0000002404047981 */ /* 0x000ea4000c1e1500 */
[----:B--2---:R-:W-:-:S06]  /*2330*/  HADD2.F32 R2, -RZ, R4.H0_H0 ;  /* 0x20000004ff027230 */ /* 0x004fcc0000004100 */
[----:B------:R-:W0:Y:S02]  /*2340*/  F2I.S64.TRUNC R2, R2 ;  /* 0x0000000200027311 */ /* 0x000e24000020d900 */
[----:B0-----:R-:W-:Y:S01]  /*2350*/  PRMT R25, R2, 0x7610, R25 ;  /* 0x0000761002197816 */ /* 0x001fe20000000019 */
[----:B------:R-:W-:Y:S05]  /*2360*/  BRA `(.L_x_15639) ;  /* 0x00000b2000007947 */ /* 0x000fea0003800000 */
.L_x_15644:
[----:B------:R-:W2:Y:S02]  /*2370*/  LDG.E.64 R2, [R4.64] ;  /* 0x0000002404027981 */ /* 0x000ea4000c1e1b00 */
[----:B--2---:R-:W0:Y:S02]  /*2380*/  F2I.S64.F64.TRUNC R2, R2 ;  /* 0x0000000200027311 */ /* 0x004e24000030d900 */
[----:B0-----:R-:W-:Y:S01]  /*2390*/  PRMT R25, R2, 0x7610, R25 ;  /* 0x0000761002197816 */ /* 0x001fe20000000019 */
[----:B------:R-:W-:Y:S05]  /*23a0*/  BRA `(.L_x_15639) ;  /* 0x00000ae000007947 */ /* 0x000fea0003800000 */
.L_x_15634:
        /* <DEDUP_REMOVED lines=12> */
.L_x_15648:
[----:B------:R-:W2:Y:S02]  /*2470*/  LDG.E.64 R4, [R4.64] ;  /* 0x0000002404047981 */ /* 0x000ea4000c1e1b00 */
[----:B--2---:R-:W0:Y:S02]  /*2480*/  F2I.S64.F64.TRUNC R2, R4 ;  /* 0x0000000400027311 */ /* 0x004e24000030d900 */
[----:B0-----:R-:W-:Y:S01]  /*2490*/  PRMT R25, R2, 0x7610, R25 ;  /* 0x0000761002197816 */ /* 0x001fe20000000019 */
[----:B------:R-:W-:Y:S05]  /*24a0*/  BRA `(.L_x_15639) ;  /* 0x000009e000007947 */ /* 0x000fea0003800000 */
.L_x_15647:
        /* <DEDUP_REMOVED lines=28> */
.L_x_15650:
        /* <DEDUP_REMOVED lines=15> */
.L_x_15649:
[----:B------:R-:W2:Y:S02]  /*2760*/  LDG.E.U16 R2, [R4.64] ;  /* 0x0000002404027981 */ /* 0x000ea4000c1e1500 */
[----:B--2---:R-:W-:-:S06]  /*2770*/  PRMT R2, RZ, 0x5410, R2 ;  /* 0x00005410ff027816 */ /* 0x004fcc0000000002 */
[----:B------:R-:W0:Y:S02]  /*2780*/  F2I.S64.TRUNC R2, R2 ;  /* 0x0000000200027311 */ /* 0x000e24000020d900 */
[----:B0-----:R-:W-:Y:S01]  /*2790*/  PRMT R25, R2, 0x7610, R25 ;  /* 0x0000761002197816 */ /* 0x001fe20000000019 */
[----:B------:R-:W-:Y:S05]  /*27a0*/  BRA `(.L_x_15639) ;  /* 0x000006e000007947 */ /* 0x000fea0003800000 */
.L_x_15646:
        /* <DEDUP_REMOVED lines=10> */
.L_x_15653:
        /* <DEDUP_REMOVED lines=21> */
.L_x_15657:
[----:B------:R-:W-:Y:S05]  /*29a0*/  BSYNC B1 ;  /* 0x0000000000017941 */ /* 0x000fea0003800000 */
.L_x_15656:
[----:B------:R-:W-:Y:S01]  /*29b0*/  IMAD.SHL.U32 R2, R2, 0x100000, RZ ;  /* 0x0010000002027824 */ /* 0x000fe200078e00ff */
[----:B------:R-:W-:-:S04]  /*29c0*/  LEA R3, R0, 0x3b800000, 0x17 ;  /* 0x3b80000000037811 */ /* 0x000fc800078eb8ff */
[----:B------:R-:W-:Y:S02]  /*29d0*/  LOP3.LUT R2, R3, R2, R4, 0xfe, !PT ;  /* 0x0000000203027212 */ /* 0x000fe400078efe04 */
.L_x_15655:
[----:B------:R-:W-:Y:S05]  /*29e0*/  BSYNC B0 ;  /* 0x0000000000007941 */ /* 0x000fea0003800000 */
.L_x_15654:
[----:B------:R-:W0:Y:S02]  /*29f0*/  F2I.S64.TRUNC R2, R2 ;  /* 0x0000000200027311 */ /* 0x000e24000020d900 */
[----:B0-----:R-:W-:Y:S01]  /*2a00*/  PRMT R25, R2, 0x7610, R25 ;  /* 0x0000761002197816 */ /* 0x001fe20000000019 */
[----:B------:R-:W-:Y:S05]  /*2a10*/  BRA `(.L_x_15639) ;  /* 0x0000047000007947 */ /* 0x000fea0003800000 */
.L_x_15652:
        /* <DEDUP_REMOVED lines=21> */
.L_x_15661:
[----:B------:R-:W-:Y:S05]  /*2b70*/  BSYNC B1 ;  /* 0x0000000000017941 */ /* 0x000fea0003800000 */
.L_x_15660:
[----:B------:R-:W-:Y:S01]  /*2b80*/  IMAD.SHL.U32 R2, R2, 0x200000, RZ ;  /* 0x0020000002027824 */ /* 0x000fe200078e00ff */
[----:B------:R-:W-:-:S04]  /*2b90*/  LEA R3, R0, 0x37800000, 0x17 ;  /* 0x3780000000037811 */ /* 0x000fc800078eb8ff */
[----:B------:R-:W-:Y:S02]  /*2ba0*/  LOP3.LUT R2, R3, R2, R4, 0xfe, !PT ;  /* 0x0000000203027212 */ /* 0x000fe400078efe04 */
.L_x_15659:
[----:B------:R-:W-:Y:S05]  /*2bb0*/  BSYNC B0 ;  /* 0x0000000000007941 */ /* 0x000fea0003800000 */
.L_x_15658:
[----:B------:R-:W0:Y:S02]  /*2bc0*/  F2I.S64.TRUNC R2, R2 ;  /* 0x0000000200027311 */ /* 0x000e24000020d900 */
[----:B0-----:R-:W-:Y:S01]  /*2bd0*/  PRMT R25, R2, 0x7610, R25 ;  /* 0x0000761002197816 */ /* 0x001fe20000000019 */
[----:B------:R-:W-:Y:S05]  /*2be0*/  BRA `(.L_x_15639) ;  /* 0x000002a000007947 */ /* 0x000fea0003800000 */
.L_x_15651:
        /* <DEDUP_REMOVED lines=14> */
.L_x_15665:
[----:B------:R-:W-:Y:S05]  /*2cd0*/  BSYNC B0 ;  /* 0x0000000000007941 */ /* 0x000fea0003800000 */
.L_x_15664:
[----:B------:R-:W0:Y:S02]  /*2ce0*/  F2I.S64.TRUNC R2, R2 ;  /* 0x0000000200027311 */ /* 0x000e24000020d900 */
[----:B0-----:R-:W-:Y:S01]  /*2cf0*/  PRMT R25, R2, 0x7610, R25 ;  /* 0x0000761002197816 */ /* 0x001fe20000000019 */
[----:B------:R-:W-:Y:S05]  /*2d00*/  BRA `(.L_x_15639) ;  /* 0x0000018000007947 */ /* 0x000fea0003800000 */
.L_x_15638:
        /* <DEDUP_REMOVED lines=21> */
.L_x_15663:
[----:B------:R0:W5:Y:S01]  /*2e60*/  LDG.E.U8 R25, [R4.64] ;  /* 0x0000002404197981 */ /* 0x000162000c1e1100 */
[----:B------:R-:W-:Y:S05]  /*2e70*/  BRA `(.L_x_15639) ;  /* 0x0000001000007947 */ /* 0x000fea0003800000 */
.L_x_15662:
[----:B------:R0:W5:Y:S02]  /*2e80*/  LDG.E.U8 R25, [R4.64] ;  /* 0x0000002404197981 */ /* 0x000164000c1e1100 */
.L_x_15639:
[----:B------:R-:W-:-:S03]  /*2e90*/  IADD3 R18, R18, 0x80, RZ ;  /* 0x0000008012127810 */ /* 0x000fc60007ffe0ff */
.L_x_15633:
[----:B------:R-:W-:Y:S05]  /*2ea0*/  BSYNC B6 ;  /* 0x0000000000067941 */ /* 0x000fea0003800000 */
.L_x_15632:
        /* <DEDUP_REMOVED lines=21> */
.L_x_15671:
[----:B------:R0:W5:Y:S01]  /*3000*/  LDG.E.U8 R23, [R4.64] ;  /* 0x0000002404177981 */ /* 0x000162000c1e1100 */
[----:B------:R-:W-:Y:S05]  /*3010*/  BRA `(.L_x_15667) ;  /* 0x00000db000007947 */ /* 0x000fea0003800000 */
.L_x_15670:
        /* <DEDUP_REMOVED lines=8> */
.L_x_15674:
[----:B------:R0:W5:Y:S01]  /*30a0*/  LDG.E.U8 R23, [R4.64] ;  /* 0x0000002404177981 */ /* 0x000162000c1e1100 */
[----:B------:R-:W-:Y:S05]  /*30b0*/  BRA `(.L_x_15667) ;  /* 0x00000d1000007947 */ /* 0x000fea0003800000 */
.L_x_15673:
[----:B------:R0:W5:Y:S01]  /*30c0*/  LDG.E.U16 R23, [R4.64] ;  /* 0x0000002404177981 */ /* 0x000162000c1e1500 */
[----:B------:R-:W-:Y:S05]  /*30d0*/  BRA `(.L_x_15667) ;  /* 0x00000cf000007947 */ /* 0x000fea0003800000 */
.L_x_15669:
        /* <DEDUP_REMOVED lines=10> */
.L_x_15676:
[----:B------:R-:W2:Y:S02]  /*3180*/  LDG.E.U16 R2, [R4.64] ;  /* 0x0000002404027981 */ /* 0x000ea4000c1e1500 */
[----:B--2---:R-:W-:-:S06]  /*3190*/  HADD2.F32 R2, -RZ, R2.H0_H0 ;  /* 0x20000002ff027230 */ /* 0x004fcc0000004100 */
[----:B------:R-:W0:Y:S02]  /*31a0*/  F2I.S64.TRUNC R2, R2 ;  /* 0x0000000200027311 */ /* 0x000e24000020d900 */
[----:B0-----:R-:W-:Y:S01]  /*31b0*/  PRMT R23, R2, 0x7610, R23 ;  /* 0x0000761002177816 */ /* 0x001fe20000000017 */
[----:B------:R-:W-:Y:S05]  /*31c0*/  BRA `(.L_x_15667) ;  /* 0x00000c0000007947 */ /* 0x000fea0003800000 */
.L_x_15675:
        /* <DEDUP_REMOVED lines=10> */
.L_x_15678:
[----:B------:R-:W2:Y:S02]  /*3270*/  LDG.E.U16 R4, [R4.64] ;  /* 0x0000002404047981 */ /* 0x000ea4000c1e1500 */
[----:B--2---:R-:W-:-:S06]  /*3280*/  HADD2.F32 R2, -RZ, R4.H0_H0 ;  /* 0x20000004ff027230 */ /* 0x004fcc0000004100 */
[----:B------:R-:W0:Y:S02]  /*3290*/  F2I.S64.TRUNC R2, R2 ;  /* 0x0000000200027311 */ /* 0x000e24000020d900 */
[----:B0-----:R-:W-:Y:S01]  /*32a0*/  PRMT R23, R2, 0x7610, R23 ;  /* 0x0000761002177816 */ /* 0x001fe20000000017 */
[----:B------:R-:W-:Y:S05]  /*32b0*/  BRA `(.L_x_15667) ;  /* 0x00000b1000007947 */ /* 0x000fea0003800000 */
.L_x_15677:
[----:B------:R-:W2:Y:S02]  /*32c0*/  LDG.E.64 R2, [R4.64] ;  /* 0x0000002404027981 */ /* 0x000ea4000c1e1b00 */
[----:B--2---:R-:W0:Y:S02]  /*32d0*/  F2I.S64.F64.TRUNC R2, R2 ;  /* 0x0000000200027311 */ /* 0x004e24000030d900 */
[----:B0-----:R-:W-:Y:S01]  /*32e0*/  PRMT R23, R2, 0x7610, R23 ;  /* 0x0000761002177816 */ /* 0x001fe20000000017 */
[----:B------:R-:W-:Y:S05]  /*32f0*/  BRA `(.L_x_15667) ;  /* 0x00000ad000007947 */ /* 0x000fea0003800000 */
.L_x_15668:
        /* <DEDUP_REMOVED lines=12> */
.L_x_15681:
[----:B------:R-:W2:Y:S02]  /*33c0*/  LDG.E.64 R4, [R4.64] ;  /* 0x0000002404047981 */ /* 0x000ea4000c1e1b00 */
[----:B--2---:R-:W0:Y:S02]  /*33d0*/  F2I.S64.F64.TRUNC R2, R4 ;  /* 0x0000000400027311 */ /* 0x004e24000030d900 */
[----:B0-----:R-:W-:Y:S01]  /*33e0*/  PRMT R23, R2, 0x7610, R23 ;  /* 0x0000761002177816 */ /* 0x001fe20000000017 */
[----:B------:R-:W-:Y:S05]  /*33f0*/  BRA `(.L_x_15667) ;  /* 0x000009d000007947 */ /* 0x000fea0003800000 */
.L_x_15680:
        /* <DEDUP_REMOVED lines=28> */
.L_x_15683:
        /* <DEDUP_REMOVED lines=15> */
.L_x_15682:
[----:B------:R-:W2:Y:S02]  /*36b0*/  LDG.E.U16 R2, [R4.64] ;  /* 0x0000002404027981 */ /* 0x000ea4000c1e1500 */
[----:B--2---:R-:W-:-:S06]  /*36c0*/  PRMT R2, RZ, 0x5410, R2 ;  /* 0x00005410ff027816 */ /* 0x004fcc0000000002 */
[----:B------:R-:W0:Y:S02]  /*36d0*/  F2I.S64.TRUNC R2, R2 ;  /* 0x0000000200027311 */ /* 0x000e24000020d900 */
[----:B0-----:R-:W-:Y:S01]  /*36e0*/  PRMT R23, R2, 0x7610, R23 ;  /* 0x0000761002177816 */ /* 0x001fe20000000017 */
[----:B------:R-:W-:Y:S05]  /*36f0*/  BRA `(.L_x_15667) ;  /* 0x000006d000007947 */ /* 0x000fea0003800000 */
.L_x_15679:
        /* <DEDUP_REMOVED lines=10> */
.L_x_15686:
        /* <DEDUP_REMOVED lines=21> */
.L_x_15690:
[----:B------:R-:W-:Y:S05]  /*38f0*/  BSYNC B1 ;  /* 0x0000000000017941 */ /* 0x000fea0003800000 */
.L_x_15689:
[----:B------:R-:W-:Y:S01]  /*3900*/  IMAD.SHL.U32 R2, R2, 0x100000, RZ ;  /* 0x0010000002027824 */ /* 0x000fe200078e00ff */
[----:B------:R-:W-:-:S04]  /*3910*/  LEA R3, R0, 0x3b800000, 0x17 ;  /* 0x3b80000000037811 */ /* 0x000fc800078eb8ff */
[----:B------:R-:W-:Y:S02]  /*3920*/  LOP3.LUT R2, R3, R2, R4, 0xfe, !PT ;  /* 0x0000000203027212 */ /* 0x000fe400078efe04 */
.L_x_15688:
[----:B------:R-:W-:Y:S05]  /*3930*/  BSYNC B0 ;  /* 0x0000000000007941 */ /* 0x000fea0003800000 */
.L_x_15687:
[----:B------:R-:W0:Y:S02]  /*3940*/  F2I.S64.TRUNC R2, R2 ;  /* 0x0000000200027311 */ /* 0x000e24000020d900 */
[----:B0-----:R-:W-:Y:S01]  /*3950*/  PRMT R23, R2, 0x7610, R23 ;  /* 0x0000761002177816 */ /* 0x001fe20000000017 */
[----:B------:R-:W-:Y:S05]  /*3960*/  BRA `(.L_x_15667) ;  /* 0x0000046000007947 */ /* 0x000fea0003800000 */
.L_x_15685:
        /* <DEDUP_REMOVED lines=21> */
.L_x_15694:
[----:B------:R-:W-:Y:S05]  /*3ac0*/  BSYNC B1 ;  /* 0x0000000000017941 */ /* 0x000fea0003800000 */
.L_x_15693:
[----:B------:R-:W-:Y:S01]  /*3ad0*/  IMAD.SHL.U32 R2, R2, 0x200000, RZ ;  /* 0x0020000002027824 */ /* 0x000fe200078e00ff */
[----:B------:R-:W-:-:S04]  /*3ae0*/  LEA R3, R0, 0x37800000, 0x17 ;  /* 0x3780000000037811 */ /* 0x000fc800078eb8ff */
[----:B------:R-:W-:Y:S02]  /*3af0*/  LOP3.LUT R2, R3, R2, R4, 0xfe, !PT ;  /* 0x0000000203027212 */ /* 0x000fe400078efe04 */
.L_x_15692:
[----:B------:R-:W-:Y:S05]  /*3b00*/  BSYNC B0 ;  /* 0x0000000000007941 */ /* 0x000fea0003800000 */
.L_x_15691:
[----:B------:R-:W0:Y:S02]  /*3b10*/  F2I.S64.TRUNC R2, R2 ;  /* 0x0000000200027311 */ /* 0x000e24000020d900 */
[----:B0-----:R-:W-:Y:S01]  /*3b20*/  PRMT R23, R2, 0x7610, R23 ;  /* 0x0000761002177816 */ /* 0x001fe20000000017 */
[----:B------:R-:W-:Y:S05]  /*3b30*/  BRA `(.L_x_15667) ;  /* 0x0000029000007947 */ /* 0x000fea0003800000 */
.L_x_15684:
        /* <DEDUP_REMOVED lines=14> */
.L_x_15698:
[----:B------:R-:W-:Y:S05]  /*3c20*/  BSYNC B0 ;  /* 0x0000000000007941 */ /* 0x000fea0003800000 */
.L_x_15697:
[----:B------:R-:W0:Y:S02]  /*3c30*/  F2I.S64.TRUNC R2, R2 ;  /* 0x0000000200027311 */ /* 0x000e24000020d900 */
[----:B0-----:R-:W-:Y:S01]  /*3c40*/  PRMT R23, R2, 0x7610, R23 ;  /* 0x0000761002177816 */ /* 0x001fe20000000017 */
[----:B------:R-:W-:Y:S05]  /*3c50*/  BRA `(.L_x_15667) ;  /* 0x0000017000007947 */ /* 0x000fea0003800000 */
.L_x_15672:
        /* <DEDUP_REMOVED lines=20> */
.L_x_15696:
[----:B------:R0:W5:Y:S01]  /*3da0*/  LDG.E.U8 R23, [R4.64] ;  /* 0x0000002404177981 */ /* 0x000162000c1e1100 */
[----:B------:R-:W-:Y:S05]  /*3db0*/  BRA `(.L_x_15667) ;  /* 0x0000001000007947 */ /* 0x000fea0003800000 */
.L_x_15695:
[----:B------:R0:W5:Y:S02]  /*3dc0*/  LDG.E.U8 R23, [R4.64] ;  /* 0x0000002404177981 */ /* 0x000164000c1e1100 */
.L_x_15667:
[----:B------:R-:W-:Y:S05]  /*3dd0*/  BSYNC B6 ;  /* 0x0000000000067941 */ /* 0x000fea0003800000 */
.L_x_15666:
        /* <DEDUP_REMOVED lines=28> */
.L_x_15704:
[----:B------:R0:W-:Y:S01]  /*3fa0*/  STG.E.U8 [R2.64], R5 ;  /* 0x0000000502007986 */ /* 0x0001e2000c101124 */
[----:B------:R-:W-:Y:S05]  /*3fb0*/  BRA `(.L_x_15700) ;  /* 0x00000e9000007947 */ /* 0x000fea0003800000 */
.L_x_15703:
        /* <DEDUP_REMOVED lines=10> */
.L_x_15707:
[----:B------:R-:W-:-:S05]  /*4060*/  LOP3.LUT R5, R5, 0xff, RZ, 0xc0, !PT ;  /* 0x000000ff05057812 */ /* 0x000fca00078ec0ff */
[----:B------:R0:W-:Y:S01]  /*4070*/  STG.E [R2.64], R5 ;  /* 0x0000000502007986 */ /* 0x0001e2000c101924 */
[----:B------:R-:W-:Y:S05]  /*4080*/  BRA `(.L_x_15700) ;  /* 0x00000dc000007947 */ /* 0x000fea0003800000 */
.L_x_15706:
[----:B------:R-:W-:-:S05]  /*4090*/  LOP3.LUT R5, R5, 0xff, RZ, 0xc0, !PT ;  /* 0x000000ff05057812 */ /* 0x000fca00078ec0ff */
[----:B------:R0:W-:Y:S01]  /*40a0*/  STG.E.U16 [R2.64], R5 ;  /* 0x0000000502007986 */ /* 0x0001e2000c101524 */
[----:B------:R-:W-:Y:S05]  /*40b0*/  BRA `(.L_x_15700) ;  /* 0x00000d9000007947 */ /* 0x000fea0003800000 */
.L_x_15702:
        /* <DEDUP_REMOVED lines=10> */
.L_x_15709:
[----:B------:R-:W-:-:S04]  /*4160*/  LOP3.LUT R5, R5, 0xff, RZ, 0xc0, !PT ;  /* 0x000000ff05057812 */ /* 0x000fc800078ec0ff */
[----:B------:R-:W0:Y:S02]  /*4170*/  I2F.U16 R0, R5 ;  /* 0x0000000500007306 */ /* 0x000e240000101000 */
[----:B0-----:R-:W-:-:S05]  /*4180*/  F2FP.PACK_AB R0, RZ, R0 ;  /* 0x00000000ff00723e */ /* 0x001fca00000000ff */
[----:B------:R0:W-:Y:S01]  /*4190*/  STG.E.U16 [R2.64], R0 ;  /* 0x0000000002007986 */ /* 0x0001e2000c101524 */
[----:B------:R-:W-:Y:S05]  /*41a0*/  BRA `(.L_x_15700) ;  /* 0x00000ca000007947 */ /* 0x000fea0003800000 */
.L_x_15708:
        /* <DEDUP_REMOVED lines=11> */
.L_x_15711:
[----:B------:R-:W-:-:S06]  /*4260*/  LOP3.LUT R5, R5, 0xff, RZ, 0xc0, !PT ;  /* 0x000000ff05057812 */ /* 0x000fcc00078ec0ff */
[----:B------:R-:W0:Y:S02]  /*4270*/  I2F.U16 R5, R5 ;  /* 0x0000000500057306 */ /* 0x000e240000101000 */
[----:B0-----:R-:W-:-:S04]  /*4280*/  F2FP.PACK_AB R5, RZ, R5 ;  /* 0x00000005ff05723e */ /* 0x001fc800000000ff */
[----:B------:R-:W-:-:S05]  /*4290*/  PRMT R5, R5, 0x5410, RZ ;  /* 0x0000541005057816 */ /* 0x000fca00000000ff */
[----:B------:R0:W-:Y:S01]  /*42a0*/  STG.E [R2.64], R5 ;  /* 0x0000000502007986 */ /* 0x0001e2000c101924 */
[----:B------:R-:W-:Y:S05]  /*42b0*/  BRA `(.L_x_15700) ;  /* 0x00000b9000007947 */ /* 0x000fea0003800000 */
.L_x_15710:
[----:B------:R-:W-:-:S06]  /*42c0*/  LOP3.LUT R5, R5, 0xff, RZ, 0xc0, !PT ;  /* 0x000000ff05057812 */ /* 0x000fcc00078ec0ff */
[----:B------:R-:W0:Y:S02]  /*42d0*/  I2F.F64.U16 R4, R5 ;  /* 0x0000000500047312 */ /* 0x000e240000101800 */
[----:B0-----:R0:W-:Y:S01]  /*42e0*/  STG.E.64 [R2.64], R4 ;  /* 0x0000000402007986 */ /* 0x0011e2000c101b24 */
[----:B------:R-:W-:Y:S05]  /*42f0*/  BRA `(.L_x_15700) ;  /* 0x00000b5000007947 */ /* 0x000fea0003800000 */
.L_x_15701:
        /* <DEDUP_REMOVED lines=12> */
.L_x_15714:
[----:B------:R-:W-:Y:S01]  /*43c0*/  LOP3.LUT R5, R5, 0xff, RZ, 0xc0, !PT ;  /* 0x000000ff05057812 */ /* 0x000fe200078ec0ff */
[----:B------:R-:W-:-:S05]  /*43d0*/  CS2R R6, SRZ ;  /* 0x0000000000067805 */ /* 0x000fca000001ff00 */
[----:B------:R-:W0:Y:S02]  /*43e0*/  I2F.F64.U16 R4, R5 ;  /* 0x0000000500047312 */ /* 0x000e240000101800 */
[----:B0-----:R0:W-:Y:S01]  /*43f0*/  STG.E.128 [R2.64], R4 ;  /* 0x0000000402007986 */ /* 0x0011e2000c101d24 */
[----:B------:R-:W-:Y:S05]  /*4400*/  BRA `(.L_x_15700) ;  /* 0x00000a4000007947 */ /* 0x000fea0003800000 */
.L_x_15713:
        /* <DEDUP_REMOVED lines=22> */
.L_x_15718:
[----:B------:R-:W-:Y:S05]  /*4570*/  BSYNC B0 ;  /* 0x0000000000007941 */ /* 0x000fea0003800000 */
.L_x_15717:
[----:B------:R-:W-:-:S05]  /*4580*/  LOP3.LUT R5, R0, R5, RZ, 0xfc, !PT ;  /* 0x0000000500057212 */ /* 0x000fca00078efcff */
[----:B------:R0:W-:Y:S01]  /*4590*/  STG.E.U8 [R2.64], R5 ;  /* 0x0000000502007986 */ /* 0x0001e2000c101124 */
[----:B------:R-:W-:Y:S05]  /*45a0*/  BRA `(.L_x_15700) ;  /* 0x000008a000007947 */ /* 0x000fea0003800000 */
.L_x_15716:
        /* <DEDUP_REMOVED lines=14> */
.L_x_15720:
[----:B------:R-:W-:Y:S01]  /*4690*/  IMAD.MOV.U32 R0, RZ, RZ, 0x7f ;  /* 0x0000007fff007424 */ /* 0x000fe200078e00ff */
[----:B------:R-:W-:-:S04]  /*46a0*/  ISETP.GT.U32.AND P0, PT, R4, 0x7f800000, PT ;  /* 0x7f8000000400780c */ /* 0x000fc80003f04070 */
[----:B------:R-:W-:-:S04]  /*46b0*/  SEL R0, R0, 0x7c, P0 ;  /* 0x0000007c00007807 */ /* 0x000fc80000000000 */
.L_x_15721:
[----:B------:R-:W-:Y:S05]  /*46c0*/  BSYNC B0 ;  /* 0x0000000000007941 */ /* 0x000fea0003800000 */
.L_x_15719:
[----:B------:R-:W-:-:S04]  /*46d0*/  LOP3.LUT R4, R5, 0x80000000, RZ, 0xc0, !PT ;  /* 0x8000000005047812 */ /* 0x000fc800078ec0ff */
[----:B------:R-:W-:-:S04]  /*46e0*/  SHF.R.U32.HI R5, RZ, 0x18, R4 ;  /* 0x00000018ff057819 */ /* 0x000fc80000011604 */
[----:B------:R-:W-:-:S05]  /*46f0*/  LOP3.LUT R5, R0, R5, RZ, 0xfc, !PT ;  /* 0x0000000500057212 */ /* 0x000fca00078efcff */
[----:B------:R0:W-:Y:S01]  /*4700*/  STG.E.U8 [R2.64], R5 ;  /* 0x0000000502007986 */ /* 0x0001e2000c101124 */
[----:B------:R-:W-:Y:S05]  /*4710*/  BRA `(.L_x_15700) ;  /* 0x0000073000007947 */ /* 0x000fea0003800000 */
.L_x_15715:
[----:B------:R-:W-:-:S04]  /*4720*/  LOP3.LUT R5, R5, 0xff, RZ, 0xc0, !PT ;  /* 0x000000ff05057812 */ /* 0x000fc800078ec0ff */
[----:B------:R-:W0:Y:S02]  /*4730*/  I2F.U16 R0, R5 ;  /* 0x0000000500007306 */ /* 0x000e240000101000 */
[----:B0-----:R-:W-:-:S05]  /*4740*/  F2FP.BF16.PACK_AB R0, RZ, R0 ;  /* 0x00000000ff00723e */ /* 0x001fca00000010ff */
[----:B------:R0:W-:Y:S01]  /*4750*/  STG.E.U16 [R2.64], R0 ;  /* 0x0000000002007986 */ /* 0x0001e2000c101524 */
[----:B------:R-:W-:Y:S05]  /*4760*/  BRA `(.L_x_15700) ;  /* 0x000006e000007947 */ /* 0x000fea0003800000 */
.L_x_15712:
        /* <DEDUP_REMOVED lines=11> */
.L_x_15724:
        /* <DEDUP_REMOVED lines=18> */
.L_x_15727:
[----:B------:R-:W-:-:S04]  /*4940*/  LOP3.LUT R0, R7, 0x80000000, RZ, 0xc0, !PT ;  /* 0x8000000007007812 */ /* 0x000fc800078ec0ff */
[----:B------:R-:W-:-:S04]  /*4950*/  SHF.R.U32.HI R5, RZ, 0x18, R0 ;  /* 0x00000018ff057819 */ /* 0x000fc80000011600 */
[----:B------:R-:W-:-:S04]  /*4960*/  LOP3.LUT R4, R4, R5, RZ, 0xfc, !PT ;  /* 0x0000000504047212 */ /* 0x000fc800078efcff */
[----:B------:R-:W-:Y:S02]  /*4970*/  PRMT R0, R4, 0x7610, R0 ;  /* 0x0000761004007816 */ /* 0x000fe40000000000 */
.L_x_15726:
[----:B------:R-:W-:Y:S05]  /*4980*/  BSYNC B0 ;  /* 0x0000000000007941 */ /* 0x000fea0003800000 */
.L_x_15725:
[----:B------:R0:W-:Y:S01]  /*4990*/  STG.E.U8 [R2.64], R0 ;  /* 0x0000000002007986 */ /* 0x0001e2000c101124 */
[----:B------:R-:W-:Y:S05]  /*49a0*/  BRA `(.L_x_15700) ;  /* 0x000004a000007947 */ /* 0x000fea0003800000 */
.L_x_15723:
        /* <DEDUP_REMOVED lines=18> */
.L_x_15730:
[----:B------:R-:W-:-:S04]  /*4ad0*/  LOP3.LUT R0, R7, 0x80000000, RZ, 0xc0, !PT ;  /* 0x8000000007007812 */ /* 0x000fc800078ec0ff */
[----:B------:R-:W-:-:S04]  /*4ae0*/  SHF.R.U32.HI R5, RZ, 0x18, R0 ;  /* 0x00000018ff057819 */ /* 0x000fc80000011600 */
[----:B------:R-:W-:-:S04]  /*4af0*/  LOP3.LUT R4, R4, R5, RZ, 0xfc, !PT ;  /* 0x0000000504047212 */ /* 0x000fc800078efcff */
[----:B------:R-:W-:Y:S02]  /*4b00*/  PRMT R0, R4, 0x7610, R0 ;  /* 0x0000761004007816 */ /* 0x000fe40000000000 */
.L_x_15729:
[----:B------:R-:W-:Y:S05]  /*4b10*/  BSYNC B0 ;  /* 0x0000000000007941 */ /* 0x000fea0003800000 */
.L_x_15728:
[----:B------:R0:W-:Y:S01]  /*4b20*/  STG.E.U8 [R2.64], R0 ;  /* 0x0000000002007986 */ /* 0x0001e2000c101124 */
[----:B------:R-:W-:Y:S05]  /*4b30*/  BRA `(.L_x_15700) ;  /* 0x0000031000007947 */ /* 0x000fea0003800000 */
.L_x_15722:
        /* <DEDUP_REMOVED lines=23> */
.L_x_15705:
        /* <DEDUP_REMOVED lines=20> */
.L_x_15732:
[----:B------:R-:W-:Y:S01]  /*4df0*/  LOP3.LUT R4, R5, 0xff, RZ, 0xc0, !PT ;  /* 0x000000ff05047812 */ /* 0x000fe200078ec0ff */
[----:B------:R-:W-:-:S05]  /*4e00*/  IMAD.MOV.U32 R5, RZ, RZ, RZ ;  /* 0x000000ffff057224 */ /* 0x000fca00078e00ff */
[----:B------:R0:W-:Y:S01]  /*4e10*/  STG.E.64 [R2.64], R4 ;  /* 0x0000000402007986 */ /* 0x0001e2000c101b24 */
[----:B------:R-:W-:Y:S05]  /*4e20*/  BRA `(.L_x_15700) ;  /* 0x0000002000007947 */ /* 0x000fea0003800000 */
.L_x_15731:
[----:B------:R-:W-:-:S05]  /*4e30*/  LOP3.LUT R5, R5, 0xff, RZ, 0xc0, !PT ;  /* 0x000000ff05057812 */ /* 0x000fca00078ec0ff */
[----:B------:R0:W-:Y:S02]  /*4e40*/  STG.E [R2.64], R5 ;  /* 0x0000000502007986 */ /* 0x0001e4000c101924 */
.L_x_15700:
[----:B---3--:R-:W-:Y:S05]  /*4e50*/  BSYNC B6 ;  /* 0x0000000000067941 */ /* 0x008fea0003800000 */
.L_x_15699:
        /* <DEDUP_REMOVED lines=21> */
.L_x_15738:
[----:B------:R0:W-:Y:S01]  /*4fb0*/  STG.E.U8 [R2.64], R19 ;  /* 0x0000001302007986 */ /* 0x0001e2000c101124 */
[----:B------:R-:W-:Y:S05]  /*4fc0*/  BRA `(.L_x_15740) ;  /* 0x00000e9000007947 */ /* 0x000fea0003800000 */
.L_x_15737:
        /* <DEDUP_REMOVED lines=10> */
.L_x_15742:
[----:B------:R-:W-:-:S05]  /*5070*/  LOP3.LUT R19, R19, 0xff, RZ, 0xc0, !PT ;  /* 0x000000ff13137812 */ /* 0x000fca00078ec0ff */
[----:B------:R0:W-:Y:S01]  /*5080*/  STG.E [R2.64], R19 ;  /* 0x0000001302007986 */ /* 0x0001e2000c101924 */
[----:B------:R-:W-:Y:S05]  /*5090*/  BRA `(.L_x_15740) ;  /* 0x00000dc000007947 */ /* 0x000fea0003800000 */
.L_x_15741:
[----:B------:R-:W-:-:S05]  /*50a0*/  LOP3.LUT R19, R19, 0xff, RZ, 0xc0, !PT ;  /* 0x000000ff13137812 */ /* 0x000fca00078ec0ff */
[----:B------:R0:W-:Y:S01]  /*50b0*/  STG.E.U16 [R2.64], R19 ;  /* 0x0000001302007986 */ /* 0x0001e2000c101524 */
[----:B------:R-:W-:Y:S05]  /*50c0*/  BRA `(.L_x_15740) ;  /* 0x00000d9000007947 */ /* 0x000fea0003800000 */
.L_x_15736:
        /* <DEDUP_REMOVED lines=10> */
.L_x_15744:
[----:B------:R-:W-:-:S04]  /*5170*/  LOP3.LUT R19, R19, 0xff, RZ, 0xc0, !PT ;  /* 0x000000ff13137812 */ /* 0x000fc800078ec0ff */
[----:B------:R-:W0:Y:S02]  /*5180*/  I2F.U16 R0, R19 ;  /* 0x0000001300007306 */ /* 0x000e240000101000 */
[----:B0-----:R-:W-:-:S05]  /*5190*/  F2FP.PACK_AB R0, RZ, R0 ;  /* 0x00000000ff00723e */ /* 0x001fca00000000ff */
[----:B------:R0:W-:Y:S01]  /*51a0*/  STG.E.U16 [R2.64], R0 ;  /* 0x0000000002007986 */ /* 0x0001e2000c101524 */
[----:B------:R-:W-:Y:S05]  /*51b0*/  BRA `(.L_x_15740) ;  /* 0x00000ca000007947 */ /* 0x000fea0003800000 */
.L_x_15743:
        /* <DEDUP_REMOVED lines=11> */
.L_x_15746:
[----:B------:R-:W-:-:S06]  /*5270*/  LOP3.LUT R19, R19, 0xff, RZ, 0xc0, !PT ;  /* 0x000000ff13137812 */ /* 0x000fcc00078ec0ff */
[----:B------:R-:W0:Y:S02]  /*5280*/  I2F.U16 R19, R19 ;  /* 0x0000001300137306 */ /* 0x000e240000101000 */
[----:B0-----:R-:W-:-:S04]  /*5290*/  F2FP.PACK_AB R5, RZ, R19 ;  /* 0x00000013ff05723e */ /* 0x001fc800000000ff */
[----:B------:R-:W-:-:S05]  /*52a0*/  PRMT R5, R5, 0x5410, RZ ;  /* 0x0000541005057816 */ /* 0x000fca00000000ff */
[----:B------:R0:W-:Y:S01]  /*52b0*/  STG.E [R2.64], R5 ;  /* 0x0000000502007986 */ /* 0x0001e2000c101924 */
[----:B------:R-:W-:Y:S05]  /*52c0*/  BRA `(.L_x_15740) ;  /* 0x00000b9000007947 */ /* 0x000fea0003800000 */
.L_x_15745:
[----:B------:R-:W-:-:S06]  /*52d0*/  LOP3.LUT R4, R19, 0xff, RZ, 0xc0, !PT ;  /* 0x000000ff13047812 */ /* 0x000fcc00078ec0ff */
[----:B------:R-:W0:Y:S02]  /*52e0*/  I2F.F64.U16 R4, R4 ;  /* 0x0000000400047312 */ /* 0x000e240000101800 */
[----:B0-----:R0:W-:Y:S01]  /*52f0*/  STG.E.64 [R2.64], R4 ;  /* 0x0000000402007986 */ /* 0x0011e2000c101b24 */
[----:B------:R-:W-:Y:S05]  /*5300*/  BRA `(.L_x_15740) ;  /* 0x00000b5000007947 */ /* 0x000fea0003800000 */
.L_x_15735:
        /* <DEDUP_REMOVED lines=12> */
.L_x_15749:
[----:B------:R-:W-:Y:S01]  /*53d0*/  LOP3.LUT R4, R19, 0xff, RZ, 0xc0, !PT ;  /* 0x000000ff13047812 */ /* 0x000fe200078ec0ff */
[----:B------:R-:W-:-:S05]  /*53e0*/  CS2R R6, SRZ ;  /* 0x0000000000067805 */ /* 0x000fca000001ff00 */
[----:B------:R-:W0:Y:S02]  /*53f0*/  I2F.F64.U16 R4, R4 ;  /* 0x0000000400047312 */ /* 0x000e240000101800 */
[----:B0-----:R0:W-:Y:S01]  /*5400*/  STG.E.128 [R2.64], R4 ;  /* 0x0000000402007986 */ /* 0x0011e2000c101d24 */
[----:B------:R-:W-:Y:S05]  /*5410*/  BRA `(.L_x_15740) ;  /* 0x00000a4000007947 */ /* 0x000fea0003800000 */
.L_x_15748:
        /* <DEDUP_REMOVED lines=22> */
.L_x_15753:
[----:B------:R-:W-:Y:S05]  /*5580*/  BSYNC B0 ;  /* 0x0000000000007941 */ /* 0x000fea0003800000 */
.L_x_15752:
[----:B------:R-:W-:-:S05]  /*5590*/  LOP3.LUT R5, R0, R5, RZ, 0xfc, !PT ;  /* 0x0000000500057212 */ /* 0x000fca00078efcff */
[----:B------:R0:W-:Y:S01]  /*55a0*/  STG.E.U8 [R2.64], R5 ;  /* 0x0000000502007986 */ /* 0x0001e2000c101124 */
[----:B------:R-:W-:Y:S05]  /*55b0*/  BRA `(.L_x_15740) ;  /* 0x000008a000007947 */ /* 0x000fea0003800000 */
.L_x_15751:
        /* <DEDUP_REMOVED lines=14> */
.L_x_15755:
[----:B------:R-:W-:Y:S01]  /*56a0*/  IMAD.MOV.U32 R0, RZ, RZ, 0x7f ;  /* 0x0000007fff007424 */ /* 0x000fe200078e00ff */
[----:B------:R-:W-:-:S04]  /*56b0*/  ISETP.GT.U32.AND P0, PT, R4, 0x7f800000, PT ;  /* 0x7f8000000400780c */ /* 0x000fc80003f04070 */
[----:B------:R-:W-:-:S04]  /*56c0*/  SEL R0, R0, 0x7c, P0 ;  /* 0x0000007c00007807 */ /* 0x000fc80000000000 */
.L_x_15756:
[----:B------:R-:W-:Y:S05]  /*56d0*/  BSYNC B0 ;  /* 0x0000000000007941 */ /* 0x000fea0003800000 */
.L_x_15754:
[----:B------:R-:W-:-:S04]  /*56e0*/  LOP3.LUT R4, R19, 0x80000000, RZ, 0xc0, !PT ;  /* 0x8000000013047812 */ /* 0x000fc800078ec0ff */
[----:B------:R-:W-:-:S04]  /*56f0*/  SHF.R.U32.HI R5, RZ, 0x18, R4 ;  /* 0x00000018ff057819 */ /* 0x000fc80000011604 */
[----:B------:R-:W-:-:S05]  /*5700*/  LOP3.LUT R5, R0, R5, RZ, 0xfc, !PT ;  /* 0x0000000500057212 */ /* 0x000fca00078efcff */
[----:B------:R0:W-:Y:S01]  /*5710*/  STG.E.U8 [R2.64], R5 ;  /* 0x0000000502007986 */ /* 0x0001e2000c101124 */
[----:B------:R-:W-:Y:S05]  /*5720*/  BRA `(.L_x_15740) ;  /* 0x0000073000007947 */ /* 0x000fea0003800000 */
.L_x_15750:
[----:B------:R-:W-:-:S04]  /*5730*/  LOP3.LUT R19, R19, 0xff, RZ, 0xc0, !PT ;  /* 0x000000ff13137812 */ /* 0x000fc800078ec0ff */
[----:B------:R-:W0:Y:S02]  /*5740*/  I2F.U16 R0, R19 ;  /* 0x0000001300007306 */ /* 0x000e240000101000 */
[----:B0-----:R-:W-:-:S05]  /*5750*/  F2FP.BF16.PACK_AB R0, RZ, R0 ;  /* 0x00000000ff00723e */ /* 0x001fca00000010ff */
[----:B------:R0:W-:Y:S01]  /*5760*/  STG.E.U16 [R2.64], R0 ;  /* 0x0000000002007986 */ /* 0x0001e2000c101524 */
[----:B------:R-:W-:Y:S05]  /*5770*/  BRA `(.L_x_15740) ;  /* 0x000006e000007947 */ /* 0x000fea0003800000 */
.L_x_15747:
        /* <DEDUP_REMOVED lines=11> */
.L_x_15759:
        /* <DEDUP_REMOVED lines=18> */
.L_x_15762:
[----:B------:R-:W-:-:S04]  /*5950*/  LOP3.LUT R0, R19, 0x80000000, RZ, 0xc0, !PT ;  /* 0x8000000013007812 */ /* 0x000fc800078ec0ff */
[----:B------:R-:W-:-:S04]  /*5960*/  SHF.R.U32.HI R5, RZ, 0x18, R0 ;  /* 0x00000018ff057819 */ /* 0x000fc80000011600 */
[----:B------:R-:W-:-:S04]  /*5970*/  LOP3.LUT R4, R4, R5, RZ, 0xfc, !PT ;  /* 0x0000000504047212 */ /* 0x000fc800078efcff */
[----:B------:R-:W-:Y:S02]  /*5980*/  PRMT R0, R4, 0x7610, R0 ;  /* 0x0000761004007816 */ /* 0x000fe40000000000 */
.L_x_15761:
[----:B------:R-:W-:Y:S05]  /*5990*/  BSYNC B0 ;  /* 0x0000000000007941 */ /* 0x000fea0003800000 */
.L_x_15760:
[----:B------:R0:W-:Y:S01]  /*59a0*/  STG.E.U8 [R2.64], R0 ;  /* 0x0000000002007986 */ /* 0x0001e2000c101124 */
[----:B------:R-:W-:Y:S05]  /*59b0*/  BRA `(.L_x_15740) ;  /* 0x000004a000007947 */ /* 0x000fea0003800000 */
.L_x_15758:
        /* <DEDUP_REMOVED lines=18> */
.L_x_15765:
[----:B------:R-:W-:-:S04]  /*5ae0*/  LOP3.LUT R0, R19, 0x80000000, RZ, 0xc0, !PT ;  /* 0x8000000013007812 */ /* 0x000fc800078ec0ff */
[----:B------:R-:W-:-:S04]  /*5af0*/  SHF.R.U32.HI R5, RZ, 0x18, R0 ;  /* 0x00000018ff057819 */ /* 0x000fc80000011600 */
[----:B------:R-:W-:-:S04]  /*5b00*/  LOP3.LUT R4, R4, R5, RZ, 0xfc, !PT ;  /* 0x0000000504047212 */ /* 0x000fc800078efcff */
[----:B------:R-:W-:Y:S02]  /*5b10*/  PRMT R0, R4, 0x7610, R0 ;  /* 0x0000761004007816 */ /* 0x000fe40000000000 */
.L_x_15764:
[----:B------:R-:W-:Y:S05]  /*5b20*/  BSYNC B0 ;  /* 0x0000000000007941 */ /* 0x000fea0003800000 */
.L_x_15763:
[----:B------:R0:W-:Y:S01]  /*5b30*/  STG.E.U8 [R2.64], R0 ;  /* 0x0000000002007986 */ /* 0x0001e2000c101124 */
[----:B------:R-:W-:Y:S05]  /*5b40*/  BRA `(.L_x_15740) ;  /* 0x0000031000007947 */ /* 0x000fea0003800000 */
.L_x_15757:
        /* <DEDUP_REMOVED lines=23> */
.L_x_15739:
        /* <DEDUP_REMOVED lines=20> */
.L_x_15767:
[----:B------:R-:W-:Y:S01]  /*5e00*/  LOP3.LUT R4, R19, 0xff, RZ, 0xc0, !PT ;  /* 0x000000ff13047812 */ /* 0x000fe200078ec0ff */
[----:B------:R-:W-:-:S05]  /*5e10*/  IMAD.MOV.U32 R5, RZ, RZ, RZ ;  /* 0x000000ffff057224 */ /* 0x000fca00078e00ff */
[----:B------:R0:W-:Y:S01]  /*5e20*/  STG.E.64 [R2.64], R4 ;  /* 0x0000000402007986 */ /* 0x0001e2000c101b24 */
[----:B------:R-:W-:Y:S05]  /*5e30*/  BRA `(.L_x_15740) ;  /* 0x0000002000007947 */ /* 0x000fea0003800000 */
.L_x_15766:
[----:B------:R-:W-:-:S05]  /*5e40*/  LOP3.LUT R19, R19, 0xff, RZ, 0xc0, !PT ;  /* 0x000000ff13137812 */ /* 0x000fca00078ec0ff */
[----:B------:R0:W-:Y:S02]  /*5e50*/  STG.E [R2.64], R19 ;  /* 0x0000001302007986 */ /* 0x0001e4000c101924 */
.L_x_15740:
        /* <DEDUP_REMOVED lines=21> */
.L_x_15771:
[----:B------:R0:W-:Y:S01]  /*5fb0*/  STG.E.U8 [R2.64], R22 ;  /* 0x0000001602007986 */ /* 0x0001e2000c101124 */
[----:B------:R-:W-:Y:S05]  /*5fc0*/  BRA `(.L_x_15773) ;  /* 0x00000e9000007947 */ /* 0x000fea0003800000 */
.L_x_15770:
        /* <DEDUP_REMOVED lines=10> */
.L_x_15775:
[----:B------:R-:W-:-:S05]  /*6070*/  LOP3.LUT R5, R22, 0xff, RZ, 0xc0, !PT ;  /* 0x000000ff16057812 */ /* 0x000fca00078ec0ff */
[----:B------:R0:W-:Y:S01]  /*6080*/  STG.E [R2.64], R5 ;  /* 0x0000000502007986 */ /* 0x0001e2000c101924 */
[----:B------:R-:W-:Y:S05]  /*6090*/  BRA `(.L_x_15773) ;  /* 0x00000dc000007947 */ /* 0x000fea0003800000 */
.L_x_15774:
[----:B------:R-:W-:-:S05]  /*60a0*/  LOP3.LUT R5, R22, 0xff, RZ, 0xc0, !PT ;  /* 0x000000ff16057812 */ /* 0x000fca00078ec0ff */
[----:B------:R0:W-:Y:S01]  /*60b0*/  STG.E.U16 [R2.64], R5 ;  /* 0x0000000502007986 */ /* 0x0001e2000c101524 */
[----:B------:R-:W-:Y:S05]  /*60c0*/  BRA `(.L_x_15773) ;  /* 0x00000d9000007947 */ /* 0x000fea0003800000 */
.L_x_15769:
        /* <DEDUP_REMOVED lines=10> */
.L_x_15777:
[----:B------:R-:W-:-:S04]  /*6170*/  LOP3.LUT R22, R22, 0xff, RZ, 0xc0, !PT ;  /* 0x000000ff16167812 */ /* 0x000fc800078ec0ff */
[----:B------:R-:W0:Y:S02]  /*6180*/  I2F.U16 R0, R22 ;  /* 0x0000001600007306 */ /* 0x000e240000101000 */
[----:B0-----:R-:W-:-:S05]  /*6190*/  F2FP.PACK_AB R0, RZ, R0 ;  /* 0x00000000ff00723e */ /* 0x001fca00000000ff */
[----:B------:R0:W-:Y:S01]  /*61a0*/  STG.E.U16 [R2.64], R0 ;  /* 0x0000000002007986 */ /* 0x0001e2000c101524 */
[----:B------:R-:W-:Y:S05]  /*61b0*/  BRA `(.L_x_15773) ;  /* 0x00000ca000007947 */ /* 0x000fea0003800000 */
.L_x_15776:
        /* <DEDUP_REMOVED lines=11> */
.L_x_15779:
[----:B------:R-:W-:-:S06]  /*6270*/  LOP3.LUT R22, R22, 0xff, RZ, 0xc0, !PT ;  /* 0x000000ff16167812 */ /* 0x000fcc00078ec0ff */
[----:B------:R-:W0:Y:S02]  /*6280*/  I2F.U16 R22, R22 ;  /* 0x0000001600167306 */ /* 0x000e240000101000 */
[----:B0-----:R-:W-:-:S04]  /*6290*/  F2FP.PACK_AB R5, RZ, R22 ;  /* 0x00000016ff05723e */ /* 0x001fc800000000ff */
[----:B------:R-:W-:-:S05]  /*62a0*/  PRMT R5, R5, 0x5410, RZ ;  /* 0x0000541005057816 */ /* 0x000fca00000000ff */
[----:B------:R0:W-:Y:S01]  /*62b0*/  STG.E [R2.64], R5 ;  /* 0x0000000502007986 */ /* 0x0001e2000c101924 */
[----:B------:R-:W-:Y:S05]  /*62c0*/  BRA `(.L_x_15773) ;  /* 0x00000b9000007947 */ /* 0x000fea0003800000 */
.L_x_15778:
[----:B------:R-:W-:-:S06]  /*62d0*/  LOP3.LUT R4, R22, 0xff, RZ, 0xc0, !PT ;  /* 0x000000ff16047812 */ /* 0x000fcc00078ec0ff */
[----:B------:R-:W0:Y:S02]  /*62e0*/  I2F.F64.U16 R4, R4 ;  /* 0x0000000400047312 */ /* 0x000e240000101800 */
[----:B0-----:R0:W-:Y:S01]  /*62f0*/  STG.E.64 [R2.64], R4 ;  /* 0x0000000402007986 */ /* 0x0011e2000c101b24 */
[----:B------:R-:W-:Y:S05]  /*6300*/  BRA `(.L_x_15773) ;  /* 0x00000b5000007947 */ /* 0x000fea0003800000 */
.L_x_15768:
        /* <DEDUP_REMOVED lines=12> */
.L_x_15782:
[----:B------:R-:W-:Y:S01]  /*63d0*/  LOP3.LUT R4, R22, 0xff, RZ, 0xc0, !PT ;  /* 0x000000ff16047812 */ /* 0x000fe200078ec0ff */
[----:B------:R-:W-:-:S05]  /*63e0*/  CS2R R6, SRZ ;  /* 0x0000000000067805 */ /* 0x000fca000001ff00 */
[----:B------:R-:W0:Y:S02]  /*63f0*/  I2F.F64.U16 R4, R4 ;  /* 0x0000000400047312 */ /* 0x000e240000101800 */
[----:B0-----:R0:W-:Y:S01]  /*6400*/  STG.E.128 [R2.64], R4 ;  /* 0x0000000402007986 */ /* 0x0011e2000c101d24 */
[----:B------:R-:W-:Y:S05]  /*6410*/  BRA `(.L_x_15773) ;  /* 0x00000a4000007947 */ /* 0x000fea0003800000 */
.L_x_15781:
        /* <DEDUP_REMOVED lines=22> */
.L_x_15786:
[----:B------:R-:W-:Y:S05]  /*6580*/  BSYNC B0 ;  /* 0x0000000000007941 */ /* 0x000fea0003800000 */
.L_x_15785:
[----:B------:R-:W-:-:S05]  /*6590*/  LOP3.LUT R5, R0, R5, RZ, 0xfc, !PT ;  /* 0x0000000500057212 */ /* 0x000fca00078efcff */
[----:B------:R0:W-:Y:S01]  /*65a0*/  STG.E.U8 [R2.64], R5 ;  /* 0x0000000502007986 */ /* 0x0001e2000c101124 */
[----:B------:R-:W-:Y:S05]  /*65b0*/  BRA `(.L_x_15773) ;  /* 0x000008a000007947 */ /* 0x000fea0003800000 */
.L_x_15784:
        /* <DEDUP_REMOVED lines=14> */
.L_x_15788:
[----:B------:R-:W-:Y:S01]  /*66a0*/  IMAD.MOV.U32 R0, RZ, RZ, 0x7f ;  /* 0x0000007fff007424 */ /* 0x000fe200078e00ff */
[----:B------:R-:W-:-:S04]  /*66b0*/  ISETP.GT.U32.AND P0, PT, R4, 0x7f800000, PT ;  /* 0x7f8000000400780c */ /* 0x000fc80003f04070 */
[----:B------:R-:W-:-:S04]  /*66c0*/  SEL R0, R0, 0x7c, P0 ;  /* 0x0000007c00007807 */ /* 0x000fc80000000000 */
.L_x_15789:
[----:B------:R-:W-:Y:S05]  /*66d0*/  BSYNC B0 ;  /* 0x0000000000007941 */ /* 0x000fea0003800000 */
.L_x_15787:
[----:B------:R-:W-:-:S04]  /*66e0*/  LOP3.LUT R4, R5, 0x80000000, RZ, 0xc0, !PT ;  /* 0x8000000005047812 */ /* 0x000fc800078ec0ff */
[----:B------:R-:W-:-:S04]  /*66f0*/  SHF.R.U32.HI R5, RZ, 0x18, R4 ;  /* 0x00000018ff057819 */ /* 0x000fc80000011604 */
[----:B------:R-:W-:-:S05]  /*6700*/  LOP3.LUT R5, R0, R5, RZ, 0xfc, !PT ;  /* 0x0000000500057212 */ /* 0x000fca00078efcff */
[----:B------:R0:W-:Y:S01]  /*6710*/  STG.E.U8 [R2.64], R5 ;  /* 0x0000000502007986 */ /* 0x0001e2000c101124 */
[----:B------:R-:W-:Y:S05]  /*6720*/  BRA `(.L_x_15773) ;  /* 0x0000073000007947 */ /* 0x000fea0003800000 */
.L_x_15783:
[----:B------:R-:W-:-:S04]  /*6730*/  LOP3.LUT R22, R22, 0xff, RZ, 0xc0, !PT ;  /* 0x000000ff16167812 */ /* 0x000fc800078ec0ff */
[----:B------:R-:W0:Y:S02]  /*6740*/  I2F.U16 R0, R22 ;  /* 0x0000001600007306 */ /* 0x000e240000101000 */
[----:B0-----:R-:W-:-:S05]  /*6750*/  F2FP.BF16.PACK_AB R0, RZ, R0 ;  /* 0x00000000ff00723e */ /* 0x001fca00000010ff */
[----:B------:R0:W-:Y:S01]  /*6760*/  STG.E.U16 [R2.64], R0 ;  /* 0x0000000002007986 */ /* 0x0001e2000c101524 */
[----:B------:R-:W-:Y:S05]  /*6770*/  BRA `(.L_x_15773) ;  /* 0x000006e000007947 */ /* 0x000fea0003800000 */
.L_x_15780:
        /* <DEDUP_REMOVED lines=11> */
.L_x_15792:
        /* <DEDUP_REMOVED lines=18> */
.L_x_15795:
[----:B------:R-:W-:-:S04]  /*6950*/  LOP3.LUT R0, R7, 0x80000000, RZ, 0xc0, !PT ;  /* 0x8000000007007812 */ /* 0x000fc800078ec0ff */
[----:B------:R-:W-:-:S04]  /*6960*/  SHF.R.U32.HI R5, RZ, 0x18, R0 ;  /* 0x00000018ff057819 */ /* 0x000fc80000011600 */
[----:B------:R-:W-:-:S04]  /*6970*/  LOP3.LUT R4, R4, R5, RZ, 0xfc, !PT ;  /* 0x0000000504047212 */ /* 0x000fc800078efcff */
[----:B------:R-:W-:Y:S02]  /*6980*/  PRMT R0, R4, 0x7610, R0 ;  /* 0x0000761004007816 */ /* 0x000fe40000000000 */
.L_x_15794:
[----:B------:R-:W-:Y:S05]  /*6990*/  BSYNC B0 ;  /* 0x0000000000007941 */ /* 0x000fea0003800000 */
.L_x_15793:
[----:B------:R0:W-:Y:S01]  /*69a0*/  STG.E.U8 [R2.64], R0 ;  /* 0x0000000002007986 */ /* 0x0001e2000c101124 */
[----:B------:R-:W-:Y:S05]  /*69b0*/  BRA `(.L_x_15773) ;  /* 0x000004a000007947 */ /* 0x000fea0003800000 */
.L_x_15791:
        /* <DEDUP_REMOVED lines=18> */
.L_x_15798:
[----:B------:R-:W-:-:S04]  /*6ae0*/  LOP3.LUT R0, R7, 0x80000000, RZ, 0xc0, !PT ;  /* 0x8000000007007812 */ /* 0x000fc800078ec0ff */
[----:B------:R-:W-:-:S04]  /*6af0*/  SHF.R.U32.HI R5, RZ, 0x18, R0 ;  /* 0x00000018ff057819 */ /* 0x000fc80000011600 */
[----:B------:R-:W-:-:S04]  /*6b00*/  LOP3.LUT R4, R4, R5, RZ, 0xfc, !PT ;  /* 0x0000000504047212 */ /* 0x000fc800078efcff */
[----:B------:R-:W-:Y:S02]  /*6b10*/  PRMT R0, R4, 0x7610, R0 ;  /* 0x0000761004007816 */ /* 0x000fe40000000000 */
.L_x_15797:
[----:B------:R-:W-:Y:S05]  /*6b20*/  BSYNC B0 ;  /* 0x0000000000007941 */ /* 0x000fea0003800000 */
.L_x_15796:
[----:B------:R0:W-:Y:S01]  /*6b30*/  STG.E.U8 [R2.64], R0 ;  /* 0x0000000002007986 */ /* 0x0001e2000c101124 */
[----:B------:R-:W-:Y:S05]  /*6b40*/  BRA `(.L_x_15773) ;  /* 0x0000031000007947 */ /* 0x000fea0003800000 */
.L_x_15790:
        /* <DEDUP_REMOVED lines=23> */
.L_x_15772:
        /* <DEDUP_REMOVED lines=20> */
.L_x_15800:
[----:B------:R-:W-:Y:S01]  /*6e00*/  LOP3.LUT R4, R22, 0xff, RZ, 0xc0, !PT ;  /* 0x000000ff16047812 */ /* 0x000fe200078ec0ff */
[----:B------:R-:W-:-:S05]  /*6e10*/  IMAD.MOV.U32 R5, RZ, RZ, RZ ;  /* 0x000000ffff057224 */ /* 0x000fca00078e00ff */
[----:B------:R0:W-:Y:S01]  /*6e20*/  STG.E.64 [R2.64], R4 ;  /* 0x0000000402007986 */ /* 0x0001e2000c101b24 */
[----:B------:R-:W-:Y:S05]  /*6e30*/  BRA `(.L_x_15773) ;  /* 0x0000002000007947 */ /* 0x000fea0003800000 */
.L_x_15799:
[----:B------:R-:W-:-:S05]  /*6e40*/  LOP3.LUT R5, R22, 0xff, RZ, 0xc0, !PT ;  /* 0x000000ff16057812 */ /* 0x000fca00078ec0ff */
[----:B------:R0:W-:Y:S02]  /*6e50*/  STG.E [R2.64], R5 ;  /* 0x0000000502007986 */ /* 0x0001e4000c101924 */
.L_x_15773:
[----:B------:R-:W-:Y:S02]  /*6e60*/  IADD3 R24, R24, 0x80, RZ ;  /* 0x0000008018187810 */ /* 0x000fe40007ffe0ff */
.L_x_15734:
[----:B------:R-:W-:Y:S05]  /*6e70*/  BSYNC B6 ;  /* 0x0000000000067941 */ /* 0x000fea0003800000 */
.L_x_15733:
        /* <DEDUP_REMOVED lines=19> */
.L_x_15804:
[----:B------:R-:W-:Y:S01]  /*6fb0*/  STG.E.U8 [R2.64], R23 ;  /* 0x0000001702007986 */ /* 0x000fe2000c101124 */
[----:B------:R-:W-:Y:S05]  /*6fc0*/  EXIT ;  /* 0x000000000000794d */ /* 0x000fea0003800000 */
.L_x_15803:
        /* <DEDUP_REMOVED lines=10> */
.L_x_15807:
[----:B------:R-:W-:-:S05]  /*7070*/  LOP3.LUT R23, R23, 0xff, RZ, 0xc0, !PT ;  /* 0x000000ff17177812 */ /* 0x000fca00078ec0ff */
[----:B------:R-:W-:Y:S01]  /*7080*/  STG.E [R2.64], R23 ;  /* 0x0000001702007986 */ /* 0x000fe2000c101924 */
[----:B------:R-:W-:Y:S05]  /*7090*/  EXIT ;  /* 0x000000000000794d */ /* 0x000fea0003800000 */
.L_x_15806:
[----:B------:R-:W-:-:S05]  /*70a0*/  LOP3.LUT R23, R23, 0xff, RZ, 0xc0, !PT ;  /* 0x000000ff17177812 */ /* 0x000fca00078ec0ff */
[----:B------:R-:W-:Y:S01]  /*70b0*/  STG.E.U16 [R2.64], R23 ;  /* 0x0000001702007986 */ /* 0x000fe2000c101524 */
[----:B------:R-:W-:Y:S05]  /*70c0*/  EXIT ;  /* 0x000000000000794d */ /* 0x000fea0003800000 */
.L_x_15802:
        /* <DEDUP_REMOVED lines=10> */
.L_x_15809:
[----:B------:R-:W-:-:S04]  /*7170*/  LOP3.LUT R23, R23, 0xff, RZ, 0xc0, !PT ;  /* 0x000000ff17177812 */ /* 0x000fc800078ec0ff */
[----:B------:R-:W0:Y:S02]  /*7180*/  I2F.U16 R0, R23 ;  /* 0x0000001700007306 */ /* 0x000e240000101000 */
[----:B0-----:R-:W-:-:S05]  /*7190*/  F2FP.PACK_AB R0, RZ, R0 ;  /* 0x00000000ff00723e */ /* 0x001fca00000000ff */
[----:B------:R-:W-:Y:S01]  /*71a0*/  STG.E.U16 [R2.64], R0 ;  /* 0x0000000002007986 */ /* 0x000fe2000c101524 */
[----:B------:R-:W-:Y:S05]  /*71b0*/  EXIT ;  /* 0x000000000000794d */ /* 0x000fea0003800000 */
.L_x_15808:
        /* <DEDUP_REMOVED lines=11> */
.L_x_15811:
[----:B------:R-:W-:-:S06]  /*7270*/  LOP3.LUT R23, R23, 0xff, RZ, 0xc0, !PT ;  /* 0x000000ff17177812 */ /* 0x000fcc00078ec0ff */
[----:B------:R-:W0:Y:S02]  /*7280*/  I2F.U16 R23, R23 ;  /* 0x0000001700177306 */ /* 0x000e240000101000 */
[----:B0-----:R-:W-:-:S04]  /*7290*/  F2FP.PACK_AB R5, RZ, R23 ;  /* 0x00000017ff05723e */ /* 0x001fc800000000ff */
[----:B------:R-:W-:-:S05]  /*72a0*/  PRMT R5, R5, 0x5410, RZ ;  /* 0x0000541005057816 */ /* 0x000fca00000000ff */
[----:B------:R-:W-:Y:S01]  /*72b0*/  STG.E [R2.64], R5 ;  /* 0x0000000502007986 */ /* 0x000fe2000c101924 */
[----:B------:R-:W-:Y:S05]  /*72c0*/  EXIT ;  /* 0x000000000000794d */ /* 0x000fea0003800000 */
.L_x_15810:
[----:B------:R-:W-:-:S06]  /*72d0*/  LOP3.LUT R4, R23, 0xff, RZ, 0xc0, !PT ;  /* 0x000000ff17047812 */ /* 0x000fcc00078ec0ff */
[----:B------:R-:W0:Y:S02]  /*72e0*/  I2F.F64.U16 R4, R4 ;  /* 0x0000000400047312 */ /* 0x000e240000101800 */
[----:B0-----:R-:W-:Y:S01]  /*72f0*/  STG.E.64 [R2.64], R4 ;  /* 0x0000000402007986 */ /* 0x001fe2000c101b24 */
[----:B------:R-:W-:Y:S05]  /*7300*/  EXIT ;  /* 0x000000000000794d */ /* 0x000fea0003800000 */
.L_x_15801:
        /* <DEDUP_REMOVED lines=12> */
.L_x_15814:
[----:B------:R-:W-:Y:S01]  /*73d0*/  LOP3.LUT R4, R23, 0xff, RZ, 0xc0, !PT ;  /* 0x000000ff17047812 */ /* 0x000fe200078ec0ff */
[----:B------:R-:W-:-:S05]  /*73e0*/  CS2R R6, SRZ ;  /* 0x0000000000067805 */ /* 0x000fca000001ff00 */
[----:B------:R-:W0:Y:S02]  /*73f0*/  I2F.F64.U16 R4, R4 ;  /* 0x0000000400047312 */ /* 0x000e240000101800 */
[----:B0-----:R-:W-:Y:S01]  /*7400*/  STG.E.128 [R2.64], R4 ;  /* 0x0000000402007986 */ /* 0x001fe2000c101d24 */
[----:B------:R-:W-:Y:S05]  /*7410*/  EXIT ;  /* 0x000000000000794d */ /* 0x000fea0003800000 */
.L_x_15813:
        /* <DEDUP_REMOVED lines=22> */
.L_x_15818:
[----:B------:R-:W-:Y:S05]  /*7580*/  BSYNC B0 ;  /* 0x0000000000007941 */ /* 0x000fea0003800000 */
.L_x_15817:
[----:B------:R-:W-:-:S05]  /*7590*/  LOP3.LUT R5, R0, R5, RZ, 0xfc, !PT ;  /* 0x0000000500057212 */ /* 0x000fca00078efcff */
[----:B------:R-:W-:Y:S01]  /*75a0*/  STG.E.U8 [R2.64], R5 ;  /* 0x0000000502007986 */ /* 0x000fe2000c101124 */
[----:B------:R-:W-:Y:S05]  /*75b0*/  EXIT ;  /* 0x000000000000794d */ /* 0x000fea0003800000 */
.L_x_15816:
        /* <DEDUP_REMOVED lines=14> */
.L_x_15820:
[----:B------:R-:W-:Y:S01]  /*76a0*/  IMAD.MOV.U32 R0, RZ, RZ, 0x7f ;  /* 0x0000007fff007424 */ /* 0x000fe200078e00ff */
[----:B------:R-:W-:-:S04]  /*76b0*/  ISETP.GT.U32.AND P0, PT, R4, 0x7f800000, PT ;  /* 0x7f8000000400780c */ /* 0x000fc80003f04070 */
[----:B------:R-:W-:-:S04]  /*76c0*/  SEL R0, R0, 0x7c, P0 ;  /* 0x0000007c00007807 */ /* 0x000fc80000000000 */
.L_x_15821:
[----:B------:R-:W-:Y:S05]  /*76d0*/  BSYNC B0 ;  /* 0x0000000000007941 */ /* 0x000fea0003800000 */
.L_x_15819:
[----:B------:R-:W-:-:S04]  /*76e0*/  LOP3.LUT R4, R23, 0x80000000, RZ, 0xc0, !PT ;  /* 0x8000000017047812 */ /* 0x000fc800078ec0ff */
[----:B------:R-:W-:-:S04]  /*76f0*/  SHF.R.U32.HI R5, RZ, 0x18, R4 ;  /* 0x00000018ff057819 */ /* 0x000fc80000011604 */
[----:B------:R-:W-:-:S05]  /*7700*/  LOP3.LUT R5, R0, R5, RZ, 0xfc, !PT ;  /* 0x0000000500057212 */ /* 0x000fca00078efcff */
[----:B------:R-:W-:Y:S01]  /*7710*/  STG.E.U8 [R2.64], R5 ;  /* 0x0000000502007986 */ /* 0x000fe2000c101124 */
[----:B------:R-:W-:Y:S05]  /*7720*/  EXIT ;  /* 0x000000000000794d */ /* 0x000fea0003800000 */
.L_x_15815:
[----:B------:R-:W-:-:S04]  /*7730*/  LOP3.LUT R23, R23, 0xff, RZ, 0xc0, !PT ;  /* 0x000000ff17177812 */ /* 0x000fc800078ec0ff */
[----:B------:R-:W0:Y:S02]  /*7740*/  I2F.U16 R0, R23 ;  /* 0x0000001700007306 */ /* 0x000e240000101000 */
[----:B0-----:R-:W-:-:S05]  /*7750*/  F2FP.BF16.PACK_AB R0, RZ, R0 ;  /* 0x00000000ff00723e */ /* 0x001fca00000010ff */
[----:B------:R-:W-:Y:S01]  /*7760*/  STG.E.U16 [R2.64], R0 ;  /* 0x0000000002007986 */ /* 0x000fe2000c101524 */
[----:B------:R-:W-:Y:S05]  /*7770*/  EXIT ;  /* 0x000000000000794d */ /* 0x000fea0003800000 */
.L_x_15812:
        /* <DEDUP_REMOVED lines=11> */
.L_x_15824:
        /* <DEDUP_REMOVED lines=18> */
.L_x_15827:
[----:B------:R-:W-:-:S04]  /*7950*/  LOP3.LUT R0, R23, 0x80000000, RZ, 0xc0, !PT ;  /* 0x8000000017007812 */ /* 0x000fc800078ec0ff */
[----:B------:R-:W-:-:S04]  /*7960*/  SHF.R.U32.HI R5, RZ, 0x18, R0 ;  /* 0x00000018ff057819 */ /* 0x000fc80000011600 */
[----:B------:R-:W-:-:S04]  /*7970*/  LOP3.LUT R4, R4, R5, RZ, 0xfc, !PT ;  /* 0x0000000504047212 */ /* 0x000fc800078efcff */
[----:B------:R-:W-:Y:S02]  /*7980*/  PRMT R0, R4, 0x7610, R0 ;  /* 0x0000761004007816 */ /* 0x000fe40000000000 */
.L_x_15826:
[----:B------:R-:W-:Y:S05]  /*7990*/  BSYNC B0 ;  /* 0x0000000000007941 */ /* 0x000fea0003800000 */
.L_x_15825:
[----:B------:R-:W-:Y:S01]  /*79a0*/  STG.E.U8 [R2.64], R0 ;  /* 0x0000000002007986 */ /* 0x000fe2000c101124 */
[----:B------:R-:W-:Y:S05]  /*79b0*/  EXIT ;  /* 0x000000000000794d */ /* 0x000fea0003800000 */
.L_x_15823:
        /* <DEDUP_REMOVED lines=18> */
.L_x_15830:
[----:B------:R-:W-:-:S04]  /*7ae0*/  LOP3.LUT R0, R23, 0x80000000, RZ, 0xc0, !PT ;  /* 0x8000000017007812 */ /* 0x000fc800078ec0ff */
[----:B------:R-:W-:-:S04]  /*7af0*/  SHF.R.U32.HI R5, RZ, 0x18, R0 ;  /* 0x00000018ff057819 */ /* 0x000fc80000011600 */
[----:B------:R-:W-:-:S04]  /*7b00*/  LOP3.LUT R4, R4, R5, RZ, 0xfc, !PT ;  /* 0x0000000504047212 */ /* 0x000fc800078efcff */
[----:B------:R-:W-:Y:S02]  /*7b10*/  PRMT R0, R4, 0x7610, R0 ;  /* 0x0000761004007816 */ /* 0x000fe40000000000 */
.L_x_15829:
[----:B------:R-:W-:Y:S05]  /*7b20*/  BSYNC B0 ;  /* 0x0000000000007941 */ /* 0x000fea0003800000 */
.L_x_15828:
[----:B------:R-:W-:Y:S01]  /*7b30*/  STG.E.U8 [R2.64], R0 ;  /* 0x0000000002007986 */ /* 0x000fe2000c101124 */
[----:B------:R-:W-:Y:S05]  /*7b40*/  EXIT ;  /* 0x000000000000794d */ /* 0x000fea0003800000 */
.L_x_15822:
        /* <DEDUP_REMOVED lines=23> */
.L_x_15805:
        /* <DEDUP_REMOVED lines=20> */
.L_x_15832:
[----:B------:R-:W-:Y:S01]  /*7e00*/  LOP3.LUT R4, R23, 0xff, RZ, 0xc0, !PT ;  /* 0x000000ff17047812 */ /* 0x000fe200078ec0ff */
[----:B------:R-:W-:-:S05]  /*7e10*/  IMAD.MOV.U32 R5, RZ, RZ, RZ ;  /* 0x000000ffff057224 */ /* 0x000fca00078e00ff */
[----:B------:R-:W-:Y:S01]  /*7e20*/  STG.E.64 [R2.64], R4 ;  /* 0x0000000402007986 */ /* 0x000fe2000c101b24 */
[----:B------:R-:W-:Y:S05]  /*7e30*/  EXIT ;  /* 0x000000000000794d */ /* 0x000fea0003800000 */
.L_x_15831:
[----:B------:R-:W-:-:S05]  /*7e40*/  LOP3.LUT R23, R23, 0xff, RZ, 0xc0, !PT ;  /* 0x000000ff17177812 */ /* 0x000fca00078ec0ff */
[----:B------:R-:W-:Y:S01]  /*7e50*/  STG.E [R2.64], R23 ;  /* 0x0000001702007986 */ /* 0x000fe2000c101924 */
[----:B------:R-:W-:Y:S05]  /*7e60*/  EXIT ;  /* 0x000000000000794d */ /* 0x000fea0003800000 */
.L_x_15833:
        /* <DEDUP_REMOVED lines=9> */
.L_x_25195:


//--------------------- .text._ZN2at6native18elementwise_kernelILi128ELi4EZNS0_22gpu_kernel_impl_nocastINS0_13AUnaryFunctorIhhhNS0_16BitwiseOrFunctorIhEEEEEEvRNS_18TensorIteratorBaseERKT_EUliE_EEviT1_ --------------------------
	.section	.text._ZN2at6native18elementwise_kernelILi128ELi4EZNS0_22gpu_kernel_impl_nocastINS0_13AUnaryFunctorIhhhNS0_16BitwiseOrFunctorIhEEEEEEvRNS_18TensorIteratorBaseERKT_EUliE_EEviT1_,"ax",@progbits
	.sectioninfo	@"SHI_REGISTERS=12"
	.align	128
        .global         _ZN2at6native18elementwise_kernelILi128ELi4EZNS0_22gpu_kernel_impl_nocastINS0_13AUnaryFunctorIhhhNS0_16BitwiseOrFunctorIhEEEEEEvRNS_18TensorIteratorBaseERKT_EUliE_EEviT1_
        .type           _ZN2at6native18elementwise_kernelILi128ELi4EZNS0_22gpu_kernel_impl_nocastINS0_13AUnaryFunctorIhhhNS0_16BitwiseOrFunctorIhEEEEEEvRNS_18TensorIteratorBaseERKT_EUliE_EEviT1_,@function
        .size           _ZN2at6native18elementwise_kernelILi128ELi4EZNS0_22gpu_kernel_impl_nocastINS0_13AUnaryFunctorIhhhNS0_16BitwiseOrFunctorIhEEEEEEvRNS_18TensorIteratorBaseERKT_EUliE_EEviT1_,(.L_x_25196 - _ZN2at6native18elementwise_kernelILi128ELi4EZNS0_22gpu_kernel_impl_nocastINS0_13AUnaryFunctorIhhhNS0_16BitwiseOrFunctorIhEEEEEEvRNS_18TensorIteratorBaseERKT_EUliE_EEviT1_)
        .other          _ZN2at6native18elementwise_kernelILi128ELi4EZNS0_22gpu_kernel_impl_nocastINS0_13AUnaryFunctorIhhhNS0_16BitwiseOrFunctorIhEEEEEEvRNS_18TensorIteratorBaseERKT_EUliE_EEviT1_,@"STO_CUDA_ENTRY STV_DEFAULT"
_ZN2at6native18elementwise_kernelILi128ELi4EZNS0_22gpu_kernel_impl_nocastINS0_13AUnaryFunctorIhhhNS0_16BitwiseOrFunctorIhEEEEEEvRNS_18TensorIteratorBaseERKT_EUliE_EEviT1_:
.text._ZN2at6native18elementwise_kernelILi128ELi4EZNS0_22gpu_kernel_impl_nocastINS0_13AUnaryFunctorIhhhNS0_16BitwiseOrFunctorIhEEEEEEvRNS_18TensorIteratorBaseERKT_EUliE_EEviT1_:
        /* <DEDUP_REMOVED lines=236> */
.L_x_15836:
        /* <DEDUP_REMOVED lines=8> */
.L_x_15835:
[----:B------:R-:W-:Y:S05]  /*0f40*/  BSYNC B0 ;  /* 0x0000000000007941 */ /* 0x000fea0003800000 */
.L_x_15834:
        /* <DEDUP_REMOVED lines=230> */
.L_x_15839:
        /* <DEDUP_REMOVED lines=237> */
.L_x_15840:
        /* <DEDUP_REMOVED lines=8> */
.L_x_15838:
[----:B------:R-:W-:Y:S05]  /*2d00*/  BSYNC B0 ;  /* 0x0000000000007941 */ /* 0x000fea0003800000 */
.L_x_15837:
        /* <DEDUP_REMOVED lines=229> */
.L_x_15841:
        /* <DEDUP_REMOVED lines=8> */
.L_x_15842:
        /* <DEDUP_REMOVED lines=10> */
.L_x_25196:


//--------------------- .text._ZN2at6native27unrolled_elementwise_kernelINS0_13AUnaryFunctorIhhhNS0_16BitwiseOrFunctorIhEEEESt5arrayIPcLm2EELi4E23TrivialOffsetCalculatorILi1EjESA_NS0_6memory15LoadWithoutCastENSB_16StoreWithoutCastEEEviT_T0_T2_T3_T4_T5_ --------------------------
	.section	.text._ZN2at6native27unrolled_elementwise_kernelINS0_13AUnaryFunctorIhhhNS0_16BitwiseOrFunctorIhEEEESt5arrayIPcLm2EELi4E23TrivialOffsetCalculatorILi1EjESA_NS0_6memory15LoadWithoutCastENSB_16StoreWithoutCastEEEviT_T0_T2_T3_T4_T5_,"ax",@progbits
	.sectioninfo	@"SHI_REGISTERS=20"
	.align	128
        .global         _ZN2at6native27unrolled_elementwise_kernelINS0_13AUnaryFunctorIhhhNS0_16BitwiseOrFunctorIhEEEESt5arrayIPcLm2EELi4E23TrivialOffsetCalculatorILi1EjESA_NS0_6memory15LoadWithoutCastENSB_16StoreWithoutCastEEEviT_T0_T2_T3_T4_T5_
        .type           _ZN2at6native27unrolled_elementwise_kernelINS0_13AUnaryFunctorIhhhNS0_16BitwiseOrFunctorIhEEEESt5arrayIPcLm2EELi4E23TrivialOffsetCalculatorILi1EjESA_NS0_6memory15LoadWithoutCastENSB_16StoreWithoutCastEEEviT_T0_T2_T3_T4_T5_,@function
        .size           _ZN2at6native27unrolled_elementwise_kernelINS0_13AUnaryFunctorIhhhNS0_16BitwiseOrFunctorIhEEEESt5arrayIPcLm2EELi4E23TrivialOffsetCalculatorILi1EjESA_NS0_6memory15LoadWithoutCastENSB_16StoreWithoutCastEEEviT_T0_T2_T3_T4_T5_,(.L_x_25197 - _ZN2at6native27unrolled_elementwise_kernelINS0_13AUnaryFunctorIhhhNS0_16BitwiseOrFunctorIhEEEESt5arrayIPcLm2EELi4E23TrivialOffsetCalculatorILi1EjESA_NS0_6memory15LoadWithoutCastENSB_16StoreWithoutCastEEEviT_T0_T2_T3_T4_T5_)
        .other          _ZN2at6native27unrolled_elementwise_kernelINS0_13AUnaryFunctorIhhhNS0_16BitwiseOrFunctorIhEEEESt5arrayIPcLm2EELi4E23TrivialOffsetCalculatorILi1EjESA_NS0_6memory15LoadWithoutCastENSB_16StoreWithoutCastEEEviT_T0_T2_T3_T4_T5_,@"STO_CUDA_ENTRY STV_DEFAULT"
_ZN2at6native27unrolled_elementwise_kernelINS0_13AUnaryFunctorIhhhNS0_16BitwiseOrFunctorIhEEEESt5arrayIPcLm2EELi4E23TrivialOffsetCalculatorILi1EjESA_NS0_6memory15LoadWithoutCastENSB_16StoreWithoutCastEEEviT_T0_T2_T3_T4_T5_:
.text._ZN2at6native27unrolled_elementwise_kernelINS0_13AUnaryFunctorIhhhNS0_16BitwiseOrFunctorIhEEEESt5arrayIPcLm2EELi4E23TrivialOffsetCalculatorILi1EjESA_NS0_6memory15LoadWithoutCastENSB_16StoreWithoutCastEEEviT_T0_T2_T3_T4_T5_:
        /* <DEDUP_REMOVED lines=59> */
.L_x_15844:
[----:B0-----:R-:W-:Y:S05]  /*03b0*/  BSYNC B0 ;  /* 0x0000000000007941 */ /* 0x001fea0003800000 */
.L_x_15843:
[----:B------:R-:W-:-:S13]  /*03c0*/  ISETP.GE.AND P0, PT, R15, R2, PT ;  /* 0x000000020f00720c */ /* 0x000fda0003f06270 */
[----:B------:R-:W-:Y:S05]  /*03d0*/  @P0 EXIT ;  /* 0x000000000000094d */ /* 0x000fea0003800000 */
[----:B------:R-:W-:-:S05]  /*03e0*/  IMAD R0, R0, 0x200, R15 ;  /* 0x0000020000007824 */ /* 0x000fca00078e020f */
[----:B------:R-:W-:-:S05]  /*03f0*/  IADD3 R2, P0, R0, c[0x0][0x168], RZ ;  /* 0x00005a0000027a10 */ /* 0x000fca0007f1e0ff */
[----:B------:R-:W-:-:S05]  /*0400*/  IMAD.X R3, RZ, RZ, c[0x0][0x16c], P0 ;  /* 0x00005b00ff037624 */ /* 0x000fca00000e06ff */
[----:B------:R-:W-:Y:S01]  /*0410*/  STG.E.U8 [R2.64], R13 ;  /* 0x0000000d02007986 */ /* 0x000fe2000c101104 */
[----:B------:R-:W-:Y:S05]  /*0420*/  EXIT ;  /* 0x000000000000794d */ /* 0x000fea0003800000 */
.L_x_15845:
        /* <DEDUP_REMOVED lines=13> */
.L_x_25197:


//--------------------- .text._ZN2at6native29vectorized_elementwise_kernelILi2ENS0_13AUnaryFunctorIhhhNS0_16BitwiseOrFunctorIhEEEESt5arrayIPcLm2EEEEviT0_T1_ --------------------------
	.section	.text._ZN2at6native29vectorized_elementwise_kernelILi2ENS0_13AUnaryFunctorIhhhNS0_16BitwiseOrFunctorIhEEEESt5arrayIPcLm2EEEEviT0_T1_,"ax",@progbits
	.sectioninfo	@"SHI_REGISTERS=28"
	.align	128
        .global         _ZN2at6native29vectorized_elementwise_kernelILi2ENS0_13AUnaryFunctorIhhhNS0_16BitwiseOrFunctorIhEEEESt5arrayIPcLm2EEEEviT0_T1_
        .type           _ZN2at6native29vectorized_elementwise_kernelILi2ENS0_13AUnaryFunctorIhhhNS0_16BitwiseOrFunctorIhEEEESt5arrayIPcLm2EEEEviT0_T1_,@function
        .size           _ZN2at6native29vectorized_elementwise_kernelILi2ENS0_13AUnaryFunctorIhhhNS0_16BitwiseOrFunctorIhEEEESt5arrayIPcLm2EEEEviT0_T1_,(.L_x_25198 - _ZN2at6native29vectorized_elementwise_kernelILi2ENS0_13AUnaryFunctorIhhhNS0_16BitwiseOrFunctorIhEEEESt5arrayIPcLm2EEEEviT0_T1_)
        .other          _ZN2at6native29vectorized_elementwise_kernelILi2ENS0_13AUnaryFunctorIhhhNS0_16BitwiseOrFunctorIhEEEESt5arrayIPcLm2EEEEviT0_T1_,@"STO_CUDA_ENTRY STV_DEFAULT"
_ZN2at6native29vectorized_elementwise_kernelILi2ENS0_13AUnaryFunctorIhhhNS0_16BitwiseOrFunctorIhEEEESt5arrayIPcLm2EEEEviT0_T1_:
.text._ZN2at6native29vectorized_elementwise_kernelILi2ENS0_13AUnaryFunctorIhhhNS0_16BitwiseOrFunctorIhEEEESt5arrayIPcLm2EEEEviT0_T1_:
        /* <DEDUP_REMOVED lines=44> */
.L_x_15846:
        /* <DEDUP_REMOVED lines=87> */
.L_x_15849:
[----:B-1----:R-:W-:-:S13]  /*0830*/  ISETP.GE.AND P0, PT, R5, R2, PT ;  /* 0x000000020500720c */ /* 0x002fda0003f06270 */
[----:B------:R-:W-:Y:S05]  /*0840*/  @P0 BRA `(.L_x_15851) ;  /* 0x000000c000000947 */ /* 0x000fea0003800000 */
[----:B0-----:R-:W-:Y:S01]  /*0850*/  IMAD.IADD R6, R0, 0x1, R5 ;  /* 0x0000000100067824 */ /* 0x001fe200078e0205 */
[----:B------:R-:W-:-:S04]  /*0860*/  IADD3 R5, R5, 0x80, RZ ;  /* 0x0000008005057810 */ /* 0x000fc80007ffe0ff */
[----:B------:R-:W-:-:S05]  /*0870*/  IADD3 R6, P0, R6, c[0x0][0x168], RZ ;  /* 0x00005a0006067a10 */ /* 0x000fca0007f1e0ff */
[----:B------:R-:W-:-:S05]  /*0880*/  IMAD.X R7, RZ, RZ, c[0x0][0x16c], P0 ;  /* 0x00005b00ff077624 */ /* 0x000fca00000e06ff */
[----:B------:R0:W-:Y:S03]  /*0890*/  STG.E.U8 [R6.64], R9 ;  /* 0x0000000906007986 */ /* 0x0001e6000c101104 */
.L_x_15850:
[----:B------:R-:W-:-:S13]  /*08a0*/  ISETP.GE.AND P0, PT, R5, R2, PT ;  /* 0x000000020500720c */ /* 0x000fda0003f06270 */
[----:B------:R-:W-:Y:S05]  /*08b0*/  @P0 BRA `(.L_x_15852) ;  /* 0x000000d000000947 */ /* 0x000fea0003800000 */
[----:B0-----:R-:W-:Y:S01]  /*08c0*/  IMAD.IADD R6, R0, 0x1, R5 ;  /* 0x0000000100067824 */ /* 0x001fe200078e0205 */
[----:B------:R-:W-:-:S04]  /*08d0*/  IADD3 R5, R5, 0x80, RZ ;  /* 0x0000008005057810 */ /* 0x000fc80007ffe0ff */
[----:B------:R-:W-:-:S05]  /*08e0*/  IADD3 R6, P0, R6, c[0x0][0x168], RZ ;  /* 0x00005a0006067a10 */ /* 0x000fca0007f1e0ff */
[----:B------:R-:W-:-:S05]  /*08f0*/  IMAD.X R7, RZ, RZ, c[0x0][0x16c], P0 ;  /* 0x00005b00ff077624 */ /* 0x000fca00000e06ff */
[----:B------:R0:W-:Y:S03]  /*0900*/  STG.E.U8 [R6.64], R13 ;  /* 0x0000000d06007986 */ /* 0x0001e6000c101104 */
.L_x_15851:
        /* <DEDUP_REMOVED lines=8> */
.L_x_15852:
[----:B------:R-:W-:Y:S05]  /*0990*/  BSYNC B1 ;  /* 0x0000000000017941 */ /* 0x000fea0003800000 */
.L_x_15848:
[----:B------:R-:W-:-:S13]  /*09a0*/  ISETP.GE.AND P0, PT, R5, R2, PT ;  /* 0x000000020500720c */ /* 0x000fda0003f06270 */
[----:B0-----:R-:W-:Y:S01]  /*09b0*/  @!P0 IMAD.IADD R6, R0, 0x1, R5 ;  /* 0x0000000100068824 */ /* 0x001fe200078e0205 */
[----:B------:R-:W-:-:S04]  /*09c0*/  @!P0 IADD3 R5, R5, 0x80, RZ ;  /* 0x0000008005058810 */ /* 0x000fc80007ffe0ff */
[----:B------:R-:W-:-:S05]  /*09d0*/  @!P0 IADD3 R6, P1, R6, c[0x0][0x168], RZ ;  /* 0x00005a0006068a10 */ /* 0x000fca0007f3e0ff */
[----:B------:R-:W-:-:S05]  /*09e0*/  @!P0 IMAD.X R7, RZ, RZ, c[0x0][0x16c], P1 ;  /* 0x00005b00ff078624 */ /* 0x000fca00008e06ff */
[----:B------:R0:W-:Y:S03]  /*09f0*/  @!P0 STG.E.U8 [R6.64], R25 ;  /* 0x0000001906008986 */ /* 0x0001e6000c101104 */
.L_x_15853:
[----:B------:R-:W-:Y:S05]  /*0a00*/  BSYNC B0 ;  /* 0x0000000000007941 */ /* 0x000fea0003800000 */
.L_x_15847:
        /* <DEDUP_REMOVED lines=8> */
.L_x_15854:
        /* <DEDUP_REMOVED lines=15> */
.L_x_25198:


//--------------------- .text._ZN2at6native29vectorized_elementwise_kernelILi4ENS0_13AUnaryFunctorIhhhNS0_16BitwiseOrFunctorIhEEEESt5arrayIPcLm2EEEEviT0_T1_ --------------------------
	.section	.text._ZN2at6native29vectorized_elementwise_kernelILi4ENS0_13AUnaryFunctorIhhhNS0_16BitwiseOrFunctorIhEEEESt5arrayIPcLm2EEEEviT0_T1_,"ax",@progbits
	.sectioninfo	@"SHI_REGISTERS=28"
	.align	128
        .global         _ZN2at6native29vectorized_elementwise_kernelILi4ENS0_13AUnaryFunctorIhhhNS0_16BitwiseOrFunctorIhEEEESt5arrayIPcLm2EEEEviT0_T1_
        .type           _ZN2at6native29vectorized_elementwise_kernelILi4ENS0_13AUnaryFunctorIhhhNS0_16BitwiseOrFunctorIhEEEESt5arrayIPcLm2EEEEviT0_T1_,@function
        .size           _ZN2at6native29vectorized_elementwise_kernelILi4ENS0_13AUnaryFunctorIhhhNS0_16BitwiseOrFunctorIhEEEESt5arrayIPcLm2EEEEviT0_T1_,(.L_x_25199 - _ZN2at6native29vectorized_elementwise_kernelILi4ENS0_13AUnaryFunctorIhhhNS0_16BitwiseOrFunctorIhEEEESt5arrayIPcLm2EEEEviT0_T1_)
        .other          _ZN2at6native29vectorized_elementwise_kernelILi4ENS0_13AUnaryFunctorIhhhNS0_16BitwiseOrFunctorIhEEEESt5arrayIPcLm2EEEEviT0_T1_,@"STO_CUDA_ENTRY STV_DEFAULT"
_ZN2at6native29vectorized_elementwise_kernelILi4ENS0_13AUnaryFunctorIhhhNS0_16BitwiseOrFunctorIhEEEESt5arrayIPcLm2EEEEviT0_T1_:
.text._ZN2at6native29vectorized_elementwise_kernelILi4ENS0_13AUnaryFunctorIhhhNS0_16BitwiseOrFunctorIhEEEESt5arrayIPcLm2EEEEviT0_T1_:
        /* <DEDUP_REMOVED lines=42> */
.L_x_15855:
        /* <DEDUP_REMOVED lines=87> */
.L_x_15858:
[----:B-1----:R-:W-:-:S13]  /*0810*/  ISETP.GE.AND P0, PT, R5, R2, PT ;  /* 0x000000020500720c */ /* 0x002fda0003f06270 */
[----:B------:R-:W-:Y:S05]  /*0820*/  @P0 BRA `(.L_x_15860) ;  /* 0x000000c000000947 */ /* 0x000fea0003800000 */
[----:B0-----:R-:W-:Y:S01]  /*0830*/  IMAD.IADD R6, R0, 0x1, R5 ;  /* 0x0000000100067824 */ /* 0x001fe200078e0205 */
[----:B------:R-:W-:-:S04]  /*0840*/  IADD3 R5, R5, 0x80, RZ ;  /* 0x0000008005057810 */ /* 0x000fc80007ffe0ff */
[----:B------:R-:W-:-:S05]  /*0850*/  IADD3 R6, P0, R6, c[0x0][0x168], RZ ;  /* 0x00005a0006067a10 */ /* 0x000fca0007f1e0ff */
[----:B------:R-:W-:-:S05]  /*0860*/  IMAD.X R7, RZ, RZ, c[0x0][0x16c], P0 ;  /* 0x00005b00ff077624 */ /* 0x000fca00000e06ff */
[----:B------:R0:W-:Y:S03]  /*0870*/  STG.E.U8 [R6.64], R9 ;  /* 0x0000000906007986 */ /* 0x0001e6000c101104 */
.L_x_15859:
[----:B------:R-:W-:-:S13]  /*0880*/  ISETP.GE.AND P0, PT, R5, R2, PT ;  /* 0x000000020500720c */ /* 0x000fda0003f06270 */
[----:B------:R-:W-:Y:S05]  /*0890*/  @P0 BRA `(.L_x_15861) ;  /* 0x000000d000000947 */ /* 0x000fea0003800000 */
[----:B0-----:R-:W-:Y:S01]  /*08a0*/  IMAD.IADD R6, R0, 0x1, R5 ;  /* 0x0000000100067824 */ /* 0x001fe200078e0205 */
[----:B------:R-:W-:-:S04]  /*08b0*/  IADD3 R5, R5, 0x80, RZ ;  /* 0x0000008005057810 */ /* 0x000fc80007ffe0ff */
[----:B------:R-:W-:-:S05]  /*08c0*/  IADD3 R6, P0, R6, c[0x0][0x168], RZ ;  /* 0x00005a0006067a10 */ /* 0x000fca0007f1e0ff */
[----:B------:R-:W-:-:S05]  /*08d0*/  IMAD.X R7, RZ, RZ, c[0x0][0x16c], P0 ;  /* 0x00005b00ff077624 */ /* 0x000fca00000e06ff */
[----:B------:R0:W-:Y:S03]  /*08e0*/  STG.E.U8 [R6.64], R13 ;  /* 0x0000000d06007986 */ /* 0x0001e6000c101104 */
.L_x_15860:
        /* <DEDUP_REMOVED lines=8> */
.L_x_15861:
[----:B------:R-:W-:Y:S05]  /*0970*/  BSYNC B1 ;  /* 0x0000000000017941 */ /* 0x000fea0003800000 */
.L_x_15857:
[----:B------:R-:W-:-:S13]  /*0980*/  ISETP.GE.AND P0, PT, R5, R2, PT ;  /* 0x000000020500720c */ /* 0x000fda0003f06270 */
[----:B0-----:R-:W-:Y:S01]  /*0990*/  @!P0 IMAD.IADD R6, R0, 0x1, R5 ;  /* 0x0000000100068824 */ /* 0x001fe200078e0205 */
[----:B------:R-:W-:-:S04]  /*09a0*/  @!P0 IADD3 R5, R5, 0x80, RZ ;  /* 0x0000008005058810 */ /* 0x000fc80007ffe0ff */
[----:B------:R-:W-:-:S05]  /*09b0*/  @!P0 IADD3 R6, P1, R6, c[0x0][0x168], RZ ;  /* 0x00005a0006068a10 */ /* 0x000fca0007f3e0ff */
[----:B------:R-:W-:-:S05]  /*09c0*/  @!P0 IMAD.X R7, RZ, RZ, c[0x0][0x16c], P1 ;  /* 0x00005b00ff078624 */ /* 0x000fca00008e06ff */
[----:B------:R0:W-:Y:S03]  /*09d0*/  @!P0 STG.E.U8 [R6.64], R25 ;  /* 0x0000001906008986 */ /* 0x0001e6000c101104 */
.L_x_15862:
[----:B------:R-:W-:Y:S05]  /*09e0*/  BSYNC B0 ;  /* 0x0000000000007941 */ /* 0x000fea0003800000 */
.L_x_15856:
        /* <DEDUP_REMOVED lines=8> */
.L_x_15863:
        /* <DEDUP_REMOVED lines=9> */
.L_x_25199:


//--------------------- .text._ZN2at6native29vectorized_elementwise_kernelILi8ENS0_13AUnaryFunctorIhhhNS0_16BitwiseOrFunctorIhEEEESt5arrayIPcLm2EEEEviT0_T1_ --------------------------
	.section	.text._ZN2at6native29vectorized_elementwise_kernelILi8ENS0_13AUnaryFunctorIhhhNS0_16BitwiseOrFunctorIhEEEESt5arrayIPcLm2EEEEviT0_T1_,"ax",@progbits
	.sectioninfo	@"SHI_REGISTERS=4"
	.align	128
        .global         _ZN2at6native29vectorized_elementwise_kernelILi8ENS0_13AUnaryFunctorIhhhNS0_16BitwiseOrFunctorIhEEEESt5arrayIPcLm2EEEEviT0_T1_
        .type           _ZN2at6native29vectorized_elementwise_kernelILi8ENS0_13AUnaryFunctorIhhhNS0_16BitwiseOrFunctorIhEEEESt5arrayIPcLm2EEEEviT0_T1_,@function
        .size           _ZN2at6native29vectorized_elementwise_kernelILi8ENS0_13AUnaryFunctorIhhhNS0_16BitwiseOrFunctorIhEEEESt5arrayIPcLm2EEEEviT0_T1_,(.L_x_25200 - _ZN2at6native29vectorized_elementwise_kernelILi8ENS0_13AUnaryFunctorIhhhNS0_16BitwiseOrFunctorIhEEEESt5arrayIPcLm2EEEEviT0_T1_)
        .other          _ZN2at6native29vectorized_elementwise_kernelILi8ENS0_13AUnaryFunctorIhhhNS0_16BitwiseOrFunctorIhEEEESt5arrayIPcLm2EEEEviT0_T1_,@"STO_CUDA_ENTRY STV_DEFAULT"
_ZN2at6native29vectorized_elementwise_kernelILi8ENS0_13AUnaryFunctorIhhhNS0_16BitwiseOrFunctorIhEEEESt5arrayIPcLm2EEEEviT0_T1_:
.text._ZN2at6native29vectorized_elementwise_kernelILi8ENS0_13AUnaryFunctorIhhhNS0_16BitwiseOrFunctorIhEEEESt5arrayIPcLm2EEEEviT0_T1_:
[----:B------:R-:W-:Y:S02]  /*0000*/  MOV R1, c[0x0][0x28] ;  /* 0x00000a0000017a02 */ /* 0x000fe40000000f00 */
[----:B------:R-:W-:Y:S05]  /*0010*/  EXIT ;  /* 0x000000000000794d */ /* 0x000fea0003800000 */
.L_x_15864:
        /* <DEDUP_REMOVED lines=14> */
.L_x_25200:


//--------------------- .text._ZN2at6native18elementwise_kernelILi128ELi4EZNS0_15gpu_kernel_implINS0_13BinaryFunctorIhhhNS0_16BitwiseOrFunctorIhEEEEEEvRNS_18TensorIteratorBaseERKT_EUliE_EEviT1_ --------------------------
	.section	.text._ZN2at6native18elementwise_kernelILi128ELi4EZNS0_15gpu_kernel_implINS0_13BinaryFunctorIhhhNS0_16BitwiseOrFunctorIhEEEEEEvRNS_18TensorIteratorBaseERKT_EUliE_EEviT1_,"ax",@progbits
	.sectioninfo	@"SHI_REGISTERS=26"
	.align	128
        .global         _ZN2at6native18elementwise_kernelILi128ELi4EZNS0_15gpu_kernel_implINS0_13BinaryFunctorIhhhNS0_16BitwiseOrFunctorIhEEEEEEvRNS_18TensorIteratorBaseERKT_EUliE_EEviT1_
        .type           _ZN2at6native18elementwise_kernelILi128ELi4EZNS0_15gpu_kernel_implINS0_13BinaryFunctorIhhhNS0_16BitwiseOrFunctorIhEEEEEEvRNS_18TensorIteratorBaseERKT_EUliE_EEviT1_,@function
        .size           _ZN2at6native18elementwise_kernelILi128ELi4EZNS0_15gpu_kernel_implINS0_13BinaryFunctorIhhhNS0_16BitwiseOrFunctorIhEEEEEEvRNS_18TensorIteratorBaseERKT_EUliE_EEviT1_,(.L_x_25201 - _ZN2at6native18elementwise_kernelILi128ELi4EZNS0_15gpu_kernel_implINS0_13BinaryFunctorIhhhNS0_16BitwiseOrFunctorIhEEEEEEvRNS_18TensorIteratorBaseERKT_EUliE_EEviT1_)
        .other          _ZN2at6native18elementwise_kernelILi128ELi4EZNS0_15gpu_kernel_implINS0_13BinaryFunctorIhhhNS0_16BitwiseOrFunctorIhEEEEEEvRNS_18TensorIteratorBaseERKT_EUliE_EEviT1_,@"STO_CUDA_ENTRY STV_DEFAULT"
_ZN2at6native18elementwise_kernelILi128ELi4EZNS0_15gpu_kernel_implINS0_13BinaryFunctorIhhhNS0_16BitwiseOrFunctorIhEEEEEEvRNS_18TensorIteratorBaseERKT_EUliE_EEviT1_:
.text._ZN2at6native18elementwise_kernelILi128ELi4EZNS0_15gpu_kernel_implINS0_13BinaryFunctorIhhhNS0_16BitwiseOrFunctorIhEEEEEEvRNS_18TensorIteratorBaseERKT_EUliE_EEviT1_:
        /* <DEDUP_REMOVED lines=263> */
.L_x_15867:
        /* <DEDUP_REMOVED lines=18> */
.L_x_15871:
[----:B------:R0:W5:Y:S01]  /*1190*/  LDG.E.U8 R23, [R4.64] ;  /* 0x0000002404177981 */ /* 0x000162000c1e1100 */
[----:B------:R-:W-:Y:S05]  /*11a0*/  BRA `(.L_x_15873) ;  /* 0x00000dc000007947 */ /* 0x000fea0003800000 */
.L_x_15870:
        /* <DEDUP_REMOVED lines=8> */
.L_x_15875:
[----:B------:R0:W5:Y:S01]  /*1230*/  LDG.E.U8 R23, [R4.64] ;  /* 0x0000002404177981 */ /* 0x000162000c1e1100 */
[----:B------:R-:W-:Y:S05]  /*1240*/  BRA `(.L_x_15873) ;  /* 0x00000d2000007947 */ /* 0x000fea0003800000 */
.L_x_15874:
[----:B------:R0:W5:Y:S01]  /*1250*/  LDG.E.U16 R23, [R4.64] ;  /* 0x0000002404177981 */ /* 0x000162000c1e1500 */
[----:B------:R-:W-:Y:S05]  /*1260*/  BRA `(.L_x_15873) ;  /* 0x00000d0000007947 */ /* 0x000fea0003800000 */
.L_x_15869:
        /* <DEDUP_REMOVED lines=10> */
.L_x_15877:
[----:B------:R-:W2:Y:S02]  /*1310*/  LDG.E.U16 R2, [R4.64] ;  /* 0x0000002404027981 */ /* 0x000ea4000c1e1500 */
[----:B--2---:R-:W-:-:S06]  /*1320*/  HADD2.F32 R2, -RZ, R2.H0_H0 ;  /* 0x20000002ff027230 */ /* 0x004fcc0000004100 */
[----:B------:R-:W0:Y:S02]  /*1330*/  F2I.S64.TRUNC R2, R2 ;  /* 0x0000000200027311 */ /* 0x000e24000020d900 */
[----:B0-----:R-:W-:Y:S01]  /*1340*/  PRMT R23, R2, 0x7610, R23 ;  /* 0x0000761002177816 */ /* 0x001fe20000000017 */
[----:B------:R-:W-:Y:S05]  /*1350*/  BRA `(.L_x_15873) ;  /* 0x00000c1000007947 */ /* 0x000fea0003800000 */
.L_x_15876:
        /* <DEDUP_REMOVED lines=10> */
.L_x_15879:
[----:B------:R-:W2:Y:S02]  /*1400*/  LDG.E.U16 R4, [R4.64] ;  /* 0x0000002404047981 */ /* 0x000ea4000c1e1500 */
[----:B--2---:R-:W-:-:S06]  /*1410*/  HADD2.F32 R2, -RZ, R4.H0_H0 ;  /* 0x20000004ff027230 */ /* 0x004fcc0000004100 */
[----:B------:R-:W0:Y:S02]  /*1420*/  F2I.S64.TRUNC R2, R2 ;  /* 0x0000000200027311 */ /* 0x000e24000020d900 */
[----:B0-----:R-:W-:Y:S01]  /*1430*/  PRMT R23, R2, 0x7610, R23 ;  /* 0x0000761002177816 */ /* 0x001fe20000000017 */
[----:B------:R-:W-:Y:S05]  /*1440*/  BRA `(.L_x_15873) ;  /* 0x00000b2000007947 */ /* 0x000fea0003800000 */
.L_x_15878:
[----:B------:R-:W2:Y:S02]  /*1450*/  LDG.E.64 R2, [R4.64] ;  /* 0x0000002404027981 */ /* 0x000ea4000c1e1b00 */
[----:B--2---:R-:W0:Y:S02]  /*1460*/  F2I.S64.F64.TRUNC R2, R2 ;  /* 0x0000000200027311 */ /* 0x004e24000030d900 */
[----:B0-----:R-:W-:Y:S01]  /*1470*/  PRMT R23, R2, 0x7610, R23 ;  /* 0x0000761002177816 */ /* 0x001fe20000000017 */
[----:B------:R-:W-:Y:S05]  /*1480*/  BRA `(.L_x_15873) ;  /* 0x00000ae000007947 */ /* 0x000fea0003800000 */
.L_x_15868:
        /* <DEDUP_REMOVED lines=12> */
.L_x_15882:
[----:B------:R-:W2:Y:S02]  /*1550*/  LDG.E.64 R4, [R4.64] ;  /* 0x0000002404047981 */ /* 0x000ea4000c1e1b00 */
[----:B--2---:R-:W0:Y:S02]  /*1560*/  F2I.S64.F64.TRUNC R2, R4 ;  /* 0x0000000400027311 */ /* 0x004e24000030d900 */
[----:B0-----:R-:W-:Y:S01]  /*1570*/  PRMT R23, R2, 0x7610, R23 ;  /* 0x0000761002177816 */ /* 0x001fe20000000017 */
[----:B------:R-:W-:Y:S05]  /*1580*/  BRA `(.L_x_15873) ;  /* 0x000009e000007947 */ /* 0x000fea0003800000 */
.L_x_15881:
        /* <DEDUP_REMOVED lines=28> */
.L_x_15884:
        /* <DEDUP_REMOVED lines=15> */
.L_x_15883:
[----:B------:R-:W2:Y:S02]  /*1840*/  LDG.E.U16 R2, [R4.64] ;  /* 0x0000002404027981 */ /* 0x000ea4000c1e1500 */
[----:B--2---:R-:W-:-:S06]  /*1850*/  PRMT R2, RZ, 0x5410, R2 ;  /* 0x00005410ff027816 */ /* 0x004fcc0000000002 */
[----:B------:R-:W0:Y:S02]  /*1860*/  F2I.S64.TRUNC R2, R2 ;  /* 0x0000000200027311 */ /* 0x000e24000020d900 */
[----:B0-----:R-:W-:Y:S01]  /*1870*/  PRMT R23, R2, 0x7610, R23 ;  /* 0x0000761002177816 */ /* 0x001fe20000000017 */
[----:B------:R-:W-:Y:S05]  /*1880*/  BRA `(.L_x_15873) ;  /* 0x000006e000007947 */ /* 0x000fea0003800000 */
.L_x_15880:
        /* <DEDUP_REMOVED lines=10> */
.L_x_15887:
        /* <DEDUP_REMOVED lines=21> */
.L_x_15891:
[----:B------:R-:W-:Y:S05]  /*1a80*/  BSYNC B1 ;  /* 0x0000000000017941 */ /* 0x000fea0003800000 */
.L_x_15890:
[----:B------:R-:W-:Y:S01]  /*1a90*/  IMAD.SHL.U32 R2, R2, 0x100000, RZ ;  /* 0x0010000002027824 */ /* 0x000fe200078e00ff */
[----:B------:R-:W-:-:S04]  /*1aa0*/  LEA R3, R0, 0x3b800000, 0x17 ;  /* 0x3b80000000037811 */ /* 0x000fc800078eb8ff */
[----:B------:R-:W-:Y:S02]  /*1ab0*/  LOP3.LUT R2, R3, R2, R4, 0xfe, !PT ;  /* 0x0000000203027212 */ /* 0x000fe400078efe04 */
.L_x_15889:
[----:B------:R-:W-:Y:S05]  /*1ac0*/  BSYNC B0 ;  /* 0x0000000000007941 */ /* 0x000fea0003800000 */
.L_x_15888:
[----:B------:R-:W0:Y:S02]  /*1ad0*/  F2I.S64.TRUNC R2, R2 ;  /* 0x0000000200027311 */ /* 0x000e24000020d900 */
[----:B0-----:R-:W-:Y:S01]  /*1ae0*/  PRMT R23, R2, 0x7610, R23 ;  /* 0x0000761002177816 */ /* 0x001fe20000000017 */
[----:B------:R-:W-:Y:S05]  /*1af0*/  BRA `(.L_x_15873) ;  /* 0x0000047000007947 */ /* 0x000fea0003800000 */
.L_x_15886:
        /* <DEDUP_REMOVED lines=21> */
.L_x_15895:
[----:B------:R-:W-:Y:S05]  /*1c50*/  BSYNC B1 ;  /* 0x0000000000017941 */ /* 0x000fea0003800000 */
.L_x_15894:
[----:B------:R-:W-:Y:S01]  /*1c60*/  IMAD.SHL.U32 R2, R2, 0x200000, RZ ;  /* 0x0020000002027824 */ /* 0x000fe200078e00ff */
[----:B------:R-:W-:-:S04]  /*1c70*/  LEA R3, R0, 0x37800000, 0x17 ;  /* 0x3780000000037811 */ /* 0x000fc800078eb8ff */
[----:B------:R-:W-:Y:S02]  /*1c80*/  LOP3.LUT R2, R3, R2, R4, 0xfe, !PT ;  /* 0x0000000203027212 */ /* 0x000fe400078efe04 */
.L_x_15893:
[----:B------:R-:W-:Y:S05]  /*1c90*/  BSYNC B0 ;  /* 0x0000000000007941 */ /* 0x000fea0003800000 */
.L_x_15892:
[----:B------:R-:W0:Y:S02]  /*1ca0*/  F2I.S64.TRUNC R2, R2 ;  /* 0x0000000200027311 */ /* 0x000e24000020d900 */
[----:B0-----:R-:W-:Y:S01]  /*1cb0*/  PRMT R23, R2, 0x7610, R23 ;  /* 0x0000761002177816 */ /* 0x001fe20000000017 */
[----:B------:R-:W-:Y:S05]  /*1cc0*/  BRA `(.L_x_15873) ;  /* 0x000002a000007947 */ /* 0x000fea0003800000 */
.L_x_15885:
        /* <DEDUP_REMOVED lines=14> */
.L_x_15899:
[----:B------:R-:W-:Y:S05]  /*1db0*/  BSYNC B0 ;  /* 0x0000000000007941 */ /* 0x000fea0003800000 */
.L_x_15898:
[----:B------:R-:W0:Y:S02]  /*1dc0*/  F2I.S64.TRUNC R2, R2 ;  /* 0x0000000200027311 */ /* 0x000e24000020d900 */
[----:B0-----:R-:W-:Y:S01]  /*1dd0*/  PRMT R23, R2, 0x7610, R23 ;  /* 0x0000761002177816 */ /* 0x001fe20000000017 */
[----:B------:R-:W-:Y:S05]  /*1de0*/  BRA `(.L_x_15873) ;  /* 0x0000018000007947 */ /* 0x000fea0003800000 */
.L_x_15872:
        /* <DEDUP_REMOVED lines=21> */
.L_x_15897:
[----:B------:R0:W5:Y:S01]  /*1f40*/  LDG.E.U8 R23, [R4.64] ;  /* 0x0000002404177981 */ /* 0x000162000c1e1100 */
[----:B------:R-:W-:Y:S05]  /*1f50*/  BRA `(.L_x_15873) ;  /* 0x0000001000007947 */ /* 0x000fea0003800000 */
.L_x_15896:
[----:B------:R0:W5:Y:S02]  /*1f60*/  LDG.E.U8 R23, [R4.64] ;  /* 0x0000002404177981 */ /* 0x000164000c1e1100 */
.L_x_15873:
        /* <DEDUP_REMOVED lines=16> */
.L_x_15903:
[----:B------:R0:W5:Y:S01]  /*2070*/  LDG.E.U8 R0, [R4.64] ;  /* 0x0000002404007981 */ /* 0x000162000c1e1100 */
[----:B------:R-:W-:Y:S05]  /*2080*/  BRA `(.L_x_15905) ;  /* 0x00000dc000007947 */ /* 0x000fea0003800000 */
.L_x_15902:
        /* <DEDUP_REMOVED lines=8> */
.L_x_15907:
[----:B------:R0:W5:Y:S01]  /*2110*/  LDG.E.U8 R0, [R4.64] ;  /* 0x0000002404007981 */ /* 0x000162000c1e1100 */
[----:B------:R-:W-:Y:S05]  /*2120*/  BRA `(.L_x_15905) ;  /* 0x00000d2000007947 */ /* 0x000fea0003800000 */
.L_x_15906:
[----:B------:R0:W5:Y:S01]  /*2130*/  LDG.E.U16 R0, [R4.64] ;  /* 0x0000002404007981 */ /* 0x000162000c1e1500 */
[----:B------:R-:W-:Y:S05]  /*2140*/  BRA `(.L_x_15905) ;  /* 0x00000d0000007947 */ /* 0x000fea0003800000 */
.L_x_15901:
        /* <DEDUP_REMOVED lines=10> */
.L_x_15909:
[----:B------:R-:W2:Y:S02]  /*21f0*/  LDG.E.U16 R2, [R4.64] ;  /* 0x0000002404027981 */ /* 0x000ea4000c1e1500 */
[----:B--2---:R-:W-:-:S06]  /*2200*/  HADD2.F32 R2, -RZ, R2.H0_H0 ;  /* 0x20000002ff027230 */ /* 0x004fcc0000004100 */
[----:B------:R-:W0:Y:S02]  /*2210*/  F2I.S64.TRUNC R2, R2 ;  /* 0x0000000200027311 */ /* 0x000e24000020d900 */
[----:B0-----:R-:W-:Y:S01]  /*2220*/  PRMT R0, R2, 0x7610, R0 ;  /* 0x0000761002007816 */ /* 0x001fe20000000000 */
[----:B------:R-:W-:Y:S05]  /*2230*/  BRA `(.L_x_15905) ;  /* 0x00000c1000007947 */ /* 0x000fea0003800000 */
.L_x_15908:
        /* <DEDUP_REMOVED lines=10> */
.L_x_15911:
[----:B------:R-:W2:Y:S02]  /*22e0*/  LDG.E.U16 R4, [R4.64] ;  /* 0x0000002404047981 */ /* 0x000ea4000c1e1500 */
[----:B--2---:R-:W-:-:S06]  /*22f0*/  HADD2.F32 R2, -RZ, R4.H0_H0 ;  /* 0x20000004ff027230 */ /* 0x004fcc0000004100 */
[----:B------:R-:W0:Y:S02]  /*2300*/  F2I.S64.TRUNC R2, R2 ;  /* 0x0000000200027311 */ /* 0x000e24000020d900 */
[----:B0-----:R-:W-:Y:S01]  /*2310*/  PRMT R0, R2, 0x7610, R0 ;  /* 0x0000761002007816 */ /* 0x001fe20000000000 */
[----:B------:R-:W-:Y:S05]  /*2320*/  BRA `(.L_x_15905) ;  /* 0x00000b2000007947 */ /* 0x000fea0003800000 */
.L_x_15910:
[----:B------:R-:W2:Y:S02]  /*2330*/  LDG.E.64 R2, [R4.64] ;  /* 0x0000002404027981 */ /* 0x000ea4000c1e1b00 */
[----:B--2---:R-:W0:Y:S02]  /*2340*/  F2I.S64.F64.TRUNC R2, R2 ;  /* 0x0000000200027311 */ /* 0x004e24000030d900 */
[----:B0-----:R-:W-:Y:S01]  /*2350*/  PRMT R0, R2, 0x7610, R0 ;  /* 0x0000761002007816 */ /* 0x001fe20000000000 */
[----:B------:R-:W-:Y:S05]  /*2360*/  BRA `(.L_x_15905) ;  /* 0x00000ae000007947 */ /* 0x000fea0003800000 */
.L_x_15900:
        /* <DEDUP_REMOVED lines=12> */
.L_x_15914:
[----:B------:R-:W2:Y:S02]  /*2430*/  LDG.E.64 R4, [R4.64] ;  /* 0x0000002404047981 */ /* 0x000ea4000c1e1b00 */
[----:B--2---:R-:W0:Y:S02]  /*2440*/  F2I.S64.F64.TRUNC R2, R4 ;  /* 0x0000000400027311 */ /* 0x004e24000030d900 */
[----:B0-----:R-:W-:Y:S01]  /*2450*/  PRMT R0, R2, 0x7610, R0 ;  /* 0x0000761002007816 */ /* 0x001fe20000000000 */
[----:B------:R-:W-:Y:S05]  /*2460*/  BRA `(.L_x_15905) ;  /* 0x000009e000007947 */ /* 0x000fea0003800000 */
.L_x_15913:
        /* <DEDUP_REMOVED lines=28> */
.L_x_15916:
        /* <DEDUP_REMOVED lines=15> */
.L_x_15915:
[----:B------:R-:W2:Y:S02]  /*2720*/  LDG.E.U16 R2, [R4.64] ;  /* 0x0000002404027981 */ /* 0x000ea4000c1e1500 */
[----:B--2---:R-:W-:-:S06]  /*2730*/  PRMT R2, RZ, 0x5410, R2 ;  /* 0x00005410ff027816 */ /* 0x004fcc0000000002 */
[----:B------:R-:W0:Y:S02]  /*2740*/  F2I.S64.TRUNC R2, R2 ;  /* 0x0000000200027311 */ /* 0x000e24000020d900 */
[----:B0-----:R-:W-:Y:S01]  /*2750*/  PRMT R0, R2, 0x7610, R0 ;  /* 0x0000761002007816 */ /* 0x001fe20000000000 */
[----:B------:R-:W-:Y:S05]  /*2760*/  BRA `(.L_x_15905) ;  /* 0x000006e000007947 */ /* 0x000fea0003800000 */
.L_x_15912:
        /* <DEDUP_REMOVED lines=10> */
.L_x_15919:
        /* <DEDUP_REMOVED lines=21> */
.L_x_15923:
[----:B------:R-:W-:Y:S05]  /*2960*/  BSYNC B1 ;  /* 0x0000000000017941 */ /* 0x000fea0003800000 */
.L_x_15922:
[----:B------:R-:W-:Y:S01]  /*2970*/  IMAD.SHL.U32 R2, R2, 0x100000, RZ ;  /* 0x0010000002027824 */ /* 0x000fe200078e00ff */
[----:B------:R-:W-:-:S04]  /*2980*/  LEA R3, R0, 0x3b800000, 0x17 ;  /* 0x3b80000000037811 */ /* 0x000fc800078eb8ff */
[----:B------:R-:W-:Y:S02]  /*2990*/  LOP3.LUT R2, R3, R2, R4, 0xfe, !PT ;  /* 0x0000000203027212 */ /* 0x000fe400078efe04 */
.L_x_15921:
[----:B------:R-:W-:Y:S05]  /*29a0*/  BSYNC B0 ;  /* 0x0000000000007941 */ /* 0x000fea0003800000 */
.L_x_15920:
[----:B------:R-:W0:Y:S02]  /*29b0*/  F2I.S64.TRUNC R2, R2 ;  /* 0x0000000200027311 */ /* 0x000e24000020d900 */
[----:B0-----:R-:W-:Y:S01]  /*29c0*/  PRMT R0, R2, 0x7610, R0 ;  /* 0x0000761002007816 */ /* 0x001fe20000000000 */
[----:B------:R-:W-:Y:S05]  /*29d0*/  BRA `(.L_x_15905) ;  /* 0x0000047000007947 */ /* 0x000fea0003800000 */
.L_x_15918:
        /* <DEDUP_REMOVED lines=21> */
.L_x_15927:
[----:B------:R-:W-:Y:S05]  /*2b30*/  BSYNC B1 ;  /* 0x0000000000017941 */ /* 0x000fea0003800000 */
.L_x_15926:
[----:B------:R-:W-:Y:S01]  /*2b40*/  IMAD.SHL.U32 R2, R2, 0x200000, RZ ;  /* 0x0020000002027824 */ /* 0x000fe200078e00ff */
[----:B------:R-:W-:-:S04]  /*2b50*/  LEA R3, R0, 0x37800000, 0x17 ;  /* 0x3780000000037811 */ /* 0x000fc800078eb8ff */
[----:B------:R-:W-:Y:S02]  /*2b60*/  LOP3.LUT R2, R3, R2, R4, 0xfe, !PT ;  /* 0x0000000203027212 */ /* 0x000fe400078efe04 */
.L_x_15925:
[----:B------:R-:W-:Y:S05]  /*2b70*/  BSYNC B0 ;  /* 0x0000000000007941 */ /* 0x000fea0003800000 */
.L_x_15924:
[----:B------:R-:W0:Y:S02]  /*2b80*/  F2I.S64.TRUNC R2, R2 ;  /* 0x0000000200027311 */ /* 0x000e24000020d900 */
[----:B0-----:R-:W-:Y:S01]  /*2b90*/  PRMT R0, R2, 0x7610, R0 ;  /* 0x0000761002007816 */ /* 0x001fe20000000000 */
[----:B------:R-:W-:Y:S05]  /*2ba0*/  BRA `(.L_x_15905) ;  /* 0x000002a000007947 */ /* 0x000fea0003800000 */
.L_x_15917:
        /* <DEDUP_REMOVED lines=14> */
.L_x_15931:
[----:B------:R-:W-:Y:S05]  /*2c90*/  BSYNC B0 ;  /* 0x0000000000007941 */ /* 0x000fea0003800000 */
.L_x_15930:
[----:B------:R-:W0:Y:S02]  /*2ca0*/  F2I.S64.TRUNC R2, R2 ;  /* 0x0000000200027311 */ /* 0x000e24000020d900 */
[----:B0-----:R-:W-:Y:S01]  /*2cb0*/  PRMT R0, R2, 0x7610, R0 ;  /* 0x0000761002007816 */ /* 0x001fe20000000000 */
[----:B------:R-:W-:Y:S05]  /*2cc0*/  BRA `(.L_x_15905) ;  /* 0x0000018000007947 */ /* 0x000fea0003800000 */
.L_x_15904:
        /* <DEDUP_REMOVED lines=21> */
.L_x_15929:
[----:B------:R0:W5:Y:S01]  /*2e20*/  LDG.E.U8 R0, [R4.64] ;  /* 0x0000002404007981 */ /* 0x000162000c1e1100 */
[----:B------:R-:W-:Y:S05]  /*2e30*/  BRA `(.L_x_15905) ;  /* 0x0000001000007947 */ /* 0x000fea0003800000 */
.L_x_15928:
[----:B------:R0:W5:Y:S02]  /*2e40*/  LDG.E.U8 R0, [R4.64] ;  /* 0x0000002404007981 */ /* 0x000164000c1e1100 */
.L_x_15905:
        /* <DEDUP_REMOVED lines=15> */
.L_x_15935:
[----:B------:R0:W-:Y:S01]  /*2f40*/  STG.E.U8 [R16.64], R3 ;  /* 0x0000000310007986 */ /* 0x0001e2000c101124 */
[----:B------:R-:W-:Y:S05]  /*2f50*/  BRA `(.L_x_15937) ;  /* 0x00000e9000007947 */ /* 0x000fea0003800000 */
.L_x_15934:
        /* <DEDUP_REMOVED lines=10> */
.L_x_15939:
[----:B------:R-:W-:-:S05]  /*3000*/  LOP3.LUT R3, R3, 0xff, RZ, 0xc0, !PT ;  /* 0x000000ff03037812 */ /* 0x000fca00078ec0ff */
[----:B------:R0:W-:Y:S01]  /*3010*/  STG.E [R16.64], R3 ;  /* 0x0000000310007986 */ /* 0x0001e2000c101924 */
[----:B------:R-:W-:Y:S05]  /*3020*/  BRA `(.L_x_15937) ;  /* 0x00000dc000007947 */ /* 0x000fea0003800000 */
.L_x_15938:
[----:B------:R-:W-:-:S05]  /*3030*/  LOP3.LUT R3, R3, 0xff, RZ, 0xc0, !PT ;  /* 0x000000ff03037812 */ /* 0x000fca00078ec0ff */
[----:B------:R0:W-:Y:S01]  /*3040*/  STG.E.U16 [R16.64], R3 ;  /* 0x0000000310007986 */ /* 0x0001e2000c101524 */
[----:B------:R-:W-:Y:S05]  /*3050*/  BRA `(.L_x_15937) ;  /* 0x00000d9000007947 */ /* 0x000fea0003800000 */
.L_x_15933:
        /* <DEDUP_REMOVED lines=10> */
.L_x_15941:
[----:B------:R-:W-:-:S04]  /*3100*/  LOP3.LUT R3, R3, 0xff, RZ, 0xc0, !PT ;  /* 0x000000ff03037812 */ /* 0x000fc800078ec0ff */
[----:B------:R-:W0:Y:S02]  /*3110*/  I2F.U16 R0, R3 ;  /* 0x0000000300007306 */ /* 0x000e240000101000 */
[----:B0-----:R-:W-:-:S05]  /*3120*/  F2FP.PACK_AB R0, RZ, R0 ;  /* 0x00000000ff00723e */ /* 0x001fca00000000ff */
[----:B------:R0:W-:Y:S01]  /*3130*/  STG.E.U16 [R16.64], R0 ;  /* 0x0000000010007986 */ /* 0x0001e2000c101524 */
[----:B------:R-:W-:Y:S05]  /*3140*/  BRA `(.L_x_15937) ;  /* 0x00000ca000007947 */ /* 0x000fea0003800000 */
.L_x_15940:
        /* <DEDUP_REMOVED lines=11> */
.L_x_15943:
[----:B------:R-:W-:-:S06]  /*3200*/  LOP3.LUT R3, R3, 0xff, RZ, 0xc0, !PT ;  /* 0x000000ff03037812 */ /* 0x000fcc00078ec0ff */
[----:B------:R-:W0:Y:S02]  /*3210*/  I2F.U16 R3, R3 ;  /* 0x0000000300037306 */ /* 0x000e240000101000 */
[----:B0-----:R-:W-:-:S04]  /*3220*/  F2FP.PACK_AB R3, RZ, R3 ;  /* 0x00000003ff03723e */ /* 0x001fc800000000ff */
[----:B------:R-:W-:-:S05]  /*3230*/  PRMT R3, R3, 0x5410, RZ ;  /* 0x0000541003037816 */ /* 0x000fca00000000ff */
[----:B------:R0:W-:Y:S01]  /*3240*/  STG.E [R16.64], R3 ;  /* 0x0000000310007986 */ /* 0x0001e2000c101924 */
[----:B------:R-:W-:Y:S05]  /*3250*/  BRA `(.L_x_15937) ;  /* 0x00000b9000007947 */ /* 0x000fea0003800000 */
.L_x_15942:
[----:B------:R-:W-:-:S06]  /*3260*/  LOP3.LUT R3, R3, 0xff, RZ, 0xc0, !PT ;  /* 0x000000ff03037812 */ /* 0x000fcc00078ec0ff */
[----:B------:R-:W0:Y:S02]  /*3270*/  I2F.F64.U16 R2, R3 ;  /* 0x0000000300027312 */ /* 0x000e240000101800 */
[----:B0-----:R0:W-:Y:S01]  /*3280*/  STG.E.64 [R16.64], R2 ;  /* 0x0000000210007986 */ /* 0x0011e2000c101b24 */
[----:B------:R-:W-:Y:S05]  /*3290*/  BRA `(.L_x_15937) ;  /* 0x00000b5000007947 */ /* 0x000fea0003800000 */
.L_x_15932:
        /* <DEDUP_REMOVED lines=12> */
.L_x_15946:
[----:B------:R-:W-:Y:S01]  /*3360*/  LOP3.LUT R4, R3, 0xff, RZ, 0xc0, !PT ;  /* 0x000000ff03047812 */ /* 0x000fe200078ec0ff */
[----:B------:R-:W-:-:S05]  /*3370*/  CS2R R6, SRZ ;  /* 0x0000000000067805 */ /* 0x000fca000001ff00 */
[----:B------:R-:W0:Y:S02]  /*3380*/  I2F.F64.U16 R4, R4 ;  /* 0x0000000400047312 */ /* 0x000e240000101800 */
[----:B0-----:R0:W-:Y:S01]  /*3390*/  STG.E.128 [R16.64], R4 ;  /* 0x0000000410007986 */ /* 0x0011e2000c101d24 */
[----:B------:R-:W-:Y:S05]  /*33a0*/  BRA `(.L_x_15937) ;  /* 0x00000a4000007947 */ /* 0x000fea0003800000 */
.L_x_15945:
        /* <DEDUP_REMOVED lines=22> */
.L_x_15950:
[----:B------:R-:W-:Y:S05]  /*3510*/  BSYNC B0 ;  /* 0x0000000000007941 */ /* 0x000fea0003800000 */
.L_x_15949:
[----:B------:R-:W-:-:S05]  /*3520*/  LOP3.LUT R3, R0, R3, RZ, 0xfc, !PT ;  /* 0x0000000300037212 */ /* 0x000fca00078efcff */
[----:B------:R0:W-:Y:S01]  /*3530*/  STG.E.U8 [R16.64], R3 ;  /* 0x0000000310007986 */ /* 0x0001e2000c101124 */
[----:B------:R-:W-:Y:S05]  /*3540*/  BRA `(.L_x_15937) ;  /* 0x000008a000007947 */ /* 0x000fea0003800000 */
.L_x_15948:
        /* <DEDUP_REMOVED lines=14> */
.L_x_15952:
[----:B------:R-:W-:Y:S01]  /*3630*/  IMAD.MOV.U32 R0, RZ, RZ, 0x7f ;  /* 0x0000007fff007424 */ /* 0x000fe200078e00ff */
[----:B------:R-:W-:-:S04]  /*3640*/  ISETP.GT.U32.AND P0, PT, R2, 0x7f800000, PT ;  /* 0x7f8000000200780c */ /* 0x000fc80003f04070 */
[----:B------:R-:W-:-:S04]  /*3650*/  SEL R0, R0, 0x7c, P0 ;  /* 0x0000007c00007807 */ /* 0x000fc80000000000 */
.L_x_15953:
[----:B------:R-:W-:Y:S05]  /*3660*/  BSYNC B0 ;  /* 0x0000000000007941 */ /* 0x000fea0003800000 */
.L_x_15951:
[----:B------:R-:W-:-:S04]  /*3670*/  LOP3.LUT R2, R3, 0x80000000, RZ, 0xc0, !PT ;  /* 0x8000000003027812 */ /* 0x000fc800078ec0ff */
[----:B------:R-:W-:-:S04]  /*3680*/  SHF.R.U32.HI R3, RZ, 0x18, R2 ;  /* 0x00000018ff037819 */ /* 0x000fc80000011602 */
[----:B------:R-:W-:-:S05]  /*3690*/  LOP3.LUT R3, R0, R3, RZ, 0xfc, !PT ;  /* 0x0000000300037212 */ /* 0x000fca00078efcff */
[----:B------:R0:W-:Y:S01]  /*36a0*/  STG.E.U8 [R16.64], R3 ;  /* 0x0000000310007986 */ /* 0x0001e2000c101124 */
[----:B------:R-:W-:Y:S05]  /*36b0*/  BRA `(.L_x_15937) ;  /* 0x0000073000007947 */ /* 0x000fea0003800000 */
.L_x_15947:
[----:B------:R-:W-:-:S04]  /*36c0*/  LOP3.LUT R3, R3, 0xff, RZ, 0xc0, !PT ;  /* 0x000000ff03037812 */ /* 0x000fc800078ec0ff */
[----:B------:R-:W0:Y:S02]  /*36d0*/  I2F.U16 R0, R3 ;  /* 0x0000000300007306 */ /* 0x000e240000101000 */
[----:B0-----:R-:W-:-:S05]  /*36e0*/  F2FP.BF16.PACK_AB R0, RZ, R0 ;  /* 0x00000000ff00723e */ /* 0x001fca00000010ff */
[----:B------:R0:W-:Y:S01]  /*36f0*/  STG.E.U16 [R16.64], R0 ;  /* 0x0000000010007986 */ /* 0x0001e2000c101524 */
[----:B------:R-:W-:Y:S05]  /*3700*/  BRA `(.L_x_15937) ;  /* 0x000006e000007947 */ /* 0x000fea0003800000 */
.L_x_15944:
        /* <DEDUP_REMOVED lines=11> */
.L_x_15956:
        /* <DEDUP_REMOVED lines=18> */
.L_x_15959:
[----:B------:R-:W-:-:S04]  /*38e0*/  LOP3.LUT R2, R3, 0x80000000, RZ, 0xc0, !PT ;  /* 0x8000000003027812 */ /* 0x000fc800078ec0ff */
[----:B------:R-:W-:-:S04]  /*38f0*/  SHF.R.U32.HI R3, RZ, 0x18, R2 ;  /* 0x00000018ff037819 */ /* 0x000fc80000011602 */
[----:B------:R-:W-:-:S04]  /*3900*/  LOP3.LUT R0, R0, R3, RZ, 0xfc, !PT ;  /* 0x0000000300007212 */ /* 0x000fc800078efcff */
[----:B------:R-:W-:Y:S02]  /*3910*/  PRMT R8, R0, 0x7610, R8 ;  /* 0x0000761000087816 */ /* 0x000fe40000000008 */
.L_x_15958:
[----:B------:R-:W-:Y:S05]  /*3920*/  BSYNC B0 ;  /* 0x0000000000007941 */ /* 0x000fea0003800000 */
.L_x_15957:
[----:B------:R0:W-:Y:S01]  /*3930*/  STG.E.U8 [R16.64], R8 ;  /* 0x0000000810007986 */ /* 0x0001e2000c101124 */
[----:B------:R-:W-:Y:S05]  /*3940*/  BRA `(.L_x_15937) ;  /* 0x000004a000007947 */ /* 0x000fea0003800000 */
.L_x_15955:
        /* <DEDUP_REMOVED lines=18> */
.L_x_15962:
[----:B------:R-:W-:-:S04]  /*3a70*/  LOP3.LUT R2, R3, 0x80000000, RZ, 0xc0, !PT ;  /* 0x8000000003027812 */ /* 0x000fc800078ec0ff */
[----:B------:R-:W-:-:S04]  /*3a80*/  SHF.R.U32.HI R3, RZ, 0x18, R2 ;  /* 0x00000018ff037819 */ /* 0x000fc80000011602 */
[----:B------:R-:W-:-:S04]  /*3a90*/  LOP3.LUT R0, R0, R3, RZ, 0xfc, !PT ;  /* 0x0000000300007212 */ /* 0x000fc800078efcff */
[----:B------:R-:W-:Y:S02]  /*3aa0*/  PRMT R8, R0, 0x7610, R8 ;  /* 0x0000761000087816 */ /* 0x000fe40000000008 */
.L_x_15961:
[----:B------:R-:W-:Y:S05]  /*3ab0*/  BSYNC B0 ;  /* 0x0000000000007941 */ /* 0x000fea0003800000 */
.L_x_15960:
[----:B------:R0:W-:Y:S01]  /*3ac0*/  STG.E.U8 [R16.64], R8 ;  /* 0x0000000810007986 */ /* 0x0001e2000c101124 */
[----:B------:R-:W-:Y:S05]  /*3ad0*/  BRA `(.L_x_15937) ;  /* 0x0000031000007947 */ /* 0x000fea0003800000 */
.L_x_15954:
        /* <DEDUP_REMOVED lines=23> */
.L_x_15936:
        /* <DEDUP_REMOVED lines=20> */
.L_x_15964:
[----:B------:R-:W-:Y:S01]  /*3d90*/  LOP3.LUT R2, R3, 0xff, RZ, 0xc0, !PT ;  /* 0x000000ff03027812 */ /* 0x000fe200078ec0ff */
[----:B------:R-:W-:-:S05]  /*3da0*/  IMAD.MOV.U32 R3, RZ, RZ, RZ ;  /* 0x000000ffff037224 */ /* 0x000fca00078e00ff */
[----:B------:R0:W-:Y:S01]  /*3db0*/  STG.E.64 [R16.64], R2 ;  /* 0x0000000210007986 */ /* 0x0001e2000c101b24 */
[----:B------:R-:W-:Y:S05]  /*3dc0*/  BRA `(.L_x_15937) ;  /* 0x0000002000007947 */ /* 0x000fea0003800000 */
.L_x_15963:
[----:B------:R-:W-:-:S05]  /*3dd0*/  LOP3.LUT R3, R3, 0xff, RZ, 0xc0, !PT ;  /* 0x000000ff03037812 */ /* 0x000fca00078ec0ff */
[----:B------:R0:W-:Y:S02]  /*3de0*/  STG.E [R16.64], R3 ;  /* 0x0000000310007986 */ /* 0x0001e4000c101924 */
.L_x_15937:
[----:B------:R-:W-:-:S05]  /*3df0*/  IMAD R18, R19, 0x200, R18 ;  /* 0x0000020013127824 */ /* 0x000fca00078e0212 */
[----:B------:R-:W-:Y:S02]  /*3e00*/  IADD3 R23, R18, 0x80, RZ ;  /* 0x0000008012177810 */ /* 0x000fe40007ffe0ff */
.L_x_15866:
[----:B------:R-:W-:Y:S05]  /*3e10*/  BSYNC B6 ;  /* 0x0000000000067941 */ /* 0x000fea0003800000 */
.L_x_15865:
        /* <DEDUP_REMOVED lines=258> */
.L_x_15967:
        /* <DEDUP_REMOVED lines=18> */
.L_x_15971:
[----:B------:R0:W5:Y:S01]  /*4f60*/  LDG.E.U8 R19, [R4.64] ;  /* 0x0000002404137981 */ /* 0x000162000c1e1100 */
[----:B------:R-:W-:Y:S05]  /*4f70*/  BRA `(.L_x_15973) ;  /* 0x00000dc000007947 */ /* 0x000fea0003800000 */
.L_x_15970:
        /* <DEDUP_REMOVED lines=8> */
.L_x_15975:
[----:B------:R0:W5:Y:S01]  /*5000*/  LDG.E.U8 R19, [R4.64] ;  /* 0x0000002404137981 */ /* 0x000162000c1e1100 */
[----:B------:R-:W-:Y:S05]  /*5010*/  BRA `(.L_x_15973) ;  /* 0x00000d2000007947 */ /* 0x000fea0003800000 */
.L_x_15974:
[----:B------:R0:W5:Y:S01]  /*5020*/  LDG.E.U16 R19, [R4.64] ;  /* 0x0000002404137981 */ /* 0x000162000c1e1500 */
[----:B------:R-:W-:Y:S05]  /*5030*/  BRA `(.L_x_15973) ;  /* 0x00000d0000007947 */ /* 0x000fea0003800000 */
.L_x_15969:
        /* <DEDUP_REMOVED lines=10> */
.L_x_15977:
[----:B------:R-:W2:Y:S02]  /*50e0*/  LDG.E.U16 R2, [R4.64] ;  /* 0x0000002404027981 */ /* 0x000ea4000c1e1500 */
[----:B--2---:R-:W-:-:S06]  /*50f0*/  HADD2.F32 R2, -RZ, R2.H0_H0 ;  /* 0x20000002ff027230 */ /* 0x004fcc0000004100 */
[----:B------:R-:W0:Y:S02]  /*5100*/  F2I.S64.TRUNC R2, R2 ;  /* 0x0000000200027311 */ /* 0x000e24000020d900 */
[----:B0-----:R-:W-:Y:S01]  /*5110*/  PRMT R19, R2, 0x7610, R19 ;  /* 0x0000761002137816 */ /* 0x001fe20000000013 */
[----:B------:R-:W-:Y:S05]  /*5120*/  BRA `(.L_x_15973) ;  /* 0x00000c1000007947 */ /* 0x000fea0003800000 */
.L_x_15976:
        /* <DEDUP_REMOVED lines=10> */
.L_x_15979:
[----:B------:R-:W2:Y:S02]  /*51d0*/  LDG.E.U16 R4, [R4.64] ;  /* 0x0000002404047981 */ /* 0x000ea4000c1e1500 */
[----:B--2---:R-:W-:-:S06]  /*51e0*/  HADD2.F32 R2, -RZ, R4.H0_H0 ;  /* 0x20000004ff027230 */ /* 0x004fcc0000004100 */
[----:B------:R-:W0:Y:S02]  /*51f0*/  F2I.S64.TRUNC R2, R2 ;  /* 0x0000000200027311 */ /* 0x000e24000020d900 */
[----:B0-----:R-:W-:Y:S01]  /*5200*/  PRMT R19, R2, 0x7610, R19 ;  /* 0x0000761002137816 */ /* 0x001fe20000000013 */
[----:B------:R-:W-:Y:S05]  /*5210*/  BRA `(.L_x_15973) ;  /* 0x00000b2000007947 */ /* 0x000fea0003800000 */
.L_x_15978:
[----:B------:R-:W2:Y:S02]  /*5220*/  LDG.E.64 R2, [R4.64] ;  /* 0x0000002404027981 */ /* 0x000ea4000c1e1b00 */
[----:B--2---:R-:W0:Y:S02]  /*5230*/  F2I.S64.F64.TRUNC R2, R2 ;  /* 0x0000000200027311 */ /* 0x004e24000030d900 */
[----:B0-----:R-:W-:Y:S01]  /*5240*/  PRMT R19, R2, 0x7610, R19 ;  /* 0x0000761002137816 */ /* 0x001fe20000000013 */
[----:B------:R-:W-:Y:S05]  /*5250*/  BRA `(.L_x_15973) ;  /* 0x00000ae000007947 */ /* 0x000fea0003800000 */
.L_x_15968:
        /* <DEDUP_REMOVED lines=12> */
.L_x_15982:
[----:B------:R-:W2:Y:S02]  /*5320*/  LDG.E.64 R4, [R4.64] ;  /* 0x0000002404047981 */ /* 0x000ea4000c1e1b00 */
[----:B--2---:R-:W0:Y:S02]  /*5330*/  F2I.S64.F64.TRUNC R2, R4 ;  /* 0x0000000400027311 */ /* 0x004e24000030d900 */
[----:B0-----:R-:W-:Y:S01]  /*5340*/  PRMT R19, R2, 0x7610, R19 ;  /* 0x0000761002137816 */ /* 0x001fe20000000013 */
[----:B------:R-:W-:Y:S05]  /*5350*/  BRA `(.L_x_15973) ;  /* 0x000009e000007947 */ /* 0x000fea0003800000 */
.L_x_15981:
        /* <DEDUP_REMOVED lines=28> */
.L_x_15984:
        /* <DEDUP_REMOVED lines=15> */
.L_x_15983:
[----:B------:R-:W2:Y:S02]  /*5610*/  LDG.E.U16 R2, [R4.64] ;  /* 0x0000002404027981 */ /* 0x000ea4000c1e1500 */
[----:B--2---:R-:W-:-:S06]  /*5620*/  PRMT R2, RZ, 0x5410, R2 ;  /* 0x00005410ff027816 */ /* 0x004fcc0000000002 */
[----:B------:R-:W0:Y:S02]  /*5630*/  F2I.S64.TRUNC R2, R2 ;  /* 0x0000000200027311 */ /* 0x000e24000020d900 */
[----:B0-----:R-:W-:Y:S01]  /*5640*/  PRMT R19, R2, 0x7610, R19 ;  /* 0x0000761002137816 */ /* 0x001fe20000000013 */
[----:B------:R-:W-:Y:S05]  /*5650*/  BRA `(.L_x_15973) ;  /* 0x000006e000007947 */ /* 0x000fea0003800000 */
.L_x_15980:
        /* <DEDUP_REMOVED lines=10> */
.L_x_15987:
        /* <DEDUP_REMOVED lines=21> */
.L_x_15991:
[----:B------:R-:W-:Y:S05]  /*5850*/  BSYNC B1 ;  /* 0x0000000000017941 */ /* 0x000fea0003800000 */
.L_x_15990:
[----:B------:R-:W-:Y:S01]  /*5860*/  IMAD.SHL.U32 R2, R2, 0x100000, RZ ;  /* 0x0010000002027824 */ /* 0x000fe200078e00ff */
[----:B------:R-:W-:-:S04]  /*5870*/  LEA R3, R0, 0x3b800000, 0x17 ;  /* 0x3b80000000037811 */ /* 0x000fc800078eb8ff */
[----:B------:R-:W-:Y:S02]  /*5880*/  LOP3.LUT R2, R3, R2, R4, 0xfe, !PT ;  /* 0x0000000203027212 */ /* 0x000fe400078efe04 */
.L_x_15989:
[----:B------:R-:W-:Y:S05]  /*5890*/  BSYNC B0 ;  /* 0x0000000000007941 */ /* 0x000fea0003800000 */
.L_x_15988:
[----:B------:R-:W0:Y:S02]  /*58a0*/  F2I.S64.TRUNC R2, R2 ;  /* 0x0000000200027311 */ /* 0x000e24000020d900 */
[----:B0-----:R-:W-:Y:S01]  /*58b0*/  PRMT R19, R2, 0x7610, R19 ;  /* 0x0000761002137816 */ /* 0x001fe20000000013 */
[----:B------:R-:W-:Y:S05]  /*58c0*/  BRA `(.L_x_15973) ;  /* 0x0000047000007947 */ /* 0x000fea0003800000 */
.L_x_15986:
        /* <DEDUP_REMOVED lines=21> */
.L_x_15995:
[----:B------:R-:W-:Y:S05]  /*5a20*/  BSYNC B1 ;  /* 0x0000000000017941 */ /* 0x000fea0003800000 */
.L_x_15994:
[----:B------:R-:W-:Y:S01]  /*5a30*/  IMAD.SHL.U32 R2, R2, 0x200000, RZ ;  /* 0x0020000002027824 */ /* 0x000fe200078e00ff */
[----:B------:R-:W-:-:S04]  /*5a40*/  LEA R3, R0, 0x37800000, 0x17 ;  /* 0x3780000000037811 */ /* 0x000fc800078eb8ff */
[----:B------:R-:W-:Y:S02]  /*5a50*/  LOP3.LUT R2, R3, R2, R4, 0xfe, !PT ;  /* 0x0000000203027212 */ /* 0x000fe400078efe04 */
.L_x_15993:
[----:B------:R-:W-:Y:S05]  /*5a60*/  BSYNC B0 ;  /* 0x0000000000007941 */ /* 0x000fea0003800000 */
.L_x_15992:
[----:B------:R-:W0:Y:S02]  /*5a70*/  F2I.S64.TRUNC R2, R2 ;  /* 0x0000000200027311 */ /* 0x000e24000020d900 */
[----:B0-----:R-:W-:Y:S01]  /*5a80*/  PRMT R19, R2, 0x7610, R19 ;  /* 0x0000761002137816 */ /* 0x001fe20000000013 */
[----:B------:R-:W-:Y:S05]  /*5a90*/  BRA `(.L_x_15973) ;  /* 0x000002a000007947 */ /* 0x000fea0003800000 */
.L_x_15985:
        /* <DEDUP_REMOVED lines=14> */
.L_x_15999:
[----:B------:R-:W-:Y:S05]  /*5b80*/  BSYNC B0 ;  /* 0x0000000000007941 */ /* 0x000fea0003800000 */
.L_x_15998:
[----:B------:R-:W0:Y:S02]  /*5b90*/  F2I.S64.TRUNC R2, R2 ;  /* 0x0000000200027311 */ /* 0x000e24000020d900 */
[----:B0-----:R-:W-:Y:S01]  /*5ba0*/  PRMT R19, R2, 0x7610, R19 ;  /* 0x0000761002137816 */ /* 0x001fe20000000013 */
[----:B------:R-:W-:Y:S05]  /*5bb0*/  BRA `(.L_x_15973) ;  /* 0x0000018000007947 */ /* 0x000fea0003800000 */
.L_x_15972:
        /* <DEDUP_REMOVED lines=21> */
.L_x_15997:
[----:B------:R0:W5:Y:S01]  /*5d10*/  LDG.E.U8 R19, [R4.64] ;  /* 0x0000002404137981 */ /* 0x000162000c1e1100 */
[----:B------:R-:W-:Y:S05]  /*5d20*/  BRA `(.L_x_15973) ;  /* 0x0000001000007947 */ /* 0x000fea0003800000 */
.L_x_15996:
[----:B------:R0:W5:Y:S02]  /*5d30*/  LDG.E.U8 R19, [R4.64] ;  /* 0x0000002404137981 */ /* 0x000164000c1e1100 */
.L_x_15973:
        /* <DEDUP_REMOVED lines=16> */
.L_x_16003:
[----:B------:R0:W5:Y:S01]  /*5e40*/  LDG.E.U8 R0, [R4.64] ;  /* 0x0000002404007981 */ /* 0x000162000c1e1100 */
[----:B------:R-:W-:Y:S05]  /*5e50*/  BRA `(.L_x_16005) ;  /* 0x00000dc000007947 */ /* 0x000fea0003800000 */
.L_x_16002:
        /* <DEDUP_REMOVED lines=8> */
.L_x_16007:
[----:B------:R0:W5:Y:S01]  /*5ee0*/  LDG.E.U8 R0, [R4.64] ;  /* 0x0000002404007981 */ /* 0x000162000c1e1100 */
[----:B------:R-:W-:Y:S05]  /*5ef0*/  BRA `(.L_x_16005) ;  /* 0x00000d2000007947 */ /* 0x000fea0003800000 */
.L_x_16006:
[----:B------:R0:W5:Y:S01]  /*5f00*/  LDG.E.U16 R0, [R4.64] ;  /* 0x0000002404007981 */ /* 0x000162000c1e1500 */
[----:B------:R-:W-:Y:S05]  /*5f10*/  BRA `(.L_x_16005) ;  /* 0x00000d0000007947 */ /* 0x000fea0003800000 */
.L_x_16001:
        /* <DEDUP_REMOVED lines=10> */
.L_x_16009:
[----:B------:R-:W2:Y:S02]  /*5fc0*/  LDG.E.U16 R2, [R4.64] ;  /* 0x0000002404027981 */ /* 0x000ea4000c1e1500 */
[----:B--2---:R-:W-:-:S06]  /*5fd0*/  HADD2.F32 R2, -RZ, R2.H0_H0 ;  /* 0x20000002ff027230 */ /* 0x004fcc0000004100 */
[----:B------:R-:W0:Y:S02]  /*5fe0*/  F2I.S64.TRUNC R2, R2 ;  /* 0x0000000200027311 */ /* 0x000e24000020d900 */
[----:B0-----:R-:W-:Y:S01]  /*5ff0*/  PRMT R0, R2, 0x7610, R0 ;  /* 0x0000761002007816 */ /* 0x001fe20000000000 */
[----:B------:R-:W-:Y:S05]  /*6000*/  BRA `(.L_x_16005) ;  /* 0x00000c1000007947 */ /* 0x000fea0003800000 */
.L_x_16008:
        /* <DEDUP_REMOVED lines=10> */
.L_x_16011:
[----:B------:R-:W2:Y:S02]  /*60b0*/  LDG.E.U16 R4, [R4.64] ;  /* 0x0000002404047981 */ /* 0x000ea4000c1e1500 */
[----:B--2---:R-:W-:-:S06]  /*60c0*/  HADD2.F32 R2, -RZ, R4.H0_H0 ;  /* 0x20000004ff027230 */ /* 0x004fcc0000004100 */
[----:B------:R-:W0:Y:S02]  /*60d0*/  F2I.S64.TRUNC R2, R2 ;  /* 0x0000000200027311 */ /* 0x000e24000020d900 */
[----:B0-----:R-:W-:Y:S01]  /*60e0*/  PRMT R0, R2, 0x7610, R0 ;  /* 0x0000761002007816 */ /* 0x001fe20000000000 */
[----:B------:R-:W-:Y:S05]  /*60f0*/  BRA `(.L_x_16005) ;  /* 0x00000b2000007947 */ /* 0x000fea0003800000 */
.L_x_16010:
[----:B------:R-:W2:Y:S02]  /*6100*/  LDG.E.64 R2, [R4.64] ;  /* 0x0000002404027981 */ /* 0x000ea4000c1e1b00 */
[----:B--2---:R-:W0:Y:S02]  /*6110*/  F2I.S64.F64.TRUNC R2, R2 ;  /* 0x0000000200027311 */ /* 0x004e24000030d900 */
[----:B0-----:R-:W-:Y:S01]  /*6120*/  PRMT R0, R2, 0x7610, R0 ;  /* 0x0000761002007816 */ /* 0x001fe20000000000 */
[----:B------:R-:W-:Y:S05]  /*6130*/  BRA `(.L_x_16005) ;  /* 0x00000ae000007947 */ /* 0x000fea0003800000 */
.L_x_16000:
        /* <DEDUP_REMOVED lines=12> */
.L_x_16014:
[----:B------:R-:W2:Y:S02]  /*6200*/  LDG.E.64 R4, [R4.64] ;  /* 0x0000002404047981 */ /* 0x000ea4000c1e1b00 */
[----:B--2---:R-:W0:Y:S02]  /*6210*/  F2I.S64.F64.TRUNC R2, R4 ;  /* 0x0000000400027311 */ /* 0x004e24000030d900 */
[----:B0-----:R-:W-:Y:S01]  /*6220*/  PRMT R0, R2, 0x7610, R0 ;  /* 0x0000761002007816 */ /* 0x001fe20000000000 */
[----:B------:R-:W-:Y:S05]  /*6230*/  BRA `(.L_x_16005) ;  /* 0x000009e000007947 */ /* 0x000fea0003800000 */
.L_x_16013:
        /* <DEDUP_REMOVED lines=28> */
.L_x_16016:
        /* <DEDUP_REMOVED lines=15> */
.L_x_16015:
[----:B------:R-:W2:Y:S02]  /*64f0*/  LDG.E.U16 R2, [R4.64] ;  /* 0x0000002404027981 */ /* 0x000ea4000c1e1500 */
[----:B--2---:R-:W-:-:S06]  /*6500*/  PRMT R2, RZ, 0x5410, R2 ;  /* 0x00005410ff027816 */ /* 0x004fcc0000000002 */
[----:B------:R-:W0:Y:S02]  /*6510*/  F2I.S64.TRUNC R2, R2 ;  /* 0x0000000200027311 */ /* 0x000e24000020d900 */
[----:B0-----:R-:W-:Y:S01]  /*6520*/  PRMT R0, R2, 0x7610, R0 ;  /* 0x0000761002007816 */ /* 0x001fe20000000000 */
[----:B------:R-:W-:Y:S05]  /*6530*/  BRA `(.L_x_16005) ;  /* 0x000006e000007947 */ /* 0x000fea0003800000 */
.L_x_16012:
        /* <DEDUP_REMOVED lines=10> */
.L_x_16019:
        /* <DEDUP_REMOVED lines=21> */
.L_x_16023:
[----:B------:R-:W-:Y:S05]  /*6730*/  BSYNC B1 ;  /* 0x0000000000017941 */ /* 0x000fea0003800000 */
.L_x_16022:
[----:B------:R-:W-:Y:S01]  /*6740*/  IMAD.SHL.U32 R2, R2, 0x100000, RZ ;  /* 0x0010000002027824 */ /* 0x000fe200078e00ff */
[----:B------:R-:W-:-:S04]  /*6750*/  LEA R3, R0, 0x3b800000, 0x17 ;  /* 0x3b80000000037811 */ /* 0x000fc800078eb8ff */
[----:B------:R-:W-:Y:S02]  /*6760*/  LOP3.LUT R2, R3, R2, R4, 0xfe, !PT ;  /* 0x0000000203027212 */ /* 0x000fe400078efe04 */
.L_x_16021:
[----:B------:R-:W-:Y:S05]  /*6770*/  BSYNC B0 ;  /* 0x0000000000007941 */ /* 0x000fea0003800000 */
.L_x_16020:
[----:B------:R-:W0:Y:S02]  /*6780*/  F2I.S64.TRUNC R2, R2 ;  /* 0x0000000200027311 */ /* 0x000e24000020d900 */
[----:B0-----:R-:W-:Y:S01]  /*6790*/  PRMT R0, R2, 0x7610, R0 ;  /* 0x0000761002007816 */ /* 0x001fe20000000000 */
[----:B------:R-:W-:Y:S05]  /*67a0*/  BRA `(.L_x_16005) ;  /* 0x0000047000007947 */ /* 0x000fea0003800000 */
.L_x_16018:
        /* <DEDUP_REMOVED lines=21> */
.L_x_16027:
[----:B------:R-:W-:Y:S05]  /*6900*/  BSYNC B1 ;  /* 0x0000000000017941 */ /* 0x000fea0003800000 */
.L_x_16026:
[----:B------:R-:W-:Y:S01]  /*6910*/  IMAD.SHL.U32 R2, R2, 0x200000, RZ ;  /* 0x0020000002027824 */ /* 0x000fe200078e00ff */
[----:B------:R-:W-:-:S04]  /*6920*/  LEA R3, R0, 0x37800000, 0x17 ;  /* 0x3780000000037811 */ /* 0x000fc800078eb8ff */
[----:B------:R-:W-:Y:S02]  /*6930*/  LOP3.LUT R2, R3, R2, R4, 0xfe, !PT ;  /* 0x0000000203027212 */ /* 0x000fe400078efe04 */
.L_x_16025:
[----:B------:R-:W-:Y:S05]  /*6940*/  BSYNC B0 ;  /* 0x0000000000007941 */ /* 0x000fea0003800000 */
.L_x_16024:
[----:B------:R-:W0:Y:S02]  /*6950*/  F2I.S64.TRUNC R2, R2 ;  /* 0x0000000200027311 */ /* 0x000e24000020d900 */
[----:B0-----:R-:W-:Y:S01]  /*6960*/  PRMT R0, R2, 0x7610, R0 ;  /* 0x0000761002007816 */ /* 0x001fe20000000000 */
[----:B------:R-:W-:Y:S05]  /*6970*/  BRA `(.L_x_16005) ;  /* 0x000002a000007947 */ /* 0x000fea0003800000 */
.L_x_16017:
        /* <DEDUP_REMOVED lines=14> */
.L_x_16031:
[----:B------:R-:W-:Y:S05]  /*6a60*/  BSYNC B0 ;  /* 0x0000000000007941 */ /* 0x000fea0003800000 */
.L_x_16030:
[----:B------:R-:W0:Y:S02]  /*6a70*/  F2I.S64.TRUNC R2, R2 ;  /* 0x0000000200027311 */ /* 0x000e24000020d900 */
[----:B0-----:R-:W-:Y:S01]  /*6a80*/  PRMT R0, R2, 0x7610, R0 ;  /* 0x0000761002007816 */ /* 0x001fe20000000000 */
[----:B------:R-:W-:Y:S05]  /*6a90*/  BRA `(.L_x_16005) ;  /* 0x0000018000007947 */ /* 0x000fea0003800000 */
.L_x_16004:
        /* <DEDUP_REMOVED lines=21> */
.L_x_16029:
[----:B------:R0:W5:Y:S01]  /*6bf0*/  LDG.E.U8 R0, [R4.64] ;  /* 0x0000002404007981 */ /* 0x000162000c1e1100 */
[----:B------:R-:W-:Y:S05]  /*6c00*/  BRA `(.L_x_16005) ;  /* 0x0000001000007947 */ /* 0x000fea0003800000 */
.L_x_16028:
[----:B------:R0:W5:Y:S02]  /*6c10*/  LDG.E.U8 R0, [R4.64] ;  /* 0x0000002404007981 */ /* 0x000164000c1e1100 */
.L_x_16005:
        /* <DEDUP_REMOVED lines=15> */
.L_x_16035:
[----:B------:R0:W-:Y:S01]  /*6d10*/  STG.E.U8 [R16.64], R3 ;  /* 0x0000000310007986 */ /* 0x0001e2000c101124 */
[----:B------:R-:W-:Y:S05]  /*6d20*/  BRA `(.L_x_16037) ;  /* 0x00000e9000007947 */ /* 0x000fea0003800000 */
.L_x_16034:
        /* <DEDUP_REMOVED lines=10> */
.L_x_16039:
[----:B------:R-:W-:-:S05]  /*6dd0*/  LOP3.LUT R3, R3, 0xff, RZ, 0xc0, !PT ;  /* 0x000000ff03037812 */ /* 0x000fca00078ec0ff */
[----:B------:R0:W-:Y:S01]  /*6de0*/  STG.E [R16.64], R3 ;  /* 0x0000000310007986 */ /* 0x0001e2000c101924 */
[----:B------:R-:W-:Y:S05]  /*6df0*/  BRA `(.L_x_16037) ;  /* 0x00000dc000007947 */ /* 0x000fea0003800000 */
.L_x_16038:
[----:B------:R-:W-:-:S05]  /*6e00*/  LOP3.LUT R3, R3, 0xff, RZ, 0xc0, !PT ;  /* 0x000000ff03037812 */ /* 0x000fca00078ec0ff */
[----:B------:R0:W-:Y:S01]  /*6e10*/  STG.E.U16 [R16.64], R3 ;  /* 0x0000000310007986 */ /* 0x0001e2000c101524 */
[----:B------:R-:W-:Y:S05]  /*6e20*/  BRA `(.L_x_16037) ;  /* 0x00000d9000007947 */ /* 0x000fea0003800000 */
.L_x_16033:
        /* <DEDUP_REMOVED lines=10> */
.L_x_16041:
[----:B------:R-:W-:-:S04]  /*6ed0*/  LOP3.LUT R3, R3, 0xff, RZ, 0xc0, !PT ;  /* 0x000000ff03037812 */ /* 0x000fc800078ec0ff */
[----:B------:R-:W0:Y:S02]  /*6ee0*/  I2F.U16 R0, R3 ;  /* 0x0000000300007306 */ /* 0x000e240000101000 */
[----:B0-----:R-:W-:-:S05]  /*6ef0*/  F2FP.PACK_AB R0, RZ, R0 ;  /* 0x00000000ff00723e */ /* 0x001fca00000000ff */
[----:B------:R0:W-:Y:S01]  /*6f00*/  STG.E.U16 [R16.64], R0 ;  /* 0x0000000010007986 */ /* 0x0001e2000c101524 */
[----:B------:R-:W-:Y:S05]  /*6f10*/  BRA `(.L_x_16037) ;  /* 0x00000ca000007947 */ /* 0x000fea0003800000 */
.L_x_16040:
        /* <DEDUP_REMOVED lines=11> */
.L_x_16043:
[----:B------:R-:W-:-:S06]  /*6fd0*/  LOP3.LUT R3, R3, 0xff, RZ, 0xc0, !PT ;  /* 0x000000ff03037812 */ /* 0x000fcc00078ec0ff */
[----:B------:R-:W0:Y:S02]  /*6fe0*/  I2F.U16 R3, R3 ;  /* 0x0000000300037306 */ /* 0x000e240000101000 */
[----:B0-----:R-:W-:-:S04]  /*6ff0*/  F2FP.PACK_AB R3, RZ, R3 ;  /* 0x00000003ff03723e */ /* 0x001fc800000000ff */
[----:B------:R-:W-:-:S05]  /*7000*/  PRMT R3, R3, 0x5410, RZ ;  /* 0x0000541003037816 */ /* 0x000fca00000000ff */
[----:B------:R0:W-:Y:S01]  /*7010*/  STG.E [R16.64], R3 ;  /* 0x0000000310007986 */ /* 0x0001e2000c101924 */
[----:B------:R-:W-:Y:S05]  /*7020*/  BRA `(.L_x_16037) ;  /* 0x00000b9000007947 */ /* 0x000fea0003800000 */
.L_x_16042:
[----:B------:R-:W-:-:S06]  /*7030*/  LOP3.LUT R3, R3, 0xff, RZ, 0xc0, !PT ;  /* 0x000000ff03037812 */ /* 0x000fcc00078ec0ff */
[----:B------:R-:W0:Y:S02]  /*7040*/  I2F.F64.U16 R2, R3 ;  /* 0x0000000300027312 */ /* 0x000e240000101800 */
[----:B0-----:R0:W-:Y:S01]  /*7050*/  STG.E.64 [R16.64], R2 ;  /* 0x0000000210007986 */ /* 0x0011e2000c101b24 */
[----:B------:R-:W-:Y:S05]  /*7060*/  BRA `(.L_x_16037) ;  /* 0x00000b5000007947 */ /* 0x000fea0003800000 */
.L_x_16032:
        /* <DEDUP_REMOVED lines=12> */
.L_x_16046:
[----:B------:R-:W-:Y:S01]  /*7130*/  LOP3.LUT R4, R3, 0xff, RZ, 0xc0, !PT ;  /* 0x000000ff03047812 */ /* 0x000fe200078ec0ff */
[----:B------:R-:W-:-:S05]  /*7140*/  CS2R R6, SRZ ;  /* 0x0000000000067805 */ /* 0x000fca000001ff00 */
[----:B------:R-:W0:Y:S02]  /*7150*/  I2F.F64.U16 R4, R4 ;  /* 0x0000000400047312 */ /* 0x000e240000101800 */
[----:B0-----:R0:W-:Y:S01]  /*7160*/  STG.E.128 [R16.64], R4 ;  /* 0x0000000410007986 */ /* 0x0011e2000c101d24 */
[----:B------:R-:W-:Y:S05]  /*7170*/  BRA `(.L_x_16037) ;  /* 0x00000a4000007947 */ /* 0x000fea0003800000 */
.L_x_16045:
        /* <DEDUP_REMOVED lines=22> */
.L_x_16050:
[----:B------:R-:W-:Y:S05]  /*72e0*/  BSYNC B0 ;  /* 0x0000000000007941 */ /* 0x000fea0003800000 */
.L_x_16049:
[----:B------:R-:W-:-:S05]  /*72f0*/  LOP3.LUT R3, R0, R3, RZ, 0xfc, !PT ;  /* 0x0000000300037212 */ /* 0x000fca00078efcff */
[----:B------:R0:W-:Y:S01]  /*7300*/  STG.E.U8 [R16.64], R3 ;  /* 0x0000000310007986 */ /* 0x0001e2000c101124 */
[----:B------:R-:W-:Y:S05]  /*7310*/  BRA `(.L_x_16037) ;  /* 0x000008a000007947 */ /* 0x000fea0003800000 */
.L_x_16048:
        /* <DEDUP_REMOVED lines=14> */
.L_x_16052:
[----:B------:R-:W-:Y:S01]  /*7400*/  IMAD.MOV.U32 R0, RZ, RZ, 0x7f ;  /* 0x0000007fff007424 */ /* 0x000fe200078e00ff */
[----:B------:R-:W-:-:S04]  /*7410*/  ISETP.GT.U32.AND P0, PT, R2, 0x7f800000, PT ;  /* 0x7f8000000200780c */ /* 0x000fc80003f04070 */
[----:B------:R-:W-:-:S04]  /*7420*/  SEL R0, R0, 0x7c, P0 ;  /* 0x0000007c00007807 */ /* 0x000fc80000000000 */
.L_x_16053:
[----:B------:R-:W-:Y:S05]  /*7430*/  BSYNC B0 ;  /* 0x0000000000007941 */ /* 0x000fea0003800000 */
.L_x_16051:
[----:B------:R-:W-:-:S04]  /*7440*/  LOP3.LUT R2, R3, 0x80000000, RZ, 0xc0, !PT ;  /* 0x8000000003027812 */ /* 0x000fc800078ec0ff */
[----:B------:R-:W-:-:S04]  /*7450*/  SHF.R.U32.HI R3, RZ, 0x18, R2 ;  /* 0x00000018ff037819 */ /* 0x000fc80000011602 */
[----:B------:R-:W-:-:S05]  /*7460*/  LOP3.LUT R3, R0, R3, RZ, 0xfc, !PT ;  /* 0x0000000300037212 */ /* 0x000fca00078efcff */
[----:B------:R0:W-:Y:S01]  /*7470*/  STG.E.U8 [R16.64], R3 ;  /* 0x0000000310007986 */ /* 0x0001e2000c101124 */
[----:B------:R-:W-:Y:S05]  /*7480*/  BRA `(.L_x_16037) ;  /* 0x0000073000007947 */ /* 0x000fea0003800000 */
.L_x_16047:
[----:B------:R-:W-:-:S04]  /*7490*/  LOP3.LUT R3, R3, 0xff, RZ, 0xc0, !PT ;  /* 0x000000ff03037812 */ /* 0x000fc800078ec0ff */
[----:B------:R-:W0:Y:S02]  /*74a0*/  I2F.U16 R0, R3 ;  /* 0x0000000300007306 */ /* 0x000e240000101000 */
[----:B0-----:R-:W-:-:S05]  /*74b0*/  F2FP.BF16.PACK_AB R0, RZ, R0 ;  /* 0x00000000ff00723e */ /* 0x001fca00000010ff */
[----:B------:R0:W-:Y:S01]  /*74c0*/  STG.E.U16 [R16.64], R0 ;  /* 0x0000000010007986 */ /* 0x0001e2000c101524 */
[----:B------:R-:W-:Y:S05]  /*74d0*/  BRA `(.L_x_16037) ;  /* 0x000006e000007947 */ /* 0x000fea0003800000 */
.L_x_16044:
        /* <DEDUP_REMOVED lines=11> */
.L_x_16056:
        /* <DEDUP_REMOVED lines=18> */
.L_x_16059:
[----:B------:R-:W-:-:S04]  /*76b0*/  LOP3.LUT R2, R3, 0x80000000, RZ, 0xc0, !PT ;  /* 0x8000000003027812 */ /* 0x000fc800078ec0ff */
[----:B------:R-:W-:-:S04]  /*76c0*/  SHF.R.U32.HI R3, RZ, 0x18, R2 ;  /* 0x00000018ff037819 */ /* 0x000fc80000011602 */
[----:B------:R-:W-:-:S04]  /*76d0*/  LOP3.LUT R0, R0, R3, RZ, 0xfc, !PT ;  /* 0x0000000300007212 */ /* 0x000fc800078efcff */
[----:B------:R-:W-:Y:S02]  /*76e0*/  PRMT R8, R0, 0x7610, R8 ;  /* 0x0000761000087816 */ /* 0x000fe40000000008 */
.L_x_16058:
[----:B------:R-:W-:Y:S05]  /*76f0*/  BSYNC B0 ;  /* 0x0000000000007941 */ /* 0x000fea0003800000 */
.L_x_16057:
[----:B------:R0:W-:Y:S01]  /*7700*/  STG.E.U8 [R16.64], R8 ;  /* 0x0000000810007986 */ /* 0x0001e2000c101124 */
[----:B------:R-:W-:Y:S05]  /*7710*/  BRA `(.L_x_16037) ;  /* 0x000004a000007947 */ /* 0x000fea0003800000 */
.L_x_16055:
        /* <DEDUP_REMOVED lines=18> */
.L_x_16062:
[----:B------:R-:W-:-:S04]  /*7840*/  LOP3.LUT R2, R3, 0x80000000, RZ, 0xc0, !PT ;  /* 0x8000000003027812 */ /* 0x000fc800078ec0ff */
[----:B------:R-:W-:-:S04]  /*7850*/  SHF.R.U32.HI R3, RZ, 0x18, R2 ;  /* 0x00000018ff037819 */ /* 0x000fc80000011602 */
[----:B------:R-:W-:-:S04]  /*7860*/  LOP3.LUT R0, R0, R3, RZ, 0xfc, !PT ;  /* 0x0000000300007212 */ /* 0x000fc800078efcff */
[----:B------:R-:W-:Y:S02]  /*7870*/  PRMT R8, R0, 0x7610, R8 ;  /* 0x0000761000087816 */ /* 0x000fe40000000008 */
.L_x_16061:
[----:B------:R-:W-:Y:S05]  /*7880*/  BSYNC B0 ;  /* 0x0000000000007941 */ /* 0x000fea0003800000 */
.L_x_16060:
[----:B------:R0:W-:Y:S01]  /*7890*/  STG.E.U8 [R16.64], R8 ;  /* 0x0000000810007986 */ /* 0x0001e2000c101124 */
[----:B------:R-:W-:Y:S05]  /*78a0*/  BRA `(.L_x_16037) ;  /* 0x0000031000007947 */ /* 0x000fea0003800000 */
.L_x_16054:
        /* <DEDUP_REMOVED lines=23> */
.L_x_16036:
        /* <DEDUP_REMOVED lines=20> */
.L_x_16064:
[----:B------:R-:W-:Y:S01]  /*7b60*/  LOP3.LUT R2, R3, 0xff, RZ, 0xc0, !PT ;  /* 0x000000ff03027812 */ /* 0x000fe200078ec0ff */
[----:B------:R-:W-:-:S05]  /*7b70*/  IMAD.MOV.U32 R3, RZ, RZ, RZ ;  /* 0x000000ffff037224 */ /* 0x000fca00078e00ff */
[----:B------:R0:W-:Y:S01]  /*7b80*/  STG.E.64 [R16.64], R2 ;  /* 0x0000000210007986 */ /* 0x0001e2000c101b24 */
[----:B------:R-:W-:Y:S05]  /*7b90*/  BRA `(.L_x_16037) ;  /* 0x0000002000007947 */ /* 0x000fea0003800000 */
.L_x_16063:
[----:B------:R-:W-:-:S05]  /*7ba0*/  LOP3.LUT R3, R3, 0xff, RZ, 0xc0, !PT ;  /* 0x000000ff03037812 */ /* 0x000fca00078ec0ff */
[----:B------:R0:W-:Y:S02]  /*7bb0*/  STG.E [R16.64], R3 ;  /* 0x0000000310007986 */ /* 0x0001e4000c101924 */
.L_x_16037:
        /* <DEDUP_REMOVED lines=258> */
.L_x_16065:
        /* <DEDUP_REMOVED lines=18> */
.L_x_16069:
[----:B------:R0:W5:Y:S01]  /*8d00*/  LDG.E.U8 R19, [R4.64] ;  /* 0x0000002404137981 */ /* 0x000162000c1e1100 */
[----:B------:R-:W-:Y:S05]  /*8d10*/  BRA `(.L_x_16071) ;  /* 0x00000dc000007947 */ /* 0x000fea0003800000 */
.L_x_16068:
        /* <DEDUP_REMOVED lines=8> */
.L_x_16073:
[----:B------:R0:W5:Y:S01]  /*8da0*/  LDG.E.U8 R19, [R4.64] ;  /* 0x0000002404137981 */ /* 0x000162000c1e1100 */
[----:B------:R-:W-:Y:S05]  /*8db0*/  BRA `(.L_x_16071) ;  /* 0x00000d2000007947 */ /* 0x000fea0003800000 */
.L_x_16072:
[----:B------:R0:W5:Y:S01]  /*8dc0*/  LDG.E.U16 R19, [R4.64] ;  /* 0x0000002404137981 */ /* 0x000162000c1e1500 */
[----:B------:R-:W-:Y:S05]  /*8dd0*/  BRA `(.L_x_16071) ;  /* 0x00000d0000007947 */ /* 0x000fea0003800000 */
.L_x_16067:
        /* <DEDUP_REMOVED lines=10> */
.L_x_16075:
[----:B------:R-:W2:Y:S02]  /*8e80*/  LDG.E.U16 R2, [R4.64] ;  /* 0x0000002404027981 */ /* 0x000ea4000c1e1500 */
[----:B--2---:R-:W-:-:S06]  /*8e90*/  HADD2.F32 R2, -RZ, R2.H0_H0 ;  /* 0x20000002ff027230 */ /* 0x004fcc0000004100 */
[----:B------:R-:W0:Y:S02]  /*8ea0*/  F2I.S64.TRUNC R2, R2 ;  /* 0x0000000200027311 */ /* 0x000e24000020d900 */
[----:B0-----:R-:W-:Y:S01]  /*8eb0*/  PRMT R19, R2, 0x7610, R19 ;  /* 0x0000761002137816 */ /* 0x001fe20000000013 */
[----:B------:R-:W-:Y:S05]  /*8ec0*/  BRA `(.L_x_16071) ;  /* 0x00000c1000007947 */ /* 0x000fea0003800000 */
.L_x_16074:
        /* <DEDUP_REMOVED lines=10> */
.L_x_16077:
[----:B------:R-:W2:Y:S02]  /*8f70*/  LDG.E.U16 R4, [R4.64] ;  /* 0x0000002404047981 */ /* 0x000ea4000c1e1500 */
[----:B--2---:R-:W-:-:S06]  /*8f80*/  HADD2.F32 R2, -RZ, R4.H0_H0 ;  /* 0x20000004ff027230 */ /* 0x004fcc0000004100 */
[----:B------:R-:W0:Y:S02]  /*8f90*/  F2I.S64.TRUNC R2, R2 ;  /* 0x0000000200027311 */ /* 0x000e24000020d900 */
[----:B0-----:R-:W-:Y:S01]  /*8fa0*/  PRMT R19, R2, 0x7610, R19 ;  /* 0x0000761002137816 */ /* 0x001fe20000000013 */
[----:B------:R-:W-:Y:S05]  /*8fb0*/  BRA `(.L_x_16071) ;  /* 0x00000b2000007947 */ /* 0x000fea0003800000 */
.L_x_16076:
[----:B------:R-:W2:Y:S02]  /*8fc0*/  LDG.E.64 R2, [R4.64] ;  /* 0x0000002404027981 */ /* 0x000ea4000c1e1b00 */
[----:B--2---:R-:W0:Y:S02]  /*8fd0*/  F2I.S64.F64.TRUNC R2, R2 ;  /* 0x0000000200027311 */ /* 0x004e24000030d900 */
[----:B0-----:R-:W-:Y:S01]  /*8fe0*/  PRMT R19, R2, 0x7610, R19 ;  /* 0x0000761002137816 */ /* 0x001fe20000000013 */
[----:B------:R-:W-:Y:S05]  /*8ff0*/  BRA `(.L_x_16071) ;  /* 0x00000ae000007947 */ /* 0x000fea0003800000 */
.L_x_16066:
        /* <DEDUP_REMOVED lines=12> */
.L_x_16080:
[----:B------:R-:W2:Y:S02]  /*90c0*/  LDG.E.64 R4, [R4.64] ;  /* 0x0000002404047981 */ /* 0x000ea4000c1e1b00 */
[----:B--2---:R-:W0:Y:S02]  /*90d0*/  F2I.S64.F64.TRUNC R2, R4 ;  /* 0x0000000400027311 */ /* 0x004e24000030d900 */
[----:B0-----:R-:W-:Y:S01]  /*90e0*/  PRMT R19, R2, 0x7610, R19 ;  /* 0x0000761002137816 */ /* 0x001fe20000000013 */
[----:B------:R-:W-:Y:S05]  /*90f0*/  BRA `(.L_x_16071) ;  /* 0x000009e000007947 */ /* 0x000fea0003800000 */
.L_x_16079:
        /* <DEDUP_REMOVED lines=28> */
.L_x_16082:
        /* <DEDUP_REMOVED lines=15> */
.L_x_16081:
[----:B------:R-:W2:Y:S02]  /*93b0*/  LDG.E.U16 R2, [R4.64] ;  /* 0x0000002404027981 */ /* 0x000ea4000c1e1500 */
[----:B--2---:R-:W-:-:S06]  /*93c0*/  PRMT R2, RZ, 0x5410, R2 ;  /* 0x00005410ff027816 */ /* 0x004fcc0000000002 */
[----:B------:R-:W0:Y:S02]  /*93d0*/  F2I.S64.TRUNC R2, R2 ;  /* 0x0000000200027311 */ /* 0x000e24000020d900 */
[----:B0-----:R-:W-:Y:S01]  /*93e0*/  PRMT R19, R2, 0x7610, R19 ;  /* 0x0000761002137816 */ /* 0x001fe20000000013 */
[----:B------:R-:W-:Y:S05]  /*93f0*/  BRA `(.L_x_16071) ;  /* 0x000006e000007947 */ /* 0x000fea0003800000 */
.L_x_16078:
        /* <DEDUP_REMOVED lines=10> */
.L_x_16085:
        /* <DEDUP_REMOVED lines=21> */
.L_x_16089:
[----:B------:R-:W-:Y:S05]  /*95f0*/  BSYNC B1 ;  /* 0x0000000000017941 */ /* 0x000fea0003800000 */
.L_x_16088:
[----:B------:R-:W-:Y:S01]  /*9600*/  IMAD.SHL.U32 R2, R2, 0x100000, RZ ;  /* 0x0010000002027824 */ /* 0x000fe200078e00ff */
[----:B------:R-:W-:-:S04]  /*9610*/  LEA R3, R0, 0x3b800000, 0x17 ;  /* 0x3b80000000037811 */ /* 0x000fc800078eb8ff */
[----:B------:R-:W-:Y:S02]  /*9620*/  LOP3.LUT R2, R3, R2, R4, 0xfe, !PT ;  /* 0x0000000203027212 */ /* 0x000fe400078efe04 */
.L_x_16087:
[----:B------:R-:W-:Y:S05]  /*9630*/  BSYNC B0 ;  /* 0x0000000000007941 */ /* 0x000fea0003800000 */
.L_x_16086:
[----:B------:R-:W0:Y:S02]  /*9640*/  F2I.S64.TRUNC R2, R2 ;  /* 0x0000000200027311 */ /* 0x000e24000020d900 */
[----:B0-----:R-:W-:Y:S01]  /*9650*/  PRMT R19, R2, 0x7610, R19 ;  /* 0x0000761002137816 */ /* 0x001fe20000000013 */
[----:B------:R-:W-:Y:S05]  /*9660*/  BRA `(.L_x_16071) ;  /* 0x0000047000007947 */ /* 0x000fea0003800000 */
.L_x_16084:
        /* <DEDUP_REMOVED lines=21> */
.L_x_16093:
[----:B------:R-:W-:Y:S05]  /*97c0*/  BSYNC B1 ;  /* 0x0000000000017941 */ /* 0x000fea0003800000 */
.L_x_16092:
[----:B------:R-:W-:Y:S01]  /*97d0*/  IMAD.SHL.U32 R2, R2, 0x200000, RZ ;  /* 0x0020000002027824 */ /* 0x000fe200078e00ff */
[----:B------:R-:W-:-:S04]  /*97e0*/  LEA R3, R0, 0x37800000, 0x17 ;  /* 0x3780000000037811 */ /* 0x000fc800078eb8ff */
[----:B------:R-:W-:Y:S02]  /*97f0*/  LOP3.LUT R2, R3, R2, R4, 0xfe, !PT ;  /* 0x0000000203027212 */ /* 0x000fe400078efe04 */
.L_x_16091:
[----:B------:R-:W-:Y:S05]  /*9800*/  BSYNC B0 ;  /* 0x0000000000007941 */ /* 0x000fea0003800000 */
.L_x_16090:
[----:B------:R-:W0:Y:S02]  /*9810*/  F2I.S64.TRUNC R2, R2 ;  /* 0x0000000200027311 */ /* 0x000e24000020d900 */
[----:B0-----:R-:W-:Y:S01]  /*9820*/  PRMT R19, R2, 0x7610, R19 ;  /* 0x0000761002137816 */ /* 0x001fe20000000013 */
[----:B------:R-:W-:Y:S05]  /*9830*/  BRA `(.L_x_16071) ;  /* 0x000002a000007947 */ /* 0x000fea0003800000 */
.L_x_16083:
        /* <DEDUP_REMOVED lines=14> */
.L_x_16097:
[----:B------:R-:W-:Y:S05]  /*9920*/  BSYNC B0 ;  /* 0x0000000000007941 */ /* 0x000fea0003800000 */
.L_x_16096:
[----:B------:R-:W0:Y:S02]  /*9930*/  F2I.S64.TRUNC R2, R2 ;  /* 0x0000000200027311 */ /* 0x000e24000020d900 */
[----:B0-----:R-:W-:Y:S01]  /*9940*/  PRMT R19, R2, 0x7610, R19 ;  /* 0x0000761002137816 */ /* 0x001fe20000000013 */
[----:B------:R-:W-:Y:S05]  /*9950*/  BRA `(.L_x_16071) ;  /* 0x0000018000007947 */ /* 0x000fea0003800000 */
.L_x_16070:
        /* <DEDUP_REMOVED lines=21> */
.L_x_16095:
[----:B------:R0:W5:Y:S01]  /*9ab0*/  LDG.E.U8 R19, [R4.64] ;  /* 0x0000002404137981 */ /* 0x000162000c1e1100 */
[----:B------:R-:W-:Y:S05]  /*9ac0*/  BRA `(.L_x_16071) ;  /* 0x0000001000007947 */ /* 0x000fea0003800000 */
.L_x_16094:
[----:B------:R0:W5:Y:S02]  /*9ad0*/  LDG.E.U8 R19, [R4.64] ;  /* 0x0000002404137981 */ /* 0x000164000c1e1100 */
.L_x_16071:
        /* <DEDUP_REMOVED lines=16> */
.L_x_16101:
[----:B------:R0:W5:Y:S01]  /*9be0*/  LDG.E.U8 R0, [R4.64] ;  /* 0x0000002404007981 */ /* 0x000162000c1e1100 */
[----:B------:R-:W-:Y:S05]  /*9bf0*/  BRA `(.L_x_16103) ;  /* 0x00000dc000007947 */ /* 0x000fea0003800000 */
.L_x_16100:
        /* <DEDUP_REMOVED lines=8> */
.L_x_16105:
[----:B------:R0:W5:Y:S01]  /*9c80*/  LDG.E.U8 R0, [R4.64] ;  /* 0x0000002404007981 */ /* 0x000162000c1e1100 */
[----:B------:R-:W-:Y:S05]  /*9c90*/  BRA `(.L_x_16103) ;  /* 0x00000d2000007947 */ /* 0x000fea0003800000 */
.L_x_16104:
[----:B------:R0:W5:Y:S01]  /*9ca0*/  LDG.E.U16 R0, [R4.64] ;  /* 0x0000002404007981 */ /* 0x000162000c1e1500 */
[----:B------:R-:W-:Y:S05]  /*9cb0*/  BRA `(.L_x_16103) ;  /* 0x00000d0000007947 */ /* 0x000fea0003800000 */
.L_x_16099:
        /* <DEDUP_REMOVED lines=10> */
.L_x_16107:
[----:B------:R-:W2:Y:S02]  /*9d60*/  LDG.E.U16 R2, [R4.64] ;  /* 0x0000002404027981 */ /* 0x000ea4000c1e1500 */
[----:B--2---:R-:W-:-:S06]  /*9d70*/  HADD2.F32 R2, -RZ, R2.H0_H0 ;  /* 0x20000002ff027230 */ /* 0x004fcc0000004100 */
[----:B------:R-:W0:Y:S02]  /*9d80*/  F2I.S64.TRUNC R2, R2 ;  /* 0x0000000200027311 */ /* 0x000e24000020d900 */
[----:B0-----:R-:W-:Y:S01]  /*9d90*/  PRMT R0, R2, 0x7610, R0 ;  /* 0x0000761002007816 */ /* 0x001fe20000000000 */
[----:B------:R-:W-:Y:S05]  /*9da0*/  BRA `(.L_x_16103) ;  /* 0x00000c1000007947 */ /* 0x000fea0003800000 */
.L_x_16106:
        /* <DEDUP_REMOVED lines=10> */
.L_x_16109:
[----:B------:R-:W2:Y:S02]  /*9e50*/  LDG.E.U16 R4, [R4.64] ;  /* 0x0000002404047981 */ /* 0x000ea4000c1e1500 */
[----:B--2---:R-:W-:-:S06]  /*9e60*/  HADD2.F32 R2, -RZ, R4.H0_H0 ;  /* 0x20000004ff027230 */ /* 0x004fcc0000004100 */
[----:B------:R-:W0:Y:S02]  /*9e70*/  F2I.S64.TRUNC R2, R2 ;  /* 0x0000000200027311 */ /* 0x000e24000020d900 */
[----:B0-----:R-:W-:Y:S01]  /*9e80*/  PRMT R0, R2, 0x7610, R0 ;  /* 0x0000761002007816 */ /* 0x001fe20000000000 */
[----:B------:R-:W-:Y:S05]  /*9e90*/  BRA `(.L_x_16103) ;  /* 0x00000b2000007947 */ /* 0x000fea0003800000 */
.L_x_16108:
[----:B------:R-:W2:Y:S02]  /*9ea0*/  LDG.E.64 R2, [R4.64] ;  /* 0x0000002404027981 */ /* 0x000ea4000c1e1b00 */
[----:B--2---:R-:W0:Y:S02]  /*9eb0*/  F2I.S64.F64.TRUNC R2, R2 ;  /* 0x0000000200027311 */ /* 0x004e24000030d900 */
[----:B0-----:R-:W-:Y:S01]  /*9ec0*/  PRMT R0, R2, 0x7610, R0 ;  /* 0x0000761002007816 */ /* 0x001fe20000000000 */
[----:B------:R-:W-:Y:S05]  /*9ed0*/  BRA `(.L_x_16103) ;  /* 0x00000ae000007947 */ /* 0x000fea0003800000 */
.L_x_16098:
        /* <DEDUP_REMOVED lines=12> */
.L_x_16112:
[----:B------:R-:W2:Y:S02]  /*9fa0*/  LDG.E.64 R4, [R4.64] ;  /* 0x0000002404047981 */ /* 0x000ea4000c1e1b00 */
[----:B--2---:R-:W0:Y:S02]  /*9fb0*/  F2I.S64.F64.TRUNC R2, R4 ;  /* 0x0000000400027311 */ /* 0x004e24000030d900 */
[----:B0-----:R-:W-:Y:S01]  /*9fc0*/  PRMT R0, R2, 0x7610, R0 ;  /* 0x0000761002007816 */ /* 0x001fe20000000000 */
[----:B------:R-:W-:Y:S05]  /*9fd0*/  BRA `(.L_x_16103) ;  /* 0x000009e000007947 */ /* 0x000fea0003800000 */
.L_x_16111:
        /* <DEDUP_REMOVED lines=28> */
.L_x_16114:
        /* <DEDUP_REMOVED lines=15> */
.L_x_16113:
[----:B------:R-:W2:Y:S02]  /*a290*/  LDG.E.U16 R2, [R4.64] ;  /* 0x0000002404027981 */ /* 0x000ea4000c1e1500 */
[----:B--2---:R-:W-:-:S06]  /*a2a0*/  PRMT R2, RZ, 0x5410, R2 ;  /* 0x00005410ff027816 */ /* 0x004fcc0000000002 */
[----:B------:R-:W0:Y:S02]  /*a2b0*/  F2I.S64.TRUNC R2, R2 ;  /* 0x0000000200027311 */ /* 0x000e24000020d900 */
[----:B0-----:R-:W-:Y:S01]  /*a2c0*/  PRMT R0, R2, 0x7610, R0 ;  /* 0x0000761002007816 */ /* 0x001fe20000000000 */
[----:B------:R-:W-:Y:S05]  /*a2d0*/  BRA `(.L_x_16103) ;  /* 0x000006e000007947 */ /* 0x000fea0003800000 */
.L_x_16110:
        /* <DEDUP_REMOVED lines=10> */
.L_x_16117:
        /* <DEDUP_REMOVED lines=21> */
.L_x_16121:
[----:B------:R-:W-:Y:S05]  /*a4d0*/  BSYNC B1 ;  /* 0x0000000000017941 */ /* 0x000fea0003800000 */
.L_x_16120:
[----:B------:R-:W-:Y:S01]  /*a4e0*/  IMAD.SHL.U32 R2, R2, 0x100000, RZ ;  /* 0x0010000002027824 */ /* 0x000fe200078e00ff */
[----:B------:R-:W-:-:S04]  /*a4f0*/  LEA R3, R0, 0x3b800000, 0x17 ;  /* 0x3b80000000037811 */ /* 0x000fc800078eb8ff */
[----:B------:R-:W-:Y:S02]  /*a500*/  LOP3.LUT R2, R3, R2, R4, 0xfe, !PT ;  /* 0x0000000203027212 */ /* 0x000fe400078efe04 */
.L_x_16119:
[----:B------:R-:W-:Y:S05]  /*a510*/  BSYNC B0 ;  /* 0x0000000000007941 */ /* 0x000fea0003800000 */
.L_x_16118:
[----:B------:R-:W0:Y:S02]  /*a520*/  F2I.S64.TRUNC R2, R2 ;  /* 0x0000000200027311 */ /* 0x000e24000020d900 */
[----:B0-----:R-:W-:Y:S01]  /*a530*/  PRMT R0, R2, 0x7610, R0 ;  /* 0x0000761002007816 */ /* 0x001fe20000000000 */
[----:B------:R-:W-:Y:S05]  /*a540*/  BRA `(.L_x_16103) ;  /* 0x0000047000007947 */ /* 0x000fea0003800000 */
.L_x_16116:
        /* <DEDUP_REMOVED lines=21> */
.L_x_16125:
[----:B------:R-:W-:Y:S05]  /*a6a0*/  BSYNC B1 ;  /* 0x0000000000017941 */ /* 0x000fea0003800000 */
.L_x_16124:
[----:B------:R-:W-:Y:S01]  /*a6b0*/  IMAD.SHL.U32 R2, R2, 0x200000, RZ ;  /* 0x0020000002027824 */ /* 0x000fe200078e00ff */
[----:B------:R-:W-:-:S04]  /*a6c0*/  LEA R3, R0, 0x37800000, 0x17 ;  /* 0x3780000000037811 */ /* 0x000fc800078eb8ff */
[----:B------:R-:W-:Y:S02]  /*a6d0*/  LOP3.LUT R2, R3, R2, R4, 0xfe, !PT ;  /* 0x0000000203027212 */ /* 0x000fe400078efe04 */
.L_x_16123:
[----:B------:R-:W-:Y:S05]  /*a6e0*/  BSYNC B0 ;  /* 0x0000000000007941 */ /* 0x000fea0003800000 */
.L_x_16122:
[----:B------:R-:W0:Y:S02]  /*a6f0*/  F2I.S64.TRUNC R2, R2 ;  /* 0x0000000200027311 */ /* 0x000e24000020d900 */
[----:B0-----:R-:W-:Y:S01]  /*a700*/  PRMT R0, R2, 0x7610, R0 ;  /* 0x0000761002007816 */ /* 0x001fe20000000000 */
[----:B------:R-:W-:Y:S05]  /*a710*/  BRA `(.L_x_16103) ;  /* 0x000002a000007947 */ /* 0x000fea0003800000 */
.L_x_16115:
        /* <DEDUP_REMOVED lines=14> */
.L_x_16129:
[----:B------:R-:W-:Y:S05]  /*a800*/  BSYNC B0 ;  /* 0x0000000000007941 */ /* 0x000fea0003800000 */
.L_x_16128:
[----:B------:R-:W0:Y:S02]  /*a810*/  F2I.S64.TRUNC R2, R2 ;  /* 0x0000000200027311 */ /* 0x000e24000020d900 */
[----:B0-----:R-:W-:Y:S01]  /*a820*/  PRMT R0, R2, 0x7610, R0 ;  /* 0x0000761002007816 */ /* 0x001fe20000000000 */
[----:B------:R-:W-:Y:S05]  /*a830*/  BRA `(.L_x_16103) ;  /* 0x0000018000007947 */ /* 0x000fea0003800000 */
.L_x_16102:
        /* <DEDUP_REMOVED lines=21> */
.L_x_16127:
[----:B------:R0:W5:Y:S01]  /*a990*/  LDG.E.U8 R0, [R4.64] ;  /* 0x0000002404007981 */ /* 0x000162000c1e1100 */
[----:B------:R-:W-:Y:S05]  /*a9a0*/  BRA `(.L_x_16103) ;  /* 0x0000001000007947 */ /* 0x000fea0003800000 */
.L_x_16126:
[----:B------:R0:W5:Y:S02]  /*a9b0*/  LDG.E.U8 R0, [R4.64] ;  /* 0x0000002404007981 */ /* 0x000164000c1e1100 */
.L_x_16103:
        /* <DEDUP_REMOVED lines=15> */
.L_x_16133:
[----:B------:R0:W-:Y:S01]  /*aab0*/  STG.E.U8 [R16.64], R3 ;  /* 0x0000000310007986 */ /* 0x0001e2000c101124 */
[----:B------:R-:W-:Y:S05]  /*aac0*/  BRA `(.L_x_16135) ;  /* 0x00000e9000007947 */ /* 0x000fea0003800000 */
.L_x_16132:
        /* <DEDUP_REMOVED lines=10> */
.L_x_16137:
[----:B------:R-:W-:-:S05]  /*ab70*/  LOP3.LUT R3, R3, 0xff, RZ, 0xc0, !PT ;  /* 0x000000ff03037812 */ /* 0x000fca00078ec0ff */
[----:B------:R0:W-:Y:S01]  /*ab80*/  STG.E [R16.64], R3 ;  /* 0x0000000310007986 */ /* 0x0001e2000c101924 */
[----:B------:R-:W-:Y:S05]  /*ab90*/  BRA `(.L_x_16135) ;  /* 0x00000dc000007947 */ /* 0x000fea0003800000 */
.L_x_16136:
[----:B------:R-:W-:-:S05]  /*aba0*/  LOP3.LUT R3, R3, 0xff, RZ, 0xc0, !PT ;  /* 0x000000ff03037812 */ /* 0x000fca00078ec0ff */
[----:B------:R0:W-:Y:S01]  /*abb0*/  STG.E.U16 [R16.64], R3 ;  /* 0x0000000310007986 */ /* 0x0001e2000c101524 */
[----:B------:R-:W-:Y:S05]  /*abc0*/  BRA `(.L_x_16135) ;  /* 0x00000d9000007947 */ /* 0x000fea0003800000 */
.L_x_16131:
        /* <DEDUP_REMOVED lines=10> */
.L_x_16139:
[----:B------:R-:W-:-:S04]  /*ac70*/  LOP3.LUT R3, R3, 0xff, RZ, 0xc0, !PT ;  /* 0x000000ff03037812 */ /* 0x000fc800078ec0ff */
[----:B------:R-:W0:Y:S02]  /*ac80*/  I2F.U16 R0, R3 ;  /* 0x0000000300007306 */ /* 0x000e240000101000 */
[----:B0-----:R-:W-:-:S05]  /*ac90*/  F2FP.PACK_AB R0, RZ, R0 ;  /* 0x00000000ff00723e */ /* 0x001fca00000000ff */
[----:B------:R0:W-:Y:S01]  /*aca0*/  STG.E.U16 [R16.64], R0 ;  /* 0x0000000010007986 */ /* 0x0001e2000c101524 */
[----:B------:R-:W-:Y:S05]  /*acb0*/  BRA `(.L_x_16135) ;  /* 0x00000ca000007947 */ /* 0x000fea0003800000 */
.L_x_16138:
        /* <DEDUP_REMOVED lines=11> */
.L_x_16141:
[----:B------:R-:W-:-:S06]  /*ad70*/  LOP3.LUT R3, R3, 0xff, RZ, 0xc0, !PT ;  /* 0x000000ff03037812 */ /* 0x000fcc00078ec0ff */
[----:B------:R-:W0:Y:S02]  /*ad80*/  I2F.U16 R3, R3 ;  /* 0x0000000300037306 */ /* 0x000e240000101000 */
[----:B0-----:R-:W-:-:S04]  /*ad90*/  F2FP.PACK_AB R3, RZ, R3 ;  /* 0x00000003ff03723e */ /* 0x001fc800000000ff */
[----:B------:R-:W-:-:S05]  /*ada0*/  PRMT R3, R3, 0x5410, RZ ;  /* 0x0000541003037816 */ /* 0x000fca00000000ff */
[----:B------:R0:W-:Y:S01]  /*adb0*/  STG.E [R16.64], R3 ;  /* 0x0000000310007986 */ /* 0x0001e2000c101924 */
[----:B------:R-:W-:Y:S05]  /*adc0*/  BRA `(.L_x_16135) ;  /* 0x00000b9000007947 */ /* 0x000fea0003800000 */
.L_x_16140:
[----:B------:R-:W-:-:S06]  /*add0*/  LOP3.LUT R3, R3, 0xff, RZ, 0xc0, !PT ;  /* 0x000000ff03037812 */ /* 0x000fcc00078ec0ff */
[----:B------:R-:W0:Y:S02]  /*ade0*/  I2F.F64.U16 R2, R3 ;  /* 0x0000000300027312 */ /* 0x000e240000101800 */
[----:B0-----:R0:W-:Y:S01]  /*adf0*/  STG.E.64 [R16.64], R2 ;  /* 0x0000000210007986 */ /* 0x0011e2000c101b24 */
[----:B------:R-:W-:Y:S05]  /*ae00*/  BRA `(.L_x_16135) ;  /* 0x00000b5000007947 */ /* 0x000fea0003800000 */
.L_x_16130:
        /* <DEDUP_REMOVED lines=12> */
.L_x_16144:
[----:B------:R-:W-:Y:S01]  /*aed0*/  LOP3.LUT R4, R3, 0xff, RZ, 0xc0, !PT ;  /* 0x000000ff03047812 */ /* 0x000fe200078ec0ff */
[----:B------:R-:W-:-:S05]  /*aee0*/  CS2R R6, SRZ ;  /* 0x0000000000067805 */ /* 0x000fca000001ff00 */
[----:B------:R-:W0:Y:S02]  /*aef0*/  I2F.F64.U16 R4, R4 ;  /* 0x0000000400047312 */ /* 0x000e240000101800 */
[----:B0-----:R0:W-:Y:S01]  /*af00*/  STG.E.128 [R16.64], R4 ;  /* 0x0000000410007986 */ /* 0x0011e2000c101d24 */
[----:B------:R-:W-:Y:S05]  /*af10*/  BRA `(.L_x_16135) ;  /* 0x00000a4000007947 */ /* 0x000fea0003800000 */
.L_x_16143:
        /* <DEDUP_REMOVED lines=22> */
.L_x_16148:
[----:B------:R-:W-:Y:S05]  /*b080*/  BSYNC B0 ;  /* 0x0000000000007941 */ /* 0x000fea0003800000 */
.L_x_16147:
[----:B------:R-:W-:-:S05]  /*b090*/  LOP3.LUT R3, R0, R3, RZ, 0xfc, !PT ;  /* 0x0000000300037212 */ /* 0x000fca00078efcff */
[----:B------:R0:W-:Y:S01]  /*b0a0*/  STG.E.U8 [R16.64], R3 ;  /* 0x0000000310007986 */ /* 0x0001e2000c101124 */
[----:B------:R-:W-:Y:S05]  /*b0b0*/  BRA `(.L_x_16135) ;  /* 0x000008a000007947 */ /* 0x000fea0003800000 */
.L_x_16146:
        /* <DEDUP_REMOVED lines=14> */
.L_x_16150:
[----:B------:R-:W-:Y:S01]  /*b1a0*/  IMAD.MOV.U32 R0, RZ, RZ, 0x7f ;  /* 0x0000007fff007424 */ /* 0x000fe200078e00ff */
[----:B------:R-:W-:-:S04]  /*b1b0*/  ISETP.GT.U32.AND P0, PT, R2, 0x7f800000, PT ;  /* 0x7f8000000200780c */ /* 0x000fc80003f04070 */
[----:B------:R-:W-:-:S04]  /*b1c0*/  SEL R0, R0, 0x7c, P0 ;  /* 0x0000007c00007807 */ /* 0x000fc80000000000 */
.L_x_16151:
[----:B------:R-:W-:Y:S05]  /*b1d0*/  BSYNC B0 ;  /* 0x0000000000007941 */ /* 0x000fea0003800000 */
.L_x_16149:
[----:B------:R-:W-:-:S04]  /*b1e0*/  LOP3.LUT R2, R3, 0x80000000, RZ, 0xc0, !PT ;  /* 0x8000000003027812 */ /* 0x000fc800078ec0ff */
[----:B------:R-:W-:-:S04]  /*b1f0*/  SHF.R.U32.HI R3, RZ, 0x18, R2 ;  /* 0x00000018ff037819 */ /* 0x000fc80000011602 */
[----:B------:R-:W-:-:S05]  /*b200*/  LOP3.LUT R3, R0, R3, RZ, 0xfc, !PT ;  /* 0x0000000300037212 */ /* 0x000fca00078efcff */
[----:B------:R0:W-:Y:S01]  /*b210*/  STG.E.U8 [R16.64], R3 ;  /* 0x0000000310007986 */ /* 0x0001e2000c101124 */
[----:B------:R-:W-:Y:S05]  /*b220*/  BRA `(.L_x_16135) ;  /* 0x0000073000007947 */ /* 0x000fea0003800000 */
.L_x_16145:
[----:B------:R-:W-:-:S04]  /*b230*/  LOP3.LUT R3, R3, 0xff, RZ, 0xc0, !PT ;  /* 0x000000ff03037812 */ /* 0x000fc800078ec0ff */
[----:B------:R-:W0:Y:S02]  /*b240*/  I2F.U16 R0, R3 ;  /* 0x0000000300007306 */ /* 0x000e240000101000 */
[----:B0-----:R-:W-:-:S05]  /*b250*/  F2FP.BF16.PACK_AB R0, RZ, R0 ;  /* 0x00000000ff00723e */ /* 0x001fca00000010ff */
[----:B------:R0:W-:Y:S01]  /*b260*/  STG.E.U16 [R16.64], R0 ;  /* 0x0000000010007986 */ /* 0x0001e2000c101524 */
[----:B------:R-:W-:Y:S05]  /*b270*/  BRA `(.L_x_16135) ;  /* 0x000006e000007947 */ /* 0x000fea0003800000 */
.L_x_16142:
        /* <DEDUP_REMOVED lines=11> */
.L_x_16154:
        /* <DEDUP_REMOVED lines=18> */
.L_x_16157:
[----:B------:R-:W-:-:S04]  /*b450*/  LOP3.LUT R2, R3, 0x80000000, RZ, 0xc0, !PT ;  /* 0x8000000003027812 */ /* 0x000fc800078ec0ff */
[----:B------:R-:W-:-:S04]  /*b460*/  SHF.R.U32.HI R3, RZ, 0x18, R2 ;  /* 0x00000018ff037819 */ /* 0x000fc80000011602 */
[----:B------:R-:W-:-:S04]  /*b470*/  LOP3.LUT R0, R0, R3, RZ, 0xfc, !PT ;  /* 0x0000000300007212 */ /* 0x000fc800078efcff */
[----:B------:R-:W-:Y:S02]  /*b480*/  PRMT R8, R0, 0x7610, R8 ;  /* 0x0000761000087816 */ /* 0x000fe40000000008 */
.L_x_16156:
[----:B------:R-:W-:Y:S05]  /*b490*/  BSYNC B0 ;  /* 0x0000000000007941 */ /* 0x000fea0003800000 */
.L_x_16155:
[----:B------:R0:W-:Y:S01]  /*b4a0*/  STG.E.U8 [R16.64], R8 ;  /* 0x0000000810007986 */ /* 0x0001e2000c101124 */
[----:B------:R-:W-:Y:S05]  /*b4b0*/  BRA `(.L_x_16135) ;  /* 0x000004a000007947 */ /* 0x000fea0003800000 */
.L_x_16153:
        /* <DEDUP_REMOVED lines=18> */
.L_x_16160:
[----:B------:R-:W-:-:S04]  /*b5e0*/  LOP3.LUT R2, R3, 0x80000000, RZ, 0xc0, !PT ;  /* 0x8000000003027812 */ /* 0x000fc800078ec0ff */
[----:B------:R-:W-:-:S04]  /*b5f0*/  SHF.R.U32.HI R3, RZ, 0x18, R2 ;  /* 0x00000018ff037819 */ /* 0x000fc80000011602 */
[----:B------:R-:W-:-:S04]  /*b600*/  LOP3.LUT R0, R0, R3, RZ, 0xfc, !PT ;  /* 0x0000000300007212 */ /* 0x000fc800078efcff */
[----:B------:R-:W-:Y:S02]  /*b610*/  PRMT R8, R0, 0x7610, R8 ;  /* 0x0000761000087816 */ /* 0x000fe40000000008 */
.L_x_16159:
[----:B------:R-:W-:Y:S05]  /*b620*/  BSYNC B0 ;  /* 0x0000000000007941 */ /* 0x000fea0003800000 */
.L_x_16158:
[----:B------:R0:W-:Y:S01]  /*b630*/  STG.E.U8 [R16.64], R8 ;  /* 0x0000000810007986 */ /* 0x0001e2000c101124 */
[----:B------:R-:W-:Y:S05]  /*b640*/  BRA `(.L_x_16135) ;  /* 0x0000031000007947 */ /* 0x000fea0003800000 */
.L_x_16152:
        /* <DEDUP_REMOVED lines=23> */
.L_x_16134:
        /* <DEDUP_REMOVED lines=20> */
.L_x_16162:
[----:B------:R-:W-:Y:S01]  /*b900*/  LOP3.LUT R2, R3, 0xff, RZ, 0xc0, !PT ;  /* 0x000000ff03027812 */ /* 0x000fe200078ec0ff */
[----:B------:R-:W-:-:S05]  /*b910*/  IMAD.MOV.U32 R3, RZ, RZ, RZ ;  /* 0x000000ffff037224 */ /* 0x000fca00078e00ff */
[----:B------:R0:W-:Y:S01]  /*b920*/  STG.E.64 [R16.64], R2 ;  /* 0x0000000210007986 */ /* 0x0001e2000c101b24 */
[----:B------:R-:W-:Y:S05]  /*b930*/  BRA `(.L_x_16135) ;  /* 0x0000002000007947 */ /* 0x000fea0003800000 */
.L_x_16161:
[----:B------:R-:W-:-:S05]  /*b940*/  LOP3.LUT R3, R3, 0xff, RZ, 0xc0, !PT ;  /* 0x000000ff03037812 */ /* 0x000fca00078ec0ff */
[----:B------:R0:W-:Y:S02]  /*b950*/  STG.E [R16.64], R3 ;  /* 0x0000000310007986 */ /* 0x0001e4000c101924 */
.L_x_16135:
[----:B------:R-:W-:Y:S02]  /*b960*/  IADD3 R23, R23, 0x80, RZ ;  /* 0x0000008017177810 */ /* 0x000fe40007ffe0ff */
.L_x_15966:
[----:B------:R-:W-:Y:S05]  /*b970*/  BSYNC B6 ;  /* 0x0000000000067941 */ /* 0x000fea0003800000 */
.L_x_15965:
        /* <DEDUP_REMOVED lines=257> */
.L_x_16163:
        /* <DEDUP_REMOVED lines=18> */
.L_x_16167:
[----:B------:R0:W5:Y:S01]  /*cab0*/  LDG.E.U8 R19, [R4.64] ;  /* 0x0000002404137981 */ /* 0x000162000c1e1100 */
[----:B------:R-:W-:Y:S05]  /*cac0*/  BRA `(.L_x_16169) ;  /* 0x00000dc000007947 */ /* 0x000fea0003800000 */
.L_x_16166:
        /* <DEDUP_REMOVED lines=8> */
.L_x_16171:
[----:B------:R0:W5:Y:S01]  /*cb50*/  LDG.E.U8 R19, [R4.64] ;  /* 0x0000002404137981 */ /* 0x000162000c1e1100 */
[----:B------:R-:W-:Y:S05]  /*cb60*/  BRA `(.L_x_16169) ;  /* 0x00000d2000007947 */ /* 0x000fea0003800000 */
.L_x_16170:
[----:B------:R0:W5:Y:S01]  /*cb70*/  LDG.E.U16 R19, [R4.64] ;  /* 0x0000002404137981 */ /* 0x000162000c1e1500 */
[----:B------:R-:W-:Y:S05]  /*cb80*/  BRA `(.L_x_16169) ;  /* 0x00000d0000007947 */ /* 0x000fea0003800000 */
.L_x_16165:
        /* <DEDUP_REMOVED lines=10> */
.L_x_16173:
[----:B------:R-:W2:Y:S02]  /*cc30*/  LDG.E.U16 R2, [R4.64] ;  /* 0x0000002404027981 */ /* 0x000ea4000c1e1500 */
[----:B--2---:R-:W-:-:S06]  /*cc40*/  HADD2.F32 R2, -RZ, R2.H0_H0 ;  /* 0x20000002ff027230 */ /* 0x004fcc0000004100 */
[----:B------:R-:W0:Y:S02]  /*cc50*/  F2I.S64.TRUNC R2, R2 ;  /* 0x0000000200027311 */ /* 0x000e24000020d900 */
[----:B0-----:R-:W-:Y:S01]  /*cc60*/  PRMT R19, R2, 0x7610, R19 ;  /* 0x0000761002137816 */ /* 0x001fe20000000013 */
[----:B------:R-:W-:Y:S05]  /*cc70*/  BRA `(.L_x_16169) ;  /* 0x00000c1000007947 */ /* 0x000fea0003800000 */
.L_x_16172:
        /* <DEDUP_REMOVED lines=10> */
.L_x_16175:
[----:B------:R-:W2:Y:S02]  /*cd20*/  LDG.E.U16 R4, [R4.64] ;  /* 0x0000002404047981 */ /* 0x000ea4000c1e1500 */
[----:B--2---:R-:W-:-:S06]  /*cd30*/  HADD2.F32 R2, -RZ, R4.H0_H0 ;  /* 0x20000004ff027230 */ /* 0x004fcc0000004100 */
[----:B------:R-:W0:Y:S02]  /*cd40*/  F2I.S64.TRUNC R2, R2 ;  /* 0x0000000200027311 */ /* 0x000e24000020d900 */
[----:B0-----:R-:W-:Y:S01]  /*cd50*/  PRMT R19, R2, 0x7610, R19 ;  /* 0x0000761002137816 */ /* 0x001fe20000000013 */
[----:B------:R-:W-:Y:S05]  /*cd60*/  BRA `(.L_x_16169) ;  /* 0x00000b2000007947 */ /* 0x000fea0003800000 */
.L_x_16174:
[----:B------:R-:W2:Y:S02]  /*cd70*/  LDG.E.64 R2, [R4.64] ;  /* 0x0000002404027981 */ /* 0x000ea4000c1e1b00 */
[----:B--2---:R-:W0:Y:S02]  /*cd80*/  F2I.S64.F64.TRUNC R2, R2 ;  /* 0x0000000200027311 */ /* 0x004e24000030d900 */
[----:B0-----:R-:W-:Y:S01]  /*cd90*/  PRMT R19, R2, 0x7610, R19 ;  /* 0x0000761002137816 */ /* 0x001fe20000000013 */
[----:B------:R-:W-:Y:S05]  /*cda0*/  BRA `(.L_x_16169) ;  /* 0x00000ae000007947 */ /* 0x000fea0003800000 */
.L_x_16164:
        /* <DEDUP_REMOVED lines=12> */
.L_x_16178:
[----:B------:R-:W2:Y:S02]  /*ce70*/  LDG.E.64 R4, [R4.64] ;  /* 0x0000002404047981 */ /* 0x000ea4000c1e1b00 */
[----:B--2---:R-:W0:Y:S02]  /*ce80*/  F2I.S64.F64.TRUNC R2, R4 ;  /* 0x0000000400027311 */ /* 0x004e24000030d900 */
[----:B0-----:R-:W-:Y:S01]  /*ce90*/  PRMT R19, R2, 0x7610, R19 ;  /* 0x0000761002137816 */ /* 0x001fe20000000013 */
[----:B------:R-:W-:Y:S05]  /*cea0*/  BRA `(.L_x_16169) ;  /* 0x000009e000007947 */ /* 0x000fea0003800000 */
.L_x_16177:
        /* <DEDUP_REMOVED lines=28> */
.L_x_16180:
        /* <DEDUP_REMOVED lines=15> */
.L_x_16179:
[----:B------:R-:W2:Y:S02]  /*d160*/  LDG.E.U16 R2, [R4.64] ;  /* 0x0000002404027981 */ /* 0x000ea4000c1e1500 */
[----:B--2---:R-:W-:-:S06]  /*d170*/  PRMT R2, RZ, 0x5410, R2 ;  /* 0x00005410ff027816 */ /* 0x004fcc0000000002 */
[----:B------:R-:W0:Y:S02]  /*d180*/  F2I.S64.TRUNC R2, R2 ;  /* 0x0000000200027311 */ /* 0x000e24000020d900 */
[----:B0-----:R-:W-:Y:S01]  /*d190*/  PRMT R19, R2, 0x7610, R19 ;  /* 0x0000761002137816 */ /* 0x001fe20000000013 */
[----:B------:R-:W-:Y:S05]  /*d1a0*/  BRA `(.L_x_16169) ;  /* 0x000006e000007947 */ /* 0x000fea0003800000 */
.L_x_16176:
        /* <DEDUP_REMOVED lines=10> */
.L_x_16183:
        /* <DEDUP_REMOVED lines=21> */
.L_x_16187:
[----:B------:R-:W-:Y:S05]  /*d3a0*/  BSYNC B1 ;  /* 0x0000000000017941 */ /* 0x000fea0003800000 */
.L_x_16186:
[----:B------:R-:W-:Y:S01]  /*d3b0*/  IMAD.SHL.U32 R2, R2, 0x100000, RZ ;  /* 0x0010000002027824 */ /* 0x000fe200078e00ff */
[----:B------:R-:W-:-:S04]  /*d3c0*/  LEA R3, R0, 0x3b800000, 0x17 ;  /* 0x3b80000000037811 */ /* 0x000fc800078eb8ff */
[----:B------:R-:W-:Y:S02]  /*d3d0*/  LOP3.LUT R2, R3, R2, R4, 0xfe, !PT ;  /* 0x0000000203027212 */ /* 0x000fe400078efe04 */
.L_x_16185:
[----:B------:R-:W-:Y:S05]  /*d3e0*/  BSYNC B0 ;  /* 0x0000000000007941 */ /* 0x000fea0003800000 */
.L_x_16184:
[----:B------:R-:W0:Y:S02]  /*d3f0*/  F2I.S64.TRUNC R2, R2 ;  /* 0x0000000200027311 */ /* 0x000e24000020d900 */
[----:B0-----:R-:W-:Y:S01]  /*d400*/  PRMT R19, R2, 0x7610, R19 ;  /* 0x0000761002137816 */ /* 0x001fe20000000013 */
[----:B------:R-:W-:Y:S05]  /*d410*/  BRA `(.L_x_16169) ;  /* 0x0000047000007947 */ /* 0x000fea0003800000 */
.L_x_16182:
        /* <DEDUP_REMOVED lines=21> */
.L_x_16191:
[----:B------:R-:W-:Y:S05]  /*d570*/  BSYNC B1 ;  /* 0x0000000000017941 */ /* 0x000fea0003800000 */
.L_x_16190:
[----:B------:R-:W-:Y:S01]  /*d580*/  IMAD.SHL.U32 R2, R2, 0x200000, RZ ;  /* 0x0020000002027824 */ /* 0x000fe200078e00ff */
[----:B------:R-:W-:-:S04]  /*d590*/  LEA R3, R0, 0x37800000, 0x17 ;  /* 0x3780000000037811 */ /* 0x000fc800078eb8ff */
[----:B------:R-:W-:Y:S02]  /*d5a0*/  LOP3.LUT R2, R3, R2, R4, 0xfe, !PT ;  /* 0x0000000203027212 */ /* 0x000fe400078efe04 */
.L_x_16189:
[----:B------:R-:W-:Y:S05]  /*d5b0*/  BSYNC B0 ;  /* 0x0000000000007941 */ /* 0x000fea0003800000 */
.L_x_16188:
[----:B------:R-:W0:Y:S02]  /*d5c0*/  F2I.S64.TRUNC R2, R2 ;  /* 0x0000000200027311 */ /* 0x000e24000020d900 */
[----:B0-----:R-:W-:Y:S01]  /*d5d0*/  PRMT R19, R2, 0x7610, R19 ;  /* 0x0000761002137816 */ /* 0x001fe20000000013 */
[----:B------:R-:W-:Y:S05]  /*d5e0*/  BRA `(.L_x_16169) ;  /* 0x000002a000007947 */ /* 0x000fea0003800000 */
.L_x_16181:
        /* <DEDUP_REMOVED lines=14> */
.L_x_16195:
[----:B------:R-:W-:Y:S05]  /*d6d0*/  BSYNC B0 ;  /* 0x0000000000007941 */ /* 0x000fea0003800000 */
.L_x_16194:
[----:B------:R-:W0:Y:S02]  /*d6e0*/  F2I.S64.TRUNC R2, R2 ;  /* 0x0000000200027311 */ /* 0x000e24000020d900 */
[----:B0-----:R-:W-:Y:S01]  /*d6f0*/  PRMT R19, R2, 0x7610, R19 ;  /* 0x0000761002137816 */ /* 0x001fe20000000013 */
[----:B------:R-:W-:Y:S05]  /*d700*/  BRA `(.L_x_16169) ;  /* 0x0000018000007947 */ /* 0x000fea0003800000 */
.L_x_16168:
        /* <DEDUP_REMOVED lines=21> */
.L_x_16193:
[----:B------:R0:W5:Y:S01]  /*d860*/  LDG.E.U8 R19, [R4.64] ;  /* 0x0000002404137981 */ /* 0x000162000c1e1100 */
[----:B------:R-:W-:Y:S05]  /*d870*/  BRA `(.L_x_16169) ;  /* 0x0000001000007947 */ /* 0x000fea0003800000 */
.L_x_16192:
[----:B------:R0:W5:Y:S02]  /*d880*/  LDG.E.U8 R19, [R4.64] ;  /* 0x0000002404137981 */ /* 0x000164000c1e1100 */
.L_x_16169:
        /* <DEDUP_REMOVED lines=16> */
.L_x_16199:
[----:B------:R0:W5:Y:S01]  /*d990*/  LDG.E.U8 R0, [R4.64] ;  /* 0x0000002404007981 */ /* 0x000162000c1e1100 */
[----:B------:R-:W-:Y:S05]  /*d9a0*/  BRA `(.L_x_16201) ;  /* 0x00000dc000007947 */ /* 0x000fea0003800000 */
.L_x_16198:
        /* <DEDUP_REMOVED lines=8> */
.L_x_16203:
[----:B------:R0:W5:Y:S01]  /*da30*/  LDG.E.U8 R0, [R4.64] ;  /* 0x0000002404007981 */ /* 0x000162000c1e1100 */
[----:B------:R-:W-:Y:S05]  /*da40*/  BRA `(.L_x_16201) ;  /* 0x00000d2000007947 */ /* 0x000fea0003800000 */
.L_x_16202:
[----:B------:R0:W5:Y:S01]  /*da50*/  LDG.E.U16 R0, [R4.64] ;  /* 0x0000002404007981 */ /* 0x000162000c1e1500 */
[----:B------:R-:W-:Y:S05]  /*da60*/  BRA `(.L_x_16201) ;  /* 0x00000d0000007947 */ /* 0x000fea0003800000 */
.L_x_16197:
        /* <DEDUP_REMOVED lines=10> */
.L_x_16205:
[----:B------:R-:W2:Y:S02]  /*db10*/  LDG.E.U16 R2, [R4.64] ;  /* 0x0000002404027981 */ /* 0x000ea4000c1e1500 */
[----:B--2---:R-:W-:-:S06]  /*db20*/  HADD2.F32 R2, -RZ, R2.H0_H0 ;  /* 0x20000002ff027230 */ /* 0x004fcc0000004100 */
[----:B------:R-:W0:Y:S02]  /*db30*/  F2I.S64.TRUNC R2, R2 ;  /* 0x0000000200027311 */ /* 0x000e24000020d900 */
[----:B0-----:R-:W-:Y:S01]  /*db40*/  PRMT R0, R2, 0x7610, R0 ;  /* 0x0000761002007816 */ /* 0x001fe20000000000 */
[----:B------:R-:W-:Y:S05]  /*db50*/  BRA `(.L_x_16201) ;  /* 0x00000c1000007947 */ /* 0x000fea0003800000 */
.L_x_16204:
        /* <DEDUP_REMOVED lines=10> */
.L_x_16207:
[----:B------:R-:W2:Y:S02]  /*dc00*/  LDG.E.U16 R4, [R4.64] ;  /* 0x0000002404047981 */ /* 0x000ea4000c1e1500 */
[----:B--2---:R-:W-:-:S06]  /*dc10*/  HADD2.F32 R2, -RZ, R4.H0_H0 ;  /* 0x20000004ff027230 */ /* 0x004fcc0000004100 */
[----:B------:R-:W0:Y:S02]  /*dc20*/  F2I.S64.TRUNC R2, R2 ;  /* 0x0000000200027311 */ /* 0x000e24000020d900 */
[----:B0-----:R-:W-:Y:S01]  /*dc30*/  PRMT R0, R2, 0x7610, R0 ;  /* 0x0000761002007816 */ /* 0x001fe20000000000 */
[----:B------:R-:W-:Y:S05]  /*dc40*/  BRA `(.L_x_16201) ;  /* 0x00000b2000007947 */ /* 0x000fea0003800000 */
.L_x_16206:
[----:B------:R-:W2:Y:S02]  /*dc50*/  LDG.E.64 R2, [R4.64] ;  /* 0x0000002404027981 */ /* 0x000ea4000c1e1b00 */
[----:B--2---:R-:W0:Y:S02]  /*dc60*/  F2I.S64.F64.TRUNC R2, R2 ;  /* 0x0000000200027311 */ /* 0x004e24000030d900 */
[----:B0-----:R-:W-:Y:S01]  /*dc70*/  PRMT R0, R2, 0x7610, R0 ;  /* 0x0000761002007816 */ /* 0x001fe20000000000 */
[----:B------:R-:W-:Y:S05]  /*dc80*/  BRA `(.L_x_16201) ;  /* 0x00000ae000007947 */ /* 0x000fea0003800000 */
.L_x_16196:
        /* <DEDUP_REMOVED lines=12> */
.L_x_16210:
[----:B------:R-:W2:Y:S02]  /*dd50*/  LDG.E.64 R4, [R4.64] ;  /* 0x0000002404047981 */ /* 0x000ea4000c1e1b00 */
[----:B--2---:R-:W0:Y:S02]  /*dd60*/  F2I.S64.F64.TRUNC R2, R4 ;  /* 0x0000000400027311 */ /* 0x004e24000030d900 */
[----:B0-----:R-:W-:Y:S01]  /*dd70*/  PRMT R0, R2, 0x7610, R0 ;  /* 0x0000761002007816 */ /* 0x001fe20000000000 */
[----:B------:R-:W-:Y:S05]  /*dd80*/  BRA `(.L_x_16201) ;  /* 0x000009e000007947 */ /* 0x000fea0003800000 */
.L_x_16209:
        /* <DEDUP_REMOVED lines=28> */
.L_x_16212:
        /* <DEDUP_REMOVED lines=15> */
.L_x_16211:
[----:B------:R-:W2:Y:S02]  /*e040*/  LDG.E.U16 R2, [R4.64] ;  /* 0x0000002404027981 */ /* 0x000ea4000c1e1500 */
[----:B--2---:R-:W-:-:S06]  /*e050*/  PRMT R2, RZ, 0x5410, R2 ;  /* 0x00005410ff027816 */ /* 0x004fcc0000000002 */
[----:B------:R-:W0:Y:S02]  /*e060*/  F2I.S64.TRUNC R2, R2 ;  /* 0x0000000200027311 */ /* 0x000e24000020d900 */
[----:B0-----:R-:W-:Y:S01]  /*e070*/  PRMT R0, R2, 0x7610, R0 ;  /* 0x0000761002007816 */ /* 0x001fe20000000000 */
[----:B------:R-:W-:Y:S05]  /*e080*/  BRA `(.L_x_16201) ;  /* 0x000006e000007947 */ /* 0x000fea0003800000 */
.L_x_16208:
        /* <DEDUP_REMOVED lines=10> */
.L_x_16215:
        /* <DEDUP_REMOVED lines=21> */
.L_x_16219:
[----:B------:R-:W-:Y:S05]  /*e280*/  BSYNC B1 ;  /* 0x0000000000017941 */ /* 0x000fea0003800000 */
.L_x_16218:
[----:B------:R-:W-:Y:S01]  /*e290*/  IMAD.SHL.U32 R2, R2, 0x100000, RZ ;  /* 0x0010000002027824 */ /* 0x000fe200078e00ff */
[----:B------:R-:W-:-:S04]  /*e2a0*/  LEA R3, R0, 0x3b800000, 0x17 ;  /* 0x3b80000000037811 */ /* 0x000fc800078eb8ff */
[----:B------:R-:W-:Y:S02]  /*e2b0*/  LOP3.LUT R2, R3, R2, R4, 0xfe, !PT ;  /* 0x0000000203027212 */ /* 0x000fe400078efe04 */
.L_x_16217:
[----:B------:R-:W-:Y:S05]  /*e2c0*/  BSYNC B0 ;  /* 0x0000000000007941 */ /* 0x000fea0003800000 */
.L_x_16216:
[----:B------:R-:W0:Y:S02]  /*e2d0*/  F2I.S64.TRUNC R2, R2 ;  /* 0x0000000200027311 */ /* 0x000e24000020d900 */
[----:B0-----:R-:W-:Y:S01]  /*e2e0*/  PRMT R0, R2, 0x7610, R0 ;  /* 0x0000761002007816 */ /* 0x001fe20000000000 */
[----:B------:R-:W-:Y:S05]  /*e2f0*/  BRA `(.L_x_16201) ;  /* 0x0000047000007947 */ /* 0x000fea0003800000 */
.L_x_16214:
        /* <DEDUP_REMOVED lines=21> */
.L_x_16223:
[----:B------:R-:W-:Y:S05]  /*e450*/  BSYNC B1 ;  /* 0x0000000000017941 */ /* 0x000fea0003800000 */
.L_x_16222:
[----:B------:R-:W-:Y:S01]  /*e460*/  IMAD.SHL.U32 R2, R2, 0x200000, RZ ;  /* 0x0020000002027824 */ /* 0x000fe200078e00ff */
[----:B------:R-:W-:-:S04]  /*e470*/  LEA R3, R0, 0x37800000, 0x17 ;  /* 0x3780000000037811 */ /* 0x000fc800078eb8ff */
[----:B------:R-:W-:Y:S02]  /*e480*/  LOP3.LUT R2, R3, R2, R4, 0xfe, !PT ;  /* 0x0000000203027212 */ /* 0x000fe400078efe04 */
.L_x_16221:
[----:B------:R-:W-:Y:S05]  /*e490*/  BSYNC B0 ;  /* 0x0000000000007941 */ /* 0x000fea0003800000 */
.L_x_16220:
[----:B------:R-:W0:Y:S02]  /*e4a0*/  F2I.S64.TRUNC R2, R2 ;  /* 0x0000000200027311 */ /* 0x000e24000020d900 */
[----:B0-----:R-:W-:Y:S01]  /*e4b0*/  PRMT R0, R2, 0x7610, R0 ;  /* 0x0000761002007816 */ /* 0x001fe20000000000 */
[----:B------:R-:W-:Y:S05]  /*e4c0*/  BRA `(.L_x_16201) ;  /* 0x000002a000007947 */ /* 0x000fea0003800000 */
.L_x_16213:
        /* <DEDUP_REMOVED lines=14> */
.L_x_16227:
[----:B------:R-:W-:Y:S05]  /*e5b0*/  BSYNC B0 ;  /* 0x0000000000007941 */ /* 0x000fea0003800000 */
.L_x_16226:
[----:B------:R-:W0:Y:S02]  /*e5c0*/  F2I.S64.TRUNC R2, R2 ;  /* 0x0000000200027311 */ /* 0x000e24000020d900 */
[----:B0-----:R-:W-:Y:S01]  /*e5d0*/  PRMT R0, R2, 0x7610, R0 ;  /* 0x0000761002007816 */ /* 0x001fe20000000000 */
[----:B------:R-:W-:Y:S05]  /*e5e0*/  BRA `(.L_x_16201) ;  /* 0x0000018000007947 */ /* 0x000fea0003800000 */
.L_x_16200:
        /* <DEDUP_REMOVED lines=21> */
.L_x_16225:
[----:B------:R0:W5:Y:S01]  /*e740*/  LDG.E.U8 R0, [R4.64] ;  /* 0x0000002404007981 */ /* 0x000162000c1e1100 */
[----:B------:R-:W-:Y:S05]  /*e750*/  BRA `(.L_x_16201) ;  /* 0x0000001000007947 */ /* 0x000fea0003800000 */
.L_x_16224:
[----:B------:R0:W5:Y:S02]  /*e760*/  LDG.E.U8 R0, [R4.64] ;  /* 0x0000002404007981 */ /* 0x000164000c1e1100 */
.L_x_16201:
        /* <DEDUP_REMOVED lines=15> */
.L_x_16231:
[----:B------:R-:W-:Y:S01]  /*e860*/  STG.E.U8 [R16.64], R3 ;  /* 0x0000000310007986 */ /* 0x000fe2000c101124 */
[----:B------:R-:W-:Y:S05]  /*e870*/  EXIT ;  /* 0x000000000000794d */ /* 0x000fea0003800000 */
.L_x_16230:
        /* <DEDUP_REMOVED lines=10> */
.L_x_16234:
[----:B------:R-:W-:-:S05]  /*e920*/  LOP3.LUT R3, R3, 0xff, RZ, 0xc0, !PT ;  /* 0x000000ff03037812 */ /* 0x000fca00078ec0ff */
[----:B------:R-:W-:Y:S01]  /*e930*/  STG.E [R16.64], R3 ;  /* 0x0000000310007986 */ /* 0x000fe2000c101924 */
[----:B------:R-:W-:Y:S05]  /*e940*/  EXIT ;  /* 0x000000000000794d */ /* 0x000fea0003800000 */
.L_x_16233:
[----:B------:R-:W-:-:S05]  /*e950*/  LOP3.LUT R3, R3, 0xff, RZ, 0xc0, !PT ;  /* 0x000000ff03037812 */ /* 0x000fca00078ec0ff */
[----:B------:R-:W-:Y:S01]  /*e960*/  STG.E.U16 [R16.64], R3 ;  /* 0x0000000310007986 */ /* 0x000fe2000c101524 */
[----:B------:R-:W-:Y:S05]  /*e970*/  EXIT ;  /* 0x000000000000794d */ /* 0x000fea0003800000 */
.L_x_16229:
        /* <DEDUP_REMOVED lines=10> */
.L_x_16236:
[----:B------:R-:W-:-:S04]  /*ea20*/  LOP3.LUT R3, R3, 0xff, RZ, 0xc0, !PT ;  /* 0x000000ff03037812 */ /* 0x000fc800078ec0ff */
[----:B------:R-:W0:Y:S02]  /*ea30*/  I2F.U16 R0, R3 ;  /* 0x0000000300007306 */ /* 0x000e240000101000 */
[----:B0-----:R-:W-:-:S05]  /*ea40*/  F2FP.PACK_AB R0, RZ, R0 ;  /* 0x00000000ff00723e */ /* 0x001fca00000000ff */
[----:B------:R-:W-:Y:S01]  /*ea50*/  STG.E.U16 [R16.64], R0 ;  /* 0x0000000010007986 */ /* 0x000fe2000c101524 */
[----:B------:R-:W-:Y:S05]  /*ea60*/  EXIT ;  /* 0x000000000000794d */ /* 0x000fea0003800000 */
.L_x_16235:
        /* <DEDUP_REMOVED lines=11> */
.L_x_16238:
[----:B------:R-:W-:-:S06]  /*eb20*/  LOP3.LUT R3, R3, 0xff, RZ, 0xc0, !PT ;  /* 0x000000ff03037812 */ /* 0x000fcc00078ec0ff */
[----:B------:R-:W0:Y:S02]  /*eb30*/  I2F.U16 R3, R3 ;  /* 0x0000000300037306 */ /* 0x000e240000101000 */
[----:B0-----:R-:W-:-:S04]  /*eb40*/  F2FP.PACK_AB R3, RZ, R3 ;  /* 0x00000003ff03723e */ /* 0x001fc800000000ff */
[----:B------:R-:W-:-:S05]  /*eb50*/  PRMT R3, R3, 0x5410, RZ ;  /* 0x0000541003037816 */ /* 0x000fca00000000ff */
[----:B------:R-:W-:Y:S01]  /*eb60*/  STG.E [R16.64], R3 ;  /* 0x0000000310007986 */ /* 0x000fe2000c101924 */
[----:B------:R-:W-:Y:S05]  /*eb70*/  EXIT ;  /* 0x000000000000794d */ /* 0x000fea0003800000 */
.L_x_16237:
[----:B------:R-:W-:-:S06]  /*eb80*/  LOP3.LUT R3, R3, 0xff, RZ, 0xc0, !PT ;  /* 0x000000ff03037812 */ /* 0x000fcc00078ec0ff */
[----:B------:R-:W0:Y:S02]  /*eb90*/  I2F.F64.U16 R2, R3 ;  /* 0x0000000300027312 */ /* 0x000e240000101800 */
[----:B0-----:R-:W-:Y:S01]  /*eba0*/  STG.E.64 [R16.64], R2 ;  /* 0x0000000210007986 */ /* 0x001fe2000c101b24 */
[----:B------:R-:W-:Y:S05]  /*ebb0*/  EXIT ;  /* 0x000000000000794d */ /* 0x000fea0003800000 */
.L_x_16228:
        /* <DEDUP_REMOVED lines=12> */
.L_x_16241:
[----:B------:R-:W-:Y:S01]  /*ec80*/  LOP3.LUT R4, R3, 0xff, RZ, 0xc0, !PT ;  /* 0x000000ff03047812 */ /* 0x000fe200078ec0ff */
[----:B------:R-:W-:-:S05]  /*ec90*/  CS2R R6, SRZ ;  /* 0x0000000000067805 */ /* 0x000fca000001ff00 */
[----:B------:R-:W0:Y:S02]  /*eca0*/  I2F.F64.U16 R4, R4 ;  /* 0x0000000400047312 */ /* 0x000e240000101800 */
[----:B0-----:R-:W-:Y:S01]  /*ecb0*/  STG.E.128 [R16.64], R4 ;  /* 0x0000000410007986 */ /* 0x001fe2000c101d24 */
[----:B------:R-:W-:Y:S05]  /*ecc0*/  EXIT ;  /* 0x000000000000794d */ /* 0x000fea0003800000 */
.L_x_16240:
        /* <DEDUP_REMOVED lines=22> */
.L_x_16245:
[----:B------:R-:W-:Y:S05]  /*ee30*/  BSYNC B0 ;  /* 0x0000000000007941 */ /* 0x000fea0003800000 */
.L_x_16244:
[----:B------:R-:W-:-:S05]  /*ee40*/  LOP3.LUT R3, R0, R3, RZ, 0xfc, !PT ;  /* 0x0000000300037212 */ /* 0x000fca00078efcff */
[----:B------:R-:W-:Y:S01]  /*ee50*/  STG.E.U8 [R16.64], R3 ;  /* 0x0000000310007986 */ /* 0x000fe2000c101124 */
[----:B------:R-:W-:Y:S05]  /*ee60*/  EXIT ;  /* 0x000000000000794d */ /* 0x000fea0003800000 */
.L_x_16243:
        /* <DEDUP_REMOVED lines=14> */
.L_x_16247:
[----:B------:R-:W-:Y:S01]  /*ef50*/  IMAD.MOV.U32 R0, RZ, RZ, 0x7f ;  /* 0x0000007fff007424 */ /* 0x000fe200078e00ff */
[----:B------:R-:W-:-:S04]  /*ef60*/  ISETP.GT.U32.AND P0, PT, R2, 0x7f800000, PT ;  /* 0x7f8000000200780c */ /* 0x000fc80003f04070 */
[----:B------:R-:W-:-:S04]  /*ef70*/  SEL R0, R0, 0x7c, P0 ;  /* 0x0000007c00007807 */ /* 0x000fc80000000000 */
.L_x_16248:
[----:B------:R-:W-:Y:S05]  /*ef80*/  BSYNC B0 ;  /* 0x0000000000007941 */ /* 0x000fea0003800000 */
.L_x_16246:
[----:B------:R-:W-:-:S04]  /*ef90*/  LOP3.LUT R2, R3, 0x80000000, RZ, 0xc0, !PT ;  /* 0x8000000003027812 */ /* 0x000fc800078ec0ff */
[----:B------:R-:W-:-:S04]  /*efa0*/  SHF.R.U32.HI R3, RZ, 0x18, R2 ;  /* 0x00000018ff037819 */ /* 0x000fc80000011602 */
[----:B------:R-:W-:-:S05]  /*efb0*/  LOP3.LUT R3, R0, R3, RZ, 0xfc, !PT ;  /* 0x0000000300037212 */ /* 0x000fca00078efcff */
[----:B------:R-:W-:Y:S01]  /*efc0*/  STG.E.U8 [R16.64], R3 ;  /* 0x0000000310007986 */ /* 0x000fe2000c101124 */
[----:B------:R-:W-:Y:S05]  /*efd0*/  EXIT ;  /* 0x000000000000794d */ /* 0x000fea0003800000 */
.L_x_16242:
[----:B------:R-:W-:-:S04]  /*efe0*/  LOP3.LUT R3, R3, 0xff, RZ, 0xc0, !PT ;  /* 0x000000ff03037812 */ /* 0x000fc800078ec0ff */
[----:B------:R-:W0:Y:S02]  /*eff0*/  I2F.U16 R0, R3 ;  /* 0x0000000300007306 */ /* 0x000e240000101000 */
[----:B0-----:R-:W-:-:S05]  /*f000*/  F2FP.BF16.PACK_AB R0, RZ, R0 ;  /* 0x00000000ff00723e */ /* 0x001fca00000010ff */
[----:B------:R-:W-:Y:S01]  /*f010*/  STG.E.U16 [R16.64], R0 ;  /* 0x0000000010007986 */ /* 0x000fe2000c101524 */
[----:B------:R-:W-:Y:S05]  /*f020*/  EXIT ;  /* 0x000000000000794d */ /* 0x000fea0003800000 */
.L_x_16239:
        /* <DEDUP_REMOVED lines=11> */
.L_x_16251:
        /* <DEDUP_REMOVED lines=18> */
.L_x_16254:
[----:B------:R-:W-:-:S04]  /*f200*/  LOP3.LUT R2, R3, 0x80000000, RZ, 0xc0, !PT ;  /* 0x8000000003027812 */ /* 0x000fc800078ec0ff */
[----:B------:R-:W-:-:S04]  /*f210*/  SHF.R.U32.HI R3, RZ, 0x18, R2 ;  /* 0x00000018ff037819 */ /* 0x000fc80000011602 */
[----:B------:R-:W-:-:S04]  /*f220*/  LOP3.LUT R0, R0, R3, RZ, 0xfc, !PT ;  /* 0x0000000300007212 */ /* 0x000fc800078efcff */
[----:B------:R-:W-:Y:S02]  /*f230*/  PRMT R8, R0, 0x7610, R8 ;  /* 0x0000761000087816 */ /* 0x000fe40000000008 */
.L_x_16253:
[----:B------:R-:W-:Y:S05]  /*f240*/  BSYNC B0 ;  /* 0x0000000000007941 */ /* 0x000fea0003800000 */
.L_x_16252:
[----:B------:R-:W-:Y:S01]  /*f250*/  STG.E.U8 [R16.64], R8 ;  /* 0x0000000810007986 */ /* 0x000fe2000c101124 */
[----:B------:R-:W-:Y:S05]  /*f260*/  EXIT ;  /* 0x000000000000794d */ /* 0x000fea0003800000 */
.L_x_16250:
        /* <DEDUP_REMOVED lines=18> */
.L_x_16257:
[----:B------:R-:W-:-:S04]  /*f390*/  LOP3.LUT R2, R3, 0x80000000, RZ, 0xc0, !PT ;  /* 0x8000000003027812 */ /* 0x000fc800078ec0ff */
[----:B------:R-:W-:-:S04]  /*f3a0*/  SHF.R.U32.HI R3, RZ, 0x18, R2 ;  /* 0x00000018ff037819 */ /* 0x000fc80000011602 */
[----:B------:R-:W-:-:S04]  /*f3b0*/  LOP3.LUT R0, R0, R3, RZ, 0xfc, !PT ;  /* 0x0000000300007212 */ /* 0x000fc800078efcff */
[----:B------:R-:W-:Y:S02]  /*f3c0*/  PRMT R8, R0, 0x7610, R8 ;  /* 0x0000761000087816 */ /* 0x000fe40000000008 */
.L_x_16256:
[----:B------:R-:W-:Y:S05]  /*f3d0*/  BSYNC B0 ;  /* 0x0000000000007941 */ /* 0x000fea0003800000 */
.L_x_16255:
[----:B------:R-:W-:Y:S01]  /*f3e0*/  STG.E.U8 [R16.64], R8 ;  /* 0x0000000810007986 */ /* 0x000fe2000c101124 */
[----:B------:R-:W-:Y:S05]  /*f3f0*/  EXIT ;  /* 0x000000000000794d */ /* 0x000fea0003800000 */
.L_x_16249:
        /* <DEDUP_REMOVED lines=23> */
.L_x_16232:
        /* <DEDUP_REMOVED lines=20> */
.L_x_16259:
[----:B------:R-:W-:Y:S01]  /*f6b0*/  LOP3.LUT R2, R3, 0xff, RZ, 0xc0, !PT ;  /* 0x000000ff03027812 */ /* 0x000fe200078ec0ff */
[----:B------:R-:W-:-:S05]  /*f6c0*/  IMAD.MOV.U32 R3, RZ, RZ, RZ ;  /* 0x000000ffff037224 */ /* 0x000fca00078e00ff */
[----:B------:R-:W-:Y:S01]  /*f6d0*/  STG.E.64 [R16.64], R2 ;  /* 0x0000000210007986 */ /* 0x000fe2000c101b24 */
[----:B------:R-:W-:Y:S05]  /*f6e0*/  EXIT ;  /* 0x000000000000794d */ /* 0x000fea0003800000 */
.L_x_16258:
[----:B------:R-:W-:-:S05]  /*f6f0*/  LOP3.LUT R3, R3, 0xff, RZ, 0xc0, !PT ;  /* 0x000000ff03037812 */ /* 0x000fca00078ec0ff */
[----:B------:R-:W-:Y:S01]  /*f700*/  STG.E [R16.64], R3 ;  /* 0x0000000310007986 */ /* 0x000fe2000c101924 */
[----:B------:R-:W-:Y:S05]  /*f710*/  EXIT ;  /* 0x000000000000794d */ /* 0x000fea0003800000 */
.L_x_16260:
        /* <DEDUP_REMOVED lines=14> */
.L_x_25201:


//--------------------- .text._ZN2at6native27unrolled_elementwise_kernelINS0_13BinaryFunctorIhhhNS0_16BitwiseOrFunctorIhEEEESt5arrayIPcLm3EELi4E23TrivialOffsetCalculatorILi2EjES9_ILi1EjENS0_6memory12LoadWithCastILi2EEENSC_13StoreWithCastILi1EEEEEviT_T0_T2_T3_T4_T5_ --------------------------
	.section	.text._ZN2at6native27unrolled_elementwise_kernelINS0_13BinaryFunctorIhhhNS0_16BitwiseOrFunctorIhEEEESt5arrayIPcLm3EELi4E23TrivialOffsetCalculatorILi2EjES9_ILi1EjENS0_6memory12LoadWithCastILi2EEENSC_13StoreWithCastILi1EEEEEviT_T0_T2_T3_T4_T5_,"ax",@progbits
	.sectioninfo	@"SHI_REGISTERS=32"
	.align	128
        .global         _ZN2at6native27unrolled_elementwise_kernelINS0_13BinaryFunctorIhhhNS0_16BitwiseOrFunctorIhEEEESt5arrayIPcLm3EELi4E23TrivialOffsetCalculatorILi2EjES9_ILi1EjENS0_6memory12LoadWithCastILi2EEENSC_13StoreWithCastILi1EEEEEviT_T0_T2_T3_T4_T5_
        .type           _ZN2at6native27unrolled_elementwise_kernelINS0_13BinaryFunctorIhhhNS0_16BitwiseOrFunctorIhEEEESt5arrayIPcLm3EELi4E23TrivialOffsetCalculatorILi2EjES9_ILi1EjENS0_6memory12LoadWithCastILi2EEENSC_13StoreWithCastILi1EEEEEviT_T0_T2_T3_T4_T5_,@function
        .size           _ZN2at6native27unrolled_elementwise_kernelINS0_13BinaryFunctorIhhhNS0_16BitwiseOrFunctorIhEEEESt5arrayIPcLm3EELi4E23TrivialOffsetCalculatorILi2EjES9_ILi1EjENS0_6memory12LoadWithCastILi2EEENSC_13StoreWithCastILi1EEEEEviT_T0_T2_T3_T4_T5_,(.L_x_25202 - _ZN2at6native27unrolled_elementwise_kernelINS0_13BinaryFunctorIhhhNS0_16BitwiseOrFunctorIhEEEESt5arrayIPcLm3EELi4E23TrivialOffsetCalculatorILi2EjES9_ILi1EjENS0_6memory12LoadWithCastILi2EEENSC_13StoreWithCastILi1EEEEEviT_T0_T2_T3_T4_T5_)
        .other          _ZN2at6native27unrolled_elementwise_kernelINS0_13BinaryFunctorIhhhNS0_16BitwiseOrFunctorIhEEEESt5arrayIPcLm3EELi4E23TrivialOffsetCalculatorILi2EjES9_ILi1EjENS0_6memory12LoadWithCastILi2EEENSC_13StoreWithCastILi1EEEEEviT_T0_T2_T3_T4_T5_,@"STO_CUDA_ENTRY STV_DEFAULT"
_ZN2at6native27unrolled_elementwise_kernelINS0_13BinaryFunctorIhhhNS0_16BitwiseOrFunctorIhEEEESt5arrayIPcLm3EELi4E23TrivialOffsetCalculatorILi2EjES9_ILi1EjENS0_6memory12LoadWithCastILi2EEENSC_13StoreWithCastILi1EEEEEviT_T0_T2_T3_T4_T5_:
.text._ZN2at6native27unrolled_elementwise_kernelINS0_13BinaryFunctorIhhhNS0_16BitwiseOrFunctorIhEEEESt5arrayIPcLm3EELi4E23TrivialOffsetCalculatorILi2EjES9_ILi1EjENS0_6memory12LoadWithCastILi2EEENSC_13StoreWithCastILi1EEEEEviT_T0_T2_T3_T4_T5_:
        /* <DEDUP_REMOVED lines=31> */
.L_x_16266:
[----:B------:R0:W5:Y:S01]  /*01f0*/  LDG.E.U8 R25, [R6.64] ;  /* 0x0000002406197981 */ /* 0x000162000c1e1100 */
[----:B------:R-:W-:Y:S05]  /*0200*/  BRA `(.L_x_16268) ;  /* 0x00000dd000007947 */ /* 0x000fea0003800000 */
.L_x_16265:
        /* <DEDUP_REMOVED lines=8> */
.L_x_16270:
[----:B------:R0:W5:Y:S01]  /*0290*/  LDG.E.U8 R25, [R6.64] ;  /* 0x0000002406197981 */ /* 0x000162000c1e1100 */
[----:B------:R-:W-:Y:S05]  /*02a0*/  BRA `(.L_x_16268) ;  /* 0x00000d3000007947 */ /* 0x000fea0003800000 */
.L_x_16269:
[----:B------:R0:W5:Y:S01]  /*02b0*/  LDG.E.U16 R25, [R6.64] ;  /* 0x0000002406197981 */ /* 0x000162000c1e1500 */
[----:B------:R-:W-:Y:S05]  /*02c0*/  BRA `(.L_x_16268) ;  /* 0x00000d1000007947 */ /* 0x000fea0003800000 */
.L_x_16264:
        /* <DEDUP_REMOVED lines=10> */
.L_x_16272:
[----:B------:R-:W2:Y:S02]  /*0370*/  LDG.E.U16 R4, [R6.64] ;  /* 0x0000002406047981 */ /* 0x000ea4000c1e1500 */
[----:B--2---:R-:W-:-:S06]  /*0380*/  HADD2.F32 R4, -RZ, R4.H0_H0 ;  /* 0x20000004ff047230 */ /* 0x004fcc0000004100 */
[----:B------:R-:W0:Y:S02]  /*0390*/  F2I.S64.TRUNC R4, R4 ;  /* 0x0000000400047311 */ /* 0x000e24000020d900 */
[----:B0-----:R-:W-:Y:S01]  /*03a0*/  PRMT R25, R4, 0x7610, R25 ;  /* 0x0000761004197816 */ /* 0x001fe20000000019 */
[----:B------:R-:W-:Y:S05]  /*03b0*/  BRA `(.L_x_16268) ;  /* 0x00000c2000007947 */ /* 0x000fea0003800000 */
.L_x_16271:
        /* <DEDUP_REMOVED lines=10> */
.L_x_16274:
[----:B------:R-:W2:Y:S02]  /*0460*/  LDG.E.U16 R6, [R6.64] ;  /* 0x0000002406067981 */ /* 0x000ea4000c1e1500 */
[----:B--2---:R-:W-:-:S06]  /*0470*/  HADD2.F32 R4, -RZ, R6.H0_H0 ;  /* 0x20000006ff047230 */ /* 0x004fcc0000004100 */
[----:B------:R-:W0:Y:S02]  /*0480*/  F2I.S64.TRUNC R4, R4 ;  /* 0x0000000400047311 */ /* 0x000e24000020d900 */
[----:B0-----:R-:W-:Y:S01]  /*0490*/  PRMT R25, R4, 0x7610, R25 ;  /* 0x0000761004197816 */ /* 0x001fe20000000019 */
[----:B------:R-:W-:Y:S05]  /*04a0*/  BRA `(.L_x_16268) ;  /* 0x00000b3000007947 */ /* 0x000fea0003800000 */
.L_x_16273:
[----:B------:R-:W2:Y:S02]  /*04b0*/  LDG.E.64 R4, [R6.64] ;  /* 0x0000002406047981 */ /* 0x000ea4000c1e1b00 */
[----:B--2---:R-:W0:Y:S02]  /*04c0*/  F2I.S64.F64.TRUNC R4, R4 ;  /* 0x0000000400047311 */ /* 0x004e24000030d900 */
[----:B0-----:R-:W-:Y:S01]  /*04d0*/  PRMT R25, R4, 0x7610, R25 ;  /* 0x0000761004197816 */ /* 0x001fe20000000019 */
[----:B------:R-:W-:Y:S05]  /*04e0*/  BRA `(.L_x_16268) ;  /* 0x00000af000007947 */ /* 0x000fea0003800000 */
.L_x_16263:
        /* <DEDUP_REMOVED lines=12> */
.L_x_16277:
[----:B------:R-:W2:Y:S02]  /*05b0*/  LDG.E.64 R6, [R6.64] ;  /* 0x0000002406067981 */ /* 0x000ea4000c1e1b00 */
[----:B--2---:R-:W0:Y:S02]  /*05c0*/  F2I.S64.F64.TRUNC R4, R6 ;  /* 0x0000000600047311 */ /* 0x004e24000030d900 */
[----:B0-----:R-:W-:Y:S01]  /*05d0*/  PRMT R25, R4, 0x7610, R25 ;  /* 0x0000761004197816 */ /* 0x001fe20000000019 */
[----:B------:R-:W-:Y:S05]  /*05e0*/  BRA `(.L_x_16268) ;  /* 0x000009f000007947 */ /* 0x000fea0003800000 */
.L_x_16276:
        /* <DEDUP_REMOVED lines=28> */
.L_x_16279:
        /* <DEDUP_REMOVED lines=16> */
.L_x_16278:
[----:B------:R-:W2:Y:S02]  /*08b0*/  LDG.E.U16 R4, [R6.64] ;  /* 0x0000002406047981 */ /* 0x000ea4000c1e1500 */
[----:B--2---:R-:W-:-:S06]  /*08c0*/  PRMT R4, RZ, 0x5410, R4 ;  /* 0x00005410ff047816 */ /* 0x004fcc0000000004 */
[----:B------:R-:W0:Y:S02]  /*08d0*/  F2I.S64.TRUNC R4, R4 ;  /* 0x0000000400047311 */ /* 0x000e24000020d900 */
[----:B0-----:R-:W-:Y:S01]  /*08e0*/  PRMT R25, R4, 0x7610, R25 ;  /* 0x0000761004197816 */ /* 0x001fe20000000019 */
[----:B------:R-:W-:Y:S05]  /*08f0*/  BRA `(.L_x_16268) ;  /* 0x000006e000007947 */ /* 0x000fea0003800000 */
.L_x_16275:
        /* <DEDUP_REMOVED lines=10> */
.L_x_16282:
        /* <DEDUP_REMOVED lines=21> */
.L_x_16286:
[----:B------:R-:W-:Y:S05]  /*0af0*/  BSYNC B1 ;  /* 0x0000000000017941 */ /* 0x000fea0003800000 */
.L_x_16285:
[----:B------:R-:W-:Y:S01]  /*0b00*/  IMAD.SHL.U32 R3, R3, 0x100000, RZ ;  /* 0x0010000003037824 */ /* 0x000fe200078e00ff */
[----:B------:R-:W-:-:S04]  /*0b10*/  LEA R5, R0, 0x3b800000, 0x17 ;  /* 0x3b80000000057811 */ /* 0x000fc800078eb8ff */
[----:B------:R-:W-:Y:S02]  /*0b20*/  LOP3.LUT R4, R5, R3, R6, 0xfe, !PT ;  /* 0x0000000305047212 */ /* 0x000fe400078efe06 */
.L_x_16284:
[----:B------:R-:W-:Y:S05]  /*0b30*/  BSYNC B0 ;  /* 0x0000000000007941 */ /* 0x000fea0003800000 */
.L_x_16283:
[----:B------:R-:W0:Y:S02]  /*0b40*/  F2I.S64.TRUNC R4, R4 ;  /* 0x0000000400047311 */ /* 0x000e24000020d900 */
[----:B0-----:R-:W-:Y:S01]  /*0b50*/  PRMT R25, R4, 0x7610, R25 ;  /* 0x0000761004197816 */ /* 0x001fe20000000019 */
[----:B------:R-:W-:Y:S05]  /*0b60*/  BRA `(.L_x_16268) ;  /* 0x0000047000007947 */ /* 0x000fea0003800000 */
.L_x_16281:
        /* <DEDUP_REMOVED lines=21> */
.L_x_16290:
[----:B------:R-:W-:Y:S05]  /*0cc0*/  BSYNC B1 ;  /* 0x0000000000017941 */ /* 0x000fea0003800000 */
.L_x_16289:
[----:B------:R-:W-:Y:S01]  /*0cd0*/  IMAD.SHL.U32 R3, R3, 0x200000, RZ ;  /* 0x0020000003037824 */ /* 0x000fe200078e00ff */
[----:B------:R-:W-:-:S04]  /*0ce0*/  LEA R5, R0, 0x37800000, 0x17 ;  /* 0x3780000000057811 */ /* 0x000fc800078eb8ff */
[----:B------:R-:W-:Y:S02]  /*0cf0*/  LOP3.LUT R4, R5, R3, R6, 0xfe, !PT ;  /* 0x0000000305047212 */ /* 0x000fe400078efe06 */
.L_x_16288:
[----:B------:R-:W-:Y:S05]  /*0d00*/  BSYNC B0 ;  /* 0x0000000000007941 */ /* 0x000fea0003800000 */
.L_x_16287:
[----:B------:R-:W0:Y:S02]  /*0d10*/  F2I.S64.TRUNC R4, R4 ;  /* 0x0000000400047311 */ /* 0x000e24000020d900 */
[----:B0-----:R-:W-:Y:S01]  /*0d20*/  PRMT R25, R4, 0x7610, R25 ;  /* 0x0000761004197816 */ /* 0x001fe20000000019 */
[----:B------:R-:W-:Y:S05]  /*0d30*/  BRA `(.L_x_16268) ;  /* 0x000002a000007947 */ /* 0x000fea0003800000 */
.L_x_16280:
        /* <DEDUP_REMOVED lines=14> */
.L_x_16294:
[----:B------:R-:W-:Y:S05]  /*0e20*/  BSYNC B0 ;  /* 0x0000000000007941 */ /* 0x000fea0003800000 */
.L_x_16293:
[----:B------:R-:W0:Y:S02]  /*0e30*/  F2I.S64.TRUNC R4, R4 ;  /* 0x0000000400047311 */ /* 0x000e24000020d900 */
[----:B0-----:R-:W-:Y:S01]  /*0e40*/  PRMT R25, R4, 0x7610, R25 ;  /* 0x0000761004197816 */ /* 0x001fe20000000019 */
[----:B------:R-:W-:Y:S05]  /*0e50*/  BRA `(.L_x_16268) ;  /* 0x0000018000007947 */ /* 0x000fea0003800000 */
.L_x_16267:
        /* <DEDUP_REMOVED lines=21> */
.L_x_16292:
[----:B------:R0:W5:Y:S01]  /*0fb0*/  LDG.E.U8 R25, [R6.64] ;  /* 0x0000002406197981 */ /* 0x000162000c1e1100 */
[----:B------:R-:W-:Y:S05]  /*0fc0*/  BRA `(.L_x_16268) ;  /* 0x0000001000007947 */ /* 0x000fea0003800000 */
.L_x_16291:
[----:B------:R0:W5:Y:S02]  /*0fd0*/  LDG.E.U8 R25, [R6.64] ;  /* 0x0000002406197981 */ /* 0x000164000c1e1100 */
.L_x_16268:
        /* <DEDUP_REMOVED lines=16> */
.L_x_16298:
[----:B------:R0:W5:Y:S01]  /*10e0*/  LDG.E.U8 R28, [R6.64] ;  /* 0x00000024061c7981 */ /* 0x000162000c1e1100 */
[----:B------:R-:W-:Y:S05]  /*10f0*/  BRA `(.L_x_16300) ;  /* 0x00000dc000007947 */ /* 0x000fea0003800000 */
.L_x_16297:
        /* <DEDUP_REMOVED lines=8> */
.L_x_16302:
[----:B------:R0:W5:Y:S01]  /*1180*/  LDG.E.U8 R28, [R6.64] ;  /* 0x00000024061c7981 */ /* 0x000162000c1e1100 */
[----:B------:R-:W-:Y:S05]  /*1190*/  BRA `(.L_x_16300) ;  /* 0x00000d2000007947 */ /* 0x000fea0003800000 */
.L_x_16301:
[----:B------:R0:W5:Y:S01]  /*11a0*/  LDG.E.U16 R28, [R6.64] ;  /* 0x00000024061c7981 */ /* 0x000162000c1e1500 */
[----:B------:R-:W-:Y:S05]  /*11b0*/  BRA `(.L_x_16300) ;  /* 0x00000d0000007947 */ /* 0x000fea0003800000 */
.L_x_16296:
        /* <DEDUP_REMOVED lines=10> */
.L_x_16304:
[----:B------:R-:W2:Y:S02]  /*1260*/  LDG.E.U16 R4, [R6.64] ;  /* 0x0000002406047981 */ /* 0x000ea4000c1e1500 */
[----:B--2---:R-:W-:-:S06]  /*1270*/  HADD2.F32 R4, -RZ, R4.H0_H0 ;  /* 0x20000004ff047230 */ /* 0x004fcc0000004100 */
[----:B------:R-:W0:Y:S02]  /*1280*/  F2I.S64.TRUNC R4, R4 ;  /* 0x0000000400047311 */ /* 0x000e24000020d900 */
[----:B0-----:R-:W-:Y:S01]  /*1290*/  PRMT R28, R4, 0x7610, R28 ;  /* 0x00007610041c7816 */ /* 0x001fe2000000001c */
[----:B------:R-:W-:Y:S05]  /*12a0*/  BRA `(.L_x_16300) ;  /* 0x00000c1000007947 */ /* 0x000fea0003800000 */
.L_x_16303:
        /* <DEDUP_REMOVED lines=10> */
.L_x_16306:
[----:B------:R-:W2:Y:S02]  /*1350*/  LDG.E.U16 R6, [R6.64] ;  /* 0x0000002406067981 */ /* 0x000ea4000c1e1500 */
[----:B--2---:R-:W-:-:S06]  /*1360*/  HADD2.F32 R4, -RZ, R6.H0_H0 ;  /* 0x20000006ff047230 */ /* 0x004fcc0000004100 */
[----:B------:R-:W0:Y:S02]  /*1370*/  F2I.S64.TRUNC R4, R4 ;  /* 0x0000000400047311 */ /* 0x000e24000020d900 */
[----:B0-----:R-:W-:Y:S01]  /*1380*/  PRMT R28, R4, 0x7610, R28 ;  /* 0x00007610041c7816 */ /* 0x001fe2000000001c */
[----:B------:R-:W-:Y:S05]  /*1390*/  BRA `(.L_x_16300) ;  /* 0x00000b2000007947 */ /* 0x000fea0003800000 */
.L_x_16305:
[----:B------:R-:W2:Y:S02]  /*13a0*/  LDG.E.64 R4, [R6.64] ;  /* 0x0000002406047981 */ /* 0x000ea4000c1e1b00 */
[----:B--2---:R-:W0:Y:S02]  /*13b0*/  F2I.S64.F64.TRUNC R4, R4 ;  /* 0x0000000400047311 */ /* 0x004e24000030d900 */
[----:B0-----:R-:W-:Y:S01]  /*13c0*/  PRMT R28, R4, 0x7610, R28 ;  /* 0x00007610041c7816 */ /* 0x001fe2000000001c */
[----:B------:R-:W-:Y:S05]  /*13d0*/  BRA `(.L_x_16300) ;  /* 0x00000ae000007947 */ /* 0x000fea0003800000 */
.L_x_16295:
        /* <DEDUP_REMOVED lines=12> */
.L_x_16309:
[----:B------:R-:W2:Y:S02]  /*14a0*/  LDG.E.64 R6, [R6.64] ;  /* 0x0000002406067981 */ /* 0x000ea4000c1e1b00 */
[----:B--2---:R-:W0:Y:S02]  /*14b0*/  F2I.S64.F64.TRUNC R4, R6 ;  /* 0x0000000600047311 */ /* 0x004e24000030d900 */
[----:B0-----:R-:W-:Y:S01]  /*14c0*/  PRMT R28, R4, 0x7610, R28 ;  /* 0x00007610041c7816 */ /* 0x001fe2000000001c */
[----:B------:R-:W-:Y:S05]  /*14d0*/  BRA `(.L_x_16300) ;  /* 0x000009e000007947 */ /* 0x000fea0003800000 */
.L_x_16308:
        /* <DEDUP_REMOVED lines=28> */
.L_x_16311:
        /* <DEDUP_REMOVED lines=15> */
.L_x_16310:
[----:B------:R-:W2:Y:S02]  /*1790*/  LDG.E.U16 R4, [R6.64] ;  /* 0x0000002406047981 */ /* 0x000ea4000c1e1500 */
[----:B--2---:R-:W-:-:S06]  /*17a0*/  PRMT R4, RZ, 0x5410, R4 ;  /* 0x00005410ff047816 */ /* 0x004fcc0000000004 */
[----:B------:R-:W0:Y:S02]  /*17b0*/  F2I.S64.TRUNC R4, R4 ;  /* 0x0000000400047311 */ /* 0x000e24000020d900 */
[----:B0-----:R-:W-:Y:S01]  /*17c0*/  PRMT R28, R4, 0x7610, R28 ;  /* 0x00007610041c7816 */ /* 0x001fe2000000001c */
[----:B------:R-:W-:Y:S05]  /*17d0*/  BRA `(.L_x_16300) ;  /* 0x000006e000007947 */ /* 0x000fea0003800000 */
.L_x_16307:
        /* <DEDUP_REMOVED lines=10> */
.L_x_16314:
        /* <DEDUP_REMOVED lines=21> */
.L_x_16318:
[----:B------:R-:W-:Y:S05]  /*19d0*/  BSYNC B1 ;  /* 0x0000000000017941 */ /* 0x000fea0003800000 */
.L_x_16317:
[----:B------:R-:W-:Y:S01]  /*19e0*/  IMAD.SHL.U32 R3, R3, 0x100000, RZ ;  /* 0x0010000003037824 */ /* 0x000fe200078e00ff */
[----:B------:R-:W-:-:S04]  /*19f0*/  LEA R5, R0, 0x3b800000, 0x17 ;  /* 0x3b80000000057811 */ /* 0x000fc800078eb8ff */
[----:B------:R-:W-:Y:S02]  /*1a00*/  LOP3.LUT R4, R5, R3, R6, 0xfe, !PT ;  /* 0x0000000305047212 */ /* 0x000fe400078efe06 */
.L_x_16316:
[----:B------:R-:W-:Y:S05]  /*1a10*/  BSYNC B0 ;  /* 0x0000000000007941 */ /* 0x000fea0003800000 */
.L_x_16315:
[----:B------:R-:W0:Y:S02]  /*1a20*/  F2I.S64.TRUNC R4, R4 ;  /* 0x0000000400047311 */ /* 0x000e24000020d900 */
[----:B0-----:R-:W-:Y:S01]  /*1a30*/  PRMT R28, R4, 0x7610, R28 ;  /* 0x00007610041c7816 */ /* 0x001fe2000000001c */
[----:B------:R-:W-:Y:S05]  /*1a40*/  BRA `(.L_x_16300) ;  /* 0x0000047000007947 */ /* 0x000fea0003800000 */
.L_x_16313:
        /* <DEDUP_REMOVED lines=21> */
.L_x_16322:
[----:B------:R-:W-:Y:S05]  /*1ba0*/  BSYNC B1 ;  /* 0x0000000000017941 */ /* 0x000fea0003800000 */
.L_x_16321:
[----:B------:R-:W-:Y:S01]  /*1bb0*/  IMAD.SHL.U32 R3, R3, 0x200000, RZ ;  /* 0x0020000003037824 */ /* 0x000fe200078e00ff */
[----:B------:R-:W-:-:S04]  /*1bc0*/  LEA R5, R0, 0x37800000, 0x17 ;  /* 0x3780000000057811 */ /* 0x000fc800078eb8ff */
[----:B------:R-:W-:Y:S02]  /*1bd0*/  LOP3.LUT R4, R5, R3, R6, 0xfe, !PT ;  /* 0x0000000305047212 */ /* 0x000fe400078efe06 */
.L_x_16320:
[----:B------:R-:W-:Y:S05]  /*1be0*/  BSYNC B0 ;  /* 0x0000000000007941 */ /* 0x000fea0003800000 */
.L_x_16319:
[----:B------:R-:W0:Y:S02]  /*1bf0*/  F2I.S64.TRUNC R4, R4 ;  /* 0x0000000400047311 */ /* 0x000e24000020d900 */
[----:B0-----:R-:W-:Y:S01]  /*1c00*/  PRMT R28, R4, 0x7610, R28 ;  /* 0x00007610041c7816 */ /* 0x001fe2000000001c */
[----:B------:R-:W-:Y:S05]  /*1c10*/  BRA `(.L_x_16300) ;  /* 0x000002a000007947 */ /* 0x000fea0003800000 */
.L_x_16312:
        /* <DEDUP_REMOVED lines=14> */
.L_x_16326:
[----:B------:R-:W-:Y:S05]  /*1d00*/  BSYNC B0 ;  /* 0x0000000000007941 */ /* 0x000fea0003800000 */
.L_x_16325:
[----:B------:R-:W0:Y:S02]  /*1d10*/  F2I.S64.TRUNC R4, R4 ;  /* 0x0000000400047311 */ /* 0x000e24000020d900 */
[----:B0-----:R-:W-:Y:S01]  /*1d20*/  PRMT R28, R4, 0x7610, R28 ;  /* 0x00007610041c7816 */ /* 0x001fe2000000001c */
[----:B------:R-:W-:Y:S05]  /*1d30*/  BRA `(.L_x_16300) ;  /* 0x0000018000007947 */ /* 0x000fea0003800000 */
.L_x_16299:
        /* <DEDUP_REMOVED lines=21> */
.L_x_16324:
[----:B------:R0:W5:Y:S01]  /*1e90*/  LDG.E.U8 R28, [R6.64] ;  /* 0x00000024061c7981 */ /* 0x000162000c1e1100 */
[----:B------:R-:W-:Y:S05]  /*1ea0*/  BRA `(.L_x_16300) ;  /* 0x0000001000007947 */ /* 0x000fea0003800000 */
.L_x_16323:
[----:B------:R0:W5:Y:S02]  /*1eb0*/  LDG.E.U8 R28, [R6.64] ;  /* 0x00000024061c7981 */ /* 0x000164000c1e1100 */
.L_x_16300:
[----:B------:R-:W1:Y:S02]  /*1ec0*/  S2R R18, SR_TID.X ;  /* 0x0000000000127919 */ /* 0x000e640000002100 */
[----:B-1----:R-:W-:Y:S02]  /*1ed0*/  IADD3 R18, R18, 0x80, RZ ;  /* 0x0000008012127810 */ /* 0x002fe40007ffe0ff */
.L_x_16262:
[----:B-1-3--:R-:W-:Y:S05]  /*1ee0*/  BSYNC B6 ;  /* 0x0000000000067941 */ /* 0x00afea0003800000 */
.L_x_16261:
        /* <DEDUP_REMOVED lines=21> */
.L_x_16332:
[----:B------:R0:W5:Y:S01]  /*2040*/  LDG.E.U8 R22, [R6.64] ;  /* 0x0000002406167981 */ /* 0x000162000c1e1100 */
[----:B------:R-:W-:Y:S05]  /*2050*/  BRA `(.L_x_16334) ;  /* 0x00000dc000007947 */ /* 0x000fea0003800000 */
.L_x_16331:
        /* <DEDUP_REMOVED lines=8> */
.L_x_16336:
[----:B------:R0:W5:Y:S01]  /*20e0*/  LDG.E.U8 R22, [R6.64] ;  /* 0x0000002406167981 */ /* 0x000162000c1e1100 */
[----:B------:R-:W-:Y:S05]  /*20f0*/  BRA `(.L_x_16334) ;  /* 0x00000d2000007947 */ /* 0x000fea0003800000 */
.L_x_16335:
[----:B------:R0:W5:Y:S01]  /*2100*/  LDG.E.U16 R22, [R6.64] ;  /* 0x0000002406167981 */ /* 0x000162000c1e1500 */
[----:B------:R-:W-:Y:S05]  /*2110*/  BRA `(.L_x_16334) ;  /* 0x00000d0000007947 */ /* 0x000fea0003800000 */
.L_x_16330:
        /* <DEDUP_REMOVED lines=10> */
.L_x_16338:
[----:B------:R-:W2:Y:S02]  /*21c0*/  LDG.E.U16 R4, [R6.64] ;  /* 0x0000002406047981 */ /* 0x000ea4000c1e1500 */
[----:B--2---:R-:W-:-:S06]  /*21d0*/  HADD2.F32 R4, -RZ, R4.H0_H0 ;  /* 0x20000004ff047230 */ /* 0x004fcc0000004100 */
[----:B------:R-:W0:Y:S02]  /*21e0*/  F2I.S64.TRUNC R4, R4 ;  /* 0x0000000400047311 */ /* 0x000e24000020d900 */
[----:B0-----:R-:W-:Y:S01]  /*21f0*/  PRMT R22, R4, 0x7610, R22 ;  /* 0x0000761004167816 */ /* 0x001fe20000000016 */
[----:B------:R-:W-:Y:S05]  /*2200*/  BRA `(.L_x_16334) ;  /* 0x00000c1000007947 */ /* 0x000fea0003800000 */
.L_x_16337:
        /* <DEDUP_REMOVED lines=10> */
.L_x_16340:
[----:B------:R-:W2:Y:S02]  /*22b0*/  LDG.E.U16 R6, [R6.64] ;  /* 0x0000002406067981 */ /* 0x000ea4000c1e1500 */
[----:B--2---:R-:W-:-:S06]  /*22c0*/  HADD2.F32 R4, -RZ, R6.H0_H0 ;  /* 0x20000006ff047230 */ /* 0x004fcc0000004100 */
[----:B------:R-:W0:Y:S02]  /*22d0*/  F2I.S64.TRUNC R4, R4 ;  /* 0x0000000400047311 */ /* 0x000e24000020d900 */
[----:B0-----:R-:W-:Y:S01]  /*22e0*/  PRMT R22, R4, 0x7610, R22 ;  /* 0x0000761004167816 */ /* 0x001fe20000000016 */
[----:B------:R-:W-:Y:S05]  /*22f0*/  BRA `(.L_x_16334) ;  /* 0x00000b2000007947 */ /* 0x000fea0003800000 */
.L_x_16339:
[----:B------:R-:W2:Y:S02]  /*2300*/  LDG.E.64 R4, [R6.64] ;  /* 0x0000002406047981 */ /* 0x000ea4000c1e1b00 */
[----:B--2---:R-:W0:Y:S02]  /*2310*/  F2I.S64.F64.TRUNC R4, R4 ;  /* 0x0000000400047311 */ /* 0x004e24000030d900 */
[----:B0-----:R-:W-:Y:S01]  /*2320*/  PRMT R22, R4, 0x7610, R22 ;  /* 0x0000761004167816 */ /* 0x001fe20000000016 */
[----:B------:R-:W-:Y:S05]  /*2330*/  BRA `(.L_x_16334) ;  /* 0x00000ae000007947 */ /* 0x000fea0003800000 */
.L_x_16329:
        /* <DEDUP_REMOVED lines=12> */
.L_x_16343:
[----:B------:R-:W2:Y:S02]  /*2400*/  LDG.E.64 R6, [R6.64] ;  /* 0x0000002406067981 */ /* 0x000ea4000c1e1b00 */
[----:B--2---:R-:W0:Y:S02]  /*2410*/  F2I.S64.F64.TRUNC R4, R6 ;  /* 0x0000000600047311 */ /* 0x004e24000030d900 */
[----:B0-----:R-:W-:Y:S01]  /*2420*/  PRMT R22, R4, 0x7610, R22 ;  /* 0x0000761004167816 */ /* 0x001fe20000000016 */
[----:B------:R-:W-:Y:S05]  /*2430*/  BRA `(.L_x_16334) ;  /* 0x000009e000007947 */ /* 0x000fea0003800000 */
.L_x_16342:
        /* <DEDUP_REMOVED lines=28> */
.L_x_16345:
        /* <DEDUP_REMOVED lines=15> */
.L_x_16344:
[----:B------:R-:W2:Y:S02]  /*26f0*/  LDG.E.U16 R4, [R6.64] ;  /* 0x0000002406047981 */ /* 0x000ea4000c1e1500 */
[----:B--2---:R-:W-:-:S06]  /*2700*/  PRMT R4, RZ, 0x5410, R4 ;  /* 0x00005410ff047816 */ /* 0x004fcc0000000004 */
[----:B------:R-:W0:Y:S02]  /*2710*/  F2I.S64.TRUNC R4, R4 ;  /* 0x0000000400047311 */ /* 0x000e24000020d900 */
[----:B0-----:R-:W-:Y:S01]  /*2720*/  PRMT R22, R4, 0x7610, R22 ;  /* 0x0000761004167816 */ /* 0x001fe20000000016 */
[----:B------:R-:W-:Y:S05]  /*2730*/  BRA `(.L_x_16334) ;  /* 0x000006e000007947 */ /* 0x000fea0003800000 */
.L_x_16341:
        /* <DEDUP_REMOVED lines=10> */
.L_x_16348:
        /* <DEDUP_REMOVED lines=21> */
.L_x_16352:
[----:B------:R-:W-:Y:S05]  /*2930*/  BSYNC B1 ;  /* 0x0000000000017941 */ /* 0x000fea0003800000 */
.L_x_16351:
[----:B------:R-:W-:Y:S01]  /*2940*/  IMAD.SHL.U32 R3, R3, 0x100000, RZ ;  /* 0x0010000003037824 */ /* 0x000fe200078e00ff */
[----:B------:R-:W-:-:S04]  /*2950*/  LEA R5, R0, 0x3b800000, 0x17 ;  /* 0x3b80000000057811 */ /* 0x000fc800078eb8ff */
[----:B------:R-:W-:Y:S02]  /*2960*/  LOP3.LUT R4, R5, R3, R6, 0xfe, !PT ;  /* 0x0000000305047212 */ /* 0x000fe400078efe06 */
.L_x_16350:
[----:B------:R-:W-:Y:S05]  /*2970*/  BSYNC B0 ;  /* 0x0000000000007941 */ /* 0x000fea0003800000 */
.L_x_16349:
[----:B------:R-:W0:Y:S02]  /*2980*/  F2I.S64.TRUNC R4, R4 ;  /* 0x0000000400047311 */ /* 0x000e24000020d900 */
[----:B0-----:R-:W-:Y:S01]  /*2990*/  PRMT R22, R4, 0x7610, R22 ;  /* 0x0000761004167816 */ /* 0x001fe20000000016 */
[----:B------:R-:W-:Y:S05]  /*29a0*/  BRA `(.L_x_16334) ;  /* 0x0000047000007947 */ /* 0x000fea0003800000 */
.L_x_16347:
        /* <DEDUP_REMOVED lines=21> */
.L_x_16356:
[----:B------:R-:W-:Y:S05]  /*2b00*/  BSYNC B1 ;  /* 0x0000000000017941 */ /* 0x000fea0003800000 */
.L_x_16355:
[----:B------:R-:W-:Y:S01]  /*2b10*/  IMAD.SHL.U32 R3, R3, 0x200000, RZ ;  /* 0x0020000003037824 */ /* 0x000fe200078e00ff */
[----:B------:R-:W-:-:S04]  /*2b20*/  LEA R5, R0, 0x37800000, 0x17 ;  /* 0x3780000000057811 */ /* 0x000fc800078eb8ff */
[----:B------:R-:W-:Y:S02]  /*2b30*/  LOP3.LUT R4, R5, R3, R6, 0xfe, !PT ;  /* 0x0000000305047212 */ /* 0x000fe400078efe06 */
.L_x_16354:
[----:B------:R-:W-:Y:S05]  /*2b40*/  BSYNC B0 ;  /* 0x0000000000007941 */ /* 0x000fea0003800000 */
.L_x_16353:
[----:B------:R-:W0:Y:S02]  /*2b50*/  F2I.S64.TRUNC R4, R4 ;  /* 0x0000000400047311 */ /* 0x000e24000020d900 */
[----:B0-----:R-:W-:Y:S01]  /*2b60*/  PRMT R22, R4, 0x7610, R22 ;  /* 0x0000761004167816 */ /* 0x001fe20000000016 */
[----:B------:R-:W-:Y:S05]  /*2b70*/  BRA `(.L_x_16334) ;  /* 0x000002a000007947 */ /* 0x000fea0003800000 */
.L_x_16346:
        /* <DEDUP_REMOVED lines=14> */
.L_x_16360:
[----:B------:R-:W-:Y:S05]  /*2c60*/  BSYNC B0 ;  /* 0x0000000000007941 */ /* 0x000fea0003800000 */
.L_x_16359:
[----:B------:R-:W0:Y:S02]  /*2c70*/  F2I.S64.TRUNC R4, R4 ;  /* 0x0000000400047311 */ /* 0x000e24000020d900 */
[----:B0-----:R-:W-:Y:S01]  /*2c80*/  PRMT R22, R4, 0x7610, R22 ;  /* 0x0000761004167816 */ /* 0x001fe20000000016 */
[----:B------:R-:W-:Y:S05]  /*2c90*/  BRA `(.L_x_16334) ;  /* 0x0000018000007947 */ /* 0x000fea0003800000 */
.L_x_16333:
        /* <DEDUP_REMOVED lines=21> */
.L_x_16358:
[----:B------:R0:W5:Y:S01]  /*2df0*/  LDG.E.U8 R22, [R6.64] ;  /* 0x0000002406167981 */ /* 0x000162000c1e1100 */
[----:B------:R-:W-:Y:S05]  /*2e00*/  BRA `(.L_x_16334) ;  /* 0x0000001000007947 */ /* 0x000fea0003800000 */
.L_x_16357:
[----:B------:R0:W5:Y:S02]  /*2e10*/  LDG.E.U8 R22, [R6.64] ;  /* 0x0000002406167981 */ /* 0x000164000c1e1100 */
.L_x_16334:
        /* <DEDUP_REMOVED lines=16> */
.L_x_16364:
[----:B------:R0:W5:Y:S01]  /*2f20*/  LDG.E.U8 R27, [R6.64] ;  /* 0x00000024061b7981 */ /* 0x000162000c1e1100 */
[----:B------:R-:W-:Y:S05]  /*2f30*/  BRA `(.L_x_16366) ;  /* 0x00000dc000007947 */ /* 0x000fea0003800000 */
.L_x_16363:
        /* <DEDUP_REMOVED lines=8> */
.L_x_16368:
[----:B------:R0:W5:Y:S01]  /*2fc0*/  LDG.E.U8 R27, [R6.64] ;  /* 0x00000024061b7981 */ /* 0x000162000c1e1100 */
[----:B------:R-:W-:Y:S05]  /*2fd0*/  BRA `(.L_x_16366) ;  /* 0x00000d2000007947 */ /* 0x000fea0003800000 */
.L_x_16367:
[----:B------:R0:W5:Y:S01]  /*2fe0*/  LDG.E.U16 R27, [R6.64] ;  /* 0x00000024061b7981 */ /* 0x000162000c1e1500 */
[----:B------:R-:W-:Y:S05]  /*2ff0*/  BRA `(.L_x_16366) ;  /* 0x00000d0000007947 */ /* 0x000fea0003800000 */
.L_x_16362:
        /* <DEDUP_REMOVED lines=10> */
.L_x_16370:
[----:B------:R-:W2:Y:S02]  /*30a0*/  LDG.E.U16 R4, [R6.64] ;  /* 0x0000002406047981 */ /* 0x000ea4000c1e1500 */
[----:B--2---:R-:W-:-:S06]  /*30b0*/  HADD2.F32 R4, -RZ, R4.H0_H0 ;  /* 0x20000004ff047230 */ /* 0x004fcc0000004100 */
[----:B------:R-:W0:Y:S02]  /*30c0*/  F2I.S64.TRUNC R4, R4 ;  /* 0x0000000400047311 */ /* 0x000e24000020d900 */
[----:B0-----:R-:W-:Y:S01]  /*30d0*/  PRMT R27, R4, 0x7610, R27 ;  /* 0x00007610041b7816 */ /* 0x001fe2000000001b */
[----:B------:R-:W-:Y:S05]  /*30e0*/  BRA `(.L_x_16366) ;  /* 0x00000c1000007947 */ /* 0x000fea0003800000 */
.L_x_16369:
        /* <DEDUP_REMOVED lines=10> */
.L_x_16372:
[----:B------:R-:W2:Y:S02]  /*3190*/  LDG.E.U16 R6, [R6.64] ;  /* 0x0000002406067981 */ /* 0x000ea4000c1e1500 */
[----:B--2---:R-:W-:-:S06]  /*31a0*/  HADD2.F32 R4, -RZ, R6.H0_H0 ;  /* 0x20000006ff047230 */ /* 0x004fcc0000004100 */
[----:B------:R-:W0:Y:S02]  /*31b0*/  F2I.S64.TRUNC R4, R4 ;  /* 0x0000000400047311 */ /* 0x000e24000020d900 */
[----:B0-----:R-:W-:Y:S01]  /*31c0*/  PRMT R27, R4, 0x7610, R27 ;  /* 0x00007610041b7816 */ /* 0x001fe2000000001b */
[----:B------:R-:W-:Y:S05]  /*31d0*/  BRA `(.L_x_16366) ;  /* 0x00000b2000007947 */ /* 0x000fea0003800000 */
.L_x_16371:
[----:B------:R-:W2:Y:S02]  /*31e0*/  LDG.E.64 R4, [R6.64] ;  /* 0x0000002406047981 */ /* 0x000ea4000c1e1b00 */
[----:B--2---:R-:W0:Y:S02]  /*31f0*/  F2I.S64.F64.TRUNC R4, R4 ;  /* 0x0000000400047311 */ /* 0x004e24000030d900 */
[----:B0-----:R-:W-:Y:S01]  /*3200*/  PRMT R27, R4, 0x7610, R27 ;  /* 0x00007610041b7816 */ /* 0x001fe2000000001b */
[----:B------:R-:W-:Y:S05]  /*3210*/  BRA `(.L_x_16366) ;  /* 0x00000ae000007947 */ /* 0x000fea0003800000 */
.L_x_16361:
        /* <DEDUP_REMOVED lines=12> */
.L_x_16375:
[----:B------:R-:W2:Y:S02]  /*32e0*/  LDG.E.64 R6, [R6.64] ;  /* 0x0000002406067981 */ /* 0x000ea4000c1e1b00 */
[----:B--2---:R-:W0:Y:S02]  /*32f0*/  F2I.S64.F64.TRUNC R4, R6 ;  /* 0x0000000600047311 */ /* 0x004e24000030d900 */
[----:B0-----:R-:W-:Y:S01]  /*3300*/  PRMT R27, R4, 0x7610, R27 ;  /* 0x00007610041b7816 */ /* 0x001fe2000000001b */
[----:B------:R-:W-:Y:S05]  /*3310*/  BRA `(.L_x_16366) ;  /* 0x000009e000007947 */ /* 0x000fea0003800000 */
.L_x_16374:
        /* <DEDUP_REMOVED lines=28> */
.L_x_16377:
        /* <DEDUP_REMOVED lines=15> */
.L_x_16376:
[----:B------:R-:W2:Y:S02]  /*35d0*/  LDG.E.U16 R4, [R6.64] ;  /* 0x0000002406047981 */ /* 0x000ea4000c1e1500 */
[----:B--2---:R-:W-:-:S06]  /*35e0*/  PRMT R4, RZ, 0x5410, R4 ;  /* 0x00005410ff047816 */ /* 0x004fcc0000000004 */
[----:B------:R-:W0:Y:S02]  /*35f0*/  F2I.S64.TRUNC R4, R4 ;  /* 0x0000000400047311 */ /* 0x000e24000020d900 */
[----:B0-----:R-:W-:Y:S01]  /*3600*/  PRMT R27, R4, 0x7610, R27 ;  /* 0x00007610041b7816 */ /* 0x001fe2000000001b */
[----:B------:R-:W-:Y:S05]  /*3610*/  BRA `(.L_x_16366) ;  /* 0x000006e000007947 */ /* 0x000fea0003800000 */
.L_x_16373:
        /* <DEDUP_REMOVED lines=10> */
.L_x_16380:
        /* <DEDUP_REMOVED lines=21> */
.L_x_16384:
[----:B------:R-:W-:Y:S05]  /*3810*/  BSYNC B1 ;  /* 0x0000000000017941 */ /* 0x000fea0003800000 */
.L_x_16383:
[----:B------:R-:W-:Y:S01]  /*3820*/  IMAD.SHL.U32 R3, R3, 0x100000, RZ ;  /* 0x0010000003037824 */ /* 0x000fe200078e00ff */
[----:B------:R-:W-:-:S04]  /*3830*/  LEA R5, R0, 0x3b800000, 0x17 ;  /* 0x3b80000000057811 */ /* 0x000fc800078eb8ff */
[----:B------:R-:W-:Y:S02]  /*3840*/  LOP3.LUT R4, R5, R3, R6, 0xfe, !PT ;  /* 0x0000000305047212 */ /* 0x000fe400078efe06 */
.L_x_16382:
[----:B------:R-:W-:Y:S05]  /*3850*/  BSYNC B0 ;  /* 0x0000000000007941 */ /* 0x000fea0003800000 */
.L_x_16381:
[----:B------:R-:W0:Y:S02]  /*3860*/  F2I.S64.TRUNC R4, R4 ;  /* 0x0000000400047311 */ /* 0x000e24000020d900 */
[----:B0-----:R-:W-:Y:S01]  /*3870*/  PRMT R27, R4, 0x7610, R27 ;  /* 0x00007610041b7816 */ /* 0x001fe2000000001b */
[----:B------:R-:W-:Y:S05]  /*3880*/  BRA `(.L_x_16366) ;  /* 0x0000047000007947 */ /* 0x000fea0003800000 */
.L_x_16379:
        /* <DEDUP_REMOVED lines=21> */
.L_x_16388:
[----:B------:R-:W-:Y:S05]  /*39e0*/  BSYNC B1 ;  /* 0x0000000000017941 */ /* 0x000fea0003800000 */
.L_x_16387:
[----:B------:R-:W-:Y:S01]  /*39f0*/  IMAD.SHL.U32 R3, R3, 0x200000, RZ ;  /* 0x0020000003037824 */ /* 0x000fe200078e00ff */
[----:B------:R-:W-:-:S04]  /*3a00*/  LEA R5, R0, 0x37800000, 0x17 ;  /* 0x3780000000057811 */ /* 0x000fc800078eb8ff */
[----:B------:R-:W-:Y:S02]  /*3a10*/  LOP3.LUT R4, R5, R3, R6, 0xfe, !PT ;  /* 0x0000000305047212 */ /* 0x000fe400078efe06 */
.L_x_16386:
[----:B------:R-:W-:Y:S05]  /*3a20*/  BSYNC B0 ;  /* 0x0000000000007941 */ /* 0x000fea0003800000 */
.L_x_16385:
[----:B------:R-:W0:Y:S02]  /*3a30*/  F2I.S64.TRUNC R4, R4 ;  /* 0x0000000400047311 */ /* 0x000e24000020d900 */
[----:B0-----:R-:W-:Y:S01]  /*3a40*/  PRMT R27, R4, 0x7610, R27 ;  /* 0x00007610041b7816 */ /* 0x001fe2000000001b */
[----:B------:R-:W-:Y:S05]  /*3a50*/  BRA `(.L_x_16366) ;  /* 0x000002a000007947 */ /* 0x000fea0003800000 */
.L_x_16378:
        /* <DEDUP_REMOVED lines=14> */
.L_x_16392:
[----:B------:R-:W-:Y:S05]  /*3b40*/  BSYNC B0 ;  /* 0x0000000000007941 */ /* 0x000fea0003800000 */
.L_x_16391:
[----:B------:R-:W0:Y:S02]  /*3b50*/  F2I.S64.TRUNC R4, R4 ;  /* 0x0000000400047311 */ /* 0x000e24000020d900 */
[----:B0-----:R-:W-:Y:S01]  /*3b60*/  PRMT R27, R4, 0x7610, R27 ;  /* 0x00007610041b7816 */ /* 0x001fe2000000001b */
[----:B------:R-:W-:Y:S05]  /*3b70*/  BRA `(.L_x_16366) ;  /* 0x0000018000007947 */ /* 0x000fea0003800000 */
.L_x_16365:
        /* <DEDUP_REMOVED lines=21> */
.L_x_16390:
[----:B------:R0:W5:Y:S01]  /*3cd0*/  LDG.E.U8 R27, [R6.64] ;  /* 0x00000024061b7981 */ /* 0x000162000c1e1100 */
[----:B------:R-:W-:Y:S05]  /*3ce0*/  BRA `(.L_x_16366) ;  /* 0x0000001000007947 */ /* 0x000fea0003800000 */
.L_x_16389:
[----:B------:R0:W5:Y:S02]  /*3cf0*/  LDG.E.U8 R27, [R6.64] ;  /* 0x00000024061b7981 */ /* 0x000164000c1e1100 */
.L_x_16366:
[----:B------:R-:W-:-:S03]  /*3d00*/  IADD3 R18, R18, 0x80, RZ ;  /* 0x0000008012127810 */ /* 0x000fc60007ffe0ff */
.L_x_16328:
[----:B------:R-:W-:Y:S05]  /*3d10*/  BSYNC B6 ;  /* 0x0000000000067941 */ /* 0x000fea0003800000 */
.L_x_16327:
        /* <DEDUP_REMOVED lines=23> */
.L_x_16398:
[----:B------:R0:W5:Y:S01]  /*3e90*/  LDG.E.U8 R26, [R6.64] ;  /* 0x00000024061a7981 */ /* 0x000162000c1e1100 */
[----:B------:R-:W-:Y:S05]  /*3ea0*/  BRA `(.L_x_16400) ;  /* 0x00000dc000007947 */ /* 0x000fea0003800000 */
.L_x_16397:
        /* <DEDUP_REMOVED lines=8> */
.L_x_16402:
[----:B------:R0:W5:Y:S01]  /*3f30*/  LDG.E.U8 R26, [R6.64] ;  /* 0x00000024061a7981 */ /* 0x000162000c1e1100 */
[----:B------:R-:W-:Y:S05]  /*3f40*/  BRA `(.L_x_16400) ;  /* 0x00000d2000007947 */ /* 0x000fea0003800000 */
.L_x_16401:
[----:B------:R0:W5:Y:S01]  /*3f50*/  LDG.E.U16 R26, [R6.64] ;  /* 0x00000024061a7981 */ /* 0x000162000c1e1500 */
[----:B------:R-:W-:Y:S05]  /*3f60*/  BRA `(.L_x_16400) ;  /* 0x00000d0000007947 */ /* 0x000fea0003800000 */
.L_x_16396:
        /* <DEDUP_REMOVED lines=10> */
.L_x_16404:
[----:B------:R-:W2:Y:S02]  /*4010*/  LDG.E.U16 R4, [R6.64] ;  /* 0x0000002406047981 */ /* 0x000ea4000c1e1500 */
[----:B--2---:R-:W-:-:S06]  /*4020*/  HADD2.F32 R4, -RZ, R4.H0_H0 ;  /* 0x20000004ff047230 */ /* 0x004fcc0000004100 */
[----:B------:R-:W0:Y:S02]  /*4030*/  F2I.S64.TRUNC R4, R4 ;  /* 0x0000000400047311 */ /* 0x000e24000020d900 */
[----:B0-----:R-:W-:Y:S01]  /*4040*/  PRMT R26, R4, 0x7610, R26 ;  /* 0x00007610041a7816 */ /* 0x001fe2000000001a */
[----:B------:R-:W-:Y:S05]  /*4050*/  BRA `(.L_x_16400) ;  /* 0x00000c1000007947 */ /* 0x000fea0003800000 */
.L_x_16403:
        /* <DEDUP_REMOVED lines=10> */
.L_x_16406:
[----:B------:R-:W2:Y:S02]  /*4100*/  LDG.E.U16 R6, [R6.64] ;  /* 0x0000002406067981 */ /* 0x000ea4000c1e1500 */
[----:B--2---:R-:W-:-:S06]  /*4110*/  HADD2.F32 R4, -RZ, R6.H0_H0 ;  /* 0x20000006ff047230 */ /* 0x004fcc0000004100 */
[----:B------:R-:W0:Y:S02]  /*4120*/  F2I.S64.TRUNC R4, R4 ;  /* 0x0000000400047311 */ /* 0x000e24000020d900 */
[----:B0-----:R-:W-:Y:S01]  /*4130*/  PRMT R26, R4, 0x7610, R26 ;  /* 0x00007610041a7816 */ /* 0x001fe2000000001a */
[----:B------:R-:W-:Y:S05]  /*4140*/  BRA `(.L_x_16400) ;  /* 0x00000b2000007947 */ /* 0x000fea0003800000 */
.L_x_16405:
[----:B------:R-:W2:Y:S02]  /*4150*/  LDG.E.64 R4, [R6.64] ;  /* 0x0000002406047981 */ /* 0x000ea4000c1e1b00 */
[----:B--2---:R-:W0:Y:S02]  /*4160*/  F2I.S64.F64.TRUNC R4, R4 ;  /* 0x0000000400047311 */ /* 0x004e24000030d900 */
[----:B0-----:R-:W-:Y:S01]  /*4170*/  PRMT R26, R4, 0x7610, R26 ;  /* 0x00007610041a7816 */ /* 0x001fe2000000001a */
[----:B------:R-:W-:Y:S05]  /*4180*/  BRA `(.L_x_16400) ;  /* 0x00000ae000007947 */ /* 0x000fea0003800000 */
.L_x_16395:
        /* <DEDUP_REMOVED lines=12> */
.L_x_16409:
[----:B------:R-:W2:Y:S02]  /*4250*/  LDG.E.64 R6, [R6.64] ;  /* 0x0000002406067981 */ /* 0x000ea4000c1e1b00 */
[----:B--2---:R-:W0:Y:S02]  /*4260*/  F2I.S64.F64.TRUNC R4, R6 ;  /* 0x0000000600047311 */ /* 0x004e24000030d900 */
[----:B0-----:R-:W-:Y:S01]  /*4270*/  PRMT R26, R4, 0x7610, R26 ;  /* 0x00007610041a7816 */ /* 0x001fe2000000001a */
[----:B------:R-:W-:Y:S05]  /*4280*/  BRA `(.L_x_16400) ;  /* 0x000009e000007947 */ /* 0x000fea0003800000 */
.L_x_16408:
        /* <DEDUP_REMOVED lines=28> */
.L_x_16411:
        /* <DEDUP_REMOVED lines=15> */
.L_x_16410:
[----:B------:R-:W2:Y:S02]  /*4540*/  LDG.E.U16 R4, [R6.64] ;  /* 0x0000002406047981 */ /* 0x000ea4000c1e1500 */
[----:B--2---:R-:W-:-:S06]  /*4550*/  PRMT R4, RZ, 0x5410, R4 ;  /* 0x00005410ff047816 */ /* 0x004fcc0000000004 */
[----:B------:R-:W0:Y:S02]  /*4560*/  F2I.S64.TRUNC R4, R4 ;  /* 0x0000000400047311 */ /* 0x000e24000020d900 */
[----:B0-----:R-:W-:Y:S01]  /*4570*/  PRMT R26, R4, 0x7610, R26 ;  /* 0x00007610041a7816 */ /* 0x001fe2000000001a */
[----:B------:R-:W-:Y:S05]  /*4580*/  BRA `(.L_x_16400) ;  /* 0x000006e000007947 */ /* 0x000fea0003800000 */
.L_x_16407:
        /* <DEDUP_REMOVED lines=10> */
.L_x_16414:
        /* <DEDUP_REMOVED lines=21> */
.L_x_16418:
[----:B------:R-:W-:Y:S05]  /*4780*/  BSYNC B1 ;  /* 0x0000000000017941 */ /* 0x000fea0003800000 */
.L_x_16417:
[----:B------:R-:W-:Y:S01]  /*4790*/  IMAD.SHL.U32 R3, R3, 0x100000, RZ ;  /* 0x0010000003037824 */ /* 0x000fe200078e00ff */
[----:B------:R-:W-:-:S04]  /*47a0*/  LEA R5, R0, 0x3b800000, 0x17 ;  /* 0x3b80000000057811 */ /* 0x000fc800078eb8ff */
[----:B------:R-:W-:Y:S02]  /*47b0*/  LOP3.LUT R4, R5, R3, R6, 0xfe, !PT ;  /* 0x0000000305047212 */ /* 0x000fe400078efe06 */
.L_x_16416:
[----:B------:R-:W-:Y:S05]  /*47c0*/  BSYNC B0 ;  /* 0x0000000000007941 */ /* 0x000fea0003800000 */
.L_x_16415:
[----:B------:R-:W0:Y:S02]  /*47d0*/  F2I.S64.TRUNC R4, R4 ;  /* 0x0000000400047311 */ /* 0x000e24000020d900 */
[----:B0-----:R-:W-:Y:S01]  /*47e0*/  PRMT R26, R4, 0x7610, R26 ;  /* 0x00007610041a7816 */ /* 0x001fe2000000001a */
[----:B------:R-:W-:Y:S05]  /*47f0*/  BRA `(.L_x_16400) ;  /* 0x0000047000007947 */ /* 0x000fea0003800000 */
.L_x_16413:
        /* <DEDUP_REMOVED lines=21> */
.L_x_16422:
[----:B------:R-:W-:Y:S05]  /*4950*/  BSYNC B1 ;  /* 0x0000000000017941 */ /* 0x000fea0003800000 */
.L_x_16421:
[----:B------:R-:W-:Y:S01]  /*4960*/  IMAD.SHL.U32 R3, R3, 0x200000, RZ ;  /* 0x0020000003037824 */ /* 0x000fe200078e00ff */
[----:B------:R-:W-:-:S04]  /*4970*/  LEA R5, R0, 0x37800000, 0x17 ;  /* 0x3780000000057811 */ /* 0x000fc800078eb8ff */
[----:B------:R-:W-:Y:S02]  /*4980*/  LOP3.LUT R4, R5, R3, R6, 0xfe, !PT ;  /* 0x0000000305047212 */ /* 0x000fe400078efe06 */
.L_x_16420:
[----:B------:R-:W-:Y:S05]  /*4990*/  BSYNC B0 ;  /* 0x0000000000007941 */ /* 0x000fea0003800000 */
.L_x_16419:
[----:B------:R-:W0:Y:S02]  /*49a0*/  F2I.S64.TRUNC R4, R4 ;  /* 0x0000000400047311 */ /* 0x000e24000020d900 */
[----:B0-----:R-:W-:Y:S01]  /*49b0*/  PRMT R26, R4, 0x7610, R26 ;  /* 0x00007610041a7816 */ /* 0x001fe2000000001a */
[----:B------:R-:W-:Y:S05]  /*49c0*/  BRA `(.L_x_16400) ;  /* 0x000002a000007947 */ /* 0x000fea0003800000 */
.L_x_16412:
        /* <DEDUP_REMOVED lines=14> */
.L_x_16426:
[----:B------:R-:W-:Y:S05]  /*4ab0*/  BSYNC B0 ;  /* 0x0000000000007941 */ /* 0x000fea0003800000 */
.L_x_16425:
[----:B------:R-:W0:Y:S02]  /*4ac0*/  F2I.S64.TRUNC R4, R4 ;  /* 0x0000000400047311 */ /* 0x000e24000020d900 */
[----:B0-----:R-:W-:Y:S01]  /*4ad0*/  PRMT R26, R4, 0x7610, R26 ;  /* 0x00007610041a7816 */ /* 0x001fe2000000001a */
[----:B------:R-:W-:Y:S05]  /*4ae0*/  BRA `(.L_x_16400) ;  /* 0x0000018000007947 */ /* 0x000fea0003800000 */
.L_x_16399:
        /* <DEDUP_REMOVED lines=21> */
.L_x_16424:
[----:B------:R0:W5:Y:S01]  /*4c40*/  LDG.E.U8 R26, [R6.64] ;  /* 0x00000024061a7981 */ /* 0x000162000c1e1100 */
[----:B------:R-:W-:Y:S05]  /*4c50*/  BRA `(.L_x_16400) ;  /* 0x0000001000007947 */ /* 0x000fea0003800000 */
.L_x_16423:
[----:B------:R0:W5:Y:S02]  /*4c60*/  LDG.E.U8 R26, [R6.64] ;  /* 0x00000024061a7981 */ /* 0x000164000c1e1100 */
.L_x_16400:
        /* <DEDUP_REMOVED lines=16> */
.L_x_16430:
[----:B------:R0:W5:Y:S01]  /*4d70*/  LDG.E.U8 R19, [R6.64] ;  /* 0x0000002406137981 */ /* 0x000162000c1e1100 */
[----:B------:R-:W-:Y:S05]  /*4d80*/  BRA `(.L_x_16432) ;  /* 0x00000dc000007947 */ /* 0x000fea0003800000 */
.L_x_16429:
        /* <DEDUP_REMOVED lines=8> */
.L_x_16434:
[----:B------:R0:W5:Y:S01]  /*4e10*/  LDG.E.U8 R19, [R6.64] ;  /* 0x0000002406137981 */ /* 0x000162000c1e1100 */
[----:B------:R-:W-:Y:S05]  /*4e20*/  BRA `(.L_x_16432) ;  /* 0x00000d2000007947 */ /* 0x000fea0003800000 */
.L_x_16433:
[----:B------:R0:W5:Y:S01]  /*4e30*/  LDG.E.U16 R19, [R6.64] ;  /* 0x0000002406137981 */ /* 0x000162000c1e1500 */
[----:B------:R-:W-:Y:S05]  /*4e40*/  BRA `(.L_x_16432) ;  /* 0x00000d0000007947 */ /* 0x000fea0003800000 */
.L_x_16428:
        /* <DEDUP_REMOVED lines=10> */
.L_x_16436:
[----:B------:R-:W2:Y:S02]  /*4ef0*/  LDG.E.U16 R4, [R6.64] ;  /* 0x0000002406047981 */ /* 0x000ea4000c1e1500 */
[----:B--2---:R-:W-:-:S06]  /*4f00*/  HADD2.F32 R4, -RZ, R4.H0_H0 ;  /* 0x20000004ff047230 */ /* 0x004fcc0000004100 */
[----:B------:R-:W0:Y:S02]  /*4f10*/  F2I.S64.TRUNC R4, R4 ;  /* 0x0000000400047311 */ /* 0x000e24000020d900 */
[----:B0-----:R-:W-:Y:S01]  /*4f20*/  PRMT R19, R4, 0x7610, R19 ;  /* 0x0000761004137816 */ /* 0x001fe20000000013 */
[----:B------:R-:W-:Y:S05]  /*4f30*/  BRA `(.L_x_16432) ;  /* 0x00000c1000007947 */ /* 0x000fea0003800000 */
.L_x_16435:
        /* <DEDUP_REMOVED lines=10> */
.L_x_16438:
[----:B------:R-:W2:Y:S02]  /*4fe0*/  LDG.E.U16 R6, [R6.64] ;  /* 0x0000002406067981 */ /* 0x000ea4000c1e1500 */
[----:B--2---:R-:W-:-:S06]  /*4ff0*/  HADD2.F32 R4, -RZ, R6.H0_H0 ;  /* 0x20000006ff047230 */ /* 0x004fcc0000004100 */
[----:B------:R-:W0:Y:S02]  /*5000*/  F2I.S64.TRUNC R4, R4 ;  /* 0x0000000400047311 */ /* 0x000e24000020d900 */
[----:B0-----:R-:W-:Y:S01]  /*5010*/  PRMT R19, R4, 0x7610, R19 ;  /* 0x0000761004137816 */ /* 0x001fe20000000013 */
[----:B------:R-:W-:Y:S05]  /*5020*/  BRA `(.L_x_16432) ;  /* 0x00000b2000007947 */ /* 0x000fea0003800000 */
.L_x_16437:
[----:B------:R-:W2:Y:S02]  /*5030*/  LDG.E.64 R4, [R6.64] ;  /* 0x0000002406047981 */ /* 0x000ea4000c1e1b00 */
[----:B--2---:R-:W0:Y:S02]  /*5040*/  F2I.S64.F64.TRUNC R4, R4 ;  /* 0x0000000400047311 */ /* 0x004e24000030d900 */
[----:B0-----:R-:W-:Y:S01]  /*5050*/  PRMT R19, R4, 0x7610, R19 ;  /* 0x0000761004137816 */ /* 0x001fe20000000013 */
[----:B------:R-:W-:Y:S05]  /*5060*/  BRA `(.L_x_16432) ;  /* 0x00000ae000007947 */ /* 0x000fea0003800000 */
.L_x_16427:
        /* <DEDUP_REMOVED lines=12> */
.L_x_16441:
[----:B------:R-:W2:Y:S02]  /*5130*/  LDG.E.64 R6, [R6.64] ;  /* 0x0000002406067981 */ /* 0x000ea4000c1e1b00 */
[----:B--2---:R-:W0:Y:S02]  /*5140*/  F2I.S64.F64.TRUNC R4, R6 ;  /* 0x0000000600047311 */ /* 0x004e24000030d900 */
[----:B0-----:R-:W-:Y:S01]  /*5150*/  PRMT R19, R4, 0x7610, R19 ;  /* 0x0000761004137816 */ /* 0x001fe20000000013 */
[----:B------:R-:W-:Y:S05]  /*5160*/  BRA `(.L_x_16432) ;  /* 0x000009e000007947 */ /* 0x000fea0003800000 */
.L_x_16440:
        /* <DEDUP_REMOVED lines=28> */
.L_x_16443:
        /* <DEDUP_REMOVED lines=15> */
.L_x_16442:
[----:B------:R-:W2:Y:S02]  /*5420*/  LDG.E.U16 R4, [R6.64] ;  /* 0x0000002406047981 */ /* 0x000ea4000c1e1500 */
[----:B--2---:R-:W-:-:S06]  /*5430*/  PRMT R4, RZ, 0x5410, R4 ;  /* 0x00005410ff047816 */ /* 0x004fcc0000000004 */
[----:B------:R-:W0:Y:S02]  /*5440*/  F2I.S64.TRUNC R4, R4 ;  /* 0x0000000400047311 */ /* 0x000e24000020d900 */
[----:B0-----:R-:W-:Y:S01]  /*5450*/  PRMT R19, R4, 0x7610, R19 ;  /* 0x0000761004137816 */ /* 0x001fe20000000013 */
[----:B------:R-:W-:Y:S05]  /*5460*/  BRA `(.L_x_16432) ;  /* 0x000006e000007947 */ /* 0x000fea0003800000 */
.L_x_16439:
        /* <DEDUP_REMOVED lines=10> */
.L_x_16446:
        /* <DEDUP_REMOVED lines=21> */
.L_x_16450:
[----:B------:R-:W-:Y:S05]  /*5660*/  BSYNC B1 ;  /* 0x0000000000017941 */ /* 0x000fea0003800000 */
.L_x_16449:
[----:B------:R-:W-:Y:S01]  /*5670*/  IMAD.SHL.U32 R3, R3, 0x100000, RZ ;  /* 0x0010000003037824 */ /* 0x000fe200078e00ff */
[----:B------:R-:W-:-:S04]  /*5680*/  LEA R5, R0, 0x3b800000, 0x17 ;  /* 0x3b80000000057811 */ /* 0x000fc800078eb8ff */
[----:B------:R-:W-:Y:S02]  /*5690*/  LOP3.LUT R4, R5, R3, R6, 0xfe, !PT ;  /* 0x0000000305047212 */ /* 0x000fe400078efe06 */
.L_x_16448:
[----:B------:R-:W-:Y:S05]  /*56a0*/  BSYNC B0 ;  /* 0x0000000000007941 */ /* 0x000fea0003800000 */
.L_x_16447:
[----:B------:R-:W0:Y:S02]  /*56b0*/  F2I.S64.TRUNC R4, R4 ;  /* 0x0000000400047311 */ /* 0x000e24000020d900 */
[----:B0-----:R-:W-:Y:S01]  /*56c0*/  PRMT R19, R4, 0x7610, R19 ;  /* 0x0000761004137816 */ /* 0x001fe20000000013 */
[----:B------:R-:W-:Y:S05]  /*56d0*/  BRA `(.L_x_16432) ;  /* 0x0000047000007947 */ /* 0x000fea0003800000 */
.L_x_16445:
        /* <DEDUP_REMOVED lines=21> */
.L_x_16454:
[----:B------:R-:W-:Y:S05]  /*5830*/  BSYNC B1 ;  /* 0x0000000000017941 */ /* 0x000fea0003800000 */
.L_x_16453:
[----:B------:R-:W-:Y:S01]  /*5840*/  IMAD.SHL.U32 R3, R3, 0x200000, RZ ;  /* 0x0020000003037824 */ /* 0x000fe200078e00ff */
[----:B------:R-:W-:-:S04]  /*5850*/  LEA R5, R0, 0x37800000, 0x17 ;  /* 0x3780000000057811 */ /* 0x000fc800078eb8ff */
[----:B------:R-:W-:Y:S02]  /*5860*/  LOP3.LUT R4, R5, R3, R6, 0xfe, !PT ;  /* 0x0000000305047212 */ /* 0x000fe400078efe06 */
.L_x_16452:
[----:B------:R-:W-:Y:S05]  /*5870*/  BSYNC B0 ;  /* 0x0000000000007941 */ /* 0x000fea0003800000 */
.L_x_16451:
[----:B------:R-:W0:Y:S02]  /*5880*/  F2I.S64.TRUNC R4, R4 ;  /* 0x0000000400047311 */ /* 0x000e24000020d900 */
[----:B0-----:R-:W-:Y:S01]  /*5890*/  PRMT R19, R4, 0x7610, R19 ;  /* 0x0000761004137816 */ /* 0x001fe20000000013 */
[----:B------:R-:W-:Y:S05]  /*58a0*/  BRA `(.L_x_16432) ;  /* 0x000002a000007947 */ /* 0x000fea0003800000 */
.L_x_16444:
        /* <DEDUP_REMOVED lines=14> */
.L_x_16458:
[----:B------:R-:W-:Y:S05]  /*5990*/  BSYNC B0 ;  /* 0x0000000000007941 */ /* 0x000fea0003800000 */
.L_x_16457:
[----:B------:R-:W0:Y:S02]  /*59a0*/  F2I.S64.TRUNC R4, R4 ;  /* 0x0000000400047311 */ /* 0x000e24000020d900 */
[----:B0-----:R-:W-:Y:S01]  /*59b0*/  PRMT R19, R4, 0x7610, R19 ;  /* 0x0000761004137816 */ /* 0x001fe20000000013 */
[----:B------:R-:W-:Y:S05]  /*59c0*/  BRA `(.L_x_16432) ;  /* 0x0000018000007947 */ /* 0x000fea0003800000 */
.L_x_16431:
        /* <DEDUP_REMOVED lines=21> */
.L_x_16456:
[----:B------:R0:W5:Y:S01]  /*5b20*/  LDG.E.U8 R19, [R6.64] ;  /* 0x0000002406137981 */ /* 0x000162000c1e1100 */
[----:B------:R-:W-:Y:S05]  /*5b30*/  BRA `(.L_x_16432) ;  /* 0x0000001000007947 */ /* 0x000fea0003800000 */
.L_x_16455:
[----:B------:R0:W5:Y:S02]  /*5b40*/  LDG.E.U8 R19, [R6.64] ;  /* 0x0000002406137981 */ /* 0x000164000c1e1100 */
.L_x_16432:
[----:B------:R-:W-:-:S03]  /*5b50*/  IADD3 R18, R18, 0x80, RZ ;  /* 0x0000008012127810 */ /* 0x000fc60007ffe0ff */
.L_x_16394:
[----:B------:R-:W-:Y:S05]  /*5b60*/  BSYNC B6 ;  /* 0x0000000000067941 */ /* 0x000fea0003800000 */
.L_x_16393:
        /* <DEDUP_REMOVED lines=21> */
.L_x_16464:
[----:B------:R0:W5:Y:S01]  /*5cc0*/  LDG.E.U8 R24, [R6.64] ;  /* 0x0000002406187981 */ /* 0x000162000c1e1100 */
[----:B------:R-:W-:Y:S05]  /*5cd0*/  BRA `(.L_x_16466) ;  /* 0x00000dc000007947 */ /* 0x000fea0003800000 */
.L_x_16463:
        /* <DEDUP_REMOVED lines=8> */
.L_x_16468:
[----:B------:R0:W5:Y:S01]  /*5d60*/  LDG.E.U8 R24, [R6.64] ;  /* 0x0000002406187981 */ /* 0x000162000c1e1100 */
[----:B------:R-:W-:Y:S05]  /*5d70*/  BRA `(.L_x_16466) ;  /* 0x00000d2000007947 */ /* 0x000fea0003800000 */
.L_x_16467:
[----:B------:R0:W5:Y:S01]  /*5d80*/  LDG.E.U16 R24, [R6.64] ;  /* 0x0000002406187981 */ /* 0x000162000c1e1500 */
[----:B------:R-:W-:Y:S05]  /*5d90*/  BRA `(.L_x_16466) ;  /* 0x00000d0000007947 */ /* 0x000fea0003800000 */
.L_x_16462:
        /* <DEDUP_REMOVED lines=10> */
.L_x_16470:
[----:B------:R-:W2:Y:S02]  /*5e40*/  LDG.E.U16 R4, [R6.64] ;  /* 0x0000002406047981 */ /* 0x000ea4000c1e1500 */
[----:B--2---:R-:W-:-:S06]  /*5e50*/  HADD2.F32 R4, -RZ, R4.H0_H0 ;  /* 0x20000004ff047230 */ /* 0x004fcc0000004100 */
[----:B------:R-:W0:Y:S02]  /*5e60*/  F2I.S64.TRUNC R4, R4 ;  /* 0x0000000400047311 */ /* 0x000e24000020d900 */
[----:B0-----:R-:W-:Y:S01]  /*5e70*/  PRMT R24, R4, 0x7610, R24 ;  /* 0x0000761004187816 */ /* 0x001fe20000000018 */
[----:B------:R-:W-:Y:S05]  /*5e80*/  BRA `(.L_x_16466) ;  /* 0x00000c1000007947 */ /* 0x000fea0003800000 */
.L_x_16469:
        /* <DEDUP_REMOVED lines=10> */
.L_x_16472:
[----:B------:R-:W2:Y:S02]  /*5f30*/  LDG.E.U16 R6, [R6.64] ;  /* 0x0000002406067981 */ /* 0x000ea4000c1e1500 */
[----:B--2---:R-:W-:-:S06]  /*5f40*/  HADD2.F32 R4, -RZ, R6.H0_H0 ;  /* 0x20000006ff047230 */ /* 0x004fcc0000004100 */
[----:B------:R-:W0:Y:S02]  /*5f50*/  F2I.S64.TRUNC R4, R4 ;  /* 0x0000000400047311 */ /* 0x000e24000020d900 */
[----:B0-----:R-:W-:Y:S01]  /*5f60*/  PRMT R24, R4, 0x7610, R24 ;  /* 0x0000761004187816 */ /* 0x001fe20000000018 */
[----:B------:R-:W-:Y:S05]  /*5f70*/  BRA `(.L_x_16466) ;  /* 0x00000b2000007947 */ /* 0x000fea0003800000 */
.L_x_16471:
[----:B------:R-:W2:Y:S02]  /*5f80*/  LDG.E.64 R4, [R6.64] ;  /* 0x0000002406047981 */ /* 0x000ea4000c1e1b00 */
[----:B--2---:R-:W0:Y:S02]  /*5f90*/  F2I.S64.F64.TRUNC R4, R4 ;  /* 0x0000000400047311 */ /* 0x004e24000030d900 */
[----:B0-----:R-:W-:Y:S01]  /*5fa0*/  PRMT R24, R4, 0x7610, R24 ;  /* 0x0000761004187816 */ /* 0x001fe20000000018 */
[----:B------:R-:W-:Y:S05]  /*5fb0*/  BRA `(.L_x_16466) ;  /* 0x00000ae000007947 */ /* 0x000fea0003800000 */
.L_x_16461:
        /* <DEDUP_REMOVED lines=12> */
.L_x_16475:
[----:B------:R-:W2:Y:S02]  /*6080*/  LDG.E.64 R6, [R6.64] ;  /* 0x0000002406067981 */ /* 0x000ea4000c1e1b00 */
[----:B--2---:R-:W0:Y:S02]  /*6090*/  F2I.S64.F64.TRUNC R4, R6 ;  /* 0x0000000600047311 */ /* 0x004e24000030d900 */
[----:B0-----:R-:W-:Y:S01]  /*60a0*/  PRMT R24, R4, 0x7610, R24 ;  /* 0x0000761004187816 */ /* 0x001fe20000000018 */
[----:B------:R-:W-:Y:S05]  /*60b0*/  BRA `(.L_x_16466) ;  /* 0x000009e000007947 */ /* 0x000fea0003800000 */
.L_x_16474:
        /* <DEDUP_REMOVED lines=28> */
.L_x_16477:
        /* <DEDUP_REMOVED lines=15> */
.L_x_16476:
[----:B------:R-:W2:Y:S02]  /*6370*/  LDG.E.U16 R4, [R6.64] ;  /* 0x0000002406047981 */ /* 0x000ea4000c1e1500 */
[----:B--2---:R-:W-:-:S06]  /*6380*/  PRMT R4, RZ, 0x5410, R4 ;  /* 0x00005410ff047816 */ /* 0x004fcc0000000004 */
[----:B------:R-:W0:Y:S02]  /*6390*/  F2I.S64.TRUNC R4, R4 ;  /* 0x0000000400047311 */ /* 0x000e24000020d900 */
[----:B0-----:R-:W-:Y:S01]  /*63a0*/  PRMT R24, R4, 0x7610, R24 ;  /* 0x0000761004187816 */ /* 0x001fe20000000018 */
[----:B------:R-:W-:Y:S05]  /*63b0*/  BRA `(.L_x_16466) ;  /* 0x000006e000007947 */ /* 0x000fea0003800000 */
.L_x_16473:
        /* <DEDUP_REMOVED lines=10> */
.L_x_16480:
        /* <DEDUP_REMOVED lines=21> */
.L_x_16484:
[----:B------:R-:W-:Y:S05]  /*65b0*/  BSYNC B1 ;  /* 0x0000000000017941 */ /* 0x000fea0003800000 */
.L_x_16483:
[----:B------:R-:W-:Y:S01]  /*65c0*/  IMAD.SHL.U32 R3, R3, 0x100000, RZ ;  /* 0x0010000003037824 */ /* 0x000fe200078e00ff */
[----:B------:R-:W-:-:S04]  /*65d0*/  LEA R5, R0, 0x3b800000, 0x17 ;  /* 0x3b80000000057811 */ /* 0x000fc800078eb8ff */
[----:B------:R-:W-:Y:S02]  /*65e0*/  LOP3.LUT R4, R5, R3, R6, 0xfe, !PT ;  /* 0x0000000305047212 */ /* 0x000fe400078efe06 */
.L_x_16482:
[----:B------:R-:W-:Y:S05]  /*65f0*/  BSYNC B0 ;  /* 0x0000000000007941 */ /* 0x000fea0003800000 */
.L_x_16481:
[----:B------:R-:W0:Y:S02]  /*6600*/  F2I.S64.TRUNC R4, R4 ;  /* 0x0000000400047311 */ /* 0x000e24000020d900 */
[----:B0-----:R-:W-:Y:S01]  /*6610*/  PRMT R24, R4, 0x7610, R24 ;  /* 0x0000761004187816 */ /* 0x001fe20000000018 */
[----:B------:R-:W-:Y:S05]  /*6620*/  BRA `(.L_x_16466) ;  /* 0x0000047000007947 */ /* 0x000fea0003800000 */
.L_x_16479:
        /* <DEDUP_REMOVED lines=21> */
.L_x_16488:
[----:B------:R-:W-:Y:S05]  /*6780*/  BSYNC B1 ;  /* 0x0000000000017941 */ /* 0x000fea0003800000 */
.L_x_16487:
[----:B------:R-:W-:Y:S01]  /*6790*/  IMAD.SHL.U32 R3, R3, 0x200000, RZ ;  /* 0x0020000003037824 */ /* 0x000fe200078e00ff */
[----:B------:R-:W-:-:S04]  /*67a0*/  LEA R5, R0, 0x37800000, 0x17 ;  /* 0x3780000000057811 */ /* 0x000fc800078eb8ff */
[----:B------:R-:W-:Y:S02]  /*67b0*/  LOP3.LUT R4, R5, R3, R6, 0xfe, !PT ;  /* 0x0000000305047212 */ /* 0x000fe400078efe06 */
.L_x_16486:
[----:B------:R-:W-:Y:S05]  /*67c0*/  BSYNC B0 ;  /* 0x0000000000007941 */ /* 0x000fea0003800000 */
.L_x_16485:
[----:B------:R-:W0:Y:S02]  /*67d0*/  F2I.S64.TRUNC R4, R4 ;  /* 0x0000000400047311 */ /* 0x000e24000020d900 */
[----:B0-----:R-:W-:Y:S01]  /*67e0*/  PRMT R24, R4, 0x7610, R24 ;  /* 0x0000761004187816 */ /* 0x001fe20000000018 */
[----:B------:R-:W-:Y:S05]  /*67f0*/  BRA `(.L_x_16466) ;  /* 0x000002a000007947 */ /* 0x000fea0003800000 */
.L_x_16478:
        /* <DEDUP_REMOVED lines=14> */
.L_x_16492:
[----:B------:R-:W-:Y:S05]  /*68e0*/  BSYNC B0 ;  /* 0x0000000000007941 */ /* 0x000fea0003800000 */
.L_x_16491:
[----:B------:R-:W0:Y:S02]  /*68f0*/  F2I.S64.TRUNC R4, R4 ;  /* 0x0000000400047311 */ /* 0x000e24000020d900 */
[----:B0-----:R-:W-:Y:S01]  /*6900*/  PRMT R24, R4, 0x7610, R24 ;  /* 0x0000761004187816 */ /* 0x001fe20000000018 */
[----:B------:R-:W-:Y:S05]  /*6910*/  BRA `(.L_x_16466) ;  /* 0x0000018000007947 */ /* 0x000fea0003800000 */
.L_x_16465:
        /* <DEDUP_REMOVED lines=21> */
.L_x_16490:
[----:B------:R0:W5:Y:S01]  /*6a70*/  LDG.E.U8 R24, [R6.64] ;  /* 0x0000002406187981 */ /* 0x000162000c1e1100 */
[----:B------:R-:W-:Y:S05]  /*6a80*/  BRA `(.L_x_16466) ;  /* 0x0000001000007947 */ /* 0x000fea0003800000 */
.L_x_16489:
[----:B------:R0:W5:Y:S02]  /*6a90*/  LDG.E.U8 R24, [R6.64] ;  /* 0x0000002406187981 */ /* 0x000164000c1e1100 */
.L_x_16466:
        /* <DEDUP_REMOVED lines=16> */
.L_x_16496:
[----:B------:R0:W5:Y:S01]  /*6ba0*/  LDG.E.U8 R17, [R6.64] ;  /* 0x0000002406117981 */ /* 0x000162000c1e1100 */
[----:B------:R-:W-:Y:S05]  /*6bb0*/  BRA `(.L_x_16460) ;  /* 0x00000db000007947 */ /* 0x000fea0003800000 */
.L_x_16495:
        /* <DEDUP_REMOVED lines=8> */
.L_x_16499:
[----:B------:R0:W5:Y:S01]  /*6c40*/  LDG.E.U8 R17, [R6.64] ;  /* 0x0000002406117981 */ /* 0x000162000c1e1100 */
[----:B------:R-:W-:Y:S05]  /*6c50*/  BRA `(.L_x_16460) ;  /* 0x00000d1000007947 */ /* 0x000fea0003800000 */
.L_x_16498:
[----:B------:R0:W5:Y:S01]  /*6c60*/  LDG.E.U16 R17, [R6.64] ;  /* 0x0000002406117981 */ /* 0x000162000c1e1500 */
[----:B------:R-:W-:Y:S05]  /*6c70*/  BRA `(.L_x_16460) ;  /* 0x00000cf000007947 */ /* 0x000fea0003800000 */
.L_x_16494:
        /* <DEDUP_REMOVED lines=10> */
.L_x_16501:
[----:B------:R-:W2:Y:S02]  /*6d20*/  LDG.E.U16 R4, [R6.64] ;  /* 0x0000002406047981 */ /* 0x000ea4000c1e1500 */
[----:B--2---:R-:W-:-:S06]  /*6d30*/  HADD2.F32 R4, -RZ, R4.H0_H0 ;  /* 0x20000004ff047230 */ /* 0x004fcc0000004100 */
[----:B------:R-:W0:Y:S02]  /*6d40*/  F2I.S64.TRUNC R4, R4 ;  /* 0x0000000400047311 */ /* 0x000e24000020d900 */
[----:B0-----:R-:W-:Y:S01]  /*6d50*/  PRMT R17, R4, 0x7610, R17 ;  /* 0x0000761004117816 */ /* 0x001fe20000000011 */
[----:B------:R-:W-:Y:S05]  /*6d60*/  BRA `(.L_x_16460) ;  /* 0x00000c0000007947 */ /* 0x000fea0003800000 */
.L_x_16500:
        /* <DEDUP_REMOVED lines=10> */
.L_x_16503:
[----:B------:R-:W2:Y:S02]  /*6e10*/  LDG.E.U16 R6, [R6.64] ;  /* 0x0000002406067981 */ /* 0x000ea4000c1e1500 */
[----:B--2---:R-:W-:-:S06]  /*6e20*/  HADD2.F32 R4, -RZ, R6.H0_H0 ;  /* 0x20000006ff047230 */ /* 0x004fcc0000004100 */
[----:B------:R-:W0:Y:S02]  /*6e30*/  F2I.S64.TRUNC R4, R4 ;  /* 0x0000000400047311 */ /* 0x000e24000020d900 */
[----:B0-----:R-:W-:Y:S01]  /*6e40*/  PRMT R17, R4, 0x7610, R17 ;  /* 0x0000761004117816 */ /* 0x001fe20000000011 */
[----:B------:R-:W-:Y:S05]  /*6e50*/  BRA `(.L_x_16460) ;  /* 0x00000b1000007947 */ /* 0x000fea0003800000 */
.L_x_16502:
[----:B------:R-:W2:Y:S02]  /*6e60*/  LDG.E.64 R4, [R6.64] ;  /* 0x0000002406047981 */ /* 0x000ea4000c1e1b00 */
[----:B--2---:R-:W0:Y:S02]  /*6e70*/  F2I.S64.F64.TRUNC R4, R4 ;  /* 0x0000000400047311 */ /* 0x004e24000030d900 */
[----:B0-----:R-:W-:Y:S01]  /*6e80*/  PRMT R17, R4, 0x7610, R17 ;  /* 0x0000761004117816 */ /* 0x001fe20000000011 */
[----:B------:R-:W-:Y:S05]  /*6e90*/  BRA `(.L_x_16460) ;  /* 0x00000ad000007947 */ /* 0x000fea0003800000 */
.L_x_16493:
        /* <DEDUP_REMOVED lines=12> */
.L_x_16506:
[----:B------:R-:W2:Y:S02]  /*6f60*/  LDG.E.64 R6, [R6.64] ;  /* 0x0000002406067981 */ /* 0x000ea4000c1e1b00 */
[----:B--2---:R-:W0:Y:S02]  /*6f70*/  F2I.S64.F64.TRUNC R4, R6 ;  /* 0x0000000600047311 */ /* 0x004e24000030d900 */
[----:B0-----:R-:W-:Y:S01]  /*6f80*/  PRMT R17, R4, 0x7610, R17 ;  /* 0x0000761004117816 */ /* 0x001fe20000000011 */
[----:B------:R-:W-:Y:S05]  /*6f90*/  BRA `(.L_x_16460) ;  /* 0x000009d000007947 */ /* 0x000fea0003800000 */
.L_x_16505:
        /* <DEDUP_REMOVED lines=28> */
.L_x_16508:
        /* <DEDUP_REMOVED lines=15> */
.L_x_16507:
[----:B------:R-:W2:Y:S02]  /*7250*/  LDG.E.U16 R4, [R6.64] ;  /* 0x0000002406047981 */ /* 0x000ea4000c1e1500 */
[----:B--2---:R-:W-:-:S06]  /*7260*/  PRMT R4, RZ, 0x5410, R4 ;  /* 0x00005410ff047816 */ /* 0x004fcc0000000004 */
[----:B------:R-:W0:Y:S02]  /*7270*/  F2I.S64.TRUNC R4, R4 ;  /* 0x0000000400047311 */ /* 0x000e24000020d900 */
[----:B0-----:R-:W-:Y:S01]  /*7280*/  PRMT R17, R4, 0x7610, R17 ;  /* 0x0000761004117816 */ /* 0x001fe20000000011 */
[----:B------:R-:W-:Y:S05]  /*7290*/  BRA `(.L_x_16460) ;  /* 0x000006d000007947 */ /* 0x000fea0003800000 */
.L_x_16504:
        /* <DEDUP_REMOVED lines=10> */
.L_x_16511:
        /* <DEDUP_REMOVED lines=21> */
.L_x_16515:
[----:B------:R-:W-:Y:S05]  /*7490*/  BSYNC B1 ;  /* 0x0000000000017941 */ /* 0x000fea0003800000 */
.L_x_16514:
[----:B------:R-:W-:Y:S01]  /*74a0*/  IMAD.SHL.U32 R3, R3, 0x100000, RZ ;  /* 0x0010000003037824 */ /* 0x000fe200078e00ff */
[----:B------:R-:W-:-:S04]  /*74b0*/  LEA R5, R0, 0x3b800000, 0x17 ;  /* 0x3b80000000057811 */ /* 0x000fc800078eb8ff */
[----:B------:R-:W-:Y:S02]  /*74c0*/  LOP3.LUT R4, R5, R3, R6, 0xfe, !PT ;  /* 0x0000000305047212 */ /* 0x000fe400078efe06 */
.L_x_16513:
[----:B------:R-:W-:Y:S05]  /*74d0*/  BSYNC B0 ;  /* 0x0000000000007941 */ /* 0x000fea0003800000 */
.L_x_16512:
[----:B------:R-:W0:Y:S02]  /*74e0*/  F2I.S64.TRUNC R4, R4 ;  /* 0x0000000400047311 */ /* 0x000e24000020d900 */
[----:B0-----:R-:W-:Y:S01]  /*74f0*/  PRMT R17, R4, 0x7610, R17 ;  /* 0x0000761004117816 */ /* 0x001fe20000000011 */
[----:B------:R-:W-:Y:S05]  /*7500*/  BRA `(.L_x_16460) ;  /* 0x0000046000007947 */ /* 0x000fea0003800000 */
.L_x_16510:
        /* <DEDUP_REMOVED lines=21> */
.L_x_16519:
[----:B------:R-:W-:Y:S05]  /*7660*/  BSYNC B1 ;  /* 0x0000000000017941 */ /* 0x000fea0003800000 */
.L_x_16518:
[----:B------:R-:W-:Y:S01]  /*7670*/  IMAD.SHL.U32 R3, R3, 0x200000, RZ ;  /* 0x0020000003037824 */ /* 0x000fe200078e00ff */
[----:B------:R-:W-:-:S04]  /*7680*/  LEA R5, R0, 0x37800000, 0x17 ;  /* 0x3780000000057811 */ /* 0x000fc800078eb8ff */
[----:B------:R-:W-:Y:S02]  /*7690*/  LOP3.LUT R4, R5, R3, R6, 0xfe, !PT ;  /* 0x0000000305047212 */ /* 0x000fe400078efe06 */
.L_x_16517:
[----:B------:R-:W-:Y:S05]  /*76a0*/  BSYNC B0 ;  /* 0x0000000000007941 */ /* 0x000fea0003800000 */
.L_x_16516:
[----:B------:R-:W0:Y:S02]  /*76b0*/  F2I.S64.TRUNC R4, R4 ;  /* 0x0000000400047311 */ /* 0x000e24000020d900 */
[----:B0-----:R-:W-:Y:S01]  /*76c0*/  PRMT R17, R4, 0x7610, R17 ;  /* 0x0000761004117816 */ /* 0x001fe20000000011 */
[----:B------:R-:W-:Y:S05]  /*76d0*/  BRA `(.L_x_16460) ;  /* 0x0000029000007947 */ /* 0x000fea0003800000 */
.L_x_16509:
        /* <DEDUP_REMOVED lines=14> */
.L_x_16523:
[----:B------:R-:W-:Y:S05]  /*77c0*/  BSYNC B0 ;  /* 0x0000000000007941 */ /* 0x000fea0003800000 */
.L_x_16522:
[----:B------:R-:W0:Y:S02]  /*77d0*/  F2I.S64.TRUNC R4, R4 ;  /* 0x0000000400047311 */ /* 0x000e24000020d900 */
[----:B0-----:R-:W-:Y:S01]  /*77e0*/  PRMT R17, R4, 0x7610, R17 ;  /* 0x0000761004117816 */ /* 0x001fe20000000011 */
[----:B------:R-:W-:Y:S05]  /*77f0*/  BRA `(.L_x_16460) ;  /* 0x0000017000007947 */ /* 0x000fea0003800000 */
.L_x_16497:
        /* <DEDUP_REMOVED lines=20> */
.L_x_16521:
[----:B------:R0:W5:Y:S01]  /*7940*/  LDG.E.U8 R17, [R6.64] ;  /* 0x0000002406117981 */ /* 0x000162000c1e1100 */
[----:B------:R-:W-:Y:S05]  /*7950*/  BRA `(.L_x_16460) ;  /* 0x0000001000007947 */ /* 0x000fea0003800000 */
.L_x_16520:
[----:B------:R0:W5:Y:S02]  /*7960*/  LDG.E.U8 R17, [R6.64] ;  /* 0x0000002406117981 */ /* 0x000164000c1e1100 */
.L_x_16460:
[----:B------:R-:W-:Y:S05]  /*7970*/  BSYNC B6 ;  /* 0x0000000000067941 */ /* 0x000fea0003800000 */
.L_x_16459:
        /* <DEDUP_REMOVED lines=28> */
.L_x_16529:
[----:B------:R1:W-:Y:S01]  /*7b40*/  STG.E.U8 [R8.64], R5 ;  /* 0x0000000508007986 */ /* 0x0003e2000c101124 */
[----:B------:R-:W-:Y:S05]  /*7b50*/  BRA `(.L_x_16525) ;  /* 0x00000e9000007947 */ /* 0x000fea0003800000 */
.L_x_16528:
        /* <DEDUP_REMOVED lines=10> */
.L_x_16532:
[----:B------:R-:W-:-:S05]  /*7c00*/  LOP3.LUT R5, R5, 0xff, RZ, 0xc0, !PT ;  /* 0x000000ff05057812 */ /* 0x000fca00078ec0ff */
[----:B------:R1:W-:Y:S01]  /*7c10*/  STG.E [R8.64], R5 ;  /* 0x0000000508007986 */ /* 0x0003e2000c101924 */
[----:B------:R-:W-:Y:S05]  /*7c20*/  BRA `(.L_x_16525) ;  /* 0x00000dc000007947 */ /* 0x000fea0003800000 */
.L_x_16531:
[----:B------:R-:W-:-:S05]  /*7c30*/  LOP3.LUT R3, R5, 0xff, RZ, 0xc0, !PT ;  /* 0x000000ff05037812 */ /* 0x000fca00078ec0ff */
[----:B------:R1:W-:Y:S01]  /*7c40*/  STG.E.U16 [R8.64], R3 ;  /* 0x0000000308007986 */ /* 0x0003e2000c101524 */
[----:B------:R-:W-:Y:S05]  /*7c50*/  BRA `(.L_x_16525) ;  /* 0x00000d9000007947 */ /* 0x000fea0003800000 */
.L_x_16527:
        /* <DEDUP_REMOVED lines=10> */
.L_x_16534:
[----:B------:R-:W-:-:S04]  /*7d00*/  LOP3.LUT R5, R5, 0xff, RZ, 0xc0, !PT ;  /* 0x000000ff05057812 */ /* 0x000fc800078ec0ff */
[----:B------:R-:W1:Y:S02]  /*7d10*/  I2F.U16 R0, R5 ;  /* 0x0000000500007306 */ /* 0x000e640000101000 */
[----:B-1----:R-:W-:-:S05]  /*7d20*/  F2FP.PACK_AB R0, RZ, R0 ;  /* 0x00000000ff00723e */ /* 0x002fca00000000ff */
[----:B------:R1:W-:Y:S01]  /*7d30*/  STG.E.U16 [R8.64], R0 ;  /* 0x0000000008007986 */ /* 0x0003e2000c101524 */
[----:B------:R-:W-:Y:S05]  /*7d40*/  BRA `(.L_x_16525) ;  /* 0x00000ca000007947 */ /* 0x000fea0003800000 */
.L_x_16533:
        /* <DEDUP_REMOVED lines=11> */
.L_x_16536:
[----:B------:R-:W-:-:S06]  /*7e00*/  LOP3.LUT R5, R5, 0xff, RZ, 0xc0, !PT ;  /* 0x000000ff05057812 */ /* 0x000fcc00078ec0ff */
[----:B------:R-:W1:Y:S02]  /*7e10*/  I2F.U16 R5, R5 ;  /* 0x0000000500057306 */ /* 0x000e640000101000 */
[----:B-1----:R-:W-:-:S04]  /*7e20*/  F2FP.PACK_AB R3, RZ, R5 ;  /* 0x00000005ff03723e */ /* 0x002fc800000000ff */
[----:B------:R-:W-:-:S05]  /*7e30*/  PRMT R3, R3, 0x5410, RZ ;  /* 0x0000541003037816 */ /* 0x000fca00000000ff */
[----:B------:R1:W-:Y:S01]  /*7e40*/  STG.E [R8.64], R3 ;  /* 0x0000000308007986 */ /* 0x0003e2000c101924 */
[----:B------:R-:W-:Y:S05]  /*7e50*/  BRA `(.L_x_16525) ;  /* 0x00000b9000007947 */ /* 0x000fea0003800000 */
.L_x_16535:
[----:B------:R-:W-:-:S06]  /*7e60*/  LOP3.LUT R5, R5, 0xff, RZ, 0xc0, !PT ;  /* 0x000000ff05057812 */ /* 0x000fcc00078ec0ff */
[----:B------:R-:W1:Y:S02]  /*7e70*/  I2F.F64.U16 R4, R5 ;  /* 0x0000000500047312 */ /* 0x000e640000101800 */
[----:B-1----:R1:W-:Y:S01]  /*7e80*/  STG.E.64 [R8.64], R4 ;  /* 0x0000000408007986 */ /* 0x0023e2000c101b24 */
[----:B------:R-:W-:Y:S05]  /*7e90*/  BRA `(.L_x_16525) ;  /* 0x00000b5000007947 */ /* 0x000fea0003800000 */
.L_x_16526:
        /* <DEDUP_REMOVED lines=12> */
.L_x_16539:
[----:B------:R-:W-:Y:S01]  /*7f60*/  LOP3.LUT R5, R5, 0xff, RZ, 0xc0, !PT ;  /* 0x000000ff05057812 */ /* 0x000fe200078ec0ff */
[----:B0-----:R-:W-:-:S05]  /*7f70*/  CS2R R6, SRZ ;  /* 0x0000000000067805 */ /* 0x001fca000001ff00 */
[----:B------:R-:W0:Y:S02]  /*7f80*/  I2F.F64.U16 R4, R5 ;  /* 0x0000000500047312 */ /* 0x000e240000101800 */
[----:B0-----:R0:W-:Y:S01]  /*7f90*/  STG.E.128 [R8.64], R4 ;  /* 0x0000000408007986 */ /* 0x0011e2000c101d24 */
[----:B------:R-:W-:Y:S05]  /*7fa0*/  BRA `(.L_x_16525) ;  /* 0x00000a4000007947 */ /* 0x000fea0003800000 */
.L_x_16538:
        /* <DEDUP_REMOVED lines=22> */
.L_x_16543:
[----:B------:R-:W-:Y:S05]  /*8110*/  BSYNC B0 ;  /* 0x0000000000007941 */ /* 0x000fea0003800000 */
.L_x_16542:
[----:B------:R-:W-:-:S05]  /*8120*/  LOP3.LUT R5, R0, R5, RZ, 0xfc, !PT ;  /* 0x0000000500057212 */ /* 0x000fca00078efcff */
[----:B------:R0:W-:Y:S01]  /*8130*/  STG.E.U8 [R8.64], R5 ;  /* 0x0000000508007986 */ /* 0x0001e2000c101124 */
[----:B------:R-:W-:Y:S05]  /*8140*/  BRA `(.L_x_16525) ;  /* 0x000008a000007947 */ /* 0x000fea0003800000 */
.L_x_16541:
        /* <DEDUP_REMOVED lines=14> */
.L_x_16545:
[----:B------:R-:W-:Y:S01]  /*8230*/  IMAD.MOV.U32 R0, RZ, RZ, 0x7f ;  /* 0x0000007fff007424 */ /* 0x000fe200078e00ff */
[----:B------:R-:W-:-:S04]  /*8240*/  ISETP.GT.U32.AND P0, PT, R3, 0x7f800000, PT ;  /* 0x7f8000000300780c */ /* 0x000fc80003f04070 */
[----:B------:R-:W-:-:S04]  /*8250*/  SEL R0, R0, 0x7c, P0 ;  /* 0x0000007c00007807 */ /* 0x000fc80000000000 */
.L_x_16546:
[----:B------:R-:W-:Y:S05]  /*8260*/  BSYNC B0 ;  /* 0x0000000000007941 */ /* 0x000fea0003800000 */
.L_x_16544:
[----:B------:R-:W-:-:S04]  /*8270*/  LOP3.LUT R3, R5, 0x80000000, RZ, 0xc0, !PT ;  /* 0x8000000005037812 */ /* 0x000fc800078ec0ff */
[----:B------:R-:W-:-:S04]  /*8280*/  SHF.R.U32.HI R3, RZ, 0x18, R3 ;  /* 0x00000018ff037819 */ /* 0x000fc80000011603 */
[----:B------:R-:W-:-:S05]  /*8290*/  LOP3.LUT R3, R0, R3, RZ, 0xfc, !PT ;  /* 0x0000000300037212 */ /* 0x000fca00078efcff */
[----:B------:R1:W-:Y:S01]  /*82a0*/  STG.E.U8 [R8.64], R3 ;  /* 0x0000000308007986 */ /* 0x0003e2000c101124 */
[----:B------:R-:W-:Y:S05]  /*82b0*/  BRA `(.L_x_16525) ;  /* 0x0000073000007947 */ /* 0x000fea0003800000 */
.L_x_16540:
[----:B------:R-:W-:-:S04]  /*82c0*/  LOP3.LUT R5, R5, 0xff, RZ, 0xc0, !PT ;  /* 0x000000ff05057812 */ /* 0x000fc800078ec0ff */
[----:B------:R-:W1:Y:S02]  /*82d0*/  I2F.U16 R0, R5 ;  /* 0x0000000500007306 */ /* 0x000e640000101000 */
[----:B-1----:R-:W-:-:S05]  /*82e0*/  F2FP.BF16.PACK_AB R0, RZ, R0 ;  /* 0x00000000ff00723e */ /* 0x002fca00000010ff */
[----:B------:R1:W-:Y:S01]  /*82f0*/  STG.E.U16 [R8.64], R0 ;  /* 0x0000000008007986 */ /* 0x0003e2000c101524 */
[----:B------:R-:W-:Y:S05]  /*8300*/  BRA `(.L_x_16525) ;  /* 0x000006e000007947 */ /* 0x000fea0003800000 */
.L_x_16537:
        /* <DEDUP_REMOVED lines=11> */
.L_x_16549:
        /* <DEDUP_REMOVED lines=18> */
.L_x_16552:
[----:B------:R-:W-:-:S04]  /*84e0*/  LOP3.LUT R3, R5, 0x80000000, RZ, 0xc0, !PT ;  /* 0x8000000005037812 */ /* 0x000fc800078ec0ff */
[----:B------:R-:W-:-:S04]  /*84f0*/  SHF.R.U32.HI R3, RZ, 0x18, R3 ;  /* 0x00000018ff037819 */ /* 0x000fc80000011603 */
[----:B------:R-:W-:-:S04]  /*8500*/  LOP3.LUT R0, R0, R3, RZ, 0xfc, !PT ;  /* 0x0000000300007212 */ /* 0x000fc800078efcff */
[----:B------:R-:W-:Y:S02]  /*8510*/  PRMT R4, R0, 0x7610, R4 ;  /* 0x0000761000047816 */ /* 0x000fe40000000004 */
.L_x_16551:
[----:B------:R-:W-:Y:S05]  /*8520*/  BSYNC B0 ;  /* 0x0000000000007941 */ /* 0x000fea0003800000 */
.L_x_16550:
[----:B------:R1:W-:Y:S01]  /*8530*/  STG.E.U8 [R8.64], R4 ;  /* 0x0000000408007986 */ /* 0x0003e2000c101124 */
[----:B------:R-:W-:Y:S05]  /*8540*/  BRA `(.L_x_16525) ;  /* 0x000004a000007947 */ /* 0x000fea0003800000 */
.L_x_16548:
        /* <DEDUP_REMOVED lines=18> */
.L_x_16555:
[----:B------:R-:W-:-:S04]  /*8670*/  LOP3.LUT R3, R5, 0x80000000, RZ, 0xc0, !PT ;  /* 0x8000000005037812 */ /* 0x000fc800078ec0ff */
[----:B------:R-:W-:-:S04]  /*8680*/  SHF.R.U32.HI R3, RZ, 0x18, R3 ;  /* 0x00000018ff037819 */ /* 0x000fc80000011603 */
[----:B------:R-:W-:-:S04]  /*8690*/  LOP3.LUT R0, R0, R3, RZ, 0xfc, !PT ;  /* 0x0000000300007212 */ /* 0x000fc800078efcff */
[----:B------:R-:W-:Y:S02]  /*86a0*/  PRMT R4, R0, 0x7610, R4 ;  /* 0x0000761000047816 */ /* 0x000fe40000000004 */
.L_x_16554:
[----:B------:R-:W-:Y:S05]  /*86b0*/  BSYNC B0 ;  /* 0x0000000000007941 */ /* 0x000fea0003800000 */
.L_x_16553:
[----:B------:R1:W-:Y:S01]  /*86c0*/  STG.E.U8 [R8.64], R4 ;  /* 0x0000000408007986 */ /* 0x0003e2000c101124 */
[----:B------:R-:W-:Y:S05]  /*86d0*/  BRA `(.L_x_16525) ;  /* 0x0000031000007947 */ /* 0x000fea0003800000 */
.L_x_16547:
        /* <DEDUP_REMOVED lines=23> */
.L_x_16530:
        /* <DEDUP_REMOVED lines=20> */
.L_x_16557:
[----:B------:R-:W-:Y:S01]  /*8990*/  LOP3.LUT R4, R5, 0xff, RZ, 0xc0, !PT ;  /* 0x000000ff05047812 */ /* 0x000fe200078ec0ff */
[----:B------:R-:W-:-:S05]  /*89a0*/  IMAD.MOV.U32 R5, RZ, RZ, RZ ;  /* 0x000000ffff057224 */ /* 0x000fca00078e00ff */
[----:B------:R1:W-:Y:S01]  /*89b0*/  STG.E.64 [R8.64], R4 ;  /* 0x0000000408007986 */ /* 0x0003e2000c101b24 */
[----:B------:R-:W-:Y:S05]  /*89c0*/  BRA `(.L_x_16525) ;  /* 0x0000002000007947 */ /* 0x000fea0003800000 */
.L_x_16556:
[----:B------:R-:W-:-:S05]  /*89d0*/  LOP3.LUT R5, R5, 0xff, RZ, 0xc0, !PT ;  /* 0x000000ff05057812 */ /* 0x000fca00078ec0ff */
[----:B------:R1:W-:Y:S02]  /*89e0*/  STG.E [R8.64], R5 ;  /* 0x0000000508007986 */ /* 0x0003e4000c101924 */
.L_x_16525:
[----:B--2---:R-:W-:Y:S05]  /*89f0*/  BSYNC B6 ;  /* 0x0000000000067941 */ /* 0x004fea0003800000 */
.L_x_16524:
        /* <DEDUP_REMOVED lines=21> */
.L_x_16563:
[----:B------:R0:W-:Y:S01]  /*8b50*/  STG.E.U8 [R8.64], R22 ;  /* 0x0000001608007986 */ /* 0x0001e2000c101124 */
[----:B------:R-:W-:Y:S05]  /*8b60*/  BRA `(.L_x_16565) ;  /* 0x00000e9000007947 */ /* 0x000fea0003800000 */
.L_x_16562:
        /* <DEDUP_REMOVED lines=10> */
.L_x_16567:
[----:B------:R-:W-:-:S05]  /*8c10*/  LOP3.LUT R3, R22, 0xff, RZ, 0xc0, !PT ;  /* 0x000000ff16037812 */ /* 0x000fca00078ec0ff */
[----:B------:R0:W-:Y:S01]  /*8c20*/  STG.E [R8.64], R3 ;  /* 0x0000000308007986 */ /* 0x0001e2000c101924 */
[----:B------:R-:W-:Y:S05]  /*8c30*/  BRA `(.L_x_16565) ;  /* 0x00000dc000007947 */ /* 0x000fea0003800000 */
.L_x_16566:
[----:B------:R-:W-:-:S05]  /*8c40*/  LOP3.LUT R3, R22, 0xff, RZ, 0xc0, !PT ;  /* 0x000000ff16037812 */ /* 0x000fca00078ec0ff */
[----:B------:R0:W-:Y:S01]  /*8c50*/  STG.E.U16 [R8.64], R3 ;  /* 0x0000000308007986 */ /* 0x0001e2000c101524 */
[----:B------:R-:W-:Y:S05]  /*8c60*/  BRA `(.L_x_16565) ;  /* 0x00000d9000007947 */ /* 0x000fea0003800000 */
.L_x_16561:
        /* <DEDUP_REMOVED lines=10> */
.L_x_16569:
[----:B------:R-:W-:-:S04]  /*8d10*/  LOP3.LUT R22, R22, 0xff, RZ, 0xc0, !PT ;  /* 0x000000ff16167812 */ /* 0x000fc800078ec0ff */
[----:B------:R-:W0:Y:S02]  /*8d20*/  I2F.U16 R0, R22 ;  /* 0x0000001600007306 */ /* 0x000e240000101000 */
[----:B0-----:R-:W-:-:S05]  /*8d30*/  F2FP.PACK_AB R0, RZ, R0 ;  /* 0x00000000ff00723e */ /* 0x001fca00000000ff */
[----:B------:R0:W-:Y:S01]  /*8d40*/  STG.E.U16 [R8.64], R0 ;  /* 0x0000000008007986 */ /* 0x0001e2000c101524 */
[----:B------:R-:W-:Y:S05]  /*8d50*/  BRA `(.L_x_16565) ;  /* 0x00000ca000007947 */ /* 0x000fea0003800000 */
.L_x_16568:
        /* <DEDUP_REMOVED lines=11> */
.L_x_16571:
[----:B------:R-:W-:-:S06]  /*8e10*/  LOP3.LUT R22, R22, 0xff, RZ, 0xc0, !PT ;  /* 0x000000ff16167812 */ /* 0x000fcc00078ec0ff */
[----:B------:R-:W0:Y:S02]  /*8e20*/  I2F.U16 R22, R22 ;  /* 0x0000001600167306 */ /* 0x000e240000101000 */
[----:B0-----:R-:W-:-:S04]  /*8e30*/  F2FP.PACK_AB R3, RZ, R22 ;  /* 0x00000016ff03723e */ /* 0x001fc800000000ff */
[----:B------:R-:W-:-:S05]  /*8e40*/  PRMT R3, R3, 0x5410, RZ ;  /* 0x0000541003037816 */ /* 0x000fca00000000ff */
[----:B------:R0:W-:Y:S01]  /*8e50*/  STG.E [R8.64], R3 ;  /* 0x0000000308007986 */ /* 0x0001e2000c101924 */
[----:B------:R-:W-:Y:S05]  /*8e60*/  BRA `(.L_x_16565) ;  /* 0x00000b9000007947 */ /* 0x000fea0003800000 */
.L_x_16570:
[----:B------:R-:W-:-:S06]  /*8e70*/  LOP3.LUT R4, R22, 0xff, RZ, 0xc0, !PT ;  /* 0x000000ff16047812 */ /* 0x000fcc00078ec0ff */
[----:B------:R-:W0:Y:S02]  /*8e80*/  I2F.F64.U16 R4, R4 ;  /* 0x0000000400047312 */ /* 0x000e240000101800 */
[----:B0-----:R0:W-:Y:S01]  /*8e90*/  STG.E.64 [R8.64], R4 ;  /* 0x0000000408007986 */ /* 0x0011e2000c101b24 */
[----:B------:R-:W-:Y:S05]  /*8ea0*/  BRA `(.L_x_16565) ;  /* 0x00000b5000007947 */ /* 0x000fea0003800000 */
.L_x_16560:
        /* <DEDUP_REMOVED lines=12> */
.L_x_16574:
[----:B------:R-:W-:Y:S01]  /*8f70*/  LOP3.LUT R4, R22, 0xff, RZ, 0xc0, !PT ;  /* 0x000000ff16047812 */ /* 0x000fe200078ec0ff */
[----:B------:R-:W-:-:S05]  /*8f80*/  CS2R R6, SRZ ;  /* 0x0000000000067805 */ /* 0x000fca000001ff00 */
[----:B------:R-:W0:Y:S02]  /*8f90*/  I2F.F64.U16 R4, R4 ;  /* 0x0000000400047312 */ /* 0x000e240000101800 */
[----:B0-----:R0:W-:Y:S01]  /*8fa0*/  STG.E.128 [R8.64], R4 ;  /* 0x0000000408007986 */ /* 0x0011e2000c101d24 */
[----:B------:R-:W-:Y:S05]  /*8fb0*/  BRA `(.L_x_16565) ;  /* 0x00000a4000007947 */ /* 0x000fea0003800000 */
.L_x_16573:
        /* <DEDUP_REMOVED lines=22> */
.L_x_16578:
[----:B------:R-:W-:Y:S05]  /*9120*/  BSYNC B0 ;  /* 0x0000000000007941 */ /* 0x000fea0003800000 */
.L_x_16577:
[----:B------:R-:W-:-:S05]  /*9130*/  LOP3.LUT R5, R0, R5, RZ, 0xfc, !PT ;  /* 0x0000000500057212 */ /* 0x000fca00078efcff */
[----:B------:R0:W-:Y:S01]  /*9140*/  STG.E.U8 [R8.64], R5 ;  /* 0x0000000508007986 */ /* 0x0001e2000c101124 */
[----:B------:R-:W-:Y:S05]  /*9150*/  BRA `(.L_x_16565) ;  /* 0x000008a000007947 */ /* 0x000fea0003800000 */
.L_x_16576:
        /* <DEDUP_REMOVED lines=14> */
.L_x_16580:
[----:B------:R-:W-:Y:S01]  /*9240*/  IMAD.MOV.U32 R0, RZ, RZ, 0x7f ;  /* 0x0000007fff007424 */ /* 0x000fe200078e00ff */
[----:B------:R-:W-:-:S04]  /*9250*/  ISETP.GT.U32.AND P0, PT, R3, 0x7f800000, PT ;  /* 0x7f8000000300780c */ /* 0x000fc80003f04070 */
[----:B------:R-:W-:-:S04]  /*9260*/  SEL R0, R0, 0x7c, P0 ;  /* 0x0000007c00007807 */ /* 0x000fc80000000000 */
.L_x_16581:
[----:B------:R-:W-:Y:S05]  /*9270*/  BSYNC B0 ;  /* 0x0000000000007941 */ /* 0x000fea0003800000 */
.L_x_16579:
[----:B------:R-:W-:-:S04]  /*9280*/  LOP3.LUT R3, R5, 0x80000000, RZ, 0xc0, !PT ;  /* 0x8000000005037812 */ /* 0x000fc800078ec0ff */
[----:B------:R-:W-:-:S04]  /*9290*/  SHF.R.U32.HI R3, RZ, 0x18, R3 ;  /* 0x00000018ff037819 */ /* 0x000fc80000011603 */
[----:B------:R-:W-:-:S05]  /*92a0*/  LOP3.LUT R3, R0, R3, RZ, 0xfc, !PT ;  /* 0x0000000300037212 */ /* 0x000fca00078efcff */
[----:B------:R0:W-:Y:S01]  /*92b0*/  STG.E.U8 [R8.64], R3 ;  /* 0x0000000308007986 */ /* 0x0001e2000c101124 */
[----:B------:R-:W-:Y:S05]  /*92c0*/  BRA `(.L_x_16565) ;  /* 0x0000073000007947 */ /* 0x000fea0003800000 */
.L_x_16575:
[----:B------:R-:W-:-:S04]  /*92d0*/  LOP3.LUT R22, R22, 0xff, RZ, 0xc0, !PT ;  /* 0x000000ff16167812 */ /* 0x000fc800078ec0ff */
[----:B------:R-:W0:Y:S02]  /*92e0*/  I2F.U16 R0, R22 ;  /* 0x0000001600007306 */ /* 0x000e240000101000 */
[----:B0-----:R-:W-:-:S05]  /*92f0*/  F2FP.BF16.PACK_AB R0, RZ, R0 ;  /* 0x00000000ff00723e */ /* 0x001fca00000010ff */
[----:B------:R0:W-:Y:S01]  /*9300*/  STG.E.U16 [R8.64], R0 ;  /* 0x0000000008007986 */ /* 0x0001e2000c101524 */
[----:B------:R-:W-:Y:S05]  /*9310*/  BRA `(.L_x_16565) ;  /* 0x000006e000007947 */ /* 0x000fea0003800000 */
.L_x_16572:
        /* <DEDUP_REMOVED lines=11> */
.L_x_16584:
        /* <DEDUP_REMOVED lines=18> */
.L_x_16587:
[----:B------:R-:W-:-:S04]  /*94f0*/  LOP3.LUT R3, R5, 0x80000000, RZ, 0xc0, !PT ;  /* 0x8000000005037812 */ /* 0x000fc800078ec0ff */
[----:B------:R-:W-:-:S04]  /*9500*/  SHF.R.U32.HI R3, RZ, 0x18, R3 ;  /* 0x00000018ff037819 */ /* 0x000fc80000011603 */
[----:B------:R-:W-:-:S04]  /*9510*/  LOP3.LUT R0, R0, R3, RZ, 0xfc, !PT ;  /* 0x0000000300007212 */ /* 0x000fc800078efcff */
[----:B------:R-:W-:Y:S02]  /*9520*/  PRMT R4, R0, 0x7610, R4 ;  /* 0x0000761000047816 */ /* 0x000fe40000000004 */
.L_x_16586:
[----:B------:R-:W-:Y:S05]  /*9530*/  BSYNC B0 ;  /* 0x0000000000007941 */ /* 0x000fea0003800000 */
.L_x_16585:
[----:B------:R0:W-:Y:S01]  /*9540*/  STG.E.U8 [R8.64], R4 ;  /* 0x0000000408007986 */ /* 0x0001e2000c101124 */
[----:B------:R-:W-:Y:S05]  /*9550*/  BRA `(.L_x_16565) ;  /* 0x000004a000007947 */ /* 0x000fea0003800000 */
.L_x_16583:
        /* <DEDUP_REMOVED lines=18> */
.L_x_16590:
[----:B------:R-:W-:-:S04]  /*9680*/  LOP3.LUT R3, R5, 0x80000000, RZ, 0xc0, !PT ;  /* 0x8000000005037812 */ /* 0x000fc800078ec0ff */
[----:B------:R-:W-:-:S04]  /*9690*/  SHF.R.U32.HI R3, RZ, 0x18, R3 ;  /* 0x00000018ff037819 */ /* 0x000fc80000011603 */
[----:B------:R-:W-:-:S04]  /*96a0*/  LOP3.LUT R0, R0, R3, RZ, 0xfc, !PT ;  /* 0x0000000300007212 */ /* 0x000fc800078efcff */
[----:B------:R-:W-:Y:S02]  /*96b0*/  PRMT R4, R0, 0x7610, R4 ;  /* 0x0000761000047816 */ /* 0x000fe40000000004 */
.L_x_16589:
[----:B------:R-:W-:Y:S05]  /*96c0*/  BSYNC B0 ;  /* 0x0000000000007941 */ /* 0x000fea0003800000 */
.L_x_16588:
[----:B------:R0:W-:Y:S01]  /*96d0*/  STG.E.U8 [R8.64], R4 ;  /* 0x0000000408007986 */ /* 0x0001e2000c101124 */
[----:B------:R-:W-:Y:S05]  /*96e0*/  BRA `(.L_x_16565) ;  /* 0x0000031000007947 */ /* 0x000fea0003800000 */
.L_x_16582:
        /* <DEDUP_REMOVED lines=23> */
.L_x_16564:
        /* <DEDUP_REMOVED lines=20> */
.L_x_16592:
[----:B------:R-:W-:Y:S01]  /*99a0*/  LOP3.LUT R4, R22, 0xff, RZ, 0xc0, !PT ;  /* 0x000000ff16047812 */ /* 0x000fe200078ec0ff */
[----:B------:R-:W-:-:S05]  /*99b0*/  IMAD.MOV.U32 R5, RZ, RZ, RZ ;  /* 0x000000ffff057224 */ /* 0x000fca00078e00ff */
[----:B------:R0:W-:Y:S01]  /*99c0*/  STG.E.64 [R8.64], R4 ;  /* 0x0000000408007986 */ /* 0x0001e2000c101b24 */
[----:B------:R-:W-:Y:S05]  /*99d0*/  BRA `(.L_x_16565) ;  /* 0x0000002000007947 */ /* 0x000fea0003800000 */
.L_x_16591:
[----:B------:R-:W-:-:S05]  /*99e0*/  LOP3.LUT R3, R22, 0xff, RZ, 0xc0, !PT ;  /* 0x000000ff16037812 */ /* 0x000fca00078ec0ff */
[----:B------:R0:W-:Y:S02]  /*99f0*/  STG.E [R8.64], R3 ;  /* 0x0000000308007986 */ /* 0x0001e4000c101924 */
.L_x_16565:
        /* <DEDUP_REMOVED lines=21> */
.L_x_16596:
[----:B------:R0:W-:Y:S01]  /*9b50*/  STG.E.U8 [R8.64], R19 ;  /* 0x0000001308007986 */ /* 0x0001e2000c101124 */
[----:B------:R-:W-:Y:S05]  /*9b60*/  BRA `(.L_x_16598) ;  /* 0x00000e9000007947 */ /* 0x000fea0003800000 */
.L_x_16595:
        /* <DEDUP_REMOVED lines=10> */
.L_x_16600:
[----:B------:R-:W-:-:S05]  /*9c10*/  LOP3.LUT R19, R19, 0xff, RZ, 0xc0, !PT ;  /* 0x000000ff13137812 */ /* 0x000fca00078ec0ff */
[----:B------:R0:W-:Y:S01]  /*9c20*/  STG.E [R8.64], R19 ;  /* 0x0000001308007986 */ /* 0x0001e2000c101924 */
[----:B------:R-:W-:Y:S05]  /*9c30*/  BRA `(.L_x_16598) ;  /* 0x00000dc000007947 */ /* 0x000fea0003800000 */
.L_x_16599:
[----:B------:R-:W-:-:S05]  /*9c40*/  LOP3.LUT R19, R19, 0xff, RZ, 0xc0, !PT ;  /* 0x000000ff13137812 */ /* 0x000fca00078ec0ff */
[----:B------:R0:W-:Y:S01]  /*9c50*/  STG.E.U16 [R8.64], R19 ;  /* 0x0000001308007986 */ /* 0x0001e2000c101524 */
[----:B------:R-:W-:Y:S05]  /*9c60*/  BRA `(.L_x_16598) ;  /* 0x00000d9000007947 */ /* 0x000fea0003800000 */
.L_x_16594:
        /* <DEDUP_REMOVED lines=10> */
.L_x_16602:
[----:B------:R-:W-:-:S04]  /*9d10*/  LOP3.LUT R19, R19, 0xff, RZ, 0xc0, !PT ;  /* 0x000000ff13137812 */ /* 0x000fc800078ec0ff */
[----:B------:R-:W0:Y:S02]  /*9d20*/  I2F.U16 R0, R19 ;  /* 0x0000001300007306 */ /* 0x000e240000101000 */
[----:B0-----:R-:W-:-:S05]  /*9d30*/  F2FP.PACK_AB R0, RZ, R0 ;  /* 0x00000000ff00723e */ /* 0x001fca00000000ff */
[----:B------:R0:W-:Y:S01]  /*9d40*/  STG.E.U16 [R8.64], R0 ;  /* 0x0000000008007986 */ /* 0x0001e2000c101524 */
[----:B------:R-:W-:Y:S05]  /*9d50*/  BRA `(.L_x_16598) ;  /* 0x00000ca000007947 */ /* 0x000fea0003800000 */
.L_x_16601:
        /* <DEDUP_REMOVED lines=11> */
.L_x_16604:
[----:B------:R-:W-:-:S06]  /*9e10*/  LOP3.LUT R19, R19, 0xff, RZ, 0xc0, !PT ;  /* 0x000000ff13137812 */ /* 0x000fcc00078ec0ff */
[----:B------:R-:W0:Y:S02]  /*9e20*/  I2F.U16 R19, R19 ;  /* 0x0000001300137306 */ /* 0x000e240000101000 */
[----:B0-----:R-:W-:-:S04]  /*9e30*/  F2FP.PACK_AB R3, RZ, R19 ;  /* 0x00000013ff03723e */ /* 0x001fc800000000ff */
[----:B------:R-:W-:-:S05]  /*9e40*/  PRMT R3, R3, 0x5410, RZ ;  /* 0x0000541003037816 */ /* 0x000fca00000000ff */
[----:B------:R0:W-:Y:S01]  /*9e50*/  STG.E [R8.64], R3 ;  /* 0x0000000308007986 */ /* 0x0001e2000c101924 */
[----:B------:R-:W-:Y:S05]  /*9e60*/  BRA `(.L_x_16598) ;  /* 0x00000b9000007947 */ /* 0x000fea0003800000 */
.L_x_16603:
[----:B------:R-:W-:-:S06]  /*9e70*/  LOP3.LUT R4, R19, 0xff, RZ, 0xc0, !PT ;  /* 0x000000ff13047812 */ /* 0x000fcc00078ec0ff */
[----:B------:R-:W0:Y:S02]  /*9e80*/  I2F.F64.U16 R4, R4 ;  /* 0x0000000400047312 */ /* 0x000e240000101800 */
[----:B0-----:R0:W-:Y:S01]  /*9e90*/  STG.E.64 [R8.64], R4 ;  /* 0x0000000408007986 */ /* 0x0011e2000c101b24 */
[----:B------:R-:W-:Y:S05]  /*9ea0*/  BRA `(.L_x_16598) ;  /* 0x00000b5000007947 */ /* 0x000fea0003800000 */
.L_x_16593:
        /* <DEDUP_REMOVED lines=12> */
.L_x_16607:
[----:B------:R-:W-:Y:S01]  /*9f70*/  LOP3.LUT R4, R19, 0xff, RZ, 0xc0, !PT ;  /* 0x000000ff13047812 */ /* 0x000fe200078ec0ff */
[----:B------:R-:W-:-:S05]  /*9f80*/  CS2R R6, SRZ ;  /* 0x0000000000067805 */ /* 0x000fca000001ff00 */
[----:B------:R-:W0:Y:S02]  /*9f90*/  I2F.F64.U16 R4, R4 ;  /* 0x0000000400047312 */ /* 0x000e240000101800 */
[----:B0-----:R0:W-:Y:S01]  /*9fa0*/  STG.E.128 [R8.64], R4 ;  /* 0x0000000408007986 */ /* 0x0011e2000c101d24 */
[----:B------:R-:W-:Y:S05]  /*9fb0*/  BRA `(.L_x_16598) ;  /* 0x00000a4000007947 */ /* 0x000fea0003800000 */
.L_x_16606:
        /* <DEDUP_REMOVED lines=22> */
.L_x_16611:
[----:B------:R-:W-:Y:S05]  /*a120*/  BSYNC B0 ;  /* 0x0000000000007941 */ /* 0x000fea0003800000 */
.L_x_16610:
[----:B------:R-:W-:-:S05]  /*a130*/  LOP3.LUT R5, R0, R5, RZ, 0xfc, !PT ;  /* 0x0000000500057212 */ /* 0x000fca00078efcff */
[----:B------:R0:W-:Y:S01]  /*a140*/  STG.E.U8 [R8.64], R5 ;  /* 0x0000000508007986 */ /* 0x0001e2000c101124 */
[----:B------:R-:W-:Y:S05]  /*a150*/  BRA `(.L_x_16598) ;  /* 0x000008a000007947 */ /* 0x000fea0003800000 */
.L_x_16609:
        /* <DEDUP_REMOVED lines=14> */
.L_x_16613:
[----:B------:R-:W-:Y:S01]  /*a240*/  IMAD.MOV.U32 R0, RZ, RZ, 0x7f ;  /* 0x0000007fff007424 */ /* 0x000fe200078e00ff */
[----:B------:R-:W-:-:S04]  /*a250*/  ISETP.GT.U32.AND P0, PT, R3, 0x7f800000, PT ;  /* 0x7f8000000300780c */ /* 0x000fc80003f04070 */
[----:B------:R-:W-:-:S04]  /*a260*/  SEL R0, R0, 0x7c, P0 ;  /* 0x0000007c00007807 */ /* 0x000fc80000000000 */
.L_x_16614:
[----:B------:R-:W-:Y:S05]  /*a270*/  BSYNC B0 ;  /* 0x0000000000007941 */ /* 0x000fea0003800000 */
.L_x_16612:
[----:B------:R-:W-:-:S04]  /*a280*/  LOP3.LUT R3, R19, 0x80000000, RZ, 0xc0, !PT ;  /* 0x8000000013037812 */ /* 0x000fc800078ec0ff */
[----:B------:R-:W-:-:S04]  /*a290*/  SHF.R.U32.HI R3, RZ, 0x18, R3 ;  /* 0x00000018ff037819 */ /* 0x000fc80000011603 */
[----:B------:R-:W-:-:S05]  /*a2a0*/  LOP3.LUT R3, R0, R3, RZ, 0xfc, !PT ;  /* 0x0000000300037212 */ /* 0x000fca00078efcff */
[----:B------:R0:W-:Y:S01]  /*a2b0*/  STG.E.U8 [R8.64], R3 ;  /* 0x0000000308007986 */ /* 0x0001e2000c101124 */
[----:B------:R-:W-:Y:S05]  /*a2c0*/  BRA `(.L_x_16598) ;  /* 0x0000073000007947 */ /* 0x000fea0003800000 */
.L_x_16608:
[----:B------:R-:W-:-:S04]  /*a2d0*/  LOP3.LUT R19, R19, 0xff, RZ, 0xc0, !PT ;  /* 0x000000ff13137812 */ /* 0x000fc800078ec0ff */
[----:B------:R-:W0:Y:S02]  /*a2e0*/  I2F.U16 R0, R19 ;  /* 0x0000001300007306 */ /* 0x000e240000101000 */
[----:B0-----:R-:W-:-:S05]  /*a2f0*/  F2FP.BF16.PACK_AB R0, RZ, R0 ;  /* 0x00000000ff00723e */ /* 0x001fca00000010ff */
[----:B------:R0:W-:Y:S01]  /*a300*/  STG.E.U16 [R8.64], R0 ;  /* 0x0000000008007986 */ /* 0x0001e2000c101524 */
[----:B------:R-:W-:Y:S05]  /*a310*/  BRA `(.L_x_16598) ;  /* 0x000006e000007947 */ /* 0x000fea0003800000 */
.L_x_16605:
        /* <DEDUP_REMOVED lines=11> */
.L_x_16617:
        /* <DEDUP_REMOVED lines=18> */
.L_x_16620:
[----:B------:R-:W-:-:S04]  /*a4f0*/  LOP3.LUT R3, R19, 0x80000000, RZ, 0xc0, !PT ;  /* 0x8000000013037812 */ /* 0x000fc800078ec0ff */
[----:B------:R-:W-:-:S04]  /*a500*/  SHF.R.U32.HI R3, RZ, 0x18, R3 ;  /* 0x00000018ff037819 */ /* 0x000fc80000011603 */
[----:B------:R-:W-:-:S04]  /*a510*/  LOP3.LUT R0, R0, R3, RZ, 0xfc, !PT ;  /* 0x0000000300007212 */ /* 0x000fc800078efcff */
[----:B------:R-:W-:Y:S02]  /*a520*/  PRMT R4, R0, 0x7610, R4 ;  /* 0x0000761000047816 */ /* 0x000fe40000000004 */
.L_x_16619:
[----:B------:R-:W-:Y:S05]  /*a530*/  BSYNC B0 ;  /* 0x0000000000007941 */ /* 0x000fea0003800000 */
.L_x_16618:
[----:B------:R0:W-:Y:S01]  /*a540*/  STG.E.U8 [R8.64], R4 ;  /* 0x0000000408007986 */ /* 0x0001e2000c101124 */
[----:B------:R-:W-:Y:S05]  /*a550*/  BRA `(.L_x_16598) ;  /* 0x000004a000007947 */ /* 0x000fea0003800000 */
.L_x_16616:
        /* <DEDUP_REMOVED lines=18> */
.L_x_16623:
[----:B------:R-:W-:-:S04]  /*a680*/  LOP3.LUT R3, R19, 0x80000000, RZ, 0xc0, !PT ;  /* 0x8000000013037812 */ /* 0x000fc800078ec0ff */
[----:B------:R-:W-:-:S04]  /*a690*/  SHF.R.U32.HI R3, RZ, 0x18, R3 ;  /* 0x00000018ff037819 */ /* 0x000fc80000011603 */
[----:B------:R-:W-:-:S04]  /*a6a0*/  LOP3.LUT R0, R0, R3, RZ, 0xfc, !PT ;  /* 0x0000000300007212 */ /* 0x000fc800078efcff */
[----:B------:R-:W-:Y:S02]  /*a6b0*/  PRMT R4, R0, 0x7610, R4 ;  /* 0x0000761000047816 */ /* 0x000fe40000000004 */
.L_x_16622:
[----:B------:R-:W-:Y:S05]  /*a6c0*/  BSYNC B0 ;  /* 0x0000000000007941 */ /* 0x000fea0003800000 */
.L_x_16621:
[----:B------:R0:W-:Y:S01]  /*a6d0*/  STG.E.U8 [R8.64], R4 ;  /* 0x0000000408007986 */ /* 0x0001e2000c101124 */
[----:B------:R-:W-:Y:S05]  /*a6e0*/  BRA `(.L_x_16598) ;  /* 0x0000031000007947 */ /* 0x000fea0003800000 */
.L_x_16615:
        /* <DEDUP_REMOVED lines=23> */
.L_x_16597:
        /* <DEDUP_REMOVED lines=20> */
.L_x_16625:
[----:B------:R-:W-:Y:S01]  /*a9a0*/  LOP3.LUT R4, R19, 0xff, RZ, 0xc0, !PT ;  /* 0x000000ff13047812 */ /* 0x000fe200078ec0ff */
[----:B------:R-:W-:-:S05]  /*a9b0*/  IMAD.MOV.U32 R5, RZ, RZ, RZ ;  /* 0x000000ffff057224 */ /* 0x000fca00078e00ff */
[----:B------:R0:W-:Y:S01]  /*a9c0*/  STG.E.64 [R8.64], R4 ;  /* 0x0000000408007986 */ /* 0x0001e2000c101b24 */
[----:B------:R-:W-:Y:S05]  /*a9d0*/  BRA `(.L_x_16598) ;  /* 0x0000002000007947 */ /* 0x000fea0003800000 */
.L_x_16624:
[----:B------:R-:W-:-:S05]  /*a9e0*/  LOP3.LUT R19, R19, 0xff, RZ, 0xc0, !PT ;  /* 0x000000ff13137812 */ /* 0x000fca00078ec0ff */
[----:B------:R0:W-:Y:S02]  /*a9f0*/  STG.E [R8.64], R19 ;  /* 0x0000001308007986 */ /* 0x0001e4000c101924 */
.L_x_16598:
[----:B------:R-:W-:Y:S02]  /*aa00*/  IADD3 R23, R23, 0x80, RZ ;  /* 0x0000008017177810 */ /* 0x000fe40007ffe0ff */
.L_x_16559:
[----:B------:R-:W-:Y:S05]  /*aa10*/  BSYNC B6 ;  /* 0x0000000000067941 */ /* 0x000fea0003800000 */
.L_x_16558:
        /* <DEDUP_REMOVED lines=19> */
.L_x_16629:
[----:B------:R-:W-:Y:S01]  /*ab50*/  STG.E.U8 [R2.64], R17 ;  /* 0x0000001102007986 */ /* 0x000fe2000c101124 */
[----:B------:R-:W-:Y:S05]  /*ab60*/  EXIT ;  /* 0x000000000000794d */ /* 0x000fea0003800000 */
.L_x_16628:
        /* <DEDUP_REMOVED lines=10> */
.L_x_16632:
[----:B------:R-:W-:-:S05]  /*ac10*/  LOP3.LUT R17, R17, 0xff, RZ, 0xc0, !PT ;  /* 0x000000ff11117812 */ /* 0x000fca00078ec0ff */
[----:B------:R-:W-:Y:S01]  /*ac20*/  STG.E [R2.64], R17 ;  /* 0x0000001102007986 */ /* 0x000fe2000c101924 */
[----:B------:R-:W-:Y:S05]  /*ac30*/  EXIT ;  /* 0x000000000000794d */ /* 0x000fea0003800000 */
.L_x_16631:
[----:B------:R-:W-:-:S05]  /*ac40*/  LOP3.LUT R17, R17, 0xff, RZ, 0xc0, !PT ;  /* 0x000000ff11117812 */ /* 0x000fca00078ec0ff */
[----:B------:R-:W-:Y:S01]  /*ac50*/  STG.E.U16 [R2.64], R17 ;  /* 0x0000001102007986 */ /* 0x000fe2000c101524 */
[----:B------:R-:W-:Y:S05]  /*ac60*/  EXIT ;  /* 0x000000000000794d */ /* 0x000fea0003800000 */
.L_x_16627:
        /* <DEDUP_REMOVED lines=10> */
.L_x_16634:
[----:B------:R-:W-:-:S04]  /*ad10*/  LOP3.LUT R17, R17, 0xff, RZ, 0xc0, !PT ;  /* 0x000000ff11117812 */ /* 0x000fc800078ec0ff */
[----:B------:R-:W0:Y:S02]  /*ad20*/  I2F.U16 R0, R17 ;  /* 0x0000001100007306 */ /* 0x000e240000101000 */
[----:B0-----:R-:W-:-:S05]  /*ad30*/  F2FP.PACK_AB R0, RZ, R0 ;  /* 0x00000000ff00723e */ /* 0x001fca00000000ff */
[----:B------:R-:W-:Y:S01]  /*ad40*/  STG.E.U16 [R2.64], R0 ;  /* 0x0000000002007986 */ /* 0x000fe2000c101524 */
[----:B------:R-:W-:Y:S05]  /*ad50*/  EXIT ;  /* 0x000000000000794d */ /* 0x000fea0003800000 */
.L_x_16633:
        /* <DEDUP_REMOVED lines=11> */
.L_x_16636:
[----:B------:R-:W-:-:S06]  /*ae10*/  LOP3.LUT R17, R17, 0xff, RZ, 0xc0, !PT ;  /* 0x000000ff11117812 */ /* 0x000fcc00078ec0ff */
[----:B------:R-:W0:Y:S02]  /*ae20*/  I2F.U16 R17, R17 ;  /* 0x0000001100117306 */ /* 0x000e240000101000 */
[----:B0-----:R-:W-:-:S04]  /*ae30*/  F2FP.PACK_AB R5, RZ, R17 ;  /* 0x00000011ff05723e */ /* 0x001fc800000000ff */
[----:B------:R-:W-:-:S05]  /*ae40*/  PRMT R5, R5, 0x5410, RZ ;  /* 0x0000541005057816 */ /* 0x000fca00000000ff */
[----:B------:R-:W-:Y:S01]  /*ae50*/  STG.E [R2.64], R5 ;  /* 0x0000000502007986 */ /* 0x000fe2000c101924 */
[----:B------:R-:W-:Y:S05]  /*ae60*/  EXIT ;  /* 0x000000000000794d */ /* 0x000fea0003800000 */
.L_x_16635:
[----:B------:R-:W-:-:S06]  /*ae70*/  LOP3.LUT R4, R17, 0xff, RZ, 0xc0, !PT ;  /* 0x000000ff11047812 */ /* 0x000fcc00078ec0ff */
[----:B------:R-:W0:Y:S02]  /*ae80*/  I2F.F64.U16 R4, R4 ;  /* 0x0000000400047312 */ /* 0x000e240000101800 */
[----:B0-----:R-:W-:Y:S01]  /*ae90*/  STG.E.64 [R2.64], R4 ;  /* 0x0000000402007986 */ /* 0x001fe2000c101b24 */
[----:B------:R-:W-:Y:S05]  /*aea0*/  EXIT ;  /* 0x000000000000794d */ /* 0x000fea0003800000 */
.L_x_16626:
        /* <DEDUP_REMOVED lines=12> */
.L_x_16639:
[----:B------:R-:W-:Y:S01]  /*af70*/  LOP3.LUT R4, R17, 0xff, RZ, 0xc0, !PT ;  /* 0x000000ff11047812 */ /* 0x000fe200078ec0ff */
[----:B------:R-:W-:-:S05]  /*af80*/  CS2R R6, SRZ ;  /* 0x0000000000067805 */ /* 0x000fca000001ff00 */
[----:B------:R-:W0:Y:S02]  /*af90*/  I2F.F64.U16 R4, R4 ;  /* 0x0000000400047312 */ /* 0x000e240000101800 */
[----:B0-----:R-:W-:Y:S01]  /*afa0*/  STG.E.128 [R2.64], R4 ;  /* 0x0000000402007986 */ /* 0x001fe2000c101d24 */
[----:B------:R-:W-:Y:S05]  /*afb0*/  EXIT ;  /* 0x000000000000794d */ /* 0x000fea0003800000 */
.L_x_16638:
        /* <DEDUP_REMOVED lines=22> */
.L_x_16643:
[----:B------:R-:W-:Y:S05]  /*b120*/  BSYNC B0 ;  /* 0x0000000000007941 */ /* 0x000fea0003800000 */
.L_x_16642:
[----:B------:R-:W-:-:S05]  /*b130*/  LOP3.LUT R5, R0, R5, RZ, 0xfc, !PT ;  /* 0x0000000500057212 */ /* 0x000fca00078efcff */
[----:B------:R-:W-:Y:S01]  /*b140*/  STG.E.U8 [R2.64], R5 ;  /* 0x0000000502007986 */ /* 0x000fe2000c101124 */
[----:B------:R-:W-:Y:S05]  /*b150*/  EXIT ;  /* 0x000000000000794d */ /* 0x000fea0003800000 */
.L_x_16641:
        /* <DEDUP_REMOVED lines=14> */
.L_x_16645:
[----:B------:R-:W-:Y:S01]  /*b240*/  IMAD.MOV.U32 R0, RZ, RZ, 0x7f ;  /* 0x0000007fff007424 */ /* 0x000fe200078e00ff */
[----:B------:R-:W-:-:S04]  /*b250*/  ISETP.GT.U32.AND P0, PT, R4, 0x7f800000, PT ;  /* 0x7f8000000400780c */ /* 0x000fc80003f04070 */
[----:B------:R-:W-:-:S04]  /*b260*/  SEL R0, R0, 0x7c, P0 ;  /* 0x0000007c00007807 */ /* 0x000fc80000000000 */
.L_x_16646:
[----:B------:R-:W-:Y:S05]  /*b270*/  BSYNC B0 ;  /* 0x0000000000007941 */ /* 0x000fea0003800000 */
.L_x_16644:
[----:B------:R-:W-:-:S04]  /*b280*/  LOP3.LUT R4, R17, 0x80000000, RZ, 0xc0, !PT ;  /* 0x8000000011047812 */ /* 0x000fc800078ec0ff */
[----:B------:R-:W-:-:S04]  /*b290*/  SHF.R.U32.HI R5, RZ, 0x18, R4 ;  /* 0x00000018ff057819 */ /* 0x000fc80000011604 */
[----:B------:R-:W-:-:S05]  /*b2a0*/  LOP3.LUT R5, R0, R5, RZ, 0xfc, !PT ;  /* 0x0000000500057212 */ /* 0x000fca00078efcff */
[----:B------:R-:W-:Y:S01]  /*b2b0*/  STG.E.U8 [R2.64], R5 ;  /* 0x0000000502007986 */ /* 0x000fe2000c101124 */
[----:B------:R-:W-:Y:S05]  /*b2c0*/  EXIT ;  /* 0x000000000000794d */ /* 0x000fea0003800000 */
.L_x_16640:
[----:B------:R-:W-:-:S04]  /*b2d0*/  LOP3.LUT R17, R17, 0xff, RZ, 0xc0, !PT ;  /* 0x000000ff11117812 */ /* 0x000fc800078ec0ff */
[----:B------:R-:W0:Y:S02]  /*b2e0*/  I2F.U16 R0, R17 ;  /* 0x0000001100007306 */ /* 0x000e240000101000 */
[----:B0-----:R-:W-:-:S05]  /*b2f0*/  F2FP.BF16.PACK_AB R0, RZ, R0 ;  /* 0x00000000ff00723e */ /* 0x001fca00000010ff */
[----:B------:R-:W-:Y:S01]  /*b300*/  STG.E.U16 [R2.64], R0 ;  /* 0x0000000002007986 */ /* 0x000fe2000c101524 */
[----:B------:R-:W-:Y:S05]  /*b310*/  EXIT ;  /* 0x000000000000794d */ /* 0x000fea0003800000 */
.L_x_16637:
        /* <DEDUP_REMOVED lines=11> */
.L_x_16649:
        /* <DEDUP_REMOVED lines=18> */
.L_x_16652:
[----:B------:R-:W-:-:S04]  /*b4f0*/  LOP3.LUT R0, R17, 0x80000000, RZ, 0xc0, !PT ;  /* 0x8000000011007812 */ /* 0x000fc800078ec0ff */
[----:B------:R-:W-:-:S04]  /*b500*/  SHF.R.U32.HI R5, RZ, 0x18, R0 ;  /* 0x00000018ff057819 */ /* 0x000fc80000011600 */
[----:B------:R-:W-:-:S04]  /*b510*/  LOP3.LUT R4, R4, R5, RZ, 0xfc, !PT ;  /* 0x0000000504047212 */ /* 0x000fc800078efcff */
[----:B------:R-:W-:Y:S02]  /*b520*/  PRMT R0, R4, 0x7610, R0 ;  /* 0x0000761004007816 */ /* 0x000fe40000000000 */
.L_x_16651:
[----:B------:R-:W-:Y:S05]  /*b530*/  BSYNC B0 ;  /* 0x0000000000007941 */ /* 0x000fea0003800000 */
.L_x_16650:
[----:B------:R-:W-:Y:S01]  /*b540*/  STG.E.U8 [R2.64], R0 ;  /* 0x0000000002007986 */ /* 0x000fe2000c101124 */
[----:B------:R-:W-:Y:S05]  /*b550*/  EXIT ;  /* 0x000000000000794d */ /* 0x000fea0003800000 */
.L_x_16648:
        /* <DEDUP_REMOVED lines=18> */
.L_x_16655:
[----:B------:R-:W-:-:S04]  /*b680*/  LOP3.LUT R0, R17, 0x80000000, RZ, 0xc0, !PT ;  /* 0x8000000011007812 */ /* 0x000fc800078ec0ff */
[----:B------:R-:W-:-:S04]  /*b690*/  SHF.R.U32.HI R5, RZ, 0x18, R0 ;  /* 0x00000018ff057819 */ /* 0x000fc80000011600 */
[----:B------:R-:W-:-:S04]  /*b6a0*/  LOP3.LUT R4, R4, R5, RZ, 0xfc, !PT ;  /* 0x0000000504047212 */ /* 0x000fc800078efcff */
[----:B------:R-:W-:Y:S02]  /*b6b0*/  PRMT R0, R4, 0x7610, R0 ;  /* 0x0000761004007816 */ /* 0x000fe40000000000 */
.L_x_16654:
[----:B------:R-:W-:Y:S05]  /*b6c0*/  BSYNC B0 ;  /* 0x0000000000007941 */ /* 0x000fea0003800000 */
.L_x_16653:
[----:B------:R-:W-:Y:S01]  /*b6d0*/  STG.E.U8 [R2.64], R0 ;  /* 0x0000000002007986 */ /* 0x000fe2000c101124 */
[----:B------:R-:W-:Y:S05]  /*b6e0*/  EXIT ;  /* 0x000000000000794d */ /* 0x000fea0003800000 */
.L_x_16647:
        /* <DEDUP_REMOVED lines=23> */
.L_x_16630:
        /* <DEDUP_REMOVED lines=20> */
.L_x_16657:
[----:B------:R-:W-:Y:S01]  /*b9a0*/  LOP3.LUT R4, R17, 0xff, RZ, 0xc0, !PT ;  /* 0x000000ff11047812 */ /* 0x000fe200078ec0ff */
[----:B------:R-:W-:-:S05]  /*b9b0*/  IMAD.MOV.U32 R5, RZ, RZ, RZ ;  /* 0x000000ffff057224 */ /* 0x000fca00078e00ff */
[----:B------:R-:W-:Y:S01]  /*b9c0*/  STG.E.64 [R2.64], R4 ;  /* 0x0000000402007986 */ /* 0x000fe2000c101b24 */
[----:B------:R-:W-:Y:S05]  /*b9d0*/  EXIT ;  /* 0x000000000000794d */ /* 0x000fea0003800000 */
.L_x_16656:
[----:B------:R-:W-:-:S05]  /*b9e0*/  LOP3.LUT R17, R17, 0xff, RZ, 0xc0, !PT ;  /* 0x000000ff11117812 */ /* 0x000fca00078ec0ff */
[----:B------:R-:W-:Y:S01]  /*b9f0*/  STG.E [R2.64], R17 ;  /* 0x0000001102007986 */ /* 0x000fe2000c101924 */
[----:B------:R-:W-:Y:S05]  /*ba00*/  EXIT ;  /* 0x000000000000794d */ /* 0x000fea0003800000 */
.L_x_16658:
        /* <DEDUP_REMOVED lines=15> */
.L_x_25202:


//--------------------- .text._ZN2at6native18elementwise_kernelILi128ELi4EZNS0_22gpu_kernel_impl_nocastINS0_13BinaryFunctorIhhhNS0_16BitwiseOrFunctorIhEEEEEEvRNS_18TensorIteratorBaseERKT_EUliE_EEviT1_ --------------------------
	.section	.text._ZN2at6native18elementwise_kernelILi128ELi4EZNS0_22gpu_kernel_impl_nocastINS0_13BinaryFunctorIhhhNS0_16BitwiseOrFunctorIhEEEEEEvRNS_18TensorIteratorBaseERKT_EUliE_EEviT1_,"ax",@progbits
	.sectioninfo	@"SHI_REGISTERS=12"
	.align	128
        .global         _ZN2at6native18elementwise_kernelILi128ELi4EZNS0_22gpu_kernel_impl_nocastINS0_13BinaryFunctorIhhhNS0_16BitwiseOrFunctorIhEEEEEEvRNS_18TensorIteratorBaseERKT_EUliE_EEviT1_
        .type           _ZN2at6native18elementwise_kernelILi128ELi4EZNS0_22gpu_kernel_impl_nocastINS0_13BinaryFunctorIhhhNS0_16BitwiseOrFunctorIhEEEEEEvRNS_18TensorIteratorBaseERKT_EUliE_EEviT1_,@function
        .size           _ZN2at6native18elementwise_kernelILi128ELi4EZNS0_22gpu_kernel_impl_nocastINS0_13BinaryFunctorIhhhNS0_16BitwiseOrFunctorIhEEEEEEvRNS_18TensorIteratorBaseERKT_EUliE_EEviT1_,(.L_x_25203 - _ZN2at6native18elementwise_kernelILi128ELi4EZNS0_22gpu_kernel_impl_nocastINS0_13BinaryFunctorIhhhNS0_16BitwiseOrFunctorIhEEEEEEvRNS_18TensorIteratorBaseERKT_EUliE_EEviT1_)
        .other          _ZN2at6native18elementwise_kernelILi128ELi4EZNS0_22gpu_kernel_impl_nocastINS0_13BinaryFunctorIhhhNS0_16BitwiseOrFunctorIhEEEEEEvRNS_18TensorIteratorBaseERKT_EUliE_EEviT1_,@"STO_CUDA_ENTRY STV_DEFAULT"
_ZN2at6native18elementwise_kernelILi128ELi4EZNS0_22gpu_kernel_impl_nocastINS0_13BinaryFunctorIhhhNS0_16BitwiseOrFunctorIhEEEEEEvRNS_18TensorIteratorBaseERKT_EUliE_EEviT1_:
.text._ZN2at6native18elementwise_kernelILi128ELi4EZNS0_22gpu_kernel_impl_nocastINS0_13BinaryFunctorIhhhNS0_16BitwiseOrFunctorIhEEEEEEvRNS_18TensorIteratorBaseERKT_EUliE_EEviT1_:
        /* <DEDUP_REMOVED lines=261> */
.L_x_16661:
        /* <DEDUP_REMOVED lines=11> */
.L_x_16660:
[----:B------:R-:W-:Y:S05]  /*1100*/  BSYNC B0 ;  /* 0x0000000000007941 */ /* 0x000fea0003800000 */
.L_x_16659:
        /* <DEDUP_REMOVED lines=256> */
.L_x_16664:
        /* <DEDUP_REMOVED lines=266> */
.L_x_16665:
        /* <DEDUP_REMOVED lines=11> */
.L_x_16663:
[----:B------:R-:W-:Y:S05]  /*3260*/  BSYNC B0 ;  /* 0x0000000000007941 */ /* 0x000fea0003800000 */
.L_x_16662:
        /* <DEDUP_REMOVED lines=255> */
.L_x_16666:
        /* <DEDUP_REMOVED lines=11> */
.L_x_16667:
        /* <DEDUP_REMOVED lines=15> */
.L_x_25203:


//--------------------- .text._ZN2at6native27unrolled_elementwise_kernelINS0_13BinaryFunctorIhhhNS0_16BitwiseOrFunctorIhEEEESt5arrayIPcLm3EELi4E23TrivialOffsetCalculatorILi2EjES9_ILi1EjENS0_6memory15LoadWithoutCastENSC_16StoreWithoutCastEEEviT_T0_T2_T3_T4_T5_ --------------------------
	.section	.text._ZN2at6native27unrolled_elementwise_kernelINS0_13BinaryFunctorIhhhNS0_16BitwiseOrFunctorIhEEEESt5arrayIPcLm3EELi4E23TrivialOffsetCalculatorILi2EjES9_ILi1EjENS0_6memory15LoadWithoutCastENSC_16StoreWithoutCastEEEviT_T0_T2_T3_T4_T5_,"ax",@progbits
	.sectioninfo	@"SHI_REGISTERS=24"
	.align	128
        .global         _ZN2at6native27unrolled_elementwise_kernelINS0_13BinaryFunctorIhhhNS0_16BitwiseOrFunctorIhEEEESt5arrayIPcLm3EELi4E23TrivialOffsetCalculatorILi2EjES9_ILi1EjENS0_6memory15LoadWithoutCastENSC_16StoreWithoutCastEEEviT_T0_T2_T3_T4_T5_
        .type           _ZN2at6native27unrolled_elementwise_kernelINS0_13BinaryFunctorIhhhNS0_16BitwiseOrFunctorIhEEEESt5arrayIPcLm3EELi4E23TrivialOffsetCalculatorILi2EjES9_ILi1EjENS0_6memory15LoadWithoutCastENSC_16StoreWithoutCastEEEviT_T0_T2_T3_T4_T5_,@function
        .size           _ZN2at6native27unrolled_elementwise_kernelINS0_13BinaryFunctorIhhhNS0_16BitwiseOrFunctorIhEEEESt5arrayIPcLm3EELi4E23TrivialOffsetCalculatorILi2EjES9_ILi1EjENS0_6memory15LoadWithoutCastENSC_16StoreWithoutCastEEEviT_T0_T2_T3_T4_T5_,(.L_x_25204 - _ZN2at6native27unrolled_elementwise_kernelINS0_13BinaryFunctorIhhhNS0_16BitwiseOrFunctorIhEEEESt5arrayIPcLm3EELi4E23TrivialOffsetCalculatorILi2EjES9_ILi1EjENS0_6memory15LoadWithoutCastENSC_16StoreWithoutCastEEEviT_T0_T2_T3_T4_T5_)
        .other          _ZN2at6native27unrolled_elementwise_kernelINS0_13BinaryFunctorIhhhNS0_16BitwiseOrFunctorIhEEEESt5arrayIPcLm3EELi4E23TrivialOffsetCalculatorILi2EjES9_ILi1EjENS0_6memory15LoadWithoutCastENSC_16StoreWithoutCastEEEviT_T0_T2_T3_T4_T5_,@"STO_CUDA_ENTRY STV_DEFAULT"
_ZN2at6native27unrolled_elementwise_kernelINS0_13BinaryFunctorIhhhNS0_16BitwiseOrFunctorIhEEEESt5arrayIPcLm3EELi4E23TrivialOffsetCalculatorILi2EjES9_ILi1EjENS0_6memory15LoadWithoutCastENSC_16StoreWithoutCastEEEviT_T0_T2_T3_T4_T5_:
.text._ZN2at6native27unrolled_elementwise_kernelINS0_13BinaryFunctorIhhhNS0_16BitwiseOrFunctorIhEEEESt5arrayIPcLm3EELi4E23TrivialOffsetCalculatorILi2EjES9_ILi1EjENS0_6memory15LoadWithoutCastENSC_16StoreWithoutCastEEEviT_T0_T2_T3_T4_T5_:
        /* <DEDUP_REMOVED lines=74> */
.L_x_16669:
[----:B0-----:R-:W-:Y:S05]  /*04a0*/  BSYNC B0 ;  /* 0x0000000000007941 */ /* 0x001fea0003800000 */
.L_x_16668:
        /* <DEDUP_REMOVED lines=8> */
.L_x_16670:
        /* <DEDUP_REMOVED lines=13> */
.L_x_25204:


//--------------------- .text._ZN2at6native29vectorized_elementwise_kernelILi2ENS0_13BinaryFunctorIhhhNS0_16BitwiseOrFunctorIhEEEESt5arrayIPcLm3EEEEviT0_T1_ --------------------------
	.section	.text._ZN2at6native29vectorized_elementwise_kernelILi2ENS0_13BinaryFunctorIhhhNS0_16BitwiseOrFunctorIhEEEESt5arrayIPcLm3EEEEviT0_T1_,"ax",@progbits
	.sectioninfo	@"SHI_REGISTERS=32"
	.align	128
        .global         _ZN2at6native29vectorized_elementwise_kernelILi2ENS0_13BinaryFunctorIhhhNS0_16BitwiseOrFunctorIhEEEESt5arrayIPcLm3EEEEviT0_T1_
        .type           _ZN2at6native29vectorized_elementwise_kernelILi2ENS0_13BinaryFunctorIhhhNS0_16BitwiseOrFunctorIhEEEESt5arrayIPcLm3EEEEviT0_T1_,@function
        .size           _ZN2at6native29vectorized_elementwise_kernelILi2ENS0_13BinaryFunctorIhhhNS0_16BitwiseOrFunctorIhEEEESt5arrayIPcLm3EEEEviT0_T1_,(.L_x_25205 - _ZN2at6native29vectorized_elementwise_kernelILi2ENS0_13BinaryFunctorIhhhNS0_16BitwiseOrFunctorIhEEEESt5arrayIPcLm3EEEEviT0_T1_)
        .other          _ZN2at6native29vectorized_elementwise_kernelILi2ENS0_13BinaryFunctorIhhhNS0_16BitwiseOrFunctorIhEEEESt5arrayIPcLm3EEEEviT0_T1_,@"STO_CUDA_ENTRY STV_DEFAULT"
_ZN2at6native29vectorized_elementwise_kernelILi2ENS0_13BinaryFunctorIhhhNS0_16BitwiseOrFunctorIhEEEESt5arrayIPcLm3EEEEviT0_T1_:
.text._ZN2at6native29vectorized_elementwise_kernelILi2ENS0_13BinaryFunctorIhhhNS0_16BitwiseOrFunctorIhEEEESt5arrayIPcLm3EEEEviT0_T1_:
        /* <DEDUP_REMOVED lines=59> */
.L_x_16671:
        /* <DEDUP_REMOVED lines=119> */
.L_x_16674:
[----:B0-----:R-:W-:-:S13]  /*0b20*/  ISETP.GE.AND P0, PT, R3, R2, PT ;  /* 0x000000020300720c */ /* 0x001fda0003f06270 */
[----:B------:R-:W-:Y:S05]  /*0b30*/  @P0 BRA `(.L_x_16676) ;  /* 0x000000c000000947 */ /* 0x000fea0003800000 */
[----:B------:R-:W-:Y:S01]  /*0b40*/  IMAD.IADD R4, R0, 0x1, R3 ;  /* 0x0000000100047824 */ /* 0x000fe200078e0203 */
[----:B------:R-:W-:-:S04]  /*0b50*/  IADD3 R3, R3, 0x80, RZ ;  /* 0x0000008003037810 */ /* 0x000fc80007ffe0ff */
[----:B------:R-:W-:-:S05]  /*0b60*/  IADD3 R4, P0, R4, c[0x0][0x168], RZ ;  /* 0x00005a0004047a10 */ /* 0x000fca0007f1e0ff */
[----:B------:R-:W-:-:S05]  /*0b70*/  IMAD.X R5, RZ, RZ, c[0x0][0x16c], P0 ;  /* 0x00005b00ff057624 */ /* 0x000fca00000e06ff */
[----:B------:R0:W-:Y:S03]  /*0b80*/  STG.E.U8 [R4.64], R15 ;  /* 0x0000000f04007986 */ /* 0x0001e6000c101104 */
.L_x_16675:
[----:B------:R-:W-:-:S13]  /*0b90*/  ISETP.GE.AND P0, PT, R3, R2, PT ;  /* 0x000000020300720c */ /* 0x000fda0003f06270 */
[----:B------:R-:W-:Y:S05]  /*0ba0*/  @P0 BRA `(.L_x_16677) ;  /* 0x000000d000000947 */ /* 0x000fea0003800000 */
[----:B0-----:R-:W-:Y:S01]  /*0bb0*/  IMAD.IADD R4, R0, 0x1, R3 ;  /* 0x0000000100047824 */ /* 0x001fe200078e0203 */
[----:B------:R-:W-:-:S04]  /*0bc0*/  IADD3 R3, R3, 0x80, RZ ;  /* 0x0000008003037810 */ /* 0x000fc80007ffe0ff */
[----:B------:R-:W-:-:S05]  /*0bd0*/  IADD3 R4, P0, R4, c[0x0][0x168], RZ ;  /* 0x00005a0004047a10 */ /* 0x000fca0007f1e0ff */
[----:B------:R-:W-:-:S05]  /*0be0*/  IMAD.X R5, RZ, RZ, c[0x0][0x16c], P0 ;  /* 0x00005b00ff057624 */ /* 0x000fca00000e06ff */
[----:B------:R0:W-:Y:S03]  /*0bf0*/  STG.E.U8 [R4.64], R9 ;  /* 0x0000000904007986 */ /* 0x0001e6000c101104 */
.L_x_16676:
        /* <DEDUP_REMOVED lines=8> */
.L_x_16677:
[----:B------:R-:W-:Y:S05]  /*0c80*/  BSYNC B1 ;  /* 0x0000000000017941 */ /* 0x000fea0003800000 */
.L_x_16673:
[----:B------:R-:W-:-:S13]  /*0c90*/  ISETP.GE.AND P0, PT, R3, R2, PT ;  /* 0x000000020300720c */ /* 0x000fda0003f06270 */
[----:B0-----:R-:W-:Y:S01]  /*0ca0*/  @!P0 IMAD.IADD R4, R0, 0x1, R3 ;  /* 0x0000000100048824 */ /* 0x001fe200078e0203 */
[----:B------:R-:W-:-:S04]  /*0cb0*/  @!P0 IADD3 R3, R3, 0x80, RZ ;  /* 0x0000008003038810 */ /* 0x000fc80007ffe0ff */
[----:B------:R-:W-:-:S05]  /*0cc0*/  @!P0 IADD3 R4, P1, R4, c[0x0][0x168], RZ ;  /* 0x00005a0004048a10 */ /* 0x000fca0007f3e0ff */
[----:B------:R-:W-:-:S05]  /*0cd0*/  @!P0 IMAD.X R5, RZ, RZ, c[0x0][0x16c], P1 ;  /* 0x00005b00ff058624 */ /* 0x000fca00008e06ff */
[----:B------:R0:W-:Y:S03]  /*0ce0*/  @!P0 STG.E.U8 [R4.64], R26 ;  /* 0x0000001a04008986 */ /* 0x0001e6000c101104 */
.L_x_16678:
[----:B------:R-:W-:Y:S05]  /*0cf0*/  BSYNC B0 ;  /* 0x0000000000007941 */ /* 0x000fea0003800000 */
.L_x_16672:
        /* <DEDUP_REMOVED lines=8> */
.L_x_16679:
        /* <DEDUP_REMOVED lines=16> */
.L_x_25205:


//--------------------- .text._ZN2at6native29vectorized_elementwise_kernelILi4ENS0_13BinaryFunctorIhhhNS0_16BitwiseOrFunctorIhEEEESt5arrayIPcLm3EEEEviT0_T1_ --------------------------
	.section	.text._ZN2at6native29vectorized_elementwise_kernelILi4ENS0_13BinaryFunctorIhhhNS0_16BitwiseOrFunctorIhEEEESt5arrayIPcLm3EEEEviT0_T1_,"ax",@progbits
	.sectioninfo	@"SHI_REGISTERS=32"
	.align	128
        .global         _ZN2at6native29vectorized_elementwise_kernelILi4ENS0_13BinaryFunctorIhhhNS0_16BitwiseOrFunctorIhEEEESt5arrayIPcLm3EEEEviT0_T1_
        .type           _ZN2at6native29vectorized_elementwise_kernelILi4ENS0_13BinaryFunctorIhhhNS0_16BitwiseOrFunctorIhEEEESt5arrayIPcLm3EEEEviT0_T1_,@function
        .size           _ZN2at6native29vectorized_elementwise_kernelILi4ENS0_13BinaryFunctorIhhhNS0_16BitwiseOrFunctorIhEEEESt5arrayIPcLm3EEEEviT0_T1_,(.L_x_25206 - _ZN2at6native29vectorized_elementwise_kernelILi4ENS0_13BinaryFunctorIhhhNS0_16BitwiseOrFunctorIhEEEESt5arrayIPcLm3EEEEviT0_T1_)
        .other          _ZN2at6native29vectorized_elementwise_kernelILi4ENS0_13BinaryFunctorIhhhNS0_16BitwiseOrFunctorIhEEEESt5arrayIPcLm3EEEEviT0_T1_,@"STO_CUDA_ENTRY STV_DEFAULT"
_ZN2at6native29vectorized_elementwise_kernelILi4ENS0_13BinaryFunctorIhhhNS0_16BitwiseOrFunctorIhEEEESt5arrayIPcLm3EEEEviT0_T1_:
.text._ZN2at6native29vectorized_elementwise_kernelILi4ENS0_13BinaryFunctorIhhhNS0_16BitwiseOrFunctorIhEEEESt5arrayIPcLm3EEEEviT0_T1_:
        /* <DEDUP_REMOVED lines=55> */
.L_x_16680:
        /* <DEDUP_REMOVED lines=119> */
.L_x_16683:
[----:B0-----:R-:W-:-:S13]  /*0ae0*/  ISETP.GE.AND P0, PT, R3, R2, PT ;  /* 0x000000020300720c */ /* 0x001fda0003f06270 */
[----:B------:R-:W-:Y:S05]  /*0af0*/  @P0 BRA `(.L_x_16685) ;  /* 0x000000c000000947 */ /* 0x000fea0003800000 */
[----:B------:R-:W-:Y:S01]  /*0b00*/  IMAD.IADD R4, R0, 0x1, R3 ;  /* 0x0000000100047824 */ /* 0x000fe200078e0203 */
[----:B------:R-:W-:-:S04]  /*0b10*/  IADD3 R3, R3, 0x80, RZ ;  /* 0x0000008003037810 */ /* 0x000fc80007ffe0ff */
[----:B------:R-:W-:-:S05]  /*0b20*/  IADD3 R4, P0, R4, c[0x0][0x168], RZ ;  /* 0x00005a0004047a10 */ /* 0x000fca0007f1e0ff */
[----:B------:R-:W-:-:S05]  /*0b30*/  IMAD.X R5, RZ, RZ, c[0x0][0x16c], P0 ;  /* 0x00005b00ff057624 */ /* 0x000fca00000e06ff */
[----:B------:R0:W-:Y:S03]  /*0b40*/  STG.E.U8 [R4.64], R15 ;  /* 0x0000000f04007986 */ /* 0x0001e6000c101104 */
.L_x_16684:
[----:B------:R-:W-:-:S13]  /*0b50*/  ISETP.GE.AND P0, PT, R3, R2, PT ;  /* 0x000000020300720c */ /* 0x000fda0003f06270 */
[----:B------:R-:W-:Y:S05]  /*0b60*/  @P0 BRA `(.L_x_16686) ;  /* 0x000000d000000947 */ /* 0x000fea0003800000 */
[----:B0-----:R-:W-:Y:S01]  /*0b70*/  IMAD.IADD R4, R0, 0x1, R3 ;  /* 0x0000000100047824 */ /* 0x001fe200078e0203 */
[----:B------:R-:W-:-:S04]  /*0b80*/  IADD3 R3, R3, 0x80, RZ ;  /* 0x0000008003037810 */ /* 0x000fc80007ffe0ff */
[----:B------:R-:W-:-:S05]  /*0b90*/  IADD3 R4, P0, R4, c[0x0][0x168], RZ ;  /* 0x00005a0004047a10 */ /* 0x000fca0007f1e0ff */
[----:B------:R-:W-:-:S05]  /*0ba0*/  IMAD.X R5, RZ, RZ, c[0x0][0x16c], P0 ;  /* 0x00005b00ff057624 */ /* 0x000fca00000e06ff */
[----:B------:R0:W-:Y:S03]  /*0bb0*/  STG.E.U8 [R4.64], R9 ;  /* 0x0000000904007986 */ /* 0x0001e6000c101104 */
.L_x_16685:
        /* <DEDUP_REMOVED lines=8> */
.L_x_16686:
[----:B------:R-:W-:Y:S05]  /*0c40*/  BSYNC B1 ;  /* 0x0000000000017941 */ /* 0x000fea0003800000 */
.L_x_16682:
[----:B------:R-:W-:-:S13]  /*0c50*/  ISETP.GE.AND P0, PT, R3, R2, PT ;  /* 0x000000020300720c */ /* 0x000fda0003f06270 */
[----:B0-----:R-:W-:Y:S01]  /*0c60*/  @!P0 IMAD.IADD R4, R0, 0x1, R3 ;  /* 0x0000000100048824 */ /* 0x001fe200078e0203 */
[----:B------:R-:W-:-:S04]  /*0c70*/  @!P0 IADD3 R3, R3, 0x80, RZ ;  /* 0x0000008003038810 */ /* 0x000fc80007ffe0ff */
[----:B------:R-:W-:-:S05]  /*0c80*/  @!P0 IADD3 R4, P1, R4, c[0x0][0x168], RZ ;  /* 0x00005a0004048a10 */ /* 0x000fca0007f3e0ff */
[----:B------:R-:W-:-:S05]  /*0c90*/  @!P0 IMAD.X R5, RZ, RZ, c[0x0][0x16c], P1 ;  /* 0x00005b00ff058624 */ /* 0x000fca00008e06ff */
[----:B------:R0:W-:Y:S03]  /*0ca0*/  @!P0 STG.E.U8 [R4.64], R26 ;  /* 0x0000001a04008986 */ /* 0x0001e6000c101104 */
.L_x_16687:
[----:B------:R-:W-:Y:S05]  /*0cb0*/  BSYNC B0 ;  /* 0x0000000000007941 */ /* 0x000fea0003800000 */
.L_x_16681:
        /* <DEDUP_REMOVED lines=8> */
.L_x_16688:
        /* <DEDUP_REMOVED lines=12> */
.L_x_25206:


//--------------------- .text._ZN2at6native29vectorized_elementwise_kernelILi8ENS0_13BinaryFunctorIhhhNS0_16BitwiseOrFunctorIhEEEESt5arrayIPcLm3EEEEviT0_T1_ --------------------------
	.section	.text._ZN2at6native29vectorized_elementwise_kernelILi8ENS0_13BinaryFunctorIhhhNS0_16BitwiseOrFunctorIhEEEESt5arrayIPcLm3EEEEviT0_T1_,"ax",@progbits
	.sectioninfo	@"SHI_REGISTERS=4"
	.align	128
        .global         _ZN2at6native29vectorized_elementwise_kernelILi8ENS0_13BinaryFunctorIhhhNS0_16BitwiseOrFunctorIhEEEESt5arrayIPcLm3EEEEviT0_T1_
        .type           _ZN2at6native29vectorized_elementwise_kernelILi8ENS0_13BinaryFunctorIhhhNS0_16BitwiseOrFunctorIhEEEESt5arrayIPcLm3EEEEviT0_T1_,@function
        .size           _ZN2at6native29vectorized_elementwise_kernelILi8ENS0_13BinaryFunctorIhhhNS0_16BitwiseOrFunctorIhEEEESt5arrayIPcLm3EEEEviT0_T1_,(.L_x_25207 - _ZN2at6native29vectorized_elementwise_kernelILi8ENS0_13BinaryFunctorIhhhNS0_16BitwiseOrFunctorIhEEEESt5arrayIPcLm3EEEEviT0_T1_)
        .other          _ZN2at6native29vectorized_elementwise_kernelILi8ENS0_13BinaryFunctorIhhhNS0_16BitwiseOrFunctorIhEEEESt5arrayIPcLm3EEEEviT0_T1_,@"STO_CUDA_ENTRY STV_DEFAULT"
_ZN2at6native29vectorized_elementwise_kernelILi8ENS0_13BinaryFunctorIhhhNS0_16BitwiseOrFunctorIhEEEESt5arrayIPcLm3EEEEviT0_T1_:
.text._ZN2at6native29vectorized_elementwise_kernelILi8ENS0_13BinaryFunctorIhhhNS0_16BitwiseOrFunctorIhEEEESt5arrayIPcLm3EEEEviT0_T1_:
[----:B------:R-:W-:Y:S02]  /*0000*/  MOV R1, c[0x0][0x28] ;  /* 0x00000a0000017a02 */ /* 0x000fe40000000f00 */
[----:B------:R-:W-:Y:S05]  /*0010*/  EXIT ;  /* 0x000000000000794d */ /* 0x000fea0003800000 */
.L_x_16689:
        /* <DEDUP_REMOVED lines=14> */
.L_x_25207:


//--------------------- .text._ZN2at6native18elementwise_kernelILi128ELi4EZNS0_15gpu_kernel_implINS0_13AUnaryFunctorIbbbNS0_17BitwiseAndFunctorIbEEEEEEvRNS_18TensorIteratorBaseERKT_EUliE_EEviT1_ --------------------------
	.section	.text._ZN2at6native18elementwise_kernelILi128ELi4EZNS0_15gpu_kernel_implINS0_13AUnaryFunctorIbbbNS0_17BitwiseAndFunctorIbEEEEEEvRNS_18TensorIteratorBaseERKT_EUliE_EEviT1_,"ax",@progbits
	.sectioninfo	@"SHI_REGISTERS=26"
	.align	128
        .global         _ZN2at6native18elementwise_kernelILi128ELi4EZNS0_15gpu_kernel_implINS0_13AUnaryFunctorIbbbNS0_17BitwiseAndFunctorIbEEEEEEvRNS_18TensorIteratorBaseERKT_EUliE_EEviT1_
        .type           _ZN2at6native18elementwise_kernelILi128ELi4EZNS0_15gpu_kernel_implINS0_13AUnaryFunctorIbbbNS0_17BitwiseAndFunctorIbEEEEEEvRNS_18TensorIteratorBaseERKT_EUliE_EEviT1_,@function
        .size           _ZN2at6native18elementwise_kernelILi128ELi4EZNS0_15gpu_kernel_implINS0_13AUnaryFunctorIbbbNS0_17BitwiseAndFunctorIbEEEEEEvRNS_18TensorIteratorBaseERKT_EUliE_EEviT1_,(.L_x_25208 - _ZN2at6native18elementwise_kernelILi128ELi4EZNS0_15gpu_kernel_implINS0_13AUnaryFunctorIbbbNS0_17BitwiseAndFunctorIbEEEEEEvRNS_18TensorIteratorBaseERKT_EUliE_EEviT1_)
        .other          _ZN2at6native18elementwise_kernelILi128ELi4EZNS0_15gpu_kernel_implINS0_13AUnaryFunctorIbbbNS0_17BitwiseAndFunctorIbEEEEEEvRNS_18TensorIteratorBaseERKT_EUliE_EEviT1_,@"STO_CUDA_ENTRY STV_DEFAULT"
_ZN2at6native18elementwise_kernelILi128ELi4EZNS0_15gpu_kernel_implINS0_13AUnaryFunctorIbbbNS0_17BitwiseAndFunctorIbEEEEEEvRNS_18TensorIteratorBaseERKT_EUliE_EEviT1_:
.text._ZN2at6native18elementwise_kernelILi128ELi4EZNS0_15gpu_kernel_implINS0_13AUnaryFunctorIbbbNS0_17BitwiseAndFunctorIbEEEEEEvRNS_18TensorIteratorBaseERKT_EUliE_EEviT1_:
        /* <DEDUP_REMOVED lines=237> */
.L_x_16692:
        /* <DEDUP_REMOVED lines=19> */
.L_x_16696:
[----:B------:R-:W2:Y:S02]  /*1000*/  LDG.E.U8 R2, [R2.64] ;  /* 0x0000002402027981 */ /* 0x000ea4000c1e1100 */
[----:B--2---:R-:W-:Y:S01]  /*1010*/  ISETP.NE.AND P0, PT, R2, RZ, PT ;  /* 0x000000ff0200720c */ /* 0x004fe20003f05270 */
[----:B------:R-:W-:Y:S05]  /*1020*/  BRA `(.L_x_16698) ;  /* 0x00000e0000007947 */ /* 0x000fea0003800000 */
.L_x_16695:
        /* <DEDUP_REMOVED lines=10> */
.L_x_16700:
[----:B------:R-:W2:Y:S02]  /*10d0*/  LDG.E R2, [R2.64] ;  /* 0x0000002402027981 */ /* 0x000ea4000c1e1900 */
[----:B--2---:R-:W-:Y:S01]  /*10e0*/  ISETP.NE.AND P0, PT, R2, RZ, PT ;  /* 0x000000ff0200720c */ /* 0x004fe20003f05270 */
[----:B------:R-:W-:Y:S05]  /*10f0*/  BRA `(.L_x_16698) ;  /* 0x00000d3000007947 */ /* 0x000fea0003800000 */
.L_x_16699:
[----:B------:R-:W2:Y:S02]  /*1100*/  LDG.E.U16 R2, [R2.64] ;  /* 0x0000002402027981 */ /* 0x000ea4000c1e1500 */
[----:B--2---:R-:W-:Y:S01]  /*1110*/  ISETP.NE.AND P0, PT, R2, RZ, PT ;  /* 0x000000ff0200720c */ /* 0x004fe20003f05270 */
[----:B------:R-:W-:Y:S05]  /*1120*/  BRA `(.L_x_16698) ;  /* 0x00000d0000007947 */ /* 0x000fea0003800000 */
.L_x_16694:
        /* <DEDUP_REMOVED lines=9> */
.L_x_16702:
[----:B------:R-:W2:Y:S02]  /*11c0*/  LDG.E.U16 R0, [R2.64] ;  /* 0x0000002402007981 */ /* 0x000ea4000c1e1500 */
[----:B--2---:R-:W-:-:S05]  /*11d0*/  HADD2.F32 R0, -RZ, R0.H0_H0 ;  /* 0x20000000ff007230 */ /* 0x004fca0000004100 */
[----:B------:R-:W-:Y:S01]  /*11e0*/  FSETP.NEU.FTZ.AND P0, PT, R0, RZ, PT ;  /* 0x000000ff0000720b */ /* 0x000fe20003f1d000 */
[----:B------:R-:W-:Y:S05]  /*11f0*/  BRA `(.L_x_16698) ;  /* 0x00000c3000007947 */ /* 0x000fea0003800000 */
.L_x_16701:
        /* <DEDUP_REMOVED lines=11> */
.L_x_16704:
        /* <DEDUP_REMOVED lines=10> */
.L_x_16703:
[----:B------:R-:W2:Y:S02]  /*1350*/  LDG.E.64 R2, [R2.64] ;  /* 0x0000002402027981 */ /* 0x000ea4000c1e1b00 */
[----:B--2---:R0:W1:Y:S01]  /*1360*/  DSETP.NEU.AND P0, PT, R2, RZ, PT ;  /* 0x000000ff0200722a */ /* 0x0040620003f0d000 */
[----:B------:R-:W-:Y:S05]  /*1370*/  BRA `(.L_x_16698) ;  /* 0x00000ab000007947 */ /* 0x000fea0003800000 */
.L_x_16693:
        /* <DEDUP_REMOVED lines=11> */
.L_x_16707:
[----:B------:R-:W2:Y:S02]  /*1430*/  LDG.E.128 R4, [R2.64] ;  /* 0x0000002402047981 */ /* 0x000ea4000c1e1d00 */
[----:B--2---:R-:W0:-:S06]  /*1440*/  DSETP.NEU.AND P0, PT, R6, RZ, PT ;  /* 0x000000ff0600722a */ /* 0x004e0c0003f0d000 */
[----:B0-----:R0:W1:Y:S01]  /*1450*/  DSETP.NEU.OR P0, PT, R4, RZ, P0 ;  /* 0x000000ff0400722a */ /* 0x001062000070d400 */
[----:B------:R-:W-:Y:S05]  /*1460*/  BRA `(.L_x_16698) ;  /* 0x000009c000007947 */ /* 0x000fea0003800000 */
.L_x_16706:
        /* <DEDUP_REMOVED lines=27> */
.L_x_16709:
        /* <DEDUP_REMOVED lines=14> */
.L_x_16708:
[----:B------:R-:W2:Y:S02]  /*1700*/  LDG.E.U16 R0, [R2.64] ;  /* 0x0000002402007981 */ /* 0x000ea4000c1e1500 */
[----:B--2---:R-:W-:-:S04]  /*1710*/  PRMT R0, RZ, 0x5410, R0 ;  /* 0x00005410ff007816 */ /* 0x004fc80000000000 */
[----:B------:R-:W-:Y:S01]  /*1720*/  FSETP.NEU.FTZ.AND P0, PT, R0, RZ, PT ;  /* 0x000000ff0000720b */ /* 0x000fe20003f1d000 */
[----:B------:R-:W-:Y:S05]  /*1730*/  BRA `(.L_x_16698) ;  /* 0x000006f000007947 */ /* 0x000fea0003800000 */
.L_x_16705:
        /* <DEDUP_REMOVED lines=11> */
.L_x_16712:
        /* <DEDUP_REMOVED lines=21> */
.L_x_16716:
[----:B------:R-:W-:Y:S05]  /*1940*/  BSYNC B1 ;  /* 0x0000000000017941 */ /* 0x000fea0003800000 */
.L_x_16715:
[----:B------:R-:W-:Y:S01]  /*1950*/  LEA R3, R0, 0x3b800000, 0x17 ;  /* 0x3b80000000037811 */ /* 0x000fe200078eb8ff */
[----:B------:R-:W-:-:S05]  /*1960*/  IMAD.SHL.U32 R0, R2, 0x100000, RZ ;  /* 0x0010000002007824 */ /* 0x000fca00078e00ff */
[----:B------:R-:W-:Y:S02]  /*1970*/  LOP3.LUT R0, R3, R0, R4, 0xfe, !PT ;  /* 0x0000000003007212 */ /* 0x000fe400078efe04 */
.L_x_16714:
[----:B------:R-:W-:Y:S05]  /*1980*/  BSYNC B0 ;  /* 0x0000000000007941 */ /* 0x000fea0003800000 */
.L_x_16713:
[----:B------:R-:W-:Y:S01]  /*1990*/  FSETP.NEU.FTZ.AND P0, PT, R0, RZ, PT ;  /* 0x000000ff0000720b */ /* 0x000fe20003f1d000 */
[----:B------:R-:W-:Y:S05]  /*19a0*/  BRA `(.L_x_16698) ;  /* 0x0000048000007947 */ /* 0x000fea0003800000 */
.L_x_16711:
        /* <DEDUP_REMOVED lines=21> */
.L_x_16720:
[----:B------:R-:W-:Y:S05]  /*1b00*/  BSYNC B1 ;  /* 0x0000000000017941 */ /* 0x000fea0003800000 */
.L_x_16719:
[----:B------:R-:W-:Y:S01]  /*1b10*/  LEA R3, R0, 0x37800000, 0x17 ;  /* 0x3780000000037811 */ /* 0x000fe200078eb8ff */
[----:B------:R-:W-:-:S05]  /*1b20*/  IMAD.SHL.U32 R0, R2, 0x200000, RZ ;  /* 0x0020000002007824 */ /* 0x000fca00078e00ff */
[----:B------:R-:W-:Y:S02]  /*1b30*/  LOP3.LUT R0, R3, R0, R4, 0xfe, !PT ;  /* 0x0000000003007212 */ /* 0x000fe400078efe04 */
.L_x_16718:
[----:B------:R-:W-:Y:S05]  /*1b40*/  BSYNC B0 ;  /* 0x0000000000007941 */ /* 0x000fea0003800000 */
.L_x_16717:
[----:B------:R-:W-:Y:S01]  /*1b50*/  FSETP.NEU.FTZ.AND P0, PT, R0, RZ, PT ;  /* 0x000000ff0000720b */ /* 0x000fe20003f1d000 */
[----:B------:R-:W-:Y:S05]  /*1b60*/  BRA `(.L_x_16698) ;  /* 0x000002c000007947 */ /* 0x000fea0003800000 */
.L_x_16710:
        /* <DEDUP_REMOVED lines=14> */
.L_x_16724:
[----:B------:R-:W-:Y:S05]  /*1c50*/  BSYNC B0 ;  /* 0x0000000000007941 */ /* 0x000fea0003800000 */
.L_x_16723:
[----:B------:R-:W-:Y:S01]  /*1c60*/  FSETP.NEU.FTZ.AND P0, PT, R0, RZ, PT ;  /* 0x000000ff0000720b */ /* 0x000fe20003f1d000 */
[----:B------:R-:W-:Y:S05]  /*1c70*/  BRA `(.L_x_16698) ;  /* 0x000001b000007947 */ /* 0x000fea0003800000 */
.L_x_16697:
        /* <DEDUP_REMOVED lines=21> */
.L_x_16722:
[----:B------:R-:W2:Y:S02]  /*1dd0*/  LDG.E.64 R2, [R2.64] ;  /* 0x0000002402027981 */ /* 0x000ea4000c1e1b00 */
[----:B--2---:R-:W-:-:S04]  /*1de0*/  ISETP.NE.U32.AND P0, PT, R2, RZ, PT ;  /* 0x000000ff0200720c */ /* 0x004fc80003f05070 */
[----:B------:R-:W-:Y:S01]  /*1df0*/  ISETP.NE.AND.EX P0, PT, R3, RZ, PT, P0 ;  /* 0x000000ff0300720c */ /* 0x000fe20003f05300 */
[----:B------:R-:W-:Y:S05]  /*1e00*/  BRA `(.L_x_16698) ;  /* 0x0000002000007947 */ /* 0x000fea0003800000 */
.L_x_16721:
[----:B------:R-:W2:Y:S02]  /*1e10*/  LDG.E R2, [R2.64] ;  /* 0x0000002402027981 */ /* 0x000ea4000c1e1900 */
[----:B--2---:R-:W-:Y:S02]  /*1e20*/  ISETP.NE.AND P0, PT, R2, RZ, PT ;  /* 0x000000ff0200720c */ /* 0x004fe40003f05270 */
.L_x_16698:
[----:B0-----:R-:W0:Y:S01]  /*1e30*/  LDC.U8 R3, c[0x0][0x372] ;  /* 0x0000dc80ff037b82 */ /* 0x001e220000000000 */
[----:B------:R-:W-:Y:S02]  /*1e40*/  ULDC.U8 UR4, c[0x0][0x371] ;  /* 0x0000dc4000047ab9 */ /* 0x000fe40000000000 */
[----:B-1----:R-:W-:-:S04]  /*1e50*/  ISETP.NE.AND P0, PT, RZ, UR4, P0 ;  /* 0x00000004ff007c0c */ /* 0x002fc80008705270 */
        /* <DEDUP_REMOVED lines=14> */
.L_x_16728:
[----:B------:R0:W-:Y:S01]  /*1f40*/  STG.E.U8 [R16.64], R2 ;  /* 0x0000000210007986 */ /* 0x0001e2000c101124 */
[----:B------:R-:W-:Y:S05]  /*1f50*/  BRA `(.L_x_16730) ;  /* 0x00000d5000007947 */ /* 0x000fea0003800000 */
.L_x_16727:
        /* <DEDUP_REMOVED lines=9> */
.L_x_16732:
[----:B------:R0:W-:Y:S01]  /*1ff0*/  STG.E [R16.64], R2 ;  /* 0x0000000210007986 */ /* 0x0001e2000c101924 */
[----:B------:R-:W-:Y:S05]  /*2000*/  BRA `(.L_x_16730) ;  /* 0x00000ca000007947 */ /* 0x000fea0003800000 */
.L_x_16731:
[----:B------:R0:W-:Y:S01]  /*2010*/  STG.E.U16 [R16.64], R2 ;  /* 0x0000000210007986 */ /* 0x0001e2000c101524 */
[----:B------:R-:W-:Y:S05]  /*2020*/  BRA `(.L_x_16730) ;  /* 0x00000c8000007947 */ /* 0x000fea0003800000 */
.L_x_16726:
        /* <DEDUP_REMOVED lines=9> */
.L_x_16734:
[----:B------:R-:W0:Y:S02]  /*20c0*/  I2F.U32 R0, R2 ;  /* 0x0000000200007306 */ /* 0x000e240000201000 */
[----:B0-----:R-:W-:-:S05]  /*20d0*/  F2FP.PACK_AB R0, RZ, R0 ;  /* 0x00000000ff00723e */ /* 0x001fca00000000ff */
[----:B------:R0:W-:Y:S01]  /*20e0*/  STG.E.U16 [R16.64], R0 ;  /* 0x0000000010007986 */ /* 0x0001e2000c101524 */
[----:B------:R-:W-:Y:S05]  /*20f0*/  BRA `(.L_x_16730) ;  /* 0x00000bb000007947 */ /* 0x000fea0003800000 */
.L_x_16733:
        /* <DEDUP_REMOVED lines=10> */
.L_x_16736:
[----:B------:R-:W0:Y:S02]  /*21a0*/  I2F.U32 R2, R2 ;  /* 0x0000000200027306 */ /* 0x000e240000201000 */
[----:B0-----:R-:W-:-:S04]  /*21b0*/  F2FP.PACK_AB R3, RZ, R2 ;  /* 0x00000002ff03723e */ /* 0x001fc800000000ff */
[----:B------:R-:W-:-:S05]  /*21c0*/  PRMT R3, R3, 0x5410, RZ ;  /* 0x0000541003037816 */ /* 0x000fca00000000ff */
[----:B------:R0:W-:Y:S01]  /*21d0*/  STG.E [R16.64], R3 ;  /* 0x0000000310007986 */ /* 0x0001e2000c101924 */
[----:B------:R-:W-:Y:S05]  /*21e0*/  BRA `(.L_x_16730) ;  /* 0x00000ac000007947 */ /* 0x000fea0003800000 */
.L_x_16735:
[----:B------:R-:W0:Y:S02]  /*21f0*/  I2F.F64.U32 R2, R2 ;  /* 0x0000000200027312 */ /* 0x000e240000201800 */
[----:B0-----:R0:W-:Y:S01]  /*2200*/  STG.E.64 [R16.64], R2 ;  /* 0x0000000210007986 */ /* 0x0011e2000c101b24 */
[----:B------:R-:W-:Y:S05]  /*2210*/  BRA `(.L_x_16730) ;  /* 0x00000a9000007947 */ /* 0x000fea0003800000 */
.L_x_16725:
        /* <DEDUP_REMOVED lines=10> */
.L_x_16739:
[----:B------:R-:W0:Y:S01]  /*22c0*/  I2F.F64.U32 R4, R2 ;  /* 0x0000000200047312 */ /* 0x000e220000201800 */
[----:B------:R-:W-:-:S05]  /*22d0*/  CS2R R6, SRZ ;  /* 0x0000000000067805 */ /* 0x000fca000001ff00 */
[----:B0-----:R0:W-:Y:S01]  /*22e0*/  STG.E.128 [R16.64], R4 ;  /* 0x0000000410007986 */ /* 0x0011e2000c101d24 */
[----:B------:R-:W-:Y:S05]  /*22f0*/  BRA `(.L_x_16730) ;  /* 0x000009b000007947 */ /* 0x000fea0003800000 */
.L_x_16738:
        /* <DEDUP_REMOVED lines=21> */
.L_x_16743:
[----:B------:R-:W-:Y:S05]  /*2450*/  BSYNC B0 ;  /* 0x0000000000007941 */ /* 0x000fea0003800000 */
.L_x_16742:
[----:B------:R-:W-:-:S05]  /*2460*/  LOP3.LUT R3, R0, R3, RZ, 0xfc, !PT ;  /* 0x0000000300037212 */ /* 0x000fca00078efcff */
[----:B------:R0:W-:Y:S01]  /*2470*/  STG.E.U8 [R16.64], R3 ;  /* 0x0000000310007986 */ /* 0x0001e2000c101124 */
[----:B------:R-:W-:Y:S05]  /*2480*/  BRA `(.L_x_16730) ;  /* 0x0000082000007947 */ /* 0x000fea0003800000 */
.L_x_16741:
        /* <DEDUP_REMOVED lines=13> */
.L_x_16745:
[----:B------:R-:W-:Y:S01]  /*2560*/  IMAD.MOV.U32 R0, RZ, RZ, 0x7f ;  /* 0x0000007fff007424 */ /* 0x000fe200078e00ff */
[----:B------:R-:W-:-:S04]  /*2570*/  ISETP.GT.U32.AND P0, PT, R3, 0x7f800000, PT ;  /* 0x7f8000000300780c */ /* 0x000fc80003f04070 */
[----:B------:R-:W-:-:S04]  /*2580*/  SEL R0, R0, 0x7c, P0 ;  /* 0x0000007c00007807 */ /* 0x000fc80000000000 */
.L_x_16746:
[----:B------:R-:W-:Y:S05]  /*2590*/  BSYNC B0 ;  /* 0x0000000000007941 */ /* 0x000fea0003800000 */
.L_x_16744:
[----:B------:R-:W-:-:S04]  /*25a0*/  LOP3.LUT R2, R5, 0x80000000, RZ, 0xc0, !PT ;  /* 0x8000000005027812 */ /* 0x000fc800078ec0ff */
[----:B------:R-:W-:-:S04]  /*25b0*/  SHF.R.U32.HI R3, RZ, 0x18, R2 ;  /* 0x00000018ff037819 */ /* 0x000fc80000011602 */
[----:B------:R-:W-:-:S05]  /*25c0*/  LOP3.LUT R3, R0, R3, RZ, 0xfc, !PT ;  /* 0x0000000300037212 */ /* 0x000fca00078efcff */
[----:B------:R0:W-:Y:S01]  /*25d0*/  STG.E.U8 [R16.64], R3 ;  /* 0x0000000310007986 */ /* 0x0001e2000c101124 */
[----:B------:R-:W-:Y:S05]  /*25e0*/  BRA `(.L_x_16730) ;  /* 0x000006c000007947 */ /* 0x000fea0003800000 */
.L_x_16740:
[----:B------:R-:W0:Y:S02]  /*25f0*/  I2F.U32 R0, R2 ;  /* 0x0000000200007306 */ /* 0x000e240000201000 */
[----:B0-----:R-:W-:-:S05]  /*2600*/  F2FP.BF16.PACK_AB R0, RZ, R0 ;  /* 0x00000000ff00723e */ /* 0x001fca00000010ff */
[----:B------:R0:W-:Y:S01]  /*2610*/  STG.E.U16 [R16.64], R0 ;  /* 0x0000000010007986 */ /* 0x0001e2000c101524 */
[----:B------:R-:W-:Y:S05]  /*2620*/  BRA `(.L_x_16730) ;  /* 0x0000068000007947 */ /* 0x000fea0003800000 */
.L_x_16737:
        /* <DEDUP_REMOVED lines=10> */
.L_x_16749:
        /* <DEDUP_REMOVED lines=17> */
.L_x_16752:
[----:B------:R-:W-:-:S04]  /*27e0*/  LOP3.LUT R2, R5, 0x80000000, RZ, 0xc0, !PT ;  /* 0x8000000005027812 */ /* 0x000fc800078ec0ff */
[----:B------:R-:W-:-:S04]  /*27f0*/  SHF.R.U32.HI R3, RZ, 0x18, R2 ;  /* 0x00000018ff037819 */ /* 0x000fc80000011602 */
[----:B------:R-:W-:-:S04]  /*2800*/  LOP3.LUT R0, R0, R3, RZ, 0xfc, !PT ;  /* 0x0000000300007212 */ /* 0x000fc800078efcff */
[----:B------:R-:W-:Y:S02]  /*2810*/  PRMT R8, R0, 0x7610, R8 ;  /* 0x0000761000087816 */ /* 0x000fe40000000008 */
.L_x_16751:
[----:B------:R-:W-:Y:S05]  /*2820*/  BSYNC B0 ;  /* 0x0000000000007941 */ /* 0x000fea0003800000 */
.L_x_16750:
[----:B------:R0:W-:Y:S01]  /*2830*/  STG.E.U8 [R16.64], R8 ;  /* 0x0000000810007986 */ /* 0x0001e2000c101124 */
[----:B------:R-:W-:Y:S05]  /*2840*/  BRA `(.L_x_16730) ;  /* 0x0000046000007947 */ /* 0x000fea0003800000 */
.L_x_16748:
        /* <DEDUP_REMOVED lines=17> */
.L_x_16755:
[----:B------:R-:W-:-:S04]  /*2960*/  LOP3.LUT R2, R5, 0x80000000, RZ, 0xc0, !PT ;  /* 0x8000000005027812 */ /* 0x000fc800078ec0ff */
[----:B------:R-:W-:-:S04]  /*2970*/  SHF.R.U32.HI R3, RZ, 0x18, R2 ;  /* 0x00000018ff037819 */ /* 0x000fc80000011602 */
[----:B------:R-:W-:-:S04]  /*2980*/  LOP3.LUT R0, R0, R3, RZ, 0xfc, !PT ;  /* 0x0000000300007212 */ /* 0x000fc800078efcff */
[----:B------:R-:W-:Y:S02]  /*2990*/  PRMT R8, R0, 0x7610, R8 ;  /* 0x0000761000087816 */ /* 0x000fe40000000008 */
.L_x_16754:
[----:B------:R-:W-:Y:S05]  /*29a0*/  BSYNC B0 ;  /* 0x0000000000007941 */ /* 0x000fea0003800000 */
.L_x_16753:
[----:B------:R0:W-:Y:S01]  /*29b0*/  STG.E.U8 [R16.64], R8 ;  /* 0x0000000810007986 */ /* 0x0001e2000c101124 */
[----:B------:R-:W-:Y:S05]  /*29c0*/  BRA `(.L_x_16730) ;  /* 0x000002e000007947 */ /* 0x000fea0003800000 */
.L_x_16747:
        /* <DEDUP_REMOVED lines=22> */
.L_x_16729:
        /* <DEDUP_REMOVED lines=20> */
.L_x_16757:
[----:B------:R-:W-:-:S05]  /*2c70*/  IMAD.MOV.U32 R3, RZ, RZ, RZ ;  /* 0x000000ffff037224 */ /* 0x000fca00078e00ff */
[----:B------:R0:W-:Y:S01]  /*2c80*/  STG.E.64 [R16.64], R2 ;  /* 0x0000000210007986 */ /* 0x0001e2000c101b24 */
[----:B------:R-:W-:Y:S05]  /*2c90*/  BRA `(.L_x_16730) ;  /* 0x0000001000007947 */ /* 0x000fea0003800000 */
.L_x_16756:
[----:B------:R0:W-:Y:S02]  /*2ca0*/  STG.E [R16.64], R2 ;  /* 0x0000000210007986 */ /* 0x0001e4000c101924 */
.L_x_16730:
[----:B------:R-:W-:-:S05]  /*2cb0*/  IMAD R18, R18, 0x200, R23 ;  /* 0x0000020012127824 */ /* 0x000fca00078e0217 */
[----:B------:R-:W-:Y:S02]  /*2cc0*/  IADD3 R19, R18, 0x80, RZ ;  /* 0x0000008012137810 */ /* 0x000fe40007ffe0ff */
.L_x_16691:
[----:B------:R-:W-:Y:S05]  /*2cd0*/  BSYNC B6 ;  /* 0x0000000000067941 */ /* 0x000fea0003800000 */
.L_x_16690:
        /* <DEDUP_REMOVED lines=231> */
.L_x_16760:
        /* <DEDUP_REMOVED lines=19> */
.L_x_16764:
[----:B------:R-:W2:Y:S02]  /*3c80*/  LDG.E.U8 R2, [R2.64] ;  /* 0x0000002402027981 */ /* 0x000ea4000c1e1100 */
[----:B--2---:R-:W-:Y:S01]  /*3c90*/  ISETP.NE.AND P0, PT, R2, RZ, PT ;  /* 0x000000ff0200720c */ /* 0x004fe20003f05270 */
[----:B------:R-:W-:Y:S05]  /*3ca0*/  BRA `(.L_x_16766) ;  /* 0x00000e0000007947 */ /* 0x000fea0003800000 */
.L_x_16763:
        /* <DEDUP_REMOVED lines=10> */
.L_x_16768:
[----:B------:R-:W2:Y:S02]  /*3d50*/  LDG.E R2, [R2.64] ;  /* 0x0000002402027981 */ /* 0x000ea4000c1e1900 */
[----:B--2---:R-:W-:Y:S01]  /*3d60*/  ISETP.NE.AND P0, PT, R2, RZ, PT ;  /* 0x000000ff0200720c */ /* 0x004fe20003f05270 */
[----:B------:R-:W-:Y:S05]  /*3d70*/  BRA `(.L_x_16766) ;  /* 0x00000d3000007947 */ /* 0x000fea0003800000 */
.L_x_16767:
[----:B------:R-:W2:Y:S02]  /*3d80*/  LDG.E.U16 R2, [R2.64] ;  /* 0x0000002402027981 */ /* 0x000ea4000c1e1500 */
[----:B--2---:R-:W-:Y:S01]  /*3d90*/  ISETP.NE.AND P0, PT, R2, RZ, PT ;  /* 0x000000ff0200720c */ /* 0x004fe20003f05270 */
[----:B------:R-:W-:Y:S05]  /*3da0*/  BRA `(.L_x_16766) ;  /* 0x00000d0000007947 */ /* 0x000fea0003800000 */
.L_x_16762:
        /* <DEDUP_REMOVED lines=9> */
.L_x_16770:
[----:B------:R-:W2:Y:S02]  /*3e40*/  LDG.E.U16 R0, [R2.64] ;  /* 0x0000002402007981 */ /* 0x000ea4000c1e1500 */
[----:B--2---:R-:W-:-:S05]  /*3e50*/  HADD2.F32 R0, -RZ, R0.H0_H0 ;  /* 0x20000000ff007230 */ /* 0x004fca0000004100 */
[----:B------:R-:W-:Y:S01]  /*3e60*/  FSETP.NEU.FTZ.AND P0, PT, R0, RZ, PT ;  /* 0x000000ff0000720b */ /* 0x000fe20003f1d000 */
[----:B------:R-:W-:Y:S05]  /*3e70*/  BRA `(.L_x_16766) ;  /* 0x00000c3000007947 */ /* 0x000fea0003800000 */
.L_x_16769:
        /* <DEDUP_REMOVED lines=11> */
.L_x_16772:
        /* <DEDUP_REMOVED lines=10> */
.L_x_16771:
[----:B------:R-:W2:Y:S02]  /*3fd0*/  LDG.E.64 R2, [R2.64] ;  /* 0x0000002402027981 */ /* 0x000ea4000c1e1b00 */
[----:B--2---:R0:W1:Y:S01]  /*3fe0*/  DSETP.NEU.AND P0, PT, R2, RZ, PT ;  /* 0x000000ff0200722a */ /* 0x0040620003f0d000 */
[----:B------:R-:W-:Y:S05]  /*3ff0*/  BRA `(.L_x_16766) ;  /* 0x00000ab000007947 */ /* 0x000fea0003800000 */
.L_x_16761:
        /* <DEDUP_REMOVED lines=11> */
.L_x_16775:
[----:B------:R-:W2:Y:S02]  /*40b0*/  LDG.E.128 R4, [R2.64] ;  /* 0x0000002402047981 */ /* 0x000ea4000c1e1d00 */
[----:B--2---:R-:W0:-:S06]  /*40c0*/  DSETP.NEU.AND P0, PT, R6, RZ, PT ;  /* 0x000000ff0600722a */ /* 0x004e0c0003f0d000 */
[----:B0-----:R0:W1:Y:S01]  /*40d0*/  DSETP.NEU.OR P0, PT, R4, RZ, P0 ;  /* 0x000000ff0400722a */ /* 0x001062000070d400 */
[----:B------:R-:W-:Y:S05]  /*40e0*/  BRA `(.L_x_16766) ;  /* 0x000009c000007947 */ /* 0x000fea0003800000 */
.L_x_16774:
        /* <DEDUP_REMOVED lines=27> */
.L_x_16777:
        /* <DEDUP_REMOVED lines=14> */
.L_x_16776:
[----:B------:R-:W2:Y:S02]  /*4380*/  LDG.E.U16 R0, [R2.64] ;  /* 0x0000002402007981 */ /* 0x000ea4000c1e1500 */
[----:B--2---:R-:W-:-:S04]  /*4390*/  PRMT R0, RZ, 0x5410, R0 ;  /* 0x00005410ff007816 */ /* 0x004fc80000000000 */
[----:B------:R-:W-:Y:S01]  /*43a0*/  FSETP.NEU.FTZ.AND P0, PT, R0, RZ, PT ;  /* 0x000000ff0000720b */ /* 0x000fe20003f1d000 */
[----:B------:R-:W-:Y:S05]  /*43b0*/  BRA `(.L_x_16766) ;  /* 0x000006f000007947 */ /* 0x000fea0003800000 */
.L_x_16773:
        /* <DEDUP_REMOVED lines=11> */
.L_x_16780:
        /* <DEDUP_REMOVED lines=21> */
.L_x_16784:
[----:B------:R-:W-:Y:S05]  /*45c0*/  BSYNC B1 ;  /* 0x0000000000017941 */ /* 0x000fea0003800000 */
.L_x_16783:
[----:B------:R-:W-:Y:S01]  /*45d0*/  LEA R3, R0, 0x3b800000, 0x17 ;  /* 0x3b80000000037811 */ /* 0x000fe200078eb8ff */
[----:B------:R-:W-:-:S05]  /*45e0*/  IMAD.SHL.U32 R0, R2, 0x100000, RZ ;  /* 0x0010000002007824 */ /* 0x000fca00078e00ff */
[----:B------:R-:W-:Y:S02]  /*45f0*/  LOP3.LUT R0, R3, R0, R4, 0xfe, !PT ;  /* 0x0000000003007212 */ /* 0x000fe400078efe04 */
.L_x_16782:
[----:B------:R-:W-:Y:S05]  /*4600*/  BSYNC B0 ;  /* 0x0000000000007941 */ /* 0x000fea0003800000 */
.L_x_16781:
[----:B------:R-:W-:Y:S01]  /*4610*/  FSETP.NEU.FTZ.AND P0, PT, R0, RZ, PT ;  /* 0x000000ff0000720b */ /* 0x000fe20003f1d000 */
[----:B------:R-:W-:Y:S05]  /*4620*/  BRA `(.L_x_16766) ;  /* 0x0000048000007947 */ /* 0x000fea0003800000 */
.L_x_16779:
        /* <DEDUP_REMOVED lines=21> */
.L_x_16788:
[----:B------:R-:W-:Y:S05]  /*4780*/  BSYNC B1 ;  /* 0x0000000000017941 */ /* 0x000fea0003800000 */
.L_x_16787:
[----:B------:R-:W-:Y:S01]  /*4790*/  LEA R3, R0, 0x37800000, 0x17 ;  /* 0x3780000000037811 */ /* 0x000fe200078eb8ff */
[----:B------:R-:W-:-:S05]  /*47a0*/  IMAD.SHL.U32 R0, R2, 0x200000, RZ ;  /* 0x0020000002007824 */ /* 0x000fca00078e00ff */
[----:B------:R-:W-:Y:S02]  /*47b0*/  LOP3.LUT R0, R3, R0, R4, 0xfe, !PT ;  /* 0x0000000003007212 */ /* 0x000fe400078efe04 */
.L_x_16786:
[----:B------:R-:W-:Y:S05]  /*47c0*/  BSYNC B0 ;  /* 0x0000000000007941 */ /* 0x000fea0003800000 */
.L_x_16785:
[----:B------:R-:W-:Y:S01]  /*47d0*/  FSETP.NEU.FTZ.AND P0, PT, R0, RZ, PT ;  /* 0x000000ff0000720b */ /* 0x000fe20003f1d000 */
[----:B------:R-:W-:Y:S05]  /*47e0*/  BRA `(.L_x_16766) ;  /* 0x000002c000007947 */ /* 0x000fea0003800000 */
.L_x_16778:
        /* <DEDUP_REMOVED lines=14> */
.L_x_16792:
[----:B------:R-:W-:Y:S05]  /*48d0*/  BSYNC B0 ;  /* 0x0000000000007941 */ /* 0x000fea0003800000 */
.L_x_16791:
[----:B------:R-:W-:Y:S01]  /*48e0*/  FSETP.NEU.FTZ.AND P0, PT, R0, RZ, PT ;  /* 0x000000ff0000720b */ /* 0x000fe20003f1d000 */
[----:B------:R-:W-:Y:S05]  /*48f0*/  BRA `(.L_x_16766) ;  /* 0x000001b000007947 */ /* 0x000fea0003800000 */
.L_x_16765:
        /* <DEDUP_REMOVED lines=21> */
.L_x_16790:
[----:B------:R-:W2:Y:S02]  /*4a50*/  LDG.E.64 R2, [R2.64] ;  /* 0x0000002402027981 */ /* 0x000ea4000c1e1b00 */
[----:B--2---:R-:W-:-:S04]  /*4a60*/  ISETP.NE.U32.AND P0, PT, R2, RZ, PT ;  /* 0x000000ff0200720c */ /* 0x004fc80003f05070 */
[----:B------:R-:W-:Y:S01]  /*4a70*/  ISETP.NE.AND.EX P0, PT, R3, RZ, PT, P0 ;  /* 0x000000ff0300720c */ /* 0x000fe20003f05300 */
[----:B------:R-:W-:Y:S05]  /*4a80*/  BRA `(.L_x_16766) ;  /* 0x0000002000007947 */ /* 0x000fea0003800000 */
.L_x_16789:
[----:B------:R-:W2:Y:S02]  /*4a90*/  LDG.E R2, [R2.64] ;  /* 0x0000002402027981 */ /* 0x000ea4000c1e1900 */
[----:B--2---:R-:W-:Y:S02]  /*4aa0*/  ISETP.NE.AND P0, PT, R2, RZ, PT ;  /* 0x000000ff0200720c */ /* 0x004fe40003f05270 */
.L_x_16766:
        /* <DEDUP_REMOVED lines=17> */
.L_x_16796:
[----:B------:R0:W-:Y:S01]  /*4bc0*/  STG.E.U8 [R16.64], R2 ;  /* 0x0000000210007986 */ /* 0x0001e2000c101124 */
[----:B------:R-:W-:Y:S05]  /*4bd0*/  BRA `(.L_x_16798) ;  /* 0x00000d5000007947 */ /* 0x000fea0003800000 */
.L_x_16795:
        /* <DEDUP_REMOVED lines=9> */
.L_x_16800:
[----:B------:R0:W-:Y:S01]  /*4c70*/  STG.E [R16.64], R2 ;  /* 0x0000000210007986 */ /* 0x0001e2000c101924 */
[----:B------:R-:W-:Y:S05]  /*4c80*/  BRA `(.L_x_16798) ;  /* 0x00000ca000007947 */ /* 0x000fea0003800000 */
.L_x_16799:
[----:B------:R0:W-:Y:S01]  /*4c90*/  STG.E.U16 [R16.64], R2 ;  /* 0x0000000210007986 */ /* 0x0001e2000c101524 */
[----:B------:R-:W-:Y:S05]  /*4ca0*/  BRA `(.L_x_16798) ;  /* 0x00000c8000007947 */ /* 0x000fea0003800000 */
.L_x_16794:
        /* <DEDUP_REMOVED lines=9> */
.L_x_16802:
[----:B------:R-:W0:Y:S02]  /*4d40*/  I2F.U32 R0, R2 ;  /* 0x0000000200007306 */ /* 0x000e240000201000 */
[----:B0-----:R-:W-:-:S05]  /*4d50*/  F2FP.PACK_AB R0, RZ, R0 ;  /* 0x00000000ff00723e */ /* 0x001fca00000000ff */
[----:B------:R0:W-:Y:S01]  /*4d60*/  STG.E.U16 [R16.64], R0 ;  /* 0x0000000010007986 */ /* 0x0001e2000c101524 */
[----:B------:R-:W-:Y:S05]  /*4d70*/  BRA `(.L_x_16798) ;  /* 0x00000bb000007947 */ /* 0x000fea0003800000 */
.L_x_16801:
        /* <DEDUP_REMOVED lines=10> */
.L_x_16804:
[----:B------:R-:W0:Y:S02]  /*4e20*/  I2F.U32 R2, R2 ;  /* 0x0000000200027306 */ /* 0x000e240000201000 */
[----:B0-----:R-:W-:-:S04]  /*4e30*/  F2FP.PACK_AB R3, RZ, R2 ;  /* 0x00000002ff03723e */ /* 0x001fc800000000ff */
[----:B------:R-:W-:-:S05]  /*4e40*/  PRMT R3, R3, 0x5410, RZ ;  /* 0x0000541003037816 */ /* 0x000fca00000000ff */
[----:B------:R0:W-:Y:S01]  /*4e50*/  STG.E [R16.64], R3 ;  /* 0x0000000310007986 */ /* 0x0001e2000c101924 */
[----:B------:R-:W-:Y:S05]  /*4e60*/  BRA `(.L_x_16798) ;  /* 0x00000ac000007947 */ /* 0x000fea0003800000 */
.L_x_16803:
[----:B------:R-:W0:Y:S02]  /*4e70*/  I2F.F64.U32 R2, R2 ;  /* 0x0000000200027312 */ /* 0x000e240000201800 */
[----:B0-----:R0:W-:Y:S01]  /*4e80*/  STG.E.64 [R16.64], R2 ;  /* 0x0000000210007986 */ /* 0x0011e2000c101b24 */
[----:B------:R-:W-:Y:S05]  /*4e90*/  BRA `(.L_x_16798) ;  /* 0x00000a9000007947 */ /* 0x000fea0003800000 */
.L_x_16793:
        /* <DEDUP_REMOVED lines=10> */
.L_x_16807:
[----:B------:R-:W0:Y:S01]  /*4f40*/  I2F.F64.U32 R4, R2 ;  /* 0x0000000200047312 */ /* 0x000e220000201800 */
[----:B------:R-:W-:-:S05]  /*4f50*/  CS2R R6, SRZ ;  /* 0x0000000000067805 */ /* 0x000fca000001ff00 */
[----:B0-----:R0:W-:Y:S01]  /*4f60*/  STG.E.128 [R16.64], R4 ;  /* 0x0000000410007986 */ /* 0x0011e2000c101d24 */
[----:B------:R-:W-:Y:S05]  /*4f70*/  BRA `(.L_x_16798) ;  /* 0x000009b000007947 */ /* 0x000fea0003800000 */
.L_x_16806:
        /* <DEDUP_REMOVED lines=21> */
.L_x_16811:
[----:B------:R-:W-:Y:S05]  /*50d0*/  BSYNC B0 ;  /* 0x0000000000007941 */ /* 0x000fea0003800000 */
.L_x_16810:
[----:B------:R-:W-:-:S05]  /*50e0*/  LOP3.LUT R3, R0, R3, RZ, 0xfc, !PT ;  /* 0x0000000300037212 */ /* 0x000fca00078efcff */
[----:B------:R0:W-:Y:S01]  /*50f0*/  STG.E.U8 [R16.64], R3 ;  /* 0x0000000310007986 */ /* 0x0001e2000c101124 */
[----:B------:R-:W-:Y:S05]  /*5100*/  BRA `(.L_x_16798) ;  /* 0x0000082000007947 */ /* 0x000fea0003800000 */
.L_x_16809:
        /* <DEDUP_REMOVED lines=13> */
.L_x_16813:
[----:B------:R-:W-:Y:S01]  /*51e0*/  IMAD.MOV.U32 R0, RZ, RZ, 0x7f ;  /* 0x0000007fff007424 */ /* 0x000fe200078e00ff */
[----:B------:R-:W-:-:S04]  /*51f0*/  ISETP.GT.U32.AND P0, PT, R3, 0x7f800000, PT ;  /* 0x7f8000000300780c */ /* 0x000fc80003f04070 */
[----:B------:R-:W-:-:S04]  /*5200*/  SEL R0, R0, 0x7c, P0 ;  /* 0x0000007c00007807 */ /* 0x000fc80000000000 */
.L_x_16814:
[----:B------:R-:W-:Y:S05]  /*5210*/  BSYNC B0 ;  /* 0x0000000000007941 */ /* 0x000fea0003800000 */
.L_x_16812:
[----:B------:R-:W-:-:S04]  /*5220*/  LOP3.LUT R2, R5, 0x80000000, RZ, 0xc0, !PT ;  /* 0x8000000005027812 */ /* 0x000fc800078ec0ff */
[----:B------:R-:W-:-:S04]  /*5230*/  SHF.R.U32.HI R3, RZ, 0x18, R2 ;  /* 0x00000018ff037819 */ /* 0x000fc80000011602 */
[----:B------:R-:W-:-:S05]  /*5240*/  LOP3.LUT R3, R0, R3, RZ, 0xfc, !PT ;  /* 0x0000000300037212 */ /* 0x000fca00078efcff */
[----:B------:R0:W-:Y:S01]  /*5250*/  STG.E.U8 [R16.64], R3 ;  /* 0x0000000310007986 */ /* 0x0001e2000c101124 */
[----:B------:R-:W-:Y:S05]  /*5260*/  BRA `(.L_x_16798) ;  /* 0x000006c000007947 */ /* 0x000fea0003800000 */
.L_x_16808:
[----:B------:R-:W0:Y:S02]  /*5270*/  I2F.U32 R0, R2 ;  /* 0x0000000200007306 */ /* 0x000e240000201000 */
[----:B0-----:R-:W-:-:S05]  /*5280*/  F2FP.BF16.PACK_AB R0, RZ, R0 ;  /* 0x00000000ff00723e */ /* 0x001fca00000010ff */
[----:B------:R0:W-:Y:S01]  /*5290*/  STG.E.U16 [R16.64], R0 ;  /* 0x0000000010007986 */ /* 0x0001e2000c101524 */
[----:B------:R-:W-:Y:S05]  /*52a0*/  BRA `(.L_x_16798) ;  /* 0x0000068000007947 */ /* 0x000fea0003800000 */
.L_x_16805:
        /* <DEDUP_REMOVED lines=10> */
.L_x_16817:
        /* <DEDUP_REMOVED lines=17> */
.L_x_16820:
[----:B------:R-:W-:-:S04]  /*5460*/  LOP3.LUT R2, R5, 0x80000000, RZ, 0xc0, !PT ;  /* 0x8000000005027812 */ /* 0x000fc800078ec0ff */
[----:B------:R-:W-:-:S04]  /*5470*/  SHF.R.U32.HI R3, RZ, 0x18, R2 ;  /* 0x00000018ff037819 */ /* 0x000fc80000011602 */
[----:B------:R-:W-:-:S04]  /*5480*/  LOP3.LUT R0, R0, R3, RZ, 0xfc, !PT ;  /* 0x0000000300007212 */ /* 0x000fc800078efcff */
[----:B------:R-:W-:Y:S02]  /*5490*/  PRMT R8, R0, 0x7610, R8 ;  /* 0x0000761000087816 */ /* 0x000fe40000000008 */
.L_x_16819:
[----:B------:R-:W-:Y:S05]  /*54a0*/  BSYNC B0 ;  /* 0x0000000000007941 */ /* 0x000fea0003800000 */
.L_x_16818:
[----:B------:R0:W-:Y:S01]  /*54b0*/  STG.E.U8 [R16.64], R8 ;  /* 0x0000000810007986 */ /* 0x0001e2000c101124 */
[----:B------:R-:W-:Y:S05]  /*54c0*/  BRA `(.L_x_16798) ;  /* 0x0000046000007947 */ /* 0x000fea0003800000 */
.L_x_16816:
        /* <DEDUP_REMOVED lines=17> */
.L_x_16823:
[----:B------:R-:W-:-:S04]  /*55e0*/  LOP3.LUT R2, R5, 0x80000000, RZ, 0xc0, !PT ;  /* 0x8000000005027812 */ /* 0x000fc800078ec0ff */
[----:B------:R-:W-:-:S04]  /*55f0*/  SHF.R.U32.HI R3, RZ, 0x18, R2 ;  /* 0x00000018ff037819 */ /* 0x000fc80000011602 */
[----:B------:R-:W-:-:S04]  /*5600*/  LOP3.LUT R0, R0, R3, RZ, 0xfc, !PT ;  /* 0x0000000300007212 */ /* 0x000fc800078efcff */
[----:B------:R-:W-:Y:S02]  /*5610*/  PRMT R8, R0, 0x7610, R8 ;  /* 0x0000761000087816 */ /* 0x000fe40000000008 */
.L_x_16822:
[----:B------:R-:W-:Y:S05]  /*5620*/  BSYNC B0 ;  /* 0x0000000000007941 */ /* 0x000fea0003800000 */
.L_x_16821:
[----:B------:R0:W-:Y:S01]  /*5630*/  STG.E.U8 [R16.64], R8 ;  /* 0x0000000810007986 */ /* 0x0001e2000c101124 */
[----:B------:R-:W-:Y:S05]  /*5640*/  BRA `(.L_x_16798) ;  /* 0x000002e000007947 */ /* 0x000fea0003800000 */
.L_x_16815:
        /* <DEDUP_REMOVED lines=22> */
.L_x_16797:
        /* <DEDUP_REMOVED lines=20> */
.L_x_16825:
[----:B------:R-:W-:-:S05]  /*58f0*/  IMAD.MOV.U32 R3, RZ, RZ, RZ ;  /* 0x000000ffff037224 */ /* 0x000fca00078e00ff */
[----:B------:R0:W-:Y:S01]  /*5900*/  STG.E.64 [R16.64], R2 ;  /* 0x0000000210007986 */ /* 0x0001e2000c101b24 */
[----:B------:R-:W-:Y:S05]  /*5910*/  BRA `(.L_x_16798) ;  /* 0x0000001000007947 */ /* 0x000fea0003800000 */
.L_x_16824:
[----:B------:R0:W-:Y:S02]  /*5920*/  STG.E [R16.64], R2 ;  /* 0x0000000210007986 */ /* 0x0001e4000c101924 */
.L_x_16798:
        /* <DEDUP_REMOVED lines=231> */
.L_x_16826:
        /* <DEDUP_REMOVED lines=19> */
.L_x_16830:
[----:B------:R-:W2:Y:S02]  /*68d0*/  LDG.E.U8 R2, [R2.64] ;  /* 0x0000002402027981 */ /* 0x000ea4000c1e1100 */
[----:B--2---:R-:W-:Y:S01]  /*68e0*/  ISETP.NE.AND P0, PT, R2, RZ, PT ;  /* 0x000000ff0200720c */ /* 0x004fe20003f05270 */
[----:B------:R-:W-:Y:S05]  /*68f0*/  BRA `(.L_x_16832) ;  /* 0x00000e0000007947 */ /* 0x000fea0003800000 */
.L_x_16829:
        /* <DEDUP_REMOVED lines=10> */
.L_x_16834:
[----:B------:R-:W2:Y:S02]  /*69a0*/  LDG.E R2, [R2.64] ;  /* 0x0000002402027981 */ /* 0x000ea4000c1e1900 */
[----:B--2---:R-:W-:Y:S01]  /*69b0*/  ISETP.NE.AND P0, PT, R2, RZ, PT ;  /* 0x000000ff0200720c */ /* 0x004fe20003f05270 */
[----:B------:R-:W-:Y:S05]  /*69c0*/  BRA `(.L_x_16832) ;  /* 0x00000d3000007947 */ /* 0x000fea0003800000 */
.L_x_16833:
[----:B------:R-:W2:Y:S02]  /*69d0*/  LDG.E.U16 R2, [R2.64] ;  /* 0x0000002402027981 */ /* 0x000ea4000c1e1500 */
[----:B--2---:R-:W-:Y:S01]  /*69e0*/  ISETP.NE.AND P0, PT, R2, RZ, PT ;  /* 0x000000ff0200720c */ /* 0x004fe20003f05270 */
[----:B------:R-:W-:Y:S05]  /*69f0*/  BRA `(.L_x_16832) ;  /* 0x00000d0000007947 */ /* 0x000fea0003800000 */
.L_x_16828:
        /* <DEDUP_REMOVED lines=9> */
.L_x_16836:
[----:B------:R-:W2:Y:S02]  /*6a90*/  LDG.E.U16 R0, [R2.64] ;  /* 0x0000002402007981 */ /* 0x000ea4000c1e1500 */
[----:B--2---:R-:W-:-:S05]  /*6aa0*/  HADD2.F32 R0, -RZ, R0.H0_H0 ;  /* 0x20000000ff007230 */ /* 0x004fca0000004100 */
[----:B------:R-:W-:Y:S01]  /*6ab0*/  FSETP.NEU.FTZ.AND P0, PT, R0, RZ, PT ;  /* 0x000000ff0000720b */ /* 0x000fe20003f1d000 */
[----:B------:R-:W-:Y:S05]  /*6ac0*/  BRA `(.L_x_16832) ;  /* 0x00000c3000007947 */ /* 0x000fea0003800000 */
.L_x_16835:
        /* <DEDUP_REMOVED lines=11> */
.L_x_16838:
        /* <DEDUP_REMOVED lines=10> */
.L_x_16837:
[----:B------:R-:W2:Y:S02]  /*6c20*/  LDG.E.64 R2, [R2.64] ;  /* 0x0000002402027981 */ /* 0x000ea4000c1e1b00 */
[----:B--2---:R0:W1:Y:S01]  /*6c30*/  DSETP.NEU.AND P0, PT, R2, RZ, PT ;  /* 0x000000ff0200722a */ /* 0x0040620003f0d000 */
[----:B------:R-:W-:Y:S05]  /*6c40*/  BRA `(.L_x_16832) ;  /* 0x00000ab000007947 */ /* 0x000fea0003800000 */
.L_x_16827:
        /* <DEDUP_REMOVED lines=11> */
.L_x_16841:
[----:B------:R-:W2:Y:S02]  /*6d00*/  LDG.E.128 R4, [R2.64] ;  /* 0x0000002402047981 */ /* 0x000ea4000c1e1d00 */
[----:B--2---:R-:W0:-:S06]  /*6d10*/  DSETP.NEU.AND P0, PT, R6, RZ, PT ;  /* 0x000000ff0600722a */ /* 0x004e0c0003f0d000 */
[----:B0-----:R0:W1:Y:S01]  /*6d20*/  DSETP.NEU.OR P0, PT, R4, RZ, P0 ;  /* 0x000000ff0400722a */ /* 0x001062000070d400 */
[----:B------:R-:W-:Y:S05]  /*6d30*/  BRA `(.L_x_16832) ;  /* 0x000009c000007947 */ /* 0x000fea0003800000 */
.L_x_16840:
        /* <DEDUP_REMOVED lines=27> */
.L_x_16843:
        /* <DEDUP_REMOVED lines=14> */
.L_x_16842:
[----:B------:R-:W2:Y:S02]  /*6fd0*/  LDG.E.U16 R0, [R2.64] ;  /* 0x0000002402007981 */ /* 0x000ea4000c1e1500 */
[----:B--2---:R-:W-:-:S04]  /*6fe0*/  PRMT R0, RZ, 0x5410, R0 ;  /* 0x00005410ff007816 */ /* 0x004fc80000000000 */
[----:B------:R-:W-:Y:S01]  /*6ff0*/  FSETP.NEU.FTZ.AND P0, PT, R0, RZ, PT ;  /* 0x000000ff0000720b */ /* 0x000fe20003f1d000 */
[----:B------:R-:W-:Y:S05]  /*7000*/  BRA `(.L_x_16832) ;  /* 0x000006f000007947 */ /* 0x000fea0003800000 */
.L_x_16839:
        /* <DEDUP_REMOVED lines=11> */
.L_x_16846:
        /* <DEDUP_REMOVED lines=21> */
.L_x_16850:
[----:B------:R-:W-:Y:S05]  /*7210*/  BSYNC B1 ;  /* 0x0000000000017941 */ /* 0x000fea0003800000 */
.L_x_16849:
[----:B------:R-:W-:Y:S01]  /*7220*/  LEA R3, R0, 0x3b800000, 0x17 ;  /* 0x3b80000000037811 */ /* 0x000fe200078eb8ff */
[----:B------:R-:W-:-:S05]  /*7230*/  IMAD.SHL.U32 R0, R2, 0x100000, RZ ;  /* 0x0010000002007824 */ /* 0x000fca00078e00ff */
[----:B------:R-:W-:Y:S02]  /*7240*/  LOP3.LUT R0, R3, R0, R4, 0xfe, !PT ;  /* 0x0000000003007212 */ /* 0x000fe400078efe04 */
.L_x_16848:
[----:B------:R-:W-:Y:S05]  /*7250*/  BSYNC B0 ;  /* 0x0000000000007941 */ /* 0x000fea0003800000 */
.L_x_16847:
[----:B------:R-:W-:Y:S01]  /*7260*/  FSETP.NEU.FTZ.AND P0, PT, R0, RZ, PT ;  /* 0x000000ff0000720b */ /* 0x000fe20003f1d000 */
[----:B------:R-:W-:Y:S05]  /*7270*/  BRA `(.L_x_16832) ;  /* 0x0000048000007947 */ /* 0x000fea0003800000 */
.L_x_16845:
        /* <DEDUP_REMOVED lines=21> */
.L_x_16854:
[----:B------:R-:W-:Y:S05]  /*73d0*/  BSYNC B1 ;  /* 0x0000000000017941 */ /* 0x000fea0003800000 */
.L_x_16853:
[----:B------:R-:W-:Y:S01]  /*73e0*/  LEA R3, R0, 0x37800000, 0x17 ;  /* 0x3780000000037811 */ /* 0x000fe200078eb8ff */
[----:B------:R-:W-:-:S05]  /*73f0*/  IMAD.SHL.U32 R0, R2, 0x200000, RZ ;  /* 0x0020000002007824 */ /* 0x000fca00078e00ff */
[----:B------:R-:W-:Y:S02]  /*7400*/  LOP3.LUT R0, R3, R0, R4, 0xfe, !PT ;  /* 0x0000000003007212 */ /* 0x000fe400078efe04 */
.L_x_16852:
[----:B------:R-:W-:Y:S05]  /*7410*/  BSYNC B0 ;  /* 0x0000000000007941 */ /* 0x000fea0003800000 */
.L_x_16851:
[----:B------:R-:W-:Y:S01]  /*7420*/  FSETP.NEU.FTZ.AND P0, PT, R0, RZ, PT ;  /* 0x000000ff0000720b */ /* 0x000fe20003f1d000 */
[----:B------:R-:W-:Y:S05]  /*7430*/  BRA `(.L_x_16832) ;  /* 0x000002c000007947 */ /* 0x000fea0003800000 */
.L_x_16844:
        /* <DEDUP_REMOVED lines=14> */
.L_x_16858:
[----:B------:R-:W-:Y:S05]  /*7520*/  BSYNC B0 ;  /* 0x0000000000007941 */ /* 0x000fea0003800000 */
.L_x_16857:
[----:B------:R-:W-:Y:S01]  /*7530*/  FSETP.NEU.FTZ.AND P0, PT, R0, RZ, PT ;  /* 0x000000ff0000720b */ /* 0x000fe20003f1d000 */
[----:B------:R-:W-:Y:S05]  /*7540*/  BRA `(.L_x_16832) ;  /* 0x000001b000007947 */ /* 0x000fea0003800000 */
.L_x_16831:
        /* <DEDUP_REMOVED lines=21> */
.L_x_16856:
[----:B------:R-:W2:Y:S02]  /*76a0*/  LDG.E.64 R2, [R2.64] ;  /* 0x0000002402027981 */ /* 0x000ea4000c1e1b00 */
[----:B--2---:R-:W-:-:S04]  /*76b0*/  ISETP.NE.U32.AND P0, PT, R2, RZ, PT ;  /* 0x000000ff0200720c */ /* 0x004fc80003f05070 */
[----:B------:R-:W-:Y:S01]  /*76c0*/  ISETP.NE.AND.EX P0, PT, R3, RZ, PT, P0 ;  /* 0x000000ff0300720c */ /* 0x000fe20003f05300 */
[----:B------:R-:W-:Y:S05]  /*76d0*/  BRA `(.L_x_16832) ;  /* 0x0000002000007947 */ /* 0x000fea0003800000 */
.L_x_16855:
[----:B------:R-:W2:Y:S02]  /*76e0*/  LDG.E R2, [R2.64] ;  /* 0x0000002402027981 */ /* 0x000ea4000c1e1900 */
[----:B--2---:R-:W-:Y:S02]  /*76f0*/  ISETP.NE.AND P0, PT, R2, RZ, PT ;  /* 0x000000ff0200720c */ /* 0x004fe40003f05270 */
.L_x_16832:
        /* <DEDUP_REMOVED lines=17> */
.L_x_16862:
[----:B------:R0:W-:Y:S01]  /*7810*/  STG.E.U8 [R16.64], R2 ;  /* 0x0000000210007986 */ /* 0x0001e2000c101124 */
[----:B------:R-:W-:Y:S05]  /*7820*/  BRA `(.L_x_16864) ;  /* 0x00000d5000007947 */ /* 0x000fea0003800000 */
.L_x_16861:
        /* <DEDUP_REMOVED lines=9> */
.L_x_16866:
[----:B------:R0:W-:Y:S01]  /*78c0*/  STG.E [R16.64], R2 ;  /* 0x0000000210007986 */ /* 0x0001e2000c101924 */
[----:B------:R-:W-:Y:S05]  /*78d0*/  BRA `(.L_x_16864) ;  /* 0x00000ca000007947 */ /* 0x000fea0003800000 */
.L_x_16865:
[----:B------:R0:W-:Y:S01]  /*78e0*/  STG.E.U16 [R16.64], R2 ;  /* 0x0000000210007986 */ /* 0x0001e2000c101524 */
[----:B------:R-:W-:Y:S05]  /*78f0*/  BRA `(.L_x_16864) ;  /* 0x00000c8000007947 */ /* 0x000fea0003800000 */
.L_x_16860:
        /* <DEDUP_REMOVED lines=9> */
.L_x_16868:
[----:B------:R-:W0:Y:S02]  /*7990*/  I2F.U32 R0, R2 ;  /* 0x0000000200007306 */ /* 0x000e240000201000 */
[----:B0-----:R-:W-:-:S05]  /*79a0*/  F2FP.PACK_AB R0, RZ, R0 ;  /* 0x00000000ff00723e */ /* 0x001fca00000000ff */
[----:B------:R0:W-:Y:S01]  /*79b0*/  STG.E.U16 [R16.64], R0 ;  /* 0x0000000010007986 */ /* 0x0001e2000c101524 */
[----:B------:R-:W-:Y:S05]  /*79c0*/  BRA `(.L_x_16864) ;  /* 0x00000bb000007947 */ /* 0x000fea0003800000 */
.L_x_16867:
        /* <DEDUP_REMOVED lines=10> */
.L_x_16870:
[----:B------:R-:W0:Y:S02]  /*7a70*/  I2F.U32 R2, R2 ;  /* 0x0000000200027306 */ /* 0x000e240000201000 */
[----:B0-----:R-:W-:-:S04]  /*7a80*/  F2FP.PACK_AB R3, RZ, R2 ;  /* 0x00000002ff03723e */ /* 0x001fc800000000ff */
[----:B------:R-:W-:-:S05]  /*7a90*/  PRMT R3, R3, 0x5410, RZ ;  /* 0x0000541003037816 */ /* 0x000fca00000000ff */
[----:B------:R0:W-:Y:S01]  /*7aa0*/  STG.E [R16.64], R3 ;  /* 0x0000000310007986 */ /* 0x0001e2000c101924 */
[----:B------:R-:W-:Y:S05]  /*7ab0*/  BRA `(.L_x_16864) ;  /* 0x00000ac000007947 */ /* 0x000fea0003800000 */
.L_x_16869:
[----:B------:R-:W0:Y:S02]  /*7ac0*/  I2F.F64.U32 R2, R2 ;  /* 0x0000000200027312 */ /* 0x000e240000201800 */
[----:B0-----:R0:W-:Y:S01]  /*7ad0*/  STG.E.64 [R16.64], R2 ;  /* 0x0000000210007986 */ /* 0x0011e2000c101b24 */
[----:B------:R-:W-:Y:S05]  /*7ae0*/  BRA `(.L_x_16864) ;  /* 0x00000a9000007947 */ /* 0x000fea0003800000 */
.L_x_16859:
        /* <DEDUP_REMOVED lines=10> */
.L_x_16873:
[----:B------:R-:W0:Y:S01]  /*7b90*/  I2F.F64.U32 R4, R2 ;  /* 0x0000000200047312 */ /* 0x000e220000201800 */
[----:B------:R-:W-:-:S05]  /*7ba0*/  CS2R R6, SRZ ;  /* 0x0000000000067805 */ /* 0x000fca000001ff00 */
[----:B0-----:R0:W-:Y:S01]  /*7bb0*/  STG.E.128 [R16.64], R4 ;  /* 0x0000000410007986 */ /* 0x0011e2000c101d24 */
[----:B------:R-:W-:Y:S05]  /*7bc0*/  BRA `(.L_x_16864) ;  /* 0x000009b000007947 */ /* 0x000fea0003800000 */
.L_x_16872:
        /* <DEDUP_REMOVED lines=21> */
.L_x_16877:
[----:B------:R-:W-:Y:S05]  /*7d20*/  BSYNC B0 ;  /* 0x0000000000007941 */ /* 0x000fea0003800000 */
.L_x_16876:
[----:B------:R-:W-:-:S05]  /*7d30*/  LOP3.LUT R3, R0, R3, RZ, 0xfc, !PT ;  /* 0x0000000300037212 */ /* 0x000fca00078efcff */
[----:B------:R0:W-:Y:S01]  /*7d40*/  STG.E.U8 [R16.64], R3 ;  /* 0x0000000310007986 */ /* 0x0001e2000c101124 */
[----:B------:R-:W-:Y:S05]  /*7d50*/  BRA `(.L_x_16864) ;  /* 0x0000082000007947 */ /* 0x000fea0003800000 */
.L_x_16875:
        /* <DEDUP_REMOVED lines=13> */
.L_x_16879:
[----:B------:R-:W-:Y:S01]  /*7e30*/  IMAD.MOV.U32 R0, RZ, RZ, 0x7f ;  /* 0x0000007fff007424 */ /* 0x000fe200078e00ff */
[----:B------:R-:W-:-:S04]  /*7e40*/  ISETP.GT.U32.AND P0, PT, R3, 0x7f800000, PT ;  /* 0x7f8000000300780c */ /* 0x000fc80003f04070 */
[----:B------:R-:W-:-:S04]  /*7e50*/  SEL R0, R0, 0x7c, P0 ;  /* 0x0000007c00007807 */ /* 0x000fc80000000000 */
.L_x_16880:
[----:B------:R-:W-:Y:S05]  /*7e60*/  BSYNC B0 ;  /* 0x0000000000007941 */ /* 0x000fea0003800000 */
.L_x_16878:
[----:B------:R-:W-:-:S04]  /*7e70*/  LOP3.LUT R2, R5, 0x80000000, RZ, 0xc0, !PT ;  /* 0x8000000005027812 */ /* 0x000fc800078ec0ff */
[----:B------:R-:W-:-:S04]  /*7e80*/  SHF.R.U32.HI R3, RZ, 0x18, R2 ;  /* 0x00000018ff037819 */ /* 0x000fc80000011602 */
[----:B------:R-:W-:-:S05]  /*7e90*/  LOP3.LUT R3, R0, R3, RZ, 0xfc, !PT ;  /* 0x0000000300037212 */ /* 0x000fca00078efcff */
[----:B------:R0:W-:Y:S01]  /*7ea0*/  STG.E.U8 [R16.64], R3 ;  /* 0x0000000310007986 */ /* 0x0001e2000c101124 */
[----:B------:R-:W-:Y:S05]  /*7eb0*/  BRA `(.L_x_16864) ;  /* 0x000006c000007947 */ /* 0x000fea0003800000 */
.L_x_16874:
[----:B------:R-:W0:Y:S02]  /*7ec0*/  I2F.U32 R0, R2 ;  /* 0x0000000200007306 */ /* 0x000e240000201000 */
[----:B0-----:R-:W-:-:S05]  /*7ed0*/  F2FP.BF16.PACK_AB R0, RZ, R0 ;  /* 0x00000000ff00723e */ /* 0x001fca00000010ff */
[----:B------:R0:W-:Y:S01]  /*7ee0*/  STG.E.U16 [R16.64], R0 ;  /* 0x0000000010007986 */ /* 0x0001e2000c101524 */
[----:B------:R-:W-:Y:S05]  /*7ef0*/  BRA `(.L_x_16864) ;  /* 0x0000068000007947 */ /* 0x000fea0003800000 */
.L_x_16871:
        /* <DEDUP_REMOVED lines=10> */
.L_x_16883:
        /* <DEDUP_REMOVED lines=17> */
.L_x_16886:
[----:B------:R-:W-:-:S04]  /*80b0*/  LOP3.LUT R2, R5, 0x80000000, RZ, 0xc0, !PT ;  /* 0x8000000005027812 */ /* 0x000fc800078ec0ff */
[----:B------:R-:W-:-:S04]  /*80c0*/  SHF.R.U32.HI R3, RZ, 0x18, R2 ;  /* 0x00000018ff037819 */ /* 0x000fc80000011602 */
[----:B------:R-:W-:-:S04]  /*80d0*/  LOP3.LUT R0, R0, R3, RZ, 0xfc, !PT ;  /* 0x0000000300007212 */ /* 0x000fc800078efcff */
[----:B------:R-:W-:Y:S02]  /*80e0*/  PRMT R8, R0, 0x7610, R8 ;  /* 0x0000761000087816 */ /* 0x000fe40000000008 */
.L_x_16885:
[----:B------:R-:W-:Y:S05]  /*80f0*/  BSYNC B0 ;  /* 0x0000000000007941 */ /* 0x000fea0003800000 */
.L_x_16884:
[----:B------:R0:W-:Y:S01]  /*8100*/  STG.E.U8 [R16.64], R8 ;  /* 0x0000000810007986 */ /* 0x0001e2000c101124 */
[----:B------:R-:W-:Y:S05]  /*8110*/  BRA `(.L_x_16864) ;  /* 0x0000046000007947 */ /* 0x000fea0003800000 */
.L_x_16882:
        /* <DEDUP_REMOVED lines=17> */
.L_x_16889:
[----:B------:R-:W-:-:S04]  /*8230*/  LOP3.LUT R2, R5, 0x80000000, RZ, 0xc0, !PT ;  /* 0x8000000005027812 */ /* 0x000fc800078ec0ff */
[----:B------:R-:W-:-:S04]  /*8240*/  SHF.R.U32.HI R3, RZ, 0x18, R2 ;  /* 0x00000018ff037819 */ /* 0x000fc80000011602 */
[----:B------:R-:W-:-:S04]  /*8250*/  LOP3.LUT R0, R0, R3, RZ, 0xfc, !PT ;  /* 0x0000000300007212 */ /* 0x000fc800078efcff */
[----:B------:R-:W-:Y:S02]  /*8260*/  PRMT R8, R0, 0x7610, R8 ;  /* 0x0000761000087816 */ /* 0x000fe40000000008 */
.L_x_16888:
[----:B------:R-:W-:Y:S05]  /*8270*/  BSYNC B0 ;  /* 0x0000000000007941 */ /* 0x000fea0003800000 */
.L_x_16887:
[----:B------:R0:W-:Y:S01]  /*8280*/  STG.E.U8 [R16.64], R8 ;  /* 0x0000000810007986 */ /* 0x0001e2000c101124 */
[----:B------:R-:W-:Y:S05]  /*8290*/  BRA `(.L_x_16864) ;  /* 0x000002e000007947 */ /* 0x000fea0003800000 */
.L_x_16881:
        /* <DEDUP_REMOVED lines=22> */
.L_x_16863:
        /* <DEDUP_REMOVED lines=20> */
.L_x_16891:
[----:B------:R-:W-:-:S05]  /*8540*/  IMAD.MOV.U32 R3, RZ, RZ, RZ ;  /* 0x000000ffff037224 */ /* 0x000fca00078e00ff */
[----:B------:R0:W-:Y:S01]  /*8550*/  STG.E.64 [R16.64], R2 ;  /* 0x0000000210007986 */ /* 0x0001e2000c101b24 */
[----:B------:R-:W-:Y:S05]  /*8560*/  BRA `(.L_x_16864) ;  /* 0x0000001000007947 */ /* 0x000fea0003800000 */
.L_x_16890:
[----:B------:R0:W-:Y:S02]  /*8570*/  STG.E [R16.64], R2 ;  /* 0x0000000210007986 */ /* 0x0001e4000c101924 */
.L_x_16864:
[----:B------:R-:W-:Y:S02]  /*8580*/  IADD3 R19, R19, 0x80, RZ ;  /* 0x0000008013137810 */ /* 0x000fe40007ffe0ff */
.L_x_16759:
[----:B------:R-:W-:Y:S05]  /*8590*/  BSYNC B6 ;  /* 0x0000000000067941 */ /* 0x000fea0003800000 */
.L_x_16758:
        /* <DEDUP_REMOVED lines=230> */
.L_x_16892:
        /* <DEDUP_REMOVED lines=19> */
.L_x_16896:
[----:B------:R-:W2:Y:S02]  /*9530*/  LDG.E.U8 R2, [R2.64] ;  /* 0x0000002402027981 */ /* 0x000ea4000c1e1100 */
[----:B--2---:R-:W-:Y:S01]  /*9540*/  ISETP.NE.AND P0, PT, R2, RZ, PT ;  /* 0x000000ff0200720c */ /* 0x004fe20003f05270 */
[----:B------:R-:W-:Y:S05]  /*9550*/  BRA `(.L_x_16898) ;  /* 0x00000e0000007947 */ /* 0x000fea0003800000 */
.L_x_16895:
        /* <DEDUP_REMOVED lines=10> */
.L_x_16900:
[----:B------:R-:W2:Y:S02]  /*9600*/  LDG.E R2, [R2.64] ;  /* 0x0000002402027981 */ /* 0x000ea4000c1e1900 */
[----:B--2---:R-:W-:Y:S01]  /*9610*/  ISETP.NE.AND P0, PT, R2, RZ, PT ;  /* 0x000000ff0200720c */ /* 0x004fe20003f05270 */
[----:B------:R-:W-:Y:S05]  /*9620*/  BRA `(.L_x_16898) ;  /* 0x00000d3000007947 */ /* 0x000fea0003800000 */
.L_x_16899:
[----:B------:R-:W2:Y:S02]  /*9630*/  LDG.E.U16 R2, [R2.64] ;  /* 0x0000002402027981 */ /* 0x000ea4000c1e1500 */
[----:B--2---:R-:W-:Y:S01]  /*9640*/  ISETP.NE.AND P0, PT, R2, RZ, PT ;  /* 0x000000ff0200720c */ /* 0x004fe20003f05270 */
[----:B------:R-:W-:Y:S05]  /*9650*/  BRA `(.L_x_16898) ;  /* 0x00000d0000007947 */ /* 0x000fea0003800000 */
.L_x_16894:
        /* <DEDUP_REMOVED lines=9> */
.L_x_16902:
[----:B------:R-:W2:Y:S02]  /*96f0*/  LDG.E.U16 R0, [R2.64] ;  /* 0x0000002402007981 */ /* 0x000ea4000c1e1500 */
[----:B--2---:R-:W-:-:S05]  /*9700*/  HADD2.F32 R0, -RZ, R0.H0_H0 ;  /* 0x20000000ff007230 */ /* 0x004fca0000004100 */
[----:B------:R-:W-:Y:S01]  /*9710*/  FSETP.NEU.FTZ.AND P0, PT, R0, RZ, PT ;  /* 0x000000ff0000720b */ /* 0x000fe20003f1d000 */
[----:B------:R-:W-:Y:S05]  /*9720*/  BRA `(.L_x_16898) ;  /* 0x00000c3000007947 */ /* 0x000fea0003800000 */
.L_x_16901:
        /* <DEDUP_REMOVED lines=11> */
.L_x_16904:
        /* <DEDUP_REMOVED lines=10> */
.L_x_16903:
[----:B------:R-:W2:Y:S02]  /*9880*/  LDG.E.64 R2, [R2.64] ;  /* 0x0000002402027981 */ /* 0x000ea4000c1e1b00 */
[----:B--2---:R0:W1:Y:S01]  /*9890*/  DSETP.NEU.AND P0, PT, R2, RZ, PT ;  /* 0x000000ff0200722a */ /* 0x0040620003f0d000 */
[----:B------:R-:W-:Y:S05]  /*98a0*/  BRA `(.L_x_16898) ;  /* 0x00000ab000007947 */ /* 0x000fea0003800000 */
.L_x_16893:
        /* <DEDUP_REMOVED lines=11> */
.L_x_16907:
[----:B------:R-:W2:Y:S02]  /*9960*/  LDG.E.128 R4, [R2.64] ;  /* 0x0000002402047981 */ /* 0x000ea4000c1e1d00 */
[----:B--2---:R-:W0:-:S06]  /*9970*/  DSETP.NEU.AND P0, PT, R6, RZ, PT ;  /* 0x000000ff0600722a */ /* 0x004e0c0003f0d000 */
[----:B0-----:R0:W1:Y:S01]  /*9980*/  DSETP.NEU.OR P0, PT, R4, RZ, P0 ;  /* 0x000000ff0400722a */ /* 0x001062000070d400 */
[----:B------:R-:W-:Y:S05]  /*9990*/  BRA `(.L_x_16898) ;  /* 0x000009c000007947 */ /* 0x000fea0003800000 */
.L_x_16906:
        /* <DEDUP_REMOVED lines=27> */
.L_x_16909:
        /* <DEDUP_REMOVED lines=14> */
.L_x_16908:
[----:B------:R-:W2:Y:S02]  /*9c30*/  LDG.E.U16 R0, [R2.64] ;  /* 0x0000002402007981 */ /* 0x000ea4000c1e1500 */
[----:B--2---:R-:W-:-:S04]  /*9c40*/  PRMT R0, RZ, 0x5410, R0 ;  /* 0x00005410ff007816 */ /* 0x004fc80000000000 */
[----:B------:R-:W-:Y:S01]  /*9c50*/  FSETP.NEU.FTZ.AND P0, PT, R0, RZ, PT ;  /* 0x000000ff0000720b */ /* 0x000fe20003f1d000 */
[----:B------:R-:W-:Y:S05]  /*9c60*/  BRA `(.L_x_16898) ;  /* 0x000006f000007947 */ /* 0x000fea0003800000 */
.L_x_16905:
        /* <DEDUP_REMOVED lines=11> */
.L_x_16912:
        /* <DEDUP_REMOVED lines=21> */
.L_x_16916:
[----:B------:R-:W-:Y:S05]  /*9e70*/  BSYNC B1 ;  /* 0x0000000000017941 */ /* 0x000fea0003800000 */
.L_x_16915:
[----:B------:R-:W-:Y:S01]  /*9e80*/  LEA R3, R0, 0x3b800000, 0x17 ;  /* 0x3b80000000037811 */ /* 0x000fe200078eb8ff */
[----:B------:R-:W-:-:S05]  /*9e90*/  IMAD.SHL.U32 R0, R2, 0x100000, RZ ;  /* 0x0010000002007824 */ /* 0x000fca00078e00ff */
[----:B------:R-:W-:Y:S02]  /*9ea0*/  LOP3.LUT R0, R3, R0, R4, 0xfe, !PT ;  /* 0x0000000003007212 */ /* 0x000fe400078efe04 */
.L_x_16914:
[----:B------:R-:W-:Y:S05]  /*9eb0*/  BSYNC B0 ;  /* 0x0000000000007941 */ /* 0x000fea0003800000 */
.L_x_16913:
[----:B------:R-:W-:Y:S01]  /*9ec0*/  FSETP.NEU.FTZ.AND P0, PT, R0, RZ, PT ;  /* 0x000000ff0000720b */ /* 0x000fe20003f1d000 */
[----:B------:R-:W-:Y:S05]  /*9ed0*/  BRA `(.L_x_16898) ;  /* 0x0000048000007947 */ /* 0x000fea0003800000 */
.L_x_16911:
        /* <DEDUP_REMOVED lines=21> */
.L_x_16920:
[----:B------:R-:W-:Y:S05]  /*a030*/  BSYNC B1 ;  /* 0x0000000000017941 */ /* 0x000fea0003800000 */
.L_x_16919:
[----:B------:R-:W-:Y:S01]  /*a040*/  LEA R3, R0, 0x37800000, 0x17 ;  /* 0x3780000000037811 */ /* 0x000fe200078eb8ff */
[----:B------:R-:W-:-:S05]  /*a050*/  IMAD.SHL.U32 R0, R2, 0x200000, RZ ;  /* 0x0020000002007824 */ /* 0x000fca00078e00ff */
[----:B------:R-:W-:Y:S02]  /*a060*/  LOP3.LUT R0, R3, R0, R4, 0xfe, !PT ;  /* 0x0000000003007212 */ /* 0x000fe400078efe04 */
.L_x_16918:
[----:B------:R-:W-:Y:S05]  /*a070*/  BSYNC B0 ;  /* 0x0000000000007941 */ /* 0x000fea0003800000 */
.L_x_16917:
[----:B------:R-:W-:Y:S01]  /*a080*/  FSETP.NEU.FTZ.AND P0, PT, R0, RZ, PT ;  /* 0x000000ff0000720b */ /* 0x000fe20003f1d000 */
[----:B------:R-:W-:Y:S05]  /*a090*/  BRA `(.L_x_16898) ;  /* 0x000002c000007947 */ /* 0x000fea0003800000 */
.L_x_16910:
        /* <DEDUP_REMOVED lines=14> */
.L_x_16924:
[----:B------:R-:W-:Y:S05]  /*a180*/  BSYNC B0 ;  /* 0x0000000000007941 */ /* 0x000fea0003800000 */
.L_x_16923:
[----:B------:R-:W-:Y:S01]  /*a190*/  FSETP.NEU.FTZ.AND P0, PT, R0, RZ, PT ;  /* 0x000000ff0000720b */ /* 0x000fe20003f1d000 */
[----:B------:R-:W-:Y:S05]  /*a1a0*/  BRA `(.L_x_16898) ;  /* 0x000001b000007947 */ /* 0x000fea0003800000 */
.L_x_16897:
        /* <DEDUP_REMOVED lines=21> */
.L_x_16922:
[----:B------:R-:W2:Y:S02]  /*a300*/  LDG.E.64 R2, [R2.64] ;  /* 0x0000002402027981 */ /* 0x000ea4000c1e1b00 */
[----:B--2---:R-:W-:-:S04]  /*a310*/  ISETP.NE.U32.AND P0, PT, R2, RZ, PT ;  /* 0x000000ff0200720c */ /* 0x004fc80003f05070 */
[----:B------:R-:W-:Y:S01]  /*a320*/  ISETP.NE.AND.EX P0, PT, R3, RZ, PT, P0 ;  /* 0x000000ff0300720c */ /* 0x000fe20003f05300 */
[----:B------:R-:W-:Y:S05]  /*a330*/  BRA `(.L_x_16898) ;  /* 0x0000002000007947 */ /* 0x000fea0003800000 */
.L_x_16921:
[----:B------:R-:W2:Y:S02]  /*a340*/  LDG.E R2, [R2.64] ;  /* 0x0000002402027981 */ /* 0x000ea4000c1e1900 */
[----:B--2---:R-:W-:Y:S02]  /*a350*/  ISETP.NE.AND P0, PT, R2, RZ, PT ;  /* 0x000000ff0200720c */ /* 0x004fe40003f05270 */
.L_x_16898:
        /* <DEDUP_REMOVED lines=17> */
.L_x_16928:
[----:B------:R-:W-:Y:S01]  /*a470*/  STG.E.U8 [R16.64], R2 ;  /* 0x0000000210007986 */ /* 0x000fe2000c101124 */
[----:B------:R-:W-:Y:S05]  /*a480*/  EXIT ;  /* 0x000000000000794d */ /* 0x000fea0003800000 */
.L_x_16927:
        /* <DEDUP_REMOVED lines=9> */
.L_x_16931:
[----:B------:R-:W-:Y:S01]  /*a520*/  STG.E [R16.64], R2 ;  /* 0x0000000210007986 */ /* 0x000fe2000c101924 */
[----:B------:R-:W-:Y:S05]  /*a530*/  EXIT ;  /* 0x000000000000794d */ /* 0x000fea0003800000 */
.L_x_16930:
[----:B------:R-:W-:Y:S01]  /*a540*/  STG.E.U16 [R16.64], R2 ;  /* 0x0000000210007986 */ /* 0x000fe2000c101524 */
[----:B------:R-:W-:Y:S05]  /*a550*/  EXIT ;  /* 0x000000000000794d */ /* 0x000fea0003800000 */
.L_x_16926:
        /* <DEDUP_REMOVED lines=9> */
.L_x_16933:
[----:B------:R-:W0:Y:S02]  /*a5f0*/  I2F.U32 R0, R2 ;  /* 0x0000000200007306 */ /* 0x000e240000201000 */
[----:B0-----:R-:W-:-:S05]  /*a600*/  F2FP.PACK_AB R0, RZ, R0 ;  /* 0x00000000ff00723e */ /* 0x001fca00000000ff */
[----:B------:R-:W-:Y:S01]  /*a610*/  STG.E.U16 [R16.64], R0 ;  /* 0x0000000010007986 */ /* 0x000fe2000c101524 */
[----:B------:R-:W-:Y:S05]  /*a620*/  EXIT ;  /* 0x000000000000794d */ /* 0x000fea0003800000 */
.L_x_16932:
        /* <DEDUP_REMOVED lines=10> */
.L_x_16935:
[----:B------:R-:W0:Y:S02]  /*a6d0*/  I2F.U32 R2, R2 ;  /* 0x0000000200027306 */ /* 0x000e240000201000 */
[----:B0-----:R-:W-:-:S04]  /*a6e0*/  F2FP.PACK_AB R3, RZ, R2 ;  /* 0x00000002ff03723e */ /* 0x001fc800000000ff */
[----:B------:R-:W-:-:S05]  /*a6f0*/  PRMT R3, R3, 0x5410, RZ ;  /* 0x0000541003037816 */ /* 0x000fca00000000ff */
[----:B------:R-:W-:Y:S01]  /*a700*/  STG.E [R16.64], R3 ;  /* 0x0000000310007986 */ /* 0x000fe2000c101924 */
[----:B------:R-:W-:Y:S05]  /*a710*/  EXIT ;  /* 0x000000000000794d */ /* 0x000fea0003800000 */
.L_x_16934:
[----:B------:R-:W0:Y:S02]  /*a720*/  I2F.F64.U32 R2, R2 ;  /* 0x0000000200027312 */ /* 0x000e240000201800 */
[----:B0-----:R-:W-:Y:S01]  /*a730*/  STG.E.64 [R16.64], R2 ;  /* 0x0000000210007986 */ /* 0x001fe2000c101b24 */
[----:B------:R-:W-:Y:S05]  /*a740*/  EXIT ;  /* 0x000000000000794d */ /* 0x000fea0003800000 */
.L_x_16925:
        /* <DEDUP_REMOVED lines=10> */
.L_x_16938:
[----:B------:R-:W0:Y:S01]  /*a7f0*/  I2F.F64.U32 R4, R2 ;  /* 0x0000000200047312 */ /* 0x000e220000201800 */
[----:B------:R-:W-:-:S05]  /*a800*/  CS2R R6, SRZ ;  /* 0x0000000000067805 */ /* 0x000fca000001ff00 */
[----:B0-----:R-:W-:Y:S01]  /*a810*/  STG.E.128 [R16.64], R4 ;  /* 0x0000000410007986 */ /* 0x001fe2000c101d24 */
[----:B------:R-:W-:Y:S05]  /*a820*/  EXIT ;  /* 0x000000000000794d */ /* 0x000fea0003800000 */
.L_x_16937:
        /* <DEDUP_REMOVED lines=21> */
.L_x_16942:
[----:B------:R-:W-:Y:S05]  /*a980*/  BSYNC B0 ;  /* 0x0000000000007941 */ /* 0x000fea0003800000 */
.L_x_16941:
[----:B------:R-:W-:-:S05]  /*a990*/  LOP3.LUT R3, R0, R3, RZ, 0xfc, !PT ;  /* 0x0000000300037212 */ /* 0x000fca00078efcff */
[----:B------:R-:W-:Y:S01]  /*a9a0*/  STG.E.U8 [R16.64], R3 ;  /* 0x0000000310007986 */ /* 0x000fe2000c101124 */
[----:B------:R-:W-:Y:S05]  /*a9b0*/  EXIT ;  /* 0x000000000000794d */ /* 0x000fea0003800000 */
.L_x_16940:
        /* <DEDUP_REMOVED lines=13> */
.L_x_16944:
[----:B------:R-:W-:Y:S01]  /*aa90*/  IMAD.MOV.U32 R0, RZ, RZ, 0x7f ;  /* 0x0000007fff007424 */ /* 0x000fe200078e00ff */
[----:B------:R-:W-:-:S04]  /*aaa0*/  ISETP.GT.U32.AND P0, PT, R3, 0x7f800000, PT ;  /* 0x7f8000000300780c */ /* 0x000fc80003f04070 */
[----:B------:R-:W-:-:S04]  /*aab0*/  SEL R0, R0, 0x7c, P0 ;  /* 0x0000007c00007807 */ /* 0x000fc80000000000 */
.L_x_16945:
[----:B------:R-:W-:Y:S05]  /*aac0*/  BSYNC B0 ;  /* 0x0000000000007941 */ /* 0x000fea0003800000 */
.L_x_16943:
[----:B------:R-:W-:-:S04]  /*aad0*/  LOP3.LUT R2, R5, 0x80000000, RZ, 0xc0, !PT ;  /* 0x8000000005027812 */ /* 0x000fc800078ec0ff */
[----:B------:R-:W-:-:S04]  /*aae0*/  SHF.R.U32.HI R3, RZ, 0x18, R2 ;  /* 0x00000018ff037819 */ /* 0x000fc80000011602 */
[----:B------:R-:W-:-:S05]  /*aaf0*/  LOP3.LUT R3, R0, R3, RZ, 0xfc, !PT ;  /* 0x0000000300037212 */ /* 0x000fca00078efcff */
[----:B------:R-:W-:Y:S01]  /*ab00*/  STG.E.U8 [R16.64], R3 ;  /* 0x0000000310007986 */ /* 0x000fe2000c101124 */
[----:B------:R-:W-:Y:S05]  /*ab10*/  EXIT ;  /* 0x000000000000794d */ /* 0x000fea0003800000 */
.L_x_16939:
[----:B------:R-:W0:Y:S02]  /*ab20*/  I2F.U32 R0, R2 ;  /* 0x0000000200007306 */ /* 0x000e240000201000 */
[----:B0-----:R-:W-:-:S05]  /*ab30*/  F2FP.BF16.PACK_AB R0, RZ, R0 ;  /* 0x00000000ff00723e */ /* 0x001fca00000010ff */
[----:B------:R-:W-:Y:S01]  /*ab40*/  STG.E.U16 [R16.64], R0 ;  /* 0x0000000010007986 */ /* 0x000fe2000c101524 */
[----:B------:R-:W-:Y:S05]  /*ab50*/  EXIT ;  /* 0x000000000000794d */ /* 0x000fea0003800000 */
.L_x_16936:
        /* <DEDUP_REMOVED lines=10> */
.L_x_16948:
        /* <DEDUP_REMOVED lines=17> */
.L_x_16951:
[----:B------:R-:W-:-:S04]  /*ad10*/  LOP3.LUT R2, R5, 0x80000000, RZ, 0xc0, !PT ;  /* 0x8000000005027812 */ /* 0x000fc800078ec0ff */
[----:B------:R-:W-:-:S04]  /*ad20*/  SHF.R.U32.HI R3, RZ, 0x18, R2 ;  /* 0x00000018ff037819 */ /* 0x000fc80000011602 */
[----:B------:R-:W-:-:S04]  /*ad30*/  LOP3.LUT R0, R0, R3, RZ, 0xfc, !PT ;  /* 0x0000000300007212 */ /* 0x000fc800078efcff */
[----:B------:R-:W-:Y:S02]  /*ad40*/  PRMT R8, R0, 0x7610, R8 ;  /* 0x0000761000087816 */ /* 0x000fe40000000008 */
.L_x_16950:
[----:B------:R-:W-:Y:S05]  /*ad50*/  BSYNC B0 ;  /* 0x0000000000007941 */ /* 0x000fea0003800000 */
.L_x_16949:
[----:B------:R-:W-:Y:S01]  /*ad60*/  STG.E.U8 [R16.64], R8 ;  /* 0x0000000810007986 */ /* 0x000fe2000c101124 */
[----:B------:R-:W-:Y:S05]  /*ad70*/  EXIT ;  /* 0x000000000000794d */ /* 0x000fea0003800000 */
.L_x_16947:
        /* <DEDUP_REMOVED lines=17> */
.L_x_16954:
[----:B------:R-:W-:-:S04]  /*ae90*/  LOP3.LUT R2, R5, 0x80000000, RZ, 0xc0, !PT ;  /* 0x8000000005027812 */ /* 0x000fc800078ec0ff */
[----:B------:R-:W-:-:S04]  /*aea0*/  SHF.R.U32.HI R3, RZ, 0x18, R2 ;  /* 0x00000018ff037819 */ /* 0x000fc80000011602 */
[----:B------:R-:W-:-:S04]  /*aeb0*/  LOP3.LUT R0, R0, R3, RZ, 0xfc, !PT ;  /* 0x0000000300007212 */ /* 0x000fc800078efcff */
[----:B------:R-:W-:Y:S02]  /*aec0*/  PRMT R8, R0, 0x7610, R8 ;  /* 0x0000761000087816 */ /* 0x000fe40000000008 */
.L_x_16953:
[----:B------:R-:W-:Y:S05]  /*aed0*/  BSYNC B0 ;  /* 0x0000000000007941 */ /* 0x000fea0003800000 */
.L_x_16952:
[----:B------:R-:W-:Y:S01]  /*aee0*/  STG.E.U8 [R16.64], R8 ;  /* 0x0000000810007986 */ /* 0x000fe2000c101124 */
[----:B------:R-:W-:Y:S05]  /*aef0*/  EXIT ;  /* 0x000000000000794d */ /* 0x000fea0003800000 */
.L_x_16946:
        /* <DEDUP_REMOVED lines=22> */
.L_x_16929:
        /* <DEDUP_REMOVED lines=20> */
.L_x_16956:
[----:B------:R-:W-:-:S05]  /*b1a0*/  IMAD.MOV.U32 R3, RZ, RZ, RZ ;  /* 0x000000ffff037224 */ /* 0x000fca00078e00ff */
[----:B------:R-:W-:Y:S01]  /*b1b0*/  STG.E.64 [R16.64], R2 ;  /* 0x0000000210007986 */ /* 0x000fe2000c101b24 */
[----:B------:R-:W-:Y:S05]  /*b1c0*/  EXIT ;  /* 0x000000000000794d */ /* 0x000fea0003800000 */
.L_x_16955:
[----:B------:R-:W-:Y:S01]  /*b1d0*/  STG.E [R16.64], R2 ;  /* 0x0000000210007986 */ /* 0x000fe2000c101924 */
[----:B------:R-:W-:Y:S05]  /*b1e0*/  EXIT ;  /* 0x000000000000794d */ /* 0x000fea0003800000 */
.L_x_16957:
        /* <DEDUP_REMOVED lines=9> */
.L_x_25208:


//--------------------- .text._ZN2at6native27unrolled_elementwise_kernelINS0_13AUnaryFunctorIbbbNS0_17BitwiseAndFunctorIbEEEESt5arrayIPcLm2EELi4E23TrivialOffsetCalculatorILi1EjESA_NS0_6memory12LoadWithCastILi1EEENSB_13StoreWithCastILi1EEEEEviT_T0_T2_T3_T4_T5_ --------------------------
	.section	.text._ZN2at6native27unrolled_elementwise_kernelINS0_13AUnaryFunctorIbbbNS0_17BitwiseAndFunctorIbEEEESt5arrayIPcLm2EELi4E23TrivialOffsetCalculatorILi1EjESA_NS0_6memory12LoadWithCastILi1EEENSB_13StoreWithCastILi1EEEEEviT_T0_T2_T3_T4_T5_,"ax",@progbits
	.sectioninfo	@"SHI_REGISTERS=30"
	.align	128
        .global         _ZN2at6native27unrolled_elementwise_kernelINS0_13AUnaryFunctorIbbbNS0_17BitwiseAndFunctorIbEEEESt5arrayIPcLm2EELi4E23TrivialOffsetCalculatorILi1EjESA_NS0_6memory12LoadWithCastILi1EEENSB_13StoreWithCastILi1EEEEEviT_T0_T2_T3_T4_T5_
        .type           _ZN2at6native27unrolled_elementwise_kernelINS0_13AUnaryFunctorIbbbNS0_17BitwiseAndFunctorIbEEEESt5arrayIPcLm2EELi4E23TrivialOffsetCalculatorILi1EjESA_NS0_6memory12LoadWithCastILi1EEENSB_13StoreWithCastILi1EEEEEviT_T0_T2_T3_T4_T5_,@function
        .size           _ZN2at6native27unrolled_elementwise_kernelINS0_13AUnaryFunctorIbbbNS0_17BitwiseAndFunctorIbEEEESt5arrayIPcLm2EELi4E23TrivialOffsetCalculatorILi1EjESA_NS0_6memory12LoadWithCastILi1EEENSB_13StoreWithCastILi1EEEEEviT_T0_T2_T3_T4_T5_,(.L_x_25209 - _ZN2at6native27unrolled_elementwise_kernelINS0_13AUnaryFunctorIbbbNS0_17BitwiseAndFunctorIbEEEESt5arrayIPcLm2EELi4E23TrivialOffsetCalculatorILi1EjESA_NS0_6memory12LoadWithCastILi1EEENSB_13StoreWithCastILi1EEEEEviT_T0_T2_T3_T4_T5_)
        .other          _ZN2at6native27unrolled_elementwise_kernelINS0_13AUnaryFunctorIbbbNS0_17BitwiseAndFunctorIbEEEESt5arrayIPcLm2EELi4E23TrivialOffsetCalculatorILi1EjESA_NS0_6memory12LoadWithCastILi1EEENSB_13StoreWithCastILi1EEEEEviT_T0_T2_T3_T4_T5_,@"STO_CUDA_ENTRY STV_DEFAULT"
_ZN2at6native27unrolled_elementwise_kernelINS0_13AUnaryFunctorIbbbNS0_17BitwiseAndFunctorIbEEEESt5arrayIPcLm2EELi4E23TrivialOffsetCalculatorILi1EjESA_NS0_6memory12LoadWithCastILi1EEENSB_13StoreWithCastILi1EEEEEviT_T0_T2_T3_T4_T5_:
.text._ZN2at6native27unrolled_elementwise_kernelINS0_13AUnaryFunctorIbbbNS0_17BitwiseAndFunctorIbEEEESt5arrayIPcLm2EELi4E23TrivialOffsetCalculatorILi1EjESA_NS0_6memory12LoadWithCastILi1EEENSB_13StoreWithCastILi1EEEEEviT_T0_T2_T3_T4_T5_:
        /* <DEDUP_REMOVED lines=30> */
.L_x_16963:
[----:B------:R-:W2:Y:S02]  /*01e0*/  LDG.E.U8 R4, [R4.64] ;  /* 0x0000002404047981 */ /* 0x000ea4000c1e1100 */
[----:B--2---:R-:W-:Y:S01]  /*01f0*/  ISETP.NE.AND P0, PT, R4, RZ, PT ;  /* 0x000000ff0400720c */ /* 0x004fe20003f05270 */
[----:B------:R-:W-:Y:S05]  /*0200*/  BRA `(.L_x_16965) ;  /* 0x00000e1000007947 */ /* 0x000fea0003800000 */
.L_x_16962:
        /* <DEDUP_REMOVED lines=10> */
.L_x_16967:
[----:B------:R-:W2:Y:S02]  /*02b0*/  LDG.E R4, [R4.64] ;  /* 0x0000002404047981 */ /* 0x000ea4000c1e1900 */
[----:B--2---:R-:W-:Y:S01]  /*02c0*/  ISETP.NE.AND P0, PT, R4, RZ, PT ;  /* 0x000000ff0400720c */ /* 0x004fe20003f05270 */
[----:B------:R-:W-:Y:S05]  /*02d0*/  BRA `(.L_x_16965) ;  /* 0x00000d4000007947 */ /* 0x000fea0003800000 */
.L_x_16966:
[----:B------:R-:W2:Y:S02]  /*02e0*/  LDG.E.U16 R4, [R4.64] ;  /* 0x0000002404047981 */ /* 0x000ea4000c1e1500 */
[----:B--2---:R-:W-:Y:S01]  /*02f0*/  ISETP.NE.AND P0, PT, R4, RZ, PT ;  /* 0x000000ff0400720c */ /* 0x004fe20003f05270 */
[----:B------:R-:W-:Y:S05]  /*0300*/  BRA `(.L_x_16965) ;  /* 0x00000d1000007947 */ /* 0x000fea0003800000 */
.L_x_16961:
        /* <DEDUP_REMOVED lines=9> */
.L_x_16969:
[----:B------:R-:W2:Y:S02]  /*03a0*/  LDG.E.U16 R0, [R4.64] ;  /* 0x0000002404007981 */ /* 0x000ea4000c1e1500 */
[----:B--2---:R-:W-:-:S05]  /*03b0*/  HADD2.F32 R0, -RZ, R0.H0_H0 ;  /* 0x20000000ff007230 */ /* 0x004fca0000004100 */
[----:B------:R-:W-:Y:S01]  /*03c0*/  FSETP.NEU.FTZ.AND P0, PT, R0, RZ, PT ;  /* 0x000000ff0000720b */ /* 0x000fe20003f1d000 */
[----:B------:R-:W-:Y:S05]  /*03d0*/  BRA `(.L_x_16965) ;  /* 0x00000c4000007947 */ /* 0x000fea0003800000 */
.L_x_16968:
        /* <DEDUP_REMOVED lines=11> */
.L_x_16971:
        /* <DEDUP_REMOVED lines=10> */
.L_x_16970:
[----:B------:R-:W2:Y:S02]  /*0530*/  LDG.E.64 R4, [R4.64] ;  /* 0x0000002404047981 */ /* 0x000ea4000c1e1b00 */
[----:B--2---:R0:W1:Y:S01]  /*0540*/  DSETP.NEU.AND P0, PT, R4, RZ, PT ;  /* 0x000000ff0400722a */ /* 0x0040620003f0d000 */
[----:B------:R-:W-:Y:S05]  /*0550*/  BRA `(.L_x_16965) ;  /* 0x00000ac000007947 */ /* 0x000fea0003800000 */
.L_x_16960:
        /* <DEDUP_REMOVED lines=11> */
.L_x_16974:
[----:B------:R-:W2:Y:S02]  /*0610*/  LDG.E.128 R4, [R4.64] ;  /* 0x0000002404047981 */ /* 0x000ea4000c1e1d00 */
[----:B--2---:R-:W0:-:S06]  /*0620*/  DSETP.NEU.AND P0, PT, R6, RZ, PT ;  /* 0x000000ff0600722a */ /* 0x004e0c0003f0d000 */
[----:B0-----:R0:W1:Y:S01]  /*0630*/  DSETP.NEU.OR P0, PT, R4, RZ, P0 ;  /* 0x000000ff0400722a */ /* 0x001062000070d400 */
[----:B------:R-:W-:Y:S05]  /*0640*/  BRA `(.L_x_16965) ;  /* 0x000009d000007947 */ /* 0x000fea0003800000 */
.L_x_16973:
        /* <DEDUP_REMOVED lines=27> */
.L_x_16976:
        /* <DEDUP_REMOVED lines=15> */
.L_x_16975:
[----:B------:R-:W2:Y:S02]  /*08f0*/  LDG.E.U16 R0, [R4.64] ;  /* 0x0000002404007981 */ /* 0x000ea4000c1e1500 */
[----:B--2---:R-:W-:-:S04]  /*0900*/  PRMT R0, RZ, 0x5410, R0 ;  /* 0x00005410ff007816 */ /* 0x004fc80000000000 */
[----:B------:R-:W-:Y:S01]  /*0910*/  FSETP.NEU.FTZ.AND P0, PT, R0, RZ, PT ;  /* 0x000000ff0000720b */ /* 0x000fe20003f1d000 */
[----:B------:R-:W-:Y:S05]  /*0920*/  BRA `(.L_x_16965) ;  /* 0x000006f000007947 */ /* 0x000fea0003800000 */
.L_x_16972:
        /* <DEDUP_REMOVED lines=11> */
.L_x_16979:
        /* <DEDUP_REMOVED lines=21> */
.L_x_16983:
[----:B------:R-:W-:Y:S05]  /*0b30*/  BSYNC B1 ;  /* 0x0000000000017941 */ /* 0x000fea0003800000 */
.L_x_16982:
[----:B------:R-:W-:Y:S01]  /*0b40*/  LEA R5, R0, 0x3b800000, 0x17 ;  /* 0x3b80000000057811 */ /* 0x000fe200078eb8ff */
[----:B------:R-:W-:-:S05]  /*0b50*/  IMAD.SHL.U32 R0, R3, 0x100000, RZ ;  /* 0x0010000003007824 */ /* 0x000fca00078e00ff */
[----:B------:R-:W-:Y:S02]  /*0b60*/  LOP3.LUT R0, R5, R0, R6, 0xfe, !PT ;  /* 0x0000000005007212 */ /* 0x000fe400078efe06 */
.L_x_16981:
[----:B------:R-:W-:Y:S05]  /*0b70*/  BSYNC B0 ;  /* 0x0000000000007941 */ /* 0x000fea0003800000 */
.L_x_16980:
[----:B------:R-:W-:Y:S01]  /*0b80*/  FSETP.NEU.FTZ.AND P0, PT, R0, RZ, PT ;  /* 0x000000ff0000720b */ /* 0x000fe20003f1d000 */
[----:B------:R-:W-:Y:S05]  /*0b90*/  BRA `(.L_x_16965) ;  /* 0x0000048000007947 */ /* 0x000fea0003800000 */
.L_x_16978:
        /* <DEDUP_REMOVED lines=21> */
.L_x_16987:
[----:B------:R-:W-:Y:S05]  /*0cf0*/  BSYNC B1 ;  /* 0x0000000000017941 */ /* 0x000fea0003800000 */
.L_x_16986:
[----:B------:R-:W-:Y:S01]  /*0d00*/  LEA R5, R0, 0x37800000, 0x17 ;  /* 0x3780000000057811 */ /* 0x000fe200078eb8ff */
[----:B------:R-:W-:-:S05]  /*0d10*/  IMAD.SHL.U32 R0, R3, 0x200000, RZ ;  /* 0x0020000003007824 */ /* 0x000fca00078e00ff */
[----:B------:R-:W-:Y:S02]  /*0d20*/  LOP3.LUT R0, R5, R0, R6, 0xfe, !PT ;  /* 0x0000000005007212 */ /* 0x000fe400078efe06 */
.L_x_16985:
[----:B------:R-:W-:Y:S05]  /*0d30*/  BSYNC B0 ;  /* 0x0000000000007941 */ /* 0x000fea0003800000 */
.L_x_16984:
[----:B------:R-:W-:Y:S01]  /*0d40*/  FSETP.NEU.FTZ.AND P0, PT, R0, RZ, PT ;  /* 0x000000ff0000720b */ /* 0x000fe20003f1d000 */
[----:B------:R-:W-:Y:S05]  /*0d50*/  BRA `(.L_x_16965) ;  /* 0x000002c000007947 */ /* 0x000fea0003800000 */
.L_x_16977:
        /* <DEDUP_REMOVED lines=14> */
.L_x_16991:
[----:B------:R-:W-:Y:S05]  /*0e40*/  BSYNC B0 ;  /* 0x0000000000007941 */ /* 0x000fea0003800000 */
.L_x_16990:
[----:B------:R-:W-:Y:S01]  /*0e50*/  FSETP.NEU.FTZ.AND P0, PT, R0, RZ, PT ;  /* 0x000000ff0000720b */ /* 0x000fe20003f1d000 */
[----:B------:R-:W-:Y:S05]  /*0e60*/  BRA `(.L_x_16965) ;  /* 0x000001b000007947 */ /* 0x000fea0003800000 */
.L_x_16964:
        /* <DEDUP_REMOVED lines=21> */
.L_x_16989:
[----:B------:R-:W2:Y:S02]  /*0fc0*/  LDG.E.64 R4, [R4.64] ;  /* 0x0000002404047981 */ /* 0x000ea4000c1e1b00 */
[----:B--2---:R-:W-:-:S04]  /*0fd0*/  ISETP.NE.U32.AND P0, PT, R4, RZ, PT ;  /* 0x000000ff0400720c */ /* 0x004fc80003f05070 */
[----:B------:R-:W-:Y:S01]  /*0fe0*/  ISETP.NE.AND.EX P0, PT, R5, RZ, PT, P0 ;  /* 0x000000ff0500720c */ /* 0x000fe20003f05300 */
[----:B------:R-:W-:Y:S05]  /*0ff0*/  BRA `(.L_x_16965) ;  /* 0x0000002000007947 */ /* 0x000fea0003800000 */
.L_x_16988:
[----:B------:R-:W2:Y:S02]  /*1000*/  LDG.E R4, [R4.64] ;  /* 0x0000002404047981 */ /* 0x000ea4000c1e1900 */
[----:B--2---:R-:W-:-:S03]  /*1010*/  ISETP.NE.AND P0, PT, R4, RZ, PT ;  /* 0x000000ff0400720c */ /* 0x004fc60003f05270 */
.L_x_16965:
[----:B------:R-:W2:Y:S01]  /*1020*/  S2R R19, SR_TID.X ;  /* 0x0000000000137919 */ /* 0x000ea20000002100 */
[----:B-1----:R-:W-:Y:S02]  /*1030*/  SEL R22, RZ, 0x1, !P0 ;  /* 0x00000001ff167807 */ /* 0x002fe40004000000 */
[----:B--2---:R-:W-:-:S07]  /*1040*/  IADD3 R19, R19, 0x80, RZ ;  /* 0x0000008013137810 */ /* 0x004fce0007ffe0ff */
.L_x_16959:
[----:B-1----:R-:W-:Y:S05]  /*1050*/  BSYNC B6 ;  /* 0x0000000000067941 */ /* 0x002fea0003800000 */
.L_x_16958:
        /* <DEDUP_REMOVED lines=22> */
.L_x_16997:
[----:B------:R-:W2:Y:S02]  /*11c0*/  LDG.E.U8 R4, [R4.64] ;  /* 0x0000002404047981 */ /* 0x000ea4000c1e1100 */
[----:B--2---:R-:W-:Y:S01]  /*11d0*/  ISETP.NE.AND P0, PT, R4, RZ, PT ;  /* 0x000000ff0400720c */ /* 0x004fe20003f05270 */
[----:B------:R-:W-:Y:S05]  /*11e0*/  BRA `(.L_x_16999) ;  /* 0x00000e0000007947 */ /* 0x000fea0003800000 */
.L_x_16996:
        /* <DEDUP_REMOVED lines=10> */
.L_x_17001:
[----:B------:R-:W2:Y:S02]  /*1290*/  LDG.E R4, [R4.64] ;  /* 0x0000002404047981 */ /* 0x000ea4000c1e1900 */
[----:B--2---:R-:W-:Y:S01]  /*12a0*/  ISETP.NE.AND P0, PT, R4, RZ, PT ;  /* 0x000000ff0400720c */ /* 0x004fe20003f05270 */
[----:B------:R-:W-:Y:S05]  /*12b0*/  BRA `(.L_x_16999) ;  /* 0x00000d3000007947 */ /* 0x000fea0003800000 */
.L_x_17000:
[----:B------:R-:W2:Y:S02]  /*12c0*/  LDG.E.U16 R4, [R4.64] ;  /* 0x0000002404047981 */ /* 0x000ea4000c1e1500 */
[----:B--2---:R-:W-:Y:S01]  /*12d0*/  ISETP.NE.AND P0, PT, R4, RZ, PT ;  /* 0x000000ff0400720c */ /* 0x004fe20003f05270 */
[----:B------:R-:W-:Y:S05]  /*12e0*/  BRA `(.L_x_16999) ;  /* 0x00000d0000007947 */ /* 0x000fea0003800000 */
.L_x_16995:
        /* <DEDUP_REMOVED lines=9> */
.L_x_17003:
[----:B------:R-:W2:Y:S02]  /*1380*/  LDG.E.U16 R0, [R4.64] ;  /* 0x0000002404007981 */ /* 0x000ea4000c1e1500 */
[----:B--2---:R-:W-:-:S05]  /*1390*/  HADD2.F32 R0, -RZ, R0.H0_H0 ;  /* 0x20000000ff007230 */ /* 0x004fca0000004100 */
[----:B------:R-:W-:Y:S01]  /*13a0*/  FSETP.NEU.FTZ.AND P0, PT, R0, RZ, PT ;  /* 0x000000ff0000720b */ /* 0x000fe20003f1d000 */
[----:B------:R-:W-:Y:S05]  /*13b0*/  BRA `(.L_x_16999) ;  /* 0x00000c3000007947 */ /* 0x000fea0003800000 */
.L_x_17002:
        /* <DEDUP_REMOVED lines=11> */
.L_x_17005:
        /* <DEDUP_REMOVED lines=10> */
.L_x_17004:
[----:B------:R-:W2:Y:S02]  /*1510*/  LDG.E.64 R4, [R4.64] ;  /* 0x0000002404047981 */ /* 0x000ea4000c1e1b00 */
[----:B--2---:R0:W1:Y:S01]  /*1520*/  DSETP.NEU.AND P0, PT, R4, RZ, PT ;  /* 0x000000ff0400722a */ /* 0x0040620003f0d000 */
[----:B------:R-:W-:Y:S05]  /*1530*/  BRA `(.L_x_16999) ;  /* 0x00000ab000007947 */ /* 0x000fea0003800000 */
.L_x_16994:
        /* <DEDUP_REMOVED lines=11> */
.L_x_17008:
[----:B------:R-:W2:Y:S02]  /*15f0*/  LDG.E.128 R4, [R4.64] ;  /* 0x0000002404047981 */ /* 0x000ea4000c1e1d00 */
[----:B--2---:R-:W0:-:S06]  /*1600*/  DSETP.NEU.AND P0, PT, R6, RZ, PT ;  /* 0x000000ff0600722a */ /* 0x004e0c0003f0d000 */
[----:B0-----:R0:W1:Y:S01]  /*1610*/  DSETP.NEU.OR P0, PT, R4, RZ, P0 ;  /* 0x000000ff0400722a */ /* 0x001062000070d400 */
[----:B------:R-:W-:Y:S05]  /*1620*/  BRA `(.L_x_16999) ;  /* 0x000009c000007947 */ /* 0x000fea0003800000 */
.L_x_17007:
        /* <DEDUP_REMOVED lines=27> */
.L_x_17010:
        /* <DEDUP_REMOVED lines=14> */
.L_x_17009:
[----:B------:R-:W2:Y:S02]  /*18c0*/  LDG.E.U16 R0, [R4.64] ;  /* 0x0000002404007981 */ /* 0x000ea4000c1e1500 */
[----:B--2---:R-:W-:-:S04]  /*18d0*/  PRMT R0, RZ, 0x5410, R0 ;  /* 0x00005410ff007816 */ /* 0x004fc80000000000 */
[----:B------:R-:W-:Y:S01]  /*18e0*/  FSETP.NEU.FTZ.AND P0, PT, R0, RZ, PT ;  /* 0x000000ff0000720b */ /* 0x000fe20003f1d000 */
[----:B------:R-:W-:Y:S05]  /*18f0*/  BRA `(.L_x_16999) ;  /* 0x000006f000007947 */ /* 0x000fea0003800000 */
.L_x_17006:
        /* <DEDUP_REMOVED lines=11> */
.L_x_17013:
        /* <DEDUP_REMOVED lines=21> */
.L_x_17017:
[----:B------:R-:W-:Y:S05]  /*1b00*/  BSYNC B1 ;  /* 0x0000000000017941 */ /* 0x000fea0003800000 */
.L_x_17016:
[----:B------:R-:W-:Y:S01]  /*1b10*/  LEA R5, R0, 0x3b800000, 0x17 ;  /* 0x3b80000000057811 */ /* 0x000fe200078eb8ff */
[----:B------:R-:W-:-:S05]  /*1b20*/  IMAD.SHL.U32 R0, R3, 0x100000, RZ ;  /* 0x0010000003007824 */ /* 0x000fca00078e00ff */
[----:B------:R-:W-:Y:S02]  /*1b30*/  LOP3.LUT R0, R5, R0, R6, 0xfe, !PT ;  /* 0x0000000005007212 */ /* 0x000fe400078efe06 */
.L_x_17015:
[----:B------:R-:W-:Y:S05]  /*1b40*/  BSYNC B0 ;  /* 0x0000000000007941 */ /* 0x000fea0003800000 */
.L_x_17014:
[----:B------:R-:W-:Y:S01]  /*1b50*/  FSETP.NEU.FTZ.AND P0, PT, R0, RZ, PT ;  /* 0x000000ff0000720b */ /* 0x000fe20003f1d000 */
[----:B------:R-:W-:Y:S05]  /*1b60*/  BRA `(.L_x_16999) ;  /* 0x0000048000007947 */ /* 0x000fea0003800000 */
.L_x_17012:
        /* <DEDUP_REMOVED lines=21> */
.L_x_17021:
[----:B------:R-:W-:Y:S05]  /*1cc0*/  BSYNC B1 ;  /* 0x0000000000017941 */ /* 0x000fea0003800000 */
.L_x_17020:
[----:B------:R-:W-:Y:S01]  /*1cd0*/  LEA R5, R0, 0x37800000, 0x17 ;  /* 0x3780000000057811 */ /* 0x000fe200078eb8ff */
[----:B------:R-:W-:-:S05]  /*1ce0*/  IMAD.SHL.U32 R0, R3, 0x200000, RZ ;  /* 0x0020000003007824 */ /* 0x000fca00078e00ff */
[----:B------:R-:W-:Y:S02]  /*1cf0*/  LOP3.LUT R0, R5, R0, R6, 0xfe, !PT ;  /* 0x0000000005007212 */ /* 0x000fe400078efe06 */
.L_x_17019:
[----:B------:R-:W-:Y:S05]  /*1d00*/  BSYNC B0 ;  /* 0x0000000000007941 */ /* 0x000fea0003800000 */
.L_x_17018:
[----:B------:R-:W-:Y:S01]  /*1d10*/  FSETP.NEU.FTZ.AND P0, PT, R0, RZ, PT ;  /* 0x000000ff0000720b */ /* 0x000fe20003f1d000 */
[----:B------:R-:W-:Y:S05]  /*1d20*/  BRA `(.L_x_16999) ;  /* 0x000002c000007947 */ /* 0x000fea0003800000 */
.L_x_17011:
        /* <DEDUP_REMOVED lines=14> */
.L_x_17025:
[----:B------:R-:W-:Y:S05]  /*1e10*/  BSYNC B0 ;  /* 0x0000000000007941 */ /* 0x000fea0003800000 */
.L_x_17024:
[----:B------:R-:W-:Y:S01]  /*1e20*/  FSETP.NEU.FTZ.AND P0, PT, R0, RZ, PT ;  /* 0x000000ff0000720b */ /* 0x000fe20003f1d000 */
[----:B------:R-:W-:Y:S05]  /*1e30*/  BRA `(.L_x_16999) ;  /* 0x000001b000007947 */ /* 0x000fea0003800000 */
.L_x_16998:
        /* <DEDUP_REMOVED lines=21> */
.L_x_17023:
[----:B------:R-:W2:Y:S02]  /*1f90*/  LDG.E.64 R4, [R4.64] ;  /* 0x0000002404047981 */ /* 0x000ea4000c1e1b00 */
[----:B--2---:R-:W-:-:S04]  /*1fa0*/  ISETP.NE.U32.AND P0, PT, R4, RZ, PT ;  /* 0x000000ff0400720c */ /* 0x004fc80003f05070 */
[----:B------:R-:W-:Y:S01]  /*1fb0*/  ISETP.NE.AND.EX P0, PT, R5, RZ, PT, P0 ;  /* 0x000000ff0500720c */ /* 0x000fe20003f05300 */
[----:B------:R-:W-:Y:S05]  /*1fc0*/  BRA `(.L_x_16999) ;  /* 0x0000002000007947 */ /* 0x000fea0003800000 */
.L_x_17022:
[----:B------:R-:W2:Y:S02]  /*1fd0*/  LDG.E R4, [R4.64] ;  /* 0x0000002404047981 */ /* 0x000ea4000c1e1900 */
[----:B--2---:R-:W-:-:S04]  /*1fe0*/  ISETP.NE.AND P0, PT, R4, RZ, PT ;  /* 0x000000ff0400720c */ /* 0x004fc80003f05270 */
.L_x_16999:
[----:B-1----:R-:W-:Y:S02]  /*1ff0*/  SEL R18, RZ, 0x1, !P0 ;  /* 0x00000001ff127807 */ /* 0x002fe40004000000 */
[----:B------:R-:W-:-:S07]  /*2000*/  IADD3 R19, R19, 0x80, RZ ;  /* 0x0000008013137810 */ /* 0x000fce0007ffe0ff */
.L_x_16993:
[----:B------:R-:W-:Y:S05]  /*2010*/  BSYNC B6 ;  /* 0x0000000000067941 */ /* 0x000fea0003800000 */
.L_x_16992:
        /* <DEDUP_REMOVED lines=24> */
.L_x_17031:
[----:B------:R-:W2:Y:S02]  /*21a0*/  LDG.E.U8 R4, [R4.64] ;  /* 0x0000002404047981 */ /* 0x000ea4000c1e1100 */
[----:B--2---:R-:W-:Y:S01]  /*21b0*/  ISETP.NE.AND P0, PT, R4, RZ, PT ;  /* 0x000000ff0400720c */ /* 0x004fe20003f05270 */
[----:B------:R-:W-:Y:S05]  /*21c0*/  BRA `(.L_x_17033) ;  /* 0x00000e0000007947 */ /* 0x000fea0003800000 */
.L_x_17030:
        /* <DEDUP_REMOVED lines=10> */
.L_x_17035:
[----:B------:R-:W2:Y:S02]  /*2270*/  LDG.E R4, [R4.64] ;  /* 0x0000002404047981 */ /* 0x000ea4000c1e1900 */
[----:B--2---:R-:W-:Y:S01]  /*2280*/  ISETP.NE.AND P0, PT, R4, RZ, PT ;  /* 0x000000ff0400720c */ /* 0x004fe20003f05270 */
[----:B------:R-:W-:Y:S05]  /*2290*/  BRA `(.L_x_17033) ;  /* 0x00000d3000007947 */ /* 0x000fea0003800000 */
.L_x_17034:
[----:B------:R-:W2:Y:S02]  /*22a0*/  LDG.E.U16 R4, [R4.64] ;  /* 0x0000002404047981 */ /* 0x000ea4000c1e1500 */
[----:B--2---:R-:W-:Y:S01]  /*22b0*/  ISETP.NE.AND P0, PT, R4, RZ, PT ;  /* 0x000000ff0400720c */ /* 0x004fe20003f05270 */
[----:B------:R-:W-:Y:S05]  /*22c0*/  BRA `(.L_x_17033) ;  /* 0x00000d0000007947 */ /* 0x000fea0003800000 */
.L_x_17029:
        /* <DEDUP_REMOVED lines=9> */
.L_x_17037:
[----:B------:R-:W2:Y:S02]  /*2360*/  LDG.E.U16 R0, [R4.64] ;  /* 0x0000002404007981 */ /* 0x000ea4000c1e1500 */
[----:B--2---:R-:W-:-:S05]  /*2370*/  HADD2.F32 R0, -RZ, R0.H0_H0 ;  /* 0x20000000ff007230 */ /* 0x004fca0000004100 */
[----:B------:R-:W-:Y:S01]  /*2380*/  FSETP.NEU.FTZ.AND P0, PT, R0, RZ, PT ;  /* 0x000000ff0000720b */ /* 0x000fe20003f1d000 */
[----:B------:R-:W-:Y:S05]  /*2390*/  BRA `(.L_x_17033) ;  /* 0x00000c3000007947 */ /* 0x000fea0003800000 */
.L_x_17036:
        /* <DEDUP_REMOVED lines=11> */
.L_x_17039:
        /* <DEDUP_REMOVED lines=10> */
.L_x_17038:
[----:B------:R-:W2:Y:S02]  /*24f0*/  LDG.E.64 R4, [R4.64] ;  /* 0x0000002404047981 */ /* 0x000ea4000c1e1b00 */
[----:B--2---:R0:W1:Y:S01]  /*2500*/  DSETP.NEU.AND P0, PT, R4, RZ, PT ;  /* 0x000000ff0400722a */ /* 0x0040620003f0d000 */
[----:B------:R-:W-:Y:S05]  /*2510*/  BRA `(.L_x_17033) ;  /* 0x00000ab000007947 */ /* 0x000fea0003800000 */
.L_x_17028:
        /* <DEDUP_REMOVED lines=11> */
.L_x_17042:
[----:B------:R-:W2:Y:S02]  /*25d0*/  LDG.E.128 R4, [R4.64] ;  /* 0x0000002404047981 */ /* 0x000ea4000c1e1d00 */
[----:B--2---:R-:W0:-:S06]  /*25e0*/  DSETP.NEU.AND P0, PT, R6, RZ, PT ;  /* 0x000000ff0600722a */ /* 0x004e0c0003f0d000 */
[----:B0-----:R0:W1:Y:S01]  /*25f0*/  DSETP.NEU.OR P0, PT, R4, RZ, P0 ;  /* 0x000000ff0400722a */ /* 0x001062000070d400 */
[----:B------:R-:W-:Y:S05]  /*2600*/  BRA `(.L_x_17033) ;  /* 0x000009c000007947 */ /* 0x000fea0003800000 */
.L_x_17041:
        /* <DEDUP_REMOVED lines=27> */
.L_x_17044:
        /* <DEDUP_REMOVED lines=14> */
.L_x_17043:
[----:B------:R-:W2:Y:S02]  /*28a0*/  LDG.E.U16 R0, [R4.64] ;  /* 0x0000002404007981 */ /* 0x000ea4000c1e1500 */
[----:B--2---:R-:W-:-:S04]  /*28b0*/  PRMT R0, RZ, 0x5410, R0 ;  /* 0x00005410ff007816 */ /* 0x004fc80000000000 */
[----:B------:R-:W-:Y:S01]  /*28c0*/  FSETP.NEU.FTZ.AND P0, PT, R0, RZ, PT ;  /* 0x000000ff0000720b */ /* 0x000fe20003f1d000 */
[----:B------:R-:W-:Y:S05]  /*28d0*/  BRA `(.L_x_17033) ;  /* 0x000006f000007947 */ /* 0x000fea0003800000 */
.L_x_17040:
        /* <DEDUP_REMOVED lines=11> */
.L_x_17047:
        /* <DEDUP_REMOVED lines=21> */
.L_x_17051:
[----:B------:R-:W-:Y:S05]  /*2ae0*/  BSYNC B1 ;  /* 0x0000000000017941 */ /* 0x000fea0003800000 */
.L_x_17050:
[----:B------:R-:W-:Y:S01]  /*2af0*/  LEA R5, R0, 0x3b800000, 0x17 ;  /* 0x3b80000000057811 */ /* 0x000fe200078eb8ff */
[----:B------:R-:W-:-:S05]  /*2b00*/  IMAD.SHL.U32 R0, R3, 0x100000, RZ ;  /* 0x0010000003007824 */ /* 0x000fca00078e00ff */
[----:B------:R-:W-:Y:S02]  /*2b10*/  LOP3.LUT R0, R5, R0, R6, 0xfe, !PT ;  /* 0x0000000005007212 */ /* 0x000fe400078efe06 */
.L_x_17049:
[----:B------:R-:W-:Y:S05]  /*2b20*/  BSYNC B0 ;  /* 0x0000000000007941 */ /* 0x000fea0003800000 */
.L_x_17048:
[----:B------:R-:W-:Y:S01]  /*2b30*/  FSETP.NEU.FTZ.AND P0, PT, R0, RZ, PT ;  /* 0x000000ff0000720b */ /* 0x000fe20003f1d000 */
[----:B------:R-:W-:Y:S05]  /*2b40*/  BRA `(.L_x_17033) ;  /* 0x0000048000007947 */ /* 0x000fea0003800000 */
.L_x_17046:
        /* <DEDUP_REMOVED lines=21> */
.L_x_17055:
[----:B------:R-:W-:Y:S05]  /*2ca0*/  BSYNC B1 ;  /* 0x0000000000017941 */ /* 0x000fea0003800000 */
.L_x_17054:
[----:B------:R-:W-:Y:S01]  /*2cb0*/  LEA R5, R0, 0x37800000, 0x17 ;  /* 0x3780000000057811 */ /* 0x000fe200078eb8ff */
[----:B------:R-:W-:-:S05]  /*2cc0*/  IMAD.SHL.U32 R0, R3, 0x200000, RZ ;  /* 0x0020000003007824 */ /* 0x000fca00078e00ff */
[----:B------:R-:W-:Y:S02]  /*2cd0*/  LOP3.LUT R0, R5, R0, R6, 0xfe, !PT ;  /* 0x0000000005007212 */ /* 0x000fe400078efe06 */
.L_x_17053:
[----:B------:R-:W-:Y:S05]  /*2ce0*/  BSYNC B0 ;  /* 0x0000000000007941 */ /* 0x000fea0003800000 */
.L_x_17052:
[----:B------:R-:W-:Y:S01]  /*2cf0*/  FSETP.NEU.FTZ.AND P0, PT, R0, RZ, PT ;  /* 0x000000ff0000720b */ /* 0x000fe20003f1d000 */
[----:B------:R-:W-:Y:S05]  /*2d00*/  BRA `(.L_x_17033) ;  /* 0x000002c000007947 */ /* 0x000fea0003800000 */
.L_x_17045:
        /* <DEDUP_REMOVED lines=14> */
.L_x_17059:
[----:B------:R-:W-:Y:S05]  /*2df0*/  BSYNC B0 ;  /* 0x0000000000007941 */ /* 0x000fea0003800000 */
.L_x_17058:
[----:B------:R-:W-:Y:S01]  /*2e00*/  FSETP.NEU.FTZ.AND P0, PT, R0, RZ, PT ;  /* 0x000000ff0000720b */ /* 0x000fe20003f1d000 */
[----:B------:R-:W-:Y:S05]  /*2e10*/  BRA `(.L_x_17033) ;  /* 0x000001b000007947 */ /* 0x000fea0003800000 */
.L_x_17032:
        /* <DEDUP_REMOVED lines=21> */
.L_x_17057:
[----:B------:R-:W2:Y:S02]  /*2f70*/  LDG.E.64 R4, [R4.64] ;  /* 0x0000002404047981 */ /* 0x000ea4000c1e1b00 */
[----:B--2---:R-:W-:-:S04]  /*2f80*/  ISETP.NE.U32.AND P0, PT, R4, RZ, PT ;  /* 0x000000ff0400720c */ /* 0x004fc80003f05070 */
[----:B------:R-:W-:Y:S01]  /*2f90*/  ISETP.NE.AND.EX P0, PT, R5, RZ, PT, P0 ;  /* 0x000000ff0500720c */ /* 0x000fe20003f05300 */
[----:B------:R-:W-:Y:S05]  /*2fa0*/  BRA `(.L_x_17033) ;  /* 0x0000002000007947 */ /* 0x000fea0003800000 */
.L_x_17056:
[----:B------:R-:W2:Y:S02]  /*2fb0*/  LDG.E R4, [R4.64] ;  /* 0x0000002404047981 */ /* 0x000ea4000c1e1900 */
[----:B--2---:R-:W-:-:S04]  /*2fc0*/  ISETP.NE.AND P0, PT, R4, RZ, PT ;  /* 0x000000ff0400720c */ /* 0x004fc80003f05270 */
.L_x_17033:
[----:B-1----:R-:W-:Y:S02]  /*2fd0*/  SEL R23, RZ, 0x1, !P0 ;  /* 0x00000001ff177807 */ /* 0x002fe40004000000 */
[----:B------:R-:W-:-:S07]  /*2fe0*/  IADD3 R19, R19, 0x80, RZ ;  /* 0x0000008013137810 */ /* 0x000fce0007ffe0ff */
.L_x_17027:
[----:B------:R-:W-:Y:S05]  /*2ff0*/  BSYNC B6 ;  /* 0x0000000000067941 */ /* 0x000fea0003800000 */
.L_x_17026:
        /* <DEDUP_REMOVED lines=22> */
.L_x_17065:
[----:B------:R-:W2:Y:S02]  /*3160*/  LDG.E.U8 R4, [R4.64] ;  /* 0x0000002404047981 */ /* 0x000ea4000c1e1100 */
[----:B--2---:R-:W-:Y:S01]  /*3170*/  ISETP.NE.AND P0, PT, R4, RZ, PT ;  /* 0x000000ff0400720c */ /* 0x004fe20003f05270 */
[----:B------:R-:W-:Y:S05]  /*3180*/  BRA `(.L_x_17067) ;  /* 0x00000e0000007947 */ /* 0x000fea0003800000 */
.L_x_17064:
        /* <DEDUP_REMOVED lines=10> */
.L_x_17069:
[----:B------:R-:W2:Y:S02]  /*3230*/  LDG.E R4, [R4.64] ;  /* 0x0000002404047981 */ /* 0x000ea4000c1e1900 */
[----:B--2---:R-:W-:Y:S01]  /*3240*/  ISETP.NE.AND P0, PT, R4, RZ, PT ;  /* 0x000000ff0400720c */ /* 0x004fe20003f05270 */
[----:B------:R-:W-:Y:S05]  /*3250*/  BRA `(.L_x_17067) ;  /* 0x00000d3000007947 */ /* 0x000fea0003800000 */
.L_x_17068:
[----:B------:R-:W2:Y:S02]  /*3260*/  LDG.E.U16 R4, [R4.64] ;  /* 0x0000002404047981 */ /* 0x000ea4000c1e1500 */
[----:B--2---:R-:W-:Y:S01]  /*3270*/  ISETP.NE.AND P0, PT, R4, RZ, PT ;  /* 0x000000ff0400720c */ /* 0x004fe20003f05270 */
[----:B------:R-:W-:Y:S05]  /*3280*/  BRA `(.L_x_17067) ;  /* 0x00000d0000007947 */ /* 0x000fea0003800000 */
.L_x_17063:
        /* <DEDUP_REMOVED lines=9> */
.L_x_17071:
[----:B------:R-:W2:Y:S02]  /*3320*/  LDG.E.U16 R0, [R4.64] ;  /* 0x0000002404007981 */ /* 0x000ea4000c1e1500 */
[----:B--2---:R-:W-:-:S05]  /*3330*/  HADD2.F32 R0, -RZ, R0.H0_H0 ;  /* 0x20000000ff007230 */ /* 0x004fca0000004100 */
[----:B------:R-:W-:Y:S01]  /*3340*/  FSETP.NEU.FTZ.AND P0, PT, R0, RZ, PT ;  /* 0x000000ff0000720b */ /* 0x000fe20003f1d000 */
[----:B------:R-:W-:Y:S05]  /*3350*/  BRA `(.L_x_17067) ;  /* 0x00000c3000007947 */ /* 0x000fea0003800000 */
.L_x_17070:
        /* <DEDUP_REMOVED lines=11> */
.L_x_17073:
        /* <DEDUP_REMOVED lines=10> */
.L_x_17072:
[----:B------:R-:W2:Y:S02]  /*34b0*/  LDG.E.64 R4, [R4.64] ;  /* 0x0000002404047981 */ /* 0x000ea4000c1e1b00 */
[----:B--2---:R0:W2:Y:S01]  /*34c0*/  DSETP.NEU.AND P0, PT, R4, RZ, PT ;  /* 0x000000ff0400722a */ /* 0x0040a20003f0d000 */
[----:B------:R-:W-:Y:S06]  /*34d0*/  BRA `(.L_x_17067) ;  /* 0x00000ab000007947 */ /* 0x000fec0003800000 */
.L_x_17062:
        /* <DEDUP_REMOVED lines=11> */
.L_x_17076:
[----:B------:R-:W2:Y:S02]  /*3590*/  LDG.E.128 R4, [R4.64] ;  /* 0x0000002404047981 */ /* 0x000ea4000c1e1d00 */
[----:B--2---:R-:W0:-:S06]  /*35a0*/  DSETP.NEU.AND P0, PT, R6, RZ, PT ;  /* 0x000000ff0600722a */ /* 0x004e0c0003f0d000 */
[----:B0-----:R0:W2:Y:S01]  /*35b0*/  DSETP.NEU.OR P0, PT, R4, RZ, P0 ;  /* 0x000000ff0400722a */ /* 0x0010a2000070d400 */
[----:B------:R-:W-:Y:S06]  /*35c0*/  BRA `(.L_x_17067) ;  /* 0x000009c000007947 */ /* 0x000fec0003800000 */
.L_x_17075:
        /* <DEDUP_REMOVED lines=27> */
.L_x_17078:
        /* <DEDUP_REMOVED lines=14> */
.L_x_17077:
[----:B------:R-:W2:Y:S02]  /*3860*/  LDG.E.U16 R0, [R4.64] ;  /* 0x0000002404007981 */ /* 0x000ea4000c1e1500 */
[----:B--2---:R-:W-:-:S04]  /*3870*/  PRMT R0, RZ, 0x5410, R0 ;  /* 0x00005410ff007816 */ /* 0x004fc80000000000 */
[----:B------:R-:W-:Y:S01]  /*3880*/  FSETP.NEU.FTZ.AND P0, PT, R0, RZ, PT ;  /* 0x000000ff0000720b */ /* 0x000fe20003f1d000 */
[----:B------:R-:W-:Y:S05]  /*3890*/  BRA `(.L_x_17067) ;  /* 0x000006f000007947 */ /* 0x000fea0003800000 */
.L_x_17074:
        /* <DEDUP_REMOVED lines=11> */
.L_x_17081:
        /* <DEDUP_REMOVED lines=21> */
.L_x_17085:
[----:B------:R-:W-:Y:S05]  /*3aa0*/  BSYNC B1 ;  /* 0x0000000000017941 */ /* 0x000fea0003800000 */
.L_x_17084:
[----:B------:R-:W-:Y:S01]  /*3ab0*/  LEA R5, R0, 0x3b800000, 0x17 ;  /* 0x3b80000000057811 */ /* 0x000fe200078eb8ff */
[----:B------:R-:W-:-:S05]  /*3ac0*/  IMAD.SHL.U32 R0, R3, 0x100000, RZ ;  /* 0x0010000003007824 */ /* 0x000fca00078e00ff */
[----:B------:R-:W-:Y:S02]  /*3ad0*/  LOP3.LUT R0, R5, R0, R6, 0xfe, !PT ;  /* 0x0000000005007212 */ /* 0x000fe400078efe06 */
.L_x_17083:
[----:B------:R-:W-:Y:S05]  /*3ae0*/  BSYNC B0 ;  /* 0x0000000000007941 */ /* 0x000fea0003800000 */
.L_x_17082:
[----:B------:R-:W-:Y:S01]  /*3af0*/  FSETP.NEU.FTZ.AND P0, PT, R0, RZ, PT ;  /* 0x000000ff0000720b */ /* 0x000fe20003f1d000 */
[----:B------:R-:W-:Y:S05]  /*3b00*/  BRA `(.L_x_17067) ;  /* 0x0000048000007947 */ /* 0x000fea0003800000 */
.L_x_17080:
        /* <DEDUP_REMOVED lines=21> */
.L_x_17089:
[----:B------:R-:W-:Y:S05]  /*3c60*/  BSYNC B1 ;  /* 0x0000000000017941 */ /* 0x000fea0003800000 */
.L_x_17088:
[----:B------:R-:W-:Y:S01]  /*3c70*/  LEA R5, R0, 0x37800000, 0x17 ;  /* 0x3780000000057811 */ /* 0x000fe200078eb8ff */
[----:B------:R-:W-:-:S05]  /*3c80*/  IMAD.SHL.U32 R0, R3, 0x200000, RZ ;  /* 0x0020000003007824 */ /* 0x000fca00078e00ff */
[----:B------:R-:W-:Y:S02]  /*3c90*/  LOP3.LUT R0, R5, R0, R6, 0xfe, !PT ;  /* 0x0000000005007212 */ /* 0x000fe400078efe06 */
.L_x_17087:
[----:B------:R-:W-:Y:S05]  /*3ca0*/  BSYNC B0 ;  /* 0x0000000000007941 */ /* 0x000fea0003800000 */
.L_x_17086:
[----:B------:R-:W-:Y:S01]  /*3cb0*/  FSETP.NEU.FTZ.AND P0, PT, R0, RZ, PT ;  /* 0x000000ff0000720b */ /* 0x000fe20003f1d000 */
[----:B------:R-:W-:Y:S05]  /*3cc0*/  BRA `(.L_x_17067) ;  /* 0x000002c000007947 */ /* 0x000fea0003800000 */
.L_x_17079:
        /* <DEDUP_REMOVED lines=14> */
.L_x_17093:
[----:B------:R-:W-:Y:S05]  /*3db0*/  BSYNC B0 ;  /* 0x0000000000007941 */ /* 0x000fea0003800000 */
.L_x_17092:
[----:B------:R-:W-:Y:S01]  /*3dc0*/  FSETP.NEU.FTZ.AND P0, PT, R0, RZ, PT ;  /* 0x000000ff0000720b */ /* 0x000fe20003f1d000 */
[----:B------:R-:W-:Y:S05]  /*3dd0*/  BRA `(.L_x_17067) ;  /* 0x000001b000007947 */ /* 0x000fea0003800000 */
.L_x_17066:
        /* <DEDUP_REMOVED lines=21> */
.L_x_17091:
[----:B------:R-:W2:Y:S02]  /*3f30*/  LDG.E.64 R4, [R4.64] ;  /* 0x0000002404047981 */ /* 0x000ea4000c1e1b00 */
[----:B--2---:R-:W-:-:S04]  /*3f40*/  ISETP.NE.U32.AND P0, PT, R4, RZ, PT ;  /* 0x000000ff0400720c */ /* 0x004fc80003f05070 */
[----:B------:R-:W-:Y:S01]  /*3f50*/  ISETP.NE.AND.EX P0, PT, R5, RZ, PT, P0 ;  /* 0x000000ff0500720c */ /* 0x000fe20003f05300 */
[----:B------:R-:W-:Y:S05]  /*3f60*/  BRA `(.L_x_17067) ;  /* 0x0000002000007947 */ /* 0x000fea0003800000 */
.L_x_17090:
[----:B------:R-:W2:Y:S02]  /*3f70*/  LDG.E R4, [R4.64] ;  /* 0x0000002404047981 */ /* 0x000ea4000c1e1900 */
[----:B--2---:R-:W-:-:S06]  /*3f80*/  ISETP.NE.AND P0, PT, R4, RZ, PT ;  /* 0x000000ff0400720c */ /* 0x004fcc0003f05270 */
.L_x_17067:
[----:B--2---:R-:W-:-:S07]  /*3f90*/  SEL R17, RZ, 0x1, !P0 ;  /* 0x00000001ff117807 */ /* 0x004fce0004000000 */
.L_x_17061:
[----:B------:R-:W-:Y:S05]  /*3fa0*/  BSYNC B6 ;  /* 0x0000000000067941 */ /* 0x000fea0003800000 */
.L_x_17060:
[----:B------:R-:W2:Y:S01]  /*3fb0*/  S2R R7, SR_TID.X ;  /* 0x0000000000077919 */ /* 0x000ea20000002100 */
[----:B------:R-:W3:Y:S01]  /*3fc0*/  LDC.U8 R16, c[0x0][0x184] ;  /* 0x00006100ff107b82 */ /* 0x000ee20000000000 */
[----:B-1----:R-:W-:Y:S01]  /*3fd0*/  ISETP.NE.AND P0, PT, R25, RZ, PT ;  /* 0x000000ff1900720c */ /* 0x002fe20003f05270 */
[----:B------:R-:W-:Y:S01]  /*3fe0*/  BSSY B6, `(.L_x_17094) ;  /* 0x00000fd000067945 */ /* 0x000fe20003800000 */
[----:B------:R-:W-:Y:S02]  /*3ff0*/  PRMT R0, R22, 0x9910, RZ ;  /* 0x0000991016007816 */ /* 0x000fe400000000ff */
[----:B------:R-:W-:Y:S02]  /*4000*/  PRMT R3, R18, 0x9910, RZ ;  /* 0x0000991012037816 */ /* 0x000fe400000000ff */
[----:B0-----:R-:W-:-:S02]  /*4010*/  PRMT R4, R23, 0x9910, RZ ;  /* 0x0000991017047816 */ /* 0x001fc400000000ff */
[----:B------:R-:W-:Y:S02]  /*4020*/  PRMT R5, R17, 0x9910, RZ ;  /* 0x0000991011057816 */ /* 0x000fe400000000ff */
[----:B------:R-:W-:Y:S02]  /*4030*/  ISETP.NE.AND P3, PT, R0, RZ, P0 ;  /* 0x000000ff0000720c */ /* 0x000fe40000765270 */
[----:B------:R-:W-:Y:S02]  /*4040*/  ISETP.NE.AND P2, PT, R3, RZ, P0 ;  /* 0x000000ff0300720c */ /* 0x000fe40000745270 */
[----:B------:R-:W-:Y:S02]  /*4050*/  ISETP.NE.AND P1, PT, R4, RZ, P0 ;  /* 0x000000ff0400720c */ /* 0x000fe40000725270 */
[----:B------:R-:W-:Y:S02]  /*4060*/  ISETP.NE.AND P0, PT, R5, RZ, P0 ;  /* 0x000000ff0500720c */ /* 0x000fe40000705270 */
[----:B------:R-:W-:-:S02]  /*4070*/  SEL R3, RZ, 0x1, !P3 ;  /* 0x00000001ff037807 */ /* 0x000fc40005800000 */
[----:B------:R-:W-:Y:S02]  /*4080*/  SEL R26, RZ, 0x1, !P2 ;  /* 0x00000001ff1a7807 */ /* 0x000fe40005000000 */
[----:B--2---:R-:W-:Y:S01]  /*4090*/  ISETP.GE.AND P4, PT, R7, R24, PT ;  /* 0x000000180700720c */ /* 0x004fe20003f86270 */
[----:B------:R-:W-:Y:S01]  /*40a0*/  IMAD.MOV.U32 R17, RZ, RZ, R7 ;  /* 0x000000ffff117224 */ /* 0x000fe200078e0007 */
[----:B------:R-:W-:Y:S02]  /*40b0*/  SEL R18, RZ, 0x1, !P1 ;  /* 0x00000001ff127807 */ /* 0x000fe40004800000 */
[----:B------:R-:W-:-:S09]  /*40c0*/  SEL R22, RZ, 0x1, !P0 ;  /* 0x00000001ff167807 */ /* 0x000fd20004000000 */
        /* <DEDUP_REMOVED lines=20> */
.L_x_17099:
[----:B------:R0:W-:Y:S01]  /*4210*/  STG.E.U8 [R8.64], R3 ;  /* 0x0000000308007986 */ /* 0x0001e2000c101124 */
[----:B------:R-:W-:Y:S05]  /*4220*/  BRA `(.L_x_17095) ;  /* 0x00000d8000007947 */ /* 0x000fea0003800000 */
.L_x_17098:
        /* <DEDUP_REMOVED lines=10> */
.L_x_17102:
[----:B------:R0:W-:Y:S01]  /*42d0*/  STG.E [R8.64], R3 ;  /* 0x0000000308007986 */ /* 0x0001e2000c101924 */
[----:B------:R-:W-:Y:S05]  /*42e0*/  BRA `(.L_x_17095) ;  /* 0x00000cc000007947 */ /* 0x000fea0003800000 */
.L_x_17101:
[----:B------:R0:W-:Y:S01]  /*42f0*/  STG.E.U16 [R8.64], R3 ;  /* 0x0000000308007986 */ /* 0x0001e2000c101524 */
[----:B------:R-:W-:Y:S05]  /*4300*/  BRA `(.L_x_17095) ;  /* 0x00000ca000007947 */ /* 0x000fea0003800000 */
.L_x_17097:
        /* <DEDUP_REMOVED lines=9> */
.L_x_17104:
[----:B------:R-:W0:Y:S02]  /*43a0*/  I2F.S16 R0, R3 ;  /* 0x0000000300007306 */ /* 0x000e240000101400 */
[----:B0-----:R-:W-:-:S05]  /*43b0*/  F2FP.PACK_AB R0, RZ, R0 ;  /* 0x00000000ff00723e */ /* 0x001fca00000000ff */
[----:B------:R0:W-:Y:S01]  /*43c0*/  STG.E.U16 [R8.64], R0 ;  /* 0x0000000008007986 */ /* 0x0001e2000c101524 */
[----:B------:R-:W-:Y:S05]  /*43d0*/  BRA `(.L_x_17095) ;  /* 0x00000bd000007947 */ /* 0x000fea0003800000 */
.L_x_17103:
        /* <DEDUP_REMOVED lines=10> */
.L_x_17106:
[----:B------:R-:W0:Y:S02]  /*4480*/  I2F.S16 R3, R3 ;  /* 0x0000000300037306 */ /* 0x000e240000101400 */
[----:B0-----:R-:W-:-:S04]  /*4490*/  F2FP.PACK_AB R3, RZ, R3 ;  /* 0x00000003ff03723e */ /* 0x001fc800000000ff */
[----:B------:R-:W-:-:S05]  /*44a0*/  PRMT R3, R3, 0x5410, RZ ;  /* 0x0000541003037816 */ /* 0x000fca00000000ff */
[----:B------:R0:W-:Y:S01]  /*44b0*/  STG.E [R8.64], R3 ;  /* 0x0000000308007986 */ /* 0x0001e2000c101924 */
[----:B------:R-:W-:Y:S05]  /*44c0*/  BRA `(.L_x_17095) ;  /* 0x00000ae000007947 */ /* 0x000fea0003800000 */
.L_x_17105:
[----:B------:R-:W0:Y:S02]  /*44d0*/  I2F.F64.S16 R4, R3 ;  /* 0x0000000300047312 */ /* 0x000e240000101c00 */
[----:B0-----:R0:W-:Y:S01]  /*44e0*/  STG.E.64 [R8.64], R4 ;  /* 0x0000000408007986 */ /* 0x0011e2000c101b24 */
[----:B------:R-:W-:Y:S05]  /*44f0*/  BRA `(.L_x_17095) ;  /* 0x00000ab000007947 */ /* 0x000fea0003800000 */
.L_x_17096:
        /* <DEDUP_REMOVED lines=10> */
.L_x_17109:
[----:B------:R-:W0:Y:S01]  /*45a0*/  I2F.F64.S16 R4, R3 ;  /* 0x0000000300047312 */ /* 0x000e220000101c00 */
[----:B------:R-:W-:-:S05]  /*45b0*/  CS2R R6, SRZ ;  /* 0x0000000000067805 */ /* 0x000fca000001ff00 */
[----:B0-----:R0:W-:Y:S01]  /*45c0*/  STG.E.128 [R8.64], R4 ;  /* 0x0000000408007986 */ /* 0x0011e2000c101d24 */
[----:B------:R-:W-:Y:S05]  /*45d0*/  BRA `(.L_x_17095) ;  /* 0x000009d000007947 */ /* 0x000fea0003800000 */
.L_x_17108:
        /* <DEDUP_REMOVED lines=21> */
.L_x_17113:
[----:B------:R-:W-:Y:S05]  /*4730*/  BSYNC B0 ;  /* 0x0000000000007941 */ /* 0x000fea0003800000 */
.L_x_17112:
[----:B------:R-:W-:-:S05]  /*4740*/  LOP3.LUT R5, R0, R5, RZ, 0xfc, !PT ;  /* 0x0000000500057212 */ /* 0x000fca00078efcff */
[----:B------:R0:W-:Y:S01]  /*4750*/  STG.E.U8 [R8.64], R5 ;  /* 0x0000000508007986 */ /* 0x0001e2000c101124 */
[----:B------:R-:W-:Y:S05]  /*4760*/  BRA `(.L_x_17095) ;  /* 0x0000084000007947 */ /* 0x000fea0003800000 */
.L_x_17111:
        /* <DEDUP_REMOVED lines=13> */
.L_x_17115:
[----:B------:R-:W-:Y:S01]  /*4840*/  IMAD.MOV.U32 R0, RZ, RZ, 0x7f ;  /* 0x0000007fff007424 */ /* 0x000fe200078e00ff */
[----:B------:R-:W-:-:S04]  /*4850*/  ISETP.GT.U32.AND P0, PT, R4, 0x7f800000, PT ;  /* 0x7f8000000400780c */ /* 0x000fc80003f04070 */
[----:B------:R-:W-:-:S04]  /*4860*/  SEL R0, R0, 0x7c, P0 ;  /* 0x0000007c00007807 */ /* 0x000fc80000000000 */
.L_x_17116:
[----:B------:R-:W-:Y:S05]  /*4870*/  BSYNC B0 ;  /* 0x0000000000007941 */ /* 0x000fea0003800000 */
.L_x_17114:
[----:B------:R-:W-:-:S04]  /*4880*/  LOP3.LUT R3, R5, 0x80000000, RZ, 0xc0, !PT ;  /* 0x8000000005037812 */ /* 0x000fc800078ec0ff */
[----:B------:R-:W-:-:S04]  /*4890*/  SHF.R.U32.HI R3, RZ, 0x18, R3 ;  /* 0x00000018ff037819 */ /* 0x000fc80000011603 */
[----:B------:R-:W-:-:S05]  /*48a0*/  LOP3.LUT R3, R0, R3, RZ, 0xfc, !PT ;  /* 0x0000000300037212 */ /* 0x000fca00078efcff */
[----:B------:R0:W-:Y:S01]  /*48b0*/  STG.E.U8 [R8.64], R3 ;  /* 0x0000000308007986 */ /* 0x0001e2000c101124 */
[----:B------:R-:W-:Y:S05]  /*48c0*/  BRA `(.L_x_17095) ;  /* 0x000006e000007947 */ /* 0x000fea0003800000 */
.L_x_17110:
[----:B------:R-:W0:Y:S02]  /*48d0*/  I2F.S16 R0, R3 ;  /* 0x0000000300007306 */ /* 0x000e240000101400 */
[----:B0-----:R-:W-:-:S05]  /*48e0*/  F2FP.BF16.PACK_AB R0, RZ, R0 ;  /* 0x00000000ff00723e */ /* 0x001fca00000010ff */
[----:B------:R0:W-:Y:S01]  /*48f0*/  STG.E.U16 [R8.64], R0 ;  /* 0x0000000008007986 */ /* 0x0001e2000c101524 */
[----:B------:R-:W-:Y:S05]  /*4900*/  BRA `(.L_x_17095) ;  /* 0x000006a000007947 */ /* 0x000fea0003800000 */
.L_x_17107:
        /* <DEDUP_REMOVED lines=10> */
.L_x_17119:
        /* <DEDUP_REMOVED lines=17> */
.L_x_17122:
[----:B------:R-:W-:-:S04]  /*4ac0*/  LOP3.LUT R3, R3, 0x80000000, RZ, 0xc0, !PT ;  /* 0x8000000003037812 */ /* 0x000fc800078ec0ff */
[----:B------:R-:W-:-:S04]  /*4ad0*/  SHF.R.U32.HI R3, RZ, 0x18, R3 ;  /* 0x00000018ff037819 */ /* 0x000fc80000011603 */
[----:B------:R-:W-:-:S04]  /*4ae0*/  LOP3.LUT R0, R0, R3, RZ, 0xfc, !PT ;  /* 0x0000000300007212 */ /* 0x000fc800078efcff */
[----:B------:R-:W-:Y:S02]  /*4af0*/  PRMT R4, R0, 0x7610, R4 ;  /* 0x0000761000047816 */ /* 0x000fe40000000004 */
.L_x_17121:
[----:B------:R-:W-:Y:S05]  /*4b00*/  BSYNC B0 ;  /* 0x0000000000007941 */ /* 0x000fea0003800000 */
.L_x_17120:
[----:B------:R0:W-:Y:S01]  /*4b10*/  STG.E.U8 [R8.64], R4 ;  /* 0x0000000408007986 */ /* 0x0001e2000c101124 */
[----:B------:R-:W-:Y:S05]  /*4b20*/  BRA `(.L_x_17095) ;  /* 0x0000048000007947 */ /* 0x000fea0003800000 */
.L_x_17118:
        /* <DEDUP_REMOVED lines=17> */
.L_x_17125:
[----:B------:R-:W-:-:S04]  /*4c40*/  LOP3.LUT R3, R3, 0x80000000, RZ, 0xc0, !PT ;  /* 0x8000000003037812 */ /* 0x000fc800078ec0ff */
[----:B------:R-:W-:-:S04]  /*4c50*/  SHF.R.U32.HI R3, RZ, 0x18, R3 ;  /* 0x00000018ff037819 */ /* 0x000fc80000011603 */
[----:B------:R-:W-:-:S04]  /*4c60*/  LOP3.LUT R0, R0, R3, RZ, 0xfc, !PT ;  /* 0x0000000300007212 */ /* 0x000fc800078efcff */
[----:B------:R-:W-:Y:S02]  /*4c70*/  PRMT R4, R0, 0x7610, R4 ;  /* 0x0000761000047816 */ /* 0x000fe40000000004 */
.L_x_17124:
[----:B------:R-:W-:Y:S05]  /*4c80*/  BSYNC B0 ;  /* 0x0000000000007941 */ /* 0x000fea0003800000 */
.L_x_17123:
[----:B------:R0:W-:Y:S01]  /*4c90*/  STG.E.U8 [R8.64], R4 ;  /* 0x0000000408007986 */ /* 0x0001e2000c101124 */
[----:B------:R-:W-:Y:S05]  /*4ca0*/  BRA `(.L_x_17095) ;  /* 0x0000030000007947 */ /* 0x000fea0003800000 */
.L_x_17117:
        /* <DEDUP_REMOVED lines=23> */
.L_x_17100:
        /* <DEDUP_REMOVED lines=20> */
.L_x_17127:
[----:B------:R-:W-:Y:S02]  /*4f60*/  IMAD.MOV.U32 R4, RZ, RZ, R3 ;  /* 0x000000ffff047224 */ /* 0x000fe400078e0003 */
[----:B------:R-:W-:-:S05]  /*4f70*/  IMAD.MOV.U32 R5, RZ, RZ, RZ ;  /* 0x000000ffff057224 */ /* 0x000fca00078e00ff */
[----:B------:R0:W-:Y:S01]  /*4f80*/  STG.E.64 [R8.64], R4 ;  /* 0x0000000408007986 */ /* 0x0001e2000c101b24 */
[----:B------:R-:W-:Y:S05]  /*4f90*/  BRA `(.L_x_17095) ;  /* 0x0000001000007947 */ /* 0x000fea0003800000 */
.L_x_17126:
[----:B------:R0:W-:Y:S02]  /*4fa0*/  STG.E [R8.64], R3 ;  /* 0x0000000308007986 */ /* 0x0001e4000c101924 */
.L_x_17095:
[----:B---3--:R-:W-:Y:S05]  /*4fb0*/  BSYNC B6 ;  /* 0x0000000000067941 */ /* 0x008fea0003800000 */
.L_x_17094:
        /* <DEDUP_REMOVED lines=21> */
.L_x_17133:
[----:B------:R0:W-:Y:S01]  /*5110*/  STG.E.U8 [R8.64], R26 ;  /* 0x0000001a08007986 */ /* 0x0001e2000c101124 */
[----:B------:R-:W-:Y:S05]  /*5120*/  BRA `(.L_x_17135) ;  /* 0x00000d5000007947 */ /* 0x000fea0003800000 */
.L_x_17132:
        /* <DEDUP_REMOVED lines=9> */
.L_x_17137:
[----:B------:R0:W-:Y:S01]  /*51c0*/  STG.E [R8.64], R26 ;  /* 0x0000001a08007986 */ /* 0x0001e2000c101924 */
[----:B------:R-:W-:Y:S05]  /*51d0*/  BRA `(.L_x_17135) ;  /* 0x00000ca000007947 */ /* 0x000fea0003800000 */
.L_x_17136:
[----:B------:R0:W-:Y:S01]  /*51e0*/  STG.E.U16 [R8.64], R26 ;  /* 0x0000001a08007986 */ /* 0x0001e2000c101524 */
[----:B------:R-:W-:Y:S05]  /*51f0*/  BRA `(.L_x_17135) ;  /* 0x00000c8000007947 */ /* 0x000fea0003800000 */
.L_x_17131:
        /* <DEDUP_REMOVED lines=9> */
.L_x_17139:
[----:B------:R-:W0:Y:S02]  /*5290*/  I2F.S16 R0, R26 ;  /* 0x0000001a00007306 */ /* 0x000e240000101400 */
[----:B0-----:R-:W-:-:S05]  /*52a0*/  F2FP.PACK_AB R0, RZ, R0 ;  /* 0x00000000ff00723e */ /* 0x001fca00000000ff */
[----:B------:R0:W-:Y:S01]  /*52b0*/  STG.E.U16 [R8.64], R0 ;  /* 0x0000000008007986 */ /* 0x0001e2000c101524 */
[----:B------:R-:W-:Y:S05]  /*52c0*/  BRA `(.L_x_17135) ;  /* 0x00000bb000007947 */ /* 0x000fea0003800000 */
.L_x_17138:
        /* <DEDUP_REMOVED lines=10> */
.L_x_17141:
[----:B------:R-:W0:Y:S02]  /*5370*/  I2F.S16 R26, R26 ;  /* 0x0000001a001a7306 */ /* 0x000e240000101400 */
[----:B0-----:R-:W-:-:S04]  /*5380*/  F2FP.PACK_AB R3, RZ, R26 ;  /* 0x0000001aff03723e */ /* 0x001fc800000000ff */
[----:B------:R-:W-:-:S05]  /*5390*/  PRMT R3, R3, 0x5410, RZ ;  /* 0x0000541003037816 */ /* 0x000fca00000000ff */
[----:B------:R0:W-:Y:S01]  /*53a0*/  STG.E [R8.64], R3 ;  /* 0x0000000308007986 */ /* 0x0001e2000c101924 */
[----:B------:R-:W-:Y:S05]  /*53b0*/  BRA `(.L_x_17135) ;  /* 0x00000ac000007947 */ /* 0x000fea0003800000 */
.L_x_17140:
[----:B------:R-:W0:Y:S02]  /*53c0*/  I2F.F64.S16 R26, R26 ;  /* 0x0000001a001a7312 */ /* 0x000e240000101c00 */
[----:B0-----:R0:W-:Y:S01]  /*53d0*/  STG.E.64 [R8.64], R26 ;  /* 0x0000001a08007986 */ /* 0x0011e2000c101b24 */
[----:B------:R-:W-:Y:S05]  /*53e0*/  BRA `(.L_x_17135) ;  /* 0x00000a9000007947 */ /* 0x000fea0003800000 */
.L_x_17130:
        /* <DEDUP_REMOVED lines=10> */
.L_x_17144:
[----:B------:R-:W0:Y:S01]  /*5490*/  I2F.F64.S16 R4, R26 ;  /* 0x0000001a00047312 */ /* 0x000e220000101c00 */
[----:B------:R-:W-:-:S05]  /*54a0*/  CS2R R6, SRZ ;  /* 0x0000000000067805 */ /* 0x000fca000001ff00 */
[----:B0-----:R0:W-:Y:S01]  /*54b0*/  STG.E.128 [R8.64], R4 ;  /* 0x0000000408007986 */ /* 0x0011e2000c101d24 */
[----:B------:R-:W-:Y:S05]  /*54c0*/  BRA `(.L_x_17135) ;  /* 0x000009b000007947 */ /* 0x000fea0003800000 */
.L_x_17143:
        /* <DEDUP_REMOVED lines=21> */
.L_x_17148:
[----:B------:R-:W-:Y:S05]  /*5620*/  BSYNC B0 ;  /* 0x0000000000007941 */ /* 0x000fea0003800000 */
.L_x_17147:
[----:B------:R-:W-:-:S05]  /*5630*/  LOP3.LUT R5, R0, R5, RZ, 0xfc, !PT ;  /* 0x0000000500057212 */ /* 0x000fca00078efcff */
[----:B------:R0:W-:Y:S01]  /*5640*/  STG.E.U8 [R8.64], R5 ;  /* 0x0000000508007986 */ /* 0x0001e2000c101124 */
[----:B------:R-:W-:Y:S05]  /*5650*/  BRA `(.L_x_17135) ;  /* 0x0000082000007947 */ /* 0x000fea0003800000 */
.L_x_17146:
        /* <DEDUP_REMOVED lines=13> */
.L_x_17150:
[----:B------:R-:W-:Y:S01]  /*5730*/  IMAD.MOV.U32 R0, RZ, RZ, 0x7f ;  /* 0x0000007fff007424 */ /* 0x000fe200078e00ff */
[----:B------:R-:W-:-:S04]  /*5740*/  ISETP.GT.U32.AND P0, PT, R3, 0x7f800000, PT ;  /* 0x7f8000000300780c */ /* 0x000fc80003f04070 */
[----:B------:R-:W-:-:S04]  /*5750*/  SEL R0, R0, 0x7c, P0 ;  /* 0x0000007c00007807 */ /* 0x000fc80000000000 */
.L_x_17151:
[----:B------:R-:W-:Y:S05]  /*5760*/  BSYNC B0 ;  /* 0x0000000000007941 */ /* 0x000fea0003800000 */
.L_x_17149:
[----:B------:R-:W-:-:S04]  /*5770*/  LOP3.LUT R3, R5, 0x80000000, RZ, 0xc0, !PT ;  /* 0x8000000005037812 */ /* 0x000fc800078ec0ff */
[----:B------:R-:W-:-:S04]  /*5780*/  SHF.R.U32.HI R3, RZ, 0x18, R3 ;  /* 0x00000018ff037819 */ /* 0x000fc80000011603 */
[----:B------:R-:W-:-:S05]  /*5790*/  LOP3.LUT R3, R0, R3, RZ, 0xfc, !PT ;  /* 0x0000000300037212 */ /* 0x000fca00078efcff */
[----:B------:R0:W-:Y:S01]  /*57a0*/  STG.E.U8 [R8.64], R3 ;  /* 0x0000000308007986 */ /* 0x0001e2000c101124 */
[----:B------:R-:W-:Y:S05]  /*57b0*/  BRA `(.L_x_17135) ;  /* 0x000006c000007947 */ /* 0x000fea0003800000 */
.L_x_17145:
[----:B------:R-:W0:Y:S02]  /*57c0*/  I2F.S16 R0, R26 ;  /* 0x0000001a00007306 */ /* 0x000e240000101400 */
[----:B0-----:R-:W-:-:S05]  /*57d0*/  F2FP.BF16.PACK_AB R0, RZ, R0 ;  /* 0x00000000ff00723e */ /* 0x001fca00000010ff */
[----:B------:R0:W-:Y:S01]  /*57e0*/  STG.E.U16 [R8.64], R0 ;  /* 0x0000000008007986 */ /* 0x0001e2000c101524 */
[----:B------:R-:W-:Y:S05]  /*57f0*/  BRA `(.L_x_17135) ;  /* 0x0000068000007947 */ /* 0x000fea0003800000 */
.L_x_17142:
        /* <DEDUP_REMOVED lines=10> */
.L_x_17154:
        /* <DEDUP_REMOVED lines=17> */
.L_x_17157:
[----:B------:R-:W-:-:S04]  /*59b0*/  LOP3.LUT R3, R5, 0x80000000, RZ, 0xc0, !PT ;  /* 0x8000000005037812 */ /* 0x000fc800078ec0ff */
[----:B------:R-:W-:-:S04]  /*59c0*/  SHF.R.U32.HI R3, RZ, 0x18, R3 ;  /* 0x00000018ff037819 */ /* 0x000fc80000011603 */
[----:B------:R-:W-:-:S04]  /*59d0*/  LOP3.LUT R0, R0, R3, RZ, 0xfc, !PT ;  /* 0x0000000300007212 */ /* 0x000fc800078efcff */
[----:B------:R-:W-:Y:S02]  /*59e0*/  PRMT R4, R0, 0x7610, R4 ;  /* 0x0000761000047816 */ /* 0x000fe40000000004 */
.L_x_17156:
[----:B------:R-:W-:Y:S05]  /*59f0*/  BSYNC B0 ;  /* 0x0000000000007941 */ /* 0x000fea0003800000 */
.L_x_17155:
[----:B------:R0:W-:Y:S01]  /*5a00*/  STG.E.U8 [R8.64], R4 ;  /* 0x0000000408007986 */ /* 0x0001e2000c101124 */
[----:B------:R-:W-:Y:S05]  /*5a10*/  BRA `(.L_x_17135) ;  /* 0x0000046000007947 */ /* 0x000fea0003800000 */
.L_x_17153:
        /* <DEDUP_REMOVED lines=17> */
.L_x_17160:
[----:B------:R-:W-:-:S04]  /*5b30*/  LOP3.LUT R3, R5, 0x80000000, RZ, 0xc0, !PT ;  /* 0x8000000005037812 */ /* 0x000fc800078ec0ff */
[----:B------:R-:W-:-:S04]  /*5b40*/  SHF.R.U32.HI R3, RZ, 0x18, R3 ;  /* 0x00000018ff037819 */ /* 0x000fc80000011603 */
[----:B------:R-:W-:-:S04]  /*5b50*/  LOP3.LUT R0, R0, R3, RZ, 0xfc, !PT ;  /* 0x0000000300007212 */ /* 0x000fc800078efcff */
[----:B------:R-:W-:Y:S02]  /*5b60*/  PRMT R4, R0, 0x7610, R4 ;  /* 0x0000761000047816 */ /* 0x000fe40000000004 */
.L_x_17159:
[----:B------:R-:W-:Y:S05]  /*5b70*/  BSYNC B0 ;  /* 0x0000000000007941 */ /* 0x000fea0003800000 */
.L_x_17158:
[----:B------:R0:W-:Y:S01]  /*5b80*/  STG.E.U8 [R8.64], R4 ;  /* 0x0000000408007986 */ /* 0x0001e2000c101124 */
[----:B------:R-:W-:Y:S05]  /*5b90*/  BRA `(.L_x_17135) ;  /* 0x000002e000007947 */ /* 0x000fea0003800000 */
.L_x_17152:
        /* <DEDUP_REMOVED lines=22> */
.L_x_17134:
        /* <DEDUP_REMOVED lines=20> */
.L_x_17162:
[----:B------:R-:W-:-:S05]  /*5e40*/  IMAD.MOV.U32 R27, RZ, RZ, RZ ;  /* 0x000000ffff1b7224 */ /* 0x000fca00078e00ff */
[----:B------:R0:W-:Y:S01]  /*5e50*/  STG.E.64 [R8.64], R26 ;  /* 0x0000001a08007986 */ /* 0x0001e2000c101b24 */
[----:B------:R-:W-:Y:S05]  /*5e60*/  BRA `(.L_x_17135) ;  /* 0x0000001000007947 */ /* 0x000fea0003800000 */
.L_x_17161:
[----:B------:R0:W-:Y:S02]  /*5e70*/  STG.E [R8.64], R26 ;  /* 0x0000001a08007986 */ /* 0x0001e4000c101924 */
.L_x_17135:
        /* <DEDUP_REMOVED lines=21> */
.L_x_17166:
[----:B------:R0:W-:Y:S01]  /*5fd0*/  STG.E.U8 [R8.64], R18 ;  /* 0x0000001208007986 */ /* 0x0001e2000c101124 */
[----:B------:R-:W-:Y:S05]  /*5fe0*/  BRA `(.L_x_17168) ;  /* 0x00000d5000007947 */ /* 0x000fea0003800000 */
.L_x_17165:
        /* <DEDUP_REMOVED lines=9> */
.L_x_17170:
[----:B------:R0:W-:Y:S01]  /*6080*/  STG.E [R8.64], R18 ;  /* 0x0000001208007986 */ /* 0x0001e2000c101924 */
[----:B------:R-:W-:Y:S05]  /*6090*/  BRA `(.L_x_17168) ;  /* 0x00000ca000007947 */ /* 0x000fea0003800000 */
.L_x_17169:
[----:B------:R0:W-:Y:S01]  /*60a0*/  STG.E.U16 [R8.64], R18 ;  /* 0x0000001208007986 */ /* 0x0001e2000c101524 */
[----:B------:R-:W-:Y:S05]  /*60b0*/  BRA `(.L_x_17168) ;  /* 0x00000c8000007947 */ /* 0x000fea0003800000 */
.L_x_17164:
        /* <DEDUP_REMOVED lines=9> */
.L_x_17172:
[----:B------:R-:W0:Y:S02]  /*6150*/  I2F.S16 R0, R18 ;  /* 0x0000001200007306 */ /* 0x000e240000101400 */
[----:B0-----:R-:W-:-:S05]  /*6160*/  F2FP.PACK_AB R0, RZ, R0 ;  /* 0x00000000ff00723e */ /* 0x001fca00000000ff */
[----:B------:R0:W-:Y:S01]  /*6170*/  STG.E.U16 [R8.64], R0 ;  /* 0x0000000008007986 */ /* 0x0001e2000c101524 */
[----:B------:R-:W-:Y:S05]  /*6180*/  BRA `(.L_x_17168) ;  /* 0x00000bb000007947 */ /* 0x000fea0003800000 */
.L_x_17171:
        /* <DEDUP_REMOVED lines=10> */
.L_x_17174:
[----:B------:R-:W0:Y:S02]  /*6230*/  I2F.S16 R18, R18 ;  /* 0x0000001200127306 */ /* 0x000e240000101400 */
[----:B0-----:R-:W-:-:S04]  /*6240*/  F2FP.PACK_AB R3, RZ, R18 ;  /* 0x00000012ff03723e */ /* 0x001fc800000000ff */
[----:B------:R-:W-:-:S05]  /*6250*/  PRMT R3, R3, 0x5410, RZ ;  /* 0x0000541003037816 */ /* 0x000fca00000000ff */
[----:B------:R0:W-:Y:S01]  /*6260*/  STG.E [R8.64], R3 ;  /* 0x0000000308007986 */ /* 0x0001e2000c101924 */
[----:B------:R-:W-:Y:S05]  /*6270*/  BRA `(.L_x_17168) ;  /* 0x00000ac000007947 */ /* 0x000fea0003800000 */
.L_x_17173:
[----:B------:R-:W0:Y:S02]  /*6280*/  I2F.F64.S16 R18, R18 ;  /* 0x0000001200127312 */ /* 0x000e240000101c00 */
[----:B0-----:R0:W-:Y:S01]  /*6290*/  STG.E.64 [R8.64], R18 ;  /* 0x0000001208007986 */ /* 0x0011e2000c101b24 */
[----:B------:R-:W-:Y:S05]  /*62a0*/  BRA `(.L_x_17168) ;  /* 0x00000a9000007947 */ /* 0x000fea0003800000 */
.L_x_17163:
        /* <DEDUP_REMOVED lines=10> */
.L_x_17177:
[----:B------:R-:W0:Y:S01]  /*6350*/  I2F.F64.S16 R4, R18 ;  /* 0x0000001200047312 */ /* 0x000e220000101c00 */
[----:B------:R-:W-:-:S05]  /*6360*/  CS2R R6, SRZ ;  /* 0x0000000000067805 */ /* 0x000fca000001ff00 */
[----:B0-----:R0:W-:Y:S01]  /*6370*/  STG.E.128 [R8.64], R4 ;  /* 0x0000000408007986 */ /* 0x0011e2000c101d24 */
[----:B------:R-:W-:Y:S05]  /*6380*/  BRA `(.L_x_17168) ;  /* 0x000009b000007947 */ /* 0x000fea0003800000 */
.L_x_17176:
        /* <DEDUP_REMOVED lines=21> */
.L_x_17181:
[----:B------:R-:W-:Y:S05]  /*64e0*/  BSYNC B0 ;  /* 0x0000000000007941 */ /* 0x000fea0003800000 */
.L_x_17180:
[----:B------:R-:W-:-:S05]  /*64f0*/  LOP3.LUT R5, R0, R5, RZ, 0xfc, !PT ;  /* 0x0000000500057212 */ /* 0x000fca00078efcff */
[----:B------:R0:W-:Y:S01]  /*6500*/  STG.E.U8 [R8.64], R5 ;  /* 0x0000000508007986 */ /* 0x0001e2000c101124 */
[----:B------:R-:W-:Y:S05]  /*6510*/  BRA `(.L_x_17168) ;  /* 0x0000082000007947 */ /* 0x000fea0003800000 */
.L_x_17179:
        /* <DEDUP_REMOVED lines=13> */
.L_x_17183:
[----:B------:R-:W-:Y:S01]  /*65f0*/  IMAD.MOV.U32 R0, RZ, RZ, 0x7f ;  /* 0x0000007fff007424 */ /* 0x000fe200078e00ff */
[----:B------:R-:W-:-:S04]  /*6600*/  ISETP.GT.U32.AND P0, PT, R3, 0x7f800000, PT ;  /* 0x7f8000000300780c */ /* 0x000fc80003f04070 */
[----:B------:R-:W-:-:S04]  /*6610*/  SEL R0, R0, 0x7c, P0 ;  /* 0x0000007c00007807 */ /* 0x000fc80000000000 */
.L_x_17184:
[----:B------:R-:W-:Y:S05]  /*6620*/  BSYNC B0 ;  /* 0x0000000000007941 */ /* 0x000fea0003800000 */
.L_x_17182:
[----:B------:R-:W-:-:S04]  /*6630*/  LOP3.LUT R3, R5, 0x80000000, RZ, 0xc0, !PT ;  /* 0x8000000005037812 */ /* 0x000fc800078ec0ff */
[----:B------:R-:W-:-:S04]  /*6640*/  SHF.R.U32.HI R3, RZ, 0x18, R3 ;  /* 0x00000018ff037819 */ /* 0x000fc80000011603 */
[----:B------:R-:W-:-:S05]  /*6650*/  LOP3.LUT R3, R0, R3, RZ, 0xfc, !PT ;  /* 0x0000000300037212 */ /* 0x000fca00078efcff */
[----:B------:R0:W-:Y:S01]  /*6660*/  STG.E.U8 [R8.64], R3 ;  /* 0x0000000308007986 */ /* 0x0001e2000c101124 */
[----:B------:R-:W-:Y:S05]  /*6670*/  BRA `(.L_x_17168) ;  /* 0x000006c000007947 */ /* 0x000fea0003800000 */
.L_x_17178:
[----:B------:R-:W0:Y:S02]  /*6680*/  I2F.S16 R0, R18 ;  /* 0x0000001200007306 */ /* 0x000e240000101400 */
[----:B0-----:R-:W-:-:S05]  /*6690*/  F2FP.BF16.PACK_AB R0, RZ, R0 ;  /* 0x00000000ff00723e */ /* 0x001fca00000010ff */
[----:B------:R0:W-:Y:S01]  /*66a0*/  STG.E.U16 [R8.64], R0 ;  /* 0x0000000008007986 */ /* 0x0001e2000c101524 */
[----:B------:R-:W-:Y:S05]  /*66b0*/  BRA `(.L_x_17168) ;  /* 0x0000068000007947 */ /* 0x000fea0003800000 */
.L_x_17175:
        /* <DEDUP_REMOVED lines=10> */
.L_x_17187:
        /* <DEDUP_REMOVED lines=17> */
.L_x_17190:
[----:B------:R-:W-:-:S04]  /*6870*/  LOP3.LUT R3, R5, 0x80000000, RZ, 0xc0, !PT ;  /* 0x8000000005037812 */ /* 0x000fc800078ec0ff */
[----:B------:R-:W-:-:S04]  /*6880*/  SHF.R.U32.HI R3, RZ, 0x18, R3 ;  /* 0x00000018ff037819 */ /* 0x000fc80000011603 */
[----:B------:R-:W-:-:S04]  /*6890*/  LOP3.LUT R0, R0, R3, RZ, 0xfc, !PT ;  /* 0x0000000300007212 */ /* 0x000fc800078efcff */
[----:B------:R-:W-:Y:S02]  /*68a0*/  PRMT R4, R0, 0x7610, R4 ;  /* 0x0000761000047816 */ /* 0x000fe40000000004 */
.L_x_17189:
[----:B------:R-:W-:Y:S05]  /*68b0*/  BSYNC B0 ;  /* 0x0000000000007941 */ /* 0x000fea0003800000 */
.L_x_17188:
[----:B------:R0:W-:Y:S01]  /*68c0*/  STG.E.U8 [R8.64], R4 ;  /* 0x0000000408007986 */ /* 0x0001e2000c101124 */
[----:B------:R-:W-:Y:S05]  /*68d0*/  BRA `(.L_x_17168) ;  /* 0x0000046000007947 */ /* 0x000fea0003800000 */
.L_x_17186:
        /* <DEDUP_REMOVED lines=17> */
.L_x_17193:
[----:B------:R-:W-:-:S04]  /*69f0*/  LOP3.LUT R3, R5, 0x80000000, RZ, 0xc0, !PT ;  /* 0x8000000005037812 */ /* 0x000fc800078ec0ff */
[----:B------:R-:W-:-:S04]  /*6a00*/  SHF.R.U32.HI R3, RZ, 0x18, R3 ;  /* 0x00000018ff037819 */ /* 0x000fc80000011603 */
[----:B------:R-:W-:-:S04]  /*6a10*/  LOP3.LUT R0, R0, R3, RZ, 0xfc, !PT ;  /* 0x0000000300007212 */ /* 0x000fc800078efcff */
[----:B------:R-:W-:Y:S02]  /*6a20*/  PRMT R4, R0, 0x7610, R4 ;  /* 0x0000761000047816 */ /* 0x000fe40000000004 */
.L_x_17192:
[----:B------:R-:W-:Y:S05]  /*6a30*/  BSYNC B0 ;  /* 0x0000000000007941 */ /* 0x000fea0003800000 */
.L_x_17191:
[----:B------:R0:W-:Y:S01]  /*6a40*/  STG.E.U8 [R8.64], R4 ;  /* 0x0000000408007986 */ /* 0x0001e2000c101124 */
[----:B------:R-:W-:Y:S05]  /*6a50*/  BRA `(.L_x_17168) ;  /* 0x000002e000007947 */ /* 0x000fea0003800000 */
.L_x_17185:
        /* <DEDUP_REMOVED lines=22> */
.L_x_17167:
        /* <DEDUP_REMOVED lines=20> */
.L_x_17195:
[----:B------:R-:W-:-:S05]  /*6d00*/  IMAD.MOV.U32 R19, RZ, RZ, RZ ;  /* 0x000000ffff137224 */ /* 0x000fca00078e00ff */
[----:B------:R0:W-:Y:S01]  /*6d10*/  STG.E.64 [R8.64], R18 ;  /* 0x0000001208007986 */ /* 0x0001e2000c101b24 */
[----:B------:R-:W-:Y:S05]  /*6d20*/  BRA `(.L_x_17168) ;  /* 0x0000001000007947 */ /* 0x000fea0003800000 */
.L_x_17194:
[----:B------:R0:W-:Y:S02]  /*6d30*/  STG.E [R8.64], R18 ;  /* 0x0000001208007986 */ /* 0x0001e4000c101924 */
.L_x_17168:
[----:B------:R-:W-:Y:S02]  /*6d40*/  IADD3 R17, R17, 0x80, RZ ;  /* 0x0000008011117810 */ /* 0x000fe40007ffe0ff */
.L_x_17129:
[----:B------:R-:W-:Y:S05]  /*6d50*/  BSYNC B6 ;  /* 0x0000000000067941 */ /* 0x000fea0003800000 */
.L_x_17128:
        /* <DEDUP_REMOVED lines=19> */
.L_x_17199:
[----:B------:R-:W-:Y:S01]  /*6e90*/  STG.E.U8 [R2.64], R22 ;  /* 0x0000001602007986 */ /* 0x000fe2000c101124 */
[----:B------:R-:W-:Y:S05]  /*6ea0*/  EXIT ;  /* 0x000000000000794d */ /* 0x000fea0003800000 */
.L_x_17198:
        /* <DEDUP_REMOVED lines=9> */
.L_x_17202:
[----:B------:R-:W-:Y:S01]  /*6f40*/  STG.E [R2.64], R22 ;  /* 0x0000001602007986 */ /* 0x000fe2000c101924 */
[----:B------:R-:W-:Y:S05]  /*6f50*/  EXIT ;  /* 0x000000000000794d */ /* 0x000fea0003800000 */
.L_x_17201:
[----:B------:R-:W-:Y:S01]  /*6f60*/  STG.E.U16 [R2.64], R22 ;  /* 0x0000001602007986 */ /* 0x000fe2000c101524 */
[----:B------:R-:W-:Y:S05]  /*6f70*/  EXIT ;  /* 0x000000000000794d */ /* 0x000fea0003800000 */
.L_x_17197:
        /* <DEDUP_REMOVED lines=9> */
.L_x_17204:
[----:B------:R-:W0:Y:S02]  /*7010*/  I2F.S16 R0, R22 ;  /* 0x0000001600007306 */ /* 0x000e240000101400 */
[----:B0-----:R-:W-:-:S05]  /*7020*/  F2FP.PACK_AB R0, RZ, R0 ;  /* 0x00000000ff00723e */ /* 0x001fca00000000ff */
[----:B------:R-:W-:Y:S01]  /*7030*/  STG.E.U16 [R2.64], R0 ;  /* 0x0000000002007986 */ /* 0x000fe2000c101524 */
[----:B------:R-:W-:Y:S05]  /*7040*/  EXIT ;  /* 0x000000000000794d */ /* 0x000fea0003800000 */
.L_x_17203:
        /* <DEDUP_REMOVED lines=10> */
.L_x_17206:
[----:B------:R-:W0:Y:S02]  /*70f0*/  I2F.S16 R22, R22 ;  /* 0x0000001600167306 */ /* 0x000e240000101400 */
[----:B0-----:R-:W-:-:S04]  /*7100*/  F2FP.PACK_AB R5, RZ, R22 ;  /* 0x00000016ff05723e */ /* 0x001fc800000000ff */
[----:B------:R-:W-:-:S05]  /*7110*/  PRMT R5, R5, 0x5410, RZ ;  /* 0x0000541005057816 */ /* 0x000fca00000000ff */
[----:B------:R-:W-:Y:S01]  /*7120*/  STG.E [R2.64], R5 ;  /* 0x0000000502007986 */ /* 0x000fe2000c101924 */
[----:B------:R-:W-:Y:S05]  /*7130*/  EXIT ;  /* 0x000000000000794d */ /* 0x000fea0003800000 */
.L_x_17205:
[----:B------:R-:W0:Y:S02]  /*7140*/  I2F.F64.S16 R22, R22 ;  /* 0x0000001600167312 */ /* 0x000e240000101c00 */
[----:B0-----:R-:W-:Y:S01]  /*7150*/  STG.E.64 [R2.64], R22 ;  /* 0x0000001602007986 */ /* 0x001fe2000c101b24 */
[----:B------:R-:W-:Y:S05]  /*7160*/  EXIT ;  /* 0x000000000000794d */ /* 0x000fea0003800000 */
.L_x_17196:
        /* <DEDUP_REMOVED lines=10> */
.L_x_17209:
[----:B------:R-:W0:Y:S01]  /*7210*/  I2F.F64.S16 R4, R22 ;  /* 0x0000001600047312 */ /* 0x000e220000101c00 */
[----:B------:R-:W-:-:S05]  /*7220*/  CS2R R6, SRZ ;  /* 0x0000000000067805 */ /* 0x000fca000001ff00 */
[----:B0-----:R-:W-:Y:S01]  /*7230*/  STG.E.128 [R2.64], R4 ;  /* 0x0000000402007986 */ /* 0x001fe2000c101d24 */
[----:B------:R-:W-:Y:S05]  /*7240*/  EXIT ;  /* 0x000000000000794d */ /* 0x000fea0003800000 */
.L_x_17208:
        /* <DEDUP_REMOVED lines=21> */
.L_x_17213:
[----:B------:R-:W-:Y:S05]  /*73a0*/  BSYNC B0 ;  /* 0x0000000000007941 */ /* 0x000fea0003800000 */
.L_x_17212:
[----:B------:R-:W-:-:S05]  /*73b0*/  LOP3.LUT R5, R0, R5, RZ, 0xfc, !PT ;  /* 0x0000000500057212 */ /* 0x000fca00078efcff */
[----:B------:R-:W-:Y:S01]  /*73c0*/  STG.E.U8 [R2.64], R5 ;  /* 0x0000000502007986 */ /* 0x000fe2000c101124 */
[----:B------:R-:W-:Y:S05]  /*73d0*/  EXIT ;  /* 0x000000000000794d */ /* 0x000fea0003800000 */
.L_x_17211:
        /* <DEDUP_REMOVED lines=13> */
.L_x_17215:
[----:B------:R-:W-:Y:S01]  /*74b0*/  IMAD.MOV.U32 R0, RZ, RZ, 0x7f ;  /* 0x0000007fff007424 */ /* 0x000fe200078e00ff */
[----:B------:R-:W-:-:S04]  /*74c0*/  ISETP.GT.U32.AND P0, PT, R4, 0x7f800000, PT ;  /* 0x7f8000000400780c */ /* 0x000fc80003f04070 */
[----:B------:R-:W-:-:S04]  /*74d0*/  SEL R0, R0, 0x7c, P0 ;  /* 0x0000007c00007807 */ /* 0x000fc80000000000 */
.L_x_17216:
[----:B------:R-:W-:Y:S05]  /*74e0*/  BSYNC B0 ;  /* 0x0000000000007941 */ /* 0x000fea0003800000 */
.L_x_17214:
[----:B------:R-:W-:-:S04]  /*74f0*/  LOP3.LUT R4, R5, 0x80000000, RZ, 0xc0, !PT ;  /* 0x8000000005047812 */ /* 0x000fc800078ec0ff */
[----:B------:R-:W-:-:S04]  /*7500*/  SHF.R.U32.HI R5, RZ, 0x18, R4 ;  /* 0x00000018ff057819 */ /* 0x000fc80000011604 */
[----:B------:R-:W-:-:S05]  /*7510*/  LOP3.LUT R5, R0, R5, RZ, 0xfc, !PT ;  /* 0x0000000500057212 */ /* 0x000fca00078efcff */
[----:B------:R-:W-:Y:S01]  /*7520*/  STG.E.U8 [R2.64], R5 ;  /* 0x0000000502007986 */ /* 0x000fe2000c101124 */
[----:B------:R-:W-:Y:S05]  /*7530*/  EXIT ;  /* 0x000000000000794d */ /* 0x000fea0003800000 */
.L_x_17210:
[----:B------:R-:W0:Y:S02]  /*7540*/  I2F.S16 R0, R22 ;  /* 0x0000001600007306 */ /* 0x000e240000101400 */
[----:B0-----:R-:W-:-:S05]  /*7550*/  F2FP.BF16.PACK_AB R0, RZ, R0 ;  /* 0x00000000ff00723e */ /* 0x001fca00000010ff */
[----:B------:R-:W-:Y:S01]  /*7560*/  STG.E.U16 [R2.64], R0 ;  /* 0x0000000002007986 */ /* 0x000fe2000c101524 */
[----:B------:R-:W-:Y:S05]  /*7570*/  EXIT ;  /* 0x000000000000794d */ /* 0x000fea0003800000 */
.L_x_17207:
        /* <DEDUP_REMOVED lines=10> */
.L_x_17219:
        /* <DEDUP_REMOVED lines=17> */
.L_x_17222:
[----:B------:R-:W-:-:S04]  /*7730*/  LOP3.LUT R0, R7, 0x80000000, RZ, 0xc0, !PT ;  /* 0x8000000007007812 */ /* 0x000fc800078ec0ff */
[----:B------:R-:W-:-:S04]  /*7740*/  SHF.R.U32.HI R5, RZ, 0x18, R0 ;  /* 0x00000018ff057819 */ /* 0x000fc80000011600 */
[----:B------:R-:W-:-:S04]  /*7750*/  LOP3.LUT R4, R4, R5, RZ, 0xfc, !PT ;  /* 0x0000000504047212 */ /* 0x000fc800078efcff */
[----:B------:R-:W-:Y:S02]  /*7760*/  PRMT R0, R4, 0x7610, R0 ;  /* 0x0000761004007816 */ /* 0x000fe40000000000 */
.L_x_17221:
[----:B------:R-:W-:Y:S05]  /*7770*/  BSYNC B0 ;  /* 0x0000000000007941 */ /* 0x000fea0003800000 */
.L_x_17220:
[----:B------:R-:W-:Y:S01]  /*7780*/  STG.E.U8 [R2.64], R0 ;  /* 0x0000000002007986 */ /* 0x000fe2000c101124 */
[----:B------:R-:W-:Y:S05]  /*7790*/  EXIT ;  /* 0x000000000000794d */ /* 0x000fea0003800000 */
.L_x_17218:
        /* <DEDUP_REMOVED lines=17> */
.L_x_17225:
[----:B------:R-:W-:-:S04]  /*78b0*/  LOP3.LUT R0, R7, 0x80000000, RZ, 0xc0, !PT ;  /* 0x8000000007007812 */ /* 0x000fc800078ec0ff */
[----:B------:R-:W-:-:S04]  /*78c0*/  SHF.R.U32.HI R5, RZ, 0x18, R0 ;  /* 0x00000018ff057819 */ /* 0x000fc80000011600 */
[----:B------:R-:W-:-:S04]  /*78d0*/  LOP3.LUT R4, R4, R5, RZ, 0xfc, !PT ;  /* 0x0000000504047212 */ /* 0x000fc800078efcff */
[----:B------:R-:W-:Y:S02]  /*78e0*/  PRMT R0, R4, 0x7610, R0 ;  /* 0x0000761004007816 */ /* 0x000fe40000000000 */
.L_x_17224:
[----:B------:R-:W-:Y:S05]  /*78f0*/  BSYNC B0 ;  /* 0x0000000000007941 */ /* 0x000fea0003800000 */
.L_x_17223:
[----:B------:R-:W-:Y:S01]  /*7900*/  STG.E.U8 [R2.64], R0 ;  /* 0x0000000002007986 */ /* 0x000fe2000c101124 */
[----:B------:R-:W-:Y:S05]  /*7910*/  EXIT ;  /* 0x000000000000794d */ /* 0x000fea0003800000 */
.L_x_17217:
        /* <DEDUP_REMOVED lines=22> */
.L_x_17200:
        /* <DEDUP_REMOVED lines=20> */
.L_x_17227:
[----:B------:R-:W-:-:S05]  /*7bc0*/  IMAD.MOV.U32 R23, RZ, RZ, RZ ;  /* 0x000000ffff177224 */ /* 0x000fca00078e00ff */
[----:B------:R-:W-:Y:S01]  /*7bd0*/  STG.E.64 [R2.64], R22 ;  /* 0x0000001602007986 */ /* 0x000fe2000c101b24 */
[----:B------:R-:W-:Y:S05]  /*7be0*/  EXIT ;  /* 0x000000000000794d */ /* 0x000fea0003800000 */
.L_x_17226:
[----:B------:R-:W-:Y:S01]  /*7bf0*/  STG.E [R2.64], R22 ;  /* 0x0000001602007986 */ /* 0x000fe2000c101924 */
[----:B------:R-:W-:Y:S05]  /*7c00*/  EXIT ;  /* 0x000000000000794d */ /* 0x000fea0003800000 */
.L_x_17228:
        /* <DEDUP_REMOVED lines=15> */
.L_x_25209:


//--------------------- .text._ZN2at6native18elementwise_kernelILi128ELi4EZNS0_22gpu_kernel_impl_nocastINS0_13AUnaryFunctorIbbbNS0_17BitwiseAndFunctorIbEEEEEEvRNS_18TensorIteratorBaseERKT_EUliE_EEviT1_ --------------------------
	.section	.text._ZN2at6native18elementwise_kernelILi128ELi4EZNS0_22gpu_kernel_impl_nocastINS0_13AUnaryFunctorIbbbNS0_17BitwiseAndFunctorIbEEEEEEvRNS_18TensorIteratorBaseERKT_EUliE_EEviT1_,"ax",@progbits
	.sectioninfo	@"SHI_REGISTERS=12"
	.align	128
        .global         _ZN2at6native18elementwise_kernelILi128ELi4EZNS0_22gpu_kernel_impl_nocastINS0_13AUnaryFunctorIbbbNS0_17BitwiseAndFunctorIbEEEEEEvRNS_18TensorIteratorBaseERKT_EUliE_EEviT1_
        .type           _ZN2at6native18elementwise_kernelILi128ELi4EZNS0_22gpu_kernel_impl_nocastINS0_13AUnaryFunctorIbbbNS0_17BitwiseAndFunctorIbEEEEEEvRNS_18TensorIteratorBaseERKT_EUliE_EEviT1_,@function
        .size           _ZN2at6native18elementwise_kernelILi128ELi4EZNS0_22gpu_kernel_impl_nocastINS0_13AUnaryFunctorIbbbNS0_17BitwiseAndFunctorIbEEEEEEvRNS_18TensorIteratorBaseERKT_EUliE_EEviT1_,(.L_x_25210 - _ZN2at6native18elementwise_kernelILi128ELi4EZNS0_22gpu_kernel_impl_nocastINS0_13AUnaryFunctorIbbbNS0_17BitwiseAndFunctorIbEEEEEEvRNS_18TensorIteratorBaseERKT_EUliE_EEviT1_)
        .other          _ZN2at6native18elementwise_kernelILi128ELi4EZNS0_22gpu_kernel_impl_nocastINS0_13AUnaryFunctorIbbbNS0_17BitwiseAndFunctorIbEEEEEEvRNS_18TensorIteratorBaseERKT_EUliE_EEviT1_,@"STO_CUDA_ENTRY STV_DEFAULT"
_ZN2at6native18elementwise_kernelILi128ELi4EZNS0_22gpu_kernel_impl_nocastINS0_13AUnaryFunctorIbbbNS0_17BitwiseAndFunctorIbEEEEEEvRNS_18TensorIteratorBaseERKT_EUliE_EEviT1_:
.text._ZN2at6native18elementwise_kernelILi128ELi4EZNS0_22gpu_kernel_impl_nocastINS0_13AUnaryFunctorIbbbNS0_17BitwiseAndFunctorIbEEEEEEvRNS_18TensorIteratorBaseERKT_EUliE_EEviT1_:
        /* <DEDUP_REMOVED lines=236> */
.L_x_17231:
[----:B------:R-:W-:-:S04]  /*0ec0*/  IADD3 R4, P0, R3, c[0x0][0x368], RZ ;  /* 0x0000da0003047a10 */ /* 0x000fc80007f1e0ff */
[----:B------:R-:W-:-:S05]  /*0ed0*/  IADD3.X R5, RZ, c[0x0][0x36c], RZ, P0, !PT ;  /* 0x0000db00ff057a10 */ /* 0x000fca00007fe4ff */
[----:B------:R-:W2:Y:S01]  /*0ee0*/  LDG.E.U8 R4, [R4.64] ;  /* 0x0000000404047981 */ /* 0x000ea2000c1e1100 */
[----:B------:R-:W-:Y:S02]  /*0ef0*/  ISETP.NE.AND P0, PT, RZ, UR6, PT ;  /* 0x00000006ff007c0c */ /* 0x000fe4000bf05270 */
[----:B------:R-:W-:Y:S02]  /*0f00*/  IADD3 R2, P1, R2, c[0x0][0x360], RZ ;  /* 0x0000d80002027a10 */ /* 0x000fe40007f3e0ff */
[----:B------:R-:W-:Y:S02]  /*0f10*/  IADD3 R0, R0, 0x80, RZ ;  /* 0x0000008000007810 */ /* 0x000fe40007ffe0ff */
[----:B------:R-:W-:Y:S02]  /*0f20*/  IADD3.X R3, RZ, c[0x0][0x364], RZ, P1, !PT ;  /* 0x0000d900ff037a10 */ /* 0x000fe40000ffe4ff */
[----:B--2---:R-:W-:-:S04]  /*0f30*/  ISETP.NE.AND P0, PT, R4, RZ, P0 ;  /* 0x000000ff0400720c */ /* 0x004fc80000705270 */
[----:B------:R-:W-:-:S05]  /*0f40*/  SEL R7, RZ, 0x1, !P0 ;  /* 0x00000001ff077807 */ /* 0x000fca0004000000 */
[----:B------:R0:W-:Y:S04]  /*0f50*/  STG.E.U8 [R2.64], R7 ;  /* 0x0000000702007986 */ /* 0x0001e8000c101104 */
.L_x_17230:
[----:B------:R-:W-:Y:S05]  /*0f60*/  BSYNC B0 ;  /* 0x0000000000007941 */ /* 0x000fea0003800000 */
.L_x_17229:
[----:B------:R-:W-:Y:S01]  /*0f70*/  ISETP.GE.AND P0, PT, R0, c[0x0][0x160], PT ;  /* 0x0000580000007a0c */ /* 0x000fe20003f06270 */
[----:B------:R-:W-:-:S12]  /*0f80*/  BSSY B0, `(.L_x_17232) ;  /* 0x00001de000007945 */ /* 0x000fd80003800000 */
[----:B------:R-:W-:Y:S05]  /*0f90*/  @P0 BRA `(.L_x_17233) ;  /* 0x00001dc000000947 */ /* 0x000fea0003800000 */
        /* <DEDUP_REMOVED lines=227> */
.L_x_17234:
[----:B------:R-:W-:-:S05]  /*1dd0*/  IADD3 R4, P0, R3, c[0x0][0x368], RZ ;  /* 0x0000da0003047a10 */ /* 0x000fca0007f1e0ff */
[----:B------:R-:W-:-:S05]  /*1de0*/  IMAD.X R5, RZ, RZ, c[0x0][0x36c], P0 ;  /* 0x0000db00ff057624 */ /* 0x000fca00000e06ff */
[----:B------:R-:W2:Y:S01]  /*1df0*/  LDG.E.U8 R4, [R4.64] ;  /* 0x0000000404047981 */ /* 0x000ea2000c1e1100 */
[----:B------:R-:W-:Y:S02]  /*1e00*/  ISETP.NE.AND P0, PT, RZ, UR6, PT ;  /* 0x00000006ff007c0c */ /* 0x000fe4000bf05270 */
[----:B------:R-:W-:Y:S02]  /*1e10*/  IADD3 R2, P1, R2, c[0x0][0x360], RZ ;  /* 0x0000d80002027a10 */ /* 0x000fe40007f3e0ff */
[----:B------:R-:W-:Y:S02]  /*1e20*/  IADD3 R0, R0, 0x80, RZ ;  /* 0x0000008000007810 */ /* 0x000fe40007ffe0ff */
[----:B------:R-:W-:Y:S02]  /*1e30*/  IADD3.X R3, RZ, c[0x0][0x364], RZ, P1, !PT ;  /* 0x0000d900ff037a10 */ /* 0x000fe40000ffe4ff */
[----:B--2---:R-:W-:-:S04]  /*1e40*/  ISETP.NE.AND P0, PT, R4, RZ, P0 ;  /* 0x000000ff0400720c */ /* 0x004fc80000705270 */
[----:B------:R-:W-:Y:S02]  /*1e50*/  SEL R7, RZ, 0x1, !P0 ;  /* 0x00000001ff077807 */ /* 0x000fe40004000000 */
[----:B------:R-:W-:-:S03]  /*1e60*/  ISETP.GE.AND P0, PT, R0, c[0x0][0x160], PT ;  /* 0x0000580000007a0c */ /* 0x000fc60003f06270 */
[----:B------:R0:W-:Y:S10]  /*1e70*/  STG.E.U8 [R2.64], R7 ;  /* 0x0000000702007986 */ /* 0x0001f4000c101104 */
        /* <DEDUP_REMOVED lines=228> */
.L_x_17235:
        /* <DEDUP_REMOVED lines=10> */
.L_x_17233:
[----:B------:R-:W-:Y:S05]  /*2d60*/  BSYNC B0 ;  /* 0x0000000000007941 */ /* 0x000fea0003800000 */
.L_x_17232:
        /* <DEDUP_REMOVED lines=229> */
.L_x_17236:
[----:B------:R-:W-:-:S04]  /*3bc0*/  IADD3 R4, P0, R3, c[0x0][0x368], RZ ;  /* 0x0000da0003047a10 */ /* 0x000fc80007f1e0ff */
[----:B------:R-:W-:-:S05]  /*3bd0*/  IADD3.X R5, RZ, c[0x0][0x36c], RZ, P0, !PT ;  /* 0x0000db00ff057a10 */ /* 0x000fca00007fe4ff */
[----:B------:R-:W2:Y:S01]  /*3be0*/  LDG.E.U8 R4, [R4.64] ;  /* 0x0000000404047981 */ /* 0x000ea2000c1e1100 */
[----:B------:R-:W-:Y:S02]  /*3bf0*/  ISETP.NE.AND P0, PT, RZ, UR6, PT ;  /* 0x00000006ff007c0c */ /* 0x000fe4000bf05270 */
[----:B------:R-:W-:-:S04]  /*3c00*/  IADD3 R2, P1, R2, c[0x0][0x360], RZ ;  /* 0x0000d80002027a10 */ /* 0x000fc80007f3e0ff */
[----:B------:R-:W-:Y:S02]  /*3c10*/  IADD3.X R3, RZ, c[0x0][0x364], RZ, P1, !PT ;  /* 0x0000d900ff037a10 */ /* 0x000fe40000ffe4ff */
[----:B--2---:R-:W-:-:S04]  /*3c20*/  ISETP.NE.AND P0, PT, R4, RZ, P0 ;  /* 0x000000ff0400720c */ /* 0x004fc80000705270 */
[----:B------:R-:W-:-:S05]  /*3c30*/  SEL R7, RZ, 0x1, !P0 ;  /* 0x00000001ff077807 */ /* 0x000fca0004000000 */
[----:B------:R-:W-:Y:S01]  /*3c40*/  STG.E.U8 [R2.64], R7 ;  /* 0x0000000702007986 */ /* 0x000fe2000c101104 */
[----:B------:R-:W-:Y:S05]  /*3c50*/  EXIT ;  /* 0x000000000000794d */ /* 0x000fea0003800000 */
.L_x_17237:
        /* <DEDUP_REMOVED lines=10> */
.L_x_25210:


//--------------------- .text._ZN2at6native27unrolled_elementwise_kernelINS0_13AUnaryFunctorIbbbNS0_17BitwiseAndFunctorIbEEEESt5arrayIPcLm2EELi4E23TrivialOffsetCalculatorILi1EjESA_NS0_6memory15LoadWithoutCastENSB_16StoreWithoutCastEEEviT_T0_T2_T3_T4_T5_ --------------------------
	.section	.text._ZN2at6native27unrolled_elementwise_kernelINS0_13AUnaryFunctorIbbbNS0_17BitwiseAndFunctorIbEEEESt5arrayIPcLm2EELi4E23TrivialOffsetCalculatorILi1EjESA_NS0_6memory15LoadWithoutCastENSB_16StoreWithoutCastEEEviT_T0_T2_T3_T4_T5_,"ax",@progbits
	.sectioninfo	@"SHI_REGISTERS=18"
	.align	128
        .global         _ZN2at6native27unrolled_elementwise_kernelINS0_13AUnaryFunctorIbbbNS0_17BitwiseAndFunctorIbEEEESt5arrayIPcLm2EELi4E23TrivialOffsetCalculatorILi1EjESA_NS0_6memory15LoadWithoutCastENSB_16StoreWithoutCastEEEviT_T0_T2_T3_T4_T5_
        .type           _ZN2at6native27unrolled_elementwise_kernelINS0_13AUnaryFunctorIbbbNS0_17BitwiseAndFunctorIbEEEESt5arrayIPcLm2EELi4E23TrivialOffsetCalculatorILi1EjESA_NS0_6memory15LoadWithoutCastENSB_16StoreWithoutCastEEEviT_T0_T2_T3_T4_T5_,@function
        .size           _ZN2at6native27unrolled_elementwise_kernelINS0_13AUnaryFunctorIbbbNS0_17BitwiseAndFunctorIbEEEESt5arrayIPcLm2EELi4E23TrivialOffsetCalculatorILi1EjESA_NS0_6memory15LoadWithoutCastENSB_16StoreWithoutCastEEEviT_T0_T2_T3_T4_T5_,(.L_x_25211 - _ZN2at6native27unrolled_elementwise_kernelINS0_13AUnaryFunctorIbbbNS0_17BitwiseAndFunctorIbEEEESt5arrayIPcLm2EELi4E23TrivialOffsetCalculatorILi1EjESA_NS0_6memory15LoadWithoutCastENSB_16StoreWithoutCastEEEviT_T0_T2_T3_T4_T5_)
        .other          _ZN2at6native27unrolled_elementwise_kernelINS0_13AUnaryFunctorIbbbNS0_17BitwiseAndFunctorIbEEEESt5arrayIPcLm2EELi4E23TrivialOffsetCalculatorILi1EjESA_NS0_6memory15LoadWithoutCastENSB_16StoreWithoutCastEEEviT_T0_T2_T3_T4_T5_,@"STO_CUDA_ENTRY STV_DEFAULT"
_ZN2at6native27unrolled_elementwise_kernelINS0_13AUnaryFunctorIbbbNS0_17BitwiseAndFunctorIbEEEESt5arrayIPcLm2EELi4E23TrivialOffsetCalculatorILi1EjESA_NS0_6memory15LoadWithoutCastENSB_16StoreWithoutCastEEEviT_T0_T2_T3_T4_T5_:
.text._ZN2at6native27unrolled_elementwise_kernelINS0_13AUnaryFunctorIbbbNS0_17BitwiseAndFunctorIbEEEESt5arrayIPcLm2EELi4E23TrivialOffsetCalculatorILi1EjESA_NS0_6memory15LoadWithoutCastENSB_16StoreWithoutCastEEEviT_T0_T2_T3_T4_T5_:
        /* <DEDUP_REMOVED lines=22> */
[----:B------:R-:W-:-:S04]  /*0160*/  @!P4 IMAD.X R7, RZ, RZ, c[0x0][0x174], P0 ;  /* 0x00005d00ff07c624 */ /* 0x000fc800000e06ff */
[----:B------:R-:W-:Y:S01]  /*0170*/  @!P3 IMAD.X R11, RZ, RZ, c[0x0][0x174], P1 ;  /* 0x00005d00ff0bb624 */ /* 0x000fe200008e06ff */
[----:B------:R-:W3:Y:S04]  /*0180*/  @!P4 LDG.E.U8 R6, [R6.64] ;  /* 0x000000040606c981 */ /* 0x000ee8000c1e1100 */
[----:B------:R-:W4:Y:S01]  /*0190*/  @!P3 LDG.E.U8 R10, [R10.64] ;  /* 0x000000040a0ab981 */ /* 0x000f22000c1e1100 */
[----:B------:R-:W-:-:S13]  /*01a0*/  ISETP.GE.AND P0, PT, R3, R2, PT ;  /* 0x000000020300720c */ /* 0x000fda0003f06270 */
[----:B------:R-:W-:-:S05]  /*01b0*/  @!P0 IMAD R8, R0, 0x200, R3 ;  /* 0x0000020000088824 */ /* 0x000fca00078e0203 */
[----:B------:R-:W-:-:S05]  /*01c0*/  @!P0 IADD3 R8, P1, R8, c[0x0][0x170], RZ ;  /* 0x00005c0008088a10 */ /* 0x000fca0007f3e0ff */
[----:B------:R-:W-:-:S05]  /*01d0*/  @!P0 IMAD.X R9, RZ, RZ, c[0x0][0x174], P1 ;  /* 0x00005d00ff098624 */ /* 0x000fca00008e06ff */
[----:B------:R-:W5:Y:S01]  /*01e0*/  @!P0 LDG.E.U8 R8, [R8.64] ;  /* 0x0000000408088981 */ /* 0x000f62000c1e1100 */
[----:B------:R-:W-:Y:S01]  /*01f0*/  PRMT R3, RZ, 0x7610, R3 ;  /* 0x00007610ff037816 */ /* 0x000fe20000000003 */
[----:B------:R-:W-:Y:S01]  /*0200*/  ULDC.U8 UR6, c[0x0][0x165] ;  /* 0x0000594000067ab9 */ /* 0x000fe20000000000 */
[----:B------:R-:W-:Y:S02]  /*0210*/  IMAD.MOV.U32 R13, RZ, RZ, R15 ;  /* 0x000000ffff0d7224 */ /* 0x000fe400078e000f */
[----:B------:R-:W-:Y:S01]  /*0220*/  @!P2 IMAD.MOV.U32 R13, RZ, RZ, R12 ;  /* 0x000000ffff0da224 */ /* 0x000fe200078e000c */
[----:B------:R-:W-:Y:S01]  /*0230*/  BSSY B0, `(.L_x_17238) ;  /* 0x0000027000007945 */ /* 0x000fe20003800000 */
[----:B--2---:R-:W-:-:S04]  /*0240*/  @!P2 ISETP.NE.AND P1, PT, R4, RZ, PT ;  /* 0x000000ff0400a20c */ /* 0x004fc80003f25270 */
[----:B------:R-:W-:Y:S02]  /*0250*/  @!P2 SEL R3, RZ, 0x1, !P1 ;  /* 0x00000001ff03a807 */ /* 0x000fe40004800000 */
[----:B------:R-:W-:Y:S02]  /*0260*/  PRMT R4, RZ, 0x7610, R4 ;  /* 0x00007610ff047816 */ /* 0x000fe40000000004 */
[----:B------:R-:W-:Y:S02]  /*0270*/  PRMT R5, R3, 0x9910, RZ ;  /* 0x0000991003057816 */ /* 0x000fe400000000ff */
[----:B------:R-:W-:Y:S02]  /*0280*/  PRMT R3, RZ, 0x7610, R3 ;  /* 0x00007610ff037816 */ /* 0x000fe40000000003 */
[----:B------:R-:W-:Y:S02]  /*0290*/  ISETP.NE.AND P1, PT, RZ, UR6, PT ;  /* 0x00000006ff007c0c */ /* 0x000fe4000bf25270 */
[----:B---3--:R-:W-:-:S02]  /*02a0*/  @!P4 ISETP.NE.AND P5, PT, R6, RZ, PT ;  /* 0x000000ff0600c20c */ /* 0x008fc40003fa5270 */
[----:B----4-:R-:W-:Y:S01]  /*02b0*/  @!P3 ISETP.NE.AND P6, PT, R10, RZ, PT ;  /* 0x000000ff0a00b20c */ /* 0x010fe20003fc5270 */
[----:B------:R-:W-:Y:S01]  /*02c0*/  @!P2 IMAD R6, R0, 0x200, R15 ;  /* 0x000002000006a824 */ /* 0x000fe200078e020f */
[----:B------:R-:W-:Y:S02]  /*02d0*/  @!P4 SEL R3, RZ, 0x1, !P5 ;  /* 0x00000001ff03c807 */ /* 0x000fe40006800000 */
[----:B------:R-:W-:Y:S02]  /*02e0*/  @!P3 SEL R4, RZ, 0x1, !P6 ;  /* 0x00000001ff04b807 */ /* 0x000fe40007000000 */
[----:B------:R-:W-:Y:S02]  /*02f0*/  PRMT R3, R3, 0x9910, RZ ;  /* 0x0000991003037816 */ /* 0x000fe400000000ff */
[----:B------:R-:W-:Y:S02]  /*0300*/  PRMT R7, R4, 0x9910, RZ ;  /* 0x0000991004077816 */ /* 0x000fe400000000ff */
[----:B------:R-:W-:-:S02]  /*0310*/  @!P2 IADD3 R4, P4, R6, c[0x0][0x168], RZ ;  /* 0x00005a000604aa10 */ /* 0x000fc40007f9e0ff */
[----:B------:R-:W-:Y:S01]  /*0320*/  ISETP.NE.AND P5, PT, R5, RZ, P1 ;  /* 0x000000ff0500720c */ /* 0x000fe20000fa5270 */
[----:B------:R-:W-:Y:S02]  /*0330*/  IMAD.MOV.U32 R6, RZ, RZ, R3 ;  /* 0x000000ffff067224 */ /* 0x000fe400078e0003 */
[----:B------:R-:W-:Y:S01]  /*0340*/  @!P2 IMAD.X R5, RZ, RZ, c[0x0][0x16c], P4 ;  /* 0x00005b00ff05a624 */ /* 0x000fe200020e06ff */
[----:B------:R-:W-:-:S05]  /*0350*/  @!P2 SEL R3, RZ, 0x1, !P5 ;  /* 0x00000001ff03a807 */ /* 0x000fca0006800000 */
[----:B------:R0:W-:Y:S01]  /*0360*/  @!P2 STG.E.U8 [R4.64], R3 ;  /* 0x000000030400a986 */ /* 0x0001e2000c101104 */
[----:B------:R-:W-:Y:S02]  /*0370*/  ISETP.GE.AND P3, PT, R13, R2, PT ;  /* 0x000000020d00720c */ /* 0x000fe40003f66270 */
[----:B------:R-:W-:Y:S02]  /*0380*/  ISETP.NE.AND P4, PT, R6, RZ, P1 ;  /* 0x000000ff0600720c */ /* 0x000fe40000f85270 */
[----:B------:R-:W-:Y:S02]  /*0390*/  ISETP.NE.AND P1, PT, R7, RZ, P1 ;  /* 0x000000ff0700720c */ /* 0x000fe40000f25270 */
[----:B-----5:R-:W-:-:S04]  /*03a0*/  ISETP.NE.AND P0, PT, R8, RZ, !P0 ;  /* 0x000000ff0800720c */ /* 0x020fc80004705270 */
[----:B------:R-:W-:Y:S02]  /*03b0*/  ISETP.NE.AND P0, PT, RZ, UR6, P0 ;  /* 0x00000006ff007c0c */ /* 0x000fe40008705270 */
[----:B------:R-:W-:Y:S02]  /*03c0*/  SEL R9, RZ, 0x1, !P4 ;  /* 0x00000001ff097807 */ /* 0x000fe40006000000 */
[----:B------:R-:W-:Y:S01]  /*03d0*/  SEL R11, RZ, 0x1, !P1 ;  /* 0x00000001ff0b7807 */ /* 0x000fe20004800000 */
        /* <DEDUP_REMOVED lines=12> */
.L_x_17239:
[----:B0-----:R-:W-:Y:S05]  /*04a0*/  BSYNC B0 ;  /* 0x0000000000007941 */ /* 0x001fea0003800000 */
.L_x_17238:
[----:B------:R-:W-:-:S13]  /*04b0*/  ISETP.GE.AND P1, PT, R13, R2, PT ;  /* 0x000000020d00720c */ /* 0x000fda0003f26270 */
[----:B------:R-:W-:Y:S05]  /*04c0*/  @P1 EXIT ;  /* 0x000000000000194d */ /* 0x000fea0003800000 */
[----:B------:R-:W-:Y:S01]  /*04d0*/  IMAD R0, R0, 0x200, R13 ;  /* 0x0000020000007824 */ /* 0x000fe200078e020d */
[----:B------:R-:W-:-:S04]  /*04e0*/  SEL R5, RZ, 0x1, !P0 ;  /* 0x00000001ff057807 */ /* 0x000fc80004000000 */
[----:B------:R-:W-:-:S05]  /*04f0*/  IADD3 R2, P1, R0, c[0x0][0x168], RZ ;  /* 0x00005a0000027a10 */ /* 0x000fca0007f3e0ff */
[----:B------:R-:W-:-:S05]  /*0500*/  IMAD.X R3, RZ, RZ, c[0x0][0x16c], P1 ;  /* 0x00005b00ff037624 */ /* 0x000fca00008e06ff */
[----:B------:R-:W-:Y:S01]  /*0510*/  STG.E.U8 [R2.64], R5 ;  /* 0x0000000502007986 */ /* 0x000fe2000c101104 */
[----:B------:R-:W-:Y:S05]  /*0520*/  EXIT ;  /* 0x000000000000794d */ /* 0x000fea0003800000 */
.L_x_17240:
        /* <DEDUP_REMOVED lines=13> */
.L_x_25211:


//--------------------- .text._ZN2at6native29vectorized_elementwise_kernelILi2ENS0_13AUnaryFunctorIbbbNS0_17BitwiseAndFunctorIbEEEESt5arrayIPcLm2EEEEviT0_T1_ --------------------------
	.section	.text._ZN2at6native29vectorized_elementwise_kernelILi2ENS0_13AUnaryFunctorIbbbNS0_17BitwiseAndFunctorIbEEEESt5arrayIPcLm2EEEEviT0_T1_,"ax",@progbits
	.sectioninfo	@"SHI_REGISTERS=23"
	.align	128
        .global         _ZN2at6native29vectorized_elementwise_kernelILi2ENS0_13AUnaryFunctorIbbbNS0_17BitwiseAndFunctorIbEEEESt5arrayIPcLm2EEEEviT0_T1_
        .type           _ZN2at6native29vectorized_elementwise_kernelILi2ENS0_13AUnaryFunctorIbbbNS0_17BitwiseAndFunctorIbEEEESt5arrayIPcLm2EEEEviT0_T1_,@function
        .size           _ZN2at6native29vectorized_elementwise_kernelILi2ENS0_13AUnaryFunctorIbbbNS0_17BitwiseAndFunctorIbEEEESt5arrayIPcLm2EEEEviT0_T1_,(.L_x_25212 - _ZN2at6native29vectorized_elementwise_kernelILi2ENS0_13AUnaryFunctorIbbbNS0_17BitwiseAndFunctorIbEEEESt5arrayIPcLm2EEEEviT0_T1_)
        .other          _ZN2at6native29vectorized_elementwise_kernelILi2ENS0_13AUnaryFunctorIbbbNS0_17BitwiseAndFunctorIbEEEESt5arrayIPcLm2EEEEviT0_T1_,@"STO_CUDA_ENTRY STV_DEFAULT"
_ZN2at6native29vectorized_elementwise_kernelILi2ENS0_13AUnaryFunctorIbbbNS0_17BitwiseAndFunctorIbEEEESt5arrayIPcLm2EEEEviT0_T1_:
.text._ZN2at6native29vectorized_elementwise_kernelILi2ENS0_13AUnaryFunctorIbbbNS0_17BitwiseAndFunctorIbEEEESt5arrayIPcLm2EEEEviT0_T1_:
        /* <DEDUP_REMOVED lines=15> */
[----:B------:R4:W5:Y:S01]  /*00f0*/  LDG.E.U16 R9, [R4.64+0x300] ;  /* 0x0003000404097981 */ /* 0x000962000c1e1500 */
[----:B------:R-:W-:-:S05]  /*0100*/  IADD3 R2, P0, R0, c[0x0][0x168], RZ ;  /* 0x00005a0000027a10 */ /* 0x000fca0007f1e0ff */
[----:B------:R-:W-:Y:S01]  /*0110*/  IMAD.X R3, RZ, RZ, c[0x0][0x16c], P0 ;  /* 0x00005b00ff037624 */ /* 0x000fe200000e06ff */
[----:B------:R-:W-:-:S03]  /*0120*/  ISETP.NE.AND P0, PT, RZ, UR6, PT ;  /* 0x00000006ff007c0c */ /* 0x000fc6000bf05270 */
[----:B------:R-:W-:Y:S01]  /*0130*/  IMAD.WIDE R2, R11, 0x2, R2 ;  /* 0x000000020b027825 */ /* 0x000fe200078e0202 */
[C---:B--2---:R-:W-:Y:S02]  /*0140*/  PRMT R0, R6.reuse, 0x7770, RZ ;  /* 0x0000777006007816 */ /* 0x044fe400000000ff */
[----:B------:R-:W-:Y:S02]  /*0150*/  PRMT R6, R6, 0x7771, RZ ;  /* 0x0000777106067816 */ /* 0x000fe400000000ff */
[----:B------:R-:W-:Y:S02]  /*0160*/  ISETP.NE.AND P1, PT, R0, RZ, P0 ;  /* 0x000000ff0000720c */ /* 0x000fe40000725270 */
[----:B---3--:R-:W-:Y:S02]  /*0170*/  PRMT R0, R7, 0x7770, RZ ;  /* 0x0000777007007816 */ /* 0x008fe400000000ff */
[----:B----4-:R-:W-:Y:S02]  /*0180*/  PRMT R4, R8, 0x7770, RZ ;  /* 0x0000777008047816 */ /* 0x010fe400000000ff */
[----:B------:R-:W-:-:S02]  /*0190*/  ISETP.NE.AND P5, PT, R0, RZ, P0 ;  /* 0x000000ff0000720c */ /* 0x000fc400007a5270 */
[----:B------:R-:W-:Y:S02]  /*01a0*/  PRMT R0, R8, 0x7771, RZ ;  /* 0x0000777108007816 */ /* 0x000fe400000000ff */
[----:B------:R-:W-:Y:S02]  /*01b0*/  PRMT R7, R7, 0x7771, RZ ;  /* 0x0000777107077816 */ /* 0x000fe400000000ff */
[----:B------:R-:W-:Y:S02]  /*01c0*/  ISETP.NE.AND P3, PT, R4, RZ, P0 ;  /* 0x000000ff0400720c */ /* 0x000fe40000765270 */
[C---:B-----5:R-:W-:Y:S02]  /*01d0*/  PRMT R5, R9.reuse, 0x7770, RZ ;  /* 0x0000777009057816 */ /* 0x060fe400000000ff */
[----:B------:R-:W-:Y:S02]  /*01e0*/  PRMT R4, R9, 0x7771, RZ ;  /* 0x0000777109047816 */ /* 0x000fe400000000ff */
[----:B------:R-:W-:-:S02]  /*01f0*/  ISETP.NE.AND P2, PT, R0, RZ, P0 ;  /* 0x000000ff0000720c */ /* 0x000fc40000745270 */
[----:B------:R-:W-:Y:S02]  /*0200*/  SEL R0, RZ, 0x1, !P1 ;  /* 0x00000001ff007807 */ /* 0x000fe40004800000 */
[----:B------:R-:W-:Y:S02]  /*0210*/  ISETP.NE.AND P6, PT, R6, RZ, P0 ;  /* 0x000000ff0600720c */ /* 0x000fe400007c5270 */
[----:B------:R-:W-:Y:S02]  /*0220*/  ISETP.NE.AND P4, PT, R7, RZ, P0 ;  /* 0x000000ff0700720c */ /* 0x000fe40000785270 */
[----:B------:R-:W-:Y:S02]  /*0230*/  ISETP.NE.AND P1, PT, R5, RZ, P0 ;  /* 0x000000ff0500720c */ /* 0x000fe40000725270 */
[----:B------:R-:W-:Y:S02]  /*0240*/  ISETP.NE.AND P0, PT, R4, RZ, P0 ;  /* 0x000000ff0400720c */ /* 0x000fe40000705270 */
        /* <DEDUP_REMOVED lines=9> */
[----:B------:R-:W-:Y:S01]  /*02e0*/  PRMT R9, R9, 0x7604, R6 ;  /* 0x0000760409097816 */ /* 0x000fe20000000006 */
[----:B------:R-:W-:Y:S01]  /*02f0*/  STG.E.U16 [R2.64], R5 ;  /* 0x0000000502007986 */ /* 0x000fe2000c101504 */
[----:B------:R-:W-:-:S03]  /*0300*/  PRMT R11, R11, 0x7604, R8 ;  /* 0x000076040b0b7816 */ /* 0x000fc60000000008 */
[----:B------:R-:W-:Y:S04]  /*0310*/  STG.E.U16 [R2.64+0x100], R7 ;  /* 0x0001000702007986 */ /* 0x000fe8000c101504 */
[----:B------:R-:W-:Y:S04]  /*0320*/  STG.E.U16 [R2.64+0x200], R9 ;  /* 0x0002000902007986 */ /* 0x000fe8000c101504 */
[----:B------:R-:W-:Y:S01]  /*0330*/  STG.E.U16 [R2.64+0x300], R11 ;  /* 0x0003000b02007986 */ /* 0x000fe2000c101504 */
[----:B------:R-:W-:Y:S05]  /*0340*/  EXIT ;  /* 0x000000000000794d */ /* 0x000fea0003800000 */
.L_x_17241:
[----:B------:R-:W0:Y:S02]  /*0350*/  S2R R3, SR_TID.X ;  /* 0x0000000000037919 */ /* 0x000e240000002100 */
        /* <DEDUP_REMOVED lines=14> */
[----:B------:R0:W3:Y:S01]  /*0440*/  @!P0 LDG.E.U8 R4, [R10.64] ;  /* 0x000000040a048981 */ /* 0x0000e2000c1e1100 */
[----:B------:R-:W-:-:S04]  /*0450*/  @!P0 IADD3 R5, R5, 0x80, RZ ;  /* 0x0000008005058810 */ /* 0x000fc80007ffe0ff */
[----:B------:R-:W-:Y:S01]  /*0460*/  ISETP.GE.AND P1, PT, R5, R2, PT ;  /* 0x000000020500720c */ /* 0x000fe20003f26270 */
[----:B------:R-:W-:-:S12]  /*0470*/  @!P6 IMAD.IADD R6, R0, 0x1, R3 ;  /* 0x000000010006e824 */ /* 0x000fd800078e0203 */
[----:B------:R-:W-:Y:S01]  /*0480*/  @!P1 IMAD.IADD R12, R0, 0x1, R5 ;  /* 0x00000001000c9824 */ /* 0x000fe200078e0205 */
[----:B------:R-:W-:-:S04]  /*0490*/  @!P1 IADD3 R5, R5, 0x80, RZ ;  /* 0x0000008005059810 */ /* 0x000fc80007ffe0ff */
[----:B------:R-:W-:Y:S02]  /*04a0*/  ISETP.GE.AND P2, PT, R5, R2, PT ;  /* 0x000000020500720c */ /* 0x000fe40003f46270 */
[----:B------:R-:W-:-:S05]  /*04b0*/  @!P6 IADD3 R6, P4, R6, c[0x0][0x170], RZ ;  /* 0x00005c000606ea10 */ /* 0x000fca0007f9e0ff */
[----:B------:R-:W-:Y:S01]  /*04c0*/  @!P6 IMAD.X R7, RZ, RZ, c[0x0][0x174], P4 ;  /* 0x00005d00ff07e624 */ /* 0x000fe200020e06ff */
[----:B0-----:R-:W-:-:S04]  /*04d0*/  @!P1 IADD3 R10, P5, R12, c[0x0][0x170], RZ ;  /* 0x00005c000c0a9a10 */ /* 0x001fc80007fbe0ff */
[----:B------:R0:W4:Y:S01]  /*04e0*/  @!P6 LDG.E.U8 R17, [R6.64] ;  /* 0x000000040611e981 */ /* 0x000122000c1e1100 */
[----:B------:R-:W-:Y:S01]  /*04f0*/  @!P2 IMAD.IADD R13, R0, 0x1, R5 ;  /* 0x00000001000da824 */ /* 0x000fe200078e0205 */
[----:B------:R-:W-:-:S04]  /*0500*/  @!P2 IADD3 R5, R5, 0x80, RZ ;  /* 0x000000800505a810 */ /* 0x000fc80007ffe0ff */
[----:B------:R-:W-:Y:S01]  /*0510*/  ISETP.GE.AND P4, PT, R5, R2, PT ;  /* 0x000000020500720c */ /* 0x000fe20003f86270 */
[----:B------:R-:W-:-:S05]  /*0520*/  @!P1 IMAD.X R11, RZ, RZ, c[0x0][0x174], P5 ;  /* 0x00005d00ff0b9624 */ /* 0x000fca00028e06ff */
[----:B------:R1:W5:Y:S07]  /*0530*/  @!P1 LDG.E.U8 R20, [R10.64] ;  /* 0x000000040a149981 */ /* 0x00036e000c1e1100 */
[----:B------:R-:W-:Y:S01]  /*0540*/  @!P4 IMAD.IADD R14, R0, 0x1, R5 ;  /* 0x00000001000ec824 */ /* 0x000fe200078e0205 */
[----:B------:R-:W-:Y:S02]  /*0550*/  @!P4 IADD3 R5, R5, 0x80, RZ ;  /* 0x000000800505c810 */ /* 0x000fe40007ffe0ff */
[----:B--2---:R-:W-:-:S02]  /*0560*/  @!P3 ISETP.NE.AND P5, PT, R8, RZ, PT ;  /* 0x000000ff0800b20c */ /* 0x004fc40003fa5270 */
[----:B------:R-:W-:Y:S02]  /*0570*/  PRMT R8, RZ, 0x7610, R8 ;  /* 0x00007610ff087816 */ /* 0x000fe40000000008 */
[----:B------:R-:W-:Y:S02]  /*0580*/  @!P3 SEL R8, RZ, 0x1, !P5 ;  /* 0x00000001ff08b807 */ /* 0x000fe40006800000 */
[----:B------:R-:W-:Y:S02]  /*0590*/  ISETP.GE.AND P3, PT, R5, R2, PT ;  /* 0x000000020500720c */ /* 0x000fe40003f66270 */
[----:B------:R-:W-:-:S05]  /*05a0*/  @!P2 IADD3 R12, P5, R13, c[0x0][0x170], RZ ;  /* 0x00005c000d0caa10 */ /* 0x000fca0007fbe0ff */
[----:B------:R-:W-:Y:S01]  /*05b0*/  @!P2 IMAD.X R13, RZ, RZ, c[0x0][0x174], P5 ;  /* 0x00005d00ff0da624 */ /* 0x000fe200028e06ff */
[----:B---3--:R-:W-:Y:S02]  /*05c0*/  @!P0 ISETP.NE.AND P5, PT, R4, RZ, PT ;  /* 0x000000ff0400820c */ /* 0x008fe40003fa5270 */
[----:B------:R-:W-:-:S03]  /*05d0*/  PRMT R4, RZ, 0x7610, R4 ;  /* 0x00007610ff047816 */ /* 0x000fc60000000004 */
[----:B------:R-:W-:Y:S01]  /*05e0*/  @!P3 IMAD.IADD R18, R0, 0x1, R5 ;  /* 0x000000010012b824 */ /* 0x000fe200078e0205 */
[----:B------:R-:W-:Y:S01]  /*05f0*/  @!P0 SEL R4, RZ, 0x1, !P5 ;  /* 0x00000001ff048807 */ /* 0x000fe20006800000 */
[----:B-1----:R1:W2:Y:S01]  /*0600*/  @!P2 LDG.E.U8 R11, [R12.64] ;  /* 0x000000040c0ba981 */ /* 0x0022a2000c1e1100 */
[----:B------:R-:W-:Y:S02]  /*0610*/  @!P4 IADD3 R14, P0, R14, c[0x0][0x170], RZ ;  /* 0x00005c000e0eca10 */ /* 0x000fe40007f1e0ff */
[----:B------:R-:W-:-:S03]  /*0620*/  @!P3 IADD3 R5, R5, 0x80, RZ ;  /* 0x000000800505b810 */ /* 0x000fc60007ffe0ff */
[----:B------:R-:W-:Y:S01]  /*0630*/  @!P4 IMAD.X R15, RZ, RZ, c[0x0][0x174], P0 ;  /* 0x00005d00ff0fc624 */ /* 0x000fe200000e06ff */
[----:B------:R-:W-:Y:S02]  /*0640*/  ISETP.GE.AND P0, PT, R5, R2, PT ;  /* 0x000000020500720c */ /* 0x000fe40003f06270 */
[----:B------:R-:W-:Y:S02]  /*0650*/  @!P3 IADD3 R18, P5, R18, c[0x0][0x170], RZ ;  /* 0x00005c001212ba10 */ /* 0x000fe40007fbe0ff */
[----:B------:R3:W2:Y:S03]  /*0660*/  @!P4 LDG.E.U8 R10, [R14.64] ;  /* 0x000000040e0ac981 */ /* 0x0006a6000c1e1100 */
[----:B------:R-:W-:-:S05]  /*0670*/  @!P3 IMAD.X R19, RZ, RZ, c[0x0][0x174], P5 ;  /* 0x00005d00ff13b624 */ /* 0x000fca00028e06ff */
[----:B------:R-:W2:Y:S01]  /*0680*/  @!P3 LDG.E.U8 R9, [R18.64] ;  /* 0x000000041209b981 */ /* 0x000ea2000c1e1100 */
[----:B0-----:R-:W-:-:S05]  /*0690*/  @!P0 IMAD.IADD R6, R0, 0x1, R5 ;  /* 0x0000000100068824 */ /* 0x001fca00078e0205 */
[----:B------:R-:W-:-:S05]  /*06a0*/  @!P0 IADD3 R6, P5, R6, c[0x0][0x170], RZ ;  /* 0x00005c0006068a10 */ /* 0x000fca0007fbe0ff */
[----:B------:R-:W-:-:S05]  /*06b0*/  @!P0 IMAD.X R7, RZ, RZ, c[0x0][0x174], P5 ;  /* 0x00005d00ff078624 */ /* 0x000fca00028e06ff */
[----:B------:R0:W2:Y:S01]  /*06c0*/  @!P0 LDG.E.U8 R5, [R6.64] ;  /* 0x0000000406058981 */ /* 0x0000a2000c1e1100 */
[----:B----4-:R-:W-:Y:S02]  /*06d0*/  @!P6 ISETP.NE.AND P5, PT, R17, RZ, PT ;  /* 0x000000ff1100e20c */ /* 0x010fe40003fa5270 */
[----:B-1----:R-:W-:Y:S02]  /*06e0*/  PRMT R12, RZ, 0x7610, R12 ;  /* 0x00007610ff0c7816 */ /* 0x002fe4000000000c */
[----:B------:R-:W-:Y:S02]  /*06f0*/  @!P6 SEL R12, RZ, 0x1, !P5 ;  /* 0x00000001ff0ce807 */ /* 0x000fe40006800000 */
[----:B-----5:R-:W-:Y:S02]  /*0700*/  @!P1 ISETP.NE.AND P5, PT, R20, RZ, PT ;  /* 0x000000ff1400920c */ /* 0x020fe40003fa5270 */
[----:B------:R-:W-:Y:S02]  /*0710*/  PRMT R13, RZ, 0x7610, R13 ;  /* 0x00007610ff0d7816 */ /* 0x000fe4000000000d */
[----:B------:R-:W-:-:S02]  /*0720*/  @!P1 SEL R13, RZ, 0x1, !P5 ;  /* 0x00000001ff0d9807 */ /* 0x000fc40006800000 */
[----:B------:R-:W-:Y:S02]  /*0730*/  PRMT R12, R12, 0x9910, RZ ;  /* 0x000099100c0c7816 */ /* 0x000fe400000000ff */
[----:B------:R-:W-:Y:S01]  /*0740*/  ISETP.NE.AND P1, PT, RZ, UR6, PT ;  /* 0x00000006ff007c0c */ /* 0x000fe2000bf25270 */
[----:B0-----:R-:W-:-:S03]  /*0750*/  @!P6 IMAD.IADD R6, R0, 0x1, R3 ;  /* 0x000000010006e824 */ /* 0x001fc600078e0203 */
[----:B------:R-:W-:-:S04]  /*0760*/  ISETP.NE.AND P5, PT, R12, RZ, P1 ;  /* 0x000000ff0c00720c */ /* 0x000fc80000fa5270 */
[----:B---3--:R-:W-:Y:S02]  /*0770*/  @!P6 SEL R15, RZ, 0x1, !P5 ;  /* 0x00000001ff0fe807 */ /* 0x008fe40006800000 */
[----:B------:R-:W-:Y:S02]  /*0780*/  @!P6 IADD3 R6, P5, R6, c[0x0][0x168], RZ ;  /* 0x00005a000606ea10 */ /* 0x000fe40007fbe0ff */
[----:B------:R-:W-:-:S03]  /*0790*/  PRMT R8, R8, 0x9910, RZ ;  /* 0x0000991008087816 */ /* 0x000fc600000000ff */
[----:B------:R-:W-:Y:S02]  /*07a0*/  @!P6 IMAD.X R7, RZ, RZ, c[0x0][0x16c], P5 ;  /* 0x00005b00ff07e624 */ /* 0x000fe400028e06ff */
[----:B------:R-:W-:-:S03]  /*07b0*/  @!P6 IMAD.MOV.U32 R3, RZ, RZ, R16 ;  /* 0x000000ffff03e224 */ /* 0x000fc600078e0010 */
[----:B------:R0:W-:Y:S01]  /*07c0*/  @!P6 STG.E.U8 [R6.64], R15 ;  /* 0x0000000f0600e986 */ /* 0x0001e2000c101104 */
[----:B------:R-:W-:Y:S01]  /*07d0*/  PRMT R13, R13, 0x9910, RZ ;  /* 0x000099100d0d7816 */ /* 0x000fe200000000ff */
[----:B------:R-:W-:Y:S01]  /*07e0*/  BSSY B0, `(.L_x_17242) ;  /* 0x000004c000007945 */ /* 0x000fe20003800000 */
[----:B------:R-:W-:Y:S01]  /*07f0*/  BSSY B1, `(.L_x_17243) ;  /* 0x0000044000017945 */ /* 0x000fe20003800000 */
[----:B--2---:R-:W-:Y:S01]  /*0800*/  @!P2 ISETP.NE.AND P5, PT, R11, RZ, PT ;  /* 0x000000ff0b00a20c */ /* 0x004fe20003fa5270 */
[--C-:B------:R-:W-:Y:S01]  /*0810*/  IMAD.MOV.U32 R11, RZ, RZ, R8.reuse ;  /* 0x000000ffff0b7224 */ /* 0x100fe200078e0008 */
[----:B------:R-:W-:Y:S02]  /*0820*/  PRMT R8, RZ, 0x7610, R8 ;  /* 0x00007610ff087816 */ /* 0x000fe40000000008 */
[----:B------:R-:W-:Y:S02]  /*0830*/  @!P2 SEL R8, RZ, 0x1, !P5 ;  /* 0x00000001ff08a807 */ /* 0x000fe40006800000 */
[----:B------:R-:W-:-:S02]  /*0840*/  ISETP.NE.AND P6, PT, R11, RZ, P1 ;  /* 0x000000ff0b00720c */ /* 0x000fc40000fc5270 */
[----:B------:R-:W-:Y:S02]  /*0850*/  PRMT R11, R4, 0x9910, RZ ;  /* 0x00009910040b7816 */ /* 0x000fe400000000ff */
[----:B------:R-:W-:Y:S02]  /*0860*/  @!P4 ISETP.NE.AND P2, PT, R10, RZ, PT ;  /* 0x000000ff0a00c20c */ /* 0x000fe40003f45270 */
[----:B------:R-:W-:Y:S02]  /*0870*/  PRMT R4, RZ, 0x7610, R4 ;  /* 0x00007610ff047816 */ /* 0x000fe40000000004 */
[----:B------:R-:W-:Y:S02]  /*0880*/  @!P4 SEL R4, RZ, 0x1, !P2 ;  /* 0x00000001ff04c807 */ /* 0x000fe40005000000 */
[----:B------:R-:W-:Y:S02]  /*0890*/  @!P3 ISETP.NE.AND P5, PT, R9, RZ, PT ;  /* 0x000000ff0900b20c */ /* 0x000fe40003fa5270 */
[----:B0-----:R-:W-:-:S02]  /*08a0*/  PRMT R7, R4, 0x9910, RZ ;  /* 0x0000991004077816 */ /* 0x001fc400000000ff */
[----:B------:R-:W-:Y:S02]  /*08b0*/  PRMT R9, RZ, 0x7610, R9 ;  /* 0x00007610ff097816 */ /* 0x000fe40000000009 */
[----:B------:R-:W-:Y:S02]  /*08c0*/  @!P3 SEL R9, RZ, 0x1, !P5 ;  /* 0x00000001ff09b807 */ /* 0x000fe40006800000 */
[----:B------:R-:W-:Y:S01]  /*08d0*/  ISETP.NE.AND P3, PT, R7, RZ, P1 ;  /* 0x000000ff0700720c */ /* 0x000fe20000f65270 */
[----:B------:R-:W-:Y:S01]  /*08e0*/  IMAD.MOV.U32 R4, RZ, RZ, R13 ;  /* 0x000000ffff047224 */ /* 0x000fe200078e000d */
[----:B------:R-:W-:Y:S02]  /*08f0*/  SEL R7, RZ, 0x1, !P6 ;  /* 0x00000001ff077807 */ /* 0x000fe40007000000 */
[----:B------:R-:W-:Y:S02]  /*0900*/  ISETP.GE.AND P6, PT, R3, R2, PT ;  /* 0x000000020300720c */ /* 0x000fe40003fc6270 */
[----:B------:R-:W-:Y:S01]  /*0910*/  PRMT R9, R9, 0x9910, RZ ;  /* 0x0000991009097816 */ /* 0x000fe200000000ff */
[----:B------:R-:W-:Y:S01]  /*0920*/  IMAD.MOV.U32 R10, RZ, RZ, R11 ;  /* 0x000000ffff0a7224 */ /* 0x000fe200078e000b */
[----:B------:R-:W-:-:S02]  /*0930*/  ISETP.NE.AND P5, PT, R4, RZ, P1 ;  /* 0x000000ff0400720c */ /* 0x000fc40000fa5270 */
[----:B------:R-:W-:Y:S01]  /*0940*/  PRMT R6, R8, 0x9910, RZ ;  /* 0x0000991008067816 */ /* 0x000fe200000000ff */
[----:B------:R-:W-:Y:S01]  /*0950*/  IMAD.MOV.U32 R4, RZ, RZ, R9 ;  /* 0x000000ffff047224 */ /* 0x000fe200078e0009 */
[----:B------:R-:W-:Y:S02]  /*0960*/  ISETP.NE.AND P0, PT, R5, RZ, !P0 ;  /* 0x000000ff0500720c */ /* 0x000fe40004705270 */
[----:B------:R-:W-:Y:S02]  /*0970*/  ISETP.NE.AND P2, PT, R10, RZ, P1 ;  /* 0x000000ff0a00720c */ /* 0x000fe40000f45270 */
[----:B------:R-:W-:Y:S02]  /*0980*/  ISETP.NE.AND P4, PT, R6, RZ, P1 ;  /* 0x000000ff0600720c */ /* 0x000fe40000f85270 */
[----:B------:R-:W-:Y:S02]  /*0990*/  ISETP.NE.AND P1, PT, R4, RZ, P1 ;  /* 0x000000ff0400720c */ /* 0x000fe40000f25270 */
[----:B------:R-:W-:-:S02]  /*09a0*/  ISETP.NE.AND P0, PT, RZ, UR6, P0 ;  /* 0x00000006ff007c0c */ /* 0x000fc40008705270 */
[----:B------:R-:W-:Y:S02]  /*09b0*/  SEL R9, RZ, 0x1, !P2 ;  /* 0x00000001ff097807 */ /* 0x000fe40005000000 */
[----:B------:R-:W-:Y:S02]  /*09c0*/  SEL R11, RZ, 0x1, !P5 ;  /* 0x00000001ff0b7807 */ /* 0x000fe40006800000 */
[----:B------:R-:W-:Y:S02]  /*09d0*/  SEL R13, RZ, 0x1, !P4 ;  /* 0x00000001ff0d7807 */ /* 0x000fe40006000000 */
        /* <DEDUP_REMOVED lines=15> */
.L_x_17244:
[----:B------:R-:W-:-:S13]  /*0ad0*/  ISETP.GE.AND P1, PT, R3, R2, PT ;  /* 0x000000020300720c */ /* 0x000fda0003f26270 */
[----:B------:R-:W-:Y:S05]  /*0ae0*/  @P1 BRA `(.L_x_17246) ;  /* 0x000000c000001947 */ /* 0x000fea0003800000 */
[----:B0-----:R-:W-:Y:S01]  /*0af0*/  IMAD.IADD R4, R0, 0x1, R3 ;  /* 0x0000000100047824 */ /* 0x001fe200078e0203 */
[----:B------:R-:W-:-:S04]  /*0b00*/  IADD3 R3, R3, 0x80, RZ ;  /* 0x0000008003037810 */ /* 0x000fc80007ffe0ff */
[----:B------:R-:W-:-:S05]  /*0b10*/  IADD3 R4, P1, R4, c[0x0][0x168], RZ ;  /* 0x00005a0004047a10 */ /* 0x000fca0007f3e0ff */
[----:B------:R-:W-:-:S05]  /*0b20*/  IMAD.X R5, RZ, RZ, c[0x0][0x16c], P1 ;  /* 0x00005b00ff057624 */ /* 0x000fca00008e06ff */
[----:B------:R0:W-:Y:S03]  /*0b30*/  STG.E.U8 [R4.64], R11 ;  /* 0x0000000b04007986 */ /* 0x0001e6000c101104 */
.L_x_17245:
[----:B------:R-:W-:-:S13]  /*0b40*/  ISETP.GE.AND P1, PT, R3, R2, PT ;  /* 0x000000020300720c */ /* 0x000fda0003f26270 */
[----:B------:R-:W-:Y:S05]  /*0b50*/  @P1 BRA `(.L_x_17247) ;  /* 0x000000d000001947 */ /* 0x000fea0003800000 */
[----:B0-----:R-:W-:Y:S01]  /*0b60*/  IMAD.IADD R4, R0, 0x1, R3 ;  /* 0x0000000100047824 */ /* 0x001fe200078e0203 */
[----:B------:R-:W-:-:S04]  /*0b70*/  IADD3 R3, R3, 0x80, RZ ;  /* 0x0000008003037810 */ /* 0x000fc80007ffe0ff */
[----:B------:R-:W-:-:S05]  /*0b80*/  IADD3 R4, P1, R4, c[0x0][0x168], RZ ;  /* 0x00005a0004047a10 */ /* 0x000fca0007f3e0ff */
[----:B------:R-:W-:-:S05]  /*0b90*/  IMAD.X R5, RZ, RZ, c[0x0][0x16c], P1 ;  /* 0x00005b00ff057624 */ /* 0x000fca00008e06ff */
[----:B------:R0:W-:Y:S03]  /*0ba0*/  STG.E.U8 [R4.64], R13 ;  /* 0x0000000d04007986 */ /* 0x0001e6000c101104 */
.L_x_17246:
        /* <DEDUP_REMOVED lines=8> */
.L_x_17247:
[----:B------:R-:W-:Y:S05]  /*0c30*/  BSYNC B1 ;  /* 0x0000000000017941 */ /* 0x000fea0003800000 */
.L_x_17243:
[----:B------:R-:W-:-:S13]  /*0c40*/  ISETP.GE.AND P1, PT, R3, R2, PT ;  /* 0x000000020300720c */ /* 0x000fda0003f26270 */
[----:B0-----:R-:W-:Y:S01]  /*0c50*/  @!P1 IMAD.IADD R4, R0, 0x1, R3 ;  /* 0x0000000100049824 */ /* 0x001fe200078e0203 */
[----:B------:R-:W-:-:S04]  /*0c60*/  @!P1 IADD3 R3, R3, 0x80, RZ ;  /* 0x0000008003039810 */ /* 0x000fc80007ffe0ff */
[----:B------:R-:W-:-:S05]  /*0c70*/  @!P1 IADD3 R4, P2, R4, c[0x0][0x168], RZ ;  /* 0x00005a0004049a10 */ /* 0x000fca0007f5e0ff */
[----:B------:R-:W-:-:S05]  /*0c80*/  @!P1 IMAD.X R5, RZ, RZ, c[0x0][0x16c], P2 ;  /* 0x00005b00ff059624 */ /* 0x000fca00010e06ff */
[----:B------:R0:W-:Y:S03]  /*0c90*/  @!P1 STG.E.U8 [R4.64], R17 ;  /* 0x0000001104009986 */ /* 0x0001e6000c101104 */
.L_x_17248:
[----:B------:R-:W-:Y:S05]  /*0ca0*/  BSYNC B0 ;  /* 0x0000000000007941 */ /* 0x000fea0003800000 */
.L_x_17242:
        /* <DEDUP_REMOVED lines=9> */
.L_x_17249:
        /* <DEDUP_REMOVED lines=12> */
.L_x_25212:


//--------------------- .text._ZN2at6native29vectorized_elementwise_kernelILi4ENS0_13AUnaryFunctorIbbbNS0_17BitwiseAndFunctorIbEEEESt5arrayIPcLm2EEEEviT0_T1_ --------------------------
	.section	.text._ZN2at6native29vectorized_elementwise_kernelILi4ENS0_13AUnaryFunctorIbbbNS0_17BitwiseAndFunctorIbEEEESt5arrayIPcLm2EEEEviT0_T1_,"ax",@progbits
	.sectioninfo	@"SHI_REGISTERS=23"
	.align	128
        .global         _ZN2at6native29vectorized_elementwise_kernelILi4ENS0_13AUnaryFunctorIbbbNS0_17BitwiseAndFunctorIbEEEESt5arrayIPcLm2EEEEviT0_T1_
        .type           _ZN2at6native29vectorized_elementwise_kernelILi4ENS0_13AUnaryFunctorIbbbNS0_17BitwiseAndFunctorIbEEEESt5arrayIPcLm2EEEEviT0_T1_,@function
        .size           _ZN2at6native29vectorized_elementwise_kernelILi4ENS0_13AUnaryFunctorIbbbNS0_17BitwiseAndFunctorIbEEEESt5arrayIPcLm2EEEEviT0_T1_,(.L_x_25213 - _ZN2at6native29vectorized_elementwise_kernelILi4ENS0_13AUnaryFunctorIbbbNS0_17BitwiseAndFunctorIbEEEESt5arrayIPcLm2EEEEviT0_T1_)
        .other          _ZN2at6native29vectorized_elementwise_kernelILi4ENS0_13AUnaryFunctorIbbbNS0_17BitwiseAndFunctorIbEEEESt5arrayIPcLm2EEEEviT0_T1_,@"STO_CUDA_ENTRY STV_DEFAULT"
_ZN2at6native29vectorized_elementwise_kernelILi4ENS0_13AUnaryFunctorIbbbNS0_17BitwiseAndFunctorIbEEEESt5arrayIPcLm2EEEEviT0_T1_:
.text._ZN2at6native29vectorized_elementwise_kernelILi4ENS0_13AUnaryFunctorIbbbNS0_17BitwiseAndFunctorIbEEEESt5arrayIPcLm2EEEEviT0_T1_:
        /* <DEDUP_REMOVED lines=14> */
[----:B------:R-:W-:Y:S02]  /*00e0*/  ISETP.NE.AND P0, PT, RZ, UR6, PT ;  /* 0x00000006ff007c0c */ /* 0x000fe4000bf05270 */
[C---:B--2---:R-:W-:Y:S02]  /*00f0*/  PRMT R3, R9.reuse, 0x7770, RZ ;  /* 0x0000777009037816 */ /* 0x044fe400000000ff */
[----:B------:R-:W-:Y:S02]  /*0100*/  PRMT R6, R9, 0x7771, RZ ;  /* 0x0000777109067816 */ /* 0x000fe400000000ff */
[----:B------:R-:W-:-:S02]  /*0110*/  ISETP.NE.AND P2, PT, R3, RZ, P0 ;  /* 0x000000ff0300720c */ /* 0x000fc40000745270 */
[----:B------:R-:W-:Y:S02]  /*0120*/  PRMT R3, R9, 0x7772, RZ ;  /* 0x0000777209037816 */ /* 0x000fe400000000ff */
[C---:B---3--:R-:W-:Y:S02]  /*0130*/  PRMT R7, R10.reuse, 0x7770, RZ ;  /* 0x000077700a077816 */ /* 0x048fe400000000ff */
[----:B------:R-:W-:Y:S02]  /*0140*/  PRMT R8, R10, 0x7771, RZ ;  /* 0x000077710a087816 */ /* 0x000fe400000000ff */
[----:B------:R-:W-:Y:S02]  /*0150*/  ISETP.NE.AND P3, PT, R6, RZ, P0 ;  /* 0x000000ff0600720c */ /* 0x000fe40000765270 */
[----:B------:R-:W-:Y:S02]  /*0160*/  ISETP.NE.AND P1, PT, R3, RZ, P0 ;  /* 0x000000ff0300720c */ /* 0x000fe40000725270 */
[----:B------:R-:W-:-:S02]  /*0170*/  ISETP.NE.AND P4, PT, R7, RZ, P0 ;  /* 0x000000ff0700720c */ /* 0x000fc40000785270 */
[----:B------:R-:W-:Y:S02]  /*0180*/  ISETP.NE.AND P5, PT, R8, RZ, P0 ;  /* 0x000000ff0800720c */ /* 0x000fe400007a5270 */
[----:B------:R-:W-:Y:S02]  /*0190*/  PRMT R3, R9, 0x7773, RZ ;  /* 0x0000777309037816 */ /* 0x000fe400000000ff */
[----:B------:R-:W-:Y:S02]  /*01a0*/  PRMT R8, R10, 0x7772, RZ ;  /* 0x000077720a087816 */ /* 0x000fe400000000ff */
[----:B------:R-:W-:Y:S02]  /*01b0*/  SEL R4, RZ, 0x1, !P2 ;  /* 0x00000001ff047807 */ /* 0x000fe40005000000 */
[----:B------:R-:W-:Y:S02]  /*01c0*/  SEL R5, RZ, 0x1, !P3 ;  /* 0x00000001ff057807 */ /* 0x000fe40005800000 */
[----:B------:R-:W-:-:S02]  /*01d0*/  SEL R6, RZ, 0x1, !P4 ;  /* 0x00000001ff067807 */ /* 0x000fc40006000000 */
[----:B------:R-:W-:Y:S02]  /*01e0*/  SEL R7, RZ, 0x1, !P5 ;  /* 0x00000001ff077807 */ /* 0x000fe40006800000 */
[----:B------:R-:W-:Y:S02]  /*01f0*/  ISETP.NE.AND P2, PT, R3, RZ, P0 ;  /* 0x000000ff0300720c */ /* 0x000fe40000745270 */
[----:B------:R-:W-:Y:S02]  /*0200*/  ISETP.NE.AND P3, PT, R8, RZ, P0 ;  /* 0x000000ff0800720c */ /* 0x000fe40000765270 */
[----:B------:R-:W-:Y:S02]  /*0210*/  PRMT R3, R10, 0x7773, RZ ;  /* 0x000077730a037816 */ /* 0x000fe400000000ff */
[----:B------:R-:W-:Y:S02]  /*0220*/  PRMT R9, R5, 0x7604, R4 ;  /* 0x0000760405097816 */ /* 0x000fe40000000004 */
[----:B------:R-:W-:-:S02]  /*0230*/  PRMT R7, R7, 0x7604, R6 ;  /* 0x0000760407077816 */ /* 0x000fc40000000006 */
[----:B------:R-:W-:Y:S02]  /*0240*/  IADD3 R4, P4, R0, c[0x0][0x168], RZ ;  /* 0x00005a0000047a10 */ /* 0x000fe40007f9e0ff */
[----:B------:R-:W-:Y:S02]  /*0250*/  SEL R0, RZ, 0x1, !P1 ;  /* 0x00000001ff007807 */ /* 0x000fe40004800000 */
[----:B------:R-:W-:Y:S01]  /*0260*/  SEL R6, RZ, 0x1, !P3 ;  /* 0x00000001ff067807 */ /* 0x000fe20005800000 */
[----:B------:R-:W-:Y:S01]  /*0270*/  IMAD.X R5, RZ, RZ, c[0x0][0x16c], P4 ;  /* 0x00005b00ff057624 */ /* 0x000fe200020e06ff */
[----:B------:R-:W-:Y:S02]  /*0280*/  ISETP.NE.AND P0, PT, R3, RZ, P0 ;  /* 0x000000ff0300720c */ /* 0x000fe40000705270 */
        /* <DEDUP_REMOVED lines=10> */
.L_x_17250:
        /* <DEDUP_REMOVED lines=120> */
.L_x_17253:
[----:B------:R-:W-:-:S13]  /*0ab0*/  ISETP.GE.AND P1, PT, R3, R2, PT ;  /* 0x000000020300720c */ /* 0x000fda0003f26270 */
[----:B------:R-:W-:Y:S05]  /*0ac0*/  @P1 BRA `(.L_x_17255) ;  /* 0x000000c000001947 */ /* 0x000fea0003800000 */
[----:B0-----:R-:W-:Y:S01]  /*0ad0*/  IMAD.IADD R4, R0, 0x1, R3 ;  /* 0x0000000100047824 */ /* 0x001fe200078e0203 */
[----:B------:R-:W-:-:S04]  /*0ae0*/  IADD3 R3, R3, 0x80, RZ ;  /* 0x0000008003037810 */ /* 0x000fc80007ffe0ff */
[----:B------:R-:W-:-:S05]  /*0af0*/  IADD3 R4, P1, R4, c[0x0][0x168], RZ ;  /* 0x00005a0004047a10 */ /* 0x000fca0007f3e0ff */
[----:B------:R-:W-:-:S05]  /*0b00*/  IMAD.X R5, RZ, RZ, c[0x0][0x16c], P1 ;  /* 0x00005b00ff057624 */ /* 0x000fca00008e06ff */
[----:B------:R0:W-:Y:S03]  /*0b10*/  STG.E.U8 [R4.64], R11 ;  /* 0x0000000b04007986 */ /* 0x0001e6000c101104 */
.L_x_17254:
[----:B------:R-:W-:-:S13]  /*0b20*/  ISETP.GE.AND P1, PT, R3, R2, PT ;  /* 0x000000020300720c */ /* 0x000fda0003f26270 */
[----:B------:R-:W-:Y:S05]  /*0b30*/  @P1 BRA `(.L_x_17256) ;  /* 0x000000d000001947 */ /* 0x000fea0003800000 */
[----:B0-----:R-:W-:Y:S01]  /*0b40*/  IMAD.IADD R4, R0, 0x1, R3 ;  /* 0x0000000100047824 */ /* 0x001fe200078e0203 */
[----:B------:R-:W-:-:S04]  /*0b50*/  IADD3 R3, R3, 0x80, RZ ;  /* 0x0000008003037810 */ /* 0x000fc80007ffe0ff */
[----:B------:R-:W-:-:S05]  /*0b60*/  IADD3 R4, P1, R4, c[0x0][0x168], RZ ;  /* 0x00005a0004047a10 */ /* 0x000fca0007f3e0ff */
[----:B------:R-:W-:-:S05]  /*0b70*/  IMAD.X R5, RZ, RZ, c[0x0][0x16c], P1 ;  /* 0x00005b00ff057624 */ /* 0x000fca00008e06ff */
[----:B------:R0:W-:Y:S03]  /*0b80*/  STG.E.U8 [R4.64], R13 ;  /* 0x0000000d04007986 */ /* 0x0001e6000c101104 */
.L_x_17255:
        /* <DEDUP_REMOVED lines=8> */
.L_x_17256:
[----:B------:R-:W-:Y:S05]  /*0c10*/  BSYNC B1 ;  /* 0x0000000000017941 */ /* 0x000fea0003800000 */
.L_x_17252:
[----:B------:R-:W-:-:S13]  /*0c20*/  ISETP.GE.AND P1, PT, R3, R2, PT ;  /* 0x000000020300720c */ /* 0x000fda0003f26270 */
[----:B0-----:R-:W-:Y:S01]  /*0c30*/  @!P1 IMAD.IADD R4, R0, 0x1, R3 ;  /* 0x0000000100049824 */ /* 0x001fe200078e0203 */
[----:B------:R-:W-:-:S04]  /*0c40*/  @!P1 IADD3 R3, R3, 0x80, RZ ;  /* 0x0000008003039810 */ /* 0x000fc80007ffe0ff */
[----:B------:R-:W-:-:S05]  /*0c50*/  @!P1 IADD3 R4, P2, R4, c[0x0][0x168], RZ ;  /* 0x00005a0004049a10 */ /* 0x000fca0007f5e0ff */
[----:B------:R-:W-:-:S05]  /*0c60*/  @!P1 IMAD.X R5, RZ, RZ, c[0x0][0x16c], P2 ;  /* 0x00005b00ff059624 */ /* 0x000fca00010e06ff */
[----:B------:R0:W-:Y:S03]  /*0c70*/  @!P1 STG.E.U8 [R4.64], R17 ;  /* 0x0000001104009986 */ /* 0x0001e6000c101104 */
.L_x_17257:
[----:B------:R-:W-:Y:S05]  /*0c80*/  BSYNC B0 ;  /* 0x0000000000007941 */ /* 0x000fea0003800000 */
.L_x_17251:
        /* <DEDUP_REMOVED lines=9> */
.L_x_17258:
        /* <DEDUP_REMOVED lines=14> */
.L_x_25213:


//--------------------- .text._ZN2at6native29vectorized_elementwise_kernelILi8ENS0_13AUnaryFunctorIbbbNS0_17BitwiseAndFunctorIbEEEESt5arrayIPcLm2EEEEviT0_T1_ --------------------------
	.section	.text._ZN2at6native29vectorized_elementwise_kernelILi8ENS0_13AUnaryFunctorIbbbNS0_17BitwiseAndFunctorIbEEEESt5arrayIPcLm2EEEEviT0_T1_,"ax",@progbits
	.sectioninfo	@"SHI_REGISTERS=4"
	.align	128
        .global         _ZN2at6native29vectorized_elementwise_kernelILi8ENS0_13AUnaryFunctorIbbbNS0_17BitwiseAndFunctorIbEEEESt5arrayIPcLm2EEEEviT0_T1_
        .type           _ZN2at6native29vectorized_elementwise_kernelILi8ENS0_13AUnaryFunctorIbbbNS0_17BitwiseAndFunctorIbEEEESt5arrayIPcLm2EEEEviT0_T1_,@function
        .size           _ZN2at6native29vectorized_elementwise_kernelILi8ENS0_13AUnaryFunctorIbbbNS0_17BitwiseAndFunctorIbEEEESt5arrayIPcLm2EEEEviT0_T1_,(.L_x_25214 - _ZN2at6native29vectorized_elementwise_kernelILi8ENS0_13AUnaryFunctorIbbbNS0_17BitwiseAndFunctorIbEEEESt5arrayIPcLm2EEEEviT0_T1_)
        .other          _ZN2at6native29vectorized_elementwise_kernelILi8ENS0_13AUnaryFunctorIbbbNS0_17BitwiseAndFunctorIbEEEESt5arrayIPcLm2EEEEviT0_T1_,@"STO_CUDA_ENTRY STV_DEFAULT"
_ZN2at6native29vectorized_elementwise_kernelILi8ENS0_13AUnaryFunctorIbbbNS0_17BitwiseAndFunctorIbEEEESt5arrayIPcLm2EEEEviT0_T1_:
.text._ZN2at6native29vectorized_elementwise_kernelILi8ENS0_13AUnaryFunctorIbbbNS0_17BitwiseAndFunctorIbEEEESt5arrayIPcLm2EEEEviT0_T1_:
[----:B------:R-:W-:Y:S02]  /*0000*/  MOV R1, c[0x0][0x28] ;  /* 0x00000a0000017a02 */ /* 0x000fe40000000f00 */
[----:B------:R-:W-:Y:S05]  /*0010*/  EXIT ;  /* 0x000000000000794d */ /* 0x000fea0003800000 */
.L_x_17259:
        /* <DEDUP_REMOVED lines=14> */
.L_x_25214:


//--------------------- .text._ZN2at6native18elementwise_kernelILi128ELi4EZNS0_15gpu_kernel_implINS0_13BinaryFunctorIbbbNS0_17BitwiseAndFunctorIbEEEEEEvRNS_18TensorIteratorBaseERKT_EUliE_EEviT1_ --------------------------
	.section	.text._ZN2at6native18elementwise_kernelILi128ELi4EZNS0_15gpu_kernel_implINS0_13BinaryFunctorIbbbNS0_17BitwiseAndFunctorIbEEEEEEvRNS_18TensorIteratorBaseERKT_EUliE_EEviT1_,"ax",@progbits
	.sectioninfo	@"SHI_REGISTERS=26"
	.align	128
        .global         _ZN2at6native18elementwise_kernelILi128ELi4EZNS0_15gpu_kernel_implINS0_13BinaryFunctorIbbbNS0_17BitwiseAndFunctorIbEEEEEEvRNS_18TensorIteratorBaseERKT_EUliE_EEviT1_
        .type           _ZN2at6native18elementwise_kernelILi128ELi4EZNS0_15gpu_kernel_implINS0_13BinaryFunctorIbbbNS0_17BitwiseAndFunctorIbEEEEEEvRNS_18TensorIteratorBaseERKT_EUliE_EEviT1_,@function
        .size           _ZN2at6native18elementwise_kernelILi128ELi4EZNS0_15gpu_kernel_implINS0_13BinaryFunctorIbbbNS0_17BitwiseAndFunctorIbEEEEEEvRNS_18TensorIteratorBaseERKT_EUliE_EEviT1_,(.L_x_25215 - _ZN2at6native18elementwise_kernelILi128ELi4EZNS0_15gpu_kernel_implINS0_13BinaryFunctorIbbbNS0_17BitwiseAndFunctorIbEEEEEEvRNS_18TensorIteratorBaseERKT_EUliE_EEviT1_)
        .other          _ZN2at6native18elementwise_kernelILi128ELi4EZNS0_15gpu_kernel_implINS0_13BinaryFunctorIbbbNS0_17BitwiseAndFunctorIbEEEEEEvRNS_18TensorIteratorBaseERKT_EUliE_EEviT1_,@"STO_CUDA_ENTRY STV_DEFAULT"
_ZN2at6native18elementwise_kernelILi128ELi4EZNS0_15gpu_kernel_implINS0_13BinaryFunctorIbbbNS0_17BitwiseAndFunctorIbEEEEEEvRNS_18TensorIteratorBaseERKT_EUliE_EEviT1_:
.text._ZN2at6native18elementwise_kernelILi128ELi4EZNS0_15gpu_kernel_implINS0_13BinaryFunctorIbbbNS0_17BitwiseAndFunctorIbEEEEEEvRNS_18TensorIteratorBaseERKT_EUliE_EEviT1_:
        /* <DEDUP_REMOVED lines=263> */
.L_x_17262:
        /* <DEDUP_REMOVED lines=20> */
.L_x_17266:
[----:B------:R-:W2:Y:S02]  /*11b0*/  LDG.E.U8 R2, [R2.64] ;  /* 0x0000002402027981 */ /* 0x000ea4000c1e1100 */
[----:B--2---:R-:W-:-:S04]  /*11c0*/  ISETP.NE.AND P0, PT, R2, RZ, PT ;  /* 0x000000ff0200720c */ /* 0x004fc80003f05270 */
[----:B------:R-:W-:Y:S01]  /*11d0*/  P2R R23, PR, RZ, 0x1 ;  /* 0x00000001ff177803 */ /* 0x000fe20000000000 */
[----:B------:R-:W-:Y:S05]  /*11e0*/  BRA `(.L_x_17268) ;  /* 0x00000f4000007947 */ /* 0x000fea0003800000 */
.L_x_17265:
        /* <DEDUP_REMOVED lines=11> */
.L_x_17270:
[----:B------:R-:W2:Y:S02]  /*12a0*/  LDG.E R2, [R2.64] ;  /* 0x0000002402027981 */ /* 0x000ea4000c1e1900 */
[----:B--2---:R-:W-:-:S04]  /*12b0*/  ISETP.NE.AND P0, PT, R2, RZ, PT ;  /* 0x000000ff0200720c */ /* 0x004fc80003f05270 */
[----:B------:R-:W-:Y:S01]  /*12c0*/  P2R R23, PR, RZ, 0x1 ;  /* 0x00000001ff177803 */ /* 0x000fe20000000000 */
[----:B------:R-:W-:Y:S05]  /*12d0*/  BRA `(.L_x_17268) ;  /* 0x00000e5000007947 */ /* 0x000fea0003800000 */
.L_x_17269:
[----:B------:R-:W2:Y:S02]  /*12e0*/  LDG.E.U16 R2, [R2.64] ;  /* 0x0000002402027981 */ /* 0x000ea4000c1e1500 */
[----:B--2---:R-:W-:-:S04]  /*12f0*/  ISETP.NE.AND P0, PT, R2, RZ, PT ;  /* 0x000000ff0200720c */ /* 0x004fc80003f05270 */
[----:B------:R-:W-:Y:S01]  /*1300*/  P2R R23, PR, RZ, 0x1 ;  /* 0x00000001ff177803 */ /* 0x000fe20000000000 */
[----:B------:R-:W-:Y:S05]  /*1310*/  BRA `(.L_x_17268) ;  /* 0x00000e1000007947 */ /* 0x000fea0003800000 */
.L_x_17264:
        /* <DEDUP_REMOVED lines=10> */
.L_x_17272:
[----:B------:R-:W2:Y:S02]  /*13c0*/  LDG.E.U16 R0, [R2.64] ;  /* 0x0000002402007981 */ /* 0x000ea4000c1e1500 */
[----:B--2---:R-:W-:-:S05]  /*13d0*/  HADD2.F32 R0, -RZ, R0.H0_H0 ;  /* 0x20000000ff007230 */ /* 0x004fca0000004100 */
[----:B------:R-:W-:-:S04]  /*13e0*/  FSETP.NEU.FTZ.AND P0, PT, R0, RZ, PT ;  /* 0x000000ff0000720b */ /* 0x000fc80003f1d000 */
[----:B------:R-:W-:Y:S01]  /*13f0*/  P2R R23, PR, RZ, 0x1 ;  /* 0x00000001ff177803 */ /* 0x000fe20000000000 */
[----:B------:R-:W-:Y:S05]  /*1400*/  BRA `(.L_x_17268) ;  /* 0x00000d2000007947 */ /* 0x000fea0003800000 */
.L_x_17271:
        /* <DEDUP_REMOVED lines=12> */
.L_x_17274:
        /* <DEDUP_REMOVED lines=11> */
.L_x_17273:
[----:B------:R-:W2:Y:S02]  /*1580*/  LDG.E.64 R2, [R2.64] ;  /* 0x0000002402027981 */ /* 0x000ea4000c1e1b00 */
[----:B--2---:R-:W0:-:S06]  /*1590*/  DSETP.NEU.AND P0, PT, R2, RZ, PT ;  /* 0x000000ff0200722a */ /* 0x004e0c0003f0d000 */
[----:B0-----:R-:W-:Y:S01]  /*15a0*/  P2R R23, PR, RZ, 0x1 ;  /* 0x00000001ff177803 */ /* 0x001fe20000000000 */
[----:B------:R-:W-:Y:S05]  /*15b0*/  BRA `(.L_x_17268) ;  /* 0x00000b7000007947 */ /* 0x000fea0003800000 */
.L_x_17263:
        /* <DEDUP_REMOVED lines=12> */
.L_x_17277:
[----:B------:R-:W2:Y:S02]  /*1680*/  LDG.E.128 R4, [R2.64] ;  /* 0x0000002402047981 */ /* 0x000ea4000c1e1d00 */
[----:B--2---:R-:W0:-:S06]  /*1690*/  DSETP.NEU.AND P0, PT, R6, RZ, PT ;  /* 0x000000ff0600722a */ /* 0x004e0c0003f0d000 */
[----:B0-----:R-:W0:-:S06]  /*16a0*/  DSETP.NEU.OR P0, PT, R4, RZ, P0 ;  /* 0x000000ff0400722a */ /* 0x001e0c000070d400 */
[----:B0-----:R-:W-:Y:S01]  /*16b0*/  P2R R23, PR, RZ, 0x1 ;  /* 0x00000001ff177803 */ /* 0x001fe20000000000 */
[----:B------:R-:W-:Y:S05]  /*16c0*/  BRA `(.L_x_17268) ;  /* 0x00000a6000007947 */ /* 0x000fea0003800000 */
.L_x_17276:
        /* <DEDUP_REMOVED lines=28> */
.L_x_17279:
        /* <DEDUP_REMOVED lines=15> */
.L_x_17278:
[----:B------:R-:W2:Y:S02]  /*1980*/  LDG.E.U16 R0, [R2.64] ;  /* 0x0000002402007981 */ /* 0x000ea4000c1e1500 */
[----:B--2---:R-:W-:-:S04]  /*1990*/  PRMT R0, RZ, 0x5410, R0 ;  /* 0x00005410ff007816 */ /* 0x004fc80000000000 */
[----:B------:R-:W-:-:S04]  /*19a0*/  FSETP.NEU.FTZ.AND P0, PT, R0, RZ, PT ;  /* 0x000000ff0000720b */ /* 0x000fc80003f1d000 */
[----:B------:R-:W-:Y:S01]  /*19b0*/  P2R R23, PR, RZ, 0x1 ;  /* 0x00000001ff177803 */ /* 0x000fe20000000000 */
[----:B------:R-:W-:Y:S05]  /*19c0*/  BRA `(.L_x_17268) ;  /* 0x0000076000007947 */ /* 0x000fea0003800000 */
.L_x_17275:
        /* <DEDUP_REMOVED lines=12> */
.L_x_17282:
        /* <DEDUP_REMOVED lines=21> */
.L_x_17286:
[----:B------:R-:W-:Y:S05]  /*1be0*/  BSYNC B1 ;  /* 0x0000000000017941 */ /* 0x000fea0003800000 */
.L_x_17285:
[----:B------:R-:W-:Y:S01]  /*1bf0*/  LEA R3, R0, 0x3b800000, 0x17 ;  /* 0x3b80000000037811 */ /* 0x000fe200078eb8ff */
[----:B------:R-:W-:-:S05]  /*1c00*/  IMAD.SHL.U32 R0, R2, 0x100000, RZ ;  /* 0x0010000002007824 */ /* 0x000fca00078e00ff */
[----:B------:R-:W-:Y:S02]  /*1c10*/  LOP3.LUT R0, R3, R0, R4, 0xfe, !PT ;  /* 0x0000000003007212 */ /* 0x000fe400078efe04 */
.L_x_17284:
[----:B------:R-:W-:Y:S05]  /*1c20*/  BSYNC B0 ;  /* 0x0000000000007941 */ /* 0x000fea0003800000 */
.L_x_17283:
[----:B------:R-:W-:-:S04]  /*1c30*/  FSETP.NEU.FTZ.AND P0, PT, R0, RZ, PT ;  /* 0x000000ff0000720b */ /* 0x000fc80003f1d000 */
[----:B------:R-:W-:Y:S01]  /*1c40*/  P2R R23, PR, RZ, 0x1 ;  /* 0x00000001ff177803 */ /* 0x000fe20000000000 */
[----:B------:R-:W-:Y:S05]  /*1c50*/  BRA `(.L_x_17268) ;  /* 0x000004d000007947 */ /* 0x000fea0003800000 */
.L_x_17281:
        /* <DEDUP_REMOVED lines=21> */
.L_x_17290:
[----:B------:R-:W-:Y:S05]  /*1db0*/  BSYNC B1 ;  /* 0x0000000000017941 */ /* 0x000fea0003800000 */
.L_x_17289:
[----:B------:R-:W-:Y:S01]  /*1dc0*/  LEA R3, R0, 0x37800000, 0x17 ;  /* 0x3780000000037811 */ /* 0x000fe200078eb8ff */
[----:B------:R-:W-:-:S05]  /*1dd0*/  IMAD.SHL.U32 R0, R2, 0x200000, RZ ;  /* 0x0020000002007824 */ /* 0x000fca00078e00ff */
[----:B------:R-:W-:Y:S02]  /*1de0*/  LOP3.LUT R0, R3, R0, R4, 0xfe, !PT ;  /* 0x0000000003007212 */ /* 0x000fe400078efe04 */
.L_x_17288:
[----:B------:R-:W-:Y:S05]  /*1df0*/  BSYNC B0 ;  /* 0x0000000000007941 */ /* 0x000fea0003800000 */
.L_x_17287:
[----:B------:R-:W-:-:S04]  /*1e00*/  FSETP.NEU.FTZ.AND P0, PT, R0, RZ, PT ;  /* 0x000000ff0000720b */ /* 0x000fc80003f1d000 */
[----:B------:R-:W-:Y:S01]  /*1e10*/  P2R R23, PR, RZ, 0x1 ;  /* 0x00000001ff177803 */ /* 0x000fe20000000000 */
[----:B------:R-:W-:Y:S05]  /*1e20*/  BRA `(.L_x_17268) ;  /* 0x0000030000007947 */ /* 0x000fea0003800000 */
.L_x_17280:
        /* <DEDUP_REMOVED lines=14> */
.L_x_17294:
[----:B------:R-:W-:Y:S05]  /*1f10*/  BSYNC B0 ;  /* 0x0000000000007941 */ /* 0x000fea0003800000 */
.L_x_17293:
[----:B------:R-:W-:-:S04]  /*1f20*/  FSETP.NEU.FTZ.AND P0, PT, R0, RZ, PT ;  /* 0x000000ff0000720b */ /* 0x000fc80003f1d000 */
[----:B------:R-:W-:Y:S01]  /*1f30*/  P2R R23, PR, RZ, 0x1 ;  /* 0x00000001ff177803 */ /* 0x000fe20000000000 */
[----:B------:R-:W-:Y:S05]  /*1f40*/  BRA `(.L_x_17268) ;  /* 0x000001e000007947 */ /* 0x000fea0003800000 */
.L_x_17267:
        /* <DEDUP_REMOVED lines=22> */
.L_x_17292:
[----:B------:R-:W2:Y:S02]  /*20b0*/  LDG.E.64 R2, [R2.64] ;  /* 0x0000002402027981 */ /* 0x000ea4000c1e1b00 */
[----:B--2---:R-:W-:-:S04]  /*20c0*/  ISETP.NE.U32.AND P0, PT, R2, RZ, PT ;  /* 0x000000ff0200720c */ /* 0x004fc80003f05070 */
[----:B------:R-:W-:-:S04]  /*20d0*/  ISETP.NE.AND.EX P0, PT, R3, RZ, PT, P0 ;  /* 0x000000ff0300720c */ /* 0x000fc80003f05300 */
[----:B------:R-:W-:Y:S01]  /*20e0*/  P2R R23, PR, RZ, 0x1 ;  /* 0x00000001ff177803 */ /* 0x000fe20000000000 */
[----:B------:R-:W-:Y:S05]  /*20f0*/  BRA `(.L_x_17268) ;  /* 0x0000003000007947 */ /* 0x000fea0003800000 */
.L_x_17291:
[----:B------:R-:W2:Y:S02]  /*2100*/  LDG.E R2, [R2.64] ;  /* 0x0000002402027981 */ /* 0x000ea4000c1e1900 */
[----:B--2---:R-:W-:-:S04]  /*2110*/  ISETP.NE.AND P0, PT, R2, RZ, PT ;  /* 0x000000ff0200720c */ /* 0x004fc80003f05270 */
[----:B------:R-:W-:Y:S02]  /*2120*/  P2R R23, PR, RZ, 0x1 ;  /* 0x00000001ff177803 */ /* 0x000fe40000000000 */
.L_x_17268:
        /* <DEDUP_REMOVED lines=17> */
.L_x_17298:
[----:B------:R-:W2:Y:S02]  /*2240*/  LDG.E.U8 R2, [R2.64] ;  /* 0x0000002402027981 */ /* 0x000ea4000c1e1100 */
[----:B--2---:R-:W-:Y:S01]  /*2250*/  ISETP.NE.AND P0, PT, R2, RZ, PT ;  /* 0x000000ff0200720c */ /* 0x004fe20003f05270 */
[----:B------:R-:W-:Y:S05]  /*2260*/  BRA `(.L_x_17300) ;  /* 0x00000e0000007947 */ /* 0x000fea0003800000 */
.L_x_17297:
        /* <DEDUP_REMOVED lines=10> */
.L_x_17302:
[----:B------:R-:W2:Y:S02]  /*2310*/  LDG.E R2, [R2.64] ;  /* 0x0000002402027981 */ /* 0x000ea4000c1e1900 */
[----:B--2---:R-:W-:Y:S01]  /*2320*/  ISETP.NE.AND P0, PT, R2, RZ, PT ;  /* 0x000000ff0200720c */ /* 0x004fe20003f05270 */
[----:B------:R-:W-:Y:S05]  /*2330*/  BRA `(.L_x_17300) ;  /* 0x00000d3000007947 */ /* 0x000fea0003800000 */
.L_x_17301:
[----:B------:R-:W2:Y:S02]  /*2340*/  LDG.E.U16 R2, [R2.64] ;  /* 0x0000002402027981 */ /* 0x000ea4000c1e1500 */
[----:B--2---:R-:W-:Y:S01]  /*2350*/  ISETP.NE.AND P0, PT, R2, RZ, PT ;  /* 0x000000ff0200720c */ /* 0x004fe20003f05270 */
[----:B------:R-:W-:Y:S05]  /*2360*/  BRA `(.L_x_17300) ;  /* 0x00000d0000007947 */ /* 0x000fea0003800000 */
.L_x_17296:
        /* <DEDUP_REMOVED lines=9> */
.L_x_17304:
[----:B------:R-:W2:Y:S02]  /*2400*/  LDG.E.U16 R0, [R2.64] ;  /* 0x0000002402007981 */ /* 0x000ea4000c1e1500 */
[----:B--2---:R-:W-:-:S05]  /*2410*/  HADD2.F32 R0, -RZ, R0.H0_H0 ;  /* 0x20000000ff007230 */ /* 0x004fca0000004100 */
[----:B------:R-:W-:Y:S01]  /*2420*/  FSETP.NEU.FTZ.AND P0, PT, R0, RZ, PT ;  /* 0x000000ff0000720b */ /* 0x000fe20003f1d000 */
[----:B------:R-:W-:Y:S05]  /*2430*/  BRA `(.L_x_17300) ;  /* 0x00000c3000007947 */ /* 0x000fea0003800000 */
.L_x_17303:
        /* <DEDUP_REMOVED lines=11> */
.L_x_17306:
        /* <DEDUP_REMOVED lines=10> */
.L_x_17305:
[----:B------:R-:W2:Y:S02]  /*2590*/  LDG.E.64 R2, [R2.64] ;  /* 0x0000002402027981 */ /* 0x000ea4000c1e1b00 */
[----:B--2---:R0:W1:Y:S01]  /*25a0*/  DSETP.NEU.AND P0, PT, R2, RZ, PT ;  /* 0x000000ff0200722a */ /* 0x0040620003f0d000 */
[----:B------:R-:W-:Y:S05]  /*25b0*/  BRA `(.L_x_17300) ;  /* 0x00000ab000007947 */ /* 0x000fea0003800000 */
.L_x_17295:
        /* <DEDUP_REMOVED lines=11> */
.L_x_17309:
[----:B------:R-:W2:Y:S02]  /*2670*/  LDG.E.128 R4, [R2.64] ;  /* 0x0000002402047981 */ /* 0x000ea4000c1e1d00 */
[----:B--2---:R-:W0:-:S06]  /*2680*/  DSETP.NEU.AND P0, PT, R6, RZ, PT ;  /* 0x000000ff0600722a */ /* 0x004e0c0003f0d000 */
[----:B0-----:R0:W1:Y:S01]  /*2690*/  DSETP.NEU.OR P0, PT, R4, RZ, P0 ;  /* 0x000000ff0400722a */ /* 0x001062000070d400 */
[----:B------:R-:W-:Y:S05]  /*26a0*/  BRA `(.L_x_17300) ;  /* 0x000009c000007947 */ /* 0x000fea0003800000 */
.L_x_17308:
        /* <DEDUP_REMOVED lines=27> */
.L_x_17311:
        /* <DEDUP_REMOVED lines=14> */
.L_x_17310:
[----:B------:R-:W2:Y:S02]  /*2940*/  LDG.E.U16 R0, [R2.64] ;  /* 0x0000002402007981 */ /* 0x000ea4000c1e1500 */
[----:B--2---:R-:W-:-:S04]  /*2950*/  PRMT R0, RZ, 0x5410, R0 ;  /* 0x00005410ff007816 */ /* 0x004fc80000000000 */
[----:B------:R-:W-:Y:S01]  /*2960*/  FSETP.NEU.FTZ.AND P0, PT, R0, RZ, PT ;  /* 0x000000ff0000720b */ /* 0x000fe20003f1d000 */
[----:B------:R-:W-:Y:S05]  /*2970*/  BRA `(.L_x_17300) ;  /* 0x000006f000007947 */ /* 0x000fea0003800000 */
.L_x_17307:
        /* <DEDUP_REMOVED lines=11> */
.L_x_17314:
        /* <DEDUP_REMOVED lines=21> */
.L_x_17318:
[----:B------:R-:W-:Y:S05]  /*2b80*/  BSYNC B1 ;  /* 0x0000000000017941 */ /* 0x000fea0003800000 */
.L_x_17317:
[----:B------:R-:W-:Y:S01]  /*2b90*/  LEA R3, R0, 0x3b800000, 0x17 ;  /* 0x3b80000000037811 */ /* 0x000fe200078eb8ff */
[----:B------:R-:W-:-:S05]  /*2ba0*/  IMAD.SHL.U32 R0, R2, 0x100000, RZ ;  /* 0x0010000002007824 */ /* 0x000fca00078e00ff */
[----:B------:R-:W-:Y:S02]  /*2bb0*/  LOP3.LUT R0, R3, R0, R4, 0xfe, !PT ;  /* 0x0000000003007212 */ /* 0x000fe400078efe04 */
.L_x_17316:
[----:B------:R-:W-:Y:S05]  /*2bc0*/  BSYNC B0 ;  /* 0x0000000000007941 */ /* 0x000fea0003800000 */
.L_x_17315:
[----:B------:R-:W-:Y:S01]  /*2bd0*/  FSETP.NEU.FTZ.AND P0, PT, R0, RZ, PT ;  /* 0x000000ff0000720b */ /* 0x000fe20003f1d000 */
[----:B------:R-:W-:Y:S05]  /*2be0*/  BRA `(.L_x_17300) ;  /* 0x0000048000007947 */ /* 0x000fea0003800000 */
.L_x_17313:
        /* <DEDUP_REMOVED lines=21> */
.L_x_17322:
[----:B------:R-:W-:Y:S05]  /*2d40*/  BSYNC B1 ;  /* 0x0000000000017941 */ /* 0x000fea0003800000 */
.L_x_17321:
[----:B------:R-:W-:Y:S01]  /*2d50*/  LEA R3, R0, 0x37800000, 0x17 ;  /* 0x3780000000037811 */ /* 0x000fe200078eb8ff */
[----:B------:R-:W-:-:S05]  /*2d60*/  IMAD.SHL.U32 R0, R2, 0x200000, RZ ;  /* 0x0020000002007824 */ /* 0x000fca00078e00ff */
[----:B------:R-:W-:Y:S02]  /*2d70*/  LOP3.LUT R0, R3, R0, R4, 0xfe, !PT ;  /* 0x0000000003007212 */ /* 0x000fe400078efe04 */
.L_x_17320:
[----:B------:R-:W-:Y:S05]  /*2d80*/  BSYNC B0 ;  /* 0x0000000000007941 */ /* 0x000fea0003800000 */
.L_x_17319:
[----:B------:R-:W-:Y:S01]  /*2d90*/  FSETP.NEU.FTZ.AND P0, PT, R0, RZ, PT ;  /* 0x000000ff0000720b */ /* 0x000fe20003f1d000 */
[----:B------:R-:W-:Y:S05]  /*2da0*/  BRA `(.L_x_17300) ;  /* 0x000002c000007947 */ /* 0x000fea0003800000 */
.L_x_17312:
        /* <DEDUP_REMOVED lines=14> */
.L_x_17326:
[----:B------:R-:W-:Y:S05]  /*2e90*/  BSYNC B0 ;  /* 0x0000000000007941 */ /* 0x000fea0003800000 */
.L_x_17325:
[----:B------:R-:W-:Y:S01]  /*2ea0*/  FSETP.NEU.FTZ.AND P0, PT, R0, RZ, PT ;  /* 0x000000ff0000720b */ /* 0x000fe20003f1d000 */
[----:B------:R-:W-:Y:S05]  /*2eb0*/  BRA `(.L_x_17300) ;  /* 0x000001b000007947 */ /* 0x000fea0003800000 */
.L_x_17299:
        /* <DEDUP_REMOVED lines=21> */
.L_x_17324:
[----:B------:R-:W2:Y:S02]  /*3010*/  LDG.E.64 R2, [R2.64] ;  /* 0x0000002402027981 */ /* 0x000ea4000c1e1b00 */
[----:B--2---:R-:W-:-:S04]  /*3020*/  ISETP.NE.U32.AND P0, PT, R2, RZ, PT ;  /* 0x000000ff0200720c */ /* 0x004fc80003f05070 */
[----:B------:R-:W-:Y:S01]  /*3030*/  ISETP.NE.AND.EX P0, PT, R3, RZ, PT, P0 ;  /* 0x000000ff0300720c */ /* 0x000fe20003f05300 */
[----:B------:R-:W-:Y:S05]  /*3040*/  BRA `(.L_x_17300) ;  /* 0x0000002000007947 */ /* 0x000fea0003800000 */
.L_x_17323:
[----:B------:R-:W2:Y:S02]  /*3050*/  LDG.E R2, [R2.64] ;  /* 0x0000002402027981 */ /* 0x000ea4000c1e1900 */
[----:B--2---:R-:W-:Y:S02]  /*3060*/  ISETP.NE.AND P0, PT, R2, RZ, PT ;  /* 0x000000ff0200720c */ /* 0x004fe40003f05270 */
.L_x_17300:
        /* <DEDUP_REMOVED lines=17> */
.L_x_17330:
[----:B------:R0:W-:Y:S01]  /*3180*/  STG.E.U8 [R16.64], R2 ;  /* 0x0000000210007986 */ /* 0x0001e2000c101124 */
[----:B------:R-:W-:Y:S05]  /*3190*/  BRA `(.L_x_17332) ;  /* 0x00000d5000007947 */ /* 0x000fea0003800000 */
.L_x_17329:
        /* <DEDUP_REMOVED lines=9> */
.L_x_17334:
[----:B------:R0:W-:Y:S01]  /*3230*/  STG.E [R16.64], R2 ;  /* 0x0000000210007986 */ /* 0x0001e2000c101924 */
[----:B------:R-:W-:Y:S05]  /*3240*/  BRA `(.L_x_17332) ;  /* 0x00000ca000007947 */ /* 0x000fea0003800000 */
.L_x_17333:
[----:B------:R0:W-:Y:S01]  /*3250*/  STG.E.U16 [R16.64], R2 ;  /* 0x0000000210007986 */ /* 0x0001e2000c101524 */
[----:B------:R-:W-:Y:S05]  /*3260*/  BRA `(.L_x_17332) ;  /* 0x00000c8000007947 */ /* 0x000fea0003800000 */
.L_x_17328:
        /* <DEDUP_REMOVED lines=9> */
.L_x_17336:
[----:B------:R-:W0:Y:S02]  /*3300*/  I2F.U32 R0, R2 ;  /* 0x0000000200007306 */ /* 0x000e240000201000 */
[----:B0-----:R-:W-:-:S05]  /*3310*/  F2FP.PACK_AB R0, RZ, R0 ;  /* 0x00000000ff00723e */ /* 0x001fca00000000ff */
[----:B------:R0:W-:Y:S01]  /*3320*/  STG.E.U16 [R16.64], R0 ;  /* 0x0000000010007986 */ /* 0x0001e2000c101524 */
[----:B------:R-:W-:Y:S05]  /*3330*/  BRA `(.L_x_17332) ;  /* 0x00000bb000007947 */ /* 0x000fea0003800000 */
.L_x_17335:
        /* <DEDUP_REMOVED lines=10> */
.L_x_17338:
[----:B------:R-:W0:Y:S02]  /*33e0*/  I2F.U32 R2, R2 ;  /* 0x0000000200027306 */ /* 0x000e240000201000 */
[----:B0-----:R-:W-:-:S04]  /*33f0*/  F2FP.PACK_AB R3, RZ, R2 ;  /* 0x00000002ff03723e */ /* 0x001fc800000000ff */
[----:B------:R-:W-:-:S05]  /*3400*/  PRMT R3, R3, 0x5410, RZ ;  /* 0x0000541003037816 */ /* 0x000fca00000000ff */
[----:B------:R0:W-:Y:S01]  /*3410*/  STG.E [R16.64], R3 ;  /* 0x0000000310007986 */ /* 0x0001e2000c101924 */
[----:B------:R-:W-:Y:S05]  /*3420*/  BRA `(.L_x_17332) ;  /* 0x00000ac000007947 */ /* 0x000fea0003800000 */
.L_x_17337:
[----:B------:R-:W0:Y:S02]  /*3430*/  I2F.F64.U32 R2, R2 ;  /* 0x0000000200027312 */ /* 0x000e240000201800 */
[----:B0-----:R0:W-:Y:S01]  /*3440*/  STG.E.64 [R16.64], R2 ;  /* 0x0000000210007986 */ /* 0x0011e2000c101b24 */
[----:B------:R-:W-:Y:S05]  /*3450*/  BRA `(.L_x_17332) ;  /* 0x00000a9000007947 */ /* 0x000fea0003800000 */
.L_x_17327:
        /* <DEDUP_REMOVED lines=10> */
.L_x_17341:
[----:B------:R-:W0:Y:S01]  /*3500*/  I2F.F64.U32 R4, R2 ;  /* 0x0000000200047312 */ /* 0x000e220000201800 */
[----:B------:R-:W-:-:S05]  /*3510*/  CS2R R6, SRZ ;  /* 0x0000000000067805 */ /* 0x000fca000001ff00 */
[----:B0-----:R0:W-:Y:S01]  /*3520*/  STG.E.128 [R16.64], R4 ;  /* 0x0000000410007986 */ /* 0x0011e2000c101d24 */
[----:B------:R-:W-:Y:S05]  /*3530*/  BRA `(.L_x_17332) ;  /* 0x000009b000007947 */ /* 0x000fea0003800000 */
.L_x_17340:
        /* <DEDUP_REMOVED lines=21> */
.L_x_17345:
[----:B------:R-:W-:Y:S05]  /*3690*/  BSYNC B0 ;  /* 0x0000000000007941 */ /* 0x000fea0003800000 */
.L_x_17344:
[----:B------:R-:W-:-:S05]  /*36a0*/  LOP3.LUT R3, R0, R3, RZ, 0xfc, !PT ;  /* 0x0000000300037212 */ /* 0x000fca00078efcff */
[----:B------:R0:W-:Y:S01]  /*36b0*/  STG.E.U8 [R16.64], R3 ;  /* 0x0000000310007986 */ /* 0x0001e2000c101124 */
[----:B------:R-:W-:Y:S05]  /*36c0*/  BRA `(.L_x_17332) ;  /* 0x0000082000007947 */ /* 0x000fea0003800000 */
.L_x_17343:
        /* <DEDUP_REMOVED lines=13> */
.L_x_17347:
[----:B------:R-:W-:Y:S01]  /*37a0*/  IMAD.MOV.U32 R0, RZ, RZ, 0x7f ;  /* 0x0000007fff007424 */ /* 0x000fe200078e00ff */
[----:B------:R-:W-:-:S04]  /*37b0*/  ISETP.GT.U32.AND P0, PT, R3, 0x7f800000, PT ;  /* 0x7f8000000300780c */ /* 0x000fc80003f04070 */
[----:B------:R-:W-:-:S04]  /*37c0*/  SEL R0, R0, 0x7c, P0 ;  /* 0x0000007c00007807 */ /* 0x000fc80000000000 */
.L_x_17348:
[----:B------:R-:W-:Y:S05]  /*37d0*/  BSYNC B0 ;  /* 0x0000000000007941 */ /* 0x000fea0003800000 */
.L_x_17346:
[----:B------:R-:W-:-:S04]  /*37e0*/  LOP3.LUT R2, R5, 0x80000000, RZ, 0xc0, !PT ;  /* 0x8000000005027812 */ /* 0x000fc800078ec0ff */
[----:B------:R-:W-:-:S04]  /*37f0*/  SHF.R.U32.HI R3, RZ, 0x18, R2 ;  /* 0x00000018ff037819 */ /* 0x000fc80000011602 */
[----:B------:R-:W-:-:S05]  /*3800*/  LOP3.LUT R3, R0, R3, RZ, 0xfc, !PT ;  /* 0x0000000300037212 */ /* 0x000fca00078efcff */
[----:B------:R0:W-:Y:S01]  /*3810*/  STG.E.U8 [R16.64], R3 ;  /* 0x0000000310007986 */ /* 0x0001e2000c101124 */
[----:B------:R-:W-:Y:S05]  /*3820*/  BRA `(.L_x_17332) ;  /* 0x000006c000007947 */ /* 0x000fea0003800000 */
.L_x_17342:
[----:B------:R-:W0:Y:S02]  /*3830*/  I2F.U32 R0, R2 ;  /* 0x0000000200007306 */ /* 0x000e240000201000 */
[----:B0-----:R-:W-:-:S05]  /*3840*/  F2FP.BF16.PACK_AB R0, RZ, R0 ;  /* 0x00000000ff00723e */ /* 0x001fca00000010ff */
[----:B------:R0:W-:Y:S01]  /*3850*/  STG.E.U16 [R16.64], R0 ;  /* 0x0000000010007986 */ /* 0x0001e2000c101524 */
[----:B------:R-:W-:Y:S05]  /*3860*/  BRA `(.L_x_17332) ;  /* 0x0000068000007947 */ /* 0x000fea0003800000 */
.L_x_17339:
        /* <DEDUP_REMOVED lines=10> */
.L_x_17351:
        /* <DEDUP_REMOVED lines=17> */
.L_x_17354:
[----:B------:R-:W-:-:S04]  /*3a20*/  LOP3.LUT R2, R5, 0x80000000, RZ, 0xc0, !PT ;  /* 0x8000000005027812 */ /* 0x000fc800078ec0ff */
[----:B------:R-:W-:-:S04]  /*3a30*/  SHF.R.U32.HI R3, RZ, 0x18, R2 ;  /* 0x00000018ff037819 */ /* 0x000fc80000011602 */
[----:B------:R-:W-:-:S04]  /*3a40*/  LOP3.LUT R0, R0, R3, RZ, 0xfc, !PT ;  /* 0x0000000300007212 */ /* 0x000fc800078efcff */
[----:B------:R-:W-:Y:S02]  /*3a50*/  PRMT R8, R0, 0x7610, R8 ;  /* 0x0000761000087816 */ /* 0x000fe40000000008 */
.L_x_17353:
[----:B------:R-:W-:Y:S05]  /*3a60*/  BSYNC B0 ;  /* 0x0000000000007941 */ /* 0x000fea0003800000 */
.L_x_17352:
[----:B------:R0:W-:Y:S01]  /*3a70*/  STG.E.U8 [R16.64], R8 ;  /* 0x0000000810007986 */ /* 0x0001e2000c101124 */
[----:B------:R-:W-:Y:S05]  /*3a80*/  BRA `(.L_x_17332) ;  /* 0x0000046000007947 */ /* 0x000fea0003800000 */
.L_x_17350:
        /* <DEDUP_REMOVED lines=17> */
.L_x_17357:
[----:B------:R-:W-:-:S04]  /*3ba0*/  LOP3.LUT R2, R5, 0x80000000, RZ, 0xc0, !PT ;  /* 0x8000000005027812 */ /* 0x000fc800078ec0ff */
[----:B------:R-:W-:-:S04]  /*3bb0*/  SHF.R.U32.HI R3, RZ, 0x18, R2 ;  /* 0x00000018ff037819 */ /* 0x000fc80000011602 */
[----:B------:R-:W-:-:S04]  /*3bc0*/  LOP3.LUT R0, R0, R3, RZ, 0xfc, !PT ;  /* 0x0000000300007212 */ /* 0x000fc800078efcff */
[----:B------:R-:W-:Y:S02]  /*3bd0*/  PRMT R8, R0, 0x7610, R8 ;  /* 0x0000761000087816 */ /* 0x000fe40000000008 */
.L_x_17356:
[----:B------:R-:W-:Y:S05]  /*3be0*/  BSYNC B0 ;  /* 0x0000000000007941 */ /* 0x000fea0003800000 */
.L_x_17355:
[----:B------:R0:W-:Y:S01]  /*3bf0*/  STG.E.U8 [R16.64], R8 ;  /* 0x0000000810007986 */ /* 0x0001e2000c101124 */
[----:B------:R-:W-:Y:S05]  /*3c00*/  BRA `(.L_x_17332) ;  /* 0x000002e000007947 */ /* 0x000fea0003800000 */
.L_x_17349:
        /* <DEDUP_REMOVED lines=22> */
.L_x_17331:
        /* <DEDUP_REMOVED lines=20> */
.L_x_17359:
[----:B------:R-:W-:-:S05]  /*3eb0*/  IMAD.MOV.U32 R3, RZ, RZ, RZ ;  /* 0x000000ffff037224 */ /* 0x000fca00078e00ff */
[----:B------:R0:W-:Y:S01]  /*3ec0*/  STG.E.64 [R16.64], R2 ;  /* 0x0000000210007986 */ /* 0x0001e2000c101b24 */
[----:B------:R-:W-:Y:S05]  /*3ed0*/  BRA `(.L_x_17332) ;  /* 0x0000001000007947 */ /* 0x000fea0003800000 */
.L_x_17358:
[----:B------:R0:W-:Y:S02]  /*3ee0*/  STG.E [R16.64], R2 ;  /* 0x0000000210007986 */ /* 0x0001e4000c101924 */
.L_x_17332:
[----:B------:R-:W-:-:S05]  /*3ef0*/  IMAD R18, R19, 0x200, R18 ;  /* 0x0000020013127824 */ /* 0x000fca00078e0212 */
[----:B------:R-:W-:Y:S02]  /*3f00*/  IADD3 R23, R18, 0x80, RZ ;  /* 0x0000008012177810 */ /* 0x000fe40007ffe0ff */
.L_x_17261:
[----:B------:R-:W-:Y:S05]  /*3f10*/  BSYNC B6 ;  /* 0x0000000000067941 */ /* 0x000fea0003800000 */
.L_x_17260:
        /* <DEDUP_REMOVED lines=258> */
.L_x_17362:
        /* <DEDUP_REMOVED lines=20> */
.L_x_17366:
[----:B------:R-:W2:Y:S02]  /*5080*/  LDG.E.U8 R2, [R2.64] ;  /* 0x0000002402027981 */ /* 0x000ea4000c1e1100 */
[----:B--2---:R-:W-:-:S04]  /*5090*/  ISETP.NE.AND P0, PT, R2, RZ, PT ;  /* 0x000000ff0200720c */ /* 0x004fc80003f05270 */
[----:B------:R-:W-:Y:S01]  /*50a0*/  P2R R19, PR, RZ, 0x1 ;  /* 0x00000001ff137803 */ /* 0x000fe20000000000 */
[----:B------:R-:W-:Y:S05]  /*50b0*/  BRA `(.L_x_17368) ;  /* 0x00000f4000007947 */ /* 0x000fea0003800000 */
.L_x_17365:
        /* <DEDUP_REMOVED lines=11> */
.L_x_17370:
[----:B------:R-:W2:Y:S02]  /*5170*/  LDG.E R2, [R2.64] ;  /* 0x0000002402027981 */ /* 0x000ea4000c1e1900 */
[----:B--2---:R-:W-:-:S04]  /*5180*/  ISETP.NE.AND P0, PT, R2, RZ, PT ;  /* 0x000000ff0200720c */ /* 0x004fc80003f05270 */
[----:B------:R-:W-:Y:S01]  /*5190*/  P2R R19, PR, RZ, 0x1 ;  /* 0x00000001ff137803 */ /* 0x000fe20000000000 */
[----:B------:R-:W-:Y:S05]  /*51a0*/  BRA `(.L_x_17368) ;  /* 0x00000e5000007947 */ /* 0x000fea0003800000 */
.L_x_17369:
[----:B------:R-:W2:Y:S02]  /*51b0*/  LDG.E.U16 R2, [R2.64] ;  /* 0x0000002402027981 */ /* 0x000ea4000c1e1500 */
[----:B--2---:R-:W-:-:S04]  /*51c0*/  ISETP.NE.AND P0, PT, R2, RZ, PT ;  /* 0x000000ff0200720c */ /* 0x004fc80003f05270 */
[----:B------:R-:W-:Y:S01]  /*51d0*/  P2R R19, PR, RZ, 0x1 ;  /* 0x00000001ff137803 */ /* 0x000fe20000000000 */
[----:B------:R-:W-:Y:S05]  /*51e0*/  BRA `(.L_x_17368) ;  /* 0x00000e1000007947 */ /* 0x000fea0003800000 */
.L_x_17364:
        /* <DEDUP_REMOVED lines=10> */
.L_x_17372:
[----:B------:R-:W2:Y:S02]  /*5290*/  LDG.E.U16 R0, [R2.64] ;  /* 0x0000002402007981 */ /* 0x000ea4000c1e1500 */
[----:B--2---:R-:W-:-:S05]  /*52a0*/  HADD2.F32 R0, -RZ, R0.H0_H0 ;  /* 0x20000000ff007230 */ /* 0x004fca0000004100 */
[----:B------:R-:W-:-:S04]  /*52b0*/  FSETP.NEU.FTZ.AND P0, PT, R0, RZ, PT ;  /* 0x000000ff0000720b */ /* 0x000fc80003f1d000 */
[----:B------:R-:W-:Y:S01]  /*52c0*/  P2R R19, PR, RZ, 0x1 ;  /* 0x00000001ff137803 */ /* 0x000fe20000000000 */
[----:B------:R-:W-:Y:S05]  /*52d0*/  BRA `(.L_x_17368) ;  /* 0x00000d2000007947 */ /* 0x000fea0003800000 */
.L_x_17371:
        /* <DEDUP_REMOVED lines=12> */
.L_x_17374:
        /* <DEDUP_REMOVED lines=11> */
.L_x_17373:
[----:B------:R-:W2:Y:S02]  /*5450*/  LDG.E.64 R2, [R2.64] ;  /* 0x0000002402027981 */ /* 0x000ea4000c1e1b00 */
[----:B--2---:R-:W0:-:S06]  /*5460*/  DSETP.NEU.AND P0, PT, R2, RZ, PT ;  /* 0x000000ff0200722a */ /* 0x004e0c0003f0d000 */
[----:B0-----:R-:W-:Y:S01]  /*5470*/  P2R R19, PR, RZ, 0x1 ;  /* 0x00000001ff137803 */ /* 0x001fe20000000000 */
[----:B------:R-:W-:Y:S05]  /*5480*/  BRA `(.L_x_17368) ;  /* 0x00000b7000007947 */ /* 0x000fea0003800000 */
.L_x_17363:
        /* <DEDUP_REMOVED lines=12> */
.L_x_17377:
[----:B------:R-:W2:Y:S02]  /*5550*/  LDG.E.128 R4, [R2.64] ;  /* 0x0000002402047981 */ /* 0x000ea4000c1e1d00 */
[----:B--2---:R-:W0:-:S06]  /*5560*/  DSETP.NEU.AND P0, PT, R6, RZ, PT ;  /* 0x000000ff0600722a */ /* 0x004e0c0003f0d000 */
[----:B0-----:R-:W0:-:S06]  /*5570*/  DSETP.NEU.OR P0, PT, R4, RZ, P0 ;  /* 0x000000ff0400722a */ /* 0x001e0c000070d400 */
[----:B0-----:R-:W-:Y:S01]  /*5580*/  P2R R19, PR, RZ, 0x1 ;  /* 0x00000001ff137803 */ /* 0x001fe20000000000 */
[----:B------:R-:W-:Y:S05]  /*5590*/  BRA `(.L_x_17368) ;  /* 0x00000a6000007947 */ /* 0x000fea0003800000 */
.L_x_17376:
        /* <DEDUP_REMOVED lines=28> */
.L_x_17379:
        /* <DEDUP_REMOVED lines=15> */
.L_x_17378:
[----:B------:R-:W2:Y:S02]  /*5850*/  LDG.E.U16 R0, [R2.64] ;  /* 0x0000002402007981 */ /* 0x000ea4000c1e1500 */
[----:B--2---:R-:W-:-:S04]  /*5860*/  PRMT R0, RZ, 0x5410, R0 ;  /* 0x00005410ff007816 */ /* 0x004fc80000000000 */
[----:B------:R-:W-:-:S04]  /*5870*/  FSETP.NEU.FTZ.AND P0, PT, R0, RZ, PT ;  /* 0x000000ff0000720b */ /* 0x000fc80003f1d000 */
[----:B------:R-:W-:Y:S01]  /*5880*/  P2R R19, PR, RZ, 0x1 ;  /* 0x00000001ff137803 */ /* 0x000fe20000000000 */
[----:B------:R-:W-:Y:S05]  /*5890*/  BRA `(.L_x_17368) ;  /* 0x0000076000007947 */ /* 0x000fea0003800000 */
.L_x_17375:
        /* <DEDUP_REMOVED lines=12> */
.L_x_17382:
        /* <DEDUP_REMOVED lines=21> */
.L_x_17386:
[----:B------:R-:W-:Y:S05]  /*5ab0*/  BSYNC B1 ;  /* 0x0000000000017941 */ /* 0x000fea0003800000 */
.L_x_17385:
[----:B------:R-:W-:Y:S01]  /*5ac0*/  LEA R3, R0, 0x3b800000, 0x17 ;  /* 0x3b80000000037811 */ /* 0x000fe200078eb8ff */
[----:B------:R-:W-:-:S05]  /*5ad0*/  IMAD.SHL.U32 R0, R2, 0x100000, RZ ;  /* 0x0010000002007824 */ /* 0x000fca00078e00ff */
[----:B------:R-:W-:Y:S02]  /*5ae0*/  LOP3.LUT R0, R3, R0, R4, 0xfe, !PT ;  /* 0x0000000003007212 */ /* 0x000fe400078efe04 */
.L_x_17384:
[----:B------:R-:W-:Y:S05]  /*5af0*/  BSYNC B0 ;  /* 0x0000000000007941 */ /* 0x000fea0003800000 */
.L_x_17383:
[----:B------:R-:W-:-:S04]  /*5b00*/  FSETP.NEU.FTZ.AND P0, PT, R0, RZ, PT ;  /* 0x000000ff0000720b */ /* 0x000fc80003f1d000 */
[----:B------:R-:W-:Y:S01]  /*5b10*/  P2R R19, PR, RZ, 0x1 ;  /* 0x00000001ff137803 */ /* 0x000fe20000000000 */
[----:B------:R-:W-:Y:S05]  /*5b20*/  BRA `(.L_x_17368) ;  /* 0x000004d000007947 */ /* 0x000fea0003800000 */
.L_x_17381:
        /* <DEDUP_REMOVED lines=21> */
.L_x_17390:
[----:B------:R-:W-:Y:S05]  /*5c80*/  BSYNC B1 ;  /* 0x0000000000017941 */ /* 0x000fea0003800000 */
.L_x_17389:
[----:B------:R-:W-:Y:S01]  /*5c90*/  LEA R3, R0, 0x37800000, 0x17 ;  /* 0x3780000000037811 */ /* 0x000fe200078eb8ff */
[----:B------:R-:W-:-:S05]  /*5ca0*/  IMAD.SHL.U32 R0, R2, 0x200000, RZ ;  /* 0x0020000002007824 */ /* 0x000fca00078e00ff */
[----:B------:R-:W-:Y:S02]  /*5cb0*/  LOP3.LUT R0, R3, R0, R4, 0xfe, !PT ;  /* 0x0000000003007212 */ /* 0x000fe400078efe04 */
.L_x_17388:
[----:B------:R-:W-:Y:S05]  /*5cc0*/  BSYNC B0 ;  /* 0x0000000000007941 */ /* 0x000fea0003800000 */
.L_x_17387:
[----:B------:R-:W-:-:S04]  /*5cd0*/  FSETP.NEU.FTZ.AND P0, PT, R0, RZ, PT ;  /* 0x000000ff0000720b */ /* 0x000fc80003f1d000 */
[----:B------:R-:W-:Y:S01]  /*5ce0*/  P2R R19, PR, RZ, 0x1 ;  /* 0x00000001ff137803 */ /* 0x000fe20000000000 */
[----:B------:R-:W-:Y:S05]  /*5cf0*/  BRA `(.L_x_17368) ;  /* 0x0000030000007947 */ /* 0x000fea0003800000 */
.L_x_17380:
        /* <DEDUP_REMOVED lines=14> */
.L_x_17394:
[----:B------:R-:W-:Y:S05]  /*5de0*/  BSYNC B0 ;  /* 0x0000000000007941 */ /* 0x000fea0003800000 */
.L_x_17393:
[----:B------:R-:W-:-:S04]  /*5df0*/  FSETP.NEU.FTZ.AND P0, PT, R0, RZ, PT ;  /* 0x000000ff0000720b */ /* 0x000fc80003f1d000 */
[----:B------:R-:W-:Y:S01]  /*5e00*/  P2R R19, PR, RZ, 0x1 ;  /* 0x00000001ff137803 */ /* 0x000fe20000000000 */
[----:B------:R-:W-:Y:S05]  /*5e10*/  BRA `(.L_x_17368) ;  /* 0x000001e000007947 */ /* 0x000fea0003800000 */
.L_x_17367:
        /* <DEDUP_REMOVED lines=22> */
.L_x_17392:
[----:B------:R-:W2:Y:S02]  /*5f80*/  LDG.E.64 R2, [R2.64] ;  /* 0x0000002402027981 */ /* 0x000ea4000c1e1b00 */
[----:B--2---:R-:W-:-:S04]  /*5f90*/  ISETP.NE.U32.AND P0, PT, R2, RZ, PT ;  /* 0x000000ff0200720c */ /* 0x004fc80003f05070 */
[----:B------:R-:W-:-:S04]  /*5fa0*/  ISETP.NE.AND.EX P0, PT, R3, RZ, PT, P0 ;  /* 0x000000ff0300720c */ /* 0x000fc80003f05300 */
[----:B------:R-:W-:Y:S01]  /*5fb0*/  P2R R19, PR, RZ, 0x1 ;  /* 0x00000001ff137803 */ /* 0x000fe20000000000 */
[----:B------:R-:W-:Y:S05]  /*5fc0*/  BRA `(.L_x_17368) ;  /* 0x0000003000007947 */ /* 0x000fea0003800000 */
.L_x_17391:
[----:B------:R-:W2:Y:S02]  /*5fd0*/  LDG.E R2, [R2.64] ;  /* 0x0000002402027981 */ /* 0x000ea4000c1e1900 */
[----:B--2---:R-:W-:-:S04]  /*5fe0*/  ISETP.NE.AND P0, PT, R2, RZ, PT ;  /* 0x000000ff0200720c */ /* 0x004fc80003f05270 */
[----:B------:R-:W-:Y:S02]  /*5ff0*/  P2R R19, PR, RZ, 0x1 ;  /* 0x00000001ff137803 */ /* 0x000fe40000000000 */
.L_x_17368:
        /* <DEDUP_REMOVED lines=17> */
.L_x_17398:
[----:B------:R-:W2:Y:S02]  /*6110*/  LDG.E.U8 R2, [R2.64] ;  /* 0x0000002402027981 */ /* 0x000ea4000c1e1100 */
[----:B--2---:R-:W-:Y:S01]  /*6120*/  ISETP.NE.AND P0, PT, R2, RZ, PT ;  /* 0x000000ff0200720c */ /* 0x004fe20003f05270 */
[----:B------:R-:W-:Y:S05]  /*6130*/  BRA `(.L_x_17400) ;  /* 0x00000e0000007947 */ /* 0x000fea0003800000 */
.L_x_17397:
        /* <DEDUP_REMOVED lines=10> */
.L_x_17402:
[----:B------:R-:W2:Y:S02]  /*61e0*/  LDG.E R2, [R2.64] ;  /* 0x0000002402027981 */ /* 0x000ea4000c1e1900 */
[----:B--2---:R-:W-:Y:S01]  /*61f0*/  ISETP.NE.AND P0, PT, R2, RZ, PT ;  /* 0x000000ff0200720c */ /* 0x004fe20003f05270 */
[----:B------:R-:W-:Y:S05]  /*6200*/  BRA `(.L_x_17400) ;  /* 0x00000d3000007947 */ /* 0x000fea0003800000 */
.L_x_17401:
[----:B------:R-:W2:Y:S02]  /*6210*/  LDG.E.U16 R2, [R2.64] ;  /* 0x0000002402027981 */ /* 0x000ea4000c1e1500 */
[----:B--2---:R-:W-:Y:S01]  /*6220*/  ISETP.NE.AND P0, PT, R2, RZ, PT ;  /* 0x000000ff0200720c */ /* 0x004fe20003f05270 */
[----:B------:R-:W-:Y:S05]  /*6230*/  BRA `(.L_x_17400) ;  /* 0x00000d0000007947 */ /* 0x000fea0003800000 */
.L_x_17396:
        /* <DEDUP_REMOVED lines=9> */
.L_x_17404:
[----:B------:R-:W2:Y:S02]  /*62d0*/  LDG.E.U16 R0, [R2.64] ;  /* 0x0000002402007981 */ /* 0x000ea4000c1e1500 */
[----:B--2---:R-:W-:-:S05]  /*62e0*/  HADD2.F32 R0, -RZ, R0.H0_H0 ;  /* 0x20000000ff007230 */ /* 0x004fca0000004100 */
[----:B------:R-:W-:Y:S01]  /*62f0*/  FSETP.NEU.FTZ.AND P0, PT, R0, RZ, PT ;  /* 0x000000ff0000720b */ /* 0x000fe20003f1d000 */
[----:B------:R-:W-:Y:S05]  /*6300*/  BRA `(.L_x_17400) ;  /* 0x00000c3000007947 */ /* 0x000fea0003800000 */
.L_x_17403:
        /* <DEDUP_REMOVED lines=11> */
.L_x_17406:
        /* <DEDUP_REMOVED lines=10> */
.L_x_17405:
[----:B------:R-:W2:Y:S02]  /*6460*/  LDG.E.64 R2, [R2.64] ;  /* 0x0000002402027981 */ /* 0x000ea4000c1e1b00 */
[----:B--2---:R0:W1:Y:S01]  /*6470*/  DSETP.NEU.AND P0, PT, R2, RZ, PT ;  /* 0x000000ff0200722a */ /* 0x0040620003f0d000 */
[----:B------:R-:W-:Y:S05]  /*6480*/  BRA `(.L_x_17400) ;  /* 0x00000ab000007947 */ /* 0x000fea0003800000 */
.L_x_17395:
        /* <DEDUP_REMOVED lines=11> */
.L_x_17409:
[----:B------:R-:W2:Y:S02]  /*6540*/  LDG.E.128 R4, [R2.64] ;  /* 0x0000002402047981 */ /* 0x000ea4000c1e1d00 */
[----:B--2---:R-:W0:-:S06]  /*6550*/  DSETP.NEU.AND P0, PT, R6, RZ, PT ;  /* 0x000000ff0600722a */ /* 0x004e0c0003f0d000 */
[----:B0-----:R0:W1:Y:S01]  /*6560*/  DSETP.NEU.OR P0, PT, R4, RZ, P0 ;  /* 0x000000ff0400722a */ /* 0x001062000070d400 */
[----:B------:R-:W-:Y:S05]  /*6570*/  BRA `(.L_x_17400) ;  /* 0x000009c000007947 */ /* 0x000fea0003800000 */
.L_x_17408:
        /* <DEDUP_REMOVED lines=27> */
.L_x_17411:
        /* <DEDUP_REMOVED lines=14> */
.L_x_17410:
[----:B------:R-:W2:Y:S02]  /*6810*/  LDG.E.U16 R0, [R2.64] ;  /* 0x0000002402007981 */ /* 0x000ea4000c1e1500 */
[----:B--2---:R-:W-:-:S04]  /*6820*/  PRMT R0, RZ, 0x5410, R0 ;  /* 0x00005410ff007816 */ /* 0x004fc80000000000 */
[----:B------:R-:W-:Y:S01]  /*6830*/  FSETP.NEU.FTZ.AND P0, PT, R0, RZ, PT ;  /* 0x000000ff0000720b */ /* 0x000fe20003f1d000 */
[----:B------:R-:W-:Y:S05]  /*6840*/  BRA `(.L_x_17400) ;  /* 0x000006f000007947 */ /* 0x000fea0003800000 */
.L_x_17407:
        /* <DEDUP_REMOVED lines=11> */
.L_x_17414:
        /* <DEDUP_REMOVED lines=21> */
.L_x_17418:
[----:B------:R-:W-:Y:S05]  /*6a50*/  BSYNC B1 ;  /* 0x0000000000017941 */ /* 0x000fea0003800000 */
.L_x_17417:
[----:B------:R-:W-:Y:S01]  /*6a60*/  LEA R3, R0, 0x3b800000, 0x17 ;  /* 0x3b80000000037811 */ /* 0x000fe200078eb8ff */
[----:B------:R-:W-:-:S05]  /*6a70*/  IMAD.SHL.U32 R0, R2, 0x100000, RZ ;  /* 0x0010000002007824 */ /* 0x000fca00078e00ff */
[----:B------:R-:W-:Y:S02]  /*6a80*/  LOP3.LUT R0, R3, R0, R4, 0xfe, !PT ;  /* 0x0000000003007212 */ /* 0x000fe400078efe04 */
.L_x_17416:
[----:B------:R-:W-:Y:S05]  /*6a90*/  BSYNC B0 ;  /* 0x0000000000007941 */ /* 0x000fea0003800000 */
.L_x_17415:
[----:B------:R-:W-:Y:S01]  /*6aa0*/  FSETP.NEU.FTZ.AND P0, PT, R0, RZ, PT ;  /* 0x000000ff0000720b */ /* 0x000fe20003f1d000 */
[----:B------:R-:W-:Y:S05]  /*6ab0*/  BRA `(.L_x_17400) ;  /* 0x0000048000007947 */ /* 0x000fea0003800000 */
.L_x_17413:
        /* <DEDUP_REMOVED lines=21> */
.L_x_17422:
[----:B------:R-:W-:Y:S05]  /*6c10*/  BSYNC B1 ;  /* 0x0000000000017941 */ /* 0x000fea0003800000 */
.L_x_17421:
[----:B------:R-:W-:Y:S01]  /*6c20*/  LEA R3, R0, 0x37800000, 0x17 ;  /* 0x3780000000037811 */ /* 0x000fe200078eb8ff */
[----:B------:R-:W-:-:S05]  /*6c30*/  IMAD.SHL.U32 R0, R2, 0x200000, RZ ;  /* 0x0020000002007824 */ /* 0x000fca00078e00ff */
[----:B------:R-:W-:Y:S02]  /*6c40*/  LOP3.LUT R0, R3, R0, R4, 0xfe, !PT ;  /* 0x0000000003007212 */ /* 0x000fe400078efe04 */
.L_x_17420:
[----:B------:R-:W-:Y:S05]  /*6c50*/  BSYNC B0 ;  /* 0x0000000000007941 */ /* 0x000fea0003800000 */
.L_x_17419:
[----:B------:R-:W-:Y:S01]  /*6c60*/  FSETP.NEU.FTZ.AND P0, PT, R0, RZ, PT ;  /* 0x000000ff0000720b */ /* 0x000fe20003f1d000 */
[----:B------:R-:W-:Y:S05]  /*6c70*/  BRA `(.L_x_17400) ;  /* 0x000002c000007947 */ /* 0x000fea0003800000 */
.L_x_17412:
        /* <DEDUP_REMOVED lines=14> */
.L_x_17426:
[----:B------:R-:W-:Y:S05]  /*6d60*/  BSYNC B0 ;  /* 0x0000000000007941 */ /* 0x000fea0003800000 */
.L_x_17425:
[----:B------:R-:W-:Y:S01]  /*6d70*/  FSETP.NEU.FTZ.AND P0, PT, R0, RZ, PT ;  /* 0x000000ff0000720b */ /* 0x000fe20003f1d000 */
[----:B------:R-:W-:Y:S05]  /*6d80*/  BRA `(.L_x_17400) ;  /* 0x000001b000007947 */ /* 0x000fea0003800000 */
.L_x_17399:
        /* <DEDUP_REMOVED lines=21> */
.L_x_17424:
[----:B------:R-:W2:Y:S02]  /*6ee0*/  LDG.E.64 R2, [R2.64] ;  /* 0x0000002402027981 */ /* 0x000ea4000c1e1b00 */
[----:B--2---:R-:W-:-:S04]  /*6ef0*/  ISETP.NE.U32.AND P0, PT, R2, RZ, PT ;  /* 0x000000ff0200720c */ /* 0x004fc80003f05070 */
[----:B------:R-:W-:Y:S01]  /*6f00*/  ISETP.NE.AND.EX P0, PT, R3, RZ, PT, P0 ;  /* 0x000000ff0300720c */ /* 0x000fe20003f05300 */
[----:B------:R-:W-:Y:S05]  /*6f10*/  BRA `(.L_x_17400) ;  /* 0x0000002000007947 */ /* 0x000fea0003800000 */
.L_x_17423:
[----:B------:R-:W2:Y:S02]  /*6f20*/  LDG.E R2, [R2.64] ;  /* 0x0000002402027981 */ /* 0x000ea4000c1e1900 */
[----:B--2---:R-:W-:Y:S02]  /*6f30*/  ISETP.NE.AND P0, PT, R2, RZ, PT ;  /* 0x000000ff0200720c */ /* 0x004fe40003f05270 */
.L_x_17400:
        /* <DEDUP_REMOVED lines=17> */
.L_x_17430:
[----:B------:R0:W-:Y:S01]  /*7050*/  STG.E.U8 [R16.64], R2 ;  /* 0x0000000210007986 */ /* 0x0001e2000c101124 */
[----:B------:R-:W-:Y:S05]  /*7060*/  BRA `(.L_x_17432) ;  /* 0x00000d5000007947 */ /* 0x000fea0003800000 */
.L_x_17429:
        /* <DEDUP_REMOVED lines=9> */
.L_x_17434:
[----:B------:R0:W-:Y:S01]  /*7100*/  STG.E [R16.64], R2 ;  /* 0x0000000210007986 */ /* 0x0001e2000c101924 */
[----:B------:R-:W-:Y:S05]  /*7110*/  BRA `(.L_x_17432) ;  /* 0x00000ca000007947 */ /* 0x000fea0003800000 */
.L_x_17433:
[----:B------:R0:W-:Y:S01]  /*7120*/  STG.E.U16 [R16.64], R2 ;  /* 0x0000000210007986 */ /* 0x0001e2000c101524 */
[----:B------:R-:W-:Y:S05]  /*7130*/  BRA `(.L_x_17432) ;  /* 0x00000c8000007947 */ /* 0x000fea0003800000 */
.L_x_17428:
        /* <DEDUP_REMOVED lines=9> */
.L_x_17436:
[----:B------:R-:W0:Y:S02]  /*71d0*/  I2F.U32 R0, R2 ;  /* 0x0000000200007306 */ /* 0x000e240000201000 */
[----:B0-----:R-:W-:-:S05]  /*71e0*/  F2FP.PACK_AB R0, RZ, R0 ;  /* 0x00000000ff00723e */ /* 0x001fca00000000ff */
[----:B------:R0:W-:Y:S01]  /*71f0*/  STG.E.U16 [R16.64], R0 ;  /* 0x0000000010007986 */ /* 0x0001e2000c101524 */
[----:B------:R-:W-:Y:S05]  /*7200*/  BRA `(.L_x_17432) ;  /* 0x00000bb000007947 */ /* 0x000fea0003800000 */
.L_x_17435:
        /* <DEDUP_REMOVED lines=10> */
.L_x_17438:
[----:B------:R-:W0:Y:S02]  /*72b0*/  I2F.U32 R2, R2 ;  /* 0x0000000200027306 */ /* 0x000e240000201000 */
[----:B0-----:R-:W-:-:S04]  /*72c0*/  F2FP.PACK_AB R3, RZ, R2 ;  /* 0x00000002ff03723e */ /* 0x001fc800000000ff */
[----:B------:R-:W-:-:S05]  /*72d0*/  PRMT R3, R3, 0x5410, RZ ;  /* 0x0000541003037816 */ /* 0x000fca00000000ff */
[----:B------:R0:W-:Y:S01]  /*72e0*/  STG.E [R16.64], R3 ;  /* 0x0000000310007986 */ /* 0x0001e2000c101924 */
[----:B------:R-:W-:Y:S05]  /*72f0*/  BRA `(.L_x_17432) ;  /* 0x00000ac000007947 */ /* 0x000fea0003800000 */
.L_x_17437:
[----:B------:R-:W0:Y:S02]  /*7300*/  I2F.F64.U32 R2, R2 ;  /* 0x0000000200027312 */ /* 0x000e240000201800 */
[----:B0-----:R0:W-:Y:S01]  /*7310*/  STG.E.64 [R16.64], R2 ;  /* 0x0000000210007986 */ /* 0x0011e2000c101b24 */
[----:B------:R-:W-:Y:S05]  /*7320*/  BRA `(.L_x_17432) ;  /* 0x00000a9000007947 */ /* 0x000fea0003800000 */
.L_x_17427:
        /* <DEDUP_REMOVED lines=10> */
.L_x_17441:
[----:B------:R-:W0:Y:S01]  /*73d0*/  I2F.F64.U32 R4, R2 ;  /* 0x0000000200047312 */ /* 0x000e220000201800 */
[----:B------:R-:W-:-:S05]  /*73e0*/  CS2R R6, SRZ ;  /* 0x0000000000067805 */ /* 0x000fca000001ff00 */
[----:B0-----:R0:W-:Y:S01]  /*73f0*/  STG.E.128 [R16.64], R4 ;  /* 0x0000000410007986 */ /* 0x0011e2000c101d24 */
[----:B------:R-:W-:Y:S05]  /*7400*/  BRA `(.L_x_17432) ;  /* 0x000009b000007947 */ /* 0x000fea0003800000 */
.L_x_17440:
        /* <DEDUP_REMOVED lines=21> */
.L_x_17445:
[----:B------:R-:W-:Y:S05]  /*7560*/  BSYNC B0 ;  /* 0x0000000000007941 */ /* 0x000fea0003800000 */
.L_x_17444:
[----:B------:R-:W-:-:S05]  /*7570*/  LOP3.LUT R3, R0, R3, RZ, 0xfc, !PT ;  /* 0x0000000300037212 */ /* 0x000fca00078efcff */
[----:B------:R0:W-:Y:S01]  /*7580*/  STG.E.U8 [R16.64], R3 ;  /* 0x0000000310007986 */ /* 0x0001e2000c101124 */
[----:B------:R-:W-:Y:S05]  /*7590*/  BRA `(.L_x_17432) ;  /* 0x0000082000007947 */ /* 0x000fea0003800000 */
.L_x_17443:
        /* <DEDUP_REMOVED lines=13> */
.L_x_17447:
[----:B------:R-:W-:Y:S01]  /*7670*/  IMAD.MOV.U32 R0, RZ, RZ, 0x7f ;  /* 0x0000007fff007424 */ /* 0x000fe200078e00ff */
[----:B------:R-:W-:-:S04]  /*7680*/  ISETP.GT.U32.AND P0, PT, R3, 0x7f800000, PT ;  /* 0x7f8000000300780c */ /* 0x000fc80003f04070 */
[----:B------:R-:W-:-:S04]  /*7690*/  SEL R0, R0, 0x7c, P0 ;  /* 0x0000007c00007807 */ /* 0x000fc80000000000 */
.L_x_17448:
[----:B------:R-:W-:Y:S05]  /*76a0*/  BSYNC B0 ;  /* 0x0000000000007941 */ /* 0x000fea0003800000 */
.L_x_17446:
[----:B------:R-:W-:-:S04]  /*76b0*/  LOP3.LUT R2, R5, 0x80000000, RZ, 0xc0, !PT ;  /* 0x8000000005027812 */ /* 0x000fc800078ec0ff */
[----:B------:R-:W-:-:S04]  /*76c0*/  SHF.R.U32.HI R3, RZ, 0x18, R2 ;  /* 0x00000018ff037819 */ /* 0x000fc80000011602 */
[----:B------:R-:W-:-:S05]  /*76d0*/  LOP3.LUT R3, R0, R3, RZ, 0xfc, !PT ;  /* 0x0000000300037212 */ /* 0x000fca00078efcff */
[----:B------:R0:W-:Y:S01]  /*76e0*/  STG.E.U8 [R16.64], R3 ;  /* 0x0000000310007986 */ /* 0x0001e2000c101124 */
[----:B------:R-:W-:Y:S05]  /*76f0*/  BRA `(.L_x_17432) ;  /* 0x000006c000007947 */ /* 0x000fea0003800000 */
.L_x_17442:
[----:B------:R-:W0:Y:S02]  /*7700*/  I2F.U32 R0, R2 ;  /* 0x0000000200007306 */ /* 0x000e240000201000 */
[----:B0-----:R-:W-:-:S05]  /*7710*/  F2FP.BF16.PACK_AB R0, RZ, R0 ;  /* 0x00000000ff00723e */ /* 0x001fca00000010ff */
[----:B------:R0:W-:Y:S01]  /*7720*/  STG.E.U16 [R16.64], R0 ;  /* 0x0000000010007986 */ /* 0x0001e2000c101524 */
[----:B------:R-:W-:Y:S05]  /*7730*/  BRA `(.L_x_17432) ;  /* 0x0000068000007947 */ /* 0x000fea0003800000 */
.L_x_17439:
        /* <DEDUP_REMOVED lines=10> */
.L_x_17451:
        /* <DEDUP_REMOVED lines=17> */
.L_x_17454:
[----:B------:R-:W-:-:S04]  /*78f0*/  LOP3.LUT R2, R5, 0x80000000, RZ, 0xc0, !PT ;  /* 0x8000000005027812 */ /* 0x000fc800078ec0ff */
[----:B------:R-:W-:-:S04]  /*7900*/  SHF.R.U32.HI R3, RZ, 0x18, R2 ;  /* 0x00000018ff037819 */ /* 0x000fc80000011602 */
[----:B------:R-:W-:-:S04]  /*7910*/  LOP3.LUT R0, R0, R3, RZ, 0xfc, !PT ;  /* 0x0000000300007212 */ /* 0x000fc800078efcff */
[----:B------:R-:W-:Y:S02]  /*7920*/  PRMT R8, R0, 0x7610, R8 ;  /* 0x0000761000087816 */ /* 0x000fe40000000008 */
.L_x_17453:
[----:B------:R-:W-:Y:S05]  /*7930*/  BSYNC B0 ;  /* 0x0000000000007941 */ /* 0x000fea0003800000 */
.L_x_17452:
[----:B------:R0:W-:Y:S01]  /*7940*/  STG.E.U8 [R16.64], R8 ;  /* 0x0000000810007986 */ /* 0x0001e2000c101124 */
[----:B------:R-:W-:Y:S05]  /*7950*/  BRA `(.L_x_17432) ;  /* 0x0000046000007947 */ /* 0x000fea0003800000 */
.L_x_17450:
        /* <DEDUP_REMOVED lines=17> */
.L_x_17457:
[----:B------:R-:W-:-:S04]  /*7a70*/  LOP3.LUT R2, R5, 0x80000000, RZ, 0xc0, !PT ;  /* 0x8000000005027812 */ /* 0x000fc800078ec0ff */
[----:B------:R-:W-:-:S04]  /*7a80*/  SHF.R.U32.HI R3, RZ, 0x18, R2 ;  /* 0x00000018ff037819 */ /* 0x000fc80000011602 */
[----:B------:R-:W-:-:S04]  /*7a90*/  LOP3.LUT R0, R0, R3, RZ, 0xfc, !PT ;  /* 0x0000000300007212 */ /* 0x000fc800078efcff */
[----:B------:R-:W-:Y:S02]  /*7aa0*/  PRMT R8, R0, 0x7610, R8 ;  /* 0x0000761000087816 */ /* 0x000fe40000000008 */
.L_x_17456:
[----:B------:R-:W-:Y:S05]  /*7ab0*/  BSYNC B0 ;  /* 0x0000000000007941 */ /* 0x000fea0003800000 */
.L_x_17455:
[----:B------:R0:W-:Y:S01]  /*7ac0*/  STG.E.U8 [R16.64], R8 ;  /* 0x0000000810007986 */ /* 0x0001e2000c101124 */
[----:B------:R-:W-:Y:S05]  /*7ad0*/  BRA `(.L_x_17432) ;  /* 0x000002e000007947 */ /* 0x000fea0003800000 */
.L_x_17449:
        /* <DEDUP_REMOVED lines=22> */
.L_x_17431:
        /* <DEDUP_REMOVED lines=20> */
.L_x_17459:
[----:B------:R-:W-:-:S05]  /*7d80*/  IMAD.MOV.U32 R3, RZ, RZ, RZ ;  /* 0x000000ffff037224 */ /* 0x000fca00078e00ff */
[----:B------:R0:W-:Y:S01]  /*7d90*/  STG.E.64 [R16.64], R2 ;  /* 0x0000000210007986 */ /* 0x0001e2000c101b24 */
[----:B------:R-:W-:Y:S05]  /*7da0*/  BRA `(.L_x_17432) ;  /* 0x0000001000007947 */ /* 0x000fea0003800000 */
.L_x_17458:
[----:B------:R0:W-:Y:S02]  /*7db0*/  STG.E [R16.64], R2 ;  /* 0x0000000210007986 */ /* 0x0001e4000c101924 */
.L_x_17432:
        /* <DEDUP_REMOVED lines=258> */
.L_x_17460:
        /* <DEDUP_REMOVED lines=20> */
.L_x_17464:
[----:B------:R-:W2:Y:S02]  /*8f20*/  LDG.E.U8 R2, [R2.64] ;  /* 0x0000002402027981 */ /* 0x000ea4000c1e1100 */
[----:B--2---:R-:W-:-:S04]  /*8f30*/  ISETP.NE.AND P0, PT, R2, RZ, PT ;  /* 0x000000ff0200720c */ /* 0x004fc80003f05270 */
[----:B------:R-:W-:Y:S01]  /*8f40*/  P2R R19, PR, RZ, 0x1 ;  /* 0x00000001ff137803 */ /* 0x000fe20000000000 */
[----:B------:R-:W-:Y:S05]  /*8f50*/  BRA `(.L_x_17466) ;  /* 0x00000f4000007947 */ /* 0x000fea0003800000 */
.L_x_17463:
        /* <DEDUP_REMOVED lines=11> */
.L_x_17468:
[----:B------:R-:W2:Y:S02]  /*9010*/  LDG.E R2, [R2.64] ;  /* 0x0000002402027981 */ /* 0x000ea4000c1e1900 */
[----:B--2---:R-:W-:-:S04]  /*9020*/  ISETP.NE.AND P0, PT, R2, RZ, PT ;  /* 0x000000ff0200720c */ /* 0x004fc80003f05270 */
[----:B------:R-:W-:Y:S01]  /*9030*/  P2R R19, PR, RZ, 0x1 ;  /* 0x00000001ff137803 */ /* 0x000fe20000000000 */
[----:B------:R-:W-:Y:S05]  /*9040*/  BRA `(.L_x_17466) ;  /* 0x00000e5000007947 */ /* 0x000fea0003800000 */
.L_x_17467:
[----:B------:R-:W2:Y:S02]  /*9050*/  LDG.E.U16 R2, [R2.64] ;  /* 0x0000002402027981 */ /* 0x000ea4000c1e1500 */
[----:B--2---:R-:W-:-:S04]  /*9060*/  ISETP.NE.AND P0, PT, R2, RZ, PT ;  /* 0x000000ff0200720c */ /* 0x004fc80003f05270 */
[----:B------:R-:W-:Y:S01]  /*9070*/  P2R R19, PR, RZ, 0x1 ;  /* 0x00000001ff137803 */ /* 0x000fe20000000000 */
[----:B------:R-:W-:Y:S05]  /*9080*/  BRA `(.L_x_17466) ;  /* 0x00000e1000007947 */ /* 0x000fea0003800000 */
.L_x_17462:
        /* <DEDUP_REMOVED lines=10> */
.L_x_17470:
[----:B------:R-:W2:Y:S02]  /*9130*/  LDG.E.U16 R0, [R2.64] ;  /* 0x0000002402007981 */ /* 0x000ea4000c1e1500 */
[----:B--2---:R-:W-:-:S05]  /*9140*/  HADD2.F32 R0, -RZ, R0.H0_H0 ;  /* 0x20000000ff007230 */ /* 0x004fca0000004100 */
[----:B------:R-:W-:-:S04]  /*9150*/  FSETP.NEU.FTZ.AND P0, PT, R0, RZ, PT ;  /* 0x000000ff0000720b */ /* 0x000fc80003f1d000 */
[----:B------:R-:W-:Y:S01]  /*9160*/  P2R R19, PR, RZ, 0x1 ;  /* 0x00000001ff137803 */ /* 0x000fe20000000000 */
[----:B------:R-:W-:Y:S05]  /*9170*/  BRA `(.L_x_17466) ;  /* 0x00000d2000007947 */ /* 0x000fea0003800000 */
.L_x_17469:
        /* <DEDUP_REMOVED lines=12> */
.L_x_17472:
        /* <DEDUP_REMOVED lines=11> */
.L_x_17471:
[----:B------:R-:W2:Y:S02]  /*92f0*/  LDG.E.64 R2, [R2.64] ;  /* 0x0000002402027981 */ /* 0x000ea4000c1e1b00 */
[----:B--2---:R-:W0:-:S06]  /*9300*/  DSETP.NEU.AND P0, PT, R2, RZ, PT ;  /* 0x000000ff0200722a */ /* 0x004e0c0003f0d000 */
[----:B0-----:R-:W-:Y:S01]  /*9310*/  P2R R19, PR, RZ, 0x1 ;  /* 0x00000001ff137803 */ /* 0x001fe20000000000 */
[----:B------:R-:W-:Y:S05]  /*9320*/  BRA `(.L_x_17466) ;  /* 0x00000b7000007947 */ /* 0x000fea0003800000 */
.L_x_17461:
        /* <DEDUP_REMOVED lines=12> */
.L_x_17475:
[----:B------:R-:W2:Y:S02]  /*93f0*/  LDG.E.128 R4, [R2.64] ;  /* 0x0000002402047981 */ /* 0x000ea4000c1e1d00 */
[----:B--2---:R-:W0:-:S06]  /*9400*/  DSETP.NEU.AND P0, PT, R6, RZ, PT ;  /* 0x000000ff0600722a */ /* 0x004e0c0003f0d000 */
[----:B0-----:R-:W0:-:S06]  /*9410*/  DSETP.NEU.OR P0, PT, R4, RZ, P0 ;  /* 0x000000ff0400722a */ /* 0x001e0c000070d400 */
[----:B0-----:R-:W-:Y:S01]  /*9420*/  P2R R19, PR, RZ, 0x1 ;  /* 0x00000001ff137803 */ /* 0x001fe20000000000 */
[----:B------:R-:W-:Y:S05]  /*9430*/  BRA `(.L_x_17466) ;  /* 0x00000a6000007947 */ /* 0x000fea0003800000 */
.L_x_17474:
        /* <DEDUP_REMOVED lines=28> */
.L_x_17477:
        /* <DEDUP_REMOVED lines=15> */
.L_x_17476:
[----:B------:R-:W2:Y:S02]  /*96f0*/  LDG.E.U16 R0, [R2.64] ;  /* 0x0000002402007981 */ /* 0x000ea4000c1e1500 */
[----:B--2---:R-:W-:-:S04]  /*9700*/  PRMT R0, RZ, 0x5410, R0 ;  /* 0x00005410ff007816 */ /* 0x004fc80000000000 */
[----:B------:R-:W-:-:S04]  /*9710*/  FSETP.NEU.FTZ.AND P0, PT, R0, RZ, PT ;  /* 0x000000ff0000720b */ /* 0x000fc80003f1d000 */
[----:B------:R-:W-:Y:S01]  /*9720*/  P2R R19, PR, RZ, 0x1 ;  /* 0x00000001ff137803 */ /* 0x000fe20000000000 */
[----:B------:R-:W-:Y:S05]  /*9730*/  BRA `(.L_x_17466) ;  /* 0x0000076000007947 */ /* 0x000fea0003800000 */
.L_x_17473:
        /* <DEDUP_REMOVED lines=12> */
.L_x_17480:
        /* <DEDUP_REMOVED lines=21> */
.L_x_17484:
[----:B------:R-:W-:Y:S05]  /*9950*/  BSYNC B1 ;  /* 0x0000000000017941 */ /* 0x000fea0003800000 */
.L_x_17483:
[----:B------:R-:W-:Y:S01]  /*9960*/  LEA R3, R0, 0x3b800000, 0x17 ;  /* 0x3b80000000037811 */ /* 0x000fe200078eb8ff */
[----:B------:R-:W-:-:S05]  /*9970*/  IMAD.SHL.U32 R0, R2, 0x100000, RZ ;  /* 0x0010000002007824 */ /* 0x000fca00078e00ff */
[----:B------:R-:W-:Y:S02]  /*9980*/  LOP3.LUT R0, R3, R0, R4, 0xfe, !PT ;  /* 0x0000000003007212 */ /* 0x000fe400078efe04 */
.L_x_17482:
[----:B------:R-:W-:Y:S05]  /*9990*/  BSYNC B0 ;  /* 0x0000000000007941 */ /* 0x000fea0003800000 */
.L_x_17481:
[----:B------:R-:W-:-:S04]  /*99a0*/  FSETP.NEU.FTZ.AND P0, PT, R0, RZ, PT ;  /* 0x000000ff0000720b */ /* 0x000fc80003f1d000 */
[----:B------:R-:W-:Y:S01]  /*99b0*/  P2R R19, PR, RZ, 0x1 ;  /* 0x00000001ff137803 */ /* 0x000fe20000000000 */
[----:B------:R-:W-:Y:S05]  /*99c0*/  BRA `(.L_x_17466) ;  /* 0x000004d000007947 */ /* 0x000fea0003800000 */
.L_x_17479:
        /* <DEDUP_REMOVED lines=21> */
.L_x_17488:
[----:B------:R-:W-:Y:S05]  /*9b20*/  BSYNC B1 ;  /* 0x0000000000017941 */ /* 0x000fea0003800000 */
.L_x_17487:
[----:B------:R-:W-:Y:S01]  /*9b30*/  LEA R3, R0, 0x37800000, 0x17 ;  /* 0x3780000000037811 */ /* 0x000fe200078eb8ff */
[----:B------:R-:W-:-:S05]  /*9b40*/  IMAD.SHL.U32 R0, R2, 0x200000, RZ ;  /* 0x0020000002007824 */ /* 0x000fca00078e00ff */
[----:B------:R-:W-:Y:S02]  /*9b50*/  LOP3.LUT R0, R3, R0, R4, 0xfe, !PT ;  /* 0x0000000003007212 */ /* 0x000fe400078efe04 */
.L_x_17486:
[----:B------:R-:W-:Y:S05]  /*9b60*/  BSYNC B0 ;  /* 0x0000000000007941 */ /* 0x000fea0003800000 */
.L_x_17485:
[----:B------:R-:W-:-:S04]  /*9b70*/  FSETP.NEU.FTZ.AND P0, PT, R0, RZ, PT ;  /* 0x000000ff0000720b */ /* 0x000fc80003f1d000 */
[----:B------:R-:W-:Y:S01]  /*9b80*/  P2R R19, PR, RZ, 0x1 ;  /* 0x00000001ff137803 */ /* 0x000fe20000000000 */
[----:B------:R-:W-:Y:S05]  /*9b90*/  BRA `(.L_x_17466) ;  /* 0x0000030000007947 */ /* 0x000fea0003800000 */
.L_x_17478:
        /* <DEDUP_REMOVED lines=14> */
.L_x_17492:
[----:B------:R-:W-:Y:S05]  /*9c80*/  BSYNC B0 ;  /* 0x0000000000007941 */ /* 0x000fea0003800000 */
.L_x_17491:
[----:B------:R-:W-:-:S04]  /*9c90*/  FSETP.NEU.FTZ.AND P0, PT, R0, RZ, PT ;  /* 0x000000ff0000720b */ /* 0x000fc80003f1d000 */
[----:B------:R-:W-:Y:S01]  /*9ca0*/  P2R R19, PR, RZ, 0x1 ;  /* 0x00000001ff137803 */ /* 0x000fe20000000000 */
[----:B------:R-:W-:Y:S05]  /*9cb0*/  BRA `(.L_x_17466) ;  /* 0x000001e000007947 */ /* 0x000fea0003800000 */
.L_x_17465:
        /* <DEDUP_REMOVED lines=22> */
.L_x_17490:
[----:B------:R-:W2:Y:S02]  /*9e20*/  LDG.E.64 R2, [R2.64] ;  /* 0x0000002402027981 */ /* 0x000ea4000c1e1b00 */
[----:B--2---:R-:W-:-:S04]  /*9e30*/  ISETP.NE.U32.AND P0, PT, R2, RZ, PT ;  /* 0x000000ff0200720c */ /* 0x004fc80003f05070 */
[----:B------:R-:W-:-:S04]  /*9e40*/  ISETP.NE.AND.EX P0, PT, R3, RZ, PT, P0 ;  /* 0x000000ff0300720c */ /* 0x000fc80003f05300 */
[----:B------:R-:W-:Y:S01]  /*9e50*/  P2R R19, PR, RZ, 0x1 ;  /* 0x00000001ff137803 */ /* 0x000fe20000000000 */
[----:B------:R-:W-:Y:S05]  /*9e60*/  BRA `(.L_x_17466) ;  /* 0x0000003000007947 */ /* 0x000fea0003800000 */
.L_x_17489:
[----:B------:R-:W2:Y:S02]  /*9e70*/  LDG.E R2, [R2.64] ;  /* 0x0000002402027981 */ /* 0x000ea4000c1e1900 */
[----:B--2---:R-:W-:-:S04]  /*9e80*/  ISETP.NE.AND P0, PT, R2, RZ, PT ;  /* 0x000000ff0200720c */ /* 0x004fc80003f05270 */
[----:B------:R-:W-:Y:S02]  /*9e90*/  P2R R19, PR, RZ, 0x1 ;  /* 0x00000001ff137803 */ /* 0x000fe40000000000 */
.L_x_17466:
        /* <DEDUP_REMOVED lines=17> */
.L_x_17496:
[----:B------:R-:W2:Y:S02]  /*9fb0*/  LDG.E.U8 R2, [R2.64] ;  /* 0x0000002402027981 */ /* 0x000ea4000c1e1100 */
[----:B--2---:R-:W-:Y:S01]  /*9fc0*/  ISETP.NE.AND P0, PT, R2, RZ, PT ;  /* 0x000000ff0200720c */ /* 0x004fe20003f05270 */
[----:B------:R-:W-:Y:S05]  /*9fd0*/  BRA `(.L_x_17498) ;  /* 0x00000e0000007947 */ /* 0x000fea0003800000 */
.L_x_17495:
        /* <DEDUP_REMOVED lines=10> */
.L_x_17500:
[----:B------:R-:W2:Y:S02]  /*a080*/  LDG.E R2, [R2.64] ;  /* 0x0000002402027981 */ /* 0x000ea4000c1e1900 */
[----:B--2---:R-:W-:Y:S01]  /*a090*/  ISETP.NE.AND P0, PT, R2, RZ, PT ;  /* 0x000000ff0200720c */ /* 0x004fe20003f05270 */
[----:B------:R-:W-:Y:S05]  /*a0a0*/  BRA `(.L_x_17498) ;  /* 0x00000d3000007947 */ /* 0x000fea0003800000 */
.L_x_17499:
[----:B------:R-:W2:Y:S02]  /*a0b0*/  LDG.E.U16 R2, [R2.64] ;  /* 0x0000002402027981 */ /* 0x000ea4000c1e1500 */
[----:B--2---:R-:W-:Y:S01]  /*a0c0*/  ISETP.NE.AND P0, PT, R2, RZ, PT ;  /* 0x000000ff0200720c */ /* 0x004fe20003f05270 */
[----:B------:R-:W-:Y:S05]  /*a0d0*/  BRA `(.L_x_17498) ;  /* 0x00000d0000007947 */ /* 0x000fea0003800000 */
.L_x_17494:
        /* <DEDUP_REMOVED lines=9> */
.L_x_17502:
[----:B------:R-:W2:Y:S02]  /*a170*/  LDG.E.U16 R0, [R2.64] ;  /* 0x0000002402007981 */ /* 0x000ea4000c1e1500 */
[----:B--2---:R-:W-:-:S05]  /*a180*/  HADD2.F32 R0, -RZ, R0.H0_H0 ;  /* 0x20000000ff007230 */ /* 0x004fca0000004100 */
[----:B------:R-:W-:Y:S01]  /*a190*/  FSETP.NEU.FTZ.AND P0, PT, R0, RZ, PT ;  /* 0x000000ff0000720b */ /* 0x000fe20003f1d000 */
[----:B------:R-:W-:Y:S05]  /*a1a0*/  BRA `(.L_x_17498) ;  /* 0x00000c3000007947 */ /* 0x000fea0003800000 */
.L_x_17501:
        /* <DEDUP_REMOVED lines=11> */
.L_x_17504:
        /* <DEDUP_REMOVED lines=10> */
.L_x_17503:
[----:B------:R-:W2:Y:S02]  /*a300*/  LDG.E.64 R2, [R2.64] ;  /* 0x0000002402027981 */ /* 0x000ea4000c1e1b00 */
[----:B--2---:R0:W1:Y:S01]  /*a310*/  DSETP.NEU.AND P0, PT, R2, RZ, PT ;  /* 0x000000ff0200722a */ /* 0x0040620003f0d000 */
[----:B------:R-:W-:Y:S05]  /*a320*/  BRA `(.L_x_17498) ;  /* 0x00000ab000007947 */ /* 0x000fea0003800000 */
.L_x_17493:
        /* <DEDUP_REMOVED lines=11> */
.L_x_17507:
[----:B------:R-:W2:Y:S02]  /*a3e0*/  LDG.E.128 R4, [R2.64] ;  /* 0x0000002402047981 */ /* 0x000ea4000c1e1d00 */
[----:B--2---:R-:W0:-:S06]  /*a3f0*/  DSETP.NEU.AND P0, PT, R6, RZ, PT ;  /* 0x000000ff0600722a */ /* 0x004e0c0003f0d000 */
[----:B0-----:R0:W1:Y:S01]  /*a400*/  DSETP.NEU.OR P0, PT, R4, RZ, P0 ;  /* 0x000000ff0400722a */ /* 0x001062000070d400 */
[----:B------:R-:W-:Y:S05]  /*a410*/  BRA `(.L_x_17498) ;  /* 0x000009c000007947 */ /* 0x000fea0003800000 */
.L_x_17506:
        /* <DEDUP_REMOVED lines=27> */
.L_x_17509:
        /* <DEDUP_REMOVED lines=14> */
.L_x_17508:
[----:B------:R-:W2:Y:S02]  /*a6b0*/  LDG.E.U16 R0, [R2.64] ;  /* 0x0000002402007981 */ /* 0x000ea4000c1e1500 */
[----:B--2---:R-:W-:-:S04]  /*a6c0*/  PRMT R0, RZ, 0x5410, R0 ;  /* 0x00005410ff007816 */ /* 0x004fc80000000000 */
[----:B------:R-:W-:Y:S01]  /*a6d0*/  FSETP.NEU.FTZ.AND P0, PT, R0, RZ, PT ;  /* 0x000000ff0000720b */ /* 0x000fe20003f1d000 */
[----:B------:R-:W-:Y:S05]  /*a6e0*/  BRA `(.L_x_17498) ;  /* 0x000006f000007947 */ /* 0x000fea0003800000 */
.L_x_17505:
        /* <DEDUP_REMOVED lines=11> */
.L_x_17512:
        /* <DEDUP_REMOVED lines=21> */
.L_x_17516:
[----:B------:R-:W-:Y:S05]  /*a8f0*/  BSYNC B1 ;  /* 0x0000000000017941 */ /* 0x000fea0003800000 */
.L_x_17515:
[----:B------:R-:W-:Y:S01]  /*a900*/  LEA R3, R0, 0x3b800000, 0x17 ;  /* 0x3b80000000037811 */ /* 0x000fe200078eb8ff */
[----:B------:R-:W-:-:S05]  /*a910*/  IMAD.SHL.U32 R0, R2, 0x100000, RZ ;  /* 0x0010000002007824 */ /* 0x000fca00078e00ff */
[----:B------:R-:W-:Y:S02]  /*a920*/  LOP3.LUT R0, R3, R0, R4, 0xfe, !PT ;  /* 0x0000000003007212 */ /* 0x000fe400078efe04 */
.L_x_17514:
[----:B------:R-:W-:Y:S05]  /*a930*/  BSYNC B0 ;  /* 0x0000000000007941 */ /* 0x000fea0003800000 */
.L_x_17513:
[----:B------:R-:W-:Y:S01]  /*a940*/  FSETP.NEU.FTZ.AND P0, PT, R0, RZ, PT ;  /* 0x000000ff0000720b */ /* 0x000fe20003f1d000 */
[----:B------:R-:W-:Y:S05]  /*a950*/  BRA `(.L_x_17498) ;  /* 0x0000048000007947 */ /* 0x000fea0003800000 */
.L_x_17511:
        /* <DEDUP_REMOVED lines=21> */
.L_x_17520:
[----:B------:R-:W-:Y:S05]  /*aab0*/  BSYNC B1 ;  /* 0x0000000000017941 */ /* 0x000fea0003800000 */
.L_x_17519:
[----:B------:R-:W-:Y:S01]  /*aac0*/  LEA R3, R0, 0x37800000, 0x17 ;  /* 0x3780000000037811 */ /* 0x000fe200078eb8ff */
[----:B------:R-:W-:-:S05]  /*aad0*/  IMAD.SHL.U32 R0, R2, 0x200000, RZ ;  /* 0x0020000002007824 */ /* 0x000fca00078e00ff */
[----:B------:R-:W-:Y:S02]  /*aae0*/  LOP3.LUT R0, R3, R0, R4, 0xfe, !PT ;  /* 0x0000000003007212 */ /* 0x000fe400078efe04 */
.L_x_17518:
[----:B------:R-:W-:Y:S05]  /*aaf0*/  BSYNC B0 ;  /* 0x0000000000007941 */ /* 0x000fea0003800000 */
.L_x_17517:
[----:B------:R-:W-:Y:S01]  /*ab00*/  FSETP.NEU.FTZ.AND P0, PT, R0, RZ, PT ;  /* 0x000000ff0000720b */ /* 0x000fe20003f1d000 */
[----:B------:R-:W-:Y:S05]  /*ab10*/  BRA `(.L_x_17498) ;  /* 0x000002c000007947 */ /* 0x000fea0003800000 */
.L_x_17510:
        /* <DEDUP_REMOVED lines=14> */
.L_x_17524:
[----:B------:R-:W-:Y:S05]  /*ac00*/  BSYNC B0 ;  /* 0x0000000000007941 */ /* 0x000fea0003800000 */
.L_x_17523:
[----:B------:R-:W-:Y:S01]  /*ac10*/  FSETP.NEU.FTZ.AND P0, PT, R0, RZ, PT ;  /* 0x000000ff0000720b */ /* 0x000fe20003f1d000 */
[----:B------:R-:W-:Y:S05]  /*ac20*/  BRA `(.L_x_17498) ;  /* 0x000001b000007947 */ /* 0x000fea0003800000 */
.L_x_17497:
        /* <DEDUP_REMOVED lines=21> */
.L_x_17522:
[----:B------:R-:W2:Y:S02]  /*ad80*/  LDG.E.64 R2, [R2.64] ;  /* 0x0000002402027981 */ /* 0x000ea4000c1e1b00 */
[----:B--2---:R-:W-:-:S04]  /*ad90*/  ISETP.NE.U32.AND P0, PT, R2, RZ, PT ;  /* 0x000000ff0200720c */ /* 0x004fc80003f05070 */
[----:B------:R-:W-:Y:S01]  /*ada0*/  ISETP.NE.AND.EX P0, PT, R3, RZ, PT, P0 ;  /* 0x000000ff0300720c */ /* 0x000fe20003f05300 */
[----:B------:R-:W-:Y:S05]  /*adb0*/  BRA `(.L_x_17498) ;  /* 0x0000002000007947 */ /* 0x000fea0003800000 */
.L_x_17521:
[----:B------:R-:W2:Y:S02]  /*adc0*/  LDG.E R2, [R2.64] ;  /* 0x0000002402027981 */ /* 0x000ea4000c1e1900 */
[----:B--2---:R-:W-:Y:S02]  /*add0*/  ISETP.NE.AND P0, PT, R2, RZ, PT ;  /* 0x000000ff0200720c */ /* 0x004fe40003f05270 */
.L_x_17498:
        /* <DEDUP_REMOVED lines=17> */
.L_x_17528:
[----:B------:R0:W-:Y:S01]  /*aef0*/  STG.E.U8 [R16.64], R2 ;  /* 0x0000000210007986 */ /* 0x0001e2000c101124 */
[----:B------:R-:W-:Y:S05]  /*af00*/  BRA `(.L_x_17530) ;  /* 0x00000d5000007947 */ /* 0x000fea0003800000 */
.L_x_17527:
        /* <DEDUP_REMOVED lines=9> */
.L_x_17532:
[----:B------:R0:W-:Y:S01]  /*afa0*/  STG.E [R16.64], R2 ;  /* 0x0000000210007986 */ /* 0x0001e2000c101924 */
[----:B------:R-:W-:Y:S05]  /*afb0*/  BRA `(.L_x_17530) ;  /* 0x00000ca000007947 */ /* 0x000fea0003800000 */
.L_x_17531:
[----:B------:R0:W-:Y:S01]  /*afc0*/  STG.E.U16 [R16.64], R2 ;  /* 0x0000000210007986 */ /* 0x0001e2000c101524 */
[----:B------:R-:W-:Y:S05]  /*afd0*/  BRA `(.L_x_17530) ;  /* 0x00000c8000007947 */ /* 0x000fea0003800000 */
.L_x_17526:
        /* <DEDUP_REMOVED lines=9> */
.L_x_17534:
[----:B------:R-:W0:Y:S02]  /*b070*/  I2F.U32 R0, R2 ;  /* 0x0000000200007306 */ /* 0x000e240000201000 */
[----:B0-----:R-:W-:-:S05]  /*b080*/  F2FP.PACK_AB R0, RZ, R0 ;  /* 0x00000000ff00723e */ /* 0x001fca00000000ff */
[----:B------:R0:W-:Y:S01]  /*b090*/  STG.E.U16 [R16.64], R0 ;  /* 0x0000000010007986 */ /* 0x0001e2000c101524 */
[----:B------:R-:W-:Y:S05]  /*b0a0*/  BRA `(.L_x_17530) ;  /* 0x00000bb000007947 */ /* 0x000fea0003800000 */
.L_x_17533:
        /* <DEDUP_REMOVED lines=10> */
.L_x_17536:
[----:B------:R-:W0:Y:S02]  /*b150*/  I2F.U32 R2, R2 ;  /* 0x0000000200027306 */ /* 0x000e240000201000 */
[----:B0-----:R-:W-:-:S04]  /*b160*/  F2FP.PACK_AB R3, RZ, R2 ;  /* 0x00000002ff03723e */ /* 0x001fc800000000ff */
[----:B------:R-:W-:-:S05]  /*b170*/  PRMT R3, R3, 0x5410, RZ ;  /* 0x0000541003037816 */ /* 0x000fca00000000ff */
[----:B------:R0:W-:Y:S01]  /*b180*/  STG.E [R16.64], R3 ;  /* 0x0000000310007986 */ /* 0x0001e2000c101924 */
[----:B------:R-:W-:Y:S05]  /*b190*/  BRA `(.L_x_17530) ;  /* 0x00000ac000007947 */ /* 0x000fea0003800000 */
.L_x_17535:
[----:B------:R-:W0:Y:S02]  /*b1a0*/  I2F.F64.U32 R2, R2 ;  /* 0x0000000200027312 */ /* 0x000e240000201800 */
[----:B0-----:R0:W-:Y:S01]  /*b1b0*/  STG.E.64 [R16.64], R2 ;  /* 0x0000000210007986 */ /* 0x0011e2000c101b24 */
[----:B------:R-:W-:Y:S05]  /*b1c0*/  BRA `(.L_x_17530) ;  /* 0x00000a9000007947 */ /* 0x000fea0003800000 */
.L_x_17525:
        /* <DEDUP_REMOVED lines=10> */
.L_x_17539:
[----:B------:R-:W0:Y:S01]  /*b270*/  I2F.F64.U32 R4, R2 ;  /* 0x0000000200047312 */ /* 0x000e220000201800 */
[----:B------:R-:W-:-:S05]  /*b280*/  CS2R R6, SRZ ;  /* 0x0000000000067805 */ /* 0x000fca000001ff00 */
[----:B0-----:R0:W-:Y:S01]  /*b290*/  STG.E.128 [R16.64], R4 ;  /* 0x0000000410007986 */ /* 0x0011e2000c101d24 */
[----:B------:R-:W-:Y:S05]  /*b2a0*/  BRA `(.L_x_17530) ;  /* 0x000009b000007947 */ /* 0x000fea0003800000 */
.L_x_17538:
        /* <DEDUP_REMOVED lines=21> */
.L_x_17543:
[----:B------:R-:W-:Y:S05]  /*b400*/  BSYNC B0 ;  /* 0x0000000000007941 */ /* 0x000fea0003800000 */
.L_x_17542:
[----:B------:R-:W-:-:S05]  /*b410*/  LOP3.LUT R3, R0, R3, RZ, 0xfc, !PT ;  /* 0x0000000300037212 */ /* 0x000fca00078efcff */
[----:B------:R0:W-:Y:S01]  /*b420*/  STG.E.U8 [R16.64], R3 ;  /* 0x0000000310007986 */ /* 0x0001e2000c101124 */
[----:B------:R-:W-:Y:S05]  /*b430*/  BRA `(.L_x_17530) ;  /* 0x0000082000007947 */ /* 0x000fea0003800000 */
.L_x_17541:
        /* <DEDUP_REMOVED lines=13> */
.L_x_17545:
[----:B------:R-:W-:Y:S01]  /*b510*/  IMAD.MOV.U32 R0, RZ, RZ, 0x7f ;  /* 0x0000007fff007424 */ /* 0x000fe200078e00ff */
[----:B------:R-:W-:-:S04]  /*b520*/  ISETP.GT.U32.AND P0, PT, R3, 0x7f800000, PT ;  /* 0x7f8000000300780c */ /* 0x000fc80003f04070 */
[----:B------:R-:W-:-:S04]  /*b530*/  SEL R0, R0, 0x7c, P0 ;  /* 0x0000007c00007807 */ /* 0x000fc80000000000 */
.L_x_17546:
[----:B------:R-:W-:Y:S05]  /*b540*/  BSYNC B0 ;  /* 0x0000000000007941 */ /* 0x000fea0003800000 */
.L_x_17544:
[----:B------:R-:W-:-:S04]  /*b550*/  LOP3.LUT R2, R5, 0x80000000, RZ, 0xc0, !PT ;  /* 0x8000000005027812 */ /* 0x000fc800078ec0ff */
[----:B------:R-:W-:-:S04]  /*b560*/  SHF.R.U32.HI R3, RZ, 0x18, R2 ;  /* 0x00000018ff037819 */ /* 0x000fc80000011602 */
[----:B------:R-:W-:-:S05]  /*b570*/  LOP3.LUT R3, R0, R3, RZ, 0xfc, !PT ;  /* 0x0000000300037212 */ /* 0x000fca00078efcff */
[----:B------:R0:W-:Y:S01]  /*b580*/  STG.E.U8 [R16.64], R3 ;  /* 0x0000000310007986 */ /* 0x0001e2000c101124 */
[----:B------:R-:W-:Y:S05]  /*b590*/  BRA `(.L_x_17530) ;  /* 0x000006c000007947 */ /* 0x000fea0003800000 */
.L_x_17540:
[----:B------:R-:W0:Y:S02]  /*b5a0*/  I2F.U32 R0, R2 ;  /* 0x0000000200007306 */ /* 0x000e240000201000 */
[----:B0-----:R-:W-:-:S05]  /*b5b0*/  F2FP.BF16.PACK_AB R0, RZ, R0 ;  /* 0x00000000ff00723e */ /* 0x001fca00000010ff */
[----:B------:R0:W-:Y:S01]  /*b5c0*/  STG.E.U16 [R16.64], R0 ;  /* 0x0000000010007986 */ /* 0x0001e2000c101524 */
[----:B------:R-:W-:Y:S05]  /*b5d0*/  BRA `(.L_x_17530) ;  /* 0x0000068000007947 */ /* 0x000fea0003800000 */
.L_x_17537:
        /* <DEDUP_REMOVED lines=10> */
.L_x_17549:
        /* <DEDUP_REMOVED lines=17> */
.L_x_17552:
[----:B------:R-:W-:-:S04]  /*b790*/  LOP3.LUT R2, R5, 0x80000000, RZ, 0xc0, !PT ;  /* 0x8000000005027812 */ /* 0x000fc800078ec0ff */
[----:B------:R-:W-:-:S04]  /*b7a0*/  SHF.R.U32.HI R3, RZ, 0x18, R2 ;  /* 0x00000018ff037819 */ /* 0x000fc80000011602 */
[----:B------:R-:W-:-:S04]  /*b7b0*/  LOP3.LUT R0, R0, R3, RZ, 0xfc, !PT ;  /* 0x0000000300007212 */ /* 0x000fc800078efcff */
[----:B------:R-:W-:Y:S02]  /*b7c0*/  PRMT R8, R0, 0x7610, R8 ;  /* 0x0000761000087816 */ /* 0x000fe40000000008 */
.L_x_17551:
[----:B------:R-:W-:Y:S05]  /*b7d0*/  BSYNC B0 ;  /* 0x0000000000007941 */ /* 0x000fea0003800000 */
.L_x_17550:
[----:B------:R0:W-:Y:S01]  /*b7e0*/  STG.E.U8 [R16.64], R8 ;  /* 0x0000000810007986 */ /* 0x0001e2000c101124 */
[----:B------:R-:W-:Y:S05]  /*b7f0*/  BRA `(.L_x_17530) ;  /* 0x0000046000007947 */ /* 0x000fea0003800000 */
.L_x_17548:
        /* <DEDUP_REMOVED lines=17> */
.L_x_17555:
[----:B------:R-:W-:-:S04]  /*b910*/  LOP3.LUT R2, R5, 0x80000000, RZ, 0xc0, !PT ;  /* 0x8000000005027812 */ /* 0x000fc800078ec0ff */
[----:B------:R-:W-:-:S04]  /*b920*/  SHF.R.U32.HI R3, RZ, 0x18, R2 ;  /* 0x00000018ff037819 */ /* 0x000fc80000011602 */
[----:B------:R-:W-:-:S04]  /*b930*/  LOP3.LUT R0, R0, R3, RZ, 0xfc, !PT ;  /* 0x0000000300007212 */ /* 0x000fc800078efcff */
[----:B------:R-:W-:Y:S02]  /*b940*/  PRMT R8, R0, 0x7610, R8 ;  /* 0x0000761000087816 */ /* 0x000fe40000000008 */
.L_x_17554:
[----:B------:R-:W-:Y:S05]  /*b950*/  BSYNC B0 ;  /* 0x0000000000007941 */ /* 0x000fea0003800000 */
.L_x_17553:
[----:B------:R0:W-:Y:S01]  /*b960*/  STG.E.U8 [R16.64], R8 ;  /* 0x0000000810007986 */ /* 0x0001e2000c101124 */
[----:B------:R-:W-:Y:S05]  /*b970*/  BRA `(.L_x_17530) ;  /* 0x000002e000007947 */ /* 0x000fea0003800000 */
.L_x_17547:
        /* <DEDUP_REMOVED lines=22> */
.L_x_17529:
        /* <DEDUP_REMOVED lines=20> */
.L_x_17557:
[----:B------:R-:W-:-:S05]  /*bc20*/  IMAD.MOV.U32 R3, RZ, RZ, RZ ;  /* 0x000000ffff037224 */ /* 0x000fca00078e00ff */
[----:B------:R0:W-:Y:S01]  /*bc30*/  STG.E.64 [R16.64], R2 ;  /* 0x0000000210007986 */ /* 0x0001e2000c101b24 */
[----:B------:R-:W-:Y:S05]  /*bc40*/  BRA `(.L_x_17530) ;  /* 0x0000001000007947 */ /* 0x000fea0003800000 */
.L_x_17556:
[----:B------:R0:W-:Y:S02]  /*bc50*/  STG.E [R16.64], R2 ;  /* 0x0000000210007986 */ /* 0x0001e4000c101924 */
.L_x_17530:
[----:B------:R-:W-:Y:S02]  /*bc60*/  IADD3 R23, R23, 0x80, RZ ;  /* 0x0000008017177810 */ /* 0x000fe40007ffe0ff */
.L_x_17361:
[----:B------:R-:W-:Y:S05]  /*bc70*/  BSYNC B6 ;  /* 0x0000000000067941 */ /* 0x000fea0003800000 */
.L_x_17360:
        /* <DEDUP_REMOVED lines=257> */
.L_x_17558:
        /* <DEDUP_REMOVED lines=20> */
.L_x_17562:
[----:B------:R-:W2:Y:S02]  /*cdd0*/  LDG.E.U8 R2, [R2.64] ;  /* 0x0000002402027981 */ /* 0x000ea4000c1e1100 */
[----:B--2---:R-:W-:-:S04]  /*cde0*/  ISETP.NE.AND P0, PT, R2, RZ, PT ;  /* 0x000000ff0200720c */ /* 0x004fc80003f05270 */
[----:B------:R-:W-:Y:S01]  /*cdf0*/  P2R R19, PR, RZ, 0x1 ;  /* 0x00000001ff137803 */ /* 0x000fe20000000000 */
[----:B------:R-:W-:Y:S05]  /*ce00*/  BRA `(.L_x_17564) ;  /* 0x00000f4000007947 */ /* 0x000fea0003800000 */
.L_x_17561:
        /* <DEDUP_REMOVED lines=11> */
.L_x_17566:
[----:B------:R-:W2:Y:S02]  /*cec0*/  LDG.E R2, [R2.64] ;  /* 0x0000002402027981 */ /* 0x000ea4000c1e1900 */
[----:B--2---:R-:W-:-:S04]  /*ced0*/  ISETP.NE.AND P0, PT, R2, RZ, PT ;  /* 0x000000ff0200720c */ /* 0x004fc80003f05270 */
[----:B------:R-:W-:Y:S01]  /*cee0*/  P2R R19, PR, RZ, 0x1 ;  /* 0x00000001ff137803 */ /* 0x000fe20000000000 */
[----:B------:R-:W-:Y:S05]  /*cef0*/  BRA `(.L_x_17564) ;  /* 0x00000e5000007947 */ /* 0x000fea0003800000 */
.L_x_17565:
[----:B------:R-:W2:Y:S02]  /*cf00*/  LDG.E.U16 R2, [R2.64] ;  /* 0x0000002402027981 */ /* 0x000ea4000c1e1500 */
[----:B--2---:R-:W-:-:S04]  /*cf10*/  ISETP.NE.AND P0, PT, R2, RZ, PT ;  /* 0x000000ff0200720c */ /* 0x004fc80003f05270 */
[----:B------:R-:W-:Y:S01]  /*cf20*/  P2R R19, PR, RZ, 0x1 ;  /* 0x00000001ff137803 */ /* 0x000fe20000000000 */
[----:B------:R-:W-:Y:S05]  /*cf30*/  BRA `(.L_x_17564) ;  /* 0x00000e1000007947 */ /* 0x000fea0003800000 */
.L_x_17560:
        /* <DEDUP_REMOVED lines=10> */
.L_x_17568:
[----:B------:R-:W2:Y:S02]  /*cfe0*/  LDG.E.U16 R0, [R2.64] ;  /* 0x0000002402007981 */ /* 0x000ea4000c1e1500 */
[----:B--2---:R-:W-:-:S05]  /*cff0*/  HADD2.F32 R0, -RZ, R0.H0_H0 ;  /* 0x20000000ff007230 */ /* 0x004fca0000004100 */
[----:B------:R-:W-:-:S04]  /*d000*/  FSETP.NEU.FTZ.AND P0, PT, R0, RZ, PT ;  /* 0x000000ff0000720b */ /* 0x000fc80003f1d000 */
[----:B------:R-:W-:Y:S01]  /*d010*/  P2R R19, PR, RZ, 0x1 ;  /* 0x00000001ff137803 */ /* 0x000fe20000000000 */
[----:B------:R-:W-:Y:S05]  /*d020*/  BRA `(.L_x_17564) ;  /* 0x00000d2000007947 */ /* 0x000fea0003800000 */
.L_x_17567:
        /* <DEDUP_REMOVED lines=12> */
.L_x_17570:
        /* <DEDUP_REMOVED lines=11> */
.L_x_17569:
[----:B------:R-:W2:Y:S02]  /*d1a0*/  LDG.E.64 R2, [R2.64] ;  /* 0x0000002402027981 */ /* 0x000ea4000c1e1b00 */
[----:B--2---:R-:W0:-:S06]  /*d1b0*/  DSETP.NEU.AND P0, PT, R2, RZ, PT ;  /* 0x000000ff0200722a */ /* 0x004e0c0003f0d000 */
[----:B0-----:R-:W-:Y:S01]  /*d1c0*/  P2R R19, PR, RZ, 0x1 ;  /* 0x00000001ff137803 */ /* 0x001fe20000000000 */
[----:B------:R-:W-:Y:S05]  /*d1d0*/  BRA `(.L_x_17564) ;  /* 0x00000b7000007947 */ /* 0x000fea0003800000 */
.L_x_17559:
        /* <DEDUP_REMOVED lines=12> */
.L_x_17573:
[----:B------:R-:W2:Y:S02]  /*d2a0*/  LDG.E.128 R4, [R2.64] ;  /* 0x0000002402047981 */ /* 0x000ea4000c1e1d00 */
[----:B--2---:R-:W0:-:S06]  /*d2b0*/  DSETP.NEU.AND P0, PT, R6, RZ, PT ;  /* 0x000000ff0600722a */ /* 0x004e0c0003f0d000 */
[----:B0-----:R-:W0:-:S06]  /*d2c0*/  DSETP.NEU.OR P0, PT, R4, RZ, P0 ;  /* 0x000000ff0400722a */ /* 0x001e0c000070d400 */
[----:B0-----:R-:W-:Y:S01]  /*d2d0*/  P2R R19, PR, RZ, 0x1 ;  /* 0x00000001ff137803 */ /* 0x001fe20000000000 */
[----:B------:R-:W-:Y:S05]  /*d2e0*/  BRA `(.L_x_17564) ;  /* 0x00000a6000007947 */ /* 0x000fea0003800000 */
.L_x_17572:
        /* <DEDUP_REMOVED lines=28> */
.L_x_17575:
        /* <DEDUP_REMOVED lines=15> */
.L_x_17574:
[----:B------:R-:W2:Y:S02]  /*d5a0*/  LDG.E.U16 R0, [R2.64] ;  /* 0x0000002402007981 */ /* 0x000ea4000c1e1500 */
[----:B--2---:R-:W-:-:S04]  /*d5b0*/  PRMT R0, RZ, 0x5410, R0 ;  /* 0x00005410ff007816 */ /* 0x004fc80000000000 */
[----:B------:R-:W-:-:S04]  /*d5c0*/  FSETP.NEU.FTZ.AND P0, PT, R0, RZ, PT ;  /* 0x000000ff0000720b */ /* 0x000fc80003f1d000 */
[----:B------:R-:W-:Y:S01]  /*d5d0*/  P2R R19, PR, RZ, 0x1 ;  /* 0x00000001ff137803 */ /* 0x000fe20000000000 */
[----:B------:R-:W-:Y:S05]  /*d5e0*/  BRA `(.L_x_17564) ;  /* 0x0000076000007947 */ /* 0x000fea0003800000 */
.L_x_17571:
        /* <DEDUP_REMOVED lines=12> */
.L_x_17578:
        /* <DEDUP_REMOVED lines=21> */
.L_x_17582:
[----:B------:R-:W-:Y:S05]  /*d800*/  BSYNC B1 ;  /* 0x0000000000017941 */ /* 0x000fea0003800000 */
.L_x_17581:
[----:B------:R-:W-:Y:S01]  /*d810*/  LEA R3, R0, 0x3b800000, 0x17 ;  /* 0x3b80000000037811 */ /* 0x000fe200078eb8ff */
[----:B------:R-:W-:-:S05]  /*d820*/  IMAD.SHL.U32 R0, R2, 0x100000, RZ ;  /* 0x0010000002007824 */ /* 0x000fca00078e00ff */
[----:B------:R-:W-:Y:S02]  /*d830*/  LOP3.LUT R0, R3, R0, R4, 0xfe, !PT ;  /* 0x0000000003007212 */ /* 0x000fe400078efe04 */
.L_x_17580:
[----:B------:R-:W-:Y:S05]  /*d840*/  BSYNC B0 ;  /* 0x0000000000007941 */ /* 0x000fea0003800000 */
.L_x_17579:
[----:B------:R-:W-:-:S04]  /*d850*/  FSETP.NEU.FTZ.AND P0, PT, R0, RZ, PT ;  /* 0x000000ff0000720b */ /* 0x000fc80003f1d000 */
[----:B------:R-:W-:Y:S01]  /*d860*/  P2R R19, PR, RZ, 0x1 ;  /* 0x00000001ff137803 */ /* 0x000fe20000000000 */
[----:B------:R-:W-:Y:S05]  /*d870*/  BRA `(.L_x_17564) ;  /* 0x000004d000007947 */ /* 0x000fea0003800000 */
.L_x_17577:
        /* <DEDUP_REMOVED lines=21> */
.L_x_17586:
[----:B------:R-:W-:Y:S05]  /*d9d0*/  BSYNC B1 ;  /* 0x0000000000017941 */ /* 0x000fea0003800000 */
.L_x_17585:
[----:B------:R-:W-:Y:S01]  /*d9e0*/  LEA R3, R0, 0x37800000, 0x17 ;  /* 0x3780000000037811 */ /* 0x000fe200078eb8ff */
[----:B------:R-:W-:-:S05]  /*d9f0*/  IMAD.SHL.U32 R0, R2, 0x200000, RZ ;  /* 0x0020000002007824 */ /* 0x000fca00078e00ff */
[----:B------:R-:W-:Y:S02]  /*da00*/  LOP3.LUT R0, R3, R0, R4, 0xfe, !PT ;  /* 0x0000000003007212 */ /* 0x000fe400078efe04 */
.L_x_17584:
[----:B------:R-:W-:Y:S05]  /*da10*/  BSYNC B0 ;  /* 0x0000000000007941 */ /* 0x000fea0003800000 */
.L_x_17583:
[----:B------:R-:W-:-:S04]  /*da20*/  FSETP.NEU.FTZ.AND P0, PT, R0, RZ, PT ;  /* 0x000000ff0000720b */ /* 0x000fc80003f1d000 */
[----:B------:R-:W-:Y:S01]  /*da30*/  P2R R19, PR, RZ, 0x1 ;  /* 0x00000001ff137803 */ /* 0x000fe20000000000 */
[----:B------:R-:W-:Y:S05]  /*da40*/  BRA `(.L_x_17564) ;  /* 0x0000030000007947 */ /* 0x000fea0003800000 */
.L_x_17576:
        /* <DEDUP_REMOVED lines=14> */
.L_x_17590:
[----:B------:R-:W-:Y:S05]  /*db30*/  BSYNC B0 ;  /* 0x0000000000007941 */ /* 0x000fea0003800000 */
.L_x_17589:
[----:B------:R-:W-:-:S04]  /*db40*/  FSETP.NEU.FTZ.AND P0, PT, R0, RZ, PT ;  /* 0x000000ff0000720b */ /* 0x000fc80003f1d000 */
[----:B------:R-:W-:Y:S01]  /*db50*/  P2R R19, PR, RZ, 0x1 ;  /* 0x00000001ff137803 */ /* 0x000fe20000000000 */
[----:B------:R-:W-:Y:S05]  /*db60*/  BRA `(.L_x_17564) ;  /* 0x000001e000007947 */ /* 0x000fea0003800000 */
.L_x_17563:
        /* <DEDUP_REMOVED lines=22> */
.L_x_17588:
[----:B------:R-:W2:Y:S02]  /*dcd0*/  LDG.E.64 R2, [R2.64] ;  /* 0x0000002402027981 */ /* 0x000ea4000c1e1b00 */
[----:B--2---:R-:W-:-:S04]  /*dce0*/  ISETP.NE.U32.AND P0, PT, R2, RZ, PT ;  /* 0x000000ff0200720c */ /* 0x004fc80003f05070 */
[----:B------:R-:W-:-:S04]  /*dcf0*/  ISETP.NE.AND.EX P0, PT, R3, RZ, PT, P0 ;  /* 0x000000ff0300720c */ /* 0x000fc80003f05300 */
[----:B------:R-:W-:Y:S01]  /*dd00*/  P2R R19, PR, RZ, 0x1 ;  /* 0x00000001ff137803 */ /* 0x000fe20000000000 */
[----:B------:R-:W-:Y:S05]  /*dd10*/  BRA `(.L_x_17564) ;  /* 0x0000003000007947 */ /* 0x000fea0003800000 */
.L_x_17587:
[----:B------:R-:W2:Y:S02]  /*dd20*/  LDG.E R2, [R2.64] ;  /* 0x0000002402027981 */ /* 0x000ea4000c1e1900 */
[----:B--2---:R-:W-:-:S04]  /*dd30*/  ISETP.NE.AND P0, PT, R2, RZ, PT ;  /* 0x000000ff0200720c */ /* 0x004fc80003f05270 */
[----:B------:R-:W-:Y:S02]  /*dd40*/  P2R R19, PR, RZ, 0x1 ;  /* 0x00000001ff137803 */ /* 0x000fe40000000000 */
.L_x_17564:
        /* <DEDUP_REMOVED lines=17> */
.L_x_17594:
[----:B------:R-:W2:Y:S02]  /*de60*/  LDG.E.U8 R2, [R2.64] ;  /* 0x0000002402027981 */ /* 0x000ea4000c1e1100 */
[----:B--2---:R-:W-:Y:S01]  /*de70*/  ISETP.NE.AND P0, PT, R2, RZ, PT ;  /* 0x000000ff0200720c */ /* 0x004fe20003f05270 */
[----:B------:R-:W-:Y:S05]  /*de80*/  BRA `(.L_x_17596) ;  /* 0x00000e0000007947 */ /* 0x000fea0003800000 */
.L_x_17593:
        /* <DEDUP_REMOVED lines=10> */
.L_x_17598:
[----:B------:R-:W2:Y:S02]  /*df30*/  LDG.E R2, [R2.64] ;  /* 0x0000002402027981 */ /* 0x000ea4000c1e1900 */
[----:B--2---:R-:W-:Y:S01]  /*df40*/  ISETP.NE.AND P0, PT, R2, RZ, PT ;  /* 0x000000ff0200720c */ /* 0x004fe20003f05270 */
[----:B------:R-:W-:Y:S05]  /*df50*/  BRA `(.L_x_17596) ;  /* 0x00000d3000007947 */ /* 0x000fea0003800000 */
.L_x_17597:
[----:B------:R-:W2:Y:S02]  /*df60*/  LDG.E.U16 R2, [R2.64] ;  /* 0x0000002402027981 */ /* 0x000ea4000c1e1500 */
[----:B--2---:R-:W-:Y:S01]  /*df70*/  ISETP.NE.AND P0, PT, R2, RZ, PT ;  /* 0x000000ff0200720c */ /* 0x004fe20003f05270 */
[----:B------:R-:W-:Y:S05]  /*df80*/  BRA `(.L_x_17596) ;  /* 0x00000d0000007947 */ /* 0x000fea0003800000 */
.L_x_17592:
        /* <DEDUP_REMOVED lines=9> */
.L_x_17600:
[----:B------:R-:W2:Y:S02]  /*e020*/  LDG.E.U16 R0, [R2.64] ;  /* 0x0000002402007981 */ /* 0x000ea4000c1e1500 */
[----:B--2---:R-:W-:-:S05]  /*e030*/  HADD2.F32 R0, -RZ, R0.H0_H0 ;  /* 0x20000000ff007230 */ /* 0x004fca0000004100 */
[----:B------:R-:W-:Y:S01]  /*e040*/  FSETP.NEU.FTZ.AND P0, PT, R0, RZ, PT ;  /* 0x000000ff0000720b */ /* 0x000fe20003f1d000 */
[----:B------:R-:W-:Y:S05]  /*e050*/  BRA `(.L_x_17596) ;  /* 0x00000c3000007947 */ /* 0x000fea0003800000 */
.L_x_17599:
        /* <DEDUP_REMOVED lines=11> */
.L_x_17602:
        /* <DEDUP_REMOVED lines=10> */
.L_x_17601:
[----:B------:R-:W2:Y:S02]  /*e1b0*/  LDG.E.64 R2, [R2.64] ;  /* 0x0000002402027981 */ /* 0x000ea4000c1e1b00 */
[----:B--2---:R0:W1:Y:S01]  /*e1c0*/  DSETP.NEU.AND P0, PT, R2, RZ, PT ;  /* 0x000000ff0200722a */ /* 0x0040620003f0d000 */
[----:B------:R-:W-:Y:S05]  /*e1d0*/  BRA `(.L_x_17596) ;  /* 0x00000ab000007947 */ /* 0x000fea0003800000 */
.L_x_17591:
        /* <DEDUP_REMOVED lines=11> */
.L_x_17605:
[----:B------:R-:W2:Y:S02]  /*e290*/  LDG.E.128 R4, [R2.64] ;  /* 0x0000002402047981 */ /* 0x000ea4000c1e1d00 */
[----:B--2---:R-:W0:-:S06]  /*e2a0*/  DSETP.NEU.AND P0, PT, R6, RZ, PT ;  /* 0x000000ff0600722a */ /* 0x004e0c0003f0d000 */
[----:B0-----:R0:W1:Y:S01]  /*e2b0*/  DSETP.NEU.OR P0, PT, R4, RZ, P0 ;  /* 0x000000ff0400722a */ /* 0x001062000070d400 */
[----:B------:R-:W-:Y:S05]  /*e2c0*/  BRA `(.L_x_17596) ;  /* 0x000009c000007947 */ /* 0x000fea0003800000 */
.L_x_17604:
        /* <DEDUP_REMOVED lines=27> */
.L_x_17607:
        /* <DEDUP_REMOVED lines=14> */
.L_x_17606:
[----:B------:R-:W2:Y:S02]  /*e560*/  LDG.E.U16 R0, [R2.64] ;  /* 0x0000002402007981 */ /* 0x000ea4000c1e1500 */
[----:B--2---:R-:W-:-:S04]  /*e570*/  PRMT R0, RZ, 0x5410, R0 ;  /* 0x00005410ff007816 */ /* 0x004fc80000000000 */
[----:B------:R-:W-:Y:S01]  /*e580*/  FSETP.NEU.FTZ.AND P0, PT, R0, RZ, PT ;  /* 0x000000ff0000720b */ /* 0x000fe20003f1d000 */
[----:B------:R-:W-:Y:S05]  /*e590*/  BRA `(.L_x_17596) ;  /* 0x000006f000007947 */ /* 0x000fea0003800000 */
.L_x_17603:
        /* <DEDUP_REMOVED lines=11> */
.L_x_17610:
        /* <DEDUP_REMOVED lines=21> */
.L_x_17614:
[----:B------:R-:W-:Y:S05]  /*e7a0*/  BSYNC B1 ;  /* 0x0000000000017941 */ /* 0x000fea0003800000 */
.L_x_17613:
[----:B------:R-:W-:Y:S01]  /*e7b0*/  LEA R3, R0, 0x3b800000, 0x17 ;  /* 0x3b80000000037811 */ /* 0x000fe200078eb8ff */
[----:B------:R-:W-:-:S05]  /*e7c0*/  IMAD.SHL.U32 R0, R2, 0x100000, RZ ;  /* 0x0010000002007824 */ /* 0x000fca00078e00ff */
[----:B------:R-:W-:Y:S02]  /*e7d0*/  LOP3.LUT R0, R3, R0, R4, 0xfe, !PT ;  /* 0x0000000003007212 */ /* 0x000fe400078efe04 */
.L_x_17612:
[----:B------:R-:W-:Y:S05]  /*e7e0*/  BSYNC B0 ;  /* 0x0000000000007941 */ /* 0x000fea0003800000 */
.L_x_17611:
[----:B------:R-:W-:Y:S01]  /*e7f0*/  FSETP.NEU.FTZ.AND P0, PT, R0, RZ, PT ;  /* 0x000000ff0000720b */ /* 0x000fe20003f1d000 */
[----:B------:R-:W-:Y:S05]  /*e800*/  BRA `(.L_x_17596) ;  /* 0x0000048000007947 */ /* 0x000fea0003800000 */
.L_x_17609:
        /* <DEDUP_REMOVED lines=21> */
.L_x_17618:
[----:B------:R-:W-:Y:S05]  /*e960*/  BSYNC B1 ;  /* 0x0000000000017941 */ /* 0x000fea0003800000 */
.L_x_17617:
[----:B------:R-:W-:Y:S01]  /*e970*/  LEA R3, R0, 0x37800000, 0x17 ;  /* 0x3780000000037811 */ /* 0x000fe200078eb8ff */
[----:B------:R-:W-:-:S05]  /*e980*/  IMAD.SHL.U32 R0, R2, 0x200000, RZ ;  /* 0x0020000002007824 */ /* 0x000fca00078e00ff */
[----:B------:R-:W-:Y:S02]  /*e990*/  LOP3.LUT R0, R3, R0, R4, 0xfe, !PT ;  /* 0x0000000003007212 */ /* 0x000fe400078efe04 */
.L_x_17616:
[----:B------:R-:W-:Y:S05]  /*e9a0*/  BSYNC B0 ;  /* 0x0000000000007941 */ /* 0x000fea0003800000 */
.L_x_17615:
[----:B------:R-:W-:Y:S01]  /*e9b0*/  FSETP.NEU.FTZ.AND P0, PT, R0, RZ, PT ;  /* 0x000000ff0000720b */ /* 0x000fe20003f1d000 */
[----:B------:R-:W-:Y:S05]  /*e9c0*/  BRA `(.L_x_17596) ;  /* 0x000002c000007947 */ /* 0x000fea0003800000 */
.L_x_17608:
        /* <DEDUP_REMOVED lines=14> */
.L_x_17622:
[----:B------:R-:W-:Y:S05]  /*eab0*/  BSYNC B0 ;  /* 0x0000000000007941 */ /* 0x000fea0003800000 */
.L_x_17621:
[----:B------:R-:W-:Y:S01]  /*eac0*/  FSETP.NEU.FTZ.AND P0, PT, R0, RZ, PT ;  /* 0x000000ff0000720b */ /* 0x000fe20003f1d000 */
[----:B------:R-:W-:Y:S05]  /*ead0*/  BRA `(.L_x_17596) ;  /* 0x000001b000007947 */ /* 0x000fea0003800000 */
.L_x_17595:
        /* <DEDUP_REMOVED lines=21> */
.L_x_17620:
[----:B------:R-:W2:Y:S02]  /*ec30*/  LDG.E.64 R2, [R2.64] ;  /* 0x0000002402027981 */ /* 0x000ea4000c1e1b00 */
[----:B--2---:R-:W-:-:S04]  /*ec40*/  ISETP.NE.U32.AND P0, PT, R2, RZ, PT ;  /* 0x000000ff0200720c */ /* 0x004fc80003f05070 */
[----:B------:R-:W-:Y:S01]  /*ec50*/  ISETP.NE.AND.EX P0, PT, R3, RZ, PT, P0 ;  /* 0x000000ff0300720c */ /* 0x000fe20003f05300 */
[----:B------:R-:W-:Y:S05]  /*ec60*/  BRA `(.L_x_17596) ;  /* 0x0000002000007947 */ /* 0x000fea0003800000 */
.L_x_17619:
[----:B------:R-:W2:Y:S02]  /*ec70*/  LDG.E R2, [R2.64] ;  /* 0x0000002402027981 */ /* 0x000ea4000c1e1900 */
[----:B--2---:R-:W-:Y:S02]  /*ec80*/  ISETP.NE.AND P0, PT, R2, RZ, PT ;  /* 0x000000ff0200720c */ /* 0x004fe40003f05270 */
.L_x_17596:
        /* <DEDUP_REMOVED lines=17> */
.L_x_17626:
[----:B------:R-:W-:Y:S01]  /*eda0*/  STG.E.U8 [R16.64], R2 ;  /* 0x0000000210007986 */ /* 0x000fe2000c101124 */
[----:B------:R-:W-:Y:S05]  /*edb0*/  EXIT ;  /* 0x000000000000794d */ /* 0x000fea0003800000 */
.L_x_17625:
        /* <DEDUP_REMOVED lines=9> */
.L_x_17629:
[----:B------:R-:W-:Y:S01]  /*ee50*/  STG.E [R16.64], R2 ;  /* 0x0000000210007986 */ /* 0x000fe2000c101924 */
[----:B------:R-:W-:Y:S05]  /*ee60*/  EXIT ;  /* 0x000000000000794d */ /* 0x000fea0003800000 */
.L_x_17628:
[----:B------:R-:W-:Y:S01]  /*ee70*/  STG.E.U16 [R16.64], R2 ;  /* 0x0000000210007986 */ /* 0x000fe2000c101524 */
[----:B------:R-:W-:Y:S05]  /*ee80*/  EXIT ;  /* 0x000000000000794d */ /* 0x000fea0003800000 */
.L_x_17624:
        /* <DEDUP_REMOVED lines=9> */
.L_x_17631:
[----:B------:R-:W0:Y:S02]  /*ef20*/  I2F.U32 R0, R2 ;  /* 0x0000000200007306 */ /* 0x000e240000201000 */
[----:B0-----:R-:W-:-:S05]  /*ef30*/  F2FP.PACK_AB R0, RZ, R0 ;  /* 0x00000000ff00723e */ /* 0x001fca00000000ff */
[----:B------:R-:W-:Y:S01]  /*ef40*/  STG.E.U16 [R16.64], R0 ;  /* 0x0000000010007986 */ /* 0x000fe2000c101524 */
[----:B------:R-:W-:Y:S05]  /*ef50*/  EXIT ;  /* 0x000000000000794d */ /* 0x000fea0003800000 */
.L_x_17630:
        /* <DEDUP_REMOVED lines=10> */
.L_x_17633:
[----:B------:R-:W0:Y:S02]  /*f000*/  I2F.U32 R2, R2 ;  /* 0x0000000200027306 */ /* 0x000e240000201000 */
[----:B0-----:R-:W-:-:S04]  /*f010*/  F2FP.PACK_AB R3, RZ, R2 ;  /* 0x00000002ff03723e */ /* 0x001fc800000000ff */
[----:B------:R-:W-:-:S05]  /*f020*/  PRMT R3, R3, 0x5410, RZ ;  /* 0x0000541003037816 */ /* 0x000fca00000000ff */
[----:B------:R-:W-:Y:S01]  /*f030*/  STG.E [R16.64], R3 ;  /* 0x0000000310007986 */ /* 0x000fe2000c101924 */
[----:B------:R-:W-:Y:S05]  /*f040*/  EXIT ;  /* 0x000000000000794d */ /* 0x000fea0003800000 */
.L_x_17632:
[----:B------:R-:W0:Y:S02]  /*f050*/  I2F.F64.U32 R2, R2 ;  /* 0x0000000200027312 */ /* 0x000e240000201800 */
[----:B0-----:R-:W-:Y:S01]  /*f060*/  STG.E.64 [R16.64], R2 ;  /* 0x0000000210007986 */ /* 0x001fe2000c101b24 */
[----:B------:R-:W-:Y:S05]  /*f070*/  EXIT ;  /* 0x000000000000794d */ /* 0x000fea0003800000 */
.L_x_17623:
        /* <DEDUP_REMOVED lines=10> */
.L_x_17636:
[----:B------:R-:W0:Y:S01]  /*f120*/  I2F.F64.U32 R4, R2 ;  /* 0x0000000200047312 */ /* 0x000e220000201800 */
[----:B------:R-:W-:-:S05]  /*f130*/  CS2R R6, SRZ ;  /* 0x0000000000067805 */ /* 0x000fca000001ff00 */
[----:B0-----:R-:W-:Y:S01]  /*f140*/  STG.E.128 [R16.64], R4 ;  /* 0x0000000410007986 */ /* 0x001fe2000c101d24 */
[----:B------:R-:W-:Y:S05]  /*f150*/  EXIT ;  /* 0x000000000000794d */ /* 0x000fea0003800000 */
.L_x_17635:
        /* <DEDUP_REMOVED lines=21> */
.L_x_17640:
[----:B------:R-:W-:Y:S05]  /*f2b0*/  BSYNC B0 ;  /* 0x0000000000007941 */ /* 0x000fea0003800000 */
.L_x_17639:
[----:B------:R-:W-:-:S05]  /*f2c0*/  LOP3.LUT R3, R0, R3, RZ, 0xfc, !PT ;  /* 0x0000000300037212 */ /* 0x000fca00078efcff */
[----:B------:R-:W-:Y:S01]  /*f2d0*/  STG.E.U8 [R16.64], R3 ;  /* 0x0000000310007986 */ /* 0x000fe2000c101124 */
[----:B------:R-:W-:Y:S05]  /*f2e0*/  EXIT ;  /* 0x000000000000794d */ /* 0x000fea0003800000 */
.L_x_17638:
        /* <DEDUP_REMOVED lines=13> */
.L_x_17642:
[----:B------:R-:W-:Y:S01]  /*f3c0*/  IMAD.MOV.U32 R0, RZ, RZ, 0x7f ;  /* 0x0000007fff007424 */ /* 0x000fe200078e00ff */
[----:B------:R-:W-:-:S04]  /*f3d0*/  ISETP.GT.U32.AND P0, PT, R3, 0x7f800000, PT ;  /* 0x7f8000000300780c */ /* 0x000fc80003f04070 */
[----:B------:R-:W-:-:S04]  /*f3e0*/  SEL R0, R0, 0x7c, P0 ;  /* 0x0000007c00007807 */ /* 0x000fc80000000000 */
.L_x_17643:
[----:B------:R-:W-:Y:S05]  /*f3f0*/  BSYNC B0 ;  /* 0x0000000000007941 */ /* 0x000fea0003800000 */
.L_x_17641:
[----:B------:R-:W-:-:S04]  /*f400*/  LOP3.LUT R2, R5, 0x80000000, RZ, 0xc0, !PT ;  /* 0x8000000005027812 */ /* 0x000fc800078ec0ff */
[----:B------:R-:W-:-:S04]  /*f410*/  SHF.R.U32.HI R3, RZ, 0x18, R2 ;  /* 0x00000018ff037819 */ /* 0x000fc80000011602 */
[----:B------:R-:W-:-:S05]  /*f420*/  LOP3.LUT R3, R0, R3, RZ, 0xfc, !PT ;  /* 0x0000000300037212 */ /* 0x000fca00078efcff */
[----:B------:R-:W-:Y:S01]  /*f430*/  STG.E.U8 [R16.64], R3 ;  /* 0x0000000310007986 */ /* 0x000fe2000c101124 */
[----:B------:R-:W-:Y:S05]  /*f440*/  EXIT ;  /* 0x000000000000794d */ /* 0x000fea0003800000 */
.L_x_17637:
[----:B------:R-:W0:Y:S02]  /*f450*/  I2F.U32 R0, R2 ;  /* 0x0000000200007306 */ /* 0x000e240000201000 */
[----:B0-----:R-:W-:-:S05]  /*f460*/  F2FP.BF16.PACK_AB R0, RZ, R0 ;  /* 0x00000000ff00723e */ /* 0x001fca00000010ff */
[----:B------:R-:W-:Y:S01]  /*f470*/  STG.E.U16 [R16.64], R0 ;  /* 0x0000000010007986 */ /* 0x000fe2000c101524 */
[----:B------:R-:W-:Y:S05]  /*f480*/  EXIT ;  /* 0x000000000000794d */ /* 0x000fea0003800000 */
.L_x_17634:
        /* <DEDUP_REMOVED lines=10> */
.L_x_17646:
        /* <DEDUP_REMOVED lines=17> */
.L_x_17649:
[----:B------:R-:W-:-:S04]  /*f640*/  LOP3.LUT R2, R5, 0x80000000, RZ, 0xc0, !PT ;  /* 0x8000000005027812 */ /* 0x000fc800078ec0ff */
[----:B------:R-:W-:-:S04]  /*f650*/  SHF.R.U32.HI R3, RZ, 0x18, R2 ;  /* 0x00000018ff037819 */ /* 0x000fc80000011602 */
[----:B------:R-:W-:-:S04]  /*f660*/  LOP3.LUT R0, R0, R3, RZ, 0xfc, !PT ;  /* 0x0000000300007212 */ /* 0x000fc800078efcff */
[----:B------:R-:W-:Y:S02]  /*f670*/  PRMT R8, R0, 0x7610, R8 ;  /* 0x0000761000087816 */ /* 0x000fe40000000008 */
.L_x_17648:
[----:B------:R-:W-:Y:S05]  /*f680*/  BSYNC B0 ;  /* 0x0000000000007941 */ /* 0x000fea0003800000 */
.L_x_17647:
[----:B------:R-:W-:Y:S01]  /*f690*/  STG.E.U8 [R16.64], R8 ;  /* 0x0000000810007986 */ /* 0x000fe2000c101124 */
[----:B------:R-:W-:Y:S05]  /*f6a0*/  EXIT ;  /* 0x000000000000794d */ /* 0x000fea0003800000 */
.L_x_17645:
        /* <DEDUP_REMOVED lines=17> */
.L_x_17652:
[----:B------:R-:W-:-:S04]  /*f7c0*/  LOP3.LUT R2, R5, 0x80000000, RZ, 0xc0, !PT ;  /* 0x8000000005027812 */ /* 0x000fc800078ec0ff */
[----:B------:R-:W-:-:S04]  /*f7d0*/  SHF.R.U32.HI R3, RZ, 0x18, R2 ;  /* 0x00000018ff037819 */ /* 0x000fc80000011602 */
[----:B------:R-:W-:-:S04]  /*f7e0*/  LOP3.LUT R0, R0, R3, RZ, 0xfc, !PT ;  /* 0x0000000300007212 */ /* 0x000fc800078efcff */
[----:B------:R-:W-:Y:S02]  /*f7f0*/  PRMT R8, R0, 0x7610, R8 ;  /* 0x0000761000087816 */ /* 0x000fe40000000008 */
.L_x_17651:
[----:B------:R-:W-:Y:S05]  /*f800*/  BSYNC B0 ;  /* 0x0000000000007941 */ /* 0x000fea0003800000 */
.L_x_17650:
[----:B------:R-:W-:Y:S01]  /*f810*/  STG.E.U8 [R16.64], R8 ;  /* 0x0000000810007986 */ /* 0x000fe2000c101124 */
[----:B------:R-:W-:Y:S05]  /*f820*/  EXIT ;  /* 0x000000000000794d */ /* 0x000fea0003800000 */
.L_x_17644:
        /* <DEDUP_REMOVED lines=22> */
.L_x_17627:
        /* <DEDUP_REMOVED lines=20> */
.L_x_17654:
[----:B------:R-:W-:-:S05]  /*fad0*/  IMAD.MOV.U32 R3, RZ, RZ, RZ ;  /* 0x000000ffff037224 */ /* 0x000fca00078e00ff */
[----:B------:R-:W-:Y:S01]  /*fae0*/  STG.E.64 [R16.64], R2 ;  /* 0x0000000210007986 */ /* 0x000fe2000c101b24 */
[----:B------:R-:W-:Y:S05]  /*faf0*/  EXIT ;  /* 0x000000000000794d */ /* 0x000fea0003800000 */
.L_x_17653:
[----:B------:R-:W-:Y:S01]  /*fb00*/  STG.E [R16.64], R2 ;  /* 0x0000000210007986 */ /* 0x000fe2000c101924 */
[----:B------:R-:W-:Y:S05]  /*fb10*/  EXIT ;  /* 0x000000000000794d */ /* 0x000fea0003800000 */
.L_x_17655:
        /* <DEDUP_REMOVED lines=14> */
.L_x_25215:


//--------------------- .text._ZN2at6native27unrolled_elementwise_kernelINS0_13BinaryFunctorIbbbNS0_17BitwiseAndFunctorIbEEEESt5arrayIPcLm3EELi4E23TrivialOffsetCalculatorILi2EjES9_ILi1EjENS0_6memory12LoadWithCastILi2EEENSC_13StoreWithCastILi1EEEEEviT_T0_T2_T3_T4_T5_ --------------------------
	.section	.text._ZN2at6native27unrolled_elementwise_kernelINS0_13BinaryFunctorIbbbNS0_17BitwiseAndFunctorIbEEEESt5arrayIPcLm3EELi4E23TrivialOffsetCalculatorILi2EjES9_ILi1EjENS0_6memory12LoadWithCastILi2EEENSC_13StoreWithCastILi1EEEEEviT_T0_T2_T3_T4_T5_,"ax",@progbits
	.sectioninfo	@"SHI_REGISTERS=31"
	.align	128
        .global         _ZN2at6native27unrolled_elementwise_kernelINS0_13BinaryFunctorIbbbNS0_17BitwiseAndFunctorIbEEEESt5arrayIPcLm3EELi4E23TrivialOffsetCalculatorILi2EjES9_ILi1EjENS0_6memory12LoadWithCastILi2EEENSC_13StoreWithCastILi1EEEEEviT_T0_T2_T3_T4_T5_
        .type           _ZN2at6native27unrolled_elementwise_kernelINS0_13BinaryFunctorIbbbNS0_17BitwiseAndFunctorIbEEEESt5arrayIPcLm3EELi4E23TrivialOffsetCalculatorILi2EjES9_ILi1EjENS0_6memory12LoadWithCastILi2EEENSC_13StoreWithCastILi1EEEEEviT_T0_T2_T3_T4_T5_,@function
        .size           _ZN2at6native27unrolled_elementwise_kernelINS0_13BinaryFunctorIbbbNS0_17BitwiseAndFunctorIbEEEESt5arrayIPcLm3EELi4E23TrivialOffsetCalculatorILi2EjES9_ILi1EjENS0_6memory12LoadWithCastILi2EEENSC_13StoreWithCastILi1EEEEEviT_T0_T2_T3_T4_T5_,(.L_x_25216 - _ZN2at6native27unrolled_elementwise_kernelINS0_13BinaryFunctorIbbbNS0_17BitwiseAndFunctorIbEEEESt5arrayIPcLm3EELi4E23TrivialOffsetCalculatorILi2EjES9_ILi1EjENS0_6memory12LoadWithCastILi2EEENSC_13StoreWithCastILi1EEEEEviT_T0_T2_T3_T4_T5_)
        .other          _ZN2at6native27unrolled_elementwise_kernelINS0_13BinaryFunctorIbbbNS0_17BitwiseAndFunctorIbEEEESt5arrayIPcLm3EELi4E23TrivialOffsetCalculatorILi2EjES9_ILi1EjENS0_6memory12LoadWithCastILi2EEENSC_13StoreWithCastILi1EEEEEviT_T0_T2_T3_T4_T5_,@"STO_CUDA_ENTRY STV_DEFAULT"
_ZN2at6native27unrolled_elementwise_kernelINS0_13BinaryFunctorIbbbNS0_17BitwiseAndFunctorIbEEEESt5arrayIPcLm3EELi4E23TrivialOffsetCalculatorILi2EjES9_ILi1EjENS0_6memory12LoadWithCastILi2EEENSC_13StoreWithCastILi1EEEEEviT_T0_T2_T3_T4_T5_:
.text._ZN2at6native27unrolled_elementwise_kernelINS0_13BinaryFunctorIbbbNS0_17BitwiseAndFunctorIbEEEESt5arrayIPcLm3EELi4E23TrivialOffsetCalculatorILi2EjES9_ILi1EjENS0_6memory12LoadWithCastILi2EEENSC_13StoreWithCastILi1EEEEEviT_T0_T2_T3_T4_T5_:
        /* <DEDUP_REMOVED lines=33> */
.L_x_17661:
[----:B------:R-:W2:Y:S02]  /*0210*/  LDG.E.U8 R4, [R4.64] ;  /* 0x0000002404047981 */ /* 0x000ea4000c1e1100 */
[----:B--2---:R-:W-:-:S04]  /*0220*/  ISETP.NE.AND P0, PT, R4, RZ, PT ;  /* 0x000000ff0400720c */ /* 0x004fc80003f05270 */
[----:B------:R-:W-:Y:S01]  /*0230*/  P2R R18, PR, RZ, 0x1 ;  /* 0x00000001ff127803 */ /* 0x000fe20000000000 */
[----:B------:R-:W-:Y:S05]  /*0240*/  BRA `(.L_x_17663) ;  /* 0x00000f4000007947 */ /* 0x000fea0003800000 */
.L_x_17660:
        /* <DEDUP_REMOVED lines=11> */
.L_x_17665:
[----:B------:R-:W2:Y:S02]  /*0300*/  LDG.E R4, [R4.64] ;  /* 0x0000002404047981 */ /* 0x000ea4000c1e1900 */
[----:B--2---:R-:W-:-:S04]  /*0310*/  ISETP.NE.AND P0, PT, R4, RZ, PT ;  /* 0x000000ff0400720c */ /* 0x004fc80003f05270 */
[----:B------:R-:W-:Y:S01]  /*0320*/  P2R R18, PR, RZ, 0x1 ;  /* 0x00000001ff127803 */ /* 0x000fe20000000000 */
[----:B------:R-:W-:Y:S05]  /*0330*/  BRA `(.L_x_17663) ;  /* 0x00000e5000007947 */ /* 0x000fea0003800000 */
.L_x_17664:
[----:B------:R-:W2:Y:S02]  /*0340*/  LDG.E.U16 R4, [R4.64] ;  /* 0x0000002404047981 */ /* 0x000ea4000c1e1500 */
[----:B--2---:R-:W-:-:S04]  /*0350*/  ISETP.NE.AND P0, PT, R4, RZ, PT ;  /* 0x000000ff0400720c */ /* 0x004fc80003f05270 */
[----:B------:R-:W-:Y:S01]  /*0360*/  P2R R18, PR, RZ, 0x1 ;  /* 0x00000001ff127803 */ /* 0x000fe20000000000 */
[----:B------:R-:W-:Y:S05]  /*0370*/  BRA `(.L_x_17663) ;  /* 0x00000e1000007947 */ /* 0x000fea0003800000 */
.L_x_17659:
        /* <DEDUP_REMOVED lines=10> */
.L_x_17667:
[----:B------:R-:W2:Y:S02]  /*0420*/  LDG.E.U16 R0, [R4.64] ;  /* 0x0000002404007981 */ /* 0x000ea4000c1e1500 */
[----:B--2---:R-:W-:-:S05]  /*0430*/  HADD2.F32 R0, -RZ, R0.H0_H0 ;  /* 0x20000000ff007230 */ /* 0x004fca0000004100 */
[----:B------:R-:W-:-:S04]  /*0440*/  FSETP.NEU.FTZ.AND P0, PT, R0, RZ, PT ;  /* 0x000000ff0000720b */ /* 0x000fc80003f1d000 */
[----:B------:R-:W-:Y:S01]  /*0450*/  P2R R18, PR, RZ, 0x1 ;  /* 0x00000001ff127803 */ /* 0x000fe20000000000 */
[----:B------:R-:W-:Y:S05]  /*0460*/  BRA `(.L_x_17663) ;  /* 0x00000d2000007947 */ /* 0x000fea0003800000 */
.L_x_17666:
        /* <DEDUP_REMOVED lines=12> */
.L_x_17669:
        /* <DEDUP_REMOVED lines=11> */
.L_x_17668:
[----:B------:R-:W2:Y:S02]  /*05e0*/  LDG.E.64 R4, [R4.64] ;  /* 0x0000002404047981 */ /* 0x000ea4000c1e1b00 */
[----:B--2---:R-:W0:-:S06]  /*05f0*/  DSETP.NEU.AND P0, PT, R4, RZ, PT ;  /* 0x000000ff0400722a */ /* 0x004e0c0003f0d000 */
[----:B0-----:R-:W-:Y:S01]  /*0600*/  P2R R18, PR, RZ, 0x1 ;  /* 0x00000001ff127803 */ /* 0x001fe20000000000 */
[----:B------:R-:W-:Y:S05]  /*0610*/  BRA `(.L_x_17663) ;  /* 0x00000b7000007947 */ /* 0x000fea0003800000 */
.L_x_17658:
        /* <DEDUP_REMOVED lines=12> */
.L_x_17672:
[----:B------:R-:W2:Y:S02]  /*06e0*/  LDG.E.128 R4, [R4.64] ;  /* 0x0000002404047981 */ /* 0x000ea4000c1e1d00 */
[----:B--2---:R-:W0:-:S06]  /*06f0*/  DSETP.NEU.AND P0, PT, R6, RZ, PT ;  /* 0x000000ff0600722a */ /* 0x004e0c0003f0d000 */
[----:B0-----:R-:W0:-:S06]  /*0700*/  DSETP.NEU.OR P0, PT, R4, RZ, P0 ;  /* 0x000000ff0400722a */ /* 0x001e0c000070d400 */
[----:B0-----:R-:W-:Y:S01]  /*0710*/  P2R R18, PR, RZ, 0x1 ;  /* 0x00000001ff127803 */ /* 0x001fe20000000000 */
[----:B------:R-:W-:Y:S05]  /*0720*/  BRA `(.L_x_17663) ;  /* 0x00000a6000007947 */ /* 0x000fea0003800000 */
.L_x_17671:
        /* <DEDUP_REMOVED lines=28> */
.L_x_17674:
        /* <DEDUP_REMOVED lines=15> */
.L_x_17673:
[----:B------:R-:W2:Y:S02]  /*09e0*/  LDG.E.U16 R0, [R4.64] ;  /* 0x0000002404007981 */ /* 0x000ea4000c1e1500 */
[----:B--2---:R-:W-:-:S04]  /*09f0*/  PRMT R0, RZ, 0x5410, R0 ;  /* 0x00005410ff007816 */ /* 0x004fc80000000000 */
[----:B------:R-:W-:-:S04]  /*0a00*/  FSETP.NEU.FTZ.AND P0, PT, R0, RZ, PT ;  /* 0x000000ff0000720b */ /* 0x000fc80003f1d000 */
[----:B------:R-:W-:Y:S01]  /*0a10*/  P2R R18, PR, RZ, 0x1 ;  /* 0x00000001ff127803 */ /* 0x000fe20000000000 */
[----:B------:R-:W-:Y:S05]  /*0a20*/  BRA `(.L_x_17663) ;  /* 0x0000076000007947 */ /* 0x000fea0003800000 */
.L_x_17670:
        /* <DEDUP_REMOVED lines=12> */
.L_x_17677:
        /* <DEDUP_REMOVED lines=21> */
.L_x_17681:
[----:B------:R-:W-:Y:S05]  /*0c40*/  BSYNC B1 ;  /* 0x0000000000017941 */ /* 0x000fea0003800000 */
.L_x_17680:
[----:B------:R-:W-:Y:S01]  /*0c50*/  LEA R5, R0, 0x3b800000, 0x17 ;  /* 0x3b80000000057811 */ /* 0x000fe200078eb8ff */
[----:B------:R-:W-:-:S05]  /*0c60*/  IMAD.SHL.U32 R0, R3, 0x100000, RZ ;  /* 0x0010000003007824 */ /* 0x000fca00078e00ff */
[----:B------:R-:W-:Y:S02]  /*0c70*/  LOP3.LUT R0, R5, R0, R6, 0xfe, !PT ;  /* 0x0000000005007212 */ /* 0x000fe400078efe06 */
.L_x_17679:
[----:B------:R-:W-:Y:S05]  /*0c80*/  BSYNC B0 ;  /* 0x0000000000007941 */ /* 0x000fea0003800000 */
.L_x_17678:
[----:B------:R-:W-:-:S04]  /*0c90*/  FSETP.NEU.FTZ.AND P0, PT, R0, RZ, PT ;  /* 0x000000ff0000720b */ /* 0x000fc80003f1d000 */
[----:B------:R-:W-:Y:S01]  /*0ca0*/  P2R R18, PR, RZ, 0x1 ;  /* 0x00000001ff127803 */ /* 0x000fe20000000000 */
[----:B------:R-:W-:Y:S05]  /*0cb0*/  BRA `(.L_x_17663) ;  /* 0x000004d000007947 */ /* 0x000fea0003800000 */
.L_x_17676:
        /* <DEDUP_REMOVED lines=21> */
.L_x_17685:
[----:B------:R-:W-:Y:S05]  /*0e10*/  BSYNC B1 ;  /* 0x0000000000017941 */ /* 0x000fea0003800000 */
.L_x_17684:
[----:B------:R-:W-:Y:S01]  /*0e20*/  LEA R5, R0, 0x37800000, 0x17 ;  /* 0x3780000000057811 */ /* 0x000fe200078eb8ff */
[----:B------:R-:W-:-:S05]  /*0e30*/  IMAD.SHL.U32 R0, R3, 0x200000, RZ ;  /* 0x0020000003007824 */ /* 0x000fca00078e00ff */
[----:B------:R-:W-:Y:S02]  /*0e40*/  LOP3.LUT R0, R5, R0, R6, 0xfe, !PT ;  /* 0x0000000005007212 */ /* 0x000fe400078efe06 */
.L_x_17683:
[----:B------:R-:W-:Y:S05]  /*0e50*/  BSYNC B0 ;  /* 0x0000000000007941 */ /* 0x000fea0003800000 */
.L_x_17682:
[----:B------:R-:W-:-:S04]  /*0e60*/  FSETP.NEU.FTZ.AND P0, PT, R0, RZ, PT ;  /* 0x000000ff0000720b */ /* 0x000fc80003f1d000 */
[----:B------:R-:W-:Y:S01]  /*0e70*/  P2R R18, PR, RZ, 0x1 ;  /* 0x00000001ff127803 */ /* 0x000fe20000000000 */
[----:B------:R-:W-:Y:S05]  /*0e80*/  BRA `(.L_x_17663) ;  /* 0x0000030000007947 */ /* 0x000fea0003800000 */
.L_x_17675:
        /* <DEDUP_REMOVED lines=14> */
.L_x_17689:
[----:B------:R-:W-:Y:S05]  /*0f70*/  BSYNC B0 ;  /* 0x0000000000007941 */ /* 0x000fea0003800000 */
.L_x_17688:
[----:B------:R-:W-:-:S04]  /*0f80*/  FSETP.NEU.FTZ.AND P0, PT, R0, RZ, PT ;  /* 0x000000ff0000720b */ /* 0x000fc80003f1d000 */
[----:B------:R-:W-:Y:S01]  /*0f90*/  P2R R18, PR, RZ, 0x1 ;  /* 0x00000001ff127803 */ /* 0x000fe20000000000 */
[----:B------:R-:W-:Y:S05]  /*0fa0*/  BRA `(.L_x_17663) ;  /* 0x000001e000007947 */ /* 0x000fea0003800000 */
.L_x_17662:
        /* <DEDUP_REMOVED lines=22> */
.L_x_17687:
[----:B------:R-:W2:Y:S02]  /*1110*/  LDG.E.64 R4, [R4.64] ;  /* 0x0000002404047981 */ /* 0x000ea4000c1e1b00 */
[----:B--2---:R-:W-:-:S04]  /*1120*/  ISETP.NE.U32.AND P0, PT, R4, RZ, PT ;  /* 0x000000ff0400720c */ /* 0x004fc80003f05070 */
[----:B------:R-:W-:-:S04]  /*1130*/  ISETP.NE.AND.EX P0, PT, R5, RZ, PT, P0 ;  /* 0x000000ff0500720c */ /* 0x000fc80003f05300 */
[----:B------:R-:W-:Y:S01]  /*1140*/  P2R R18, PR, RZ, 0x1 ;  /* 0x00000001ff127803 */ /* 0x000fe20000000000 */
[----:B------:R-:W-:Y:S05]  /*1150*/  BRA `(.L_x_17663) ;  /* 0x0000003000007947 */ /* 0x000fea0003800000 */
.L_x_17686:
[----:B------:R-:W2:Y:S02]  /*1160*/  LDG.E R4, [R4.64] ;  /* 0x0000002404047981 */ /* 0x000ea4000c1e1900 */
[----:B--2---:R-:W-:-:S04]  /*1170*/  ISETP.NE.AND P0, PT, R4, RZ, PT ;  /* 0x000000ff0400720c */ /* 0x004fc80003f05270 */
[----:B------:R-:W-:Y:S02]  /*1180*/  P2R R18, PR, RZ, 0x1 ;  /* 0x00000001ff127803 */ /* 0x000fe40000000000 */
.L_x_17663:
        /* <DEDUP_REMOVED lines=17> */
.L_x_17693:
[----:B------:R-:W2:Y:S02]  /*12a0*/  LDG.E.U8 R4, [R4.64] ;  /* 0x0000002404047981 */ /* 0x000ea4000c1e1100 */
[----:B--2---:R-:W-:Y:S01]  /*12b0*/  ISETP.NE.AND P0, PT, R4, RZ, PT ;  /* 0x000000ff0400720c */ /* 0x004fe20003f05270 */
[----:B------:R-:W-:Y:S05]  /*12c0*/  BRA `(.L_x_17695) ;  /* 0x00000e0000007947 */ /* 0x000fea0003800000 */
.L_x_17692:
        /* <DEDUP_REMOVED lines=10> */
.L_x_17697:
[----:B------:R-:W2:Y:S02]  /*1370*/  LDG.E R4, [R4.64] ;  /* 0x0000002404047981 */ /* 0x000ea4000c1e1900 */
[----:B--2---:R-:W-:Y:S01]  /*1380*/  ISETP.NE.AND P0, PT, R4, RZ, PT ;  /* 0x000000ff0400720c */ /* 0x004fe20003f05270 */
[----:B------:R-:W-:Y:S05]  /*1390*/  BRA `(.L_x_17695) ;  /* 0x00000d3000007947 */ /* 0x000fea0003800000 */
.L_x_17696:
[----:B------:R-:W2:Y:S02]  /*13a0*/  LDG.E.U16 R4, [R4.64] ;  /* 0x0000002404047981 */ /* 0x000ea4000c1e1500 */
[----:B--2---:R-:W-:Y:S01]  /*13b0*/  ISETP.NE.AND P0, PT, R4, RZ, PT ;  /* 0x000000ff0400720c */ /* 0x004fe20003f05270 */
[----:B------:R-:W-:Y:S05]  /*13c0*/  BRA `(.L_x_17695) ;  /* 0x00000d0000007947 */ /* 0x000fea0003800000 */
.L_x_17691:
        /* <DEDUP_REMOVED lines=9> */
.L_x_17699:
[----:B------:R-:W2:Y:S02]  /*1460*/  LDG.E.U16 R0, [R4.64] ;  /* 0x0000002404007981 */ /* 0x000ea4000c1e1500 */
[----:B--2---:R-:W-:-:S05]  /*1470*/  HADD2.F32 R0, -RZ, R0.H0_H0 ;  /* 0x20000000ff007230 */ /* 0x004fca0000004100 */
[----:B------:R-:W-:Y:S01]  /*1480*/  FSETP.NEU.FTZ.AND P0, PT, R0, RZ, PT ;  /* 0x000000ff0000720b */ /* 0x000fe20003f1d000 */
[----:B------:R-:W-:Y:S05]  /*1490*/  BRA `(.L_x_17695) ;  /* 0x00000c3000007947 */ /* 0x000fea0003800000 */
.L_x_17698:
        /* <DEDUP_REMOVED lines=11> */
.L_x_17701:
        /* <DEDUP_REMOVED lines=10> */
.L_x_17700:
[----:B------:R-:W2:Y:S02]  /*15f0*/  LDG.E.64 R4, [R4.64] ;  /* 0x0000002404047981 */ /* 0x000ea4000c1e1b00 */
[----:B--2---:R0:W1:Y:S01]  /*1600*/  DSETP.NEU.AND P0, PT, R4, RZ, PT ;  /* 0x000000ff0400722a */ /* 0x0040620003f0d000 */
[----:B------:R-:W-:Y:S05]  /*1610*/  BRA `(.L_x_17695) ;  /* 0x00000ab000007947 */ /* 0x000fea0003800000 */
.L_x_17690:
        /* <DEDUP_REMOVED lines=11> */
.L_x_17704:
[----:B------:R-:W2:Y:S02]  /*16d0*/  LDG.E.128 R4, [R4.64] ;  /* 0x0000002404047981 */ /* 0x000ea4000c1e1d00 */
[----:B--2---:R-:W0:-:S06]  /*16e0*/  DSETP.NEU.AND P0, PT, R6, RZ, PT ;  /* 0x000000ff0600722a */ /* 0x004e0c0003f0d000 */
[----:B0-----:R0:W1:Y:S01]  /*16f0*/  DSETP.NEU.OR P0, PT, R4, RZ, P0 ;  /* 0x000000ff0400722a */ /* 0x001062000070d400 */
[----:B------:R-:W-:Y:S05]  /*1700*/  BRA `(.L_x_17695) ;  /* 0x000009c000007947 */ /* 0x000fea0003800000 */
.L_x_17703:
        /* <DEDUP_REMOVED lines=27> */
.L_x_17706:
        /* <DEDUP_REMOVED lines=14> */
.L_x_17705:
[----:B------:R-:W2:Y:S02]  /*19a0*/  LDG.E.U16 R0, [R4.64] ;  /* 0x0000002404007981 */ /* 0x000ea4000c1e1500 */
[----:B--2---:R-:W-:-:S04]  /*19b0*/  PRMT R0, RZ, 0x5410, R0 ;  /* 0x00005410ff007816 */ /* 0x004fc80000000000 */
[----:B------:R-:W-:Y:S01]  /*19c0*/  FSETP.NEU.FTZ.AND P0, PT, R0, RZ, PT ;  /* 0x000000ff0000720b */ /* 0x000fe20003f1d000 */
[----:B------:R-:W-:Y:S05]  /*19d0*/  BRA `(.L_x_17695) ;  /* 0x000006f000007947 */ /* 0x000fea0003800000 */
.L_x_17702:
        /* <DEDUP_REMOVED lines=11> */
.L_x_17709:
        /* <DEDUP_REMOVED lines=21> */
.L_x_17713:
[----:B------:R-:W-:Y:S05]  /*1be0*/  BSYNC B1 ;  /* 0x0000000000017941 */ /* 0x000fea0003800000 */
.L_x_17712:
[----:B------:R-:W-:Y:S01]  /*1bf0*/  LEA R5, R0, 0x3b800000, 0x17 ;  /* 0x3b80000000057811 */ /* 0x000fe200078eb8ff */
[----:B------:R-:W-:-:S05]  /*1c00*/  IMAD.SHL.U32 R0, R3, 0x100000, RZ ;  /* 0x0010000003007824 */ /* 0x000fca00078e00ff */
[----:B------:R-:W-:Y:S02]  /*1c10*/  LOP3.LUT R0, R5, R0, R6, 0xfe, !PT ;  /* 0x0000000005007212 */ /* 0x000fe400078efe06 */
.L_x_17711:
[----:B------:R-:W-:Y:S05]  /*1c20*/  BSYNC B0 ;  /* 0x0000000000007941 */ /* 0x000fea0003800000 */
.L_x_17710:
[----:B------:R-:W-:Y:S01]  /*1c30*/  FSETP.NEU.FTZ.AND P0, PT, R0, RZ, PT ;  /* 0x000000ff0000720b */ /* 0x000fe20003f1d000 */
[----:B------:R-:W-:Y:S05]  /*1c40*/  BRA `(.L_x_17695) ;  /* 0x0000048000007947 */ /* 0x000fea0003800000 */
.L_x_17708:
        /* <DEDUP_REMOVED lines=21> */
.L_x_17717:
[----:B------:R-:W-:Y:S05]  /*1da0*/  BSYNC B1 ;  /* 0x0000000000017941 */ /* 0x000fea0003800000 */
.L_x_17716:
[----:B------:R-:W-:Y:S01]  /*1db0*/  LEA R5, R0, 0x37800000, 0x17 ;  /* 0x3780000000057811 */ /* 0x000fe200078eb8ff */
[----:B------:R-:W-:-:S05]  /*1dc0*/  IMAD.SHL.U32 R0, R3, 0x200000, RZ ;  /* 0x0020000003007824 */ /* 0x000fca00078e00ff */
[----:B------:R-:W-:Y:S02]  /*1dd0*/  LOP3.LUT R0, R5, R0, R6, 0xfe, !PT ;  /* 0x0000000005007212 */ /* 0x000fe400078efe06 */
.L_x_17715:
[----:B------:R-:W-:Y:S05]  /*1de0*/  BSYNC B0 ;  /* 0x0000000000007941 */ /* 0x000fea0003800000 */
.L_x_17714:
[----:B------:R-:W-:Y:S01]  /*1df0*/  FSETP.NEU.FTZ.AND P0, PT, R0, RZ, PT ;  /* 0x000000ff0000720b */ /* 0x000fe20003f1d000 */
[----:B------:R-:W-:Y:S05]  /*1e00*/  BRA `(.L_x_17695) ;  /* 0x000002c000007947 */ /* 0x000fea0003800000 */
.L_x_17707:
        /* <DEDUP_REMOVED lines=14> */
.L_x_17721:
[----:B------:R-:W-:Y:S05]  /*1ef0*/  BSYNC B0 ;  /* 0x0000000000007941 */ /* 0x000fea0003800000 */
.L_x_17720:
[----:B------:R-:W-:Y:S01]  /*1f00*/  FSETP.NEU.FTZ.AND P0, PT, R0, RZ, PT ;  /* 0x000000ff0000720b */ /* 0x000fe20003f1d000 */
[----:B------:R-:W-:Y:S05]  /*1f10*/  BRA `(.L_x_17695) ;  /* 0x000001b000007947 */ /* 0x000fea0003800000 */
.L_x_17694:
        /* <DEDUP_REMOVED lines=21> */
.L_x_17719:
[----:B------:R-:W2:Y:S02]  /*2070*/  LDG.E.64 R4, [R4.64] ;  /* 0x0000002404047981 */ /* 0x000ea4000c1e1b00 */
[----:B--2---:R-:W-:-:S04]  /*2080*/  ISETP.NE.U32.AND P0, PT, R4, RZ, PT ;  /* 0x000000ff0400720c */ /* 0x004fc80003f05070 */
[----:B------:R-:W-:Y:S01]  /*2090*/  ISETP.NE.AND.EX P0, PT, R5, RZ, PT, P0 ;  /* 0x000000ff0500720c */ /* 0x000fe20003f05300 */
[----:B------:R-:W-:Y:S05]  /*20a0*/  BRA `(.L_x_17695) ;  /* 0x0000002000007947 */ /* 0x000fea0003800000 */
.L_x_17718:
[----:B------:R-:W2:Y:S02]  /*20b0*/  LDG.E R4, [R4.64] ;  /* 0x0000002404047981 */ /* 0x000ea4000c1e1900 */
[----:B--2---:R-:W-:Y:S02]  /*20c0*/  ISETP.NE.AND P0, PT, R4, RZ, PT ;  /* 0x000000ff0400720c */ /* 0x004fe40003f05270 */
.L_x_17695:
[----:B------:R-:W-:Y:S02]  /*20d0*/  ISETP.NE.AND P1, PT, R18, RZ, PT ;  /* 0x000000ff1200720c */ /* 0x000fe40003f25270 */
[----:B-1----:R-:W-:Y:S02]  /*20e0*/  SEL R19, RZ, 0x1, !P0 ;  /* 0x00000001ff137807 */ /* 0x002fe40004000000 */
[----:B------:R-:W-:Y:S02]  /*20f0*/  SEL R18, RZ, 0x1, !P1 ;  /* 0x00000001ff127807 */ /* 0x000fe40004800000 */
[----:B------:R-:W-:-:S05]  /*2100*/  IADD3 R23, R23, 0x80, RZ ;  /* 0x0000008017177810 */ /* 0x000fca0007ffe0ff */
.L_x_17657:
[----:B-1-3--:R-:W-:Y:S05]  /*2110*/  BSYNC B6 ;  /* 0x0000000000067941 */ /* 0x00afea0003800000 */
.L_x_17656:
        /* <DEDUP_REMOVED lines=23> */
.L_x_17727:
[----:B------:R-:W2:Y:S02]  /*2290*/  LDG.E.U8 R4, [R4.64] ;  /* 0x0000002404047981 */ /* 0x000ea4000c1e1100 */
[----:B--2---:R-:W-:-:S04]  /*22a0*/  ISETP.NE.AND P0, PT, R4, RZ, PT ;  /* 0x000000ff0400720c */ /* 0x004fc80003f05270 */
[----:B------:R-:W-:Y:S01]  /*22b0*/  P2R R24, PR, RZ, 0x1 ;  /* 0x00000001ff187803 */ /* 0x000fe20000000000 */
[----:B------:R-:W-:Y:S05]  /*22c0*/  BRA `(.L_x_17729) ;  /* 0x00000f5000007947 */ /* 0x000fea0003800000 */
.L_x_17726:
        /* <DEDUP_REMOVED lines=11> */
.L_x_17731:
[----:B------:R-:W2:Y:S02]  /*2380*/  LDG.E R4, [R4.64] ;  /* 0x0000002404047981 */ /* 0x000ea4000c1e1900 */
[----:B--2---:R-:W-:-:S04]  /*2390*/  ISETP.NE.AND P0, PT, R4, RZ, PT ;  /* 0x000000ff0400720c */ /* 0x004fc80003f05270 */
[----:B------:R-:W-:Y:S01]  /*23a0*/  P2R R24, PR, RZ, 0x1 ;  /* 0x00000001ff187803 */ /* 0x000fe20000000000 */
[----:B------:R-:W-:Y:S05]  /*23b0*/  BRA `(.L_x_17729) ;  /* 0x00000e6000007947 */ /* 0x000fea0003800000 */
.L_x_17730:
[----:B------:R-:W2:Y:S02]  /*23c0*/  LDG.E.U16 R4, [R4.64] ;  /* 0x0000002404047981 */ /* 0x000ea4000c1e1500 */
[----:B--2---:R-:W-:-:S04]  /*23d0*/  ISETP.NE.AND P0, PT, R4, RZ, PT ;  /* 0x000000ff0400720c */ /* 0x004fc80003f05270 */
[----:B------:R-:W-:Y:S01]  /*23e0*/  P2R R24, PR, RZ, 0x1 ;  /* 0x00000001ff187803 */ /* 0x000fe20000000000 */
[----:B------:R-:W-:Y:S05]  /*23f0*/  BRA `(.L_x_17729) ;  /* 0x00000e2000007947 */ /* 0x000fea0003800000 */
.L_x_17725:
        /* <DEDUP_REMOVED lines=10> */
.L_x_17733:
[----:B------:R-:W2:Y:S02]  /*24a0*/  LDG.E.U16 R0, [R4.64] ;  /* 0x0000002404007981 */ /* 0x000ea4000c1e1500 */
[----:B--2---:R-:W-:-:S05]  /*24b0*/  HADD2.F32 R0, -RZ, R0.H0_H0 ;  /* 0x20000000ff007230 */ /* 0x004fca0000004100 */
[----:B------:R-:W-:-:S04]  /*24c0*/  FSETP.NEU.FTZ.AND P0, PT, R0, RZ, PT ;  /* 0x000000ff0000720b */ /* 0x000fc80003f1d000 */
[----:B------:R-:W-:Y:S01]  /*24d0*/  P2R R24, PR, RZ, 0x1 ;  /* 0x00000001ff187803 */ /* 0x000fe20000000000 */
[----:B------:R-:W-:Y:S05]  /*24e0*/  BRA `(.L_x_17729) ;  /* 0x00000d3000007947 */ /* 0x000fea0003800000 */
.L_x_17732:
        /* <DEDUP_REMOVED lines=12> */
.L_x_17735:
        /* <DEDUP_REMOVED lines=11> */
.L_x_17734:
[----:B------:R-:W2:Y:S02]  /*2660*/  LDG.E.64 R4, [R4.64] ;  /* 0x0000002404047981 */ /* 0x000ea4000c1e1b00 */
[----:B--2---:R-:W0:-:S06]  /*2670*/  DSETP.NEU.AND P0, PT, R4, RZ, PT ;  /* 0x000000ff0400722a */ /* 0x004e0c0003f0d000 */
[----:B0-----:R-:W-:Y:S01]  /*2680*/  P2R R24, PR, RZ, 0x1 ;  /* 0x00000001ff187803 */ /* 0x001fe20000000000 */
[----:B------:R-:W-:Y:S05]  /*2690*/  BRA `(.L_x_17729) ;  /* 0x00000b8000007947 */ /* 0x000fea0003800000 */
.L_x_17724:
        /* <DEDUP_REMOVED lines=12> */
.L_x_17738:
[----:B------:R-:W2:Y:S02]  /*2760*/  LDG.E.128 R4, [R4.64] ;  /* 0x0000002404047981 */ /* 0x000ea4000c1e1d00 */
[----:B--2---:R-:W0:-:S06]  /*2770*/  DSETP.NEU.AND P0, PT, R6, RZ, PT ;  /* 0x000000ff0600722a */ /* 0x004e0c0003f0d000 */
[----:B0-----:R-:W0:-:S06]  /*2780*/  DSETP.NEU.OR P0, PT, R4, RZ, P0 ;  /* 0x000000ff0400722a */ /* 0x001e0c000070d400 */
[----:B0-----:R-:W-:Y:S01]  /*2790*/  P2R R24, PR, RZ, 0x1 ;  /* 0x00000001ff187803 */ /* 0x001fe20000000000 */
[----:B------:R-:W-:Y:S05]  /*27a0*/  BRA `(.L_x_17729) ;  /* 0x00000a7000007947 */ /* 0x000fea0003800000 */
.L_x_17737:
        /* <DEDUP_REMOVED lines=28> */
.L_x_17740:
        /* <DEDUP_REMOVED lines=16> */
.L_x_17739:
[----:B------:R-:W2:Y:S02]  /*2a70*/  LDG.E.U16 R0, [R4.64] ;  /* 0x0000002404007981 */ /* 0x000ea4000c1e1500 */
[----:B--2---:R-:W-:-:S04]  /*2a80*/  PRMT R0, RZ, 0x5410, R0 ;  /* 0x00005410ff007816 */ /* 0x004fc80000000000 */
[----:B------:R-:W-:-:S04]  /*2a90*/  FSETP.NEU.FTZ.AND P0, PT, R0, RZ, PT ;  /* 0x000000ff0000720b */ /* 0x000fc80003f1d000 */
[----:B------:R-:W-:Y:S01]  /*2aa0*/  P2R R24, PR, RZ, 0x1 ;  /* 0x00000001ff187803 */ /* 0x000fe20000000000 */
[----:B------:R-:W-:Y:S05]  /*2ab0*/  BRA `(.L_x_17729) ;  /* 0x0000076000007947 */ /* 0x000fea0003800000 */
.L_x_17736:
        /* <DEDUP_REMOVED lines=12> */
.L_x_17743:
        /* <DEDUP_REMOVED lines=21> */
.L_x_17747:
[----:B------:R-:W-:Y:S05]  /*2cd0*/  BSYNC B1 ;  /* 0x0000000000017941 */ /* 0x000fea0003800000 */
.L_x_17746:
[----:B------:R-:W-:Y:S01]  /*2ce0*/  LEA R5, R0, 0x3b800000, 0x17 ;  /* 0x3b80000000057811 */ /* 0x000fe200078eb8ff */
[----:B------:R-:W-:-:S05]  /*2cf0*/  IMAD.SHL.U32 R0, R3, 0x100000, RZ ;  /* 0x0010000003007824 */ /* 0x000fca00078e00ff */
[----:B------:R-:W-:Y:S02]  /*2d00*/  LOP3.LUT R0, R5, R0, R6, 0xfe, !PT ;  /* 0x0000000005007212 */ /* 0x000fe400078efe06 */
.L_x_17745:
[----:B------:R-:W-:Y:S05]  /*2d10*/  BSYNC B0 ;  /* 0x0000000000007941 */ /* 0x000fea0003800000 */
.L_x_17744:
[----:B------:R-:W-:-:S04]  /*2d20*/  FSETP.NEU.FTZ.AND P0, PT, R0, RZ, PT ;  /* 0x000000ff0000720b */ /* 0x000fc80003f1d000 */
[----:B------:R-:W-:Y:S01]  /*2d30*/  P2R R24, PR, RZ, 0x1 ;  /* 0x00000001ff187803 */ /* 0x000fe20000000000 */
[----:B------:R-:W-:Y:S05]  /*2d40*/  BRA `(.L_x_17729) ;  /* 0x000004d000007947 */ /* 0x000fea0003800000 */
.L_x_17742:
        /* <DEDUP_REMOVED lines=21> */
.L_x_17751:
[----:B------:R-:W-:Y:S05]  /*2ea0*/  BSYNC B1 ;  /* 0x0000000000017941 */ /* 0x000fea0003800000 */
.L_x_17750:
[----:B------:R-:W-:Y:S01]  /*2eb0*/  LEA R5, R0, 0x37800000, 0x17 ;  /* 0x3780000000057811 */ /* 0x000fe200078eb8ff */
[----:B------:R-:W-:-:S05]  /*2ec0*/  IMAD.SHL.U32 R0, R3, 0x200000, RZ ;  /* 0x0020000003007824 */ /* 0x000fca00078e00ff */
[----:B------:R-:W-:Y:S02]  /*2ed0*/  LOP3.LUT R0, R5, R0, R6, 0xfe, !PT ;  /* 0x0000000005007212 */ /* 0x000fe400078efe06 */
.L_x_17749:
[----:B------:R-:W-:Y:S05]  /*2ee0*/  BSYNC B0 ;  /* 0x0000000000007941 */ /* 0x000fea0003800000 */
.L_x_17748:
[----:B------:R-:W-:-:S04]  /*2ef0*/  FSETP.NEU.FTZ.AND P0, PT, R0, RZ, PT ;  /* 0x000000ff0000720b */ /* 0x000fc80003f1d000 */
[----:B------:R-:W-:Y:S01]  /*2f00*/  P2R R24, PR, RZ, 0x1 ;  /* 0x00000001ff187803 */ /* 0x000fe20000000000 */
[----:B------:R-:W-:Y:S05]  /*2f10*/  BRA `(.L_x_17729) ;  /* 0x0000030000007947 */ /* 0x000fea0003800000 */
.L_x_17741:
        /* <DEDUP_REMOVED lines=14> */
.L_x_17755:
[----:B------:R-:W-:Y:S05]  /*3000*/  BSYNC B0 ;  /* 0x0000000000007941 */ /* 0x000fea0003800000 */
.L_x_17754:
[----:B------:R-:W-:-:S04]  /*3010*/  FSETP.NEU.FTZ.AND P0, PT, R0, RZ, PT ;  /* 0x000000ff0000720b */ /* 0x000fc80003f1d000 */
[----:B------:R-:W-:Y:S01]  /*3020*/  P2R R24, PR, RZ, 0x1 ;  /* 0x00000001ff187803 */ /* 0x000fe20000000000 */
[----:B------:R-:W-:Y:S05]  /*3030*/  BRA `(.L_x_17729) ;  /* 0x000001e000007947 */ /* 0x000fea0003800000 */
.L_x_17728:
        /* <DEDUP_REMOVED lines=22> */
.L_x_17753:
[----:B------:R-:W2:Y:S02]  /*31a0*/  LDG.E.64 R4, [R4.64] ;  /* 0x0000002404047981 */ /* 0x000ea4000c1e1b00 */
[----:B--2---:R-:W-:-:S04]  /*31b0*/  ISETP.NE.U32.AND P0, PT, R4, RZ, PT ;  /* 0x000000ff0400720c */ /* 0x004fc80003f05070 */
[----:B------:R-:W-:-:S04]  /*31c0*/  ISETP.NE.AND.EX P0, PT, R5, RZ, PT, P0 ;  /* 0x000000ff0500720c */ /* 0x000fc80003f05300 */
[----:B------:R-:W-:Y:S01]  /*31d0*/  P2R R24, PR, RZ, 0x1 ;  /* 0x00000001ff187803 */ /* 0x000fe20000000000 */
[----:B------:R-:W-:Y:S05]  /*31e0*/  BRA `(.L_x_17729) ;  /* 0x0000003000007947 */ /* 0x000fea0003800000 */
.L_x_17752:
[----:B------:R-:W2:Y:S02]  /*31f0*/  LDG.E R4, [R4.64] ;  /* 0x0000002404047981 */ /* 0x000ea4000c1e1900 */
[----:B--2---:R-:W-:-:S04]  /*3200*/  ISETP.NE.AND P0, PT, R4, RZ, PT ;  /* 0x000000ff0400720c */ /* 0x004fc80003f05270 */
[----:B------:R-:W-:Y:S02]  /*3210*/  P2R R24, PR, RZ, 0x1 ;  /* 0x00000001ff187803 */ /* 0x000fe40000000000 */
.L_x_17729:
        /* <DEDUP_REMOVED lines=17> */
.L_x_17759:
[----:B------:R-:W2:Y:S02]  /*3330*/  LDG.E.U8 R4, [R4.64] ;  /* 0x0000002404047981 */ /* 0x000ea4000c1e1100 */
[----:B--2---:R-:W-:Y:S01]  /*3340*/  ISETP.NE.AND P0, PT, R4, RZ, PT ;  /* 0x000000ff0400720c */ /* 0x004fe20003f05270 */
[----:B------:R-:W-:Y:S05]  /*3350*/  BRA `(.L_x_17761) ;  /* 0x00000e0000007947 */ /* 0x000fea0003800000 */
.L_x_17758:
        /* <DEDUP_REMOVED lines=10> */
.L_x_17763:
[----:B------:R-:W2:Y:S02]  /*3400*/  LDG.E R4, [R4.64] ;  /* 0x0000002404047981 */ /* 0x000ea4000c1e1900 */
[----:B--2---:R-:W-:Y:S01]  /*3410*/  ISETP.NE.AND P0, PT, R4, RZ, PT ;  /* 0x000000ff0400720c */ /* 0x004fe20003f05270 */
[----:B------:R-:W-:Y:S05]  /*3420*/  BRA `(.L_x_17761) ;  /* 0x00000d3000007947 */ /* 0x000fea0003800000 */
.L_x_17762:
[----:B------:R-:W2:Y:S02]  /*3430*/  LDG.E.U16 R4, [R4.64] ;  /* 0x0000002404047981 */ /* 0x000ea4000c1e1500 */
[----:B--2---:R-:W-:Y:S01]  /*3440*/  ISETP.NE.AND P0, PT, R4, RZ, PT ;  /* 0x000000ff0400720c */ /* 0x004fe20003f05270 */
[----:B------:R-:W-:Y:S05]  /*3450*/  BRA `(.L_x_17761) ;  /* 0x00000d0000007947 */ /* 0x000fea0003800000 */
.L_x_17757:
        /* <DEDUP_REMOVED lines=9> */
.L_x_17765:
[----:B------:R-:W2:Y:S02]  /*34f0*/  LDG.E.U16 R0, [R4.64] ;  /* 0x0000002404007981 */ /* 0x000ea4000c1e1500 */
[----:B--2---:R-:W-:-:S05]  /*3500*/  HADD2.F32 R0, -RZ, R0.H0_H0 ;  /* 0x20000000ff007230 */ /* 0x004fca0000004100 */
[----:B------:R-:W-:Y:S01]  /*3510*/  FSETP.NEU.FTZ.AND P0, PT, R0, RZ, PT ;  /* 0x000000ff0000720b */ /* 0x000fe20003f1d000 */
[----:B------:R-:W-:Y:S05]  /*3520*/  BRA `(.L_x_17761) ;  /* 0x00000c3000007947 */ /* 0x000fea0003800000 */
.L_x_17764:
        /* <DEDUP_REMOVED lines=11> */
.L_x_17767:
        /* <DEDUP_REMOVED lines=10> */
.L_x_17766:
[----:B------:R-:W2:Y:S02]  /*3680*/  LDG.E.64 R4, [R4.64] ;  /* 0x0000002404047981 */ /* 0x000ea4000c1e1b00 */
[----:B--2---:R0:W1:Y:S01]  /*3690*/  DSETP.NEU.AND P0, PT, R4, RZ, PT ;  /* 0x000000ff0400722a */ /* 0x0040620003f0d000 */
[----:B------:R-:W-:Y:S05]  /*36a0*/  BRA `(.L_x_17761) ;  /* 0x00000ab000007947 */ /* 0x000fea0003800000 */
.L_x_17756:
        /* <DEDUP_REMOVED lines=11> */
.L_x_17770:
[----:B------:R-:W2:Y:S02]  /*3760*/  LDG.E.128 R4, [R4.64] ;  /* 0x0000002404047981 */ /* 0x000ea4000c1e1d00 */
[----:B--2---:R-:W0:-:S06]  /*3770*/  DSETP.NEU.AND P0, PT, R6, RZ, PT ;  /* 0x000000ff0600722a */ /* 0x004e0c0003f0d000 */
[----:B0-----:R0:W1:Y:S01]  /*3780*/  DSETP.NEU.OR P0, PT, R4, RZ, P0 ;  /* 0x000000ff0400722a */ /* 0x001062000070d400 */
[----:B------:R-:W-:Y:S05]  /*3790*/  BRA `(.L_x_17761) ;  /* 0x000009c000007947 */ /* 0x000fea0003800000 */
.L_x_17769:
        /* <DEDUP_REMOVED lines=27> */
.L_x_17772:
        /* <DEDUP_REMOVED lines=14> */
.L_x_17771:
[----:B------:R-:W2:Y:S02]  /*3a30*/  LDG.E.U16 R0, [R4.64] ;  /* 0x0000002404007981 */ /* 0x000ea4000c1e1500 */
[----:B--2---:R-:W-:-:S04]  /*3a40*/  PRMT R0, RZ, 0x5410, R0 ;  /* 0x00005410ff007816 */ /* 0x004fc80000000000 */
[----:B------:R-:W-:Y:S01]  /*3a50*/  FSETP.NEU.FTZ.AND P0, PT, R0, RZ, PT ;  /* 0x000000ff0000720b */ /* 0x000fe20003f1d000 */
[----:B------:R-:W-:Y:S05]  /*3a60*/  BRA `(.L_x_17761) ;  /* 0x000006f000007947 */ /* 0x000fea0003800000 */
.L_x_17768:
        /* <DEDUP_REMOVED lines=11> */
.L_x_17775:
        /* <DEDUP_REMOVED lines=21> */
.L_x_17779:
[----:B------:R-:W-:Y:S05]  /*3c70*/  BSYNC B1 ;  /* 0x0000000000017941 */ /* 0x000fea0003800000 */
.L_x_17778:
[----:B------:R-:W-:Y:S01]  /*3c80*/  LEA R5, R0, 0x3b800000, 0x17 ;  /* 0x3b80000000057811 */ /* 0x000fe200078eb8ff */
[----:B------:R-:W-:-:S05]  /*3c90*/  IMAD.SHL.U32 R0, R3, 0x100000, RZ ;  /* 0x0010000003007824 */ /* 0x000fca00078e00ff */
[----:B------:R-:W-:Y:S02]  /*3ca0*/  LOP3.LUT R0, R5, R0, R6, 0xfe, !PT ;  /* 0x0000000005007212 */ /* 0x000fe400078efe06 */
.L_x_17777:
[----:B------:R-:W-:Y:S05]  /*3cb0*/  BSYNC B0 ;  /* 0x0000000000007941 */ /* 0x000fea0003800000 */
.L_x_17776:
[----:B------:R-:W-:Y:S01]  /*3cc0*/  FSETP.NEU.FTZ.AND P0, PT, R0, RZ, PT ;  /* 0x000000ff0000720b */ /* 0x000fe20003f1d000 */
[----:B------:R-:W-:Y:S05]  /*3cd0*/  BRA `(.L_x_17761) ;  /* 0x0000048000007947 */ /* 0x000fea0003800000 */
.L_x_17774:
        /* <DEDUP_REMOVED lines=21> */
.L_x_17783:
[----:B------:R-:W-:Y:S05]  /*3e30*/  BSYNC B1 ;  /* 0x0000000000017941 */ /* 0x000fea0003800000 */
.L_x_17782:
[----:B------:R-:W-:Y:S01]  /*3e40*/  LEA R5, R0, 0x37800000, 0x17 ;  /* 0x3780000000057811 */ /* 0x000fe200078eb8ff */
[----:B------:R-:W-:-:S05]  /*3e50*/  IMAD.SHL.U32 R0, R3, 0x200000, RZ ;  /* 0x0020000003007824 */ /* 0x000fca00078e00ff */
[----:B------:R-:W-:Y:S02]  /*3e60*/  LOP3.LUT R0, R5, R0, R6, 0xfe, !PT ;  /* 0x0000000005007212 */ /* 0x000fe400078efe06 */
.L_x_17781:
[----:B------:R-:W-:Y:S05]  /*3e70*/  BSYNC B0 ;  /* 0x0000000000007941 */ /* 0x000fea0003800000 */
.L_x_17780:
[----:B------:R-:W-:Y:S01]  /*3e80*/  FSETP.NEU.FTZ.AND P0, PT, R0, RZ, PT ;  /* 0x000000ff0000720b */ /* 0x000fe20003f1d000 */
[----:B------:R-:W-:Y:S05]  /*3e90*/  BRA `(.L_x_17761) ;  /* 0x000002c000007947 */ /* 0x000fea0003800000 */
.L_x_17773:
        /* <DEDUP_REMOVED lines=14> */
.L_x_17787:
[----:B------:R-:W-:Y:S05]  /*3f80*/  BSYNC B0 ;  /* 0x0000000000007941 */ /* 0x000fea0003800000 */
.L_x_17786:
[----:B------:R-:W-:Y:S01]  /*3f90*/  FSETP.NEU.FTZ.AND P0, PT, R0, RZ, PT ;  /* 0x000000ff0000720b */ /* 0x000fe20003f1d000 */
[----:B------:R-:W-:Y:S05]  /*3fa0*/  BRA `(.L_x_17761) ;  /* 0x000001b000007947 */ /* 0x000fea0003800000 */
.L_x_17760:
        /* <DEDUP_REMOVED lines=21> */
.L_x_17785:
[----:B------:R-:W2:Y:S02]  /*4100*/  LDG.E.64 R4, [R4.64] ;  /* 0x0000002404047981 */ /* 0x000ea4000c1e1b00 */
[----:B--2---:R-:W-:-:S04]  /*4110*/  ISETP.NE.U32.AND P0, PT, R4, RZ, PT ;  /* 0x000000ff0400720c */ /* 0x004fc80003f05070 */
[----:B------:R-:W-:Y:S01]  /*4120*/  ISETP.NE.AND.EX P0, PT, R5, RZ, PT, P0 ;  /* 0x000000ff0500720c */ /* 0x000fe20003f05300 */
[----:B------:R-:W-:Y:S05]  /*4130*/  BRA `(.L_x_17761) ;  /* 0x0000002000007947 */ /* 0x000fea0003800000 */
.L_x_17784:
[----:B------:R-:W2:Y:S02]  /*4140*/  LDG.E R4, [R4.64] ;  /* 0x0000002404047981 */ /* 0x000ea4000c1e1900 */
[----:B--2---:R-:W-:Y:S02]  /*4150*/  ISETP.NE.AND P0, PT, R4, RZ, PT ;  /* 0x000000ff0400720c */ /* 0x004fe40003f05270 */
.L_x_17761:
[----:B------:R-:W-:Y:S02]  /*4160*/  ISETP.NE.AND P1, PT, R24, RZ, PT ;  /* 0x000000ff1800720c */ /* 0x000fe40003f25270 */
[----:B-1----:R-:W-:Y:S02]  /*4170*/  SEL R25, RZ, 0x1, !P0 ;  /* 0x00000001ff197807 */ /* 0x002fe40004000000 */
[----:B------:R-:W-:Y:S02]  /*4180*/  SEL R24, RZ, 0x1, !P1 ;  /* 0x00000001ff187807 */ /* 0x000fe40004800000 */
[----:B------:R-:W-:-:S05]  /*4190*/  IADD3 R23, R23, 0x80, RZ ;  /* 0x0000008017177810 */ /* 0x000fca0007ffe0ff */
.L_x_17723:
[----:B------:R-:W-:Y:S05]  /*41a0*/  BSYNC B6 ;  /* 0x0000000000067941 */ /* 0x000fea0003800000 */
.L_x_17722:
        /* <DEDUP_REMOVED lines=25> */
.L_x_17793:
[----:B------:R-:W2:Y:S02]  /*4340*/  LDG.E.U8 R4, [R4.64] ;  /* 0x0000002404047981 */ /* 0x000ea4000c1e1100 */
[----:B--2---:R-:W-:-:S04]  /*4350*/  ISETP.NE.AND P0, PT, R4, RZ, PT ;  /* 0x000000ff0400720c */ /* 0x004fc80003f05270 */
[----:B------:R-:W-:Y:S01]  /*4360*/  P2R R27, PR, RZ, 0x1 ;  /* 0x00000001ff1b7803 */ /* 0x000fe20000000000 */
[----:B------:R-:W-:Y:S05]  /*4370*/  BRA `(.L_x_17795) ;  /* 0x00000f4000007947 */ /* 0x000fea0003800000 */
.L_x_17792:
        /* <DEDUP_REMOVED lines=11> */
.L_x_17797:
[----:B------:R-:W2:Y:S02]  /*4430*/  LDG.E R4, [R4.64] ;  /* 0x0000002404047981 */ /* 0x000ea4000c1e1900 */
[----:B--2---:R-:W-:-:S04]  /*4440*/  ISETP.NE.AND P0, PT, R4, RZ, PT ;  /* 0x000000ff0400720c */ /* 0x004fc80003f05270 */
[----:B------:R-:W-:Y:S01]  /*4450*/  P2R R27, PR, RZ, 0x1 ;  /* 0x00000001ff1b7803 */ /* 0x000fe20000000000 */
[----:B------:R-:W-:Y:S05]  /*4460*/  BRA `(.L_x_17795) ;  /* 0x00000e5000007947 */ /* 0x000fea0003800000 */
.L_x_17796:
[----:B------:R-:W2:Y:S02]  /*4470*/  LDG.E.U16 R4, [R4.64] ;  /* 0x0000002404047981 */ /* 0x000ea4000c1e1500 */
[----:B--2---:R-:W-:-:S04]  /*4480*/  ISETP.NE.AND P0, PT, R4, RZ, PT ;  /* 0x000000ff0400720c */ /* 0x004fc80003f05270 */
[----:B------:R-:W-:Y:S01]  /*4490*/  P2R R27, PR, RZ, 0x1 ;  /* 0x00000001ff1b7803 */ /* 0x000fe20000000000 */
[----:B------:R-:W-:Y:S05]  /*44a0*/  BRA `(.L_x_17795) ;  /* 0x00000e1000007947 */ /* 0x000fea0003800000 */
.L_x_17791:
        /* <DEDUP_REMOVED lines=10> */
.L_x_17799:
[----:B------:R-:W2:Y:S02]  /*4550*/  LDG.E.U16 R0, [R4.64] ;  /* 0x0000002404007981 */ /* 0x000ea4000c1e1500 */
[----:B--2---:R-:W-:-:S05]  /*4560*/  HADD2.F32 R0, -RZ, R0.H0_H0 ;  /* 0x20000000ff007230 */ /* 0x004fca0000004100 */
[----:B------:R-:W-:-:S04]  /*4570*/  FSETP.NEU.FTZ.AND P0, PT, R0, RZ, PT ;  /* 0x000000ff0000720b */ /* 0x000fc80003f1d000 */
[----:B------:R-:W-:Y:S01]  /*4580*/  P2R R27, PR, RZ, 0x1 ;  /* 0x00000001ff1b7803 */ /* 0x000fe20000000000 */
[----:B------:R-:W-:Y:S05]  /*4590*/  BRA `(.L_x_17795) ;  /* 0x00000d2000007947 */ /* 0x000fea0003800000 */
.L_x_17798:
        /* <DEDUP_REMOVED lines=12> */
.L_x_17801:
        /* <DEDUP_REMOVED lines=11> */
.L_x_17800:
[----:B------:R-:W2:Y:S02]  /*4710*/  LDG.E.64 R4, [R4.64] ;  /* 0x0000002404047981 */ /* 0x000ea4000c1e1b00 */
[----:B--2---:R-:W0:-:S06]  /*4720*/  DSETP.NEU.AND P0, PT, R4, RZ, PT ;  /* 0x000000ff0400722a */ /* 0x004e0c0003f0d000 */
[----:B0-----:R-:W-:Y:S01]  /*4730*/  P2R R27, PR, RZ, 0x1 ;  /* 0x00000001ff1b7803 */ /* 0x001fe20000000000 */
[----:B------:R-:W-:Y:S05]  /*4740*/  BRA `(.L_x_17795) ;  /* 0x00000b7000007947 */ /* 0x000fea0003800000 */
.L_x_17790:
        /* <DEDUP_REMOVED lines=12> */
.L_x_17804:
[----:B------:R-:W2:Y:S02]  /*4810*/  LDG.E.128 R4, [R4.64] ;  /* 0x0000002404047981 */ /* 0x000ea4000c1e1d00 */
[----:B--2---:R-:W0:-:S06]  /*4820*/  DSETP.NEU.AND P0, PT, R6, RZ, PT ;  /* 0x000000ff0600722a */ /* 0x004e0c0003f0d000 */
[----:B0-----:R-:W0:-:S06]  /*4830*/  DSETP.NEU.OR P0, PT, R4, RZ, P0 ;  /* 0x000000ff0400722a */ /* 0x001e0c000070d400 */
[----:B0-----:R-:W-:Y:S01]  /*4840*/  P2R R27, PR, RZ, 0x1 ;  /* 0x00000001ff1b7803 */ /* 0x001fe20000000000 */
[----:B------:R-:W-:Y:S05]  /*4850*/  BRA `(.L_x_17795) ;  /* 0x00000a6000007947 */ /* 0x000fea0003800000 */
.L_x_17803:
        /* <DEDUP_REMOVED lines=28> */
.L_x_17806:
        /* <DEDUP_REMOVED lines=15> */
.L_x_17805:
[----:B------:R-:W2:Y:S02]  /*4b10*/  LDG.E.U16 R0, [R4.64] ;  /* 0x0000002404007981 */ /* 0x000ea4000c1e1500 */
[----:B--2---:R-:W-:-:S04]  /*4b20*/  PRMT R0, RZ, 0x5410, R0 ;  /* 0x00005410ff007816 */ /* 0x004fc80000000000 */
[----:B------:R-:W-:-:S04]  /*4b30*/  FSETP.NEU.FTZ.AND P0, PT, R0, RZ, PT ;  /* 0x000000ff0000720b */ /* 0x000fc80003f1d000 */
[----:B------:R-:W-:Y:S01]  /*4b40*/  P2R R27, PR, RZ, 0x1 ;  /* 0x00000001ff1b7803 */ /* 0x000fe20000000000 */
[----:B------:R-:W-:Y:S05]  /*4b50*/  BRA `(.L_x_17795) ;  /* 0x0000076000007947 */ /* 0x000fea0003800000 */
.L_x_17802:
        /* <DEDUP_REMOVED lines=12> */
.L_x_17809:
        /* <DEDUP_REMOVED lines=21> */
.L_x_17813:
[----:B------:R-:W-:Y:S05]  /*4d70*/  BSYNC B1 ;  /* 0x0000000000017941 */ /* 0x000fea0003800000 */
.L_x_17812:
[----:B------:R-:W-:Y:S01]  /*4d80*/  LEA R5, R0, 0x3b800000, 0x17 ;  /* 0x3b80000000057811 */ /* 0x000fe200078eb8ff */
[----:B------:R-:W-:-:S05]  /*4d90*/  IMAD.SHL.U32 R0, R3, 0x100000, RZ ;  /* 0x0010000003007824 */ /* 0x000fca00078e00ff */
[----:B------:R-:W-:Y:S02]  /*4da0*/  LOP3.LUT R0, R5, R0, R6, 0xfe, !PT ;  /* 0x0000000005007212 */ /* 0x000fe400078efe06 */
.L_x_17811:
[----:B------:R-:W-:Y:S05]  /*4db0*/  BSYNC B0 ;  /* 0x0000000000007941 */ /* 0x000fea0003800000 */
.L_x_17810:
[----:B------:R-:W-:-:S04]  /*4dc0*/  FSETP.NEU.FTZ.AND P0, PT, R0, RZ, PT ;  /* 0x000000ff0000720b */ /* 0x000fc80003f1d000 */
[----:B------:R-:W-:Y:S01]  /*4dd0*/  P2R R27, PR, RZ, 0x1 ;  /* 0x00000001ff1b7803 */ /* 0x000fe20000000000 */
[----:B------:R-:W-:Y:S05]  /*4de0*/  BRA `(.L_x_17795) ;  /* 0x000004d000007947 */ /* 0x000fea0003800000 */
.L_x_17808:
        /* <DEDUP_REMOVED lines=21> */
.L_x_17817:
[----:B------:R-:W-:Y:S05]  /*4f40*/  BSYNC B1 ;  /* 0x0000000000017941 */ /* 0x000fea0003800000 */
.L_x_17816:
[----:B------:R-:W-:Y:S01]  /*4f50*/  LEA R5, R0, 0x37800000, 0x17 ;  /* 0x3780000000057811 */ /* 0x000fe200078eb8ff */
[----:B------:R-:W-:-:S05]  /*4f60*/  IMAD.SHL.U32 R0, R3, 0x200000, RZ ;  /* 0x0020000003007824 */ /* 0x000fca00078e00ff */
[----:B------:R-:W-:Y:S02]  /*4f70*/  LOP3.LUT R0, R5, R0, R6, 0xfe, !PT ;  /* 0x0000000005007212 */ /* 0x000fe400078efe06 */
.L_x_17815:
[----:B------:R-:W-:Y:S05]  /*4f80*/  BSYNC B0 ;  /* 0x0000000000007941 */ /* 0x000fea0003800000 */
.L_x_17814:
[----:B------:R-:W-:-:S04]  /*4f90*/  FSETP.NEU.FTZ.AND P0, PT, R0, RZ, PT ;  /* 0x000000ff0000720b */ /* 0x000fc80003f1d000 */
[----:B------:R-:W-:Y:S01]  /*4fa0*/  P2R R27, PR, RZ, 0x1 ;  /* 0x00000001ff1b7803 */ /* 0x000fe20000000000 */
[----:B------:R-:W-:Y:S05]  /*4fb0*/  BRA `(.L_x_17795) ;  /* 0x0000030000007947 */ /* 0x000fea0003800000 */
.L_x_17807:
        /* <DEDUP_REMOVED lines=14> */
.L_x_17821:
[----:B------:R-:W-:Y:S05]  /*50a0*/  BSYNC B0 ;  /* 0x0000000000007941 */ /* 0x000fea0003800000 */
.L_x_17820:
[----:B------:R-:W-:-:S04]  /*50b0*/  FSETP.NEU.FTZ.AND P0, PT, R0, RZ, PT ;  /* 0x000000ff0000720b */ /* 0x000fc80003f1d000 */
[----:B------:R-:W-:Y:S01]  /*50c0*/  P2R R27, PR, RZ, 0x1 ;  /* 0x00000001ff1b7803 */ /* 0x000fe20000000000 */
[----:B------:R-:W-:Y:S05]  /*50d0*/  BRA `(.L_x_17795) ;  /* 0x000001e000007947 */ /* 0x000fea0003800000 */
.L_x_17794:
        /* <DEDUP_REMOVED lines=22> */
.L_x_17819:
[----:B------:R-:W2:Y:S02]  /*5240*/  LDG.E.64 R4, [R4.64] ;  /* 0x0000002404047981 */ /* 0x000ea4000c1e1b00 */
[----:B--2---:R-:W-:-:S04]  /*5250*/  ISETP.NE.U32.AND P0, PT, R4, RZ, PT ;  /* 0x000000ff0400720c */ /* 0x004fc80003f05070 */
[----:B------:R-:W-:-:S04]  /*5260*/  ISETP.NE.AND.EX P0, PT, R5, RZ, PT, P0 ;  /* 0x000000ff0500720c */ /* 0x000fc80003f05300 */
[----:B------:R-:W-:Y:S01]  /*5270*/  P2R R27, PR, RZ, 0x1 ;  /* 0x00000001ff1b7803 */ /* 0x000fe20000000000 */
[----:B------:R-:W-:Y:S05]  /*5280*/  BRA `(.L_x_17795) ;  /* 0x0000003000007947 */ /* 0x000fea0003800000 */
.L_x_17818:
[----:B------:R-:W2:Y:S02]  /*5290*/  LDG.E R4, [R4.64] ;  /* 0x0000002404047981 */ /* 0x000ea4000c1e1900 */
[----:B--2---:R-:W-:-:S04]  /*52a0*/  ISETP.NE.AND P0, PT, R4, RZ, PT ;  /* 0x000000ff0400720c */ /* 0x004fc80003f05270 */
[----:B------:R-:W-:Y:S02]  /*52b0*/  P2R R27, PR, RZ, 0x1 ;  /* 0x00000001ff1b7803 */ /* 0x000fe40000000000 */
.L_x_17795:
        /* <DEDUP_REMOVED lines=17> */
.L_x_17825:
[----:B------:R-:W2:Y:S02]  /*53d0*/  LDG.E.U8 R4, [R4.64] ;  /* 0x0000002404047981 */ /* 0x000ea4000c1e1100 */
[----:B--2---:R-:W-:Y:S01]  /*53e0*/  ISETP.NE.AND P0, PT, R4, RZ, PT ;  /* 0x000000ff0400720c */ /* 0x004fe20003f05270 */
[----:B------:R-:W-:Y:S05]  /*53f0*/  BRA `(.L_x_17827) ;  /* 0x00000e0000007947 */ /* 0x000fea0003800000 */
.L_x_17824:
        /* <DEDUP_REMOVED lines=10> */
.L_x_17829:
[----:B------:R-:W2:Y:S02]  /*54a0*/  LDG.E R4, [R4.64] ;  /* 0x0000002404047981 */ /* 0x000ea4000c1e1900 */
[----:B--2---:R-:W-:Y:S01]  /*54b0*/  ISETP.NE.AND P0, PT, R4, RZ, PT ;  /* 0x000000ff0400720c */ /* 0x004fe20003f05270 */
[----:B------:R-:W-:Y:S05]  /*54c0*/  BRA `(.L_x_17827) ;  /* 0x00000d3000007947 */ /* 0x000fea0003800000 */
.L_x_17828:
[----:B------:R-:W2:Y:S02]  /*54d0*/  LDG.E.U16 R4, [R4.64] ;  /* 0x0000002404047981 */ /* 0x000ea4000c1e1500 */
[----:B--2---:R-:W-:Y:S01]  /*54e0*/  ISETP.NE.AND P0, PT, R4, RZ, PT ;  /* 0x000000ff0400720c */ /* 0x004fe20003f05270 */
[----:B------:R-:W-:Y:S05]  /*54f0*/  BRA `(.L_x_17827) ;  /* 0x00000d0000007947 */ /* 0x000fea0003800000 */
.L_x_17823:
        /* <DEDUP_REMOVED lines=9> */
.L_x_17831:
[----:B------:R-:W2:Y:S02]  /*5590*/  LDG.E.U16 R0, [R4.64] ;  /* 0x0000002404007981 */ /* 0x000ea4000c1e1500 */
[----:B--2---:R-:W-:-:S05]  /*55a0*/  HADD2.F32 R0, -RZ, R0.H0_H0 ;  /* 0x20000000ff007230 */ /* 0x004fca0000004100 */
[----:B------:R-:W-:Y:S01]  /*55b0*/  FSETP.NEU.FTZ.AND P0, PT, R0, RZ, PT ;  /* 0x000000ff0000720b */ /* 0x000fe20003f1d000 */
[----:B------:R-:W-:Y:S05]  /*55c0*/  BRA `(.L_x_17827) ;  /* 0x00000c3000007947 */ /* 0x000fea0003800000 */
.L_x_17830:
        /* <DEDUP_REMOVED lines=11> */
.L_x_17833:
        /* <DEDUP_REMOVED lines=10> */
.L_x_17832:
[----:B------:R-:W2:Y:S02]  /*5720*/  LDG.E.64 R4, [R4.64] ;  /* 0x0000002404047981 */ /* 0x000ea4000c1e1b00 */
[----:B--2---:R0:W1:Y:S01]  /*5730*/  DSETP.NEU.AND P0, PT, R4, RZ, PT ;  /* 0x000000ff0400722a */ /* 0x0040620003f0d000 */
[----:B------:R-:W-:Y:S05]  /*5740*/  BRA `(.L_x_17827) ;  /* 0x00000ab000007947 */ /* 0x000fea0003800000 */
.L_x_17822:
        /* <DEDUP_REMOVED lines=11> */
.L_x_17836:
[----:B------:R-:W2:Y:S02]  /*5800*/  LDG.E.128 R4, [R4.64] ;  /* 0x0000002404047981 */ /* 0x000ea4000c1e1d00 */
[----:B--2---:R-:W0:-:S06]  /*5810*/  DSETP.NEU.AND P0, PT, R6, RZ, PT ;  /* 0x000000ff0600722a */ /* 0x004e0c0003f0d000 */
[----:B0-----:R0:W1:Y:S01]  /*5820*/  DSETP.NEU.OR P0, PT, R4, RZ, P0 ;  /* 0x000000ff0400722a */ /* 0x001062000070d400 */
[----:B------:R-:W-:Y:S05]  /*5830*/  BRA `(.L_x_17827) ;  /* 0x000009c000007947 */ /* 0x000fea0003800000 */
.L_x_17835:
        /* <DEDUP_REMOVED lines=27> */
.L_x_17838:
        /* <DEDUP_REMOVED lines=14> */
.L_x_17837:
[----:B------:R-:W2:Y:S02]  /*5ad0*/  LDG.E.U16 R0, [R4.64] ;  /* 0x0000002404007981 */ /* 0x000ea4000c1e1500 */
[----:B--2---:R-:W-:-:S04]  /*5ae0*/  PRMT R0, RZ, 0x5410, R0 ;  /* 0x00005410ff007816 */ /* 0x004fc80000000000 */
[----:B------:R-:W-:Y:S01]  /*5af0*/  FSETP.NEU.FTZ.AND P0, PT, R0, RZ, PT ;  /* 0x000000ff0000720b */ /* 0x000fe20003f1d000 */
[----:B------:R-:W-:Y:S05]  /*5b00*/  BRA `(.L_x_17827) ;  /* 0x000006f000007947 */ /* 0x000fea0003800000 */
.L_x_17834:
        /* <DEDUP_REMOVED lines=11> */
.L_x_17841:
        /* <DEDUP_REMOVED lines=21> */
.L_x_17845:
[----:B------:R-:W-:Y:S05]  /*5d10*/  BSYNC B1 ;  /* 0x0000000000017941 */ /* 0x000fea0003800000 */
.L_x_17844:
[----:B------:R-:W-:Y:S01]  /*5d20*/  LEA R5, R0, 0x3b800000, 0x17 ;  /* 0x3b80000000057811 */ /* 0x000fe200078eb8ff */
[----:B------:R-:W-:-:S05]  /*5d30*/  IMAD.SHL.U32 R0, R3, 0x100000, RZ ;  /* 0x0010000003007824 */ /* 0x000fca00078e00ff */
[----:B------:R-:W-:Y:S02]  /*5d40*/  LOP3.LUT R0, R5, R0, R6, 0xfe, !PT ;  /* 0x0000000005007212 */ /* 0x000fe400078efe06 */
.L_x_17843:
[----:B------:R-:W-:Y:S05]  /*5d50*/  BSYNC B0 ;  /* 0x0000000000007941 */ /* 0x000fea0003800000 */
.L_x_17842:
[----:B------:R-:W-:Y:S01]  /*5d60*/  FSETP.NEU.FTZ.AND P0, PT, R0, RZ, PT ;  /* 0x000000ff0000720b */ /* 0x000fe20003f1d000 */
[----:B------:R-:W-:Y:S05]  /*5d70*/  BRA `(.L_x_17827) ;  /* 0x0000048000007947 */ /* 0x000fea0003800000 */
.L_x_17840:
        /* <DEDUP_REMOVED lines=21> */
.L_x_17849:
[----:B------:R-:W-:Y:S05]  /*5ed0*/  BSYNC B1 ;  /* 0x0000000000017941 */ /* 0x000fea0003800000 */
.L_x_17848:
[----:B------:R-:W-:Y:S01]  /*5ee0*/  LEA R5, R0, 0x37800000, 0x17 ;  /* 0x3780000000057811 */ /* 0x000fe200078eb8ff */
[----:B------:R-:W-:-:S05]  /*5ef0*/  IMAD.SHL.U32 R0, R3, 0x200000, RZ ;  /* 0x0020000003007824 */ /* 0x000fca00078e00ff */
[----:B------:R-:W-:Y:S02]  /*5f00*/  LOP3.LUT R0, R5, R0, R6, 0xfe, !PT ;  /* 0x0000000005007212 */ /* 0x000fe400078efe06 */
.L_x_17847:
[----:B------:R-:W-:Y:S05]  /*5f10*/  BSYNC B0 ;  /* 0x0000000000007941 */ /* 0x000fea0003800000 */
.L_x_17846:
[----:B------:R-:W-:Y:S01]  /*5f20*/  FSETP.NEU.FTZ.AND P0, PT, R0, RZ, PT ;  /* 0x000000ff0000720b */ /* 0x000fe20003f1d000 */
[----:B------:R-:W-:Y:S05]  /*5f30*/  BRA `(.L_x_17827) ;  /* 0x000002c000007947 */ /* 0x000fea0003800000 */
.L_x_17839:
        /* <DEDUP_REMOVED lines=14> */
.L_x_17853:
[----:B------:R-:W-:Y:S05]  /*6020*/  BSYNC B0 ;  /* 0x0000000000007941 */ /* 0x000fea0003800000 */
.L_x_17852:
[----:B------:R-:W-:Y:S01]  /*6030*/  FSETP.NEU.FTZ.AND P0, PT, R0, RZ, PT ;  /* 0x000000ff0000720b */ /* 0x000fe20003f1d000 */
[----:B------:R-:W-:Y:S05]  /*6040*/  BRA `(.L_x_17827) ;  /* 0x000001b000007947 */ /* 0x000fea0003800000 */
.L_x_17826:
        /* <DEDUP_REMOVED lines=21> */
.L_x_17851:
[----:B------:R-:W2:Y:S02]  /*61a0*/  LDG.E.64 R4, [R4.64] ;  /* 0x0000002404047981 */ /* 0x000ea4000c1e1b00 */
[----:B--2---:R-:W-:-:S04]  /*61b0*/  ISETP.NE.U32.AND P0, PT, R4, RZ, PT ;  /* 0x000000ff0400720c */ /* 0x004fc80003f05070 */
[----:B------:R-:W-:Y:S01]  /*61c0*/  ISETP.NE.AND.EX P0, PT, R5, RZ, PT, P0 ;  /* 0x000000ff0500720c */ /* 0x000fe20003f05300 */
[----:B------:R-:W-:Y:S05]  /*61d0*/  BRA `(.L_x_17827) ;  /* 0x0000002000007947 */ /* 0x000fea0003800000 */
.L_x_17850:
[----:B------:R-:W2:Y:S02]  /*61e0*/  LDG.E R4, [R4.64] ;  /* 0x0000002404047981 */ /* 0x000ea4000c1e1900 */
[----:B--2---:R-:W-:Y:S02]  /*61f0*/  ISETP.NE.AND P0, PT, R4, RZ, PT ;  /* 0x000000ff0400720c */ /* 0x004fe40003f05270 */
.L_x_17827:
[----:B------:R-:W-:Y:S02]  /*6200*/  ISETP.NE.AND P1, PT, R27, RZ, PT ;  /* 0x000000ff1b00720c */ /* 0x000fe40003f25270 */
[----:B-1----:R-:W-:Y:S02]  /*6210*/  SEL R26, RZ, 0x1, !P0 ;  /* 0x00000001ff1a7807 */ /* 0x002fe40004000000 */
[----:B------:R-:W-:Y:S02]  /*6220*/  SEL R27, RZ, 0x1, !P1 ;  /* 0x00000001ff1b7807 */ /* 0x000fe40004800000 */
[----:B------:R-:W-:-:S05]  /*6230*/  IADD3 R23, R23, 0x80, RZ ;  /* 0x0000008017177810 */ /* 0x000fca0007ffe0ff */
.L_x_17789:
[----:B------:R-:W-:Y:S05]  /*6240*/  BSYNC B6 ;  /* 0x0000000000067941 */ /* 0x000fea0003800000 */
.L_x_17788:
        /* <DEDUP_REMOVED lines=23> */
.L_x_17859:
[----:B------:R-:W2:Y:S02]  /*63c0*/  LDG.E.U8 R4, [R4.64] ;  /* 0x0000002404047981 */ /* 0x000ea4000c1e1100 */
[----:B--2---:R-:W-:-:S04]  /*63d0*/  ISETP.NE.AND P0, PT, R4, RZ, PT ;  /* 0x000000ff0400720c */ /* 0x004fc80003f05270 */
[----:B------:R-:W-:Y:S01]  /*63e0*/  P2R R16, PR, RZ, 0x1 ;  /* 0x00000001ff107803 */ /* 0x000fe20000000000 */
[----:B------:R-:W-:Y:S05]  /*63f0*/  BRA `(.L_x_17861) ;  /* 0x00000f4000007947 */ /* 0x000fea0003800000 */
.L_x_17858:
        /* <DEDUP_REMOVED lines=11> */
.L_x_17863:
[----:B------:R-:W2:Y:S02]  /*64b0*/  LDG.E R4, [R4.64] ;  /* 0x0000002404047981 */ /* 0x000ea4000c1e1900 */
[----:B--2---:R-:W-:-:S04]  /*64c0*/  ISETP.NE.AND P0, PT, R4, RZ, PT ;  /* 0x000000ff0400720c */ /* 0x004fc80003f05270 */
[----:B------:R-:W-:Y:S01]  /*64d0*/  P2R R16, PR, RZ, 0x1 ;  /* 0x00000001ff107803 */ /* 0x000fe20000000000 */
[----:B------:R-:W-:Y:S05]  /*64e0*/  BRA `(.L_x_17861) ;  /* 0x00000e5000007947 */ /* 0x000fea0003800000 */
.L_x_17862:
[----:B------:R-:W2:Y:S02]  /*64f0*/  LDG.E.U16 R4, [R4.64] ;  /* 0x0000002404047981 */ /* 0x000ea4000c1e1500 */
[----:B--2---:R-:W-:-:S04]  /*6500*/  ISETP.NE.AND P0, PT, R4, RZ, PT ;  /* 0x000000ff0400720c */ /* 0x004fc80003f05270 */
[----:B------:R-:W-:Y:S01]  /*6510*/  P2R R16, PR, RZ, 0x1 ;  /* 0x00000001ff107803 */ /* 0x000fe20000000000 */
[----:B------:R-:W-:Y:S05]  /*6520*/  BRA `(.L_x_17861) ;  /* 0x00000e1000007947 */ /* 0x000fea0003800000 */
.L_x_17857:
        /* <DEDUP_REMOVED lines=10> */
.L_x_17865:
[----:B------:R-:W2:Y:S02]  /*65d0*/  LDG.E.U16 R0, [R4.64] ;  /* 0x0000002404007981 */ /* 0x000ea4000c1e1500 */
[----:B--2---:R-:W-:-:S05]  /*65e0*/  HADD2.F32 R0, -RZ, R0.H0_H0 ;  /* 0x20000000ff007230 */ /* 0x004fca0000004100 */
[----:B------:R-:W-:-:S04]  /*65f0*/  FSETP.NEU.FTZ.AND P0, PT, R0, RZ, PT ;  /* 0x000000ff0000720b */ /* 0x000fc80003f1d000 */
[----:B------:R-:W-:Y:S01]  /*6600*/  P2R R16, PR, RZ, 0x1 ;  /* 0x00000001ff107803 */ /* 0x000fe20000000000 */
[----:B------:R-:W-:Y:S05]  /*6610*/  BRA `(.L_x_17861) ;  /* 0x00000d2000007947 */ /* 0x000fea0003800000 */
.L_x_17864:
        /* <DEDUP_REMOVED lines=12> */
.L_x_17867:
        /* <DEDUP_REMOVED lines=11> */
.L_x_17866:
[----:B------:R-:W2:Y:S02]  /*6790*/  LDG.E.64 R4, [R4.64] ;  /* 0x0000002404047981 */ /* 0x000ea4000c1e1b00 */
[----:B--2---:R-:W0:-:S06]  /*67a0*/  DSETP.NEU.AND P0, PT, R4, RZ, PT ;  /* 0x000000ff0400722a */ /* 0x004e0c0003f0d000 */
[----:B0-----:R-:W-:Y:S01]  /*67b0*/  P2R R16, PR, RZ, 0x1 ;  /* 0x00000001ff107803 */ /* 0x001fe20000000000 */
[----:B------:R-:W-:Y:S05]  /*67c0*/  BRA `(.L_x_17861) ;  /* 0x00000b7000007947 */ /* 0x000fea0003800000 */
.L_x_17856:
        /* <DEDUP_REMOVED lines=12> */
.L_x_17870:
[----:B------:R-:W2:Y:S02]  /*6890*/  LDG.E.128 R4, [R4.64] ;  /* 0x0000002404047981 */ /* 0x000ea4000c1e1d00 */
[----:B--2---:R-:W0:-:S06]  /*68a0*/  DSETP.NEU.AND P0, PT, R6, RZ, PT ;  /* 0x000000ff0600722a */ /* 0x004e0c0003f0d000 */
[----:B0-----:R-:W0:-:S06]  /*68b0*/  DSETP.NEU.OR P0, PT, R4, RZ, P0 ;  /* 0x000000ff0400722a */ /* 0x001e0c000070d400 */
[----:B0-----:R-:W-:Y:S01]  /*68c0*/  P2R R16, PR, RZ, 0x1 ;  /* 0x00000001ff107803 */ /* 0x001fe20000000000 */
[----:B------:R-:W-:Y:S05]  /*68d0*/  BRA `(.L_x_17861) ;  /* 0x00000a6000007947 */ /* 0x000fea0003800000 */
.L_x_17869:
        /* <DEDUP_REMOVED lines=28> */
.L_x_17872:
        /* <DEDUP_REMOVED lines=15> */
.L_x_17871:
[----:B------:R-:W2:Y:S02]  /*6b90*/  LDG.E.U16 R0, [R4.64] ;  /* 0x0000002404007981 */ /* 0x000ea4000c1e1500 */
[----:B--2---:R-:W-:-:S04]  /*6ba0*/  PRMT R0, RZ, 0x5410, R0 ;  /* 0x00005410ff007816 */ /* 0x004fc80000000000 */
[----:B------:R-:W-:-:S04]  /*6bb0*/  FSETP.NEU.FTZ.AND P0, PT, R0, RZ, PT ;  /* 0x000000ff0000720b */ /* 0x000fc80003f1d000 */
[----:B------:R-:W-:Y:S01]  /*6bc0*/  P2R R16, PR, RZ, 0x1 ;  /* 0x00000001ff107803 */ /* 0x000fe20000000000 */
[----:B------:R-:W-:Y:S05]  /*6bd0*/  BRA `(.L_x_17861) ;  /* 0x0000076000007947 */ /* 0x000fea0003800000 */
.L_x_17868:
        /* <DEDUP_REMOVED lines=12> */
.L_x_17875:
        /* <DEDUP_REMOVED lines=21> */
.L_x_17879:
[----:B------:R-:W-:Y:S05]  /*6df0*/  BSYNC B1 ;  /* 0x0000000000017941 */ /* 0x000fea0003800000 */
.L_x_17878:
[----:B------:R-:W-:Y:S01]  /*6e00*/  LEA R5, R0, 0x3b800000, 0x17 ;  /* 0x3b80000000057811 */ /* 0x000fe200078eb8ff */
[----:B------:R-:W-:-:S05]  /*6e10*/  IMAD.SHL.U32 R0, R3, 0x100000, RZ ;  /* 0x0010000003007824 */ /* 0x000fca00078e00ff */
[----:B------:R-:W-:Y:S02]  /*6e20*/  LOP3.LUT R0, R5, R0, R6, 0xfe, !PT ;  /* 0x0000000005007212 */ /* 0x000fe400078efe06 */
.L_x_17877:
[----:B------:R-:W-:Y:S05]  /*6e30*/  BSYNC B0 ;  /* 0x0000000000007941 */ /* 0x000fea0003800000 */
.L_x_17876:
[----:B------:R-:W-:-:S04]  /*6e40*/  FSETP.NEU.FTZ.AND P0, PT, R0, RZ, PT ;  /* 0x000000ff0000720b */ /* 0x000fc80003f1d000 */
[----:B------:R-:W-:Y:S01]  /*6e50*/  P2R R16, PR, RZ, 0x1 ;  /* 0x00000001ff107803 */ /* 0x000fe20000000000 */
[----:B------:R-:W-:Y:S05]  /*6e60*/  BRA `(.L_x_17861) ;  /* 0x000004d000007947 */ /* 0x000fea0003800000 */
.L_x_17874:
        /* <DEDUP_REMOVED lines=21> */
.L_x_17883:
[----:B------:R-:W-:Y:S05]  /*6fc0*/  BSYNC B1 ;  /* 0x0000000000017941 */ /* 0x000fea0003800000 */
.L_x_17882:
[----:B------:R-:W-:Y:S01]  /*6fd0*/  LEA R5, R0, 0x37800000, 0x17 ;  /* 0x3780000000057811 */ /* 0x000fe200078eb8ff */
[----:B------:R-:W-:-:S05]  /*6fe0*/  IMAD.SHL.U32 R0, R3, 0x200000, RZ ;  /* 0x0020000003007824 */ /* 0x000fca00078e00ff */
[----:B------:R-:W-:Y:S02]  /*6ff0*/  LOP3.LUT R0, R5, R0, R6, 0xfe, !PT ;  /* 0x0000000005007212 */ /* 0x000fe400078efe06 */
.L_x_17881:
[----:B------:R-:W-:Y:S05]  /*7000*/  BSYNC B0 ;  /* 0x0000000000007941 */ /* 0x000fea0003800000 */
.L_x_17880:
[----:B------:R-:W-:-:S04]  /*7010*/  FSETP.NEU.FTZ.AND P0, PT, R0, RZ, PT ;  /* 0x000000ff0000720b */ /* 0x000fc80003f1d000 */
[----:B------:R-:W-:Y:S01]  /*7020*/  P2R R16, PR, RZ, 0x1 ;  /* 0x00000001ff107803 */ /* 0x000fe20000000000 */
[----:B------:R-:W-:Y:S05]  /*7030*/  BRA `(.L_x_17861) ;  /* 0x0000030000007947 */ /* 0x000fea0003800000 */
.L_x_17873:
        /* <DEDUP_REMOVED lines=14> */
.L_x_17887:
[----:B------:R-:W-:Y:S05]  /*7120*/  BSYNC B0 ;  /* 0x0000000000007941 */ /* 0x000fea0003800000 */
.L_x_17886:
[----:B------:R-:W-:-:S04]  /*7130*/  FSETP.NEU.FTZ.AND P0, PT, R0, RZ, PT ;  /* 0x000000ff0000720b */ /* 0x000fc80003f1d000 */
[----:B------:R-:W-:Y:S01]  /*7140*/  P2R R16, PR, RZ, 0x1 ;  /* 0x00000001ff107803 */ /* 0x000fe20000000000 */
[----:B------:R-:W-:Y:S05]  /*7150*/  BRA `(.L_x_17861) ;  /* 0x000001e000007947 */ /* 0x000fea0003800000 */
.L_x_17860:
        /* <DEDUP_REMOVED lines=22> */
.L_x_17885:
[----:B------:R-:W2:Y:S02]  /*72c0*/  LDG.E.64 R4, [R4.64] ;  /* 0x0000002404047981 */ /* 0x000ea4000c1e1b00 */
[----:B--2---:R-:W-:-:S04]  /*72d0*/  ISETP.NE.U32.AND P0, PT, R4, RZ, PT ;  /* 0x000000ff0400720c */ /* 0x004fc80003f05070 */
[----:B------:R-:W-:-:S04]  /*72e0*/  ISETP.NE.AND.EX P0, PT, R5, RZ, PT, P0 ;  /* 0x000000ff0500720c */ /* 0x000fc80003f05300 */
[----:B------:R-:W-:Y:S01]  /*72f0*/  P2R R16, PR, RZ, 0x1 ;  /* 0x00000001ff107803 */ /* 0x000fe20000000000 */
[----:B------:R-:W-:Y:S05]  /*7300*/  BRA `(.L_x_17861) ;  /* 0x0000003000007947 */ /* 0x000fea0003800000 */
.L_x_17884:
[----:B------:R-:W2:Y:S02]  /*7310*/  LDG.E R4, [R4.64] ;  /* 0x0000002404047981 */ /* 0x000ea4000c1e1900 */
[----:B--2---:R-:W-:-:S04]  /*7320*/  ISETP.NE.AND P0, PT, R4, RZ, PT ;  /* 0x000000ff0400720c */ /* 0x004fc80003f05270 */
[----:B------:R-:W-:Y:S02]  /*7330*/  P2R R16, PR, RZ, 0x1 ;  /* 0x00000001ff107803 */ /* 0x000fe40000000000 */
.L_x_17861:
        /* <DEDUP_REMOVED lines=17> */
.L_x_17891:
[----:B------:R-:W2:Y:S02]  /*7450*/  LDG.E.U8 R4, [R4.64] ;  /* 0x0000002404047981 */ /* 0x000ea4000c1e1100 */
[----:B--2---:R-:W-:Y:S01]  /*7460*/  ISETP.NE.AND P0, PT, R4, RZ, PT ;  /* 0x000000ff0400720c */ /* 0x004fe20003f05270 */
[----:B------:R-:W-:Y:S05]  /*7470*/  BRA `(.L_x_17893) ;  /* 0x00000e0000007947 */ /* 0x000fea0003800000 */
.L_x_17890:
        /* <DEDUP_REMOVED lines=10> */
.L_x_17895:
[----:B------:R-:W2:Y:S02]  /*7520*/  LDG.E R4, [R4.64] ;  /* 0x0000002404047981 */ /* 0x000ea4000c1e1900 */
[----:B--2---:R-:W-:Y:S01]  /*7530*/  ISETP.NE.AND P0, PT, R4, RZ, PT ;  /* 0x000000ff0400720c */ /* 0x004fe20003f05270 */
[----:B------:R-:W-:Y:S05]  /*7540*/  BRA `(.L_x_17893) ;  /* 0x00000d3000007947 */ /* 0x000fea0003800000 */
.L_x_17894:
[----:B------:R-:W2:Y:S02]  /*7550*/  LDG.E.U16 R4, [R4.64] ;  /* 0x0000002404047981 */ /* 0x000ea4000c1e1500 */
[----:B--2---:R-:W-:Y:S01]  /*7560*/  ISETP.NE.AND P0, PT, R4, RZ, PT ;  /* 0x000000ff0400720c */ /* 0x004fe20003f05270 */
[----:B------:R-:W-:Y:S05]  /*7570*/  BRA `(.L_x_17893) ;  /* 0x00000d0000007947 */ /* 0x000fea0003800000 */
.L_x_17889:
        /* <DEDUP_REMOVED lines=9> */
.L_x_17897:
[----:B------:R-:W2:Y:S02]  /*7610*/  LDG.E.U16 R0, [R4.64] ;  /* 0x0000002404007981 */ /* 0x000ea4000c1e1500 */
[----:B--2---:R-:W-:-:S05]  /*7620*/  HADD2.F32 R0, -RZ, R0.H0_H0 ;  /* 0x20000000ff007230 */ /* 0x004fca0000004100 */
[----:B------:R-:W-:Y:S01]  /*7630*/  FSETP.NEU.FTZ.AND P0, PT, R0, RZ, PT ;  /* 0x000000ff0000720b */ /* 0x000fe20003f1d000 */
[----:B------:R-:W-:Y:S05]  /*7640*/  BRA `(.L_x_17893) ;  /* 0x00000c3000007947 */ /* 0x000fea0003800000 */
.L_x_17896:
        /* <DEDUP_REMOVED lines=11> */
.L_x_17899:
        /* <DEDUP_REMOVED lines=10> */
.L_x_17898:
[----:B------:R-:W2:Y:S02]  /*77a0*/  LDG.E.64 R4, [R4.64] ;  /* 0x0000002404047981 */ /* 0x000ea4000c1e1b00 */
[----:B--2---:R0:W1:Y:S01]  /*77b0*/  DSETP.NEU.AND P0, PT, R4, RZ, PT ;  /* 0x000000ff0400722a */ /* 0x0040620003f0d000 */
[----:B------:R-:W-:Y:S05]  /*77c0*/  BRA `(.L_x_17893) ;  /* 0x00000ab000007947 */ /* 0x000fea0003800000 */
.L_x_17888:
        /* <DEDUP_REMOVED lines=11> */
.L_x_17902:
[----:B------:R-:W2:Y:S02]  /*7880*/  LDG.E.128 R4, [R4.64] ;  /* 0x0000002404047981 */ /* 0x000ea4000c1e1d00 */
[----:B--2---:R-:W0:-:S06]  /*7890*/  DSETP.NEU.AND P0, PT, R6, RZ, PT ;  /* 0x000000ff0600722a */ /* 0x004e0c0003f0d000 */
[----:B0-----:R0:W1:Y:S01]  /*78a0*/  DSETP.NEU.OR P0, PT, R4, RZ, P0 ;  /* 0x000000ff0400722a */ /* 0x001062000070d400 */
[----:B------:R-:W-:Y:S05]  /*78b0*/  BRA `(.L_x_17893) ;  /* 0x000009c000007947 */ /* 0x000fea0003800000 */
.L_x_17901:
        /* <DEDUP_REMOVED lines=27> */
.L_x_17904:
        /* <DEDUP_REMOVED lines=14> */
.L_x_17903:
[----:B------:R-:W2:Y:S02]  /*7b50*/  LDG.E.U16 R0, [R4.64] ;  /* 0x0000002404007981 */ /* 0x000ea4000c1e1500 */
[----:B--2---:R-:W-:-:S04]  /*7b60*/  PRMT R0, RZ, 0x5410, R0 ;  /* 0x00005410ff007816 */ /* 0x004fc80000000000 */
[----:B------:R-:W-:Y:S01]  /*7b70*/  FSETP.NEU.FTZ.AND P0, PT, R0, RZ, PT ;  /* 0x000000ff0000720b */ /* 0x000fe20003f1d000 */
[----:B------:R-:W-:Y:S05]  /*7b80*/  BRA `(.L_x_17893) ;  /* 0x000006f000007947 */ /* 0x000fea0003800000 */
.L_x_17900:
        /* <DEDUP_REMOVED lines=11> */
.L_x_17907:
        /* <DEDUP_REMOVED lines=21> */
.L_x_17911:
[----:B------:R-:W-:Y:S05]  /*7d90*/  BSYNC B1 ;  /* 0x0000000000017941 */ /* 0x000fea0003800000 */
.L_x_17910:
[----:B------:R-:W-:Y:S01]  /*7da0*/  LEA R5, R0, 0x3b800000, 0x17 ;  /* 0x3b80000000057811 */ /* 0x000fe200078eb8ff */
[----:B------:R-:W-:-:S05]  /*7db0*/  IMAD.SHL.U32 R0, R3, 0x100000, RZ ;  /* 0x0010000003007824 */ /* 0x000fca00078e00ff */
[----:B------:R-:W-:Y:S02]  /*7dc0*/  LOP3.LUT R0, R5, R0, R6, 0xfe, !PT ;  /* 0x0000000005007212 */ /* 0x000fe400078efe06 */
.L_x_17909:
[----:B------:R-:W-:Y:S05]  /*7dd0*/  BSYNC B0 ;  /* 0x0000000000007941 */ /* 0x000fea0003800000 */
.L_x_17908:
[----:B------:R-:W-:Y:S01]  /*7de0*/  FSETP.NEU.FTZ.AND P0, PT, R0, RZ, PT ;  /* 0x000000ff0000720b */ /* 0x000fe20003f1d000 */
[----:B------:R-:W-:Y:S05]  /*7df0*/  BRA `(.L_x_17893) ;  /* 0x0000048000007947 */ /* 0x000fea0003800000 */
.L_x_17906:
        /* <DEDUP_REMOVED lines=21> */
.L_x_17915:
[----:B------:R-:W-:Y:S05]  /*7f50*/  BSYNC B1 ;  /* 0x0000000000017941 */ /* 0x000fea0003800000 */
.L_x_17914:
[----:B------:R-:W-:Y:S01]  /*7f60*/  LEA R5, R0, 0x37800000, 0x17 ;  /* 0x3780000000057811 */ /* 0x000fe200078eb8ff */
[----:B------:R-:W-:-:S05]  /*7f70*/  IMAD.SHL.U32 R0, R3, 0x200000, RZ ;  /* 0x0020000003007824 */ /* 0x000fca00078e00ff */
[----:B------:R-:W-:Y:S02]  /*7f80*/  LOP3.LUT R0, R5, R0, R6, 0xfe, !PT ;  /* 0x0000000005007212 */ /* 0x000fe400078efe06 */
.L_x_17913:
[----:B------:R-:W-:Y:S05]  /*7f90*/  BSYNC B0 ;  /* 0x0000000000007941 */ /* 0x000fea0003800000 */
.L_x_17912:
[----:B------:R-:W-:Y:S01]  /*7fa0*/  FSETP.NEU.FTZ.AND P0, PT, R0, RZ, PT ;  /* 0x000000ff0000720b */ /* 0x000fe20003f1d000 */
[----:B------:R-:W-:Y:S05]  /*7fb0*/  BRA `(.L_x_17893) ;  /* 0x000002c000007947 */ /* 0x000fea0003800000 */
.L_x_17905:
        /* <DEDUP_REMOVED lines=14> */
.L_x_17919:
[----:B------:R-:W-:Y:S05]  /*80a0*/  BSYNC B0 ;  /* 0x0000000000007941 */ /* 0x000fea0003800000 */
.L_x_17918:
[----:B------:R-:W-:Y:S01]  /*80b0*/  FSETP.NEU.FTZ.AND P0, PT, R0, RZ, PT ;  /* 0x000000ff0000720b */ /* 0x000fe20003f1d000 */
[----:B------:R-:W-:Y:S05]  /*80c0*/  BRA `(.L_x_17893) ;  /* 0x000001b000007947 */ /* 0x000fea0003800000 */
.L_x_17892:
        /* <DEDUP_REMOVED lines=21> */
.L_x_17917:
[----:B------:R-:W2:Y:S02]  /*8220*/  LDG.E.64 R4, [R4.64] ;  /* 0x0000002404047981 */ /* 0x000ea4000c1e1b00 */
[----:B--2---:R-:W-:-:S04]  /*8230*/  ISETP.NE.U32.AND P0, PT, R4, RZ, PT ;  /* 0x000000ff0400720c */ /* 0x004fc80003f05070 */
[----:B------:R-:W-:Y:S01]  /*8240*/  ISETP.NE.AND.EX P0, PT, R5, RZ, PT, P0 ;  /* 0x000000ff0500720c */ /* 0x000fe20003f05300 */
[----:B------:R-:W-:Y:S05]  /*8250*/  BRA `(.L_x_17893) ;  /* 0x0000002000007947 */ /* 0x000fea0003800000 */
.L_x_17916:
[----:B------:R-:W2:Y:S02]  /*8260*/  LDG.E R4, [R4.64] ;  /* 0x0000002404047981 */ /* 0x000ea4000c1e1900 */
[----:B--2---:R-:W-:Y:S02]  /*8270*/  ISETP.NE.AND P0, PT, R4, RZ, PT ;  /* 0x000000ff0400720c */ /* 0x004fe40003f05270 */
.L_x_17893:
[----:B------:R-:W-:Y:S02]  /*8280*/  ISETP.NE.AND P1, PT, R16, RZ, PT ;  /* 0x000000ff1000720c */ /* 0x000fe40003f25270 */
[----:B-1----:R-:W-:Y:S02]  /*8290*/  SEL R0, RZ, 0x1, !P0 ;  /* 0x00000001ff007807 */ /* 0x002fe40004000000 */
[----:B------:R-:W-:-:S07]  /*82a0*/  SEL R28, RZ, 0x1, !P1 ;  /* 0x00000001ff1c7807 */ /* 0x000fce0004800000 */
.L_x_17855:
[----:B------:R-:W-:Y:S05]  /*82b0*/  BSYNC B6 ;  /* 0x0000000000067941 */ /* 0x000fea0003800000 */
.L_x_17854:
[----:B------:R-:W1:Y:S01]  /*82c0*/  S2R R17, SR_TID.X ;  /* 0x0000000000117919 */ /* 0x000e620000002100 */
[----:B------:R-:W2:Y:S01]  /*82d0*/  LDC.U8 R16, c[0x0][0x190] ;  /* 0x00006400ff107b82 */ /* 0x000ea20000000000 */
[----:B------:R-:W-:Y:S01]  /*82e0*/  PRMT R19, R19, 0x9910, RZ ;  /* 0x0000991013137816 */ /* 0x000fe200000000ff */
[----:B------:R-:W-:Y:S01]  /*82f0*/  BSSY B6, `(.L_x_17920) ;  /* 0x0000104000067945 */ /* 0x000fe20003800000 */
[----:B0-----:R-:W-:-:S02]  /*8300*/  PRMT R5, R0, 0x9910, RZ ;  /* 0x0000991000057816 */ /* 0x001fc400000000ff */
[----:B------:R-:W-:Y:S01]  /*8310*/  PRMT R3, R25, 0x9910, RZ ;  /* 0x0000991019037816 */ /* 0x000fe200000000ff */
[----:B------:R-:W-:Y:S01]  /*8320*/  IMAD.MOV.U32 R0, RZ, RZ, R19 ;  /* 0x000000ffff007224 */ /* 0x000fe200078e0013 */
[----:B------:R-:W-:Y:S02]  /*8330*/  PRMT R4, R26, 0x9910, RZ ;  /* 0x000099101a047816 */ /* 0x000fe400000000ff */
[----:B------:R-:W-:Y:S02]  /*8340*/  ISETP.NE.AND P3, PT, R3, RZ, PT ;  /* 0x000000ff0300720c */ /* 0x000fe40003f65270 */
[----:B------:R-:W-:Y:S02]  /*8350*/  ISETP.NE.AND P2, PT, R0, RZ, PT ;  /* 0x000000ff0000720c */ /* 0x000fe40003f45270 */
[----:B------:R-:W-:Y:S02]  /*8360*/  ISETP.NE.AND P1, PT, R4, RZ, PT ;  /* 0x000000ff0400720c */ /* 0x000fe40003f25270 */
[----:B------:R-:W-:-:S02]  /*8370*/  ISETP.NE.AND P0, PT, R5, RZ, PT ;  /* 0x000000ff0500720c */ /* 0x000fc40003f05270 */
[----:B------:R-:W-:Y:S02]  /*8380*/  PRMT R0, R18, 0x9910, RZ ;  /* 0x0000991012007816 */ /* 0x000fe400000000ff */
[----:B------:R-:W-:Y:S02]  /*8390*/  PRMT R3, R24, 0x9910, RZ ;  /* 0x0000991018037816 */ /* 0x000fe400000000ff */
[----:B------:R-:W-:Y:S02]  /*83a0*/  PRMT R4, R27, 0x9910, RZ ;  /* 0x000099101b047816 */ /* 0x000fe400000000ff */
[----:B-1----:R-:W-:Y:S02]  /*83b0*/  ISETP.GE.AND P4, PT, R17, R22, PT ;  /* 0x000000161100720c */ /* 0x002fe40003f86270 */
[----:B------:R-:W-:Y:S02]  /*83c0*/  PRMT R5, R28, 0x9910, RZ ;  /* 0x000099101c057816 */ /* 0x000fe400000000ff */
[----:B------:R-:W-:-:S02]  /*83d0*/  ISETP.NE.AND P2, PT, R0, RZ, P2 ;  /* 0x000000ff0000720c */ /* 0x000fc40001745270 */
[----:B------:R-:W-:Y:S02]  /*83e0*/  ISETP.NE.AND P3, PT, R3, RZ, P3 ;  /* 0x000000ff0300720c */ /* 0x000fe40001f65270 */
[----:B------:R-:W-:Y:S02]  /*83f0*/  ISETP.NE.AND P1, PT, R4, RZ, P1 ;  /* 0x000000ff0400720c */ /* 0x000fe40000f25270 */
[----:B------:R-:W-:Y:S02]  /*8400*/  ISETP.NE.AND P0, PT, R5, RZ, P0 ;  /* 0x000000ff0500720c */ /* 0x000fe40000705270 */
[----:B------:R-:W-:Y:S02]  /*8410*/  SEL R3, RZ, 0x1, !P2 ;  /* 0x00000001ff037807 */ /* 0x000fe40005000000 */
[----:B------:R-:W-:Y:S02]  /*8420*/  SEL R26, RZ, 0x1, !P3 ;  /* 0x00000001ff1a7807 */ /* 0x000fe40005800000 */
[----:B------:R-:W-:-:S02]  /*8430*/  SEL R18, RZ, 0x1, !P1 ;  /* 0x00000001ff127807 */ /* 0x000fc40004800000 */
[----:B------:R-:W-:Y:S01]  /*8440*/  SEL R24, RZ, 0x1, !P0 ;  /* 0x00000001ff187807 */ /* 0x000fe20004000000 */
        /* <DEDUP_REMOVED lines=20> */
.L_x_17925:
[----:B------:R0:W-:Y:S01]  /*8590*/  STG.E.U8 [R8.64], R3 ;  /* 0x0000000308007986 */ /* 0x0001e2000c101124 */
[----:B------:R-:W-:Y:S05]  /*85a0*/  BRA `(.L_x_17921) ;  /* 0x00000d8000007947 */ /* 0x000fea0003800000 */
.L_x_17924:
        /* <DEDUP_REMOVED lines=10> */
.L_x_17928:
[----:B------:R0:W-:Y:S01]  /*8650*/  STG.E [R8.64], R3 ;  /* 0x0000000308007986 */ /* 0x0001e2000c101924 */
[----:B------:R-:W-:Y:S05]  /*8660*/  BRA `(.L_x_17921) ;  /* 0x00000cc000007947 */ /* 0x000fea0003800000 */
.L_x_17927:
[----:B------:R0:W-:Y:S01]  /*8670*/  STG.E.U16 [R8.64], R3 ;  /* 0x0000000308007986 */ /* 0x0001e2000c101524 */
[----:B------:R-:W-:Y:S05]  /*8680*/  BRA `(.L_x_17921) ;  /* 0x00000ca000007947 */ /* 0x000fea0003800000 */
.L_x_17923:
        /* <DEDUP_REMOVED lines=9> */
.L_x_17930:
[----:B------:R-:W0:Y:S02]  /*8720*/  I2F.S16 R0, R3 ;  /* 0x0000000300007306 */ /* 0x000e240000101400 */
[----:B0-----:R-:W-:-:S05]  /*8730*/  F2FP.PACK_AB R0, RZ, R0 ;  /* 0x00000000ff00723e */ /* 0x001fca00000000ff */
[----:B------:R0:W-:Y:S01]  /*8740*/  STG.E.U16 [R8.64], R0 ;  /* 0x0000000008007986 */ /* 0x0001e2000c101524 */
[----:B------:R-:W-:Y:S05]  /*8750*/  BRA `(.L_x_17921) ;  /* 0x00000bd000007947 */ /* 0x000fea0003800000 */
.L_x_17929:
        /* <DEDUP_REMOVED lines=10> */
.L_x_17932:
[----:B------:R-:W0:Y:S02]  /*8800*/  I2F.S16 R3, R3 ;  /* 0x0000000300037306 */ /* 0x000e240000101400 */
[----:B0-----:R-:W-:-:S04]  /*8810*/  F2FP.PACK_AB R3, RZ, R3 ;  /* 0x00000003ff03723e */ /* 0x001fc800000000ff */
[----:B------:R-:W-:-:S05]  /*8820*/  PRMT R3, R3, 0x5410, RZ ;  /* 0x0000541003037816 */ /* 0x000fca00000000ff */
[----:B------:R0:W-:Y:S01]  /*8830*/  STG.E [R8.64], R3 ;  /* 0x0000000308007986 */ /* 0x0001e2000c101924 */
[----:B------:R-:W-:Y:S05]  /*8840*/  BRA `(.L_x_17921) ;  /* 0x00000ae000007947 */ /* 0x000fea0003800000 */
.L_x_17931:
[----:B------:R-:W0:Y:S02]  /*8850*/  I2F.F64.S16 R4, R3 ;  /* 0x0000000300047312 */ /* 0x000e240000101c00 */
[----:B0-----:R0:W-:Y:S01]  /*8860*/  STG.E.64 [R8.64], R4 ;  /* 0x0000000408007986 */ /* 0x0011e2000c101b24 */
[----:B------:R-:W-:Y:S05]  /*8870*/  BRA `(.L_x_17921) ;  /* 0x00000ab000007947 */ /* 0x000fea0003800000 */
.L_x_17922:
        /* <DEDUP_REMOVED lines=10> */
.L_x_17935:
[----:B------:R-:W0:Y:S01]  /*8920*/  I2F.F64.S16 R4, R3 ;  /* 0x0000000300047312 */ /* 0x000e220000101c00 */
[----:B------:R-:W-:-:S05]  /*8930*/  CS2R R6, SRZ ;  /* 0x0000000000067805 */ /* 0x000fca000001ff00 */
[----:B0-----:R0:W-:Y:S01]  /*8940*/  STG.E.128 [R8.64], R4 ;  /* 0x0000000408007986 */ /* 0x0011e2000c101d24 */
[----:B------:R-:W-:Y:S05]  /*8950*/  BRA `(.L_x_17921) ;  /* 0x000009d000007947 */ /* 0x000fea0003800000 */
.L_x_17934:
        /* <DEDUP_REMOVED lines=21> */
.L_x_17939:
[----:B------:R-:W-:Y:S05]  /*8ab0*/  BSYNC B0 ;  /* 0x0000000000007941 */ /* 0x000fea0003800000 */
.L_x_17938:
[----:B------:R-:W-:-:S05]  /*8ac0*/  LOP3.LUT R5, R0, R5, RZ, 0xfc, !PT ;  /* 0x0000000500057212 */ /* 0x000fca00078efcff */
[----:B------:R0:W-:Y:S01]  /*8ad0*/  STG.E.U8 [R8.64], R5 ;  /* 0x0000000508007986 */ /* 0x0001e2000c101124 */
[----:B------:R-:W-:Y:S05]  /*8ae0*/  BRA `(.L_x_17921) ;  /* 0x0000084000007947 */ /* 0x000fea0003800000 */
.L_x_17937:
        /* <DEDUP_REMOVED lines=13> */
.L_x_17941:
[----:B------:R-:W-:Y:S01]  /*8bc0*/  IMAD.MOV.U32 R0, RZ, RZ, 0x7f ;  /* 0x0000007fff007424 */ /* 0x000fe200078e00ff */
[----:B------:R-:W-:-:S04]  /*8bd0*/  ISETP.GT.U32.AND P0, PT, R4, 0x7f800000, PT ;  /* 0x7f8000000400780c */ /* 0x000fc80003f04070 */
[----:B------:R-:W-:-:S04]  /*8be0*/  SEL R0, R0, 0x7c, P0 ;  /* 0x0000007c00007807 */ /* 0x000fc80000000000 */
.L_x_17942:
[----:B------:R-:W-:Y:S05]  /*8bf0*/  BSYNC B0 ;  /* 0x0000000000007941 */ /* 0x000fea0003800000 */
.L_x_17940:
[----:B------:R-:W-:-:S04]  /*8c00*/  LOP3.LUT R3, R5, 0x80000000, RZ, 0xc0, !PT ;  /* 0x8000000005037812 */ /* 0x000fc800078ec0ff */
[----:B------:R-:W-:-:S04]  /*8c10*/  SHF.R.U32.HI R3, RZ, 0x18, R3 ;  /* 0x00000018ff037819 */ /* 0x000fc80000011603 */
[----:B------:R-:W-:-:S05]  /*8c20*/  LOP3.LUT R3, R0, R3, RZ, 0xfc, !PT ;  /* 0x0000000300037212 */ /* 0x000fca00078efcff */
[----:B------:R0:W-:Y:S01]  /*8c30*/  STG.E.U8 [R8.64], R3 ;  /* 0x0000000308007986 */ /* 0x0001e2000c101124 */
[----:B------:R-:W-:Y:S05]  /*8c40*/  BRA `(.L_x_17921) ;  /* 0x000006e000007947 */ /* 0x000fea0003800000 */
.L_x_17936:
[----:B------:R-:W0:Y:S02]  /*8c50*/  I2F.S16 R0, R3 ;  /* 0x0000000300007306 */ /* 0x000e240000101400 */
[----:B0-----:R-:W-:-:S05]  /*8c60*/  F2FP.BF16.PACK_AB R0, RZ, R0 ;  /* 0x00000000ff00723e */ /* 0x001fca00000010ff */
[----:B------:R0:W-:Y:S01]  /*8c70*/  STG.E.U16 [R8.64], R0 ;  /* 0x0000000008007986 */ /* 0x0001e2000c101524 */
[----:B------:R-:W-:Y:S05]  /*8c80*/  BRA `(.L_x_17921) ;  /* 0x000006a000007947 */ /* 0x000fea0003800000 */
.L_x_17933:
        /* <DEDUP_REMOVED lines=10> */
.L_x_17945:
        /* <DEDUP_REMOVED lines=17> */
.L_x_17948:
[----:B------:R-:W-:-:S04]  /*8e40*/  LOP3.LUT R3, R3, 0x80000000, RZ, 0xc0, !PT ;  /* 0x8000000003037812 */ /* 0x000fc800078ec0ff */
[----:B------:R-:W-:-:S04]  /*8e50*/  SHF.R.U32.HI R3, RZ, 0x18, R3 ;  /* 0x00000018ff037819 */ /* 0x000fc80000011603 */
[----:B------:R-:W-:-:S04]  /*8e60*/  LOP3.LUT R0, R0, R3, RZ, 0xfc, !PT ;  /* 0x0000000300007212 */ /* 0x000fc800078efcff */
[----:B------:R-:W-:Y:S02]  /*8e70*/  PRMT R4, R0, 0x7610, R4 ;  /* 0x0000761000047816 */ /* 0x000fe40000000004 */
.L_x_17947:
[----:B------:R-:W-:Y:S05]  /*8e80*/  BSYNC B0 ;  /* 0x0000000000007941 */ /* 0x000fea0003800000 */
.L_x_17946:
[----:B------:R0:W-:Y:S01]  /*8e90*/  STG.E.U8 [R8.64], R4 ;  /* 0x0000000408007986 */ /* 0x0001e2000c101124 */
[----:B------:R-:W-:Y:S05]  /*8ea0*/  BRA `(.L_x_17921) ;  /* 0x0000048000007947 */ /* 0x000fea0003800000 */
.L_x_17944:
        /* <DEDUP_REMOVED lines=17> */
.L_x_17951:
[----:B------:R-:W-:-:S04]  /*8fc0*/  LOP3.LUT R3, R3, 0x80000000, RZ, 0xc0, !PT ;  /* 0x8000000003037812 */ /* 0x000fc800078ec0ff */
[----:B------:R-:W-:-:S04]  /*8fd0*/  SHF.R.U32.HI R3, RZ, 0x18, R3 ;  /* 0x00000018ff037819 */ /* 0x000fc80000011603 */
[----:B------:R-:W-:-:S04]  /*8fe0*/  LOP3.LUT R0, R0, R3, RZ, 0xfc, !PT ;  /* 0x0000000300007212 */ /* 0x000fc800078efcff */
[----:B------:R-:W-:Y:S02]  /*8ff0*/  PRMT R4, R0, 0x7610, R4 ;  /* 0x0000761000047816 */ /* 0x000fe40000000004 */
.L_x_17950:
[----:B------:R-:W-:Y:S05]  /*9000*/  BSYNC B0 ;  /* 0x0000000000007941 */ /* 0x000fea0003800000 */
.L_x_17949:
[----:B------:R0:W-:Y:S01]  /*9010*/  STG.E.U8 [R8.64], R4 ;  /* 0x0000000408007986 */ /* 0x0001e2000c101124 */
[----:B------:R-:W-:Y:S05]  /*9020*/  BRA `(.L_x_17921) ;  /* 0x0000030000007947 */ /* 0x000fea0003800000 */
.L_x_17943:
        /* <DEDUP_REMOVED lines=23> */
.L_x_17926:
        /* <DEDUP_REMOVED lines=20> */
.L_x_17953:
[----:B------:R-:W-:Y:S02]  /*92e0*/  IMAD.MOV.U32 R4, RZ, RZ, R3 ;  /* 0x000000ffff047224 */ /* 0x000fe400078e0003 */
[----:B------:R-:W-:-:S05]  /*92f0*/  IMAD.MOV.U32 R5, RZ, RZ, RZ ;  /* 0x000000ffff057224 */ /* 0x000fca00078e00ff */
[----:B------:R0:W-:Y:S01]  /*9300*/  STG.E.64 [R8.64], R4 ;  /* 0x0000000408007986 */ /* 0x0001e2000c101b24 */
[----:B------:R-:W-:Y:S05]  /*9310*/  BRA `(.L_x_17921) ;  /* 0x0000001000007947 */ /* 0x000fea0003800000 */
.L_x_17952:
[----:B------:R0:W-:Y:S02]  /*9320*/  STG.E [R8.64], R3 ;  /* 0x0000000308007986 */ /* 0x0001e4000c101924 */
.L_x_17921:
[----:B--2---:R-:W-:Y:S05]  /*9330*/  BSYNC B6 ;  /* 0x0000000000067941 */ /* 0x004fea0003800000 */
.L_x_17920:
        /* <DEDUP_REMOVED lines=21> */
.L_x_17959:
[----:B------:R0:W-:Y:S01]  /*9490*/  STG.E.U8 [R8.64], R26 ;  /* 0x0000001a08007986 */ /* 0x0001e2000c101124 */
[----:B------:R-:W-:Y:S05]  /*94a0*/  BRA `(.L_x_17961) ;  /* 0x00000d5000007947 */ /* 0x000fea0003800000 */
.L_x_17958:
        /* <DEDUP_REMOVED lines=9> */
.L_x_17963:
[----:B------:R0:W-:Y:S01]  /*9540*/  STG.E [R8.64], R26 ;  /* 0x0000001a08007986 */ /* 0x0001e2000c101924 */
[----:B------:R-:W-:Y:S05]  /*9550*/  BRA `(.L_x_17961) ;  /* 0x00000ca000007947 */ /* 0x000fea0003800000 */
.L_x_17962:
[----:B------:R0:W-:Y:S01]  /*9560*/  STG.E.U16 [R8.64], R26 ;  /* 0x0000001a08007986 */ /* 0x0001e2000c101524 */
[----:B------:R-:W-:Y:S05]  /*9570*/  BRA `(.L_x_17961) ;  /* 0x00000c8000007947 */ /* 0x000fea0003800000 */
.L_x_17957:
        /* <DEDUP_REMOVED lines=9> */
.L_x_17965:
[----:B------:R-:W0:Y:S02]  /*9610*/  I2F.S16 R0, R26 ;  /* 0x0000001a00007306 */ /* 0x000e240000101400 */
[----:B0-----:R-:W-:-:S05]  /*9620*/  F2FP.PACK_AB R0, RZ, R0 ;  /* 0x00000000ff00723e */ /* 0x001fca00000000ff */
[----:B------:R0:W-:Y:S01]  /*9630*/  STG.E.U16 [R8.64], R0 ;  /* 0x0000000008007986 */ /* 0x0001e2000c101524 */
[----:B------:R-:W-:Y:S05]  /*9640*/  BRA `(.L_x_17961) ;  /* 0x00000bb000007947 */ /* 0x000fea0003800000 */
.L_x_17964:
        /* <DEDUP_REMOVED lines=10> */
.L_x_17967:
[----:B------:R-:W0:Y:S02]  /*96f0*/  I2F.S16 R26, R26 ;  /* 0x0000001a001a7306 */ /* 0x000e240000101400 */
[----:B0-----:R-:W-:-:S04]  /*9700*/  F2FP.PACK_AB R3, RZ, R26 ;  /* 0x0000001aff03723e */ /* 0x001fc800000000ff */
[----:B------:R-:W-:-:S05]  /*9710*/  PRMT R3, R3, 0x5410, RZ ;  /* 0x0000541003037816 */ /* 0x000fca00000000ff */
[----:B------:R0:W-:Y:S01]  /*9720*/  STG.E [R8.64], R3 ;  /* 0x0000000308007986 */ /* 0x0001e2000c101924 */
[----:B------:R-:W-:Y:S05]  /*9730*/  BRA `(.L_x_17961) ;  /* 0x00000ac000007947 */ /* 0x000fea0003800000 */
.L_x_17966:
[----:B------:R-:W0:Y:S02]  /*9740*/  I2F.F64.S16 R26, R26 ;  /* 0x0000001a001a7312 */ /* 0x000e240000101c00 */
[----:B0-----:R0:W-:Y:S01]  /*9750*/  STG.E.64 [R8.64], R26 ;  /* 0x0000001a08007986 */ /* 0x0011e2000c101b24 */
[----:B------:R-:W-:Y:S05]  /*9760*/  BRA `(.L_x_17961) ;  /* 0x00000a9000007947 */ /* 0x000fea0003800000 */
.L_x_17956:
        /* <DEDUP_REMOVED lines=10> */
.L_x_17970:
[----:B------:R-:W0:Y:S01]  /*9810*/  I2F.F64.S16 R4, R26 ;  /* 0x0000001a00047312 */ /* 0x000e220000101c00 */
[----:B------:R-:W-:-:S05]  /*9820*/  CS2R R6, SRZ ;  /* 0x0000000000067805 */ /* 0x000fca000001ff00 */
[----:B0-----:R0:W-:Y:S01]  /*9830*/  STG.E.128 [R8.64], R4 ;  /* 0x0000000408007986 */ /* 0x0011e2000c101d24 */
[----:B------:R-:W-:Y:S05]  /*9840*/  BRA `(.L_x_17961) ;  /* 0x000009b000007947 */ /* 0x000fea0003800000 */
.L_x_17969:
        /* <DEDUP_REMOVED lines=21> */
.L_x_17974:
[----:B------:R-:W-:Y:S05]  /*99a0*/  BSYNC B0 ;  /* 0x0000000000007941 */ /* 0x000fea0003800000 */
.L_x_17973:
[----:B------:R-:W-:-:S05]  /*99b0*/  LOP3.LUT R5, R0, R5, RZ, 0xfc, !PT ;  /* 0x0000000500057212 */ /* 0x000fca00078efcff */
[----:B------:R0:W-:Y:S01]  /*99c0*/  STG.E.U8 [R8.64], R5 ;  /* 0x0000000508007986 */ /* 0x0001e2000c101124 */
[----:B------:R-:W-:Y:S05]  /*99d0*/  BRA `(.L_x_17961) ;  /* 0x0000082000007947 */ /* 0x000fea0003800000 */
.L_x_17972:
        /* <DEDUP_REMOVED lines=13> */
.L_x_17976:
[----:B------:R-:W-:Y:S01]  /*9ab0*/  IMAD.MOV.U32 R0, RZ, RZ, 0x7f ;  /* 0x0000007fff007424 */ /* 0x000fe200078e00ff */
[----:B------:R-:W-:-:S04]  /*9ac0*/  ISETP.GT.U32.AND P0, PT, R3, 0x7f800000, PT ;  /* 0x7f8000000300780c */ /* 0x000fc80003f04070 */
[----:B------:R-:W-:-:S04]  /*9ad0*/  SEL R0, R0, 0x7c, P0 ;  /* 0x0000007c00007807 */ /* 0x000fc80000000000 */
.L_x_17977:
[----:B------:R-:W-:Y:S05]  /*9ae0*/  BSYNC B0 ;  /* 0x0000000000007941 */ /* 0x000fea0003800000 */
.L_x_17975:
[----:B------:R-:W-:-:S04]  /*9af0*/  LOP3.LUT R3, R5, 0x80000000, RZ, 0xc0, !PT ;  /* 0x8000000005037812 */ /* 0x000fc800078ec0ff */
[----:B------:R-:W-:-:S04]  /*9b00*/  SHF.R.U32.HI R3, RZ, 0x18, R3 ;  /* 0x00000018ff037819 */ /* 0x000fc80000011603 */
[----:B------:R-:W-:-:S05]  /*9b10*/  LOP3.LUT R3, R0, R3, RZ, 0xfc, !PT ;  /* 0x0000000300037212 */ /* 0x000fca00078efcff */
[----:B------:R0:W-:Y:S01]  /*9b20*/  STG.E.U8 [R8.64], R3 ;  /* 0x0000000308007986 */ /* 0x0001e2000c101124 */
[----:B------:R-:W-:Y:S05]  /*9b30*/  BRA `(.L_x_17961) ;  /* 0x000006c000007947 */ /* 0x000fea0003800000 */
.L_x_17971:
[----:B------:R-:W0:Y:S02]  /*9b40*/  I2F.S16 R0, R26 ;  /* 0x0000001a00007306 */ /* 0x000e240000101400 */
[----:B0-----:R-:W-:-:S05]  /*9b50*/  F2FP.BF16.PACK_AB R0, RZ, R0 ;  /* 0x00000000ff00723e */ /* 0x001fca00000010ff */
[----:B------:R0:W-:Y:S01]  /*9b60*/  STG.E.U16 [R8.64], R0 ;  /* 0x0000000008007986 */ /* 0x0001e2000c101524 */
[----:B------:R-:W-:Y:S05]  /*9b70*/  BRA `(.L_x_17961) ;  /* 0x0000068000007947 */ /* 0x000fea0003800000 */
.L_x_17968:
        /* <DEDUP_REMOVED lines=10> */
.L_x_17980:
        /* <DEDUP_REMOVED lines=17> */
.L_x_17983:
[----:B------:R-:W-:-:S04]  /*9d30*/  LOP3.LUT R3, R5, 0x80000000, RZ, 0xc0, !PT ;  /* 0x8000000005037812 */ /* 0x000fc800078ec0ff */
[----:B------:R-:W-:-:S04]  /*9d40*/  SHF.R.U32.HI R3, RZ, 0x18, R3 ;  /* 0x00000018ff037819 */ /* 0x000fc80000011603 */
[----:B------:R-:W-:-:S04]  /*9d50*/  LOP3.LUT R0, R0, R3, RZ, 0xfc, !PT ;  /* 0x0000000300007212 */ /* 0x000fc800078efcff */
[----:B------:R-:W-:Y:S02]  /*9d60*/  PRMT R4, R0, 0x7610, R4 ;  /* 0x0000761000047816 */ /* 0x000fe40000000004 */
.L_x_17982:
[----:B------:R-:W-:Y:S05]  /*9d70*/  BSYNC B0 ;  /* 0x0000000000007941 */ /* 0x000fea0003800000 */
.L_x_17981:
[----:B------:R0:W-:Y:S01]  /*9d80*/  STG.E.U8 [R8.64], R4 ;  /* 0x0000000408007986 */ /* 0x0001e2000c101124 */
[----:B------:R-:W-:Y:S05]  /*9d90*/  BRA `(.L_x_17961) ;  /* 0x0000046000007947 */ /* 0x000fea0003800000 */
.L_x_17979:
        /* <DEDUP_REMOVED lines=17> */
.L_x_17986:
[----:B------:R-:W-:-:S04]  /*9eb0*/  LOP3.LUT R3, R5, 0x80000000, RZ, 0xc0, !PT ;  /* 0x8000000005037812 */ /* 0x000fc800078ec0ff */
[----:B------:R-:W-:-:S04]  /*9ec0*/  SHF.R.U32.HI R3, RZ, 0x18, R3 ;  /* 0x00000018ff037819 */ /* 0x000fc80000011603 */
[----:B------:R-:W-:-:S04]  /*9ed0*/  LOP3.LUT R0, R0, R3, RZ, 0xfc, !PT ;  /* 0x0000000300007212 */ /* 0x000fc800078efcff */
[----:B------:R-:W-:Y:S02]  /*9ee0*/  PRMT R4, R0, 0x7610, R4 ;  /* 0x0000761000047816 */ /* 0x000fe40000000004 */
.L_x_17985:
[----:B------:R-:W-:Y:S05]  /*9ef0*/  BSYNC B0 ;  /* 0x0000000000007941 */ /* 0x000fea0003800000 */
.L_x_17984:
[----:B------:R0:W-:Y:S01]  /*9f00*/  STG.E.U8 [R8.64], R4 ;  /* 0x0000000408007986 */ /* 0x0001e2000c101124 */
[----:B------:R-:W-:Y:S05]  /*9f10*/  BRA `(.L_x_17961) ;  /* 0x000002e000007947 */ /* 0x000fea0003800000 */
.L_x_17978:
        /* <DEDUP_REMOVED lines=22> */
.L_x_17960:
        /* <DEDUP_REMOVED lines=20> */
.L_x_17988:
[----:B------:R-:W-:-:S05]  /*a1c0*/  IMAD.MOV.U32 R27, RZ, RZ, RZ ;  /* 0x000000ffff1b7224 */ /* 0x000fca00078e00ff */
[----:B------:R0:W-:Y:S01]  /*a1d0*/  STG.E.64 [R8.64], R26 ;  /* 0x0000001a08007986 */ /* 0x0001e2000c101b24 */
[----:B------:R-:W-:Y:S05]  /*a1e0*/  BRA `(.L_x_17961) ;  /* 0x0000001000007947 */ /* 0x000fea0003800000 */
.L_x_17987:
[----:B------:R0:W-:Y:S02]  /*a1f0*/  STG.E [R8.64], R26 ;  /* 0x0000001a08007986 */ /* 0x0001e4000c101924 */
.L_x_17961:
        /* <DEDUP_REMOVED lines=21> */
.L_x_17992:
[----:B------:R0:W-:Y:S01]  /*a350*/  STG.E.U8 [R8.64], R18 ;  /* 0x0000001208007986 */ /* 0x0001e2000c101124 */
[----:B------:R-:W-:Y:S05]  /*a360*/  BRA `(.L_x_17994) ;  /* 0x00000d5000007947 */ /* 0x000fea0003800000 */
.L_x_17991:
        /* <DEDUP_REMOVED lines=9> */
.L_x_17996:
[----:B------:R0:W-:Y:S01]  /*a400*/  STG.E [R8.64], R18 ;  /* 0x0000001208007986 */ /* 0x0001e2000c101924 */
[----:B------:R-:W-:Y:S05]  /*a410*/  BRA `(.L_x_17994) ;  /* 0x00000ca000007947 */ /* 0x000fea0003800000 */
.L_x_17995:
[----:B------:R0:W-:Y:S01]  /*a420*/  STG.E.U16 [R8.64], R18 ;  /* 0x0000001208007986 */ /* 0x0001e2000c101524 */
[----:B------:R-:W-:Y:S05]  /*a430*/  BRA `(.L_x_17994) ;  /* 0x00000c8000007947 */ /* 0x000fea0003800000 */
.L_x_17990:
        /* <DEDUP_REMOVED lines=9> */
.L_x_17998:
[----:B------:R-:W0:Y:S02]  /*a4d0*/  I2F.S16 R0, R18 ;  /* 0x0000001200007306 */ /* 0x000e240000101400 */
[----:B0-----:R-:W-:-:S05]  /*a4e0*/  F2FP.PACK_AB R0, RZ, R0 ;  /* 0x00000000ff00723e */ /* 0x001fca00000000ff */
[----:B------:R0:W-:Y:S01]  /*a4f0*/  STG.E.U16 [R8.64], R0 ;  /* 0x0000000008007986 */ /* 0x0001e2000c101524 */
[----:B------:R-:W-:Y:S05]  /*a500*/  BRA `(.L_x_17994) ;  /* 0x00000bb000007947 */ /* 0x000fea0003800000 */
.L_x_17997:
        /* <DEDUP_REMOVED lines=10> */
.L_x_18000:
[----:B------:R-:W0:Y:S02]  /*a5b0*/  I2F.S16 R18, R18 ;  /* 0x0000001200127306 */ /* 0x000e240000101400 */
[----:B0-----:R-:W-:-:S04]  /*a5c0*/  F2FP.PACK_AB R3, RZ, R18 ;  /* 0x00000012ff03723e */ /* 0x001fc800000000ff */
[----:B------:R-:W-:-:S05]  /*a5d0*/  PRMT R3, R3, 0x5410, RZ ;  /* 0x0000541003037816 */ /* 0x000fca00000000ff */
[----:B------:R0:W-:Y:S01]  /*a5e0*/  STG.E [R8.64], R3 ;  /* 0x0000000308007986 */ /* 0x0001e2000c101924 */
[----:B------:R-:W-:Y:S05]  /*a5f0*/  BRA `(.L_x_17994) ;  /* 0x00000ac000007947 */ /* 0x000fea0003800000 */
.L_x_17999:
[----:B------:R-:W0:Y:S02]  /*a600*/  I2F.F64.S16 R18, R18 ;  /* 0x0000001200127312 */ /* 0x000e240000101c00 */
[----:B0-----:R0:W-:Y:S01]  /*a610*/  STG.E.64 [R8.64], R18 ;  /* 0x0000001208007986 */ /* 0x0011e2000c101b24 */
[----:B------:R-:W-:Y:S05]  /*a620*/  BRA `(.L_x_17994) ;  /* 0x00000a9000007947 */ /* 0x000fea0003800000 */
.L_x_17989:
        /* <DEDUP_REMOVED lines=10> */
.L_x_18003:
[----:B------:R-:W0:Y:S01]  /*a6d0*/  I2F.F64.S16 R4, R18 ;  /* 0x0000001200047312 */ /* 0x000e220000101c00 */
[----:B------:R-:W-:-:S05]  /*a6e0*/  CS2R R6, SRZ ;  /* 0x0000000000067805 */ /* 0x000fca000001ff00 */
[----:B0-----:R0:W-:Y:S01]  /*a6f0*/  STG.E.128 [R8.64], R4 ;  /* 0x0000000408007986 */ /* 0x0011e2000c101d24 */
[----:B------:R-:W-:Y:S05]  /*a700*/  BRA `(.L_x_17994) ;  /* 0x000009b000007947 */ /* 0x000fea0003800000 */
.L_x_18002:
        /* <DEDUP_REMOVED lines=21> */
.L_x_18007:
[----:B------:R-:W-:Y:S05]  /*a860*/  BSYNC B0 ;  /* 0x0000000000007941 */ /* 0x000fea0003800000 */
.L_x_18006:
[----:B------:R-:W-:-:S05]  /*a870*/  LOP3.LUT R5, R0, R5, RZ, 0xfc, !PT ;  /* 0x0000000500057212 */ /* 0x000fca00078efcff */
[----:B------:R0:W-:Y:S01]  /*a880*/  STG.E.U8 [R8.64], R5 ;  /* 0x0000000508007986 */ /* 0x0001e2000c101124 */
[----:B------:R-:W-:Y:S05]  /*a890*/  BRA `(.L_x_17994) ;  /* 0x0000082000007947 */ /* 0x000fea0003800000 */
.L_x_18005:
        /* <DEDUP_REMOVED lines=13> */
.L_x_18009:
[----:B------:R-:W-:Y:S01]  /*a970*/  IMAD.MOV.U32 R0, RZ, RZ, 0x7f ;  /* 0x0000007fff007424 */ /* 0x000fe200078e00ff */
[----:B------:R-:W-:-:S04]  /*a980*/  ISETP.GT.U32.AND P0, PT, R3, 0x7f800000, PT ;  /* 0x7f8000000300780c */ /* 0x000fc80003f04070 */
[----:B------:R-:W-:-:S04]  /*a990*/  SEL R0, R0, 0x7c, P0 ;  /* 0x0000007c00007807 */ /* 0x000fc80000000000 */
.L_x_18010:
[----:B------:R-:W-:Y:S05]  /*a9a0*/  BSYNC B0 ;  /* 0x0000000000007941 */ /* 0x000fea0003800000 */
.L_x_18008:
[----:B------:R-:W-:-:S04]  /*a9b0*/  LOP3.LUT R3, R5, 0x80000000, RZ, 0xc0, !PT ;  /* 0x8000000005037812 */ /* 0x000fc800078ec0ff */
[----:B------:R-:W-:-:S04]  /*a9c0*/  SHF.R.U32.HI R3, RZ, 0x18, R3 ;  /* 0x00000018ff037819 */ /* 0x000fc80000011603 */
[----:B------:R-:W-:-:S05]  /*a9d0*/  LOP3.LUT R3, R0, R3, RZ, 0xfc, !PT ;  /* 0x0000000300037212 */ /* 0x000fca00078efcff */
[----:B------:R0:W-:Y:S01]  /*a9e0*/  STG.E.U8 [R8.64], R3 ;  /* 0x0000000308007986 */ /* 0x0001e2000c101124 */
[----:B------:R-:W-:Y:S05]  /*a9f0*/  BRA `(.L_x_17994) ;  /* 0x000006c000007947 */ /* 0x000fea0003800000 */
.L_x_18004:
[----:B------:R-:W0:Y:S02]  /*aa00*/  I2F.S16 R0, R18 ;  /* 0x0000001200007306 */ /* 0x000e240000101400 */
[----:B0-----:R-:W-:-:S05]  /*aa10*/  F2FP.BF16.PACK_AB R0, RZ, R0 ;  /* 0x00000000ff00723e */ /* 0x001fca00000010ff */
[----:B------:R0:W-:Y:S01]  /*aa20*/  STG.E.U16 [R8.64], R0 ;  /* 0x0000000008007986 */ /* 0x0001e2000c101524 */
[----:B------:R-:W-:Y:S05]  /*aa30*/  BRA `(.L_x_17994) ;  /* 0x0000068000007947 */ /* 0x000fea0003800000 */
.L_x_18001:
        /* <DEDUP_REMOVED lines=10> */
.L_x_18013:
        /* <DEDUP_REMOVED lines=17> */
.L_x_18016:
[----:B------:R-:W-:-:S04]  /*abf0*/  LOP3.LUT R3, R5, 0x80000000, RZ, 0xc0, !PT ;  /* 0x8000000005037812 */ /* 0x000fc800078ec0ff */
[----:B------:R-:W-:-:S04]  /*ac00*/  SHF.R.U32.HI R3, RZ, 0x18, R3 ;  /* 0x00000018ff037819 */ /* 0x000fc80000011603 */
[----:B------:R-:W-:-:S04]  /*ac10*/  LOP3.LUT R0, R0, R3, RZ, 0xfc, !PT ;  /* 0x0000000300007212 */ /* 0x000fc800078efcff */
[----:B------:R-:W-:Y:S02]  /*ac20*/  PRMT R4, R0, 0x7610, R4 ;  /* 0x0000761000047816 */ /* 0x000fe40000000004 */
.L_x_18015:
[----:B------:R-:W-:Y:S05]  /*ac30*/  BSYNC B0 ;  /* 0x0000000000007941 */ /* 0x000fea0003800000 */
.L_x_18014:
[----:B------:R0:W-:Y:S01]  /*ac40*/  STG.E.U8 [R8.64], R4 ;  /* 0x0000000408007986 */ /* 0x0001e2000c101124 */
[----:B------:R-:W-:Y:S05]  /*ac50*/  BRA `(.L_x_17994) ;  /* 0x0000046000007947 */ /* 0x000fea0003800000 */
.L_x_18012:
        /* <DEDUP_REMOVED lines=17> */
.L_x_18019:
[----:B------:R-:W-:-:S04]  /*ad70*/  LOP3.LUT R3, R5, 0x80000000, RZ, 0xc0, !PT ;  /* 0x8000000005037812 */ /* 0x000fc800078ec0ff */
[----:B------:R-:W-:-:S04]  /*ad80*/  SHF.R.U32.HI R3, RZ, 0x18, R3 ;  /* 0x00000018ff037819 */ /* 0x000fc80000011603 */
[----:B------:R-:W-:-:S04]  /*ad90*/  LOP3.LUT R0, R0, R3, RZ, 0xfc, !PT ;  /* 0x0000000300007212 */ /* 0x000fc800078efcff */
[----:B------:R-:W-:Y:S02]  /*ada0*/  PRMT R4, R0, 0x7610, R4 ;  /* 0x0000761000047816 */ /* 0x000fe40000000004 */
.L_x_18018:
[----:B------:R-:W-:Y:S05]  /*adb0*/  BSYNC B0 ;  /* 0x0000000000007941 */ /* 0x000fea0003800000 */
.L_x_18017:
[----:B------:R0:W-:Y:S01]  /*adc0*/  STG.E.U8 [R8.64], R4 ;  /* 0x0000000408007986 */ /* 0x0001e2000c101124 */
[----:B------:R-:W-:Y:S05]  /*add0*/  BRA `(.L_x_17994) ;  /* 0x000002e000007947 */ /* 0x000fea0003800000 */
.L_x_18011:
        /* <DEDUP_REMOVED lines=22> */
.L_x_17993:
        /* <DEDUP_REMOVED lines=20> */
.L_x_18021:
[----:B------:R-:W-:-:S05]  /*b080*/  IMAD.MOV.U32 R19, RZ, RZ, RZ ;  /* 0x000000ffff137224 */ /* 0x000fca00078e00ff */
[----:B------:R0:W-:Y:S01]  /*b090*/  STG.E.64 [R8.64], R18 ;  /* 0x0000001208007986 */ /* 0x0001e2000c101b24 */
[----:B------:R-:W-:Y:S05]  /*b0a0*/  BRA `(.L_x_17994) ;  /* 0x0000001000007947 */ /* 0x000fea0003800000 */
.L_x_18020:
[----:B------:R0:W-:Y:S02]  /*b0b0*/  STG.E [R8.64], R18 ;  /* 0x0000001208007986 */ /* 0x0001e4000c101924 */
.L_x_17994:
[----:B------:R-:W-:Y:S02]  /*b0c0*/  IADD3 R17, R17, 0x80, RZ ;  /* 0x0000008011117810 */ /* 0x000fe40007ffe0ff */
.L_x_17955:
[----:B------:R-:W-:Y:S05]  /*b0d0*/  BSYNC B6 ;  /* 0x0000000000067941 */ /* 0x000fea0003800000 */
.L_x_17954:
        /* <DEDUP_REMOVED lines=19> */
.L_x_18025:
[----:B------:R-:W-:Y:S01]  /*b210*/  STG.E.U8 [R2.64], R24 ;  /* 0x0000001802007986 */ /* 0x000fe2000c101124 */
[----:B------:R-:W-:Y:S05]  /*b220*/  EXIT ;  /* 0x000000000000794d */ /* 0x000fea0003800000 */
.L_x_18024:
        /* <DEDUP_REMOVED lines=9> */
.L_x_18028:
[----:B------:R-:W-:Y:S01]  /*b2c0*/  STG.E [R2.64], R24 ;  /* 0x0000001802007986 */ /* 0x000fe2000c101924 */
[----:B------:R-:W-:Y:S05]  /*b2d0*/  EXIT ;  /* 0x000000000000794d */ /* 0x000fea0003800000 */
.L_x_18027:
[----:B------:R-:W-:Y:S01]  /*b2e0*/  STG.E.U16 [R2.64], R24 ;  /* 0x0000001802007986 */ /* 0x000fe2000c101524 */
[----:B------:R-:W-:Y:S05]  /*b2f0*/  EXIT ;  /* 0x000000000000794d */ /* 0x000fea0003800000 */
.L_x_18023:
        /* <DEDUP_REMOVED lines=9> */
.L_x_18030:
[----:B------:R-:W0:Y:S02]  /*b390*/  I2F.S16 R0, R24 ;  /* 0x0000001800007306 */ /* 0x000e240000101400 */
[----:B0-----:R-:W-:-:S05]  /*b3a0*/  F2FP.PACK_AB R0, RZ, R0 ;  /* 0x00000000ff00723e */ /* 0x001fca00000000ff */
[----:B------:R-:W-:Y:S01]  /*b3b0*/  STG.E.U16 [R2.64], R0 ;  /* 0x0000000002007986 */ /* 0x000fe2000c101524 */
[----:B------:R-:W-:Y:S05]  /*b3c0*/  EXIT ;  /* 0x000000000000794d */ /* 0x000fea0003800000 */
.L_x_18029:
        /* <DEDUP_REMOVED lines=10> */
.L_x_18032:
[----:B------:R-:W0:Y:S02]  /*b470*/  I2F.S16 R24, R24 ;  /* 0x0000001800187306 */ /* 0x000e240000101400 */
[----:B0-----:R-:W-:-:S04]  /*b480*/  F2FP.PACK_AB R5, RZ, R24 ;  /* 0x00000018ff05723e */ /* 0x001fc800000000ff */
[----:B------:R-:W-:-:S05]  /*b490*/  PRMT R5, R5, 0x5410, RZ ;  /* 0x0000541005057816 */ /* 0x000fca00000000ff */
[----:B------:R-:W-:Y:S01]  /*b4a0*/  STG.E [R2.64], R5 ;  /* 0x0000000502007986 */ /* 0x000fe2000c101924 */
[----:B------:R-:W-:Y:S05]  /*b4b0*/  EXIT ;  /* 0x000000000000794d */ /* 0x000fea0003800000 */
.L_x_18031:
[----:B------:R-:W0:Y:S02]  /*b4c0*/  I2F.F64.S16 R24, R24 ;  /* 0x0000001800187312 */ /* 0x000e240000101c00 */
[----:B0-----:R-:W-:Y:S01]  /*b4d0*/  STG.E.64 [R2.64], R24 ;  /* 0x0000001802007986 */ /* 0x001fe2000c101b24 */
[----:B------:R-:W-:Y:S05]  /*b4e0*/  EXIT ;  /* 0x000000000000794d */ /* 0x000fea0003800000 */
.L_x_18022:
        /* <DEDUP_REMOVED lines=10> */
.L_x_18035:
[----:B------:R-:W0:Y:S01]  /*b590*/  I2F.F64.S16 R24, R24 ;  /* 0x0000001800187312 */ /* 0x000e220000101c00 */
[----:B------:R-:W-:-:S05]  /*b5a0*/  CS2R R26, SRZ ;  /* 0x00000000001a7805 */ /* 0x000fca000001ff00 */
[----:B0-----:R-:W-:Y:S01]  /*b5b0*/  STG.E.128 [R2.64], R24 ;  /* 0x0000001802007986 */ /* 0x001fe2000c101d24 */
[----:B------:R-:W-:Y:S05]  /*b5c0*/  EXIT ;  /* 0x000000000000794d */ /* 0x000fea0003800000 */
.L_x_18034:
        /* <DEDUP_REMOVED lines=21> */
.L_x_18039:
[----:B------:R-:W-:Y:S05]  /*b720*/  BSYNC B0 ;  /* 0x0000000000007941 */ /* 0x000fea0003800000 */
.L_x_18038:
[----:B------:R-:W-:-:S05]  /*b730*/  LOP3.LUT R5, R0, R5, RZ, 0xfc, !PT ;  /* 0x0000000500057212 */ /* 0x000fca00078efcff */
[----:B------:R-:W-:Y:S01]  /*b740*/  STG.E.U8 [R2.64], R5 ;  /* 0x0000000502007986 */ /* 0x000fe2000c101124 */
[----:B------:R-:W-:Y:S05]  /*b750*/  EXIT ;  /* 0x000000000000794d */ /* 0x000fea0003800000 */
.L_x_18037:
        /* <DEDUP_REMOVED lines=13> */
.L_x_18041:
[----:B------:R-:W-:Y:S01]  /*b830*/  IMAD.MOV.U32 R0, RZ, RZ, 0x7f ;  /* 0x0000007fff007424 */ /* 0x000fe200078e00ff */
[----:B------:R-:W-:-:S04]  /*b840*/  ISETP.GT.U32.AND P0, PT, R4, 0x7f800000, PT ;  /* 0x7f8000000400780c */ /* 0x000fc80003f04070 */
[----:B------:R-:W-:-:S04]  /*b850*/  SEL R0, R0, 0x7c, P0 ;  /* 0x0000007c00007807 */ /* 0x000fc80000000000 */
.L_x_18042:
[----:B------:R-:W-:Y:S05]  /*b860*/  BSYNC B0 ;  /* 0x0000000000007941 */ /* 0x000fea0003800000 */
.L_x_18040:
[----:B------:R-:W-:-:S04]  /*b870*/  LOP3.LUT R4, R5, 0x80000000, RZ, 0xc0, !PT ;  /* 0x8000000005047812 */ /* 0x000fc800078ec0ff */
[----:B------:R-:W-:-:S04]  /*b880*/  SHF.R.U32.HI R5, RZ, 0x18, R4 ;  /* 0x00000018ff057819 */ /* 0x000fc80000011604 */
[----:B------:R-:W-:-:S05]  /*b890*/  LOP3.LUT R5, R0, R5, RZ, 0xfc, !PT ;  /* 0x0000000500057212 */ /* 0x000fca00078efcff */
[----:B------:R-:W-:Y:S01]  /*b8a0*/  STG.E.U8 [R2.64], R5 ;  /* 0x0000000502007986 */ /* 0x000fe2000c101124 */
[----:B------:R-:W-:Y:S05]  /*b8b0*/  EXIT ;  /* 0x000000000000794d */ /* 0x000fea0003800000 */
.L_x_18036:
[----:B------:R-:W0:Y:S02]  /*b8c0*/  I2F.S16 R0, R24 ;  /* 0x0000001800007306 */ /* 0x000e240000101400 */
[----:B0-----:R-:W-:-:S05]  /*b8d0*/  F2FP.BF16.PACK_AB R0, RZ, R0 ;  /* 0x00000000ff00723e */ /* 0x001fca00000010ff */
[----:B------:R-:W-:Y:S01]  /*b8e0*/  STG.E.U16 [R2.64], R0 ;  /* 0x0000000002007986 */ /* 0x000fe2000c101524 */
[----:B------:R-:W-:Y:S05]  /*b8f0*/  EXIT ;  /* 0x000000000000794d */ /* 0x000fea0003800000 */
.L_x_18033:
        /* <DEDUP_REMOVED lines=10> */
.L_x_18045:
        /* <DEDUP_REMOVED lines=17> */
.L_x_18048:
[----:B------:R-:W-:-:S04]  /*bab0*/  LOP3.LUT R0, R7, 0x80000000, RZ, 0xc0, !PT ;  /* 0x8000000007007812 */ /* 0x000fc800078ec0ff */
[----:B------:R-:W-:-:S04]  /*bac0*/  SHF.R.U32.HI R5, RZ, 0x18, R0 ;  /* 0x00000018ff057819 */ /* 0x000fc80000011600 */
[----:B------:R-:W-:-:S04]  /*bad0*/  LOP3.LUT R4, R4, R5, RZ, 0xfc, !PT ;  /* 0x0000000504047212 */ /* 0x000fc800078efcff */
[----:B------:R-:W-:Y:S02]  /*bae0*/  PRMT R0, R4, 0x7610, R0 ;  /* 0x0000761004007816 */ /* 0x000fe40000000000 */
.L_x_18047:
[----:B------:R-:W-:Y:S05]  /*baf0*/  BSYNC B0 ;  /* 0x0000000000007941 */ /* 0x000fea0003800000 */
.L_x_18046:
[----:B------:R-:W-:Y:S01]  /*bb00*/  STG.E.U8 [R2.64], R0 ;  /* 0x0000000002007986 */ /* 0x000fe2000c101124 */
[----:B------:R-:W-:Y:S05]  /*bb10*/  EXIT ;  /* 0x000000000000794d */ /* 0x000fea0003800000 */
.L_x_18044:
        /* <DEDUP_REMOVED lines=17> */
.L_x_18051:
[----:B------:R-:W-:-:S04]  /*bc30*/  LOP3.LUT R0, R7, 0x80000000, RZ, 0xc0, !PT ;  /* 0x8000000007007812 */ /* 0x000fc800078ec0ff */
[----:B------:R-:W-:-:S04]  /*bc40*/  SHF.R.U32.HI R5, RZ, 0x18, R0 ;  /* 0x00000018ff057819 */ /* 0x000fc80000011600 */
[----:B------:R-:W-:-:S04]  /*bc50*/  LOP3.LUT R4, R4, R5, RZ, 0xfc, !PT ;  /* 0x0000000504047212 */ /* 0x000fc800078efcff */
[----:B------:R-:W-:Y:S02]  /*bc60*/  PRMT R0, R4, 0x7610, R0 ;  /* 0x0000761004007816 */ /* 0x000fe40000000000 */
.L_x_18050:
[----:B------:R-:W-:Y:S05]  /*bc70*/  BSYNC B0 ;  /* 0x0000000000007941 */ /* 0x000fea0003800000 */
.L_x_18049:
[----:B------:R-:W-:Y:S01]  /*bc80*/  STG.E.U8 [R2.64], R0 ;  /* 0x0000000002007986 */ /* 0x000fe2000c101124 */
[----:B------:R-:W-:Y:S05]  /*bc90*/  EXIT ;  /* 0x000000000000794d */ /* 0x000fea0003800000 */
.L_x_18043:
        /* <DEDUP_REMOVED lines=22> */
.L_x_18026:
        /* <DEDUP_REMOVED lines=20> */
.L_x_18053:
[----:B------:R-:W-:-:S05]  /*bf40*/  IMAD.MOV.U32 R25, RZ, RZ, RZ ;  /* 0x000000ffff197224 */ /* 0x000fca00078e00ff */
[----:B------:R-:W-:Y:S01]  /*bf50*/  STG.E.64 [R2.64], R24 ;  /* 0x0000001802007986 */ /* 0x000fe2000c101b24 */
[----:B------:R-:W-:Y:S05]  /*bf60*/  EXIT ;  /* 0x000000000000794d */ /* 0x000fea0003800000 */
.L_x_18052:
[----:B------:R-:W-:Y:S01]  /*bf70*/  STG.E [R2.64], R24 ;  /* 0x0000001802007986 */ /* 0x000fe2000c101924 */
[----:B------:R-:W-:Y:S05]  /*bf80*/  EXIT ;  /* 0x000000000000794d */ /* 0x000fea0003800000 */
.L_x_18054:
        /* <DEDUP_REMOVED lines=15> */
.L_x_25216:


//--------------------- .text._ZN2at6native18elementwise_kernelILi128ELi4EZNS0_22gpu_kernel_impl_nocastINS0_13BinaryFunctorIbbbNS0_17BitwiseAndFunctorIbEEEEEEvRNS_18TensorIteratorBaseERKT_EUliE_EEviT1_ --------------------------
	.section	.text._ZN2at6native18elementwise_kernelILi128ELi4EZNS0_22gpu_kernel_impl_nocastINS0_13BinaryFunctorIbbbNS0_17BitwiseAndFunctorIbEEEEEEvRNS_18TensorIteratorBaseERKT_EUliE_EEviT1_,"ax",@progbits
	.sectioninfo	@"SHI_REGISTERS=12"
	.align	128
        .global         _ZN2at6native18elementwise_kernelILi128ELi4EZNS0_22gpu_kernel_impl_nocastINS0_13BinaryFunctorIbbbNS0_17BitwiseAndFunctorIbEEEEEEvRNS_18TensorIteratorBaseERKT_EUliE_EEviT1_
        .type           _ZN2at6native18elementwise_kernelILi128ELi4EZNS0_22gpu_kernel_impl_nocastINS0_13BinaryFunctorIbbbNS0_17BitwiseAndFunctorIbEEEEEEvRNS_18TensorIteratorBaseERKT_EUliE_EEviT1_,@function
        .size           _ZN2at6native18elementwise_kernelILi128ELi4EZNS0_22gpu_kernel_impl_nocastINS0_13BinaryFunctorIbbbNS0_17BitwiseAndFunctorIbEEEEEEvRNS_18TensorIteratorBaseERKT_EUliE_EEviT1_,(.L_x_25217 - _ZN2at6native18elementwise_kernelILi128ELi4EZNS0_22gpu_kernel_impl_nocastINS0_13BinaryFunctorIbbbNS0_17BitwiseAndFunctorIbEEEEEEvRNS_18TensorIteratorBaseERKT_EUliE_EEviT1_)
        .other          _ZN2at6native18elementwise_kernelILi128ELi4EZNS0_22gpu_kernel_impl_nocastINS0_13BinaryFunctorIbbbNS0_17BitwiseAndFunctorIbEEEEEEvRNS_18TensorIteratorBaseERKT_EUliE_EEviT1_,@"STO_CUDA_ENTRY STV_DEFAULT"
_ZN2at6native18elementwise_kernelILi128ELi4EZNS0_22gpu_kernel_impl_nocastINS0_13BinaryFunctorIbbbNS0_17BitwiseAndFunctorIbEEEEEEvRNS_18TensorIteratorBaseERKT_EUliE_EEviT1_:
.text._ZN2at6native18elementwise_kernelILi128ELi4EZNS0_22gpu_kernel_impl_nocastINS0_13BinaryFunctorIbbbNS0_17BitwiseAndFunctorIbEEEEEEvRNS_18TensorIteratorBaseERKT_EUliE_EEviT1_:
        /* <DEDUP_REMOVED lines=261> */
.L_x_18057:
        /* <DEDUP_REMOVED lines=10> */
[----:B---3--:R-:W-:-:S04]  /*10f0*/  ISETP.NE.AND P0, PT, R4, RZ, P0 ;  /* 0x000000ff0400720c */ /* 0x008fc80000705270 */
[----:B------:R-:W-:-:S05]  /*1100*/  SEL R9, RZ, 0x1, !P0 ;  /* 0x00000001ff097807 */ /* 0x000fca0004000000 */
[----:B------:R0:W-:Y:S04]  /*1110*/  STG.E.U8 [R2.64], R9 ;  /* 0x0000000902007986 */ /* 0x0001e8000c101104 */
.L_x_18056:
[----:B------:R-:W-:Y:S05]  /*1120*/  BSYNC B0 ;  /* 0x0000000000007941 */ /* 0x000fea0003800000 */
.L_x_18055:
        /* <DEDUP_REMOVED lines=256> */
.L_x_18060:
        /* <DEDUP_REMOVED lines=268> */
.L_x_18061:
        /* <DEDUP_REMOVED lines=13> */
.L_x_18059:
[----:B------:R-:W-:Y:S05]  /*32c0*/  BSYNC B0 ;  /* 0x0000000000007941 */ /* 0x000fea0003800000 */
.L_x_18058:
        /* <DEDUP_REMOVED lines=255> */
.L_x_18062:
        /* <DEDUP_REMOVED lines=9> */
[----:B---3--:R-:W-:-:S04]  /*4350*/  ISETP.NE.AND P0, PT, R4, RZ, P0 ;  /* 0x000000ff0400720c */ /* 0x008fc80000705270 */
[----:B------:R-:W-:-:S05]  /*4360*/  SEL R9, RZ, 0x1, !P0 ;  /* 0x00000001ff097807 */ /* 0x000fca0004000000 */
[----:B------:R-:W-:Y:S01]  /*4370*/  STG.E.U8 [R2.64], R9 ;  /* 0x0000000902007986 */ /* 0x000fe2000c101104 */
[----:B------:R-:W-:Y:S05]  /*4380*/  EXIT ;  /* 0x000000000000794d */ /* 0x000fea0003800000 */
.L_x_18063:
        /* <DEDUP_REMOVED lines=15> */
.L_x_25217:


//--------------------- .text._ZN2at6native27unrolled_elementwise_kernelINS0_13BinaryFunctorIbbbNS0_17BitwiseAndFunctorIbEEEESt5arrayIPcLm3EELi4E23TrivialOffsetCalculatorILi2EjES9_ILi1EjENS0_6memory15LoadWithoutCastENSC_16StoreWithoutCastEEEviT_T0_T2_T3_T4_T5_ --------------------------
	.section	.text._ZN2at6native27unrolled_elementwise_kernelINS0_13BinaryFunctorIbbbNS0_17BitwiseAndFunctorIbEEEESt5arrayIPcLm3EELi4E23TrivialOffsetCalculatorILi2EjES9_ILi1EjENS0_6memory15LoadWithoutCastENSC_16StoreWithoutCastEEEviT_T0_T2_T3_T4_T5_,"ax",@progbits
	.sectioninfo	@"SHI_REGISTERS=23"
	.align	128
        .global         _ZN2at6native27unrolled_elementwise_kernelINS0_13BinaryFunctorIbbbNS0_17BitwiseAndFunctorIbEEEESt5arrayIPcLm3EELi4E23TrivialOffsetCalculatorILi2EjES9_ILi1EjENS0_6memory15LoadWithoutCastENSC_16StoreWithoutCastEEEviT_T0_T2_T3_T4_T5_
        .type           _ZN2at6native27unrolled_elementwise_kernelINS0_13BinaryFunctorIbbbNS0_17BitwiseAndFunctorIbEEEESt5arrayIPcLm3EELi4E23TrivialOffsetCalculatorILi2EjES9_ILi1EjENS0_6memory15LoadWithoutCastENSC_16StoreWithoutCastEEEviT_T0_T2_T3_T4_T5_,@function
        .size           _ZN2at6native27unrolled_elementwise_kernelINS0_13BinaryFunctorIbbbNS0_17BitwiseAndFunctorIbEEEESt5arrayIPcLm3EELi4E23TrivialOffsetCalculatorILi2EjES9_ILi1EjENS0_6memory15LoadWithoutCastENSC_16StoreWithoutCastEEEviT_T0_T2_T3_T4_T5_,(.L_x_25218 - _ZN2at6native27unrolled_elementwise_kernelINS0_13BinaryFunctorIbbbNS0_17BitwiseAndFunctorIbEEEESt5arrayIPcLm3EELi4E23TrivialOffsetCalculatorILi2EjES9_ILi1EjENS0_6memory15LoadWithoutCastENSC_16StoreWithoutCastEEEviT_T0_T2_T3_T4_T5_)
        .other          _ZN2at6native27unrolled_elementwise_kernelINS0_13BinaryFunctorIbbbNS0_17BitwiseAndFunctorIbEEEESt5arrayIPcLm3EELi4E23TrivialOffsetCalculatorILi2EjES9_ILi1EjENS0_6memory15LoadWithoutCastENSC_16StoreWithoutCastEEEviT_T0_T2_T3_T4_T5_,@"STO_CUDA_ENTRY STV_DEFAULT"
_ZN2at6native27unrolled_elementwise_kernelINS0_13BinaryFunctorIbbbNS0_17BitwiseAndFunctorIbEEEESt5arrayIPcLm3EELi4E23TrivialOffsetCalculatorILi2EjES9_ILi1EjENS0_6memory15LoadWithoutCastENSC_16StoreWithoutCastEEEviT_T0_T2_T3_T4_T5_:
.text._ZN2at6native27unrolled_elementwise_kernelINS0_13BinaryFunctorIbbbNS0_17BitwiseAndFunctorIbEEEESt5arrayIPcLm3EELi4E23TrivialOffsetCalculatorILi2EjES9_ILi1EjENS0_6memory15LoadWithoutCastENSC_16StoreWithoutCastEEEviT_T0_T2_T3_T4_T5_:
        /* <DEDUP_REMOVED lines=14> */
[----:B------:R-:W-:-:S04]  /*00e0*/  @!P4 IMAD.X R5, RZ, RZ, c[0x0][0x174], P0 ;  /* 0x00005d00ff05c624 */ /* 0x000fc800000e06ff */
[----:B------:R-:W-:Y:S01]  /*00f0*/  @!P2 IMAD R14, R0, 0x200, R11 ;  /* 0x00000200000ea824 */ /* 0x000fe200078e020b */
[----:B------:R-:W-:Y:S01]  /*0100*/  @!P2 IADD3 R11, R11, 0x80, RZ ;  /* 0x000000800b0ba810 */ /* 0x000fe20007ffe0ff */
[----:B------:R0:W2:Y:S03]  /*0110*/  @!P4 LDG.E.U8 R9, [R8.64] ;  /* 0x000000040809c981 */ /* 0x0000a6000c1e1100 */
[----:B------:R-:W-:Y:S01]  /*0120*/  ISETP.GE.AND P3, PT, R11, R2, PT ;  /* 0x000000020b00720c */ /* 0x000fe20003f66270 */
[----:B------:R1:W3:Y:S01]  /*0130*/  @!P4 LDG.E.U8 R20, [R4.64] ;  /* 0x000000040414c981 */ /* 0x0002e2000c1e1100 */
[----:B------:R-:W-:-:S11]  /*0140*/  @!P2 IADD3 R6, P0, R14, c[0x0][0x178], RZ ;  /* 0x00005e000e06aa10 */ /* 0x000fd60007f1e0ff */
[----:B------:R-:W-:-:S05]  /*0150*/  @!P3 IMAD R16, R0, 0x200, R11 ;  /* 0x000002000010b824 */ /* 0x000fca00078e020b */
[----:B------:R-:W-:Y:S01]  /*0160*/  @!P3 IADD3 R18, P1, R16, c[0x0][0x178], RZ ;  /* 0x00005e001012ba10 */ /* 0x000fe20007f3e0ff */
[----:B------:R-:W-:Y:S01]  /*0170*/  @!P2 IMAD.X R7, RZ, RZ, c[0x0][0x17c], P0 ;  /* 0x00005f00ff07a624 */ /* 0x000fe200000e06ff */
[----:B------:R-:W-:-:S03]  /*0180*/  @!P2 IADD3 R14, P0, R14, c[0x0][0x170], RZ ;  /* 0x00005c000e0eaa10 */ /* 0x000fc60007f1e0ff */
[----:B------:R-:W-:Y:S01]  /*0190*/  @!P3 IMAD.X R19, RZ, RZ, c[0x0][0x17c], P1 ;  /* 0x00005f00ff13b624 */ /* 0x000fe200008e06ff */
[----:B------:R-:W-:Y:S01]  /*01a0*/  @!P3 IADD3 R16, P1, R16, c[0x0][0x170], RZ ;  /* 0x00005c001010ba10 */ /* 0x000fe20007f3e0ff */
[----:B------:R4:W3:Y:S01]  /*01b0*/  @!P2 LDG.E.U8 R6, [R6.64] ;  /* 0x000000040606a981 */ /* 0x0008e2000c1e1100 */
[----:B------:R-:W-:-:S03]  /*01c0*/  @!P2 IMAD.X R15, RZ, RZ, c[0x0][0x174], P0 ;  /* 0x00005d00ff0fa624 */ /* 0x000fc600000e06ff */
[----:B0-----:R-:W3:Y:S01]  /*01d0*/  @!P3 LDG.E.U8 R8, [R18.64] ;  /* 0x000000041208b981 */ /* 0x001ee2000c1e1100 */
[----:B------:R-:W-:-:S03]  /*01e0*/  @!P3 IMAD.X R17, RZ, RZ, c[0x0][0x174], P1 ;  /* 0x00005d00ff11b624 */ /* 0x000fc600008e06ff */
[----:B------:R0:W3:Y:S04]  /*01f0*/  @!P2 LDG.E.U8 R15, [R14.64] ;  /* 0x000000040e0fa981 */ /* 0x0000e8000c1e1100 */
[----:B------:R-:W3:Y:S01]  /*0200*/  @!P3 LDG.E.U8 R16, [R16.64] ;  /* 0x000000041010b981 */ /* 0x000ee2000c1e1100 */
[----:B------:R-:W-:-:S04]  /*0210*/  @!P3 IADD3 R11, R11, 0x80, RZ ;  /* 0x000000800b0bb810 */ /* 0x000fc80007ffe0ff */
[----:B------:R-:W-:-:S13]  /*0220*/  ISETP.GE.AND P0, PT, R11, R2, PT ;  /* 0x000000020b00720c */ /* 0x000fda0003f06270 */
[----:B------:R-:W-:-:S05]  /*0230*/  @!P0 IMAD R12, R0, 0x200, R11 ;  /* 0x00000200000c8824 */ /* 0x000fca00078e020b */
[----:B------:R-:W-:-:S05]  /*0240*/  @!P0 IADD3 R10, P1, R12, c[0x0][0x170], RZ ;  /* 0x00005c000c0a8a10 */ /* 0x000fca0007f3e0ff */
[----:B------:R-:W-:Y:S01]  /*0250*/  @!P0 IMAD.X R11, RZ, RZ, c[0x0][0x174], P1 ;  /* 0x00005d00ff0b8624 */ /* 0x000fe200008e06ff */
[----:B------:R-:W-:Y:S02]  /*0260*/  @!P0 IADD3 R12, P1, R12, c[0x0][0x178], RZ ;  /* 0x00005e000c0c8a10 */ /* 0x000fe40007f3e0ff */
[----:B----4-:R-:W-:Y:S02]  /*0270*/  PRMT R7, RZ, 0x7610, R7 ;  /* 0x00007610ff077816 */ /* 0x010fe40000000007 */
[----:B-1----:R1:W5:Y:S01]  /*0280*/  @!P0 LDG.E.U8 R4, [R10.64] ;  /* 0x000000040a048981 */ /* 0x002362000c1e1100 */
[----:B------:R-:W-:Y:S01]  /*0290*/  @!P0 IMAD.X R13, RZ, RZ, c[0x0][0x17c], P1 ;  /* 0x00005f00ff0d8624 */ /* 0x000fe200008e06ff */
[----:B0-----:R-:W-:-:S04]  /*02a0*/  IADD3 R14, R3, 0x80, RZ ;  /* 0x00000080030e7810 */ /* 0x001fc80007ffe0ff */
[----:B------:R0:W5:Y:S01]  /*02b0*/  @!P0 LDG.E.U8 R5, [R12.64] ;  /* 0x000000040c058981 */ /* 0x000162000c1e1100 */
[----:B------:R-:W-:Y:S01]  /*02c0*/  BSSY B0, `(.L_x_18064) ;  /* 0x0000035000007945 */ /* 0x000fe20003800000 */
[----:B--2---:R-:W-:-:S04]  /*02d0*/  @!P4 ISETP.NE.AND P1, PT, R9, RZ, PT ;  /* 0x000000ff0900c20c */ /* 0x004fc80003f25270 */
[----:B------:R-:W-:Y:S02]  /*02e0*/  @!P4 SEL R7, RZ, 0x1, !P1 ;  /* 0x00000001ff07c807 */ /* 0x000fe40004800000 */
[----:B---3--:R-:W-:Y:S02]  /*02f0*/  @!P4 ISETP.NE.AND P1, PT, R20, RZ, PT ;  /* 0x000000ff1400c20c */ /* 0x008fe40003f25270 */
[----:B------:R-:W-:Y:S02]  /*0300*/  PRMT R9, RZ, 0x7610, R9 ;  /* 0x00007610ff097816 */ /* 0x000fe40000000009 */
[----:B-1----:R-:W-:Y:S02]  /*0310*/  PRMT R10, R7, 0x9910, RZ ;  /* 0x00009910070a7816 */ /* 0x002fe400000000ff */
[----:B------:R-:W-:Y:S02]  /*0320*/  @!P4 SEL R9, RZ, 0x1, !P1 ;  /* 0x00000001ff09c807 */ /* 0x000fe40004800000 */
[----:B------:R-:W-:-:S02]  /*0330*/  ISETP.NE.AND P1, PT, R10, RZ, PT ;  /* 0x000000ff0a00720c */ /* 0x000fc40003f25270 */
[----:B------:R-:W-:Y:S01]  /*0340*/  PRMT R9, R9, 0x9910, RZ ;  /* 0x0000991009097816 */ /* 0x000fe200000000ff */
[----:B------:R-:W-:Y:S01]  /*0350*/  IMAD.MOV.U32 R7, RZ, RZ, R3 ;  /* 0x000000ffff077224 */ /* 0x000fe200078e0003 */
[----:B------:R-:W-:Y:S02]  /*0360*/  @!P2 ISETP.NE.AND P6, PT, R6, RZ, PT ;  /* 0x000000ff0600a20c */ /* 0x000fe40003fc5270 */
[----:B------:R-:W-:Y:S02]  /*0370*/  @!P3 ISETP.NE.AND P5, PT, R8, RZ, PT ;  /* 0x000000ff0800b20c */ /* 0x000fe40003fa5270 */
[----:B------:R-:W-:Y:S02]  /*0380*/  PRMT R8, RZ, 0x7610, R8 ;  /* 0x00007610ff087816 */ /* 0x000fe40000000008 */
[----:B------:R-:W-:Y:S02]  /*0390*/  @!P3 SEL R8, RZ, 0x1, !P5 ;  /* 0x00000001ff08b807 */ /* 0x000fe40006800000 */
[----:B------:R-:W-:-:S02]  /*03a0*/  PRMT R6, RZ, 0x7610, R6 ;  /* 0x00007610ff067816 */ /* 0x000fc40000000006 */
[----:B------:R-:W-:Y:S02]  /*03b0*/  @!P2 SEL R6, RZ, 0x1, !P6 ;  /* 0x00000001ff06a807 */ /* 0x000fe40007000000 */
[----:B------:R-:W-:Y:S01]  /*03c0*/  PRMT R11, R8, 0x9910, RZ ;  /* 0x00009910080b7816 */ /* 0x000fe200000000ff */
[----:B------:R-:W-:Y:S01]  /*03d0*/  @!P4 IMAD R8, R0, 0x200, R3 ;  /* 0x000002000008c824 */ /* 0x000fe200078e0203 */
[----:B------:R-:W-:Y:S02]  /*03e0*/  @!P2 ISETP.NE.AND P6, PT, R15, RZ, PT ;  /* 0x000000ff0f00a20c */ /* 0x000fe40003fc5270 */
[----:B------:R-:W-:Y:S02]  /*03f0*/  @!P3 ISETP.NE.AND P5, PT, R16, RZ, PT ;  /* 0x000000ff1000b20c */ /* 0x000fe40003fa5270 */
[----:B------:R-:W-:Y:S01]  /*0400*/  PRMT R10, R6, 0x9910, RZ ;  /* 0x00009910060a7816 */ /* 0x000fe200000000ff */
[----:B------:R-:W-:Y:S01]  /*0410*/  IMAD.MOV.U32 R3, RZ, RZ, R11 ;  /* 0x000000ffff037224 */ /* 0x000fe200078e000b */
[----:B------:R-:W-:-:S02]  /*0420*/  ISETP.NE.AND P1, PT, R9, RZ, P1 ;  /* 0x000000ff0900720c */ /* 0x000fc40000f25270 */
[----:B------:R-:W-:Y:S02]  /*0430*/  PRMT R6, RZ, 0x7610, R6 ;  /* 0x00007610ff067816 */ /* 0x000fe40000000006 */
[----:B------:R-:W-:Y:S02]  /*0440*/  PRMT R9, RZ, 0x7610, R9 ;  /* 0x00007610ff097816 */ /* 0x000fe40000000009 */
[----:B------:R-:W-:Y:S02]  /*0450*/  @!P2 SEL R6, RZ, 0x1, !P6 ;  /* 0x00000001ff06a807 */ /* 0x000fe40007000000 */
[----:B------:R-:W-:Y:S02]  /*0460*/  @!P3 SEL R9, RZ, 0x1, !P5 ;  /* 0x00000001ff09b807 */ /* 0x000fe40006800000 */
[----:B------:R-:W-:Y:S02]  /*0470*/  @!P4 IADD3 R8, P6, R8, c[0x0][0x168], RZ ;  /* 0x00005a000808ca10 */ /* 0x000fe40007fde0ff */
[----:B------:R-:W-:-:S02]  /*0480*/  ISETP.NE.AND P2, PT, R10, RZ, PT ;  /* 0x000000ff0a00720c */ /* 0x000fc40003f45270 */
[----:B------:R-:W-:Y:S02]  /*0490*/  ISETP.NE.AND P3, PT, R3, RZ, PT ;  /* 0x000000ff0300720c */ /* 0x000fe40003f65270 */
[----:B------:R-:W-:Y:S01]  /*04a0*/  PRMT R10, R9, 0x9910, RZ ;  /* 0x00009910090a7816 */ /* 0x000fe200000000ff */
[----:B------:R-:W-:Y:S01]  /*04b0*/  @!P4 IMAD.X R9, RZ, RZ, c[0x0][0x16c], P6 ;  /* 0x00005b00ff09c624 */ /* 0x000fe200030e06ff */
[----:B------:R-:W-:Y:S01]  /*04c0*/  @!P4 SEL R3, RZ, 0x1, !P1 ;  /* 0x00000001ff03c807 */ /* 0x000fe20004800000 */
[----:B------:R-:W-:-:S04]  /*04d0*/  @!P4 IMAD.MOV.U32 R7, RZ, RZ, R14 ;  /* 0x000000ffff07c224 */ /* 0x000fc800078e000e */
[----:B------:R1:W-:Y:S01]  /*04e0*/  @!P4 STG.E.U8 [R8.64], R3 ;  /* 0x000000030800c986 */ /* 0x0003e2000c101104 */
[----:B------:R-:W-:Y:S02]  /*04f0*/  ISETP.GE.AND P5, PT, R7, R2, PT ;  /* 0x000000020700720c */ /* 0x000fe40003fa6270 */
[----:B------:R-:W-:Y:S02]  /*0500*/  PRMT R6, R6, 0x9910, RZ ;  /* 0x0000991006067816 */ /* 0x000fe400000000ff */
[----:B------:R-:W-:Y:S02]  /*0510*/  ISETP.NE.AND P3, PT, R10, RZ, P3 ;  /* 0x000000ff0a00720c */ /* 0x000fe40001f65270 */
[----:B------:R-:W-:Y:S02]  /*0520*/  ISETP.NE.AND P2, PT, R6, RZ, P2 ;  /* 0x000000ff0600720c */ /* 0x000fe40001745270 */
[----:B------:R-:W-:Y:S02]  /*0530*/  SEL R15, RZ, 0x1, !P3 ;  /* 0x00000001ff0f7807 */ /* 0x000fe40005800000 */
[----:B0-----:R-:W-:-:S03]  /*0540*/  SEL R13, RZ, 0x1, !P2 ;  /* 0x00000001ff0d7807 */ /* 0x001fc60005000000 */
        /* <DEDUP_REMOVED lines=12> */
.L_x_18065:
[----:B-1----:R-:W-:Y:S05]  /*0610*/  BSYNC B0 ;  /* 0x0000000000007941 */ /* 0x002fea0003800000 */
.L_x_18064:
[----:B------:R-:W-:Y:S02]  /*0620*/  ISETP.GE.AND P2, PT, R7, R2, PT ;  /* 0x000000020700720c */ /* 0x000fe40003f46270 */
[----:B-----5:R-:W-:-:S11]  /*0630*/  ISETP.NE.AND P1, PT, R4, RZ, !P0 ;  /* 0x000000ff0400720c */ /* 0x020fd60004725270 */
[----:B------:R-:W-:Y:S05]  /*0640*/  @P2 EXIT ;  /* 0x000000000000294d */ /* 0x000fea0003800000 */
[----:B------:R-:W-:Y:S01]  /*0650*/  IMAD R0, R0, 0x200, R7 ;  /* 0x0000020000007824 */ /* 0x000fe200078e0207 */
[----:B------:R-:W-:-:S04]  /*0660*/  ISETP.NE.AND P0, PT, R5, RZ, !P0 ;  /* 0x000000ff0500720c */ /* 0x000fc80004705270 */
[----:B------:R-:W-:Y:S02]  /*0670*/  IADD3 R2, P2, R0, c[0x0][0x168], RZ ;  /* 0x00005a0000027a10 */ /* 0x000fe40007f5e0ff */
[----:B------:R-:W-:-:S03]  /*0680*/  PLOP3.LUT P0, PT, P1, P0, PT, 0x80, 0x0 ;  /* 0x000000000000781c */ /* 0x000fc60000f01070 */
[----:B------:R-:W-:Y:S01]  /*0690*/  IMAD.X R3, RZ, RZ, c[0x0][0x16c], P2 ;  /* 0x00005b00ff037624 */ /* 0x000fe200010e06ff */
[----:B------:R-:W-:-:S05]  /*06a0*/  SEL R5, RZ, 0x1, !P0 ;  /* 0x00000001ff057807 */ /* 0x000fca0004000000 */
[----:B------:R-:W-:Y:S01]  /*06b0*/  STG.E.U8 [R2.64], R5 ;  /* 0x0000000502007986 */ /* 0x000fe2000c101104 */
[----:B------:R-:W-:Y:S05]  /*06c0*/  EXIT ;  /* 0x000000000000794d */ /* 0x000fea0003800000 */
.L_x_18066:
        /* <DEDUP_REMOVED lines=11> */
.L_x_25218:


//--------------------- .text._ZN2at6native29vectorized_elementwise_kernelILi2ENS0_13BinaryFunctorIbbbNS0_17BitwiseAndFunctorIbEEEESt5arrayIPcLm3EEEEviT0_T1_ --------------------------
	.section	.text._ZN2at6native29vectorized_elementwise_kernelILi2ENS0_13BinaryFunctorIbbbNS0_17BitwiseAndFunctorIbEEEESt5arrayIPcLm3EEEEviT0_T1_,"ax",@progbits
	.sectioninfo	@"SHI_REGISTERS=30"
	.align	128
        .global         _ZN2at6native29vectorized_elementwise_kernelILi2ENS0_13BinaryFunctorIbbbNS0_17BitwiseAndFunctorIbEEEESt5arrayIPcLm3EEEEviT0_T1_
        .type           _ZN2at6native29vectorized_elementwise_kernelILi2ENS0_13BinaryFunctorIbbbNS0_17BitwiseAndFunctorIbEEEESt5arrayIPcLm3EEEEviT0_T1_,@function
        .size           _ZN2at6native29vectorized_elementwise_kernelILi2ENS0_13BinaryFunctorIbbbNS0_17BitwiseAndFunctorIbEEEESt5arrayIPcLm3EEEEviT0_T1_,(.L_x_25219 - _ZN2at6native29vectorized_elementwise_kernelILi2ENS0_13BinaryFunctorIbbbNS0_17BitwiseAndFunctorIbEEEESt5arrayIPcLm3EEEEviT0_T1_)
        .other          _ZN2at6native29vectorized_elementwise_kernelILi2ENS0_13BinaryFunctorIbbbNS0_17BitwiseAndFunctorIbEEEESt5arrayIPcLm3EEEEviT0_T1_,@"STO_CUDA_ENTRY STV_DEFAULT"
_ZN2at6native29vectorized_elementwise_kernelILi2ENS0_13BinaryFunctorIbbbNS0_17BitwiseAndFunctorIbEEEESt5arrayIPcLm3EEEEviT0_T1_:
.text._ZN2at6native29vectorized_elementwise_kernelILi2ENS0_13BinaryFunctorIbbbNS0_17BitwiseAndFunctorIbEEEESt5arrayIPcLm3EEEEviT0_T1_:
        /* <DEDUP_REMOVED lines=32> */
[----:B------:R-:W-:Y:S02]  /*0200*/  ISETP.NE.AND P5, PT, R0, RZ, P5 ;  /* 0x000000ff0000720c */ /* 0x000fe40002fa5270 */
[----:B------:R-:W-:Y:S02]  /*0210*/  ISETP.NE.AND P0, PT, R10, RZ, PT ;  /* 0x000000ff0a00720c */ /* 0x000fe40003f05270 */
[----:B------:R-:W-:Y:S02]  /*0220*/  PRMT R0, R12, 0x7771, RZ ;  /* 0x000077710c007816 */ /* 0x000fe400000000ff */
[----:B------:R-:W-:Y:S02]  /*0230*/  ISETP.NE.AND P2, PT, R6, RZ, PT ;  /* 0x000000ff0600720c */ /* 0x000fe40003f45270 */
[----:B------:R-:W-:Y:S02]  /*0240*/  ISETP.NE.AND P1, PT, R11, RZ, PT ;  /* 0x000000ff0b00720c */ /* 0x000fe40003f25270 */
[----:B-----5:R-:W-:-:S02]  /*0250*/  PRMT R7, R13, 0x7770, RZ ;  /* 0x000077700d077816 */ /* 0x020fc400000000ff */
[----:B------:R-:W-:Y:S02]  /*0260*/  PRMT R6, R13, 0x7771, RZ ;  /* 0x000077710d067816 */ /* 0x000fe400000000ff */
[----:B------:R-:W-:Y:S02]  /*0270*/  ISETP.NE.AND P0, PT, R0, RZ, P0 ;  /* 0x000000ff0000720c */ /* 0x000fe40000705270 */
[----:B------:R-:W-:Y:S02]  /*0280*/  PRMT R0, R15, 0x7771, RZ ;  /* 0x000077710f007816 */ /* 0x000fe400000000ff */
[----:B------:R-:W-:Y:S02]  /*0290*/  ISETP.NE.AND P1, PT, R7, RZ, P1 ;  /* 0x000000ff0700720c */ /* 0x000fe40000f25270 */
[----:B------:R-:W-:Y:S02]  /*02a0*/  ISETP.NE.AND P2, PT, R6, RZ, P2 ;  /* 0x000000ff0600720c */ /* 0x000fe40001745270 */
        /* <DEDUP_REMOVED lines=32> */
.L_x_18067:
        /* <DEDUP_REMOVED lines=13> */
[----:B------:R0:W2:Y:S01]  /*0580*/  @!P4 LDG.E.U8 R15, [R2.64] ;  /* 0x00000004020fc981 */ /* 0x0000a2000c1e1100 */
[----:B------:R-:W-:-:S03]  /*0590*/  @!P0 IMAD.IADD R4, R0, 0x1, R25 ;  /* 0x0000000100048824 */ /* 0x000fc600078e0219 */
[----:B------:R1:W3:Y:S02]  /*05a0*/  @!P4 LDG.E.U8 R16, [R6.64] ;  /* 0x000000040610c981 */ /* 0x0002e4000c1e1100 */
[----:B------:R-:W-:-:S05]  /*05b0*/  @!P0 IADD3 R8, P1, R4, c[0x0][0x170], RZ ;  /* 0x00005c0004088a10 */ /* 0x000fca0007f3e0ff */
[----:B------:R-:W-:-:S05]  /*05c0*/  @!P0 IMAD.X R9, RZ, RZ, c[0x0][0x174], P1 ;  /* 0x00005d00ff098624 */ /* 0x000fca00008e06ff */
[----:B------:R-:W4:Y:S01]  /*05d0*/  @!P0 LDG.E.U8 R8, [R8.64] ;  /* 0x0000000408088981 */ /* 0x000f22000c1e1100 */
[----:B------:R-:W-:-:S05]  /*05e0*/  @!P0 IADD3 R4, P1, R4, c[0x0][0x178], RZ ;  /* 0x00005e0004048a10 */ /* 0x000fca0007f3e0ff */
[----:B------:R-:W-:-:S05]  /*05f0*/  @!P0 IMAD.X R5, RZ, RZ, c[0x0][0x17c], P1 ;  /* 0x00005f00ff058624 */ /* 0x000fca00008e06ff */
[----:B------:R5:W4:Y:S01]  /*0600*/  @!P0 LDG.E.U8 R4, [R4.64] ;  /* 0x0000000404048981 */ /* 0x000b22000c1e1100 */
[----:B------:R-:W-:-:S04]  /*0610*/  @!P0 IADD3 R25, R25, 0x80, RZ ;  /* 0x0000008019198810 */ /* 0x000fc80007ffe0ff */
[----:B------:R-:W-:-:S13]  /*0620*/  ISETP.GE.AND P2, PT, R25, R10, PT ;  /* 0x0000000a1900720c */ /* 0x000fda0003f46270 */
[----:B------:R-:W-:Y:S01]  /*0630*/  @!P2 IMAD.IADD R12, R0, 0x1, R25 ;  /* 0x00000001000ca824 */ /* 0x000fe200078e0219 */
[----:B------:R-:W-:-:S04]  /*0640*/  @!P2 IADD3 R25, R25, 0x80, RZ ;  /* 0x000000801919a810 */ /* 0x000fc80007ffe0ff */
[----:B------:R-:W-:Y:S02]  /*0650*/  ISETP.GE.AND P1, PT, R25, R10, PT ;  /* 0x0000000a1900720c */ /* 0x000fe40003f26270 */
[C---:B------:R-:W-:Y:S02]  /*0660*/  @!P2 IADD3 R18, P3, R12.reuse, c[0x0][0x170], RZ ;  /* 0x00005c000c12aa10 */ /* 0x040fe40007f7e0ff */
[----:B------:R-:W-:-:S03]  /*0670*/  @!P2 IADD3 R12, P5, R12, c[0x0][0x178], RZ ;  /* 0x00005e000c0caa10 */ /* 0x000fc60007fbe0ff */
[----:B------:R-:W-:Y:S01]  /*0680*/  @!P2 IMAD.X R19, RZ, RZ, c[0x0][0x174], P3 ;  /* 0x00005d00ff13a624 */ /* 0x000fe200018e06ff */
[C---:B0-----:R-:W-:Y:S01]  /*0690*/  @!P6 IADD3 R2, P3, R11.reuse, c[0x0][0x170], RZ ;  /* 0x00005c000b02ea10 */ /* 0x041fe20007f7e0ff */
[----:B------:R-:W-:Y:S01]  /*06a0*/  @!P2 IMAD.X R13, RZ, RZ, c[0x0][0x17c], P5 ;  /* 0x00005f00ff0da624 */ /* 0x000fe200028e06ff */
[----:B-1----:R-:W-:Y:S02]  /*06b0*/  @!P6 IADD3 R6, P5, R11, c[0x0][0x178], RZ ;  /* 0x00005e000b06ea10 */ /* 0x002fe40007fbe0ff */
[----:B------:R0:W4:Y:S01]  /*06c0*/  @!P2 LDG.E.U8 R14, [R18.64] ;  /* 0x00000004120ea981 */ /* 0x000122000c1e1100 */
[----:B-----5:R-:W-:Y:S01]  /*06d0*/  @!P1 IMAD.IADD R5, R0, 0x1, R25 ;  /* 0x0000000100059824 */ /* 0x020fe200078e0219 */
[----:B------:R-:W-:Y:S01]  /*06e0*/  @!P1 IADD3 R25, R25, 0x80, RZ ;  /* 0x0000008019199810 */ /* 0x000fe20007ffe0ff */
[----:B------:R-:W-:Y:S01]  /*06f0*/  @!P6 IMAD.X R3, RZ, RZ, c[0x0][0x174], P3 ;  /* 0x00005d00ff03e624 */ /* 0x000fe200018e06ff */
[----:B------:R1:W5:Y:S02]  /*0700*/  @!P2 LDG.E.U8 R12, [R12.64] ;  /* 0x000000040c0ca981 */ /* 0x000364000c1e1100 */
[----:B------:R-:W-:Y:S01]  /*0710*/  ISETP.GE.AND P3, PT, R25, R10, PT ;  /* 0x0000000a1900720c */ /* 0x000fe20003f66270 */
[----:B------:R-:W-:Y:S01]  /*0720*/  @!P6 IMAD.X R7, RZ, RZ, c[0x0][0x17c], P5 ;  /* 0x00005f00ff07e624 */ /* 0x000fe200028e06ff */
[----:B0-----:R0:W5:Y:S01]  /*0730*/  @!P6 LDG.E.U8 R18, [R2.64] ;  /* 0x000000040212e981 */ /* 0x001162000c1e1100 */
[----:B-1----:R-:W-:-:S03]  /*0740*/  PRMT R13, RZ, 0x7610, R13 ;  /* 0x00007610ff0d7816 */ /* 0x002fc6000000000d */
[----:B------:R1:W5:Y:S07]  /*0750*/  @!P6 LDG.E.U8 R19, [R6.64] ;  /* 0x000000040613e981 */ /* 0x00036e000c1e1100 */
[----:B------:R-:W-:Y:S01]  /*0760*/  @!P3 IMAD.IADD R23, R0, 0x1, R25 ;  /* 0x000000010017b824 */ /* 0x000fe200078e0219 */
[----:B------:R-:W-:Y:S02]  /*0770*/  @!P3 IADD3 R25, R25, 0x80, RZ ;  /* 0x000000801919b810 */ /* 0x000fe40007ffe0ff */
[----:B------:R-:W-:-:S02]  /*0780*/  PRMT R22, RZ, 0x7610, R22 ;  /* 0x00007610ff167816 */ /* 0x000fc40000000016 */
[----:B--2---:R-:W-:Y:S02]  /*0790*/  @!P4 ISETP.NE.AND P5, PT, R15, RZ, PT ;  /* 0x000000ff0f00c20c */ /* 0x004fe40003fa5270 */
[----:B------:R-:W-:Y:S02]  /*07a0*/  PRMT R15, RZ, 0x7610, R15 ;  /* 0x00007610ff0f7816 */ /* 0x000fe4000000000f */
[----:B------:R-:W-:Y:S02]  /*07b0*/  @!P4 SEL R15, RZ, 0x1, !P5 ;  /* 0x00000001ff0fc807 */ /* 0x000fe40006800000 */
[----:B---3--:R-:W-:-:S04]  /*07c0*/  @!P4 ISETP.NE.AND P5, PT, R16, RZ, PT ;  /* 0x000000ff1000c20c */ /* 0x008fc80003fa5270 */
[----:B------:R-:W-:Y:S02]  /*07d0*/  @!P4 SEL R13, RZ, 0x1, !P5 ;  /* 0x00000001ff0dc807 */ /* 0x000fe40006800000 */
[----:B------:R-:W-:Y:S02]  /*07e0*/  PRMT R16, RZ, 0x7610, R16 ;  /* 0x00007610ff107816 */ /* 0x000fe40000000010 */
[----:B----4-:R-:W-:Y:S02]  /*07f0*/  @!P0 ISETP.NE.AND P5, PT, R8, RZ, PT ;  /* 0x000000ff0800820c */ /* 0x010fe40003fa5270 */
[----:B------:R-:W-:Y:S02]  /*0800*/  @!P1 IADD3 R26, P4, R5, c[0x0][0x170], RZ ;  /* 0x00005c00051a9a10 */ /* 0x000fe40007f9e0ff */
[----:B------:R-:W-:Y:S02]  /*0810*/  @!P0 SEL R16, RZ, 0x1, !P5 ;  /* 0x00000001ff108807 */ /* 0x000fe40006800000 */
[----:B------:R-:W-:Y:S01]  /*0820*/  ISETP.GE.AND P5, PT, R25, R10, PT ;  /* 0x0000000a1900720c */ /* 0x000fe20003fa6270 */
[----:B------:R-:W-:Y:S01]  /*0830*/  @!P1 IMAD.X R27, RZ, RZ, c[0x0][0x174], P4 ;  /* 0x00005d00ff1b9624 */ /* 0x000fe200020e06ff */
[----:B-1----:R-:W-:-:S04]  /*0840*/  @!P1 IADD3 R6, P4, R5, c[0x0][0x178], RZ ;  /* 0x00005e0005069a10 */ /* 0x002fc80007f9e0ff */
[----:B------:R-:W2:Y:S01]  /*0850*/  @!P1 LDG.E.U8 R11, [R26.64] ;  /* 0x000000041a0b9981 */ /* 0x000ea2000c1e1100 */
[----:B------:R-:W-:Y:S01]  /*0860*/  @!P1 IMAD.X R7, RZ, RZ, c[0x0][0x17c], P4 ;  /* 0x00005f00ff079624 */ /* 0x000fe200020e06ff */
[----:B------:R-:W-:-:S04]  /*0870*/  @!P3 IADD3 R8, P4, R23, c[0x0][0x178], RZ ;  /* 0x00005e001708ba10 */ /* 0x000fc80007f9e0ff */
[----:B------:R1:W3:Y:S01]  /*0880*/  @!P1 LDG.E.U8 R20, [R6.64] ;  /* 0x0000000406149981 */ /* 0x0002e2000c1e1100 */
[----:B------:R-:W-:Y:S02]  /*0890*/  @!P5 IMAD.IADD R24, R0, 0x1, R25 ;  /* 0x000000010018d824 */ /* 0x000fe400078e0219 */
[----:B------:R-:W-:-:S03]  /*08a0*/  @!P3 IMAD.X R9, RZ, RZ, c[0x0][0x17c], P4 ;  /* 0x00005f00ff09b624 */ /* 0x000fc600020e06ff */
[----:B0-----:R-:W-:Y:S02]  /*08b0*/  @!P5 IADD3 R2, P4, R24, c[0x0][0x178], RZ ;  /* 0x00005e001802da10 */ /* 0x001fe40007f9e0ff */
[----:B------:R-:W-:Y:S01]  /*08c0*/  @!P5 IADD3 R25, R25, 0x80, RZ ;  /* 0x000000801919d810 */ /* 0x000fe20007ffe0ff */
[----:B------:R0:W4:Y:S02]  /*08d0*/  @!P3 LDG.E.U8 R21, [R8.64] ;  /* 0x000000040815b981 */ /* 0x000124000c1e1100 */
[----:B------:R-:W-:Y:S01]  /*08e0*/  @!P5 IMAD.X R3, RZ, RZ, c[0x0][0x17c], P4 ;  /* 0x00005f00ff03d624 */ /* 0x000fe200020e06ff */
[----:B------:R-:W-:-:S04]  /*08f0*/  @!P0 ISETP.NE.AND P4, PT, R4, RZ, PT ;  /* 0x000000ff0400820c */ /* 0x000fc80003f85270 */
[----:B------:R-:W-:Y:S02]  /*0900*/  @!P0 SEL R22, RZ, 0x1, !P4 ;  /* 0x00000001ff168807 */ /* 0x000fe40006000000 */
[----:B------:R-:W-:Y:S02]  /*0910*/  @!P3 IADD3 R4, P0, R23, c[0x0][0x170], RZ ;  /* 0x00005c001704ba10 */ /* 0x000fe40007f1e0ff */
[----:B-1----:R-:W-:Y:S01]  /*0920*/  @!P5 IADD3 R6, P4, R24, c[0x0][0x170], RZ ;  /* 0x00005c001806da10 */ /* 0x002fe20007f9e0ff */
[----:B------:R1:W4:Y:S02]  /*0930*/  @!P5 LDG.E.U8 R23, [R2.64] ;  /* 0x000000040217d981 */ /* 0x000324000c1e1100 */
[----:B------:R-:W-:Y:S01]  /*0940*/  @!P3 IMAD.X R5, RZ, RZ, c[0x0][0x174], P0 ;  /* 0x00005d00ff05b624 */ /* 0x000fe200000e06ff */
[----:B------:R-:W-:Y:S01]  /*0950*/  ISETP.GE.AND P0, PT, R25, R10, PT ;  /* 0x0000000a1900720c */ /* 0x000fe20003f06270 */
[----:B------:R-:W-:-:S03]  /*0960*/  @!P5 IMAD.X R7, RZ, RZ, c[0x0][0x174], P4 ;  /* 0x00005d00ff07d624 */ /* 0x000fc600020e06ff */
[----:B------:R0:W4:Y:S04]  /*0970*/  @!P3 LDG.E.U8 R4, [R4.64] ;  /* 0x000000040404b981 */ /* 0x000128000c1e1100 */
[----:B------:R0:W4:Y:S05]  /*0980*/  @!P5 LDG.E.U8 R6, [R6.64] ;  /* 0x000000040606d981 */ /* 0x00012a000c1e1100 */
[----:B------:R-:W-:-:S05]  /*0990*/  @!P0 IMAD.IADD R24, R0, 0x1, R25 ;  /* 0x0000000100188824 */ /* 0x000fca00078e0219 */
[----:B0-----:R-:W-:-:S05]  /*09a0*/  @!P0 IADD3 R8, P4, R24, c[0x0][0x170], RZ ;  /* 0x00005c0018088a10 */ /* 0x001fca0007f9e0ff */
[----:B------:R-:W-:Y:S01]  /*09b0*/  @!P0 IMAD.X R9, RZ, RZ, c[0x0][0x174], P4 ;  /* 0x00005d00ff098624 */ /* 0x000fe200020e06ff */
[----:B-1----:R-:W-:-:S04]  /*09c0*/  @!P0 IADD3 R2, P4, R24, c[0x0][0x178], RZ ;  /* 0x00005e0018028a10 */ /* 0x002fc80007f9e0ff */
[----:B------:R0:W4:Y:S01]  /*09d0*/  @!P0 LDG.E.U8 R8, [R8.64] ;  /* 0x0000000408088981 */ /* 0x000122000c1e1100 */
[----:B------:R-:W-:-:S05]  /*09e0*/  @!P0 IMAD.X R3, RZ, RZ, c[0x0][0x17c], P4 ;  /* 0x00005f00ff038624 */ /* 0x000fca00020e06ff */
[----:B------:R1:W4:Y:S01]  /*09f0*/  @!P0 LDG.E.U8 R24, [R2.64] ;  /* 0x0000000402188981 */ /* 0x000322000c1e1100 */
[----:B------:R-:W-:Y:S02]  /*0a00*/  @!P2 ISETP.NE.AND P4, PT, R14, RZ, PT ;  /* 0x000000ff0e00a20c */ /* 0x000fe40003f85270 */
[----:B------:R-:W-:Y:S02]  /*0a10*/  PRMT R14, RZ, 0x7610, R14 ;  /* 0x00007610ff0e7816 */ /* 0x000fe4000000000e */
[----:B------:R-:W-:Y:S02]  /*0a20*/  @!P2 SEL R14, RZ, 0x1, !P4 ;  /* 0x00000001ff0ea807 */ /* 0x000fe40006000000 */
[----:B-----5:R-:W-:Y:S02]  /*0a30*/  @!P2 ISETP.NE.AND P4, PT, R12, RZ, PT ;  /* 0x000000ff0c00a20c */ /* 0x020fe40003f85270 */
[----:B------:R-:W-:Y:S02]  /*0a40*/  PRMT R7, RZ, 0x7610, R7 ;  /* 0x00007610ff077816 */ /* 0x000fe40000000007 */
[----:B------:R-:W-:-:S02]  /*0a50*/  @!P2 SEL R7, RZ, 0x1, !P4 ;  /* 0x00000001ff07a807 */ /* 0x000fc40006000000 */
[----:B------:R-:W-:Y:S02]  /*0a60*/  @!P6 ISETP.NE.AND P2, PT, R19, RZ, PT ;  /* 0x000000ff1300e20c */ /* 0x000fe40003f45270 */
[----:B------:R-:W-:Y:S02]  /*0a70*/  PRMT R5, RZ, 0x7610, R5 ;  /* 0x00007610ff057816 */ /* 0x000fe40000000005 */
[----:B------:R-:W-:Y:S02]  /*0a80*/  @!P6 ISETP.NE.AND P4, PT, R18, RZ, PT ;  /* 0x000000ff1200e20c */ /* 0x000fe40003f85270 */
[----:B------:R-:W-:Y:S02]  /*0a90*/  @!P6 SEL R5, RZ, 0x1, !P2 ;  /* 0x00000001ff05e807 */ /* 0x000fe40005000000 */
[----:B------:R-:W-:Y:S02]  /*0aa0*/  PRMT R15, R15, 0x9910, RZ ;  /* 0x000099100f0f7816 */ /* 0x000fe400000000ff */
[----:B0-----:R-:W-:-:S02]  /*0ab0*/  PRMT R9, R13, 0x9910, RZ ;  /* 0x000099100d097816 */ /* 0x001fc400000000ff */
[----:B-1----:R-:W-:Y:S02]  /*0ac0*/  PRMT R2, RZ, 0x7610, R2 ;  /* 0x00007610ff027816 */ /* 0x002fe40000000002 */
[----:B------:R-:W-:Y:S02]  /*0ad0*/  @!P6 SEL R2, RZ, 0x1, !P4 ;  /* 0x00000001ff02e807 */ /* 0x000fe40006000000 */
[----:B------:R-:W-:Y:S01]  /*0ae0*/  PRMT R3, R5, 0x9910, RZ ;  /* 0x0000991005037816 */ /* 0x000fe200000000ff */
[----:B------:R-:W-:Y:S01]  /*0af0*/  IMAD.MOV.U32 R5, RZ, RZ, R15 ;  /* 0x000000ffff057224 */ /* 0x000fe200078e000f */
[----:B------:R-:W-:Y:S02]  /*0b00*/  ISETP.NE.AND P2, PT, R9, RZ, PT ;  /* 0x000000ff0900720c */ /* 0x000fe40003f45270 */
[----:B------:R-:W-:Y:S02]  /*0b10*/  PRMT R2, R2, 0x9910, RZ ;  /* 0x0000991002027816 */ /* 0x000fe400000000ff */
[----:B------:R-:W-:-:S02]  /*0b20*/  ISETP.NE.AND P2, PT, R5, RZ, P2 ;  /* 0x000000ff0500720c */ /* 0x000fc40001745270 */
[----:B------:R-:W-:Y:S01]  /*0b30*/  ISETP.NE.AND P4, PT, R3, RZ, PT ;  /* 0x000000ff0300720c */ /* 0x000fe20003f85270 */
[----:B------:R-:W-:Y:S01]  /*0b40*/  IMAD.MOV.U32 R3, RZ, RZ, R2 ;  /* 0x000000ffff037224 */ /* 0x000fe200078e0002 */
[----:B------:R-:W-:Y:S01]  /*0b50*/  SEL R5, RZ, 0x1, !P2 ;  /* 0x00000001ff057807 */ /* 0x000fe20005000000 */
[----:B------:R-:W-:Y:S01]  /*0b60*/  @!P6 IMAD.IADD R2, R0, 0x1, R17 ;  /* 0x000000010002e824 */ /* 0x000fe200078e0211 */
[----:B------:R-:W-:Y:S02]  /*0b70*/  PRMT R9, RZ, 0x7610, R9 ;  /* 0x00007610ff097816 */ /* 0x000fe40000000009 */
[----:B------:R-:W-:Y:S02]  /*0b80*/  ISETP.NE.AND P4, PT, R3, RZ, P4 ;  /* 0x000000ff0300720c */ /* 0x000fe40002785270 */
[----:B------:R-:W-:Y:S02]  /*0b90*/  PRMT R12, R22, 0x9910, RZ ;  /* 0x00009910160c7816 */ /* 0x000fe400000000ff */
[----:B------:R-:W-:-:S02]  /*0ba0*/  @!P6 SEL R15, RZ, 0x1, !P4 ;  /* 0x00000001ff0fe807 */ /* 0x000fc40006000000 */
[----:B------:R-:W-:Y:S02]  /*0bb0*/  PRMT R13, R7, 0x9910, RZ ;  /* 0x00009910070d7816 */ /* 0x000fe400000000ff */
[----:B------:R-:W-:Y:S02]  /*0bc0*/  PRMT R7, RZ, 0x7610, R7 ;  /* 0x00007610ff077816 */ /* 0x000fe40000000007 */
[----:B------:R-:W-:Y:S01]  /*0bd0*/  PRMT R16, R16, 0x9910, RZ ;  /* 0x0000991010107816 */ /* 0x000fe200000000ff */
[----:B------:R-:W-:Y:S01]  /*0be0*/  BSSY B0, `(.L_x_18068) ;  /* 0x0000060000007945 */ /* 0x000fe20003800000 */
[----:B------:R-:W-:Y:S01]  /*0bf0*/  BSSY B1, `(.L_x_18069) ;  /* 0x0000058000017945 */ /* 0x000fe20003800000 */
[----:B--2---:R-:W-:-:S04]  /*0c00*/  @!P1 ISETP.NE.AND P2, PT, R11, RZ, PT ;  /* 0x000000ff0b00920c */ /* 0x004fc80003f45270 */
[----:B------:R-:W-:Y:S02]  /*0c10*/  @!P1 SEL R9, RZ, 0x1, !P2 ;  /* 0x00000001ff099807 */ /* 0x000fe40005000000 */
[----:B------:R-:W-:Y:S02]  /*0c20*/  @!P6 IADD3 R2, P2, R2, c[0x0][0x168], RZ ;  /* 0x00005a000202ea10 */ /* 0x000fe40007f5e0ff */
[----:B---3--:R-:W-:-:S03]  /*0c30*/  @!P1 ISETP.NE.AND P4, PT, R20, RZ, PT ;  /* 0x000000ff1400920c */ /* 0x008fc60003f85270 */
[----:B------:R-:W-:Y:S01]  /*0c40*/  @!P6 IMAD.X R3, RZ, RZ, c[0x0][0x16c], P2 ;  /* 0x00005b00ff03e624 */ /* 0x000fe200010e06ff */
[----:B------:R-:W-:Y:S02]  /*0c50*/  @!P1 SEL R7, RZ, 0x1, !P4 ;  /* 0x00000001ff079807 */ /* 0x000fe40006000000 */
[----:B------:R-:W-:Y:S02]  /*0c60*/  ISETP.NE.AND P1, PT, R12, RZ, PT ;  /* 0x000000ff0c00720c */ /* 0x000fe40003f25270 */
[----:B----4-:R-:W-:Y:S02]  /*0c70*/  @!P3 ISETP.NE.AND P2, PT, R21, RZ, PT ;  /* 0x000000ff1500b20c */ /* 0x010fe40003f45270 */
[----:B------:R-:W-:Y:S02]  /*0c80*/  PRMT R12, R14, 0x9910, RZ ;  /* 0x000099100e0c7816 */ /* 0x000fe400000000ff */
[----:B------:R-:W-:Y:S02]  /*0c90*/  PRMT R11, RZ, 0x7610, R11 ;  /* 0x00007610ff0b7816 */ /* 0x000fe4000000000b */
[----:B------:R-:W-:Y:S01]  /*0ca0*/  @!P3 SEL R11, RZ, 0x1, !P2 ;  /* 0x00000001ff0bb807 */ /* 0x000fe20005000000 */
[----:B------:R-:W-:Y:S01]  /*0cb0*/  IMAD.MOV.U32 R14, RZ, RZ, R16 ;  /* 0x000000ffff0e7224 */ /* 0x000fe200078e0010 */
[----:B------:R-:W-:Y:S01]  /*0cc0*/  ISETP.NE.AND P2, PT, R13, RZ, PT ;  /* 0x000000ff0d00720c */ /* 0x000fe20003f45270 */
[----:B------:R-:W-:Y:S01]  /*0cd0*/  IMAD.MOV.U32 R16, RZ, RZ, R12 ;  /* 0x000000ffff107224 */ /* 0x000fe200078e000c */
[----:B------:R-:W-:-:S02]  /*0ce0*/  IADD3 R13, R17, 0x80, RZ ;  /* 0x00000080110d7810 */ /* 0x000fc40007ffe0ff */
[----:B------:R-:W-:Y:S02]  /*0cf0*/  @!P5 ISETP.NE.AND P4, PT, R23, RZ, PT ;  /* 0x000000ff1700d20c */ /* 0x000fe40003f85270 */
[----:B------:R-:W-:Y:S02]  /*0d00*/  PRMT R12, RZ, 0x7610, R12 ;  /* 0x00007610ff0c7816 */ /* 0x000fe4000000000c */
[----:B------:R-:W-:Y:S01]  /*0d10*/  @!P5 SEL R12, RZ, 0x1, !P4 ;  /* 0x00000001ff0cd807 */ /* 0x000fe20006000000 */
[----:B------:R0:W-:Y:S01]  /*0d20*/  @!P6 STG.E.U8 [R2.64], R15 ;  /* 0x0000000f0200e986 */ /* 0x0001e2000c101104 */
[----:B------:R-:W-:Y:S01]  /*0d30*/  @!P6 IMAD.MOV.U32 R17, RZ, RZ, R13 ;  /* 0x000000ffff11e224 */ /* 0x000fe200078e000d */
[----:B------:R-:W-:Y:S02]  /*0d40*/  @!P3 ISETP.NE.AND P4, PT, R4, RZ, PT ;  /* 0x000000ff0400b20c */ /* 0x000fe40003f85270 */
[----:B------:R-:W-:Y:S02]  /*0d50*/  PRMT R4, R7, 0x9910, RZ ;  /* 0x0000991007047816 */ /* 0x000fe400000000ff */
[----:B------:R-:W-:-:S02]  /*0d60*/  @!P5 ISETP.NE.AND P6, PT, R6, RZ, PT ;  /* 0x000000ff0600d20c */ /* 0x000fc40003fc5270 */
[----:B------:R-:W-:Y:S02]  /*0d70*/  PRMT R7, R12, 0x9910, RZ ;  /* 0x000099100c077816 */ /* 0x000fe400000000ff */
[----:B------:R-:W-:Y:S02]  /*0d80*/  ISETP.NE.AND P1, PT, R14, RZ, P1 ;  /* 0x000000ff0e00720c */ /* 0x000fe40000f25270 */
[----:B0-----:R-:W-:Y:S02]  /*0d90*/  PRMT R3, RZ, 0x7610, R3 ;  /* 0x00007610ff037816 */ /* 0x001fe40000000003 */
[----:B------:R-:W-:Y:S02]  /*0da0*/  @!P5 SEL R3, RZ, 0x1, !P6 ;  /* 0x00000001ff03d807 */ /* 0x000fe40007000000 */
[----:B------:R-:W-:Y:S02]  /*0db0*/  ISETP.NE.AND P5, PT, R7, RZ, PT ;  /* 0x000000ff0700720c */ /* 0x000fe40003fa5270 */
[----:B------:R-:W-:-:S02]  /*0dc0*/  SEL R7, RZ, 0x1, !P1 ;  /* 0x00000001ff077807 */ /* 0x000fc40004800000 */
[----:B------:R-:W-:Y:S02]  /*0dd0*/  PRMT R2, RZ, 0x7610, R2 ;  /* 0x00007610ff027816 */ /* 0x000fe40000000002 */
[----:B------:R-:W-:Y:S02]  /*0de0*/  PRMT R6, R11, 0x9910, RZ ;  /* 0x000099100b067816 */ /* 0x000fe400000000ff */
[----:B------:R-:W-:Y:S02]  /*0df0*/  ISETP.NE.AND P1, PT, R8, RZ, !P0 ;  /* 0x000000ff0800720c */ /* 0x000fe40004725270 */
[----:B------:R-:W-:Y:S02]  /*0e00*/  @!P3 SEL R2, RZ, 0x1, !P4 ;  /* 0x00000001ff02b807 */ /* 0x000fe40006000000 */
[----:B------:R-:W-:Y:S02]  /*0e10*/  ISETP.NE.AND P0, PT, R24, RZ, !P0 ;  /* 0x000000ff1800720c */ /* 0x000fe40004705270 */
[----:B------:R-:W-:-:S02]  /*0e20*/  ISETP.NE.AND P3, PT, R4, RZ, PT ;  /* 0x000000ff0400720c */ /* 0x000fc40003f65270 */
[----:B------:R-:W-:Y:S02]  /*0e30*/  PLOP3.LUT P0, PT, P1, P0, PT, 0x80, 0x0 ;  /* 0x000000000000781c */ /* 0x000fe40000f01070 */
[----:B------:R-:W-:Y:S02]  /*0e40*/  ISETP.NE.AND P4, PT, R6, RZ, PT ;  /* 0x000000ff0600720c */ /* 0x000fe40003f85270 */
[----:B------:R-:W-:Y:S02]  /*0e50*/  PRMT R4, R2, 0x9910, RZ ;  /* 0x0000991002047816 */ /* 0x000fe400000000ff */
[----:B------:R-:W-:Y:S02]  /*0e60*/  ISETP.GE.AND P1, PT, R17, R10, PT ;  /* 0x0000000a1100720c */ /* 0x000fe40003f26270 */
[----:B------:R-:W-:Y:S02]  /*0e70*/  PRMT R9, R9, 0x9910, RZ ;  /* 0x0000991009097816 */ /* 0x000fe400000000ff */
[----:B------:R-:W-:Y:S01]  /*0e80*/  PRMT R6, R3, 0x9910, RZ ;  /* 0x0000991003067816 */ /* 0x000fe200000000ff */
[----:B------:R-:W-:-:S02]  /*0e90*/  IMAD.MOV.U32 R3, RZ, RZ, R4 ;  /* 0x000000ffff037224 */ /* 0x000fc400078e0004 */
[----:B------:R-:W-:Y:S02]  /*0ea0*/  IMAD.MOV.U32 R2, RZ, RZ, R9 ;  /* 0x000000ffff027224 */ /* 0x000fe400078e0009 */
[----:B------:R-:W-:Y:S01]  /*0eb0*/  IMAD.MOV.U32 R4, RZ, RZ, R6 ;  /* 0x000000ffff047224 */ /* 0x000fe200078e0006 */
[----:B------:R-:W-:Y:S02]  /*0ec0*/  ISETP.NE.AND P2, PT, R16, RZ, P2 ;  /* 0x000000ff1000720c */ /* 0x000fe40001745270 */
[----:B------:R-:W-:Y:S02]  /*0ed0*/  ISETP.NE.AND P3, PT, R2, RZ, P3 ;  /* 0x000000ff0200720c */ /* 0x000fe40001f65270 */
[----:B------:R-:W-:Y:S02]  /*0ee0*/  ISETP.NE.AND P4, PT, R3, RZ, P4 ;  /* 0x000000ff0300720c */ /* 0x000fe40002785270 */
[----:B------:R-:W-:Y:S02]  /*0ef0*/  ISETP.NE.AND P5, PT, R4, RZ, P5 ;  /* 0x000000ff0400720c */ /* 0x000fe40002fa5270 */
[----:B------:R-:W-:-:S02]  /*0f00*/  SEL R9, RZ, 0x1, !P2 ;  /* 0x00000001ff097807 */ /* 0x000fc40005000000 */
        /* <DEDUP_REMOVED lines=16> */
.L_x_18070:
[----:B------:R-:W-:-:S13]  /*1010*/  ISETP.GE.AND P1, PT, R17, R10, PT ;  /* 0x0000000a1100720c */ /* 0x000fda0003f26270 */
[----:B------:R-:W-:Y:S05]  /*1020*/  @P1 BRA `(.L_x_18072) ;  /* 0x000000c000001947 */ /* 0x000fea0003800000 */
[----:B0-----:R-:W-:Y:S01]  /*1030*/  IMAD.IADD R2, R0, 0x1, R17 ;  /* 0x0000000100027824 */ /* 0x001fe200078e0211 */
[----:B------:R-:W-:-:S04]  /*1040*/  IADD3 R17, R17, 0x80, RZ ;  /* 0x0000008011117810 */ /* 0x000fc80007ffe0ff */
[----:B------:R-:W-:-:S05]  /*1050*/  IADD3 R2, P1, R2, c[0x0][0x168], RZ ;  /* 0x00005a0002027a10 */ /* 0x000fca0007f3e0ff */
[----:B------:R-:W-:-:S05]  /*1060*/  IMAD.X R3, RZ, RZ, c[0x0][0x16c], P1 ;  /* 0x00005b00ff037624 */ /* 0x000fca00008e06ff */
[----:B------:R0:W-:Y:S03]  /*1070*/  STG.E.U8 [R2.64], R9 ;  /* 0x0000000902007986 */ /* 0x0001e6000c101104 */
.L_x_18071:
[----:B------:R-:W-:-:S13]  /*1080*/  ISETP.GE.AND P1, PT, R17, R10, PT ;  /* 0x0000000a1100720c */ /* 0x000fda0003f26270 */
[----:B------:R-:W-:Y:S05]  /*1090*/  @P1 BRA `(.L_x_18073) ;  /* 0x000000d000001947 */ /* 0x000fea0003800000 */
[----:B0-----:R-:W-:Y:S01]  /*10a0*/  IMAD.IADD R2, R0, 0x1, R17 ;  /* 0x0000000100027824 */ /* 0x001fe200078e0211 */
[----:B------:R-:W-:-:S04]  /*10b0*/  IADD3 R17, R17, 0x80, RZ ;  /* 0x0000008011117810 */ /* 0x000fc80007ffe0ff */
[----:B------:R-:W-:-:S05]  /*10c0*/  IADD3 R2, P1, R2, c[0x0][0x168], RZ ;  /* 0x00005a0002027a10 */ /* 0x000fca0007f3e0ff */
[----:B------:R-:W-:-:S05]  /*10d0*/  IMAD.X R3, RZ, RZ, c[0x0][0x16c], P1 ;  /* 0x00005b00ff037624 */ /* 0x000fca00008e06ff */
[----:B------:R0:W-:Y:S03]  /*10e0*/  STG.E.U8 [R2.64], R11 ;  /* 0x0000000b02007986 */ /* 0x0001e6000c101104 */
.L_x_18072:
        /* <DEDUP_REMOVED lines=8> */
.L_x_18073:
[----:B------:R-:W-:Y:S05]  /*1170*/  BSYNC B1 ;  /* 0x0000000000017941 */ /* 0x000fea0003800000 */
.L_x_18069:
[----:B------:R-:W-:-:S13]  /*1180*/  ISETP.GE.AND P1, PT, R17, R10, PT ;  /* 0x0000000a1100720c */ /* 0x000fda0003f26270 */
[----:B0-----:R-:W-:Y:S01]  /*1190*/  @!P1 IMAD.IADD R2, R0, 0x1, R17 ;  /* 0x0000000100029824 */ /* 0x001fe200078e0211 */
[----:B------:R-:W-:-:S04]  /*11a0*/  @!P1 IADD3 R17, R17, 0x80, RZ ;  /* 0x0000008011119810 */ /* 0x000fc80007ffe0ff */
[----:B------:R-:W-:-:S05]  /*11b0*/  @!P1 IADD3 R2, P2, R2, c[0x0][0x168], RZ ;  /* 0x00005a0002029a10 */ /* 0x000fca0007f5e0ff */
[----:B------:R-:W-:-:S05]  /*11c0*/  @!P1 IMAD.X R3, RZ, RZ, c[0x0][0x16c], P2 ;  /* 0x00005b00ff039624 */ /* 0x000fca00010e06ff */
[----:B------:R0:W-:Y:S03]  /*11d0*/  @!P1 STG.E.U8 [R2.64], R15 ;  /* 0x0000000f02009986 */ /* 0x0001e6000c101104 */
.L_x_18074:
[----:B------:R-:W-:Y:S05]  /*11e0*/  BSYNC B0 ;  /* 0x0000000000007941 */ /* 0x000fea0003800000 */
.L_x_18068:
[----:B------:R-:W-:Y:S01]  /*11f0*/  WARPSYNC 0xffffffff ;  /* 0xffffffff00007948 */ /* 0x000fe20003800000 */
[----:B------:R-:W-:-:S13]  /*1200*/  ISETP.GE.AND P1, PT, R17, R10, PT ;  /* 0x0000000a1100720c */ /* 0x000fda0003f26270 */
[----:B------:R-:W-:Y:S05]  /*1210*/  @P1 EXIT ;  /* 0x000000000000194d */ /* 0x000fea0003800000 */
[----:B------:R-:W-:Y:S01]  /*1220*/  IMAD.IADD R0, R0, 0x1, R17 ;  /* 0x0000000100007824 */ /* 0x000fe200078e0211 */
[----:B------:R-:W-:-:S04]  /*1230*/  SEL R5, RZ, 0x1, !P0 ;  /* 0x00000001ff057807 */ /* 0x000fc80004000000 */
[----:B0-----:R-:W-:-:S05]  /*1240*/  IADD3 R2, P1, R0, c[0x0][0x168], RZ ;  /* 0x00005a0000027a10 */ /* 0x001fca0007f3e0ff */
[----:B------:R-:W-:-:S05]  /*1250*/  IMAD.X R3, RZ, RZ, c[0x0][0x16c], P1 ;  /* 0x00005b00ff037624 */ /* 0x000fca00008e06ff */
[----:B------:R-:W-:Y:S01]  /*1260*/  STG.E.U8 [R2.64], R5 ;  /* 0x0000000502007986 */ /* 0x000fe2000c101104 */
[----:B------:R-:W-:Y:S05]  /*1270*/  EXIT ;  /* 0x000000000000794d */ /* 0x000fea0003800000 */
.L_x_18075:
        /* <DEDUP_REMOVED lines=16> */
.L_x_25219:


//--------------------- .text._ZN2at6native29vectorized_elementwise_kernelILi4ENS0_13BinaryFunctorIbbbNS0_17BitwiseAndFunctorIbEEEESt5arrayIPcLm3EEEEviT0_T1_ --------------------------
	.section	.text._ZN2at6native29vectorized_elementwise_kernelILi4ENS0_13BinaryFunctorIbbbNS0_17BitwiseAndFunctorIbEEEESt5arrayIPcLm3EEEEviT0_T1_,"ax",@progbits
	.sectioninfo	@"SHI_REGISTERS=30"
	.align	128
        .global         _ZN2at6native29vectorized_elementwise_kernelILi4ENS0_13BinaryFunctorIbbbNS0_17BitwiseAndFunctorIbEEEESt5arrayIPcLm3EEEEviT0_T1_
        .type           _ZN2at6native29vectorized_elementwise_kernelILi4ENS0_13BinaryFunctorIbbbNS0_17BitwiseAndFunctorIbEEEESt5arrayIPcLm3EEEEviT0_T1_,@function
        .size           _ZN2at6native29vectorized_elementwise_kernelILi4ENS0_13BinaryFunctorIbbbNS0_17BitwiseAndFunctorIbEEEESt5arrayIPcLm3EEEEviT0_T1_,(.L_x_25220 - _ZN2at6native29vectorized_elementwise_kernelILi4ENS0_13BinaryFunctorIbbbNS0_17BitwiseAndFunctorIbEEEESt5arrayIPcLm3EEEEviT0_T1_)
        .other          _ZN2at6native29vectorized_elementwise_kernelILi4ENS0_13BinaryFunctorIbbbNS0_17BitwiseAndFunctorIbEEEESt5arrayIPcLm3EEEEviT0_T1_,@"STO_CUDA_ENTRY STV_DEFAULT"
_ZN2at6native29vectorized_elementwise_kernelILi4ENS0_13BinaryFunctorIbbbNS0_17BitwiseAndFunctorIbEEEESt5arrayIPcLm3EEEEviT0_T1_:
.text._ZN2at6native29vectorized_elementwise_kernelILi4ENS0_13BinaryFunctorIbbbNS0_17BitwiseAndFunctorIbEEEESt5arrayIPcLm3EEEEviT0_T1_:
        /* <DEDUP_REMOVED lines=24> */
[----:B------:R-:W-:Y:S02]  /*0180*/  ISETP.NE.AND P0, PT, R3, RZ, P0 ;  /* 0x000000ff0300720c */ /* 0x000fe40000705270 */
[----:B------:R-:W-:-:S02]  /*0190*/  ISETP.NE.AND P1, PT, R8, RZ, PT ;  /* 0x000000ff0800720c */ /* 0x000fc40003f25270 */
[----:B------:R-:W-:Y:S02]  /*01a0*/  ISETP.NE.AND P2, PT, R9, RZ, PT ;  /* 0x000000ff0900720c */ /* 0x000fe40003f45270 */
[C---:B------:R-:W-:Y:S02]  /*01b0*/  PRMT R3, R11.reuse, 0x7771, RZ ;  /* 0x000077710b037816 */ /* 0x040fe400000000ff */
[----:B0-----:R-:W-:Y:S02]  /*01c0*/  PRMT R4, R11, 0x7772, RZ ;  /* 0x000077720b047816 */ /* 0x001fe400000000ff */
[C---:B----4-:R-:W-:Y:S02]  /*01d0*/  PRMT R5, R13.reuse, 0x7770, RZ ;  /* 0x000077700d057816 */ /* 0x050fe400000000ff */
[----:B------:R-:W-:Y:S02]  /*01e0*/  PRMT R10, R10, 0x7773, RZ ;  /* 0x000077730a0a7816 */ /* 0x000fe400000000ff */
[----:B------:R-:W-:-:S02]  /*01f0*/  PRMT R6, R13, 0x7771, RZ ;  /* 0x000077710d067816 */ /* 0x000fc400000000ff */
[----:B------:R-:W-:Y:S02]  /*0200*/  ISETP.NE.AND P1, PT, R3, RZ, P1 ;  /* 0x000000ff0300720c */ /* 0x000fe40000f25270 */
[----:B------:R-:W-:Y:S02]  /*0210*/  ISETP.NE.AND P2, PT, R4, RZ, P2 ;  /* 0x000000ff0400720c */ /* 0x000fe40001745270 */
[----:B------:R-:W-:Y:S02]  /*0220*/  ISETP.NE.AND P3, PT, R5, RZ, PT ;  /* 0x000000ff0500720c */ /* 0x000fe40003f65270 */
[----:B------:R-:W-:Y:S02]  /*0230*/  ISETP.NE.AND P5, PT, R10, RZ, PT ;  /* 0x000000ff0a00720c */ /* 0x000fe40003fa5270 */
[----:B------:R-:W-:Y:S02]  /*0240*/  ISETP.NE.AND P4, PT, R6, RZ, PT ;  /* 0x000000ff0600720c */ /* 0x000fe40003f85270 */
[----:B------:R-:W-:-:S02]  /*0250*/  PRMT R3, R11, 0x7773, RZ ;  /* 0x000077730b037816 */ /* 0x000fc400000000ff */
[C---:B-----5:R-:W-:Y:S02]  /*0260*/  PRMT R4, R12.reuse, 0x7770, RZ ;  /* 0x000077700c047816 */ /* 0x060fe400000000ff */
[----:B------:R-:W-:Y:S02]  /*0270*/  PRMT R5, R12, 0x7771, RZ ;  /* 0x000077710c057816 */ /* 0x000fe400000000ff */
[----:B------:R-:W-:Y:S02]  /*0280*/  PRMT R6, R13, 0x7772, RZ ;  /* 0x000077720d067816 */ /* 0x000fe400000000ff */
[----:B------:R-:W-:Y:S02]  /*0290*/  ISETP.NE.AND P5, PT, R3, RZ, P5 ;  /* 0x000000ff0300720c */ /* 0x000fe40002fa5270 */
[----:B------:R-:W-:Y:S02]  /*02a0*/  ISETP.NE.AND P3, PT, R4, RZ, P3 ;  /* 0x000000ff0400720c */ /* 0x000fe40001f65270 */
[----:B------:R-:W-:-:S02]  /*02b0*/  ISETP.NE.AND P4, PT, R5, RZ, P4 ;  /* 0x000000ff0500720c */ /* 0x000fc40002785270 */
        /* <DEDUP_REMOVED lines=27> */
.L_x_18076:
        /* <DEDUP_REMOVED lines=182> */
.L_x_18079:
[----:B------:R-:W-:-:S13]  /*0fd0*/  ISETP.GE.AND P1, PT, R17, R10, PT ;  /* 0x0000000a1100720c */ /* 0x000fda0003f26270 */
[----:B------:R-:W-:Y:S05]  /*0fe0*/  @P1 BRA `(.L_x_18081) ;  /* 0x000000c000001947 */ /* 0x000fea0003800000 */
[----:B0-----:R-:W-:Y:S01]  /*0ff0*/  IMAD.IADD R2, R0, 0x1, R17 ;  /* 0x0000000100027824 */ /* 0x001fe200078e0211 */
[----:B------:R-:W-:-:S04]  /*1000*/  IADD3 R17, R17, 0x80, RZ ;  /* 0x0000008011117810 */ /* 0x000fc80007ffe0ff */
[----:B------:R-:W-:-:S05]  /*1010*/  IADD3 R2, P1, R2, c[0x0][0x168], RZ ;  /* 0x00005a0002027a10 */ /* 0x000fca0007f3e0ff */
[----:B------:R-:W-:-:S05]  /*1020*/  IMAD.X R3, RZ, RZ, c[0x0][0x16c], P1 ;  /* 0x00005b00ff037624 */ /* 0x000fca00008e06ff */
[----:B------:R0:W-:Y:S03]  /*1030*/  STG.E.U8 [R2.64], R9 ;  /* 0x0000000902007986 */ /* 0x0001e6000c101104 */
.L_x_18080:
[----:B------:R-:W-:-:S13]  /*1040*/  ISETP.GE.AND P1, PT, R17, R10, PT ;  /* 0x0000000a1100720c */ /* 0x000fda0003f26270 */
[----:B------:R-:W-:Y:S05]  /*1050*/  @P1 BRA `(.L_x_18082) ;  /* 0x000000d000001947 */ /* 0x000fea0003800000 */
[----:B0-----:R-:W-:Y:S01]  /*1060*/  IMAD.IADD R2, R0, 0x1, R17 ;  /* 0x0000000100027824 */ /* 0x001fe200078e0211 */
[----:B------:R-:W-:-:S04]  /*1070*/  IADD3 R17, R17, 0x80, RZ ;  /* 0x0000008011117810 */ /* 0x000fc80007ffe0ff */
[----:B------:R-:W-:-:S05]  /*1080*/  IADD3 R2, P1, R2, c[0x0][0x168], RZ ;  /* 0x00005a0002027a10 */ /* 0x000fca0007f3e0ff */
[----:B------:R-:W-:-:S05]  /*1090*/  IMAD.X R3, RZ, RZ, c[0x0][0x16c], P1 ;  /* 0x00005b00ff037624 */ /* 0x000fca00008e06ff */
[----:B------:R0:W-:Y:S03]  /*10a0*/  STG.E.U8 [R2.64], R11 ;  /* 0x0000000b02007986 */ /* 0x0001e6000c101104 */
.L_x_18081:
        /* <DEDUP_REMOVED lines=8> */
.L_x_18082:
[----:B------:R-:W-:Y:S05]  /*1130*/  BSYNC B1 ;  /* 0x0000000000017941 */ /* 0x000fea0003800000 */
.L_x_18078:
[----:B------:R-:W-:-:S13]  /*1140*/  ISETP.GE.AND P1, PT, R17, R10, PT ;  /* 0x0000000a1100720c */ /* 0x000fda0003f26270 */
[----:B0-----:R-:W-:Y:S01]  /*1150*/  @!P1 IMAD.IADD R2, R0, 0x1, R17 ;  /* 0x0000000100029824 */ /* 0x001fe200078e0211 */
[----:B------:R-:W-:-:S04]  /*1160*/  @!P1 IADD3 R17, R17, 0x80, RZ ;  /* 0x0000008011119810 */ /* 0x000fc80007ffe0ff */
[----:B------:R-:W-:-:S05]  /*1170*/  @!P1 IADD3 R2, P2, R2, c[0x0][0x168], RZ ;  /* 0x00005a0002029a10 */ /* 0x000fca0007f5e0ff */
[----:B------:R-:W-:-:S05]  /*1180*/  @!P1 IMAD.X R3, RZ, RZ, c[0x0][0x16c], P2 ;  /* 0x00005b00ff039624 */ /* 0x000fca00010e06ff */
[----:B------:R0:W-:Y:S03]  /*1190*/  @!P1 STG.E.U8 [R2.64], R15 ;  /* 0x0000000f02009986 */ /* 0x0001e6000c101104 */
.L_x_18083:
[----:B------:R-:W-:Y:S05]  /*11a0*/  BSYNC B0 ;  /* 0x0000000000007941 */ /* 0x000fea0003800000 */
.L_x_18077:
        /* <DEDUP_REMOVED lines=9> */
.L_x_18084:
        /* <DEDUP_REMOVED lines=12> */
.L_x_25220:


//--------------------- .text._ZN2at6native29vectorized_elementwise_kernelILi8ENS0_13BinaryFunctorIbbbNS0_17BitwiseAndFunctorIbEEEESt5arrayIPcLm3EEEEviT0_T1_ --------------------------
	.section	.text._ZN2at6native29vectorized_elementwise_kernelILi8ENS0_13BinaryFunctorIbbbNS0_17BitwiseAndFunctorIbEEEESt5arrayIPcLm3EEEEviT0_T1_,"ax",@progbits
	.sectioninfo	@"SHI_REGISTERS=4"
	.align	128
        .global         _ZN2at6native29vectorized_elementwise_kernelILi8ENS0_13BinaryFunctorIbbbNS0_17BitwiseAndFunctorIbEEEESt5arrayIPcLm3EEEEviT0_T1_
        .type           _ZN2at6native29vectorized_elementwise_kernelILi8ENS0_13BinaryFunctorIbbbNS0_17BitwiseAndFunctorIbEEEESt5arrayIPcLm3EEEEviT0_T1_,@function
        .size           _ZN2at6native29vectorized_elementwise_kernelILi8ENS0_13BinaryFunctorIbbbNS0_17BitwiseAndFunctorIbEEEESt5arrayIPcLm3EEEEviT0_T1_,(.L_x_25221 - _ZN2at6native29vectorized_elementwise_kernelILi8ENS0_13BinaryFunctorIbbbNS0_17BitwiseAndFunctorIbEEEESt5arrayIPcLm3EEEEviT0_T1_)
        .other          _ZN2at6native29vectorized_elementwise_kernelILi8ENS0_13BinaryFunctorIbbbNS0_17BitwiseAndFunctorIbEEEESt5arrayIPcLm3EEEEviT0_T1_,@"STO_CUDA_ENTRY STV_DEFAULT"
_ZN2at6native29vectorized_elementwise_kernelILi8ENS0_13BinaryFunctorIbbbNS0_17BitwiseAndFunctorIbEEEESt5arrayIPcLm3EEEEviT0_T1_:
.text._ZN2at6native29vectorized_elementwise_kernelILi8ENS0_13BinaryFunctorIbbbNS0_17BitwiseAndFunctorIbEEEESt5arrayIPcLm3EEEEviT0_T1_:
[----:B------:R-:W-:Y:S02]  /*0000*/  MOV R1, c[0x0][0x28] ;  /* 0x00000a0000017a02 */ /* 0x000fe40000000f00 */
[----:B------:R-:W-:Y:S05]  /*0010*/  EXIT ;  /* 0x000000000000794d */ /* 0x000fea0003800000 */
.L_x_18085:
        /* <DEDUP_REMOVED lines=14> */
.L_x_25221:


//--------------------- .text._ZN2at6native18elementwise_kernelILi128ELi4EZNS0_15gpu_kernel_implINS0_13AUnaryFunctorIsssNS0_17BitwiseAndFunctorIsEEEEEEvRNS_18TensorIteratorBaseERKT_EUliE_EEviT1_ --------------------------
	.section	.text._ZN2at6native18elementwise_kernelILi128ELi4EZNS0_15gpu_kernel_implINS0_13AUnaryFunctorIsssNS0_17BitwiseAndFunctorIsEEEEEEvRNS_18TensorIteratorBaseERKT_EUliE_EEviT1_,"ax",@progbits
	.sectioninfo	@"SHI_REGISTERS=26"
	.align	128
        .global         _ZN2at6native18elementwise_kernelILi128ELi4EZNS0_15gpu_kernel_implINS0_13AUnaryFunctorIsssNS0_17BitwiseAndFunctorIsEEEEEEvRNS_18TensorIteratorBaseERKT_EUliE_EEviT1_
        .type           _ZN2at6native18elementwise_kernelILi128ELi4EZNS0_15gpu_kernel_implINS0_13AUnaryFunctorIsssNS0_17BitwiseAndFunctorIsEEEEEEvRNS_18TensorIteratorBaseERKT_EUliE_EEviT1_,@function
        .size           _ZN2at6native18elementwise_kernelILi128ELi4EZNS0_15gpu_kernel_implINS0_13AUnaryFunctorIsssNS0_17BitwiseAndFunctorIsEEEEEEvRNS_18TensorIteratorBaseERKT_EUliE_EEviT1_,(.L_x_25222 - _ZN2at6native18elementwise_kernelILi128ELi4EZNS0_15gpu_kernel_implINS0_13AUnaryFunctorIsssNS0_17BitwiseAndFunctorIsEEEEEEvRNS_18TensorIteratorBaseERKT_EUliE_EEviT1_)
        .other          _ZN2at6native18elementwise_kernelILi128ELi4EZNS0_15gpu_kernel_implINS0_13AUnaryFunctorIsssNS0_17BitwiseAndFunctorIsEEEEEEvRNS_18TensorIteratorBaseERKT_EUliE_EEviT1_,@"STO_CUDA_ENTRY STV_DEFAULT"
_ZN2at6native18elementwise_kernelILi128ELi4EZNS0_15gpu_kernel_implINS0_13AUnaryFunctorIsssNS0_17BitwiseAndFunctorIsEEEEEEvRNS_18TensorIteratorBaseERKT_EUliE_EEviT1_:
.text._ZN2at6native18elementwise_kernelILi128ELi4EZNS0_15gpu_kernel_implINS0_13AUnaryFunctorIsssNS0_17BitwiseAndFunctorIsEEEEEEvRNS_18TensorIteratorBaseERKT_EUliE_EEviT1_:
        /* <DEDUP_REMOVED lines=237> */
.L_x_18088:
        /* <DEDUP_REMOVED lines=18> */
.L_x_18092:
[----:B------:R0:W5:Y:S01]  /*0ff0*/  LDG.E.U8 R0, [R2.64] ;  /* 0x0000002402007981 */ /* 0x000162000c1e1100 */
[----:B------:R-:W-:Y:S05]  /*1000*/  BRA `(.L_x_18094) ;  /* 0x00000d7000007947 */ /* 0x000fea0003800000 */
.L_x_18091:
        /* <DEDUP_REMOVED lines=8> */
.L_x_18096:
[----:B------:R0:W5:Y:S01]  /*1090*/  LDG.E.U16 R0, [R2.64] ;  /* 0x0000002402007981 */ /* 0x000162000c1e1500 */
[----:B------:R-:W-:Y:S05]  /*10a0*/  BRA `(.L_x_18094) ;  /* 0x00000cd000007947 */ /* 0x000fea0003800000 */
.L_x_18095:
[----:B------:R0:W5:Y:S01]  /*10b0*/  LDG.E.U16 R0, [R2.64] ;  /* 0x0000002402007981 */ /* 0x000162000c1e1500 */
[----:B------:R-:W-:Y:S05]  /*10c0*/  BRA `(.L_x_18094) ;  /* 0x00000cb000007947 */ /* 0x000fea0003800000 */
.L_x_18090:
        /* <DEDUP_REMOVED lines=9> */
.L_x_18098:
[----:B------:R-:W2:Y:S02]  /*1160*/  LDG.E.U16 R4, [R2.64] ;  /* 0x0000002402047981 */ /* 0x000ea4000c1e1500 */
[----:B--2---:R-:W-:-:S06]  /*1170*/  HADD2.F32 R4, -RZ, R4.H0_H0 ;  /* 0x20000004ff047230 */ /* 0x004fcc0000004100 */
[----:B------:R-:W0:Y:S02]  /*1180*/  F2I.FTZ.TRUNC.NTZ R4, R4 ;  /* 0x0000000400047305 */ /* 0x000e24000021f100 */
[----:B0-----:R-:W-:Y:S01]  /*1190*/  PRMT R0, R4, 0x7610, R0 ;  /* 0x0000761004007816 */ /* 0x001fe20000000000 */
[----:B------:R-:W-:Y:S05]  /*11a0*/  BRA `(.L_x_18094) ;  /* 0x00000bd000007947 */ /* 0x000fea0003800000 */
.L_x_18097:
        /* <DEDUP_REMOVED lines=9> */
.L_x_18100:
[----:B------:R-:W2:Y:S02]  /*1240*/  LDG.E.U16 R2, [R2.64] ;  /* 0x0000002402027981 */ /* 0x000ea4000c1e1500 */
[----:B--2---:R-:W-:-:S06]  /*1250*/  HADD2.F32 R4, -RZ, R2.H0_H0 ;  /* 0x20000002ff047230 */ /* 0x004fcc0000004100 */
[----:B------:R-:W0:Y:S02]  /*1260*/  F2I.FTZ.TRUNC.NTZ R4, R4 ;  /* 0x0000000400047305 */ /* 0x000e24000021f100 */
[----:B0-----:R-:W-:Y:S01]  /*1270*/  PRMT R0, R4, 0x7610, R0 ;  /* 0x0000761004007816 */ /* 0x001fe20000000000 */
[----:B------:R-:W-:Y:S05]  /*1280*/  BRA `(.L_x_18094) ;  /* 0x00000af000007947 */ /* 0x000fea0003800000 */
.L_x_18099:
[----:B------:R-:W2:Y:S02]  /*1290*/  LDG.E.64 R2, [R2.64] ;  /* 0x0000002402027981 */ /* 0x000ea4000c1e1b00 */
[----:B--2---:R0:W1:Y:S01]  /*12a0*/  F2I.F64.TRUNC R0, R2 ;  /* 0x0000000200007311 */ /* 0x004062000030d100 */
[----:B------:R-:W-:Y:S05]  /*12b0*/  BRA `(.L_x_18094) ;  /* 0x00000ac000007947 */ /* 0x000fea0003800000 */
.L_x_18089:
        /* <DEDUP_REMOVED lines=12> */
.L_x_18103:
[----:B------:R-:W2:Y:S02]  /*1380*/  LDG.E.64 R2, [R2.64] ;  /* 0x0000002402027981 */ /* 0x000ea4000c1e1b00 */
[----:B--2---:R0:W1:Y:S01]  /*1390*/  F2I.F64.TRUNC R0, R2 ;  /* 0x0000000200007311 */ /* 0x004062000030d100 */
[----:B------:R-:W-:Y:S05]  /*13a0*/  BRA `(.L_x_18094) ;  /* 0x000009d000007947 */ /* 0x000fea0003800000 */
.L_x_18102:
        /* <DEDUP_REMOVED lines=28> */
.L_x_18105:
        /* <DEDUP_REMOVED lines=15> */
.L_x_18104:
[----:B------:R-:W2:Y:S02]  /*1660*/  LDG.E.U16 R2, [R2.64] ;  /* 0x0000002402027981 */ /* 0x000ea4000c1e1500 */
[----:B--2---:R-:W-:-:S04]  /*1670*/  PRMT R2, RZ, 0x5410, R2 ;  /* 0x00005410ff027816 */ /* 0x004fc80000000002 */
[----:B------:R0:W1:Y:S01]  /*1680*/  F2I.FTZ.TRUNC.NTZ R0, R2 ;  /* 0x0000000200007305 */ /* 0x000062000021f100 */
[----:B------:R-:W-:Y:S05]  /*1690*/  BRA `(.L_x_18094) ;  /* 0x000006e000007947 */ /* 0x000fea0003800000 */
.L_x_18101:
        /* <DEDUP_REMOVED lines=10> */
.L_x_18108:
        /* <DEDUP_REMOVED lines=21> */
.L_x_18112:
[----:B------:R-:W-:Y:S05]  /*1890*/  BSYNC B1 ;  /* 0x0000000000017941 */ /* 0x000fea0003800000 */
.L_x_18111:
[----:B------:R-:W-:Y:S01]  /*18a0*/  IMAD.SHL.U32 R2, R2, 0x100000, RZ ;  /* 0x0010000002027824 */ /* 0x000fe200078e00ff */
[----:B------:R-:W-:-:S04]  /*18b0*/  LEA R3, R0, 0x3b800000, 0x17 ;  /* 0x3b80000000037811 */ /* 0x000fc800078eb8ff */
[----:B------:R-:W-:Y:S02]  /*18c0*/  LOP3.LUT R4, R3, R2, R4, 0xfe, !PT ;  /* 0x0000000203047212 */ /* 0x000fe400078efe04 */
.L_x_18110:
[----:B------:R-:W-:Y:S05]  /*18d0*/  BSYNC B0 ;  /* 0x0000000000007941 */ /* 0x000fea0003800000 */
.L_x_18109:
[----:B------:R-:W0:Y:S02]  /*18e0*/  F2I.FTZ.TRUNC.NTZ R4, R4 ;  /* 0x0000000400047305 */ /* 0x000e24000021f100 */
[----:B0-----:R-:W-:Y:S01]  /*18f0*/  PRMT R0, R4, 0x7610, R0 ;  /* 0x0000761004007816 */ /* 0x001fe20000000000 */
[----:B------:R-:W-:Y:S05]  /*1900*/  BRA `(.L_x_18094) ;  /* 0x0000047000007947 */ /* 0x000fea0003800000 */
.L_x_18107:
        /* <DEDUP_REMOVED lines=21> */
.L_x_18116:
[----:B------:R-:W-:Y:S05]  /*1a60*/  BSYNC B1 ;  /* 0x0000000000017941 */ /* 0x000fea0003800000 */
.L_x_18115:
[----:B------:R-:W-:Y:S01]  /*1a70*/  IMAD.SHL.U32 R2, R2, 0x200000, RZ ;  /* 0x0020000002027824 */ /* 0x000fe200078e00ff */
[----:B------:R-:W-:-:S04]  /*1a80*/  LEA R3, R0, 0x37800000, 0x17 ;  /* 0x3780000000037811 */ /* 0x000fc800078eb8ff */
[----:B------:R-:W-:Y:S02]  /*1a90*/  LOP3.LUT R4, R3, R2, R4, 0xfe, !PT ;  /* 0x0000000203047212 */ /* 0x000fe400078efe04 */
.L_x_18114:
[----:B------:R-:W-:Y:S05]  /*1aa0*/  BSYNC B0 ;  /* 0x0000000000007941 */ /* 0x000fea0003800000 */
.L_x_18113:
[----:B------:R-:W0:Y:S02]  /*1ab0*/  F2I.FTZ.TRUNC.NTZ R4, R4 ;  /* 0x0000000400047305 */ /* 0x000e24000021f100 */
[----:B0-----:R-:W-:Y:S01]  /*1ac0*/  PRMT R0, R4, 0x7610, R0 ;  /* 0x0000761004007816 */ /* 0x001fe20000000000 */
[----:B------:R-:W-:Y:S05]  /*1ad0*/  BRA `(.L_x_18094) ;  /* 0x000002a000007947 */ /* 0x000fea0003800000 */
.L_x_18106:
        /* <DEDUP_REMOVED lines=14> */
.L_x_18120:
[----:B------:R-:W-:Y:S05]  /*1bc0*/  BSYNC B0 ;  /* 0x0000000000007941 */ /* 0x000fea0003800000 */
.L_x_18119:
[----:B------:R-:W0:Y:S02]  /*1bd0*/  F2I.FTZ.TRUNC.NTZ R4, R4 ;  /* 0x0000000400047305 */ /* 0x000e24000021f100 */
[----:B0-----:R-:W-:Y:S01]  /*1be0*/  PRMT R0, R4, 0x7610, R0 ;  /* 0x0000761004007816 */ /* 0x001fe20000000000 */
[----:B------:R-:W-:Y:S05]  /*1bf0*/  BRA `(.L_x_18094) ;  /* 0x0000018000007947 */ /* 0x000fea0003800000 */
.L_x_18093:
        /* <DEDUP_REMOVED lines=21> */
.L_x_18118:
[----:B------:R0:W5:Y:S01]  /*1d50*/  LDG.E.U16 R0, [R2.64] ;  /* 0x0000002402007981 */ /* 0x000162000c1e1500 */
[----:B------:R-:W-:Y:S05]  /*1d60*/  BRA `(.L_x_18094) ;  /* 0x0000001000007947 */ /* 0x000fea0003800000 */
.L_x_18117:
[----:B------:R0:W5:Y:S02]  /*1d70*/  LDG.E.U16 R0, [R2.64] ;  /* 0x0000002402007981 */ /* 0x000164000c1e1500 */
.L_x_18094:
        /* <DEDUP_REMOVED lines=16> */
.L_x_18124:
[----:B------:R0:W-:Y:S01]  /*1e80*/  STG.E.U8 [R16.64], R5 ;  /* 0x0000000510007986 */ /* 0x0001e2000c101124 */
[----:B------:R-:W-:Y:S05]  /*1e90*/  BRA `(.L_x_18126) ;  /* 0x00000dc000007947 */ /* 0x000fea0003800000 */
.L_x_18123:
        /* <DEDUP_REMOVED lines=10> */
.L_x_18128:
[----:B------:R-:W-:-:S05]  /*1f40*/  PRMT R3, R5, 0x9910, RZ ;  /* 0x0000991005037816 */ /* 0x000fca00000000ff */
[----:B------:R0:W-:Y:S01]  /*1f50*/  STG.E [R16.64], R3 ;  /* 0x0000000310007986 */ /* 0x0001e2000c101924 */
[----:B------:R-:W-:Y:S05]  /*1f60*/  BRA `(.L_x_18126) ;  /* 0x00000cf000007947 */ /* 0x000fea0003800000 */
.L_x_18127:
[----:B------:R0:W-:Y:S01]  /*1f70*/  STG.E.U16 [R16.64], R5 ;  /* 0x0000000510007986 */ /* 0x0001e2000c101524 */
[----:B------:R-:W-:Y:S05]  /*1f80*/  BRA `(.L_x_18126) ;  /* 0x00000cd000007947 */ /* 0x000fea0003800000 */
.L_x_18122:
        /* <DEDUP_REMOVED lines=9> */
.L_x_18130:
[----:B------:R-:W0:Y:S02]  /*2020*/  I2F.S16 R0, R5 ;  /* 0x0000000500007306 */ /* 0x000e240000101400 */
[----:B0-----:R-:W-:-:S05]  /*2030*/  F2FP.PACK_AB R0, RZ, R0 ;  /* 0x00000000ff00723e */ /* 0x001fca00000000ff */
[----:B------:R0:W-:Y:S01]  /*2040*/  STG.E.U16 [R16.64], R0 ;  /* 0x0000000010007986 */ /* 0x0001e2000c101524 */
[----:B------:R-:W-:Y:S05]  /*2050*/  BRA `(.L_x_18126) ;  /* 0x00000c0000007947 */ /* 0x000fea0003800000 */
.L_x_18129:
        /* <DEDUP_REMOVED lines=10> */
.L_x_18132:
[----:B------:R-:W0:Y:S02]  /*2100*/  I2F.S16 R5, R5 ;  /* 0x0000000500057306 */ /* 0x000e240000101400 */
[----:B0-----:R-:W-:-:S04]  /*2110*/  F2FP.PACK_AB R3, RZ, R5 ;  /* 0x00000005ff03723e */ /* 0x001fc800000000ff */
[----:B------:R-:W-:-:S05]  /*2120*/  PRMT R3, R3, 0x5410, RZ ;  /* 0x0000541003037816 */ /* 0x000fca00000000ff */
[----:B------:R0:W-:Y:S01]  /*2130*/  STG.E [R16.64], R3 ;  /* 0x0000000310007986 */ /* 0x0001e2000c101924 */
[----:B------:R-:W-:Y:S05]  /*2140*/  BRA `(.L_x_18126) ;  /* 0x00000b1000007947 */ /* 0x000fea0003800000 */
.L_x_18131:
[----:B------:R-:W0:Y:S02]  /*2150*/  I2F.F64.S16 R2, R5 ;  /* 0x0000000500027312 */ /* 0x000e240000101c00 */
[----:B0-----:R0:W-:Y:S01]  /*2160*/  STG.E.64 [R16.64], R2 ;  /* 0x0000000210007986 */ /* 0x0011e2000c101b24 */
[----:B------:R-:W-:Y:S05]  /*2170*/  BRA `(.L_x_18126) ;  /* 0x00000ae000007947 */ /* 0x000fea0003800000 */
.L_x_18121:
        /* <DEDUP_REMOVED lines=13> */
.L_x_18135:
[----:B------:R-:W0:Y:S01]  /*2250*/  I2F.F64.S16 R4, R5 ;  /* 0x0000000500047312 */ /* 0x000e220000101c00 */
[----:B------:R-:W-:-:S05]  /*2260*/  CS2R R6, SRZ ;  /* 0x0000000000067805 */ /* 0x000fca000001ff00 */
[----:B0-----:R0:W-:Y:S01]  /*2270*/  STG.E.128 [R16.64], R4 ;  /* 0x0000000410007986 */ /* 0x0011e2000c101d24 */
[----:B------:R-:W-:Y:S05]  /*2280*/  BRA `(.L_x_18126) ;  /* 0x000009d000007947 */ /* 0x000fea0003800000 */
.L_x_18134:
        /* <DEDUP_REMOVED lines=21> */
.L_x_18139:
[----:B------:R-:W-:Y:S05]  /*23e0*/  BSYNC B0 ;  /* 0x0000000000007941 */ /* 0x000fea0003800000 */
.L_x_18138:
[----:B------:R-:W-:-:S05]  /*23f0*/  LOP3.LUT R3, R0, R3, RZ, 0xfc, !PT ;  /* 0x0000000300037212 */ /* 0x000fca00078efcff */
[----:B------:R0:W-:Y:S01]  /*2400*/  STG.E.U8 [R16.64], R3 ;  /* 0x0000000310007986 */ /* 0x0001e2000c101124 */
[----:B------:R-:W-:Y:S05]  /*2410*/  BRA `(.L_x_18126) ;  /* 0x0000084000007947 */ /* 0x000fea0003800000 */
.L_x_18137:
        /* <DEDUP_REMOVED lines=13> */
.L_x_18141:
[----:B------:R-:W-:Y:S01]  /*24f0*/  IMAD.MOV.U32 R0, RZ, RZ, 0x7f ;  /* 0x0000007fff007424 */ /* 0x000fe200078e00ff */
[----:B------:R-:W-:-:S04]  /*2500*/  ISETP.GT.U32.AND P0, PT, R2, 0x7f800000, PT ;  /* 0x7f8000000200780c */ /* 0x000fc80003f04070 */
[----:B------:R-:W-:-:S04]  /*2510*/  SEL R0, R0, 0x7c, P0 ;  /* 0x0000007c00007807 */ /* 0x000fc80000000000 */
.L_x_18142:
[----:B------:R-:W-:Y:S05]  /*2520*/  BSYNC B0 ;  /* 0x0000000000007941 */ /* 0x000fea0003800000 */
.L_x_18140:
[----:B------:R-:W-:-:S04]  /*2530*/  LOP3.LUT R2, R5, 0x80000000, RZ, 0xc0, !PT ;  /* 0x8000000005027812 */ /* 0x000fc800078ec0ff */
[----:B------:R-:W-:-:S04]  /*2540*/  SHF.R.U32.HI R3, RZ, 0x18, R2 ;  /* 0x00000018ff037819 */ /* 0x000fc80000011602 */
[----:B------:R-:W-:-:S05]  /*2550*/  LOP3.LUT R3, R0, R3, RZ, 0xfc, !PT ;  /* 0x0000000300037212 */ /* 0x000fca00078efcff */
[----:B------:R0:W-:Y:S01]  /*2560*/  STG.E.U8 [R16.64], R3 ;  /* 0x0000000310007986 */ /* 0x0001e2000c101124 */
[----:B------:R-:W-:Y:S05]  /*2570*/  BRA `(.L_x_18126) ;  /* 0x000006e000007947 */ /* 0x000fea0003800000 */
.L_x_18136:
[----:B------:R-:W0:Y:S02]  /*2580*/  I2F.S16 R0, R5 ;  /* 0x0000000500007306 */ /* 0x000e240000101400 */
[----:B0-----:R-:W-:-:S05]  /*2590*/  F2FP.BF16.PACK_AB R0, RZ, R0 ;  /* 0x00000000ff00723e */ /* 0x001fca00000010ff */
[----:B------:R0:W-:Y:S01]  /*25a0*/  STG.E.U16 [R16.64], R0 ;  /* 0x0000000010007986 */ /* 0x0001e2000c101524 */
[----:B------:R-:W-:Y:S05]  /*25b0*/  BRA `(.L_x_18126) ;  /* 0x000006a000007947 */ /* 0x000fea0003800000 */
.L_x_18133:
        /* <DEDUP_REMOVED lines=10> */
.L_x_18145:
        /* <DEDUP_REMOVED lines=17> */
.L_x_18148:
[----:B------:R-:W-:-:S04]  /*2770*/  LOP3.LUT R2, R5, 0x80000000, RZ, 0xc0, !PT ;  /* 0x8000000005027812 */ /* 0x000fc800078ec0ff */
[----:B------:R-:W-:-:S04]  /*2780*/  SHF.R.U32.HI R3, RZ, 0x18, R2 ;  /* 0x00000018ff037819 */ /* 0x000fc80000011602 */
[----:B------:R-:W-:-:S04]  /*2790*/  LOP3.LUT R0, R0, R3, RZ, 0xfc, !PT ;  /* 0x0000000300007212 */ /* 0x000fc800078efcff */
[----:B------:R-:W-:Y:S02]  /*27a0*/  PRMT R8, R0, 0x7610, R8 ;  /* 0x0000761000087816 */ /* 0x000fe40000000008 */
.L_x_18147:
[----:B------:R-:W-:Y:S05]  /*27b0*/  BSYNC B0 ;  /* 0x0000000000007941 */ /* 0x000fea0003800000 */
.L_x_18146:
[----:B------:R0:W-:Y:S01]  /*27c0*/  STG.E.U8 [R16.64], R8 ;  /* 0x0000000810007986 */ /* 0x0001e2000c101124 */
[----:B------:R-:W-:Y:S05]  /*27d0*/  BRA `(.L_x_18126) ;  /* 0x0000048000007947 */ /* 0x000fea0003800000 */
.L_x_18144:
        /* <DEDUP_REMOVED lines=17> */
.L_x_18151:
[----:B------:R-:W-:-:S04]  /*28f0*/  LOP3.LUT R2, R5, 0x80000000, RZ, 0xc0, !PT ;  /* 0x8000000005027812 */ /* 0x000fc800078ec0ff */
[----:B------:R-:W-:-:S04]  /*2900*/  SHF.R.U32.HI R3, RZ, 0x18, R2 ;  /* 0x00000018ff037819 */ /* 0x000fc80000011602 */
[----:B------:R-:W-:-:S04]  /*2910*/  LOP3.LUT R0, R0, R3, RZ, 0xfc, !PT ;  /* 0x0000000300007212 */ /* 0x000fc800078efcff */
[----:B------:R-:W-:Y:S02]  /*2920*/  PRMT R8, R0, 0x7610, R8 ;  /* 0x0000761000087816 */ /* 0x000fe40000000008 */
.L_x_18150:
[----:B------:R-:W-:Y:S05]  /*2930*/  BSYNC B0 ;  /* 0x0000000000007941 */ /* 0x000fea0003800000 */
.L_x_18149:
[----:B------:R0:W-:Y:S01]  /*2940*/  STG.E.U8 [R16.64], R8 ;  /* 0x0000000810007986 */ /* 0x0001e2000c101124 */
[----:B------:R-:W-:Y:S05]  /*2950*/  BRA `(.L_x_18126) ;  /* 0x0000030000007947 */ /* 0x000fea0003800000 */
.L_x_18143:
        /* <DEDUP_REMOVED lines=22> */
.L_x_18125:
        /* <DEDUP_REMOVED lines=20> */
.L_x_18153:
[----:B------:R-:W-:-:S04]  /*2c00*/  PRMT R2, R5, 0x9910, RZ ;  /* 0x0000991005027816 */ /* 0x000fc800000000ff */
[----:B------:R-:W-:-:S05]  /*2c10*/  SHF.R.S32.HI R3, RZ, 0x1f, R2 ;  /* 0x0000001fff037819 */ /* 0x000fca0000011402 */
[----:B------:R0:W-:Y:S01]  /*2c20*/  STG.E.64 [R16.64], R2 ;  /* 0x0000000210007986 */ /* 0x0001e2000c101b24 */
[----:B------:R-:W-:Y:S05]  /*2c30*/  BRA `(.L_x_18126) ;  /* 0x0000002000007947 */ /* 0x000fea0003800000 */
.L_x_18152:
[----:B------:R-:W-:-:S05]  /*2c40*/  PRMT R3, R5, 0x9910, RZ ;  /* 0x0000991005037816 */ /* 0x000fca00000000ff */
[----:B------:R0:W-:Y:S02]  /*2c50*/  STG.E [R16.64], R3 ;  /* 0x0000000310007986 */ /* 0x0001e4000c101924 */
.L_x_18126:
[----:B------:R-:W-:-:S05]  /*2c60*/  IMAD R18, R18, 0x200, R23 ;  /* 0x0000020012127824 */ /* 0x000fca00078e0217 */
[----:B------:R-:W-:Y:S02]  /*2c70*/  IADD3 R19, R18, 0x80, RZ ;  /* 0x0000008012137810 */ /* 0x000fe40007ffe0ff */
.L_x_18087:
[----:B------:R-:W-:Y:S05]  /*2c80*/  BSYNC B6 ;  /* 0x0000000000067941 */ /* 0x000fea0003800000 */
.L_x_18086:
        /* <DEDUP_REMOVED lines=231> */
.L_x_18156:
        /* <DEDUP_REMOVED lines=18> */
.L_x_18160:
[----:B------:R0:W5:Y:S01]  /*3c20*/  LDG.E.U8 R0, [R2.64] ;  /* 0x0000002402007981 */ /* 0x000162000c1e1100 */
[----:B------:R-:W-:Y:S05]  /*3c30*/  BRA `(.L_x_18162) ;  /* 0x00000d7000007947 */ /* 0x000fea0003800000 */
.L_x_18159:
        /* <DEDUP_REMOVED lines=8> */
.L_x_18164:
[----:B------:R0:W5:Y:S01]  /*3cc0*/  LDG.E.U16 R0, [R2.64] ;  /* 0x0000002402007981 */ /* 0x000162000c1e1500 */
[----:B------:R-:W-:Y:S05]  /*3cd0*/  BRA `(.L_x_18162) ;  /* 0x00000cd000007947 */ /* 0x000fea0003800000 */
.L_x_18163:
[----:B------:R0:W5:Y:S01]  /*3ce0*/  LDG.E.U16 R0, [R2.64] ;  /* 0x0000002402007981 */ /* 0x000162000c1e1500 */
[----:B------:R-:W-:Y:S05]  /*3cf0*/  BRA `(.L_x_18162) ;  /* 0x00000cb000007947 */ /* 0x000fea0003800000 */
.L_x_18158:
        /* <DEDUP_REMOVED lines=9> */
.L_x_18166:
[----:B------:R-:W2:Y:S02]  /*3d90*/  LDG.E.U16 R4, [R2.64] ;  /* 0x0000002402047981 */ /* 0x000ea4000c1e1500 */
[----:B--2---:R-:W-:-:S06]  /*3da0*/  HADD2.F32 R4, -RZ, R4.H0_H0 ;  /* 0x20000004ff047230 */ /* 0x004fcc0000004100 */
[----:B------:R-:W0:Y:S02]  /*3db0*/  F2I.FTZ.TRUNC.NTZ R4, R4 ;  /* 0x0000000400047305 */ /* 0x000e24000021f100 */
[----:B0-----:R-:W-:Y:S01]  /*3dc0*/  PRMT R0, R4, 0x7610, R0 ;  /* 0x0000761004007816 */ /* 0x001fe20000000000 */
[----:B------:R-:W-:Y:S05]  /*3dd0*/  BRA `(.L_x_18162) ;  /* 0x00000bd000007947 */ /* 0x000fea0003800000 */
.L_x_18165:
        /* <DEDUP_REMOVED lines=9> */
.L_x_18168:
[----:B------:R-:W2:Y:S02]  /*3e70*/  LDG.E.U16 R2, [R2.64] ;  /* 0x0000002402027981 */ /* 0x000ea4000c1e1500 */
[----:B--2---:R-:W-:-:S06]  /*3e80*/  HADD2.F32 R4, -RZ, R2.H0_H0 ;  /* 0x20000002ff047230 */ /* 0x004fcc0000004100 */
[----:B------:R-:W0:Y:S02]  /*3e90*/  F2I.FTZ.TRUNC.NTZ R4, R4 ;  /* 0x0000000400047305 */ /* 0x000e24000021f100 */
[----:B0-----:R-:W-:Y:S01]  /*3ea0*/  PRMT R0, R4, 0x7610, R0 ;  /* 0x0000761004007816 */ /* 0x001fe20000000000 */
[----:B------:R-:W-:Y:S05]  /*3eb0*/  BRA `(.L_x_18162) ;  /* 0x00000af000007947 */ /* 0x000fea0003800000 */
.L_x_18167:
[----:B------:R-:W2:Y:S02]  /*3ec0*/  LDG.E.64 R2, [R2.64] ;  /* 0x0000002402027981 */ /* 0x000ea4000c1e1b00 */
[----:B--2---:R0:W1:Y:S01]  /*3ed0*/  F2I.F64.TRUNC R0, R2 ;  /* 0x0000000200007311 */ /* 0x004062000030d100 */
[----:B------:R-:W-:Y:S05]  /*3ee0*/  BRA `(.L_x_18162) ;  /* 0x00000ac000007947 */ /* 0x000fea0003800000 */
.L_x_18157:
        /* <DEDUP_REMOVED lines=12> */
.L_x_18171:
[----:B------:R-:W2:Y:S02]  /*3fb0*/  LDG.E.64 R2, [R2.64] ;  /* 0x0000002402027981 */ /* 0x000ea4000c1e1b00 */
[----:B--2---:R0:W1:Y:S01]  /*3fc0*/  F2I.F64.TRUNC R0, R2 ;  /* 0x0000000200007311 */ /* 0x004062000030d100 */
[----:B------:R-:W-:Y:S05]  /*3fd0*/  BRA `(.L_x_18162) ;  /* 0x000009d000007947 */ /* 0x000fea0003800000 */
.L_x_18170:
        /* <DEDUP_REMOVED lines=28> */
.L_x_18173:
        /* <DEDUP_REMOVED lines=15> */
.L_x_18172:
[----:B------:R-:W2:Y:S02]  /*4290*/  LDG.E.U16 R2, [R2.64] ;  /* 0x0000002402027981 */ /* 0x000ea4000c1e1500 */
[----:B--2---:R-:W-:-:S04]  /*42a0*/  PRMT R2, RZ, 0x5410, R2 ;  /* 0x00005410ff027816 */ /* 0x004fc80000000002 */
[----:B------:R0:W1:Y:S01]  /*42b0*/  F2I.FTZ.TRUNC.NTZ R0, R2 ;  /* 0x0000000200007305 */ /* 0x000062000021f100 */
[----:B------:R-:W-:Y:S05]  /*42c0*/  BRA `(.L_x_18162) ;  /* 0x000006e000007947 */ /* 0x000fea0003800000 */
.L_x_18169:
        /* <DEDUP_REMOVED lines=10> */
.L_x_18176:
        /* <DEDUP_REMOVED lines=21> */
.L_x_18180:
[----:B------:R-:W-:Y:S05]  /*44c0*/  BSYNC B1 ;  /* 0x0000000000017941 */ /* 0x000fea0003800000 */
.L_x_18179:
[----:B------:R-:W-:Y:S01]  /*44d0*/  IMAD.SHL.U32 R2, R2, 0x100000, RZ ;  /* 0x0010000002027824 */ /* 0x000fe200078e00ff */
[----:B------:R-:W-:-:S04]  /*44e0*/  LEA R3, R0, 0x3b800000, 0x17 ;  /* 0x3b80000000037811 */ /* 0x000fc800078eb8ff */
[----:B------:R-:W-:Y:S02]  /*44f0*/  LOP3.LUT R4, R3, R2, R4, 0xfe, !PT ;  /* 0x0000000203047212 */ /* 0x000fe400078efe04 */
.L_x_18178:
[----:B------:R-:W-:Y:S05]  /*4500*/  BSYNC B0 ;  /* 0x0000000000007941 */ /* 0x000fea0003800000 */
.L_x_18177:
[----:B------:R-:W0:Y:S02]  /*4510*/  F2I.FTZ.TRUNC.NTZ R4, R4 ;  /* 0x0000000400047305 */ /* 0x000e24000021f100 */
[----:B0-----:R-:W-:Y:S01]  /*4520*/  PRMT R0, R4, 0x7610, R0 ;  /* 0x0000761004007816 */ /* 0x001fe20000000000 */
[----:B------:R-:W-:Y:S05]  /*4530*/  BRA `(.L_x_18162) ;  /* 0x0000047000007947 */ /* 0x000fea0003800000 */
.L_x_18175:
        /* <DEDUP_REMOVED lines=21> */
.L_x_18184:
[----:B------:R-:W-:Y:S05]  /*4690*/  BSYNC B1 ;  /* 0x0000000000017941 */ /* 0x000fea0003800000 */
.L_x_18183:
[----:B------:R-:W-:Y:S01]  /*46a0*/  IMAD.SHL.U32 R2, R2, 0x200000, RZ ;  /* 0x0020000002027824 */ /* 0x000fe200078e00ff */
[----:B------:R-:W-:-:S04]  /*46b0*/  LEA R3, R0, 0x37800000, 0x17 ;  /* 0x3780000000037811 */ /* 0x000fc800078eb8ff */
[----:B------:R-:W-:Y:S02]  /*46c0*/  LOP3.LUT R4, R3, R2, R4, 0xfe, !PT ;  /* 0x0000000203047212 */ /* 0x000fe400078efe04 */
.L_x_18182:
[----:B------:R-:W-:Y:S05]  /*46d0*/  BSYNC B0 ;  /* 0x0000000000007941 */ /* 0x000fea0003800000 */
.L_x_18181:
[----:B------:R-:W0:Y:S02]  /*46e0*/  F2I.FTZ.TRUNC.NTZ R4, R4 ;  /* 0x0000000400047305 */ /* 0x000e24000021f100 */
[----:B0-----:R-:W-:Y:S01]  /*46f0*/  PRMT R0, R4, 0x7610, R0 ;  /* 0x0000761004007816 */ /* 0x001fe20000000000 */
[----:B------:R-:W-:Y:S05]  /*4700*/  BRA `(.L_x_18162) ;  /* 0x000002a000007947 */ /* 0x000fea0003800000 */
.L_x_18174:
        /* <DEDUP_REMOVED lines=14> */
.L_x_18188:
[----:B------:R-:W-:Y:S05]  /*47f0*/  BSYNC B0 ;  /* 0x0000000000007941 */ /* 0x000fea0003800000 */
.L_x_18187:
[----:B------:R-:W0:Y:S02]  /*4800*/  F2I.FTZ.TRUNC.NTZ R4, R4 ;  /* 0x0000000400047305 */ /* 0x000e24000021f100 */
[----:B0-----:R-:W-:Y:S01]  /*4810*/  PRMT R0, R4, 0x7610, R0 ;  /* 0x0000761004007816 */ /* 0x001fe20000000000 */
[----:B------:R-:W-:Y:S05]  /*4820*/  BRA `(.L_x_18162) ;  /* 0x0000018000007947 */ /* 0x000fea0003800000 */
.L_x_18161:
        /* <DEDUP_REMOVED lines=21> */
.L_x_18186:
[----:B------:R0:W5:Y:S01]  /*4980*/  LDG.E.U16 R0, [R2.64] ;  /* 0x0000002402007981 */ /* 0x000162000c1e1500 */
[----:B------:R-:W-:Y:S05]  /*4990*/  BRA `(.L_x_18162) ;  /* 0x0000001000007947 */ /* 0x000fea0003800000 */
.L_x_18185:
[----:B------:R0:W5:Y:S02]  /*49a0*/  LDG.E.U16 R0, [R2.64] ;  /* 0x0000002402007981 */ /* 0x000164000c1e1500 */
.L_x_18162:
        /* <DEDUP_REMOVED lines=16> */
.L_x_18192:
[----:B------:R0:W-:Y:S01]  /*4ab0*/  STG.E.U8 [R16.64], R5 ;  /* 0x0000000510007986 */ /* 0x0001e2000c101124 */
[----:B------:R-:W-:Y:S05]  /*4ac0*/  BRA `(.L_x_18194) ;  /* 0x00000dc000007947 */ /* 0x000fea0003800000 */
.L_x_18191:
        /* <DEDUP_REMOVED lines=10> */
.L_x_18196:
[----:B------:R-:W-:-:S05]  /*4b70*/  PRMT R3, R5, 0x9910, RZ ;  /* 0x0000991005037816 */ /* 0x000fca00000000ff */
[----:B------:R0:W-:Y:S01]  /*4b80*/  STG.E [R16.64], R3 ;  /* 0x0000000310007986 */ /* 0x0001e2000c101924 */
[----:B------:R-:W-:Y:S05]  /*4b90*/  BRA `(.L_x_18194) ;  /* 0x00000cf000007947 */ /* 0x000fea0003800000 */
.L_x_18195:
[----:B------:R0:W-:Y:S01]  /*4ba0*/  STG.E.U16 [R16.64], R5 ;  /* 0x0000000510007986 */ /* 0x0001e2000c101524 */
[----:B------:R-:W-:Y:S05]  /*4bb0*/  BRA `(.L_x_18194) ;  /* 0x00000cd000007947 */ /* 0x000fea0003800000 */
.L_x_18190:
        /* <DEDUP_REMOVED lines=9> */
.L_x_18198:
[----:B------:R-:W0:Y:S02]  /*4c50*/  I2F.S16 R0, R5 ;  /* 0x0000000500007306 */ /* 0x000e240000101400 */
[----:B0-----:R-:W-:-:S05]  /*4c60*/  F2FP.PACK_AB R0, RZ, R0 ;  /* 0x00000000ff00723e */ /* 0x001fca00000000ff */
[----:B------:R0:W-:Y:S01]  /*4c70*/  STG.E.U16 [R16.64], R0 ;  /* 0x0000000010007986 */ /* 0x0001e2000c101524 */
[----:B------:R-:W-:Y:S05]  /*4c80*/  BRA `(.L_x_18194) ;  /* 0x00000c0000007947 */ /* 0x000fea0003800000 */
.L_x_18197:
        /* <DEDUP_REMOVED lines=10> */
.L_x_18200:
[----:B------:R-:W0:Y:S02]  /*4d30*/  I2F.S16 R5, R5 ;  /* 0x0000000500057306 */ /* 0x000e240000101400 */
[----:B0-----:R-:W-:-:S04]  /*4d40*/  F2FP.PACK_AB R3, RZ, R5 ;  /* 0x00000005ff03723e */ /* 0x001fc800000000ff */
[----:B------:R-:W-:-:S05]  /*4d50*/  PRMT R3, R3, 0x5410, RZ ;  /* 0x0000541003037816 */ /* 0x000fca00000000ff */
[----:B------:R0:W-:Y:S01]  /*4d60*/  STG.E [R16.64], R3 ;  /* 0x0000000310007986 */ /* 0x0001e2000c101924 */
[----:B------:R-:W-:Y:S05]  /*4d70*/  BRA `(.L_x_18194) ;  /* 0x00000b1000007947 */ /* 0x000fea0003800000 */
.L_x_18199:
[----:B------:R-:W0:Y:S02]  /*4d80*/  I2F.F64.S16 R2, R5 ;  /* 0x0000000500027312 */ /* 0x000e240000101c00 */
[----:B0-----:R0:W-:Y:S01]  /*4d90*/  STG.E.64 [R16.64], R2 ;  /* 0x0000000210007986 */ /* 0x0011e2000c101b24 */
[----:B------:R-:W-:Y:S05]  /*4da0*/  BRA `(.L_x_18194) ;  /* 0x00000ae000007947 */ /* 0x000fea0003800000 */
.L_x_18189:
        /* <DEDUP_REMOVED lines=13> */
.L_x_18203:
[----:B------:R-:W0:Y:S01]  /*4e80*/  I2F.F64.S16 R4, R5 ;  /* 0x0000000500047312 */ /* 0x000e220000101c00 */
[----:B------:R-:W-:-:S05]  /*4e90*/  CS2R R6, SRZ ;  /* 0x0000000000067805 */ /* 0x000fca000001ff00 */
[----:B0-----:R0:W-:Y:S01]  /*4ea0*/  STG.E.128 [R16.64], R4 ;  /* 0x0000000410007986 */ /* 0x0011e2000c101d24 */
[----:B------:R-:W-:Y:S05]  /*4eb0*/  BRA `(.L_x_18194) ;  /* 0x000009d000007947 */ /* 0x000fea0003800000 */
.L_x_18202:
        /* <DEDUP_REMOVED lines=21> */
.L_x_18207:
[----:B------:R-:W-:Y:S05]  /*5010*/  BSYNC B0 ;  /* 0x0000000000007941 */ /* 0x000fea0003800000 */
.L_x_18206:
[----:B------:R-:W-:-:S05]  /*5020*/  LOP3.LUT R3, R0, R3, RZ, 0xfc, !PT ;  /* 0x0000000300037212 */ /* 0x000fca00078efcff */
[----:B------:R0:W-:Y:S01]  /*5030*/  STG.E.U8 [R16.64], R3 ;  /* 0x0000000310007986 */ /* 0x0001e2000c101124 */
[----:B------:R-:W-:Y:S05]  /*5040*/  BRA `(.L_x_18194) ;  /* 0x0000084000007947 */ /* 0x000fea0003800000 */
.L_x_18205:
        /* <DEDUP_REMOVED lines=13> */
.L_x_18209:
[----:B------:R-:W-:Y:S01]  /*5120*/  IMAD.MOV.U32 R0, RZ, RZ, 0x7f ;  /* 0x0000007fff007424 */ /* 0x000fe200078e00ff */
[----:B------:R-:W-:-:S04]  /*5130*/  ISETP.GT.U32.AND P0, PT, R2, 0x7f800000, PT ;  /* 0x7f8000000200780c */ /* 0x000fc80003f04070 */
[----:B------:R-:W-:-:S04]  /*5140*/  SEL R0, R0, 0x7c, P0 ;  /* 0x0000007c00007807 */ /* 0x000fc80000000000 */
.L_x_18210:
[----:B------:R-:W-:Y:S05]  /*5150*/  BSYNC B0 ;  /* 0x0000000000007941 */ /* 0x000fea0003800000 */
.L_x_18208:
[----:B------:R-:W-:-:S04]  /*5160*/  LOP3.LUT R2, R5, 0x80000000, RZ, 0xc0, !PT ;  /* 0x8000000005027812 */ /* 0x000fc800078ec0ff */
[----:B------:R-:W-:-:S04]  /*5170*/  SHF.R.U32.HI R3, RZ, 0x18, R2 ;  /* 0x00000018ff037819 */ /* 0x000fc80000011602 */
[----:B------:R-:W-:-:S05]  /*5180*/  LOP3.LUT R3, R0, R3, RZ, 0xfc, !PT ;  /* 0x0000000300037212 */ /* 0x000fca00078efcff */
[----:B------:R0:W-:Y:S01]  /*5190*/  STG.E.U8 [R16.64], R3 ;  /* 0x0000000310007986 */ /* 0x0001e2000c101124 */
[----:B------:R-:W-:Y:S05]  /*51a0*/  BRA `(.L_x_18194) ;  /* 0x000006e000007947 */ /* 0x000fea0003800000 */
.L_x_18204:
[----:B------:R-:W0:Y:S02]  /*51b0*/  I2F.S16 R0, R5 ;  /* 0x0000000500007306 */ /* 0x000e240000101400 */
[----:B0-----:R-:W-:-:S05]  /*51c0*/  F2FP.BF16.PACK_AB R0, RZ, R0 ;  /* 0x00000000ff00723e */ /* 0x001fca00000010ff */
[----:B------:R0:W-:Y:S01]  /*51d0*/  STG.E.U16 [R16.64], R0 ;  /* 0x0000000010007986 */ /* 0x0001e2000c101524 */
[----:B------:R-:W-:Y:S05]  /*51e0*/  BRA `(.L_x_18194) ;  /* 0x000006a000007947 */ /* 0x000fea0003800000 */
.L_x_18201:
        /* <DEDUP_REMOVED lines=10> */
.L_x_18213:
        /* <DEDUP_REMOVED lines=17> */
.L_x_18216:
[----:B------:R-:W-:-:S04]  /*53a0*/  LOP3.LUT R2, R5, 0x80000000, RZ, 0xc0, !PT ;  /* 0x8000000005027812 */ /* 0x000fc800078ec0ff */
[----:B------:R-:W-:-:S04]  /*53b0*/  SHF.R.U32.HI R3, RZ, 0x18, R2 ;  /* 0x00000018ff037819 */ /* 0x000fc80000011602 */
[----:B------:R-:W-:-:S04]  /*53c0*/  LOP3.LUT R0, R0, R3, RZ, 0xfc, !PT ;  /* 0x0000000300007212 */ /* 0x000fc800078efcff */
[----:B------:R-:W-:Y:S02]  /*53d0*/  PRMT R8, R0, 0x7610, R8 ;  /* 0x0000761000087816 */ /* 0x000fe40000000008 */
.L_x_18215:
[----:B------:R-:W-:Y:S05]  /*53e0*/  BSYNC B0 ;  /* 0x0000000000007941 */ /* 0x000fea0003800000 */
.L_x_18214:
[----:B------:R0:W-:Y:S01]  /*53f0*/  STG.E.U8 [R16.64], R8 ;  /* 0x0000000810007986 */ /* 0x0001e2000c101124 */
[----:B------:R-:W-:Y:S05]  /*5400*/  BRA `(.L_x_18194) ;  /* 0x0000048000007947 */ /* 0x000fea0003800000 */
.L_x_18212:
        /* <DEDUP_REMOVED lines=17> */
.L_x_18219:
[----:B------:R-:W-:-:S04]  /*5520*/  LOP3.LUT R2, R5, 0x80000000, RZ, 0xc0, !PT ;  /* 0x8000000005027812 */ /* 0x000fc800078ec0ff */
[----:B------:R-:W-:-:S04]  /*5530*/  SHF.R.U32.HI R3, RZ, 0x18, R2 ;  /* 0x00000018ff037819 */ /* 0x000fc80000011602 */
[----:B------:R-:W-:-:S04]  /*5540*/  LOP3.LUT R0, R0, R3, RZ, 0xfc, !PT ;  /* 0x0000000300007212 */ /* 0x000fc800078efcff */
[----:B------:R-:W-:Y:S02]  /*5550*/  PRMT R8, R0, 0x7610, R8 ;  /* 0x0000761000087816 */ /* 0x000fe40000000008 */
.L_x_18218:
[----:B------:R-:W-:Y:S05]  /*5560*/  BSYNC B0 ;  /* 0x0000000000007941 */ /* 0x000fea0003800000 */
.L_x_18217:
[----:B------:R0:W-:Y:S01]  /*5570*/  STG.E.U8 [R16.64], R8 ;  /* 0x0000000810007986 */ /* 0x0001e2000c101124 */
[----:B------:R-:W-:Y:S05]  /*5580*/  BRA `(.L_x_18194) ;  /* 0x0000030000007947 */ /* 0x000fea0003800000 */
.L_x_18211:
        /* <DEDUP_REMOVED lines=22> */
.L_x_18193:
        /* <DEDUP_REMOVED lines=20> */
.L_x_18221:
[----:B------:R-:W-:-:S04]  /*5830*/  PRMT R2, R5, 0x9910, RZ ;  /* 0x0000991005027816 */ /* 0x000fc800000000ff */
[----:B------:R-:W-:-:S05]  /*5840*/  SHF.R.S32.HI R3, RZ, 0x1f, R2 ;  /* 0x0000001fff037819 */ /* 0x000fca0000011402 */
[----:B------:R0:W-:Y:S01]  /*5850*/  STG.E.64 [R16.64], R2 ;  /* 0x0000000210007986 */ /* 0x0001e2000c101b24 */
[----:B------:R-:W-:Y:S05]  /*5860*/  BRA `(.L_x_18194) ;  /* 0x0000002000007947 */ /* 0x000fea0003800000 */
.L_x_18220:
[----:B------:R-:W-:-:S05]  /*5870*/  PRMT R3, R5, 0x9910, RZ ;  /* 0x0000991005037816 */ /* 0x000fca00000000ff */
[----:B------:R0:W-:Y:S02]  /*5880*/  STG.E [R16.64], R3 ;  /* 0x0000000310007986 */ /* 0x0001e4000c101924 */
.L_x_18194:
        /* <DEDUP_REMOVED lines=231> */
.L_x_18222:
        /* <DEDUP_REMOVED lines=18> */
.L_x_18226:
[----:B------:R0:W5:Y:S01]  /*6820*/  LDG.E.U8 R0, [R2.64] ;  /* 0x0000002402007981 */ /* 0x000162000c1e1100 */
[----:B------:R-:W-:Y:S05]  /*6830*/  BRA `(.L_x_18228) ;  /* 0x00000d7000007947 */ /* 0x000fea0003800000 */
.L_x_18225:
        /* <DEDUP_REMOVED lines=8> */
.L_x_18230:
[----:B------:R0:W5:Y:S01]  /*68c0*/  LDG.E.U16 R0, [R2.64] ;  /* 0x0000002402007981 */ /* 0x000162000c1e1500 */
[----:B------:R-:W-:Y:S05]  /*68d0*/  BRA `(.L_x_18228) ;  /* 0x00000cd000007947 */ /* 0x000fea0003800000 */
.L_x_18229:
[----:B------:R0:W5:Y:S01]  /*68e0*/  LDG.E.U16 R0, [R2.64] ;  /* 0x0000002402007981 */ /* 0x000162000c1e1500 */
[----:B------:R-:W-:Y:S05]  /*68f0*/  BRA `(.L_x_18228) ;  /* 0x00000cb000007947 */ /* 0x000fea0003800000 */
.L_x_18224:
        /* <DEDUP_REMOVED lines=9> */
.L_x_18232:
[----:B------:R-:W2:Y:S02]  /*6990*/  LDG.E.U16 R4, [R2.64] ;  /* 0x0000002402047981 */ /* 0x000ea4000c1e1500 */
[----:B--2---:R-:W-:-:S06]  /*69a0*/  HADD2.F32 R4, -RZ, R4.H0_H0 ;  /* 0x20000004ff047230 */ /* 0x004fcc0000004100 */
[----:B------:R-:W0:Y:S02]  /*69b0*/  F2I.FTZ.TRUNC.NTZ R4, R4 ;  /* 0x0000000400047305 */ /* 0x000e24000021f100 */
[----:B0-----:R-:W-:Y:S01]  /*69c0*/  PRMT R0, R4, 0x7610, R0 ;  /* 0x0000761004007816 */ /* 0x001fe20000000000 */
[----:B------:R-:W-:Y:S05]  /*69d0*/  BRA `(.L_x_18228) ;  /* 0x00000bd000007947 */ /* 0x000fea0003800000 */
.L_x_18231:
        /* <DEDUP_REMOVED lines=9> */
.L_x_18234:
[----:B------:R-:W2:Y:S02]  /*6a70*/  LDG.E.U16 R2, [R2.64] ;  /* 0x0000002402027981 */ /* 0x000ea4000c1e1500 */
[----:B--2---:R-:W-:-:S06]  /*6a80*/  HADD2.F32 R4, -RZ, R2.H0_H0 ;  /* 0x20000002ff047230 */ /* 0x004fcc0000004100 */
[----:B------:R-:W0:Y:S02]  /*6a90*/  F2I.FTZ.TRUNC.NTZ R4, R4 ;  /* 0x0000000400047305 */ /* 0x000e24000021f100 */
[----:B0-----:R-:W-:Y:S01]  /*6aa0*/  PRMT R0, R4, 0x7610, R0 ;  /* 0x0000761004007816 */ /* 0x001fe20000000000 */
[----:B------:R-:W-:Y:S05]  /*6ab0*/  BRA `(.L_x_18228) ;  /* 0x00000af000007947 */ /* 0x000fea0003800000 */
.L_x_18233:
[----:B------:R-:W2:Y:S02]  /*6ac0*/  LDG.E.64 R2, [R2.64] ;  /* 0x0000002402027981 */ /* 0x000ea4000c1e1b00 */
[----:B--2---:R0:W1:Y:S01]  /*6ad0*/  F2I.F64.TRUNC R0, R2 ;  /* 0x0000000200007311 */ /* 0x004062000030d100 */
[----:B------:R-:W-:Y:S05]  /*6ae0*/  BRA `(.L_x_18228) ;  /* 0x00000ac000007947 */ /* 0x000fea0003800000 */
.L_x_18223:
        /* <DEDUP_REMOVED lines=12> */
.L_x_18237:
[----:B------:R-:W2:Y:S02]  /*6bb0*/  LDG.E.64 R2, [R2.64] ;  /* 0x0000002402027981 */ /* 0x000ea4000c1e1b00 */
[----:B--2---:R0:W1:Y:S01]  /*6bc0*/  F2I.F64.TRUNC R0, R2 ;  /* 0x0000000200007311 */ /* 0x004062000030d100 */
[----:B------:R-:W-:Y:S05]  /*6bd0*/  BRA `(.L_x_18228) ;  /* 0x000009d000007947 */ /* 0x000fea0003800000 */
.L_x_18236:
        /* <DEDUP_REMOVED lines=28> */
.L_x_18239:
        /* <DEDUP_REMOVED lines=15> */
.L_x_18238:
[----:B------:R-:W2:Y:S02]  /*6e90*/  LDG.E.U16 R2, [R2.64] ;  /* 0x0000002402027981 */ /* 0x000ea4000c1e1500 */
[----:B--2---:R-:W-:-:S04]  /*6ea0*/  PRMT R2, RZ, 0x5410, R2 ;  /* 0x00005410ff027816 */ /* 0x004fc80000000002 */
[----:B------:R0:W1:Y:S01]  /*6eb0*/  F2I.FTZ.TRUNC.NTZ R0, R2 ;  /* 0x0000000200007305 */ /* 0x000062000021f100 */
[----:B------:R-:W-:Y:S05]  /*6ec0*/  BRA `(.L_x_18228) ;  /* 0x000006e000007947 */ /* 0x000fea0003800000 */
.L_x_18235:
        /* <DEDUP_REMOVED lines=10> */
.L_x_18242:
        /* <DEDUP_REMOVED lines=21> */
.L_x_18246:
[----:B------:R-:W-:Y:S05]  /*70c0*/  BSYNC B1 ;  /* 0x0000000000017941 */ /* 0x000fea0003800000 */
.L_x_18245:
[----:B------:R-:W-:Y:S01]  /*70d0*/  IMAD.SHL.U32 R2, R2, 0x100000, RZ ;  /* 0x0010000002027824 */ /* 0x000fe200078e00ff */
[----:B------:R-:W-:-:S04]  /*70e0*/  LEA R3, R0, 0x3b800000, 0x17 ;  /* 0x3b80000000037811 */ /* 0x000fc800078eb8ff */
[----:B------:R-:W-:Y:S02]  /*70f0*/  LOP3.LUT R4, R3, R2, R4, 0xfe, !PT ;  /* 0x0000000203047212 */ /* 0x000fe400078efe04 */
.L_x_18244:
[----:B------:R-:W-:Y:S05]  /*7100*/  BSYNC B0 ;  /* 0x0000000000007941 */ /* 0x000fea0003800000 */
.L_x_18243:
[----:B------:R-:W0:Y:S02]  /*7110*/  F2I.FTZ.TRUNC.NTZ R4, R4 ;  /* 0x0000000400047305 */ /* 0x000e24000021f100 */
[----:B0-----:R-:W-:Y:S01]  /*7120*/  PRMT R0, R4, 0x7610, R0 ;  /* 0x0000761004007816 */ /* 0x001fe20000000000 */
[----:B------:R-:W-:Y:S05]  /*7130*/  BRA `(.L_x_18228) ;  /* 0x0000047000007947 */ /* 0x000fea0003800000 */
.L_x_18241:
        /* <DEDUP_REMOVED lines=21> */
.L_x_18250:
[----:B------:R-:W-:Y:S05]  /*7290*/  BSYNC B1 ;  /* 0x0000000000017941 */ /* 0x000fea0003800000 */
.L_x_18249:
[----:B------:R-:W-:Y:S01]  /*72a0*/  IMAD.SHL.U32 R2, R2, 0x200000, RZ ;  /* 0x0020000002027824 */ /* 0x000fe200078e00ff */
[----:B------:R-:W-:-:S04]  /*72b0*/  LEA R3, R0, 0x37800000, 0x17 ;  /* 0x3780000000037811 */ /* 0x000fc800078eb8ff */
[----:B------:R-:W-:Y:S02]  /*72c0*/  LOP3.LUT R4, R3, R2, R4, 0xfe, !PT ;  /* 0x0000000203047212 */ /* 0x000fe400078efe04 */
.L_x_18248:
[----:B------:R-:W-:Y:S05]  /*72d0*/  BSYNC B0 ;  /* 0x0000000000007941 */ /* 0x000fea0003800000 */
.L_x_18247:
[----:B------:R-:W0:Y:S02]  /*72e0*/  F2I.FTZ.TRUNC.NTZ R4, R4 ;  /* 0x0000000400047305 */ /* 0x000e24000021f100 */
[----:B0-----:R-:W-:Y:S01]  /*72f0*/  PRMT R0, R4, 0x7610, R0 ;  /* 0x0000761004007816 */ /* 0x001fe20000000000 */
[----:B------:R-:W-:Y:S05]  /*7300*/  BRA `(.L_x_18228) ;  /* 0x000002a000007947 */ /* 0x000fea0003800000 */
.L_x_18240:
        /* <DEDUP_REMOVED lines=14> */
.L_x_18254:
[----:B------:R-:W-:Y:S05]  /*73f0*/  BSYNC B0 ;  /* 0x0000000000007941 */ /* 0x000fea0003800000 */
.L_x_18253:
[----:B------:R-:W0:Y:S02]  /*7400*/  F2I.FTZ.TRUNC.NTZ R4, R4 ;  /* 0x0000000400047305 */ /* 0x000e24000021f100 */
[----:B0-----:R-:W-:Y:S01]  /*7410*/  PRMT R0, R4, 0x7610, R0 ;  /* 0x0000761004007816 */ /* 0x001fe20000000000 */
[----:B------:R-:W-:Y:S05]  /*7420*/  BRA `(.L_x_18228) ;  /* 0x0000018000007947 */ /* 0x000fea0003800000 */
.L_x_18227:
        /* <DEDUP_REMOVED lines=21> */
.L_x_18252:
[----:B------:R0:W5:Y:S01]  /*7580*/  LDG.E.U16 R0, [R2.64] ;  /* 0x0000002402007981 */ /* 0x000162000c1e1500 */
[----:B------:R-:W-:Y:S05]  /*7590*/  BRA `(.L_x_18228) ;  /* 0x0000001000007947 */ /* 0x000fea0003800000 */
.L_x_18251:
[----:B------:R0:W5:Y:S02]  /*75a0*/  LDG.E.U16 R0, [R2.64] ;  /* 0x0000002402007981 */ /* 0x000164000c1e1500 */
.L_x_18228:
        /* <DEDUP_REMOVED lines=16> */
.L_x_18258:
[----:B------:R0:W-:Y:S01]  /*76b0*/  STG.E.U8 [R16.64], R5 ;  /* 0x0000000510007986 */ /* 0x0001e2000c101124 */
[----:B------:R-:W-:Y:S05]  /*76c0*/  BRA `(.L_x_18260) ;  /* 0x00000dc000007947 */ /* 0x000fea0003800000 */
.L_x_18257:
        /* <DEDUP_REMOVED lines=10> */
.L_x_18262:
[----:B------:R-:W-:-:S05]  /*7770*/  PRMT R3, R5, 0x9910, RZ ;  /* 0x0000991005037816 */ /* 0x000fca00000000ff */
[----:B------:R0:W-:Y:S01]  /*7780*/  STG.E [R16.64], R3 ;  /* 0x0000000310007986 */ /* 0x0001e2000c101924 */
[----:B------:R-:W-:Y:S05]  /*7790*/  BRA `(.L_x_18260) ;  /* 0x00000cf000007947 */ /* 0x000fea0003800000 */
.L_x_18261:
[----:B------:R0:W-:Y:S01]  /*77a0*/  STG.E.U16 [R16.64], R5 ;  /* 0x0000000510007986 */ /* 0x0001e2000c101524 */
[----:B------:R-:W-:Y:S05]  /*77b0*/  BRA `(.L_x_18260) ;  /* 0x00000cd000007947 */ /* 0x000fea0003800000 */
.L_x_18256:
        /* <DEDUP_REMOVED lines=9> */
.L_x_18264:
[----:B------:R-:W0:Y:S02]  /*7850*/  I2F.S16 R0, R5 ;  /* 0x0000000500007306 */ /* 0x000e240000101400 */
[----:B0-----:R-:W-:-:S05]  /*7860*/  F2FP.PACK_AB R0, RZ, R0 ;  /* 0x00000000ff00723e */ /* 0x001fca00000000ff */
[----:B------:R0:W-:Y:S01]  /*7870*/  STG.E.U16 [R16.64], R0 ;  /* 0x0000000010007986 */ /* 0x0001e2000c101524 */
[----:B------:R-:W-:Y:S05]  /*7880*/  BRA `(.L_x_18260) ;  /* 0x00000c0000007947 */ /* 0x000fea0003800000 */
.L_x_18263:
        /* <DEDUP_REMOVED lines=10> */
.L_x_18266:
[----:B------:R-:W0:Y:S02]  /*7930*/  I2F.S16 R5, R5 ;  /* 0x0000000500057306 */ /* 0x000e240000101400 */
[----:B0-----:R-:W-:-:S04]  /*7940*/  F2FP.PACK_AB R3, RZ, R5 ;  /* 0x00000005ff03723e */ /* 0x001fc800000000ff */
[----:B------:R-:W-:-:S05]  /*7950*/  PRMT R3, R3, 0x5410, RZ ;  /* 0x0000541003037816 */ /* 0x000fca00000000ff */
[----:B------:R0:W-:Y:S01]  /*7960*/  STG.E [R16.64], R3 ;  /* 0x0000000310007986 */ /* 0x0001e2000c101924 */
[----:B------:R-:W-:Y:S05]  /*7970*/  BRA `(.L_x_18260) ;  /* 0x00000b1000007947 */ /* 0x000fea0003800000 */
.L_x_18265:
[----:B------:R-:W0:Y:S02]  /*7980*/  I2F.F64.S16 R2, R5 ;  /* 0x0000000500027312 */ /* 0x000e240000101c00 */
[----:B0-----:R0:W-:Y:S01]  /*7990*/  STG.E.64 [R16.64], R2 ;  /* 0x0000000210007986 */ /* 0x0011e2000c101b24 */
[----:B------:R-:W-:Y:S05]  /*79a0*/  BRA `(.L_x_18260) ;  /* 0x00000ae000007947 */ /* 0x000fea0003800000 */
.L_x_18255:
        /* <DEDUP_REMOVED lines=13> */
.L_x_18269:
[----:B------:R-:W0:Y:S01]  /*7a80*/  I2F.F64.S16 R4, R5 ;  /* 0x0000000500047312 */ /* 0x000e220000101c00 */
[----:B------:R-:W-:-:S05]  /*7a90*/  CS2R R6, SRZ ;  /* 0x0000000000067805 */ /* 0x000fca000001ff00 */
[----:B0-----:R0:W-:Y:S01]  /*7aa0*/  STG.E.128 [R16.64], R4 ;  /* 0x0000000410007986 */ /* 0x0011e2000c101d24 */
[----:B------:R-:W-:Y:S05]  /*7ab0*/  BRA `(.L_x_18260) ;  /* 0x000009d000007947 */ /* 0x000fea0003800000 */
.L_x_18268:
        /* <DEDUP_REMOVED lines=21> */
.L_x_18273:
[----:B------:R-:W-:Y:S05]  /*7c10*/  BSYNC B0 ;  /* 0x0000000000007941 */ /* 0x000fea0003800000 */
.L_x_18272:
[----:B------:R-:W-:-:S05]  /*7c20*/  LOP3.LUT R3, R0, R3, RZ, 0xfc, !PT ;  /* 0x0000000300037212 */ /* 0x000fca00078efcff */
[----:B------:R0:W-:Y:S01]  /*7c30*/  STG.E.U8 [R16.64], R3 ;  /* 0x0000000310007986 */ /* 0x0001e2000c101124 */
[----:B------:R-:W-:Y:S05]  /*7c40*/  BRA `(.L_x_18260) ;  /* 0x0000084000007947 */ /* 0x000fea0003800000 */
.L_x_18271:
        /* <DEDUP_REMOVED lines=13> */
.L_x_18275:
[----:B------:R-:W-:Y:S01]  /*7d20*/  IMAD.MOV.U32 R0, RZ, RZ, 0x7f ;  /* 0x0000007fff007424 */ /* 0x000fe200078e00ff */
[----:B------:R-:W-:-:S04]  /*7d30*/  ISETP.GT.U32.AND P0, PT, R2, 0x7f800000, PT ;  /* 0x7f8000000200780c */ /* 0x000fc80003f04070 */
[----:B------:R-:W-:-:S04]  /*7d40*/  SEL R0, R0, 0x7c, P0 ;  /* 0x0000007c00007807 */ /* 0x000fc80000000000 */
.L_x_18276:
[----:B------:R-:W-:Y:S05]  /*7d50*/  BSYNC B0 ;  /* 0x0000000000007941 */ /* 0x000fea0003800000 */
.L_x_18274:
[----:B------:R-:W-:-:S04]  /*7d60*/  LOP3.LUT R2, R5, 0x80000000, RZ, 0xc0, !PT ;  /* 0x8000000005027812 */ /* 0x000fc800078ec0ff */
[----:B------:R-:W-:-:S04]  /*7d70*/  SHF.R.U32.HI R3, RZ, 0x18, R2 ;  /* 0x00000018ff037819 */ /* 0x000fc80000011602 */
[----:B------:R-:W-:-:S05]  /*7d80*/  LOP3.LUT R3, R0, R3, RZ, 0xfc, !PT ;  /* 0x0000000300037212 */ /* 0x000fca00078efcff */
[----:B------:R0:W-:Y:S01]  /*7d90*/  STG.E.U8 [R16.64], R3 ;  /* 0x0000000310007986 */ /* 0x0001e2000c101124 */
[----:B------:R-:W-:Y:S05]  /*7da0*/  BRA `(.L_x_18260) ;  /* 0x000006e000007947 */ /* 0x000fea0003800000 */
.L_x_18270:
[----:B------:R-:W0:Y:S02]  /*7db0*/  I2F.S16 R0, R5 ;  /* 0x0000000500007306 */ /* 0x000e240000101400 */
[----:B0-----:R-:W-:-:S05]  /*7dc0*/  F2FP.BF16.PACK_AB R0, RZ, R0 ;  /* 0x00000000ff00723e */ /* 0x001fca00000010ff */
[----:B------:R0:W-:Y:S01]  /*7dd0*/  STG.E.U16 [R16.64], R0 ;  /* 0x0000000010007986 */ /* 0x0001e2000c101524 */
[----:B------:R-:W-:Y:S05]  /*7de0*/  BRA `(.L_x_18260) ;  /* 0x000006a000007947 */ /* 0x000fea0003800000 */
.L_x_18267:
        /* <DEDUP_REMOVED lines=10> */
.L_x_18279:
        /* <DEDUP_REMOVED lines=17> */
.L_x_18282:
[----:B------:R-:W-:-:S04]  /*7fa0*/  LOP3.LUT R2, R5, 0x80000000, RZ, 0xc0, !PT ;  /* 0x8000000005027812 */ /* 0x000fc800078ec0ff */
[----:B------:R-:W-:-:S04]  /*7fb0*/  SHF.R.U32.HI R3, RZ, 0x18, R2 ;  /* 0x00000018ff037819 */ /* 0x000fc80000011602 */
[----:B------:R-:W-:-:S04]  /*7fc0*/  LOP3.LUT R0, R0, R3, RZ, 0xfc, !PT ;  /* 0x0000000300007212 */ /* 0x000fc800078efcff */
[----:B------:R-:W-:Y:S02]  /*7fd0*/  PRMT R8, R0, 0x7610, R8 ;  /* 0x0000761000087816 */ /* 0x000fe40000000008 */
.L_x_18281:
[----:B------:R-:W-:Y:S05]  /*7fe0*/  BSYNC B0 ;  /* 0x0000000000007941 */ /* 0x000fea0003800000 */
.L_x_18280:
[----:B------:R0:W-:Y:S01]  /*7ff0*/  STG.E.U8 [R16.64], R8 ;  /* 0x0000000810007986 */ /* 0x0001e2000c101124 */
[----:B------:R-:W-:Y:S05]  /*8000*/  BRA `(.L_x_18260) ;  /* 0x0000048000007947 */ /* 0x000fea0003800000 */
.L_x_18278:
        /* <DEDUP_REMOVED lines=17> */
.L_x_18285:
[----:B------:R-:W-:-:S04]  /*8120*/  LOP3.LUT R2, R5, 0x80000000, RZ, 0xc0, !PT ;  /* 0x8000000005027812 */ /* 0x000fc800078ec0ff */
[----:B------:R-:W-:-:S04]  /*8130*/  SHF.R.U32.HI R3, RZ, 0x18, R2 ;  /* 0x00000018ff037819 */ /* 0x000fc80000011602 */
[----:B------:R-:W-:-:S04]  /*8140*/  LOP3.LUT R0, R0, R3, RZ, 0xfc, !PT ;  /* 0x0000000300007212 */ /* 0x000fc800078efcff */
[----:B------:R-:W-:Y:S02]  /*8150*/  PRMT R8, R0, 0x7610, R8 ;  /* 0x0000761000087816 */ /* 0x000fe40000000008 */
.L_x_18284:
[----:B------:R-:W-:Y:S05]  /*8160*/  BSYNC B0 ;  /* 0x0000000000007941 */ /* 0x000fea0003800000 */
.L_x_18283:
[----:B------:R0:W-:Y:S01]  /*8170*/  STG.E.U8 [R16.64], R8 ;  /* 0x0000000810007986 */ /* 0x0001e2000c101124 */
[----:B------:R-:W-:Y:S05]  /*8180*/  BRA `(.L_x_18260) ;  /* 0x0000030000007947 */ /* 0x000fea0003800000 */
.L_x_18277:
        /* <DEDUP_REMOVED lines=22> */
.L_x_18259:
        /* <DEDUP_REMOVED lines=20> */
.L_x_18287:
[----:B------:R-:W-:-:S04]  /*8430*/  PRMT R2, R5, 0x9910, RZ ;  /* 0x0000991005027816 */ /* 0x000fc800000000ff */
[----:B------:R-:W-:-:S05]  /*8440*/  SHF.R.S32.HI R3, RZ, 0x1f, R2 ;  /* 0x0000001fff037819 */ /* 0x000fca0000011402 */
[----:B------:R0:W-:Y:S01]  /*8450*/  STG.E.64 [R16.64], R2 ;  /* 0x0000000210007986 */ /* 0x0001e2000c101b24 */
[----:B------:R-:W-:Y:S05]  /*8460*/  BRA `(.L_x_18260) ;  /* 0x0000002000007947 */ /* 0x000fea0003800000 */
.L_x_18286:
[----:B------:R-:W-:-:S05]  /*8470*/  PRMT R3, R5, 0x9910, RZ ;  /* 0x0000991005037816 */ /* 0x000fca00000000ff */
[----:B------:R0:W-:Y:S02]  /*8480*/  STG.E [R16.64], R3 ;  /* 0x0000000310007986 */ /* 0x0001e4000c101924 */
.L_x_18260:
[----:B------:R-:W-:Y:S02]  /*8490*/  IADD3 R19, R19, 0x80, RZ ;  /* 0x0000008013137810 */ /* 0x000fe40007ffe0ff */
.L_x_18155:
[----:B------:R-:W-:Y:S05]  /*84a0*/  BSYNC B6 ;  /* 0x0000000000067941 */ /* 0x000fea0003800000 */
.L_x_18154:
        /* <DEDUP_REMOVED lines=230> */
.L_x_18288:
        /* <DEDUP_REMOVED lines=18> */
.L_x_18292:
[----:B------:R0:W5:Y:S01]  /*9430*/  LDG.E.U8 R0, [R2.64] ;  /* 0x0000002402007981 */ /* 0x000162000c1e1100 */
[----:B------:R-:W-:Y:S05]  /*9440*/  BRA `(.L_x_18294) ;  /* 0x00000d7000007947 */ /* 0x000fea0003800000 */
.L_x_18291:
        /* <DEDUP_REMOVED lines=8> */
.L_x_18296:
[----:B------:R0:W5:Y:S01]  /*94d0*/  LDG.E.U16 R0, [R2.64] ;  /* 0x0000002402007981 */ /* 0x000162000c1e1500 */
[----:B------:R-:W-:Y:S05]  /*94e0*/  BRA `(.L_x_18294) ;  /* 0x00000cd000007947 */ /* 0x000fea0003800000 */
.L_x_18295:
[----:B------:R0:W5:Y:S01]  /*94f0*/  LDG.E.U16 R0, [R2.64] ;  /* 0x0000002402007981 */ /* 0x000162000c1e1500 */
[----:B------:R-:W-:Y:S05]  /*9500*/  BRA `(.L_x_18294) ;  /* 0x00000cb000007947 */ /* 0x000fea0003800000 */
.L_x_18290:
        /* <DEDUP_REMOVED lines=9> */
.L_x_18298:
[----:B------:R-:W2:Y:S02]  /*95a0*/  LDG.E.U16 R4, [R2.64] ;  /* 0x0000002402047981 */ /* 0x000ea4000c1e1500 */
[----:B--2---:R-:W-:-:S06]  /*95b0*/  HADD2.F32 R4, -RZ, R4.H0_H0 ;  /* 0x20000004ff047230 */ /* 0x004fcc0000004100 */
[----:B------:R-:W0:Y:S02]  /*95c0*/  F2I.FTZ.TRUNC.NTZ R4, R4 ;  /* 0x0000000400047305 */ /* 0x000e24000021f100 */
[----:B0-----:R-:W-:Y:S01]  /*95d0*/  PRMT R0, R4, 0x7610, R0 ;  /* 0x0000761004007816 */ /* 0x001fe20000000000 */
[----:B------:R-:W-:Y:S05]  /*95e0*/  BRA `(.L_x_18294) ;  /* 0x00000bd000007947 */ /* 0x000fea0003800000 */
.L_x_18297:
        /* <DEDUP_REMOVED lines=9> */
.L_x_18300:
[----:B------:R-:W2:Y:S02]  /*9680*/  LDG.E.U16 R2, [R2.64] ;  /* 0x0000002402027981 */ /* 0x000ea4000c1e1500 */
[----:B--2---:R-:W-:-:S06]  /*9690*/  HADD2.F32 R4, -RZ, R2.H0_H0 ;  /* 0x20000002ff047230 */ /* 0x004fcc0000004100 */
[----:B------:R-:W0:Y:S02]  /*96a0*/  F2I.FTZ.TRUNC.NTZ R4, R4 ;  /* 0x0000000400047305 */ /* 0x000e24000021f100 */
[----:B0-----:R-:W-:Y:S01]  /*96b0*/  PRMT R0, R4, 0x7610, R0 ;  /* 0x0000761004007816 */ /* 0x001fe20000000000 */
[----:B------:R-:W-:Y:S05]  /*96c0*/  BRA `(.L_x_18294) ;  /* 0x00000af000007947 */ /* 0x000fea0003800000 */
.L_x_18299:
[----:B------:R-:W2:Y:S02]  /*96d0*/  LDG.E.64 R2, [R2.64] ;  /* 0x0000002402027981 */ /* 0x000ea4000c1e1b00 */
[----:B--2---:R0:W1:Y:S01]  /*96e0*/  F2I.F64.TRUNC R0, R2 ;  /* 0x0000000200007311 */ /* 0x004062000030d100 */
[----:B------:R-:W-:Y:S05]  /*96f0*/  BRA `(.L_x_18294) ;  /* 0x00000ac000007947 */ /* 0x000fea0003800000 */
.L_x_18289:
        /* <DEDUP_REMOVED lines=12> */
.L_x_18303:
[----:B------:R-:W2:Y:S02]  /*97c0*/  LDG.E.64 R2, [R2.64] ;  /* 0x0000002402027981 */ /* 0x000ea4000c1e1b00 */
[----:B--2---:R0:W1:Y:S01]  /*97d0*/  F2I.F64.TRUNC R0, R2 ;  /* 0x0000000200007311 */ /* 0x004062000030d100 */
[----:B------:R-:W-:Y:S05]  /*97e0*/  BRA `(.L_x_18294) ;  /* 0x000009d000007947 */ /* 0x000fea0003800000 */
.L_x_18302:
        /* <DEDUP_REMOVED lines=28> */
.L_x_18305:
        /* <DEDUP_REMOVED lines=15> */
.L_x_18304:
[----:B------:R-:W2:Y:S02]  /*9aa0*/  LDG.E.U16 R2, [R2.64] ;  /* 0x0000002402027981 */ /* 0x000ea4000c1e1500 */
[----:B--2---:R-:W-:-:S04]  /*9ab0*/  PRMT R2, RZ, 0x5410, R2 ;  /* 0x00005410ff027816 */ /* 0x004fc80000000002 */
[----:B------:R0:W1:Y:S01]  /*9ac0*/  F2I.FTZ.TRUNC.NTZ R0, R2 ;  /* 0x0000000200007305 */ /* 0x000062000021f100 */
[----:B------:R-:W-:Y:S05]  /*9ad0*/  BRA `(.L_x_18294) ;  /* 0x000006e000007947 */ /* 0x000fea0003800000 */
.L_x_18301:
        /* <DEDUP_REMOVED lines=10> */
.L_x_18308:
        /* <DEDUP_REMOVED lines=21> */
.L_x_18312:
[----:B------:R-:W-:Y:S05]  /*9cd0*/  BSYNC B1 ;  /* 0x0000000000017941 */ /* 0x000fea0003800000 */
.L_x_18311:
[----:B------:R-:W-:Y:S01]  /*9ce0*/  IMAD.SHL.U32 R2, R2, 0x100000, RZ ;  /* 0x0010000002027824 */ /* 0x000fe200078e00ff */
[----:B------:R-:W-:-:S04]  /*9cf0*/  LEA R3, R0, 0x3b800000, 0x17 ;  /* 0x3b80000000037811 */ /* 0x000fc800078eb8ff */
[----:B------:R-:W-:Y:S02]  /*9d00*/  LOP3.LUT R4, R3, R2, R4, 0xfe, !PT ;  /* 0x0000000203047212 */ /* 0x000fe400078efe04 */
.L_x_18310:
[----:B------:R-:W-:Y:S05]  /*9d10*/  BSYNC B0 ;  /* 0x0000000000007941 */ /* 0x000fea0003800000 */
.L_x_18309:
[----:B------:R-:W0:Y:S02]  /*9d20*/  F2I.FTZ.TRUNC.NTZ R4, R4 ;  /* 0x0000000400047305 */ /* 0x000e24000021f100 */
[----:B0-----:R-:W-:Y:S01]  /*9d30*/  PRMT R0, R4, 0x7610, R0 ;  /* 0x0000761004007816 */ /* 0x001fe20000000000 */
[----:B------:R-:W-:Y:S05]  /*9d40*/  BRA `(.L_x_18294) ;  /* 0x0000047000007947 */ /* 0x000fea0003800000 */
.L_x_18307:
        /* <DEDUP_REMOVED lines=21> */
.L_x_18316:
[----:B------:R-:W-:Y:S05]  /*9ea0*/  BSYNC B1 ;  /* 0x0000000000017941 */ /* 0x000fea0003800000 */
.L_x_18315:
[----:B------:R-:W-:Y:S01]  /*9eb0*/  IMAD.SHL.U32 R2, R2, 0x200000, RZ ;  /* 0x0020000002027824 */ /* 0x000fe200078e00ff */
[----:B------:R-:W-:-:S04]  /*9ec0*/  LEA R3, R0, 0x37800000, 0x17 ;  /* 0x3780000000037811 */ /* 0x000fc800078eb8ff */
[----:B------:R-:W-:Y:S02]  /*9ed0*/  LOP3.LUT R4, R3, R2, R4, 0xfe, !PT ;  /* 0x0000000203047212 */ /* 0x000fe400078efe04 */
.L_x_18314:
[----:B------:R-:W-:Y:S05]  /*9ee0*/  BSYNC B0 ;  /* 0x0000000000007941 */ /* 0x000fea0003800000 */
.L_x_18313:
[----:B------:R-:W0:Y:S02]  /*9ef0*/  F2I.FTZ.TRUNC.NTZ R4, R4 ;  /* 0x0000000400047305 */ /* 0x000e24000021f100 */
[----:B0-----:R-:W-:Y:S01]  /*9f00*/  PRMT R0, R4, 0x7610, R0 ;  /* 0x0000761004007816 */ /* 0x001fe20000000000 */
[----:B------:R-:W-:Y:S05]  /*9f10*/  BRA `(.L_x_18294) ;  /* 0x000002a000007947 */ /* 0x000fea0003800000 */
.L_x_18306:
        /* <DEDUP_REMOVED lines=14> */
.L_x_18320:
[----:B------:R-:W-:Y:S05]  /*a000*/  BSYNC B0 ;  /* 0x0000000000007941 */ /* 0x000fea0003800000 */
.L_x_18319:
[----:B------:R-:W0:Y:S02]  /*a010*/  F2I.FTZ.TRUNC.NTZ R4, R4 ;  /* 0x0000000400047305 */ /* 0x000e24000021f100 */
[----:B0-----:R-:W-:Y:S01]  /*a020*/  PRMT R0, R4, 0x7610, R0 ;  /* 0x0000761004007816 */ /* 0x001fe20000000000 */
[----:B------:R-:W-:Y:S05]  /*a030*/  BRA `(.L_x_18294) ;  /* 0x0000018000007947 */ /* 0x000fea0003800000 */
.L_x_18293:
        /* <DEDUP_REMOVED lines=21> */
.L_x_18318:
[----:B------:R0:W5:Y:S01]  /*a190*/  LDG.E.U16 R0, [R2.64] ;  /* 0x0000002402007981 */ /* 0x000162000c1e1500 */
[----:B------:R-:W-:Y:S05]  /*a1a0*/  BRA `(.L_x_18294) ;  /* 0x0000001000007947 */ /* 0x000fea0003800000 */
.L_x_18317:
[----:B------:R0:W5:Y:S02]  /*a1b0*/  LDG.E.U16 R0, [R2.64] ;  /* 0x0000002402007981 */ /* 0x000164000c1e1500 */
.L_x_18294:
        /* <DEDUP_REMOVED lines=16> */
.L_x_18324:
[----:B------:R-:W-:Y:S01]  /*a2c0*/  STG.E.U8 [R16.64], R5 ;  /* 0x0000000510007986 */ /* 0x000fe2000c101124 */
[----:B------:R-:W-:Y:S05]  /*a2d0*/  EXIT ;  /* 0x000000000000794d */ /* 0x000fea0003800000 */
.L_x_18323:
        /* <DEDUP_REMOVED lines=10> */
.L_x_18327:
[----:B------:R-:W-:-:S05]  /*a380*/  PRMT R3, R5, 0x9910, RZ ;  /* 0x0000991005037816 */ /* 0x000fca00000000ff */
[----:B------:R-:W-:Y:S01]  /*a390*/  STG.E [R16.64], R3 ;  /* 0x0000000310007986 */ /* 0x000fe2000c101924 */
[----:B------:R-:W-:Y:S05]  /*a3a0*/  EXIT ;  /* 0x000000000000794d */ /* 0x000fea0003800000 */
.L_x_18326:
[----:B------:R-:W-:Y:S01]  /*a3b0*/  STG.E.U16 [R16.64], R5 ;  /* 0x0000000510007986 */ /* 0x000fe2000c101524 */
[----:B------:R-:W-:Y:S05]  /*a3c0*/  EXIT ;  /* 0x000000000000794d */ /* 0x000fea0003800000 */
.L_x_18322:
        /* <DEDUP_REMOVED lines=9> */
.L_x_18329:
[----:B------:R-:W0:Y:S02]  /*a460*/  I2F.S16 R0, R5 ;  /* 0x0000000500007306 */ /* 0x000e240000101400 */
[----:B0-----:R-:W-:-:S05]  /*a470*/  F2FP.PACK_AB R0, RZ, R0 ;  /* 0x00000000ff00723e */ /* 0x001fca00000000ff */
[----:B------:R-:W-:Y:S01]  /*a480*/  STG.E.U16 [R16.64], R0 ;  /* 0x0000000010007986 */ /* 0x000fe2000c101524 */
[----:B------:R-:W-:Y:S05]  /*a490*/  EXIT ;  /* 0x000000000000794d */ /* 0x000fea0003800000 */
.L_x_18328:
        /* <DEDUP_REMOVED lines=10> */
.L_x_18331:
[----:B------:R-:W0:Y:S02]  /*a540*/  I2F.S16 R5, R5 ;  /* 0x0000000500057306 */ /* 0x000e240000101400 */
[----:B0-----:R-:W-:-:S04]  /*a550*/  F2FP.PACK_AB R3, RZ, R5 ;  /* 0x00000005ff03723e */ /* 0x001fc800000000ff */
[----:B------:R-:W-:-:S05]  /*a560*/  PRMT R3, R3, 0x5410, RZ ;  /* 0x0000541003037816 */ /* 0x000fca00000000ff */
[----:B------:R-:W-:Y:S01]  /*a570*/  STG.E [R16.64], R3 ;  /* 0x0000000310007986 */ /* 0x000fe2000c101924 */
[----:B------:R-:W-:Y:S05]  /*a580*/  EXIT ;  /* 0x000000000000794d */ /* 0x000fea0003800000 */
.L_x_18330:
[----:B------:R-:W0:Y:S02]  /*a590*/  I2F.F64.S16 R2, R5 ;  /* 0x0000000500027312 */ /* 0x000e240000101c00 */
[----:B0-----:R-:W-:Y:S01]  /*a5a0*/  STG.E.64 [R16.64], R2 ;  /* 0x0000000210007986 */ /* 0x001fe2000c101b24 */
[----:B------:R-:W-:Y:S05]  /*a5b0*/  EXIT ;  /* 0x000000000000794d */ /* 0x000fea0003800000 */
.L_x_18321:
        /* <DEDUP_REMOVED lines=13> */
.L_x_18334:
[----:B------:R-:W0:Y:S01]  /*a690*/  I2F.F64.S16 R4, R5 ;  /* 0x0000000500047312 */ /* 0x000e220000101c00 */
[----:B------:R-:W-:-:S05]  /*a6a0*/  CS2R R6, SRZ ;  /* 0x0000000000067805 */ /* 0x000fca000001ff00 */
[----:B0-----:R-:W-:Y:S01]  /*a6b0*/  STG.E.128 [R16.64], R4 ;  /* 0x0000000410007986 */ /* 0x001fe2000c101d24 */
[----:B------:R-:W-:Y:S05]  /*a6c0*/  EXIT ;  /* 0x000000000000794d */ /* 0x000fea0003800000 */
.L_x_18333:
        /* <DEDUP_REMOVED lines=21> */
.L_x_18338:
[----:B------:R-:W-:Y:S05]  /*a820*/  BSYNC B0 ;  /* 0x0000000000007941 */ /* 0x000fea0003800000 */
.L_x_18337:
[----:B------:R-:W-:-:S05]  /*a830*/  LOP3.LUT R3, R0, R3, RZ, 0xfc, !PT ;  /* 0x0000000300037212 */ /* 0x000fca00078efcff */
[----:B------:R-:W-:Y:S01]  /*a840*/  STG.E.U8 [R16.64], R3 ;  /* 0x0000000310007986 */ /* 0x000fe2000c101124 */
[----:B------:R-:W-:Y:S05]  /*a850*/  EXIT ;  /* 0x000000000000794d */ /* 0x000fea0003800000 */
.L_x_18336:
        /* <DEDUP_REMOVED lines=13> */
.L_x_18340:
[----:B------:R-:W-:Y:S01]  /*a930*/  IMAD.MOV.U32 R0, RZ, RZ, 0x7f ;  /* 0x0000007fff007424 */ /* 0x000fe200078e00ff */
[----:B------:R-:W-:-:S04]  /*a940*/  ISETP.GT.U32.AND P0, PT, R2, 0x7f800000, PT ;  /* 0x7f8000000200780c */ /* 0x000fc80003f04070 */
[----:B------:R-:W-:-:S04]  /*a950*/  SEL R0, R0, 0x7c, P0 ;  /* 0x0000007c00007807 */ /* 0x000fc80000000000 */
.L_x_18341:
[----:B------:R-:W-:Y:S05]  /*a960*/  BSYNC B0 ;  /* 0x0000000000007941 */ /* 0x000fea0003800000 */
.L_x_18339:
[----:B------:R-:W-:-:S04]  /*a970*/  LOP3.LUT R2, R5, 0x80000000, RZ, 0xc0, !PT ;  /* 0x8000000005027812 */ /* 0x000fc800078ec0ff */
[----:B------:R-:W-:-:S04]  /*a980*/  SHF.R.U32.HI R3, RZ, 0x18, R2 ;  /* 0x00000018ff037819 */ /* 0x000fc80000011602 */
[----:B------:R-:W-:-:S05]  /*a990*/  LOP3.LUT R3, R0, R3, RZ, 0xfc, !PT ;  /* 0x0000000300037212 */ /* 0x000fca00078efcff */
[----:B------:R-:W-:Y:S01]  /*a9a0*/  STG.E.U8 [R16.64], R3 ;  /* 0x0000000310007986 */ /* 0x000fe2000c101124 */
[----:B------:R-:W-:Y:S05]  /*a9b0*/  EXIT ;  /* 0x000000000000794d */ /* 0x000fea0003800000 */
.L_x_18335:
[----:B------:R-:W0:Y:S02]  /*a9c0*/  I2F.S16 R0, R5 ;  /* 0x0000000500007306 */ /* 0x000e240000101400 */
[----:B0-----:R-:W-:-:S05]  /*a9d0*/  F2FP.BF16.PACK_AB R0, RZ, R0 ;  /* 0x00000000ff00723e */ /* 0x001fca00000010ff */
[----:B------:R-:W-:Y:S01]  /*a9e0*/  STG.E.U16 [R16.64], R0 ;  /* 0x0000000010007986 */ /* 0x000fe2000c101524 */
[----:B------:R-:W-:Y:S05]  /*a9f0*/  EXIT ;  /* 0x000000000000794d */ /* 0x000fea0003800000 */
.L_x_18332:
        /* <DEDUP_REMOVED lines=10> */
.L_x_18344:
        /* <DEDUP_REMOVED lines=17> */
.L_x_18347:
[----:B------:R-:W-:-:S04]  /*abb0*/  LOP3.LUT R2, R5, 0x80000000, RZ, 0xc0, !PT ;  /* 0x8000000005027812 */ /* 0x000fc800078ec0ff */
[----:B------:R-:W-:-:S04]  /*abc0*/  SHF.R.U32.HI R3, RZ, 0x18, R2 ;  /* 0x00000018ff037819 */ /* 0x000fc80000011602 */
[----:B------:R-:W-:-:S04]  /*abd0*/  LOP3.LUT R0, R0, R3, RZ, 0xfc, !PT ;  /* 0x0000000300007212 */ /* 0x000fc800078efcff */
[----:B------:R-:W-:Y:S02]  /*abe0*/  PRMT R8, R0, 0x7610, R8 ;  /* 0x0000761000087816 */ /* 0x000fe40000000008 */
.L_x_18346:
[----:B------:R-:W-:Y:S05]  /*abf0*/  BSYNC B0 ;  /* 0x0000000000007941 */ /* 0x000fea0003800000 */
.L_x_18345:
[----:B------:R-:W-:Y:S01]  /*ac00*/  STG.E.U8 [R16.64], R8 ;  /* 0x0000000810007986 */ /* 0x000fe2000c101124 */
[----:B------:R-:W-:Y:S05]  /*ac10*/  EXIT ;  /* 0x000000000000794d */ /* 0x000fea0003800000 */
.L_x_18343:
        /* <DEDUP_REMOVED lines=17> */
.L_x_18350:
[----:B------:R-:W-:-:S04]  /*ad30*/  LOP3.LUT R2, R5, 0x80000000, RZ, 0xc0, !PT ;  /* 0x8000000005027812 */ /* 0x000fc800078ec0ff */
[----:B------:R-:W-:-:S04]  /*ad40*/  SHF.R.U32.HI R3, RZ, 0x18, R2 ;  /* 0x00000018ff037819 */ /* 0x000fc80000011602 */
[----:B------:R-:W-:-:S04]  /*ad50*/  LOP3.LUT R0, R0, R3, RZ, 0xfc, !PT ;  /* 0x0000000300007212 */ /* 0x000fc800078efcff */
[----:B------:R-:W-:Y:S02]  /*ad60*/  PRMT R8, R0, 0x7610, R8 ;  /* 0x0000761000087816 */ /* 0x000fe40000000008 */
.L_x_18349:
[----:B------:R-:W-:Y:S05]  /*ad70*/  BSYNC B0 ;  /* 0x0000000000007941 */ /* 0x000fea0003800000 */
.L_x_18348:
[----:B------:R-:W-:Y:S01]  /*ad80*/  STG.E.U8 [R16.64], R8 ;  /* 0x0000000810007986 */ /* 0x000fe2000c101124 */
[----:B------:R-:W-:Y:S05]  /*ad90*/  EXIT ;  /* 0x000000000000794d */ /* 0x000fea0003800000 */
.L_x_18342:
        /* <DEDUP_REMOVED lines=22> */
.L_x_18325:
        /* <DEDUP_REMOVED lines=20> */
.L_x_18352:
[----:B------:R-:W-:-:S04]  /*b040*/  PRMT R2, R5, 0x9910, RZ ;  /* 0x0000991005027816 */ /* 0x000fc800000000ff */
[----:B------:R-:W-:-:S05]  /*b050*/  SHF.R.S32.HI R3, RZ, 0x1f, R2 ;  /* 0x0000001fff037819 */ /* 0x000fca0000011402 */
[----:B------:R-:W-:Y:S01]  /*b060*/  STG.E.64 [R16.64], R2 ;  /* 0x0000000210007986 */ /* 0x000fe2000c101b24 */
[----:B------:R-:W-:Y:S05]  /*b070*/  EXIT ;  /* 0x000000000000794d */ /* 0x000fea0003800000 */
.L_x_18351:
[----:B------:R-:W-:-:S05]  /*b080*/  PRMT R3, R5, 0x9910, RZ ;  /* 0x0000991005037816 */ /* 0x000fca00000000ff */
[----:B------:R-:W-:Y:S01]  /*b090*/  STG.E [R16.64], R3 ;  /* 0x0000000310007986 */ /* 0x000fe2000c101924 */
[----:B------:R-:W-:Y:S05]  /*b0a0*/  EXIT ;  /* 0x000000000000794d */ /* 0x000fea0003800000 */
.L_x_18353:
        /* <DEDUP_REMOVED lines=13> */
.L_x_25222:


//--------------------- .text._ZN2at6native27unrolled_elementwise_kernelINS0_13AUnaryFunctorIsssNS0_17BitwiseAndFunctorIsEEEESt5arrayIPcLm2EELi4E23TrivialOffsetCalculatorILi1EjESA_NS0_6memory12LoadWithCastILi1EEENSB_13StoreWithCastILi1EEEEEviT_T0_T2_T3_T4_T5_ --------------------------
	.section	.text._ZN2at6native27unrolled_elementwise_kernelINS0_13AUnaryFunctorIsssNS0_17BitwiseAndFunctorIsEEEESt5arrayIPcLm2EELi4E23TrivialOffsetCalculatorILi1EjESA_NS0_6memory12LoadWithCastILi1EEENSB_13StoreWithCastILi1EEEEEviT_T0_T2_T3_T4_T5_,"ax",@progbits
	.sectioninfo	@"SHI_REGISTERS=30"
	.align	128
        .global         _ZN2at6native27unrolled_elementwise_kernelINS0_13AUnaryFunctorIsssNS0_17BitwiseAndFunctorIsEEEESt5arrayIPcLm2EELi4E23TrivialOffsetCalculatorILi1EjESA_NS0_6memory12LoadWithCastILi1EEENSB_13StoreWithCastILi1EEEEEviT_T0_T2_T3_T4_T5_
        .type           _ZN2at6native27unrolled_elementwise_kernelINS0_13AUnaryFunctorIsssNS0_17BitwiseAndFunctorIsEEEESt5arrayIPcLm2EELi4E23TrivialOffsetCalculatorILi1EjESA_NS0_6memory12LoadWithCastILi1EEENSB_13StoreWithCastILi1EEEEEviT_T0_T2_T3_T4_T5_,@function
        .size           _ZN2at6native27unrolled_elementwise_kernelINS0_13AUnaryFunctorIsssNS0_17BitwiseAndFunctorIsEEEESt5arrayIPcLm2EELi4E23TrivialOffsetCalculatorILi1EjESA_NS0_6memory12LoadWithCastILi1EEENSB_13StoreWithCastILi1EEEEEviT_T0_T2_T3_T4_T5_,(.L_x_25223 - _ZN2at6native27unrolled_elementwise_kernelINS0_13AUnaryFunctorIsssNS0_17BitwiseAndFunctorIsEEEESt5arrayIPcLm2EELi4E23TrivialOffsetCalculatorILi1EjESA_NS0_6memory12LoadWithCastILi1EEENSB_13StoreWithCastILi1EEEEEviT_T0_T2_T3_T4_T5_)
        .other          _ZN2at6native27unrolled_elementwise_kernelINS0_13AUnaryFunctorIsssNS0_17BitwiseAndFunctorIsEEEESt5arrayIPcLm2EELi4E23TrivialOffsetCalculatorILi1EjESA_NS0_6memory12LoadWithCastILi1EEENSB_13StoreWithCastILi1EEEEEviT_T0_T2_T3_T4_T5_,@"STO_CUDA_ENTRY STV_DEFAULT"
_ZN2at6native27unrolled_elementwise_kernelINS0_13AUnaryFunctorIsssNS0_17BitwiseAndFunctorIsEEEESt5arrayIPcLm2EELi4E23TrivialOffsetCalculatorILi1EjESA_NS0_6memory12LoadWithCastILi1EEENSB_13StoreWithCastILi1EEEEEviT_T0_T2_T3_T4_T5_:
.text._ZN2at6native27unrolled_elementwise_kernelINS0_13AUnaryFunctorIsssNS0_17BitwiseAndFunctorIsEEEESt5arrayIPcLm2EELi4E23TrivialOffsetCalculatorILi1EjESA_NS0_6memory12LoadWithCastILi1EEENSB_13StoreWithCastILi1EEEEEviT_T0_T2_T3_T4_T5_:
        /* <DEDUP_REMOVED lines=29> */
.L_x_18359:
[----:B------:R0:W5:Y:S01]  /*01d0*/  LDG.E.U8 R27, [R2.64] ;  /* 0x00000024021b7981 */ /* 0x000162000c1e1100 */
[----:B------:R-:W-:Y:S05]  /*01e0*/  BRA `(.L_x_18361) ;  /* 0x00000d9000007947 */ /* 0x000fea0003800000 */
.L_x_18358:
        /* <DEDUP_REMOVED lines=8> */
.L_x_18363:
[----:B------:R0:W5:Y:S01]  /*0270*/  LDG.E.U16 R27, [R2.64] ;  /* 0x00000024021b7981 */ /* 0x000162000c1e1500 */
[----:B------:R-:W-:Y:S05]  /*0280*/  BRA `(.L_x_18361) ;  /* 0x00000cf000007947 */ /* 0x000fea0003800000 */
.L_x_18362:
[----:B------:R0:W5:Y:S01]  /*0290*/  LDG.E.U16 R27, [R2.64] ;  /* 0x00000024021b7981 */ /* 0x000162000c1e1500 */
[----:B------:R-:W-:Y:S05]  /*02a0*/  BRA `(.L_x_18361) ;  /* 0x00000cd000007947 */ /* 0x000fea0003800000 */
.L_x_18357:
        /* <DEDUP_REMOVED lines=9> */
.L_x_18365:
[----:B------:R-:W2:Y:S02]  /*0340*/  LDG.E.U16 R0, [R2.64] ;  /* 0x0000002402007981 */ /* 0x000ea4000c1e1500 */
[----:B--2---:R-:W-:-:S06]  /*0350*/  HADD2.F32 R0, -RZ, R0.H0_H0 ;  /* 0x20000000ff007230 */ /* 0x004fcc0000004100 */
[----:B------:R-:W0:Y:S02]  /*0360*/  F2I.FTZ.TRUNC.NTZ R0, R0 ;  /* 0x0000000000007305 */ /* 0x000e24000021f100 */
[----:B0-----:R-:W-:Y:S01]  /*0370*/  PRMT R27, R0, 0x7610, R27 ;  /* 0x00007610001b7816 */ /* 0x001fe2000000001b */
[----:B------:R-:W-:Y:S05]  /*0380*/  BRA `(.L_x_18361) ;  /* 0x00000bf000007947 */ /* 0x000fea0003800000 */
.L_x_18364:
        /* <DEDUP_REMOVED lines=9> */
.L_x_18367:
[----:B------:R-:W2:Y:S02]  /*0420*/  LDG.E.U16 R2, [R2.64] ;  /* 0x0000002402027981 */ /* 0x000ea4000c1e1500 */
[----:B--2---:R-:W-:-:S06]  /*0430*/  HADD2.F32 R0, -RZ, R2.H0_H0 ;  /* 0x20000002ff007230 */ /* 0x004fcc0000004100 */
[----:B------:R-:W0:Y:S02]  /*0440*/  F2I.FTZ.TRUNC.NTZ R0, R0 ;  /* 0x0000000000007305 */ /* 0x000e24000021f100 */
[----:B0-----:R-:W-:Y:S01]  /*0450*/  PRMT R27, R0, 0x7610, R27 ;  /* 0x00007610001b7816 */ /* 0x001fe2000000001b */
[----:B------:R-:W-:Y:S05]  /*0460*/  BRA `(.L_x_18361) ;  /* 0x00000b1000007947 */ /* 0x000fea0003800000 */
.L_x_18366:
[----:B------:R-:W2:Y:S02]  /*0470*/  LDG.E.64 R2, [R2.64] ;  /* 0x0000002402027981 */ /* 0x000ea4000c1e1b00 */
[----:B--2---:R0:W1:Y:S01]  /*0480*/  F2I.F64.TRUNC R27, R2 ;  /* 0x00000002001b7311 */ /* 0x004062000030d100 */
[----:B------:R-:W-:Y:S05]  /*0490*/  BRA `(.L_x_18361) ;  /* 0x00000ae000007947 */ /* 0x000fea0003800000 */
.L_x_18356:
        /* <DEDUP_REMOVED lines=12> */
.L_x_18370:
[----:B------:R-:W2:Y:S02]  /*0560*/  LDG.E.64 R2, [R2.64] ;  /* 0x0000002402027981 */ /* 0x000ea4000c1e1b00 */
[----:B--2---:R0:W1:Y:S01]  /*0570*/  F2I.F64.TRUNC R27, R2 ;  /* 0x00000002001b7311 */ /* 0x004062000030d100 */
[----:B------:R-:W-:Y:S05]  /*0580*/  BRA `(.L_x_18361) ;  /* 0x000009f000007947 */ /* 0x000fea0003800000 */
.L_x_18369:
        /* <DEDUP_REMOVED lines=28> */
.L_x_18372:
        /* <DEDUP_REMOVED lines=16> */
.L_x_18371:
[----:B------:R-:W2:Y:S02]  /*0850*/  LDG.E.U16 R0, [R2.64] ;  /* 0x0000002402007981 */ /* 0x000ea4000c1e1500 */
[----:B--2---:R-:W-:-:S06]  /*0860*/  PRMT R0, RZ, 0x5410, R0 ;  /* 0x00005410ff007816 */ /* 0x004fcc0000000000 */
[----:B------:R-:W0:Y:S02]  /*0870*/  F2I.FTZ.TRUNC.NTZ R0, R0 ;  /* 0x0000000000007305 */ /* 0x000e24000021f100 */
[----:B0-----:R-:W-:Y:S01]  /*0880*/  PRMT R27, R0, 0x7610, R27 ;  /* 0x00007610001b7816 */ /* 0x001fe2000000001b */
[----:B------:R-:W-:Y:S05]  /*0890*/  BRA `(.L_x_18361) ;  /* 0x000006e000007947 */ /* 0x000fea0003800000 */
.L_x_18368:
        /* <DEDUP_REMOVED lines=10> */
.L_x_18375:
        /* <DEDUP_REMOVED lines=21> */
.L_x_18379:
[----:B------:R-:W-:Y:S05]  /*0a90*/  BSYNC B1 ;  /* 0x0000000000017941 */ /* 0x000fea0003800000 */
.L_x_18378:
[----:B------:R-:W-:Y:S01]  /*0aa0*/  LEA R3, R0, 0x3b800000, 0x17 ;  /* 0x3b80000000037811 */ /* 0x000fe200078eb8ff */
[----:B------:R-:W-:-:S05]  /*0ab0*/  IMAD.SHL.U32 R0, R2, 0x100000, RZ ;  /* 0x0010000002007824 */ /* 0x000fca00078e00ff */
[----:B------:R-:W-:Y:S02]  /*0ac0*/  LOP3.LUT R0, R3, R0, R4, 0xfe, !PT ;  /* 0x0000000003007212 */ /* 0x000fe400078efe04 */
.L_x_18377:
[----:B------:R-:W-:Y:S05]  /*0ad0*/  BSYNC B0 ;  /* 0x0000000000007941 */ /* 0x000fea0003800000 */
.L_x_18376:
[----:B------:R-:W0:Y:S02]  /*0ae0*/  F2I.FTZ.TRUNC.NTZ R0, R0 ;  /* 0x0000000000007305 */ /* 0x000e24000021f100 */
[----:B0-----:R-:W-:Y:S01]  /*0af0*/  PRMT R27, R0, 0x7610, R27 ;  /* 0x00007610001b7816 */ /* 0x001fe2000000001b */
[----:B------:R-:W-:Y:S05]  /*0b00*/  BRA `(.L_x_18361) ;  /* 0x0000047000007947 */ /* 0x000fea0003800000 */
.L_x_18374:
        /* <DEDUP_REMOVED lines=21> */
.L_x_18383:
[----:B------:R-:W-:Y:S05]  /*0c60*/  BSYNC B1 ;  /* 0x0000000000017941 */ /* 0x000fea0003800000 */
.L_x_18382:
[----:B------:R-:W-:Y:S01]  /*0c70*/  LEA R3, R0, 0x37800000, 0x17 ;  /* 0x3780000000037811 */ /* 0x000fe200078eb8ff */
[----:B------:R-:W-:-:S05]  /*0c80*/  IMAD.SHL.U32 R0, R2, 0x200000, RZ ;  /* 0x0020000002007824 */ /* 0x000fca00078e00ff */
[----:B------:R-:W-:Y:S02]  /*0c90*/  LOP3.LUT R0, R3, R0, R4, 0xfe, !PT ;  /* 0x0000000003007212 */ /* 0x000fe400078efe04 */
.L_x_18381:
[----:B------:R-:W-:Y:S05]  /*0ca0*/  BSYNC B0 ;  /* 0x0000000000007941 */ /* 0x000fea0003800000 */
.L_x_18380:
[----:B------:R-:W0:Y:S02]  /*0cb0*/  F2I.FTZ.TRUNC.NTZ R0, R0 ;  /* 0x0000000000007305 */ /* 0x000e24000021f100 */
[----:B0-----:R-:W-:Y:S01]  /*0cc0*/  PRMT R27, R0, 0x7610, R27 ;  /* 0x00007610001b7816 */ /* 0x001fe2000000001b */
[----:B------:R-:W-:Y:S05]  /*0cd0*/  BRA `(.L_x_18361) ;  /* 0x000002a000007947 */ /* 0x000fea0003800000 */
.L_x_18373:
        /* <DEDUP_REMOVED lines=14> */
.L_x_18387:
[----:B------:R-:W-:Y:S05]  /*0dc0*/  BSYNC B0 ;  /* 0x0000000000007941 */ /* 0x000fea0003800000 */
.L_x_18386:
[----:B------:R-:W0:Y:S02]  /*0dd0*/  F2I.FTZ.TRUNC.NTZ R0, R0 ;  /* 0x0000000000007305 */ /* 0x000e24000021f100 */
[----:B0-----:R-:W-:Y:S01]  /*0de0*/  PRMT R27, R0, 0x7610, R27 ;  /* 0x00007610001b7816 */ /* 0x001fe2000000001b */
[----:B------:R-:W-:Y:S05]  /*0df0*/  BRA `(.L_x_18361) ;  /* 0x0000018000007947 */ /* 0x000fea0003800000 */
.L_x_18360:
        /* <DEDUP_REMOVED lines=21> */
.L_x_18385:
[----:B------:R0:W5:Y:S01]  /*0f50*/  LDG.E.U16 R27, [R2.64] ;  /* 0x00000024021b7981 */ /* 0x000162000c1e1500 */
[----:B------:R-:W-:Y:S05]  /*0f60*/  BRA `(.L_x_18361) ;  /* 0x0000001000007947 */ /* 0x000fea0003800000 */
.L_x_18384:
[----:B------:R0:W5:Y:S02]  /*0f70*/  LDG.E.U16 R27, [R2.64] ;  /* 0x00000024021b7981 */ /* 0x000164000c1e1500 */
.L_x_18361:
[----:B------:R-:W2:Y:S02]  /*0f80*/  S2R R18, SR_TID.X ;  /* 0x0000000000127919 */ /* 0x000ea40000002100 */
[----:B--2---:R-:W-:Y:S02]  /*0f90*/  IADD3 R18, R18, 0x80, RZ ;  /* 0x0000008012127810 */ /* 0x004fe40007ffe0ff */
.L_x_18355:
[----:B-1----:R-:W-:Y:S05]  /*0fa0*/  BSYNC B6 ;  /* 0x0000000000067941 */ /* 0x002fea0003800000 */
.L_x_18354:
        /* <DEDUP_REMOVED lines=21> */
.L_x_18393:
[----:B------:R0:W5:Y:S01]  /*1100*/  LDG.E.U8 R19, [R2.64] ;  /* 0x0000002402137981 */ /* 0x000162000c1e1100 */
[----:B------:R-:W-:Y:S05]  /*1110*/  BRA `(.L_x_18395) ;  /* 0x00000d8000007947 */ /* 0x000fea0003800000 */
.L_x_18392:
        /* <DEDUP_REMOVED lines=8> */
.L_x_18397:
[----:B------:R0:W5:Y:S01]  /*11a0*/  LDG.E.U16 R19, [R2.64] ;  /* 0x0000002402137981 */ /* 0x000162000c1e1500 */
[----:B------:R-:W-:Y:S05]  /*11b0*/  BRA `(.L_x_18395) ;  /* 0x00000ce000007947 */ /* 0x000fea0003800000 */
.L_x_18396:
[----:B------:R0:W5:Y:S01]  /*11c0*/  LDG.E.U16 R19, [R2.64] ;  /* 0x0000002402137981 */ /* 0x000162000c1e1500 */
[----:B------:R-:W-:Y:S05]  /*11d0*/  BRA `(.L_x_18395) ;  /* 0x00000cc000007947 */ /* 0x000fea0003800000 */
.L_x_18391:
        /* <DEDUP_REMOVED lines=9> */
.L_x_18399:
[----:B------:R-:W2:Y:S02]  /*1270*/  LDG.E.U16 R0, [R2.64] ;  /* 0x0000002402007981 */ /* 0x000ea4000c1e1500 */
[----:B--2---:R-:W-:-:S06]  /*1280*/  HADD2.F32 R0, -RZ, R0.H0_H0 ;  /* 0x20000000ff007230 */ /* 0x004fcc0000004100 */
[----:B------:R-:W0:Y:S02]  /*1290*/  F2I.FTZ.TRUNC.NTZ R0, R0 ;  /* 0x0000000000007305 */ /* 0x000e24000021f100 */
[----:B0-----:R-:W-:Y:S01]  /*12a0*/  PRMT R19, R0, 0x7610, R19 ;  /* 0x0000761000137816 */ /* 0x001fe20000000013 */
[----:B------:R-:W-:Y:S05]  /*12b0*/  BRA `(.L_x_18395) ;  /* 0x00000be000007947 */ /* 0x000fea0003800000 */
.L_x_18398:
        /* <DEDUP_REMOVED lines=9> */
.L_x_18401:
[----:B------:R-:W2:Y:S02]  /*1350*/  LDG.E.U16 R2, [R2.64] ;  /* 0x0000002402027981 */ /* 0x000ea4000c1e1500 */
[----:B--2---:R-:W-:-:S06]  /*1360*/  HADD2.F32 R0, -RZ, R2.H0_H0 ;  /* 0x20000002ff007230 */ /* 0x004fcc0000004100 */
[----:B------:R-:W0:Y:S02]  /*1370*/  F2I.FTZ.TRUNC.NTZ R0, R0 ;  /* 0x0000000000007305 */ /* 0x000e24000021f100 */
[----:B0-----:R-:W-:Y:S01]  /*1380*/  PRMT R19, R0, 0x7610, R19 ;  /* 0x0000761000137816 */ /* 0x001fe20000000013 */
[----:B------:R-:W-:Y:S05]  /*1390*/  BRA `(.L_x_18395) ;  /* 0x00000b0000007947 */ /* 0x000fea0003800000 */
.L_x_18400:
[----:B------:R-:W2:Y:S02]  /*13a0*/  LDG.E.64 R2, [R2.64] ;  /* 0x0000002402027981 */ /* 0x000ea4000c1e1b00 */
[----:B--2---:R0:W1:Y:S01]  /*13b0*/  F2I.F64.TRUNC R19, R2 ;  /* 0x0000000200137311 */ /* 0x004062000030d100 */
[----:B------:R-:W-:Y:S05]  /*13c0*/  BRA `(.L_x_18395) ;  /* 0x00000ad000007947 */ /* 0x000fea0003800000 */
.L_x_18390:
        /* <DEDUP_REMOVED lines=12> */
.L_x_18404:
[----:B------:R-:W2:Y:S02]  /*1490*/  LDG.E.64 R2, [R2.64] ;  /* 0x0000002402027981 */ /* 0x000ea4000c1e1b00 */
[----:B--2---:R0:W1:Y:S01]  /*14a0*/  F2I.F64.TRUNC R19, R2 ;  /* 0x0000000200137311 */ /* 0x004062000030d100 */
[----:B------:R-:W-:Y:S05]  /*14b0*/  BRA `(.L_x_18395) ;  /* 0x000009e000007947 */ /* 0x000fea0003800000 */
.L_x_18403:
        /* <DEDUP_REMOVED lines=28> */
.L_x_18406:
        /* <DEDUP_REMOVED lines=15> */
.L_x_18405:
[----:B------:R-:W2:Y:S02]  /*1770*/  LDG.E.U16 R0, [R2.64] ;  /* 0x0000002402007981 */ /* 0x000ea4000c1e1500 */
[----:B--2---:R-:W-:-:S06]  /*1780*/  PRMT R0, RZ, 0x5410, R0 ;  /* 0x00005410ff007816 */ /* 0x004fcc0000000000 */
[----:B------:R-:W0:Y:S02]  /*1790*/  F2I.FTZ.TRUNC.NTZ R0, R0 ;  /* 0x0000000000007305 */ /* 0x000e24000021f100 */
[----:B0-----:R-:W-:Y:S01]  /*17a0*/  PRMT R19, R0, 0x7610, R19 ;  /* 0x0000761000137816 */ /* 0x001fe20000000013 */
[----:B------:R-:W-:Y:S05]  /*17b0*/  BRA `(.L_x_18395) ;  /* 0x000006e000007947 */ /* 0x000fea0003800000 */
.L_x_18402:
        /* <DEDUP_REMOVED lines=10> */
.L_x_18409:
        /* <DEDUP_REMOVED lines=21> */
.L_x_18413:
[----:B------:R-:W-:Y:S05]  /*19b0*/  BSYNC B1 ;  /* 0x0000000000017941 */ /* 0x000fea0003800000 */
.L_x_18412:
[----:B------:R-:W-:Y:S01]  /*19c0*/  LEA R3, R0, 0x3b800000, 0x17 ;  /* 0x3b80000000037811 */ /* 0x000fe200078eb8ff */
[----:B------:R-:W-:-:S05]  /*19d0*/  IMAD.SHL.U32 R0, R2, 0x100000, RZ ;  /* 0x0010000002007824 */ /* 0x000fca00078e00ff */
[----:B------:R-:W-:Y:S02]  /*19e0*/  LOP3.LUT R0, R3, R0, R4, 0xfe, !PT ;  /* 0x0000000003007212 */ /* 0x000fe400078efe04 */
.L_x_18411:
[----:B------:R-:W-:Y:S05]  /*19f0*/  BSYNC B0 ;  /* 0x0000000000007941 */ /* 0x000fea0003800000 */
.L_x_18410:
[----:B------:R-:W0:Y:S02]  /*1a00*/  F2I.FTZ.TRUNC.NTZ R0, R0 ;  /* 0x0000000000007305 */ /* 0x000e24000021f100 */
[----:B0-----:R-:W-:Y:S01]  /*1a10*/  PRMT R19, R0, 0x7610, R19 ;  /* 0x0000761000137816 */ /* 0x001fe20000000013 */
[----:B------:R-:W-:Y:S05]  /*1a20*/  BRA `(.L_x_18395) ;  /* 0x0000047000007947 */ /* 0x000fea0003800000 */
.L_x_18408:
        /* <DEDUP_REMOVED lines=21> */
.L_x_18417:
[----:B------:R-:W-:Y:S05]  /*1b80*/  BSYNC B1 ;  /* 0x0000000000017941 */ /* 0x000fea0003800000 */
.L_x_18416:
[----:B------:R-:W-:Y:S01]  /*1b90*/  LEA R3, R0, 0x37800000, 0x17 ;  /* 0x3780000000037811 */ /* 0x000fe200078eb8ff */
[----:B------:R-:W-:-:S05]  /*1ba0*/  IMAD.SHL.U32 R0, R2, 0x200000, RZ ;  /* 0x0020000002007824 */ /* 0x000fca00078e00ff */
[----:B------:R-:W-:Y:S02]  /*1bb0*/  LOP3.LUT R0, R3, R0, R4, 0xfe, !PT ;  /* 0x0000000003007212 */ /* 0x000fe400078efe04 */
.L_x_18415:
[----:B------:R-:W-:Y:S05]  /*1bc0*/  BSYNC B0 ;  /* 0x0000000000007941 */ /* 0x000fea0003800000 */
.L_x_18414:
[----:B------:R-:W0:Y:S02]  /*1bd0*/  F2I.FTZ.TRUNC.NTZ R0, R0 ;  /* 0x0000000000007305 */ /* 0x000e24000021f100 */
[----:B0-----:R-:W-:Y:S01]  /*1be0*/  PRMT R19, R0, 0x7610, R19 ;  /* 0x0000761000137816 */ /* 0x001fe20000000013 */
[----:B------:R-:W-:Y:S05]  /*1bf0*/  BRA `(.L_x_18395) ;  /* 0x000002a000007947 */ /* 0x000fea0003800000 */
.L_x_18407:
        /* <DEDUP_REMOVED lines=14> */
.L_x_18421:
[----:B------:R-:W-:Y:S05]  /*1ce0*/  BSYNC B0 ;  /* 0x0000000000007941 */ /* 0x000fea0003800000 */
.L_x_18420:
[----:B------:R-:W0:Y:S02]  /*1cf0*/  F2I.FTZ.TRUNC.NTZ R0, R0 ;  /* 0x0000000000007305 */ /* 0x000e24000021f100 */
[----:B0-----:R-:W-:Y:S01]  /*1d00*/  PRMT R19, R0, 0x7610, R19 ;  /* 0x0000761000137816 */ /* 0x001fe20000000013 */
[----:B------:R-:W-:Y:S05]  /*1d10*/  BRA `(.L_x_18395) ;  /* 0x0000018000007947 */ /* 0x000fea0003800000 */
.L_x_18394:
        /* <DEDUP_REMOVED lines=21> */
.L_x_18419:
[----:B------:R0:W5:Y:S01]  /*1e70*/  LDG.E.U16 R19, [R2.64] ;  /* 0x0000002402137981 */ /* 0x000162000c1e1500 */
[----:B------:R-:W-:Y:S05]  /*1e80*/  BRA `(.L_x_18395) ;  /* 0x0000001000007947 */ /* 0x000fea0003800000 */
.L_x_18418:
[----:B------:R0:W5:Y:S02]  /*1e90*/  LDG.E.U16 R19, [R2.64] ;  /* 0x0000002402137981 */ /* 0x000164000c1e1500 */
.L_x_18395:
[----:B------:R-:W-:-:S03]  /*1ea0*/  IADD3 R18, R18, 0x80, RZ ;  /* 0x0000008012127810 */ /* 0x000fc60007ffe0ff */
.L_x_18389:
[----:B------:R-:W-:Y:S05]  /*1eb0*/  BSYNC B6 ;  /* 0x0000000000067941 */ /* 0x000fea0003800000 */
.L_x_18388:
        /* <DEDUP_REMOVED lines=23> */
.L_x_18427:
[----:B------:R0:W5:Y:S01]  /*2030*/  LDG.E.U8 R25, [R2.64] ;  /* 0x0000002402197981 */ /* 0x000162000c1e1100 */
[----:B------:R-:W-:Y:S05]  /*2040*/  BRA `(.L_x_18429) ;  /* 0x00000d8000007947 */ /* 0x000fea0003800000 */
.L_x_18426:
        /* <DEDUP_REMOVED lines=8> */
.L_x_18431:
[----:B------:R0:W5:Y:S01]  /*20d0*/  LDG.E.U16 R25, [R2.64] ;  /* 0x0000002402197981 */ /* 0x000162000c1e1500 */
[----:B------:R-:W-:Y:S05]  /*20e0*/  BRA `(.L_x_18429) ;  /* 0x00000ce000007947 */ /* 0x000fea0003800000 */
.L_x_18430:
[----:B------:R0:W5:Y:S01]  /*20f0*/  LDG.E.U16 R25, [R2.64] ;  /* 0x0000002402197981 */ /* 0x000162000c1e1500 */
[----:B------:R-:W-:Y:S05]  /*2100*/  BRA `(.L_x_18429) ;  /* 0x00000cc000007947 */ /* 0x000fea0003800000 */
.L_x_18425:
        /* <DEDUP_REMOVED lines=9> */
.L_x_18433:
[----:B------:R-:W2:Y:S02]  /*21a0*/  LDG.E.U16 R0, [R2.64] ;  /* 0x0000002402007981 */ /* 0x000ea4000c1e1500 */
[----:B--2---:R-:W-:-:S06]  /*21b0*/  HADD2.F32 R0, -RZ, R0.H0_H0 ;  /* 0x20000000ff007230 */ /* 0x004fcc0000004100 */
[----:B------:R-:W0:Y:S02]  /*21c0*/  F2I.FTZ.TRUNC.NTZ R0, R0 ;  /* 0x0000000000007305 */ /* 0x000e24000021f100 */
[----:B0-----:R-:W-:Y:S01]  /*21d0*/  PRMT R25, R0, 0x7610, R25 ;  /* 0x0000761000197816 */ /* 0x001fe20000000019 */
[----:B------:R-:W-:Y:S05]  /*21e0*/  BRA `(.L_x_18429) ;  /* 0x00000be000007947 */ /* 0x000fea0003800000 */
.L_x_18432:
        /* <DEDUP_REMOVED lines=9> */
.L_x_18435:
[----:B------:R-:W2:Y:S02]  /*2280*/  LDG.E.U16 R2, [R2.64] ;  /* 0x0000002402027981 */ /* 0x000ea4000c1e1500 */
[----:B--2---:R-:W-:-:S06]  /*2290*/  HADD2.F32 R0, -RZ, R2.H0_H0 ;  /* 0x20000002ff007230 */ /* 0x004fcc0000004100 */
[----:B------:R-:W0:Y:S02]  /*22a0*/  F2I.FTZ.TRUNC.NTZ R0, R0 ;  /* 0x0000000000007305 */ /* 0x000e24000021f100 */
[----:B0-----:R-:W-:Y:S01]  /*22b0*/  PRMT R25, R0, 0x7610, R25 ;  /* 0x0000761000197816 */ /* 0x001fe20000000019 */
[----:B------:R-:W-:Y:S05]  /*22c0*/  BRA `(.L_x_18429) ;  /* 0x00000b0000007947 */ /* 0x000fea0003800000 */
.L_x_18434:
[----:B------:R-:W2:Y:S02]  /*22d0*/  LDG.E.64 R2, [R2.64] ;  /* 0x0000002402027981 */ /* 0x000ea4000c1e1b00 */
[----:B--2---:R0:W2:Y:S01]  /*22e0*/  F2I.F64.TRUNC R25, R2 ;  /* 0x0000000200197311 */ /* 0x0040a2000030d100 */
[----:B------:R-:W-:Y:S05]  /*22f0*/  BRA `(.L_x_18429) ;  /* 0x00000ad000007947 */ /* 0x000fea0003800000 */
.L_x_18424:
        /* <DEDUP_REMOVED lines=12> */
.L_x_18438:
[----:B------:R-:W2:Y:S02]  /*23c0*/  LDG.E.64 R2, [R2.64] ;  /* 0x0000002402027981 */ /* 0x000ea4000c1e1b00 */
[----:B--2---:R0:W2:Y:S01]  /*23d0*/  F2I.F64.TRUNC R25, R2 ;  /* 0x0000000200197311 */ /* 0x0040a2000030d100 */
[----:B------:R-:W-:Y:S05]  /*23e0*/  BRA `(.L_x_18429) ;  /* 0x000009e000007947 */ /* 0x000fea0003800000 */
.L_x_18437:
        /* <DEDUP_REMOVED lines=28> */
.L_x_18440:
        /* <DEDUP_REMOVED lines=15> */
.L_x_18439:
[----:B------:R-:W2:Y:S02]  /*26a0*/  LDG.E.U16 R0, [R2.64] ;  /* 0x0000002402007981 */ /* 0x000ea4000c1e1500 */
[----:B--2---:R-:W-:-:S06]  /*26b0*/  PRMT R0, RZ, 0x5410, R0 ;  /* 0x00005410ff007816 */ /* 0x004fcc0000000000 */
[----:B------:R-:W0:Y:S02]  /*26c0*/  F2I.FTZ.TRUNC.NTZ R0, R0 ;  /* 0x0000000000007305 */ /* 0x000e24000021f100 */
[----:B0-----:R-:W-:Y:S01]  /*26d0*/  PRMT R25, R0, 0x7610, R25 ;  /* 0x0000761000197816 */ /* 0x001fe20000000019 */
[----:B------:R-:W-:Y:S05]  /*26e0*/  BRA `(.L_x_18429) ;  /* 0x000006e000007947 */ /* 0x000fea0003800000 */
.L_x_18436:
        /* <DEDUP_REMOVED lines=10> */
.L_x_18443:
        /* <DEDUP_REMOVED lines=21> */
.L_x_18447:
[----:B------:R-:W-:Y:S05]  /*28e0*/  BSYNC B1 ;  /* 0x0000000000017941 */ /* 0x000fea0003800000 */
.L_x_18446:
[----:B------:R-:W-:Y:S01]  /*28f0*/  LEA R3, R0, 0x3b800000, 0x17 ;  /* 0x3b80000000037811 */ /* 0x000fe200078eb8ff */
[----:B------:R-:W-:-:S05]  /*2900*/  IMAD.SHL.U32 R0, R2, 0x100000, RZ ;  /* 0x0010000002007824 */ /* 0x000fca00078e00ff */
[----:B------:R-:W-:Y:S02]  /*2910*/  LOP3.LUT R0, R3, R0, R4, 0xfe, !PT ;  /* 0x0000000003007212 */ /* 0x000fe400078efe04 */
.L_x_18445:
[----:B------:R-:W-:Y:S05]  /*2920*/  BSYNC B0 ;  /* 0x0000000000007941 */ /* 0x000fea0003800000 */
.L_x_18444:
[----:B------:R-:W0:Y:S02]  /*2930*/  F2I.FTZ.TRUNC.NTZ R0, R0 ;  /* 0x0000000000007305 */ /* 0x000e24000021f100 */
[----:B0-----:R-:W-:Y:S01]  /*2940*/  PRMT R25, R0, 0x7610, R25 ;  /* 0x0000761000197816 */ /* 0x001fe20000000019 */
[----:B------:R-:W-:Y:S05]  /*2950*/  BRA `(.L_x_18429) ;  /* 0x0000047000007947 */ /* 0x000fea0003800000 */
.L_x_18442:
        /* <DEDUP_REMOVED lines=21> */
.L_x_18451:
[----:B------:R-:W-:Y:S05]  /*2ab0*/  BSYNC B1 ;  /* 0x0000000000017941 */ /* 0x000fea0003800000 */
.L_x_18450:
[----:B------:R-:W-:Y:S01]  /*2ac0*/  LEA R3, R0, 0x37800000, 0x17 ;  /* 0x3780000000037811 */ /* 0x000fe200078eb8ff */
[----:B------:R-:W-:-:S05]  /*2ad0*/  IMAD.SHL.U32 R0, R2, 0x200000, RZ ;  /* 0x0020000002007824 */ /* 0x000fca00078e00ff */
[----:B------:R-:W-:Y:S02]  /*2ae0*/  LOP3.LUT R0, R3, R0, R4, 0xfe, !PT ;  /* 0x0000000003007212 */ /* 0x000fe400078efe04 */
.L_x_18449:
[----:B------:R-:W-:Y:S05]  /*2af0*/  BSYNC B0 ;  /* 0x0000000000007941 */ /* 0x000fea0003800000 */
.L_x_18448:
[----:B------:R-:W0:Y:S02]  /*2b00*/  F2I.FTZ.TRUNC.NTZ R0, R0 ;  /* 0x0000000000007305 */ /* 0x000e24000021f100 */
[----:B0-----:R-:W-:Y:S01]  /*2b10*/  PRMT R25, R0, 0x7610, R25 ;  /* 0x0000761000197816 */ /* 0x001fe20000000019 */
[----:B------:R-:W-:Y:S05]  /*2b20*/  BRA `(.L_x_18429) ;  /* 0x000002a000007947 */ /* 0x000fea0003800000 */
.L_x_18441:
        /* <DEDUP_REMOVED lines=14> */
.L_x_18455:
[----:B------:R-:W-:Y:S05]  /*2c10*/  BSYNC B0 ;  /* 0x0000000000007941 */ /* 0x000fea0003800000 */
.L_x_18454:
[----:B------:R-:W0:Y:S02]  /*2c20*/  F2I.FTZ.TRUNC.NTZ R0, R0 ;  /* 0x0000000000007305 */ /* 0x000e24000021f100 */
[----:B0-----:R-:W-:Y:S01]  /*2c30*/  PRMT R25, R0, 0x7610, R25 ;  /* 0x0000761000197816 */ /* 0x001fe20000000019 */
[----:B------:R-:W-:Y:S05]  /*2c40*/  BRA `(.L_x_18429) ;  /* 0x0000018000007947 */ /* 0x000fea0003800000 */
.L_x_18428:
        /* <DEDUP_REMOVED lines=21> */
.L_x_18453:
[----:B------:R0:W5:Y:S01]  /*2da0*/  LDG.E.U16 R25, [R2.64] ;  /* 0x0000002402197981 */ /* 0x000162000c1e1500 */
[----:B------:R-:W-:Y:S05]  /*2db0*/  BRA `(.L_x_18429) ;  /* 0x0000001000007947 */ /* 0x000fea0003800000 */
.L_x_18452:
[----:B------:R0:W5:Y:S02]  /*2dc0*/  LDG.E.U16 R25, [R2.64] ;  /* 0x0000002402197981 */ /* 0x000164000c1e1500 */
.L_x_18429:
[----:B------:R-:W-:-:S03]  /*2dd0*/  IADD3 R18, R18, 0x80, RZ ;  /* 0x0000008012127810 */ /* 0x000fc60007ffe0ff */
.L_x_18423:
[----:B------:R-:W-:Y:S05]  /*2de0*/  BSYNC B6 ;  /* 0x0000000000067941 */ /* 0x000fea0003800000 */
.L_x_18422:
        /* <DEDUP_REMOVED lines=21> */
.L_x_18461:
[----:B------:R0:W5:Y:S01]  /*2f40*/  LDG.E.U8 R23, [R2.64] ;  /* 0x0000002402177981 */ /* 0x000162000c1e1100 */
[----:B------:R-:W-:Y:S05]  /*2f50*/  BRA `(.L_x_18457) ;  /* 0x00000d7000007947 */ /* 0x000fea0003800000 */
.L_x_18460:
        /* <DEDUP_REMOVED lines=8> */
.L_x_18464:
[----:B------:R0:W5:Y:S01]  /*2fe0*/  LDG.E.U16 R23, [R2.64] ;  /* 0x0000002402177981 */ /* 0x000162000c1e1500 */
[----:B------:R-:W-:Y:S05]  /*2ff0*/  BRA `(.L_x_18457) ;  /* 0x00000cd000007947 */ /* 0x000fea0003800000 */
.L_x_18463:
[----:B------:R0:W5:Y:S01]  /*3000*/  LDG.E.U16 R23, [R2.64] ;  /* 0x0000002402177981 */ /* 0x000162000c1e1500 */
[----:B------:R-:W-:Y:S05]  /*3010*/  BRA `(.L_x_18457) ;  /* 0x00000cb000007947 */ /* 0x000fea0003800000 */
.L_x_18459:
        /* <DEDUP_REMOVED lines=9> */
.L_x_18466:
[----:B------:R-:W4:Y:S02]  /*30b0*/  LDG.E.U16 R0, [R2.64] ;  /* 0x0000002402007981 */ /* 0x000f24000c1e1500 */
[----:B----4-:R-:W-:-:S06]  /*30c0*/  HADD2.F32 R0, -RZ, R0.H0_H0 ;  /* 0x20000000ff007230 */ /* 0x010fcc0000004100 */
[----:B------:R-:W0:Y:S02]  /*30d0*/  F2I.FTZ.TRUNC.NTZ R0, R0 ;  /* 0x0000000000007305 */ /* 0x000e24000021f100 */
[----:B0-----:R-:W-:Y:S01]  /*30e0*/  PRMT R23, R0, 0x7610, R23 ;  /* 0x0000761000177816 */ /* 0x001fe20000000017 */
[----:B------:R-:W-:Y:S05]  /*30f0*/  BRA `(.L_x_18457) ;  /* 0x00000bd000007947 */ /* 0x000fea0003800000 */
.L_x_18465:
        /* <DEDUP_REMOVED lines=9> */
.L_x_18468:
[----:B------:R-:W4:Y:S02]  /*3190*/  LDG.E.U16 R2, [R2.64] ;  /* 0x0000002402027981 */ /* 0x000f24000c1e1500 */
[----:B----4-:R-:W-:-:S06]  /*31a0*/  HADD2.F32 R0, -RZ, R2.H0_H0 ;  /* 0x20000002ff007230 */ /* 0x010fcc0000004100 */
[----:B------:R-:W0:Y:S02]  /*31b0*/  F2I.FTZ.TRUNC.NTZ R0, R0 ;  /* 0x0000000000007305 */ /* 0x000e24000021f100 */
[----:B0-----:R-:W-:Y:S01]  /*31c0*/  PRMT R23, R0, 0x7610, R23 ;  /* 0x0000761000177816 */ /* 0x001fe20000000017 */
[----:B------:R-:W-:Y:S05]  /*31d0*/  BRA `(.L_x_18457) ;  /* 0x00000af000007947 */ /* 0x000fea0003800000 */
.L_x_18467:
[----:B------:R-:W4:Y:S02]  /*31e0*/  LDG.E.64 R2, [R2.64] ;  /* 0x0000002402027981 */ /* 0x000f24000c1e1b00 */
[----:B----4-:R0:W4:Y:S01]  /*31f0*/  F2I.F64.TRUNC R23, R2 ;  /* 0x0000000200177311 */ /* 0x010122000030d100 */
[----:B------:R-:W-:Y:S05]  /*3200*/  BRA `(.L_x_18457) ;  /* 0x00000ac000007947 */ /* 0x000fea0003800000 */
.L_x_18458:
        /* <DEDUP_REMOVED lines=12> */
.L_x_18471:
[----:B------:R-:W4:Y:S02]  /*32d0*/  LDG.E.64 R2, [R2.64] ;  /* 0x0000002402027981 */ /* 0x000f24000c1e1b00 */
[----:B----4-:R0:W4:Y:S01]  /*32e0*/  F2I.F64.TRUNC R23, R2 ;  /* 0x0000000200177311 */ /* 0x010122000030d100 */
[----:B------:R-:W-:Y:S05]  /*32f0*/  BRA `(.L_x_18457) ;  /* 0x000009d000007947 */ /* 0x000fea0003800000 */
.L_x_18470:
        /* <DEDUP_REMOVED lines=28> */
.L_x_18473:
        /* <DEDUP_REMOVED lines=15> */
.L_x_18472:
[----:B------:R-:W4:Y:S02]  /*35b0*/  LDG.E.U16 R0, [R2.64] ;  /* 0x0000002402007981 */ /* 0x000f24000c1e1500 */
[----:B----4-:R-:W-:-:S06]  /*35c0*/  PRMT R0, RZ, 0x5410, R0 ;  /* 0x00005410ff007816 */ /* 0x010fcc0000000000 */
[----:B------:R-:W0:Y:S02]  /*35d0*/  F2I.FTZ.TRUNC.NTZ R0, R0 ;  /* 0x0000000000007305 */ /* 0x000e24000021f100 */
[----:B0-----:R-:W-:Y:S01]  /*35e0*/  PRMT R23, R0, 0x7610, R23 ;  /* 0x0000761000177816 */ /* 0x001fe20000000017 */
[----:B------:R-:W-:Y:S05]  /*35f0*/  BRA `(.L_x_18457) ;  /* 0x000006d000007947 */ /* 0x000fea0003800000 */
.L_x_18469:
        /* <DEDUP_REMOVED lines=10> */
.L_x_18476:
        /* <DEDUP_REMOVED lines=21> */
.L_x_18480:
[----:B------:R-:W-:Y:S05]  /*37f0*/  BSYNC B1 ;  /* 0x0000000000017941 */ /* 0x000fea0003800000 */
.L_x_18479:
[----:B------:R-:W-:Y:S01]  /*3800*/  LEA R3, R0, 0x3b800000, 0x17 ;  /* 0x3b80000000037811 */ /* 0x000fe200078eb8ff */
[----:B------:R-:W-:-:S05]  /*3810*/  IMAD.SHL.U32 R0, R2, 0x100000, RZ ;  /* 0x0010000002007824 */ /* 0x000fca00078e00ff */
[----:B------:R-:W-:Y:S02]  /*3820*/  LOP3.LUT R0, R3, R0, R4, 0xfe, !PT ;  /* 0x0000000003007212 */ /* 0x000fe400078efe04 */
.L_x_18478:
[----:B------:R-:W-:Y:S05]  /*3830*/  BSYNC B0 ;  /* 0x0000000000007941 */ /* 0x000fea0003800000 */
.L_x_18477:
[----:B------:R-:W0:Y:S02]  /*3840*/  F2I.FTZ.TRUNC.NTZ R0, R0 ;  /* 0x0000000000007305 */ /* 0x000e24000021f100 */
[----:B0-----:R-:W-:Y:S01]  /*3850*/  PRMT R23, R0, 0x7610, R23 ;  /* 0x0000761000177816 */ /* 0x001fe20000000017 */
[----:B------:R-:W-:Y:S05]  /*3860*/  BRA `(.L_x_18457) ;  /* 0x0000046000007947 */ /* 0x000fea0003800000 */
.L_x_18475:
        /* <DEDUP_REMOVED lines=21> */
.L_x_18484:
[----:B------:R-:W-:Y:S05]  /*39c0*/  BSYNC B1 ;  /* 0x0000000000017941 */ /* 0x000fea0003800000 */
.L_x_18483:
[----:B------:R-:W-:Y:S01]  /*39d0*/  LEA R3, R0, 0x37800000, 0x17 ;  /* 0x3780000000037811 */ /* 0x000fe200078eb8ff */
[----:B------:R-:W-:-:S05]  /*39e0*/  IMAD.SHL.U32 R0, R2, 0x200000, RZ ;  /* 0x0020000002007824 */ /* 0x000fca00078e00ff */
[----:B------:R-:W-:Y:S02]  /*39f0*/  LOP3.LUT R0, R3, R0, R4, 0xfe, !PT ;  /* 0x0000000003007212 */ /* 0x000fe400078efe04 */
.L_x_18482:
[----:B------:R-:W-:Y:S05]  /*3a00*/  BSYNC B0 ;  /* 0x0000000000007941 */ /* 0x000fea0003800000 */
.L_x_18481:
[----:B------:R-:W0:Y:S02]  /*3a10*/  F2I.FTZ.TRUNC.NTZ R0, R0 ;  /* 0x0000000000007305 */ /* 0x000e24000021f100 */
[----:B0-----:R-:W-:Y:S01]  /*3a20*/  PRMT R23, R0, 0x7610, R23 ;  /* 0x0000761000177816 */ /* 0x001fe20000000017 */
[----:B------:R-:W-:Y:S05]  /*3a30*/  BRA `(.L_x_18457) ;  /* 0x0000029000007947 */ /* 0x000fea0003800000 */
.L_x_18474:
        /* <DEDUP_REMOVED lines=14> */
.L_x_18488:
[----:B------:R-:W-:Y:S05]  /*3b20*/  BSYNC B0 ;  /* 0x0000000000007941 */ /* 0x000fea0003800000 */
.L_x_18487:
[----:B------:R-:W0:Y:S02]  /*3b30*/  F2I.FTZ.TRUNC.NTZ R0, R0 ;  /* 0x0000000000007305 */ /* 0x000e24000021f100 */
[----:B0-----:R-:W-:Y:S01]  /*3b40*/  PRMT R23, R0, 0x7610, R23 ;  /* 0x0000761000177816 */ /* 0x001fe20000000017 */
[----:B------:R-:W-:Y:S05]  /*3b50*/  BRA `(.L_x_18457) ;  /* 0x0000017000007947 */ /* 0x000fea0003800000 */
.L_x_18462:
        /* <DEDUP_REMOVED lines=20> */
.L_x_18486:
[----:B------:R0:W5:Y:S01]  /*3ca0*/  LDG.E.U16 R23, [R2.64] ;  /* 0x0000002402177981 */ /* 0x000162000c1e1500 */
[----:B------:R-:W-:Y:S05]  /*3cb0*/  BRA `(.L_x_18457) ;  /* 0x0000001000007947 */ /* 0x000fea0003800000 */
.L_x_18485:
[----:B------:R0:W5:Y:S02]  /*3cc0*/  LDG.E.U16 R23, [R2.64] ;  /* 0x0000002402177981 */ /* 0x000164000c1e1500 */
.L_x_18457:
[----:B------:R-:W-:Y:S05]  /*3cd0*/  BSYNC B6 ;  /* 0x0000000000067941 */ /* 0x000fea0003800000 */
.L_x_18456:
        /* <DEDUP_REMOVED lines=28> */
.L_x_18494:
[----:B------:R0:W-:Y:S01]  /*3ea0*/  STG.E.U8 [R2.64], R27 ;  /* 0x0000001b02007986 */ /* 0x0001e2000c101124 */
[----:B------:R-:W-:Y:S05]  /*3eb0*/  BRA `(.L_x_18490) ;  /* 0x00000dc000007947 */ /* 0x000fea0003800000 */
.L_x_18493:
        /* <DEDUP_REMOVED lines=10> */
.L_x_18497:
[----:B------:R-:W-:-:S05]  /*3f60*/  PRMT R5, R27, 0x9910, RZ ;  /* 0x000099101b057816 */ /* 0x000fca00000000ff */
[----:B------:R0:W-:Y:S01]  /*3f70*/  STG.E [R2.64], R5 ;  /* 0x0000000502007986 */ /* 0x0001e2000c101924 */
[----:B------:R-:W-:Y:S05]  /*3f80*/  BRA `(.L_x_18490) ;  /* 0x00000cf000007947 */ /* 0x000fea0003800000 */
.L_x_18496:
[----:B------:R0:W-:Y:S01]  /*3f90*/  STG.E.U16 [R2.64], R27 ;  /* 0x0000001b02007986 */ /* 0x0001e2000c101524 */
[----:B------:R-:W-:Y:S05]  /*3fa0*/  BRA `(.L_x_18490) ;  /* 0x00000cd000007947 */ /* 0x000fea0003800000 */
.L_x_18492:
        /* <DEDUP_REMOVED lines=9> */
.L_x_18499:
[----:B------:R-:W0:Y:S02]  /*4040*/  I2F.S16 R0, R27 ;  /* 0x0000001b00007306 */ /* 0x000e240000101400 */
[----:B0-----:R-:W-:-:S05]  /*4050*/  F2FP.PACK_AB R0, RZ, R0 ;  /* 0x00000000ff00723e */ /* 0x001fca00000000ff */
[----:B------:R0:W-:Y:S01]  /*4060*/  STG.E.U16 [R2.64], R0 ;  /* 0x0000000002007986 */ /* 0x0001e2000c101524 */
[----:B------:R-:W-:Y:S05]  /*4070*/  BRA `(.L_x_18490) ;  /* 0x00000c0000007947 */ /* 0x000fea0003800000 */
.L_x_18498:
        /* <DEDUP_REMOVED lines=10> */
.L_x_18501:
[----:B------:R-:W0:Y:S02]  /*4120*/  I2F.S16 R27, R27 ;  /* 0x0000001b001b7306 */ /* 0x000e240000101400 */
[----:B0-----:R-:W-:-:S04]  /*4130*/  F2FP.PACK_AB R5, RZ, R27 ;  /* 0x0000001bff05723e */ /* 0x001fc800000000ff */
[----:B------:R-:W-:-:S05]  /*4140*/  PRMT R5, R5, 0x5410, RZ ;  /* 0x0000541005057816 */ /* 0x000fca00000000ff */
[----:B------:R0:W-:Y:S01]  /*4150*/  STG.E [R2.64], R5 ;  /* 0x0000000502007986 */ /* 0x0001e2000c101924 */
[----:B------:R-:W-:Y:S05]  /*4160*/  BRA `(.L_x_18490) ;  /* 0x00000b1000007947 */ /* 0x000fea0003800000 */
.L_x_18500:
[----:B------:R-:W0:Y:S02]  /*4170*/  I2F.F64.S16 R4, R27 ;  /* 0x0000001b00047312 */ /* 0x000e240000101c00 */
[----:B0-----:R0:W-:Y:S01]  /*4180*/  STG.E.64 [R2.64], R4 ;  /* 0x0000000402007986 */ /* 0x0011e2000c101b24 */
[----:B------:R-:W-:Y:S05]  /*4190*/  BRA `(.L_x_18490) ;  /* 0x00000ae000007947 */ /* 0x000fea0003800000 */
.L_x_18491:
        /* <DEDUP_REMOVED lines=13> */
.L_x_18504:
[----:B------:R-:W0:Y:S01]  /*4270*/  I2F.F64.S16 R4, R27 ;  /* 0x0000001b00047312 */ /* 0x000e220000101c00 */
[----:B------:R-:W-:-:S05]  /*4280*/  CS2R R6, SRZ ;  /* 0x0000000000067805 */ /* 0x000fca000001ff00 */
[----:B0-----:R0:W-:Y:S01]  /*4290*/  STG.E.128 [R2.64], R4 ;  /* 0x0000000402007986 */ /* 0x0011e2000c101d24 */
[----:B------:R-:W-:Y:S05]  /*42a0*/  BRA `(.L_x_18490) ;  /* 0x000009d000007947 */ /* 0x000fea0003800000 */
.L_x_18503:
        /* <DEDUP_REMOVED lines=21> */
.L_x_18508:
[----:B------:R-:W-:Y:S05]  /*4400*/  BSYNC B0 ;  /* 0x0000000000007941 */ /* 0x000fea0003800000 */
.L_x_18507:
[----:B------:R-:W-:-:S05]  /*4410*/  LOP3.LUT R5, R0, R5, RZ, 0xfc, !PT ;  /* 0x0000000500057212 */ /* 0x000fca00078efcff */
[----:B------:R0:W-:Y:S01]  /*4420*/  STG.E.U8 [R2.64], R5 ;  /* 0x0000000502007986 */ /* 0x0001e2000c101124 */
[----:B------:R-:W-:Y:S05]  /*4430*/  BRA `(.L_x_18490) ;  /* 0x0000084000007947 */ /* 0x000fea0003800000 */
.L_x_18506:
        /* <DEDUP_REMOVED lines=13> */
.L_x_18510:
[----:B------:R-:W-:Y:S01]  /*4510*/  IMAD.MOV.U32 R0, RZ, RZ, 0x7f ;  /* 0x0000007fff007424 */ /* 0x000fe200078e00ff */
[----:B------:R-:W-:-:S04]  /*4520*/  ISETP.GT.U32.AND P0, PT, R4, 0x7f800000, PT ;  /* 0x7f8000000400780c */ /* 0x000fc80003f04070 */
[----:B------:R-:W-:-:S04]  /*4530*/  SEL R0, R0, 0x7c, P0 ;  /* 0x0000007c00007807 */ /* 0x000fc80000000000 */
.L_x_18511:
[----:B------:R-:W-:Y:S05]  /*4540*/  BSYNC B0 ;  /* 0x0000000000007941 */ /* 0x000fea0003800000 */
.L_x_18509:
[----:B------:R-:W-:-:S04]  /*4550*/  LOP3.LUT R4, R27, 0x80000000, RZ, 0xc0, !PT ;  /* 0x800000001b047812 */ /* 0x000fc800078ec0ff */
[----:B------:R-:W-:-:S04]  /*4560*/  SHF.R.U32.HI R5, RZ, 0x18, R4 ;  /* 0x00000018ff057819 */ /* 0x000fc80000011604 */
[----:B------:R-:W-:-:S05]  /*4570*/  LOP3.LUT R5, R0, R5, RZ, 0xfc, !PT ;  /* 0x0000000500057212 */ /* 0x000fca00078efcff */
[----:B------:R0:W-:Y:S01]  /*4580*/  STG.E.U8 [R2.64], R5 ;  /* 0x0000000502007986 */ /* 0x0001e2000c101124 */
[----:B------:R-:W-:Y:S05]  /*4590*/  BRA `(.L_x_18490) ;  /* 0x000006e000007947 */ /* 0x000fea0003800000 */
.L_x_18505:
[----:B------:R-:W0:Y:S02]  /*45a0*/  I2F.S16 R0, R27 ;  /* 0x0000001b00007306 */ /* 0x000e240000101400 */
[----:B0-----:R-:W-:-:S05]  /*45b0*/  F2FP.BF16.PACK_AB R0, RZ, R0 ;  /* 0x00000000ff00723e */ /* 0x001fca00000010ff */
[----:B------:R0:W-:Y:S01]  /*45c0*/  STG.E.U16 [R2.64], R0 ;  /* 0x0000000002007986 */ /* 0x0001e2000c101524 */
[----:B------:R-:W-:Y:S05]  /*45d0*/  BRA `(.L_x_18490) ;  /* 0x000006a000007947 */ /* 0x000fea0003800000 */
.L_x_18502:
        /* <DEDUP_REMOVED lines=10> */
.L_x_18514:
        /* <DEDUP_REMOVED lines=17> */
.L_x_18517:
[----:B------:R-:W-:-:S04]  /*4790*/  LOP3.LUT R0, R27, 0x80000000, RZ, 0xc0, !PT ;  /* 0x800000001b007812 */ /* 0x000fc800078ec0ff */
[----:B------:R-:W-:-:S04]  /*47a0*/  SHF.R.U32.HI R5, RZ, 0x18, R0 ;  /* 0x00000018ff057819 */ /* 0x000fc80000011600 */
[----:B------:R-:W-:-:S04]  /*47b0*/  LOP3.LUT R4, R4, R5, RZ, 0xfc, !PT ;  /* 0x0000000504047212 */ /* 0x000fc800078efcff */
[----:B------:R-:W-:Y:S02]  /*47c0*/  PRMT R0, R4, 0x7610, R0 ;  /* 0x0000761004007816 */ /* 0x000fe40000000000 */
.L_x_18516:
[----:B------:R-:W-:Y:S05]  /*47d0*/  BSYNC B0 ;  /* 0x0000000000007941 */ /* 0x000fea0003800000 */
.L_x_18515:
[----:B------:R0:W-:Y:S01]  /*47e0*/  STG.E.U8 [R2.64], R0 ;  /* 0x0000000002007986 */ /* 0x0001e2000c101124 */
[----:B------:R-:W-:Y:S05]  /*47f0*/  BRA `(.L_x_18490) ;  /* 0x0000048000007947 */ /* 0x000fea0003800000 */
.L_x_18513:
        /* <DEDUP_REMOVED lines=17> */
.L_x_18520:
[----:B------:R-:W-:-:S04]  /*4910*/  LOP3.LUT R0, R27, 0x80000000, RZ, 0xc0, !PT ;  /* 0x800000001b007812 */ /* 0x000fc800078ec0ff */
[----:B------:R-:W-:-:S04]  /*4920*/  SHF.R.U32.HI R5, RZ, 0x18, R0 ;  /* 0x00000018ff057819 */ /* 0x000fc80000011600 */
[----:B------:R-:W-:-:S04]  /*4930*/  LOP3.LUT R4, R4, R5, RZ, 0xfc, !PT ;  /* 0x0000000504047212 */ /* 0x000fc800078efcff */
[----:B------:R-:W-:Y:S02]  /*4940*/  PRMT R0, R4, 0x7610, R0 ;  /* 0x0000761004007816 */ /* 0x000fe40000000000 */
.L_x_18519:
[----:B------:R-:W-:Y:S05]  /*4950*/  BSYNC B0 ;  /* 0x0000000000007941 */ /* 0x000fea0003800000 */
.L_x_18518:
[----:B------:R0:W-:Y:S01]  /*4960*/  STG.E.U8 [R2.64], R0 ;  /* 0x0000000002007986 */ /* 0x0001e2000c101124 */
[----:B------:R-:W-:Y:S05]  /*4970*/  BRA `(.L_x_18490) ;  /* 0x0000030000007947 */ /* 0x000fea0003800000 */
.L_x_18512:
        /* <DEDUP_REMOVED lines=22> */
.L_x_18495:
        /* <DEDUP_REMOVED lines=20> */
.L_x_18522:
[----:B------:R-:W-:-:S04]  /*4c20*/  PRMT R4, R27, 0x9910, RZ ;  /* 0x000099101b047816 */ /* 0x000fc800000000ff */
[----:B------:R-:W-:-:S05]  /*4c30*/  SHF.R.S32.HI R5, RZ, 0x1f, R4 ;  /* 0x0000001fff057819 */ /* 0x000fca0000011404 */
[----:B------:R0:W-:Y:S01]  /*4c40*/  STG.E.64 [R2.64], R4 ;  /* 0x0000000402007986 */ /* 0x0001e2000c101b24 */
[----:B------:R-:W-:Y:S05]  /*4c50*/  BRA `(.L_x_18490) ;  /* 0x0000002000007947 */ /* 0x000fea0003800000 */
.L_x_18521:
[----:B------:R-:W-:-:S05]  /*4c60*/  PRMT R5, R27, 0x9910, RZ ;  /* 0x000099101b057816 */ /* 0x000fca00000000ff */
[----:B------:R0:W-:Y:S02]  /*4c70*/  STG.E [R2.64], R5 ;  /* 0x0000000502007986 */ /* 0x0001e4000c101924 */
.L_x_18490:
[----:B------:R-:W-:Y:S05]  /*4c80*/  BSYNC B6 ;  /* 0x0000000000067941 */ /* 0x000fea0003800000 */
.L_x_18489:
        /* <DEDUP_REMOVED lines=21> */
.L_x_18528:
[----:B------:R0:W-:Y:S01]  /*4de0*/  STG.E.U8 [R2.64], R19 ;  /* 0x0000001302007986 */ /* 0x0001e2000c101124 */
[----:B------:R-:W-:Y:S05]  /*4df0*/  BRA `(.L_x_18530) ;  /* 0x00000dc000007947 */ /* 0x000fea0003800000 */
.L_x_18527:
        /* <DEDUP_REMOVED lines=10> */
.L_x_18532:
[----:B------:R-:W-:-:S05]  /*4ea0*/  PRMT R5, R19, 0x9910, RZ ;  /* 0x0000991013057816 */ /* 0x000fca00000000ff */
[----:B------:R0:W-:Y:S01]  /*4eb0*/  STG.E [R2.64], R5 ;  /* 0x0000000502007986 */ /* 0x0001e2000c101924 */
[----:B------:R-:W-:Y:S05]  /*4ec0*/  BRA `(.L_x_18530) ;  /* 0x00000cf000007947 */ /* 0x000fea0003800000 */
.L_x_18531:
[----:B------:R0:W-:Y:S01]  /*4ed0*/  STG.E.U16 [R2.64], R19 ;  /* 0x0000001302007986 */ /* 0x0001e2000c101524 */
[----:B------:R-:W-:Y:S05]  /*4ee0*/  BRA `(.L_x_18530) ;  /* 0x00000cd000007947 */ /* 0x000fea0003800000 */
.L_x_18526:
        /* <DEDUP_REMOVED lines=9> */
.L_x_18534:
[----:B------:R-:W0:Y:S02]  /*4f80*/  I2F.S16 R0, R19 ;  /* 0x0000001300007306 */ /* 0x000e240000101400 */
[----:B0-----:R-:W-:-:S05]  /*4f90*/  F2FP.PACK_AB R0, RZ, R0 ;  /* 0x00000000ff00723e */ /* 0x001fca00000000ff */
[----:B------:R0:W-:Y:S01]  /*4fa0*/  STG.E.U16 [R2.64], R0 ;  /* 0x0000000002007986 */ /* 0x0001e2000c101524 */
[----:B------:R-:W-:Y:S05]  /*4fb0*/  BRA `(.L_x_18530) ;  /* 0x00000c0000007947 */ /* 0x000fea0003800000 */
.L_x_18533:
        /* <DEDUP_REMOVED lines=10> */
.L_x_18536:
[----:B------:R-:W0:Y:S02]  /*5060*/  I2F.S16 R19, R19 ;  /* 0x0000001300137306 */ /* 0x000e240000101400 */
[----:B0-----:R-:W-:-:S04]  /*5070*/  F2FP.PACK_AB R5, RZ, R19 ;  /* 0x00000013ff05723e */ /* 0x001fc800000000ff */
[----:B------:R-:W-:-:S05]  /*5080*/  PRMT R5, R5, 0x5410, RZ ;  /* 0x0000541005057816 */ /* 0x000fca00000000ff */
[----:B------:R0:W-:Y:S01]  /*5090*/  STG.E [R2.64], R5 ;  /* 0x0000000502007986 */ /* 0x0001e2000c101924 */
[----:B------:R-:W-:Y:S05]  /*50a0*/  BRA `(.L_x_18530) ;  /* 0x00000b1000007947 */ /* 0x000fea0003800000 */
.L_x_18535:
[----:B------:R-:W0:Y:S02]  /*50b0*/  I2F.F64.S16 R4, R19 ;  /* 0x0000001300047312 */ /* 0x000e240000101c00 */
[----:B0-----:R0:W-:Y:S01]  /*50c0*/  STG.E.64 [R2.64], R4 ;  /* 0x0000000402007986 */ /* 0x0011e2000c101b24 */
[----:B------:R-:W-:Y:S05]  /*50d0*/  BRA `(.L_x_18530) ;  /* 0x00000ae000007947 */ /* 0x000fea0003800000 */
.L_x_18525:
        /* <DEDUP_REMOVED lines=13> */
.L_x_18539:
[----:B------:R-:W0:Y:S01]  /*51b0*/  I2F.F64.S16 R4, R19 ;  /* 0x0000001300047312 */ /* 0x000e220000101c00 */
[----:B------:R-:W-:-:S05]  /*51c0*/  CS2R R6, SRZ ;  /* 0x0000000000067805 */ /* 0x000fca000001ff00 */
[----:B0-----:R0:W-:Y:S01]  /*51d0*/  STG.E.128 [R2.64], R4 ;  /* 0x0000000402007986 */ /* 0x0011e2000c101d24 */
[----:B------:R-:W-:Y:S05]  /*51e0*/  BRA `(.L_x_18530) ;  /* 0x000009d000007947 */ /* 0x000fea0003800000 */
.L_x_18538:
        /* <DEDUP_REMOVED lines=21> */
.L_x_18543:
[----:B------:R-:W-:Y:S05]  /*5340*/  BSYNC B0 ;  /* 0x0000000000007941 */ /* 0x000fea0003800000 */
.L_x_18542:
[----:B------:R-:W-:-:S05]  /*5350*/  LOP3.LUT R5, R0, R5, RZ, 0xfc, !PT ;  /* 0x0000000500057212 */ /* 0x000fca00078efcff */
[----:B------:R0:W-:Y:S01]  /*5360*/  STG.E.U8 [R2.64], R5 ;  /* 0x0000000502007986 */ /* 0x0001e2000c101124 */
[----:B------:R-:W-:Y:S05]  /*5370*/  BRA `(.L_x_18530) ;  /* 0x0000084000007947 */ /* 0x000fea0003800000 */
.L_x_18541:
        /* <DEDUP_REMOVED lines=13> */
.L_x_18545:
[----:B------:R-:W-:Y:S01]  /*5450*/  IMAD.MOV.U32 R0, RZ, RZ, 0x7f ;  /* 0x0000007fff007424 */ /* 0x000fe200078e00ff */
[----:B------:R-:W-:-:S04]  /*5460*/  ISETP.GT.U32.AND P0, PT, R4, 0x7f800000, PT ;  /* 0x7f8000000400780c */ /* 0x000fc80003f04070 */
[----:B------:R-:W-:-:S04]  /*5470*/  SEL R0, R0, 0x7c, P0 ;  /* 0x0000007c00007807 */ /* 0x000fc80000000000 */
.L_x_18546:
[----:B------:R-:W-:Y:S05]  /*5480*/  BSYNC B0 ;  /* 0x0000000000007941 */ /* 0x000fea0003800000 */
.L_x_18544:
[----:B------:R-:W-:-:S04]  /*5490*/  LOP3.LUT R4, R19, 0x80000000, RZ, 0xc0, !PT ;  /* 0x8000000013047812 */ /* 0x000fc800078ec0ff */
[----:B------:R-:W-:-:S04]  /*54a0*/  SHF.R.U32.HI R5, RZ, 0x18, R4 ;  /* 0x00000018ff057819 */ /* 0x000fc80000011604 */
[----:B------:R-:W-:-:S05]  /*54b0*/  LOP3.LUT R5, R0, R5, RZ, 0xfc, !PT ;  /* 0x0000000500057212 */ /* 0x000fca00078efcff */
[----:B------:R0:W-:Y:S01]  /*54c0*/  STG.E.U8 [R2.64], R5 ;  /* 0x0000000502007986 */ /* 0x0001e2000c101124 */
[----:B------:R-:W-:Y:S05]  /*54d0*/  BRA `(.L_x_18530) ;  /* 0x000006e000007947 */ /* 0x000fea0003800000 */
.L_x_18540:
[----:B------:R-:W0:Y:S02]  /*54e0*/  I2F.S16 R0, R19 ;  /* 0x0000001300007306 */ /* 0x000e240000101400 */
[----:B0-----:R-:W-:-:S05]  /*54f0*/  F2FP.BF16.PACK_AB R0, RZ, R0 ;  /* 0x00000000ff00723e */ /* 0x001fca00000010ff */
[----:B------:R0:W-:Y:S01]  /*5500*/  STG.E.U16 [R2.64], R0 ;  /* 0x0000000002007986 */ /* 0x0001e2000c101524 */
[----:B------:R-:W-:Y:S05]  /*5510*/  BRA `(.L_x_18530) ;  /* 0x000006a000007947 */ /* 0x000fea0003800000 */
.L_x_18537:
        /* <DEDUP_REMOVED lines=10> */
.L_x_18549:
        /* <DEDUP_REMOVED lines=17> */
.L_x_18552:
[----:B------:R-:W-:-:S04]  /*56d0*/  LOP3.LUT R0, R19, 0x80000000, RZ, 0xc0, !PT ;  /* 0x8000000013007812 */ /* 0x000fc800078ec0ff */
[----:B------:R-:W-:-:S04]  /*56e0*/  SHF.R.U32.HI R5, RZ, 0x18, R0 ;  /* 0x00000018ff057819 */ /* 0x000fc80000011600 */
[----:B------:R-:W-:-:S04]  /*56f0*/  LOP3.LUT R4, R4, R5, RZ, 0xfc, !PT ;  /* 0x0000000504047212 */ /* 0x000fc800078efcff */
[----:B------:R-:W-:Y:S02]  /*5700*/  PRMT R0, R4, 0x7610, R0 ;  /* 0x0000761004007816 */ /* 0x000fe40000000000 */
.L_x_18551:
[----:B------:R-:W-:Y:S05]  /*5710*/  BSYNC B0 ;  /* 0x0000000000007941 */ /* 0x000fea0003800000 */
.L_x_18550:
[----:B------:R0:W-:Y:S01]  /*5720*/  STG.E.U8 [R2.64], R0 ;  /* 0x0000000002007986 */ /* 0x0001e2000c101124 */
[----:B------:R-:W-:Y:S05]  /*5730*/  BRA `(.L_x_18530) ;  /* 0x0000048000007947 */ /* 0x000fea0003800000 */
.L_x_18548:
        /* <DEDUP_REMOVED lines=17> */
.L_x_18555:
[----:B------:R-:W-:-:S04]  /*5850*/  LOP3.LUT R0, R19, 0x80000000, RZ, 0xc0, !PT ;  /* 0x8000000013007812 */ /* 0x000fc800078ec0ff */
[----:B------:R-:W-:-:S04]  /*5860*/  SHF.R.U32.HI R5, RZ, 0x18, R0 ;  /* 0x00000018ff057819 */ /* 0x000fc80000011600 */
[----:B------:R-:W-:-:S04]  /*5870*/  LOP3.LUT R4, R4, R5, RZ, 0xfc, !PT ;  /* 0x0000000504047212 */ /* 0x000fc800078efcff */
[----:B------:R-:W-:Y:S02]  /*5880*/  PRMT R0, R4, 0x7610, R0 ;  /* 0x0000761004007816 */ /* 0x000fe40000000000 */
.L_x_18554:
[----:B------:R-:W-:Y:S05]  /*5890*/  BSYNC B0 ;  /* 0x0000000000007941 */ /* 0x000fea0003800000 */
.L_x_18553:
[----:B------:R0:W-:Y:S01]  /*58a0*/  STG.E.U8 [R2.64], R0 ;  /* 0x0000000002007986 */ /* 0x0001e2000c101124 */
[----:B------:R-:W-:Y:S05]  /*58b0*/  BRA `(.L_x_18530) ;  /* 0x0000030000007947 */ /* 0x000fea0003800000 */
.L_x_18547:
        /* <DEDUP_REMOVED lines=22> */
.L_x_18529:
        /* <DEDUP_REMOVED lines=20> */
.L_x_18557:
[----:B------:R-:W-:-:S04]  /*5b60*/  PRMT R4, R19, 0x9910, RZ ;  /* 0x0000991013047816 */ /* 0x000fc800000000ff */
[----:B------:R-:W-:-:S05]  /*5b70*/  SHF.R.S32.HI R5, RZ, 0x1f, R4 ;  /* 0x0000001fff057819 */ /* 0x000fca0000011404 */
[----:B------:R0:W-:Y:S01]  /*5b80*/  STG.E.64 [R2.64], R4 ;  /* 0x0000000402007986 */ /* 0x0001e2000c101b24 */
[----:B------:R-:W-:Y:S05]  /*5b90*/  BRA `(.L_x_18530) ;  /* 0x0000002000007947 */ /* 0x000fea0003800000 */
.L_x_18556:
[----:B------:R-:W-:-:S05]  /*5ba0*/  PRMT R5, R19, 0x9910, RZ ;  /* 0x0000991013057816 */ /* 0x000fca00000000ff */
[----:B------:R0:W-:Y:S02]  /*5bb0*/  STG.E [R2.64], R5 ;  /* 0x0000000502007986 */ /* 0x0001e4000c101924 */
.L_x_18530:
        /* <DEDUP_REMOVED lines=21> */
.L_x_18561:
[----:B------:R0:W-:Y:S01]  /*5d10*/  STG.E.U8 [R2.64], R22 ;  /* 0x0000001602007986 */ /* 0x0001e2000c101124 */
[----:B------:R-:W-:Y:S05]  /*5d20*/  BRA `(.L_x_18563) ;  /* 0x00000dc000007947 */ /* 0x000fea0003800000 */
.L_x_18560:
        /* <DEDUP_REMOVED lines=10> */
.L_x_18565:
[----:B------:R-:W-:-:S05]  /*5dd0*/  PRMT R5, R22, 0x9910, RZ ;  /* 0x0000991016057816 */ /* 0x000fca00000000ff */
[----:B------:R0:W-:Y:S01]  /*5de0*/  STG.E [R2.64], R5 ;  /* 0x0000000502007986 */ /* 0x0001e2000c101924 */
[----:B------:R-:W-:Y:S05]  /*5df0*/  BRA `(.L_x_18563) ;  /* 0x00000cf000007947 */ /* 0x000fea0003800000 */
.L_x_18564:
[----:B------:R0:W-:Y:S01]  /*5e00*/  STG.E.U16 [R2.64], R22 ;  /* 0x0000001602007986 */ /* 0x0001e2000c101524 */
[----:B------:R-:W-:Y:S05]  /*5e10*/  BRA `(.L_x_18563) ;  /* 0x00000cd000007947 */ /* 0x000fea0003800000 */
.L_x_18559:
        /* <DEDUP_REMOVED lines=9> */
.L_x_18567:
[----:B------:R-:W0:Y:S02]  /*5eb0*/  I2F.S16 R0, R22 ;  /* 0x0000001600007306 */ /* 0x000e240000101400 */
[----:B0-----:R-:W-:-:S05]  /*5ec0*/  F2FP.PACK_AB R0, RZ, R0 ;  /* 0x00000000ff00723e */ /* 0x001fca00000000ff */
[----:B------:R0:W-:Y:S01]  /*5ed0*/  STG.E.U16 [R2.64], R0 ;  /* 0x0000000002007986 */ /* 0x0001e2000c101524 */
[----:B------:R-:W-:Y:S05]  /*5ee0*/  BRA `(.L_x_18563) ;  /* 0x00000c0000007947 */ /* 0x000fea0003800000 */
.L_x_18566:
        /* <DEDUP_REMOVED lines=10> */
.L_x_18569:
[----:B------:R-:W0:Y:S02]  /*5f90*/  I2F.S16 R22, R22 ;  /* 0x0000001600167306 */ /* 0x000e240000101400 */
[----:B0-----:R-:W-:-:S04]  /*5fa0*/  F2FP.PACK_AB R5, RZ, R22 ;  /* 0x00000016ff05723e */ /* 0x001fc800000000ff */
[----:B------:R-:W-:-:S05]  /*5fb0*/  PRMT R5, R5, 0x5410, RZ ;  /* 0x0000541005057816 */ /* 0x000fca00000000ff */
[----:B------:R0:W-:Y:S01]  /*5fc0*/  STG.E [R2.64], R5 ;  /* 0x0000000502007986 */ /* 0x0001e2000c101924 */
[----:B------:R-:W-:Y:S05]  /*5fd0*/  BRA `(.L_x_18563) ;  /* 0x00000b1000007947 */ /* 0x000fea0003800000 */
.L_x_18568:
[----:B------:R-:W0:Y:S02]  /*5fe0*/  I2F.F64.S16 R4, R22 ;  /* 0x0000001600047312 */ /* 0x000e240000101c00 */
[----:B0-----:R0:W-:Y:S01]  /*5ff0*/  STG.E.64 [R2.64], R4 ;  /* 0x0000000402007986 */ /* 0x0011e2000c101b24 */
[----:B------:R-:W-:Y:S05]  /*6000*/  BRA `(.L_x_18563) ;  /* 0x00000ae000007947 */ /* 0x000fea0003800000 */
.L_x_18558:
        /* <DEDUP_REMOVED lines=13> */
.L_x_18572:
[----:B------:R-:W0:Y:S01]  /*60e0*/  I2F.F64.S16 R4, R22 ;  /* 0x0000001600047312 */ /* 0x000e220000101c00 */
[----:B------:R-:W-:-:S05]  /*60f0*/  CS2R R6, SRZ ;  /* 0x0000000000067805 */ /* 0x000fca000001ff00 */
[----:B0-----:R0:W-:Y:S01]  /*6100*/  STG.E.128 [R2.64], R4 ;  /* 0x0000000402007986 */ /* 0x0011e2000c101d24 */
[----:B------:R-:W-:Y:S05]  /*6110*/  BRA `(.L_x_18563) ;  /* 0x000009d000007947 */ /* 0x000fea0003800000 */
.L_x_18571:
        /* <DEDUP_REMOVED lines=21> */
.L_x_18576:
[----:B------:R-:W-:Y:S05]  /*6270*/  BSYNC B0 ;  /* 0x0000000000007941 */ /* 0x000fea0003800000 */
.L_x_18575:
[----:B------:R-:W-:-:S05]  /*6280*/  LOP3.LUT R5, R0, R5, RZ, 0xfc, !PT ;  /* 0x0000000500057212 */ /* 0x000fca00078efcff */
[----:B------:R0:W-:Y:S01]  /*6290*/  STG.E.U8 [R2.64], R5 ;  /* 0x0000000502007986 */ /* 0x0001e2000c101124 */
[----:B------:R-:W-:Y:S05]  /*62a0*/  BRA `(.L_x_18563) ;  /* 0x0000084000007947 */ /* 0x000fea0003800000 */
.L_x_18574:
        /* <DEDUP_REMOVED lines=13> */
.L_x_18578:
[----:B------:R-:W-:Y:S01]  /*6380*/  IMAD.MOV.U32 R0, RZ, RZ, 0x7f ;  /* 0x0000007fff007424 */ /* 0x000fe200078e00ff */
[----:B------:R-:W-:-:S04]  /*6390*/  ISETP.GT.U32.AND P0, PT, R4, 0x7f800000, PT ;  /* 0x7f8000000400780c */ /* 0x000fc80003f04070 */
[----:B------:R-:W-:-:S04]  /*63a0*/  SEL R0, R0, 0x7c, P0 ;  /* 0x0000007c00007807 */ /* 0x000fc80000000000 */
.L_x_18579:
[----:B------:R-:W-:Y:S05]  /*63b0*/  BSYNC B0 ;  /* 0x0000000000007941 */ /* 0x000fea0003800000 */
.L_x_18577:
[----:B------:R-:W-:-:S04]  /*63c0*/  LOP3.LUT R4, R5, 0x80000000, RZ, 0xc0, !PT ;  /* 0x8000000005047812 */ /* 0x000fc800078ec0ff */
[----:B------:R-:W-:-:S04]  /*63d0*/  SHF.R.U32.HI R5, RZ, 0x18, R4 ;  /* 0x00000018ff057819 */ /* 0x000fc80000011604 */
[----:B------:R-:W-:-:S05]  /*63e0*/  LOP3.LUT R5, R0, R5, RZ, 0xfc, !PT ;  /* 0x0000000500057212 */ /* 0x000fca00078efcff */
[----:B------:R0:W-:Y:S01]  /*63f0*/  STG.E.U8 [R2.64], R5 ;  /* 0x0000000502007986 */ /* 0x0001e2000c101124 */
[----:B------:R-:W-:Y:S05]  /*6400*/  BRA `(.L_x_18563) ;  /* 0x000006e000007947 */ /* 0x000fea0003800000 */
.L_x_18573:
[----:B------:R-:W0:Y:S02]  /*6410*/  I2F.S16 R0, R22 ;  /* 0x0000001600007306 */ /* 0x000e240000101400 */
[----:B0-----:R-:W-:-:S05]  /*6420*/  F2FP.BF16.PACK_AB R0, RZ, R0 ;  /* 0x00000000ff00723e */ /* 0x001fca00000010ff */
[----:B------:R0:W-:Y:S01]  /*6430*/  STG.E.U16 [R2.64], R0 ;  /* 0x0000000002007986 */ /* 0x0001e2000c101524 */
[----:B------:R-:W-:Y:S05]  /*6440*/  BRA `(.L_x_18563) ;  /* 0x000006a000007947 */ /* 0x000fea0003800000 */
.L_x_18570:
        /* <DEDUP_REMOVED lines=10> */
.L_x_18582:
        /* <DEDUP_REMOVED lines=17> */
.L_x_18585:
[----:B------:R-:W-:-:S04]  /*6600*/  LOP3.LUT R0, R7, 0x80000000, RZ, 0xc0, !PT ;  /* 0x8000000007007812 */ /* 0x000fc800078ec0ff */
[----:B------:R-:W-:-:S04]  /*6610*/  SHF.R.U32.HI R5, RZ, 0x18, R0 ;  /* 0x00000018ff057819 */ /* 0x000fc80000011600 */
[----:B------:R-:W-:-:S04]  /*6620*/  LOP3.LUT R4, R4, R5, RZ, 0xfc, !PT ;  /* 0x0000000504047212 */ /* 0x000fc800078efcff */
[----:B------:R-:W-:Y:S02]  /*6630*/  PRMT R0, R4, 0x7610, R0 ;  /* 0x0000761004007816 */ /* 0x000fe40000000000 */
.L_x_18584:
[----:B------:R-:W-:Y:S05]  /*6640*/  BSYNC B0 ;  /* 0x0000000000007941 */ /* 0x000fea0003800000 */
.L_x_18583:
[----:B------:R0:W-:Y:S01]  /*6650*/  STG.E.U8 [R2.64], R0 ;  /* 0x0000000002007986 */ /* 0x0001e2000c101124 */
[----:B------:R-:W-:Y:S05]  /*6660*/  BRA `(.L_x_18563) ;  /* 0x0000048000007947 */ /* 0x000fea0003800000 */
.L_x_18581:
        /* <DEDUP_REMOVED lines=17> */
.L_x_18588:
[----:B------:R-:W-:-:S04]  /*6780*/  LOP3.LUT R0, R7, 0x80000000, RZ, 0xc0, !PT ;  /* 0x8000000007007812 */ /* 0x000fc800078ec0ff */
[----:B------:R-:W-:-:S04]  /*6790*/  SHF.R.U32.HI R5, RZ, 0x18, R0 ;  /* 0x00000018ff057819 */ /* 0x000fc80000011600 */
[----:B------:R-:W-:-:S04]  /*67a0*/  LOP3.LUT R4, R4, R5, RZ, 0xfc, !PT ;  /* 0x0000000504047212 */ /* 0x000fc800078efcff */
[----:B------:R-:W-:Y:S02]  /*67b0*/  PRMT R0, R4, 0x7610, R0 ;  /* 0x0000761004007816 */ /* 0x000fe40000000000 */
.L_x_18587:
[----:B------:R-:W-:Y:S05]  /*67c0*/  BSYNC B0 ;  /* 0x0000000000007941 */ /* 0x000fea0003800000 */
.L_x_18586:
[----:B------:R0:W-:Y:S01]  /*67d0*/  STG.E.U8 [R2.64], R0 ;  /* 0x0000000002007986 */ /* 0x0001e2000c101124 */
[----:B------:R-:W-:Y:S05]  /*67e0*/  BRA `(.L_x_18563) ;  /* 0x0000030000007947 */ /* 0x000fea0003800000 */
.L_x_18580:
        /* <DEDUP_REMOVED lines=22> */
.L_x_18562:
        /* <DEDUP_REMOVED lines=20> */
.L_x_18590:
[----:B------:R-:W-:-:S04]  /*6a90*/  PRMT R4, R22, 0x9910, RZ ;  /* 0x0000991016047816 */ /* 0x000fc800000000ff */
[----:B------:R-:W-:-:S05]  /*6aa0*/  SHF.R.S32.HI R5, RZ, 0x1f, R4 ;  /* 0x0000001fff057819 */ /* 0x000fca0000011404 */
[----:B------:R0:W-:Y:S01]  /*6ab0*/  STG.E.64 [R2.64], R4 ;  /* 0x0000000402007986 */ /* 0x0001e2000c101b24 */
[----:B------:R-:W-:Y:S05]  /*6ac0*/  BRA `(.L_x_18563) ;  /* 0x0000002000007947 */ /* 0x000fea0003800000 */
.L_x_18589:
[----:B------:R-:W-:-:S05]  /*6ad0*/  PRMT R5, R22, 0x9910, RZ ;  /* 0x0000991016057816 */ /* 0x000fca00000000ff */
[----:B------:R0:W-:Y:S02]  /*6ae0*/  STG.E [R2.64], R5 ;  /* 0x0000000502007986 */ /* 0x0001e4000c101924 */
.L_x_18563:
[----:B------:R-:W-:Y:S02]  /*6af0*/  IADD3 R24, R24, 0x80, RZ ;  /* 0x0000008018187810 */ /* 0x000fe40007ffe0ff */
.L_x_18524:
[----:B------:R-:W-:Y:S05]  /*6b00*/  BSYNC B6 ;  /* 0x0000000000067941 */ /* 0x000fea0003800000 */
.L_x_18523:
        /* <DEDUP_REMOVED lines=19> */
.L_x_18594:
[----:B------:R-:W-:Y:S01]  /*6c40*/  STG.E.U8 [R2.64], R23 ;  /* 0x0000001702007986 */ /* 0x000fe2000c101124 */
[----:B------:R-:W-:Y:S05]  /*6c50*/  EXIT ;  /* 0x000000000000794d */ /* 0x000fea0003800000 */
.L_x_18593:
        /* <DEDUP_REMOVED lines=10> */
.L_x_18597:
[----:B------:R-:W-:-:S05]  /*6d00*/  PRMT R5, R23, 0x9910, RZ ;  /* 0x0000991017057816 */ /* 0x000fca00000000ff */
[----:B------:R-:W-:Y:S01]  /*6d10*/  STG.E [R2.64], R5 ;  /* 0x0000000502007986 */ /* 0x000fe2000c101924 */
[----:B------:R-:W-:Y:S05]  /*6d20*/  EXIT ;  /* 0x000000000000794d */ /* 0x000fea0003800000 */
.L_x_18596:
[----:B------:R-:W-:Y:S01]  /*6d30*/  STG.E.U16 [R2.64], R23 ;  /* 0x0000001702007986 */ /* 0x000fe2000c101524 */
[----:B------:R-:W-:Y:S05]  /*6d40*/  EXIT ;  /* 0x000000000000794d */ /* 0x000fea0003800000 */
.L_x_18592:
        /* <DEDUP_REMOVED lines=9> */
.L_x_18599:
[----:B------:R-:W0:Y:S02]  /*6de0*/  I2F.S16 R0, R23 ;  /* 0x0000001700007306 */ /* 0x000e240000101400 */
[----:B0-----:R-:W-:-:S05]  /*6df0*/  F2FP.PACK_AB R0, RZ, R0 ;  /* 0x00000000ff00723e */ /* 0x001fca00000000ff */
[----:B------:R-:W-:Y:S01]  /*6e00*/  STG.E.U16 [R2.64], R0 ;  /* 0x0000000002007986 */ /* 0x000fe2000c101524 */
[----:B------:R-:W-:Y:S05]  /*6e10*/  EXIT ;  /* 0x000000000000794d */ /* 0x000fea0003800000 */
.L_x_18598:
        /* <DEDUP_REMOVED lines=10> */
.L_x_18601:
[----:B------:R-:W0:Y:S02]  /*6ec0*/  I2F.S16 R23, R23 ;  /* 0x0000001700177306 */ /* 0x000e240000101400 */
[----:B0-----:R-:W-:-:S04]  /*6ed0*/  F2FP.PACK_AB R5, RZ, R23 ;  /* 0x00000017ff05723e */ /* 0x001fc800000000ff */
[----:B------:R-:W-:-:S05]  /*6ee0*/  PRMT R5, R5, 0x5410, RZ ;  /* 0x0000541005057816 */ /* 0x000fca00000000ff */
[----:B------:R-:W-:Y:S01]  /*6ef0*/  STG.E [R2.64], R5 ;  /* 0x0000000502007986 */ /* 0x000fe2000c101924 */
[----:B------:R-:W-:Y:S05]  /*6f00*/  EXIT ;  /* 0x000000000000794d */ /* 0x000fea0003800000 */
.L_x_18600:
[----:B------:R-:W0:Y:S02]  /*6f10*/  I2F.F64.S16 R4, R23 ;  /* 0x0000001700047312 */ /* 0x000e240000101c00 */
[----:B0-----:R-:W-:Y:S01]  /*6f20*/  STG.E.64 [R2.64], R4 ;  /* 0x0000000402007986 */ /* 0x001fe2000c101b24 */
[----:B------:R-:W-:Y:S05]  /*6f30*/  EXIT ;  /* 0x000000000000794d */ /* 0x000fea0003800000 */
.L_x_18591:
        /* <DEDUP_REMOVED lines=13> */
.L_x_18604:
[----:B------:R-:W0:Y:S01]  /*7010*/  I2F.F64.S16 R4, R23 ;  /* 0x0000001700047312 */ /* 0x000e220000101c00 */
[----:B------:R-:W-:-:S05]  /*7020*/  CS2R R6, SRZ ;  /* 0x0000000000067805 */ /* 0x000fca000001ff00 */
[----:B0-----:R-:W-:Y:S01]  /*7030*/  STG.E.128 [R2.64], R4 ;  /* 0x0000000402007986 */ /* 0x001fe2000c101d24 */
[----:B------:R-:W-:Y:S05]  /*7040*/  EXIT ;  /* 0x000000000000794d */ /* 0x000fea0003800000 */
.L_x_18603:
        /* <DEDUP_REMOVED lines=21> */
.L_x_18608:
[----:B------:R-:W-:Y:S05]  /*71a0*/  BSYNC B0 ;  /* 0x0000000000007941 */ /* 0x000fea0003800000 */
.L_x_18607:
[----:B------:R-:W-:-:S05]  /*71b0*/  LOP3.LUT R5, R0, R5, RZ, 0xfc, !PT ;  /* 0x0000000500057212 */ /* 0x000fca00078efcff */
[----:B------:R-:W-:Y:S01]  /*71c0*/  STG.E.U8 [R2.64], R5 ;  /* 0x0000000502007986 */ /* 0x000fe2000c101124 */
[----:B------:R-:W-:Y:S05]  /*71d0*/  EXIT ;  /* 0x000000000000794d */ /* 0x000fea0003800000 */
.L_x_18606:
        /* <DEDUP_REMOVED lines=13> */
.L_x_18610:
[----:B------:R-:W-:Y:S01]  /*72b0*/  IMAD.MOV.U32 R0, RZ, RZ, 0x7f ;  /* 0x0000007fff007424 */ /* 0x000fe200078e00ff */
[----:B------:R-:W-:-:S04]  /*72c0*/  ISETP.GT.U32.AND P0, PT, R4, 0x7f800000, PT ;  /* 0x7f8000000400780c */ /* 0x000fc80003f04070 */
[----:B------:R-:W-:-:S04]  /*72d0*/  SEL R0, R0, 0x7c, P0 ;  /* 0x0000007c00007807 */ /* 0x000fc80000000000 */
.L_x_18611:
[----:B------:R-:W-:Y:S05]  /*72e0*/  BSYNC B0 ;  /* 0x0000000000007941 */ /* 0x000fea0003800000 */
.L_x_18609:
[----:B------:R-:W-:-:S04]  /*72f0*/  LOP3.LUT R4, R23, 0x80000000, RZ, 0xc0, !PT ;  /* 0x8000000017047812 */ /* 0x000fc800078ec0ff */
[----:B------:R-:W-:-:S04]  /*7300*/  SHF.R.U32.HI R5, RZ, 0x18, R4 ;  /* 0x00000018ff057819 */ /* 0x000fc80000011604 */
[----:B------:R-:W-:-:S05]  /*7310*/  LOP3.LUT R5, R0, R5, RZ, 0xfc, !PT ;  /* 0x0000000500057212 */ /* 0x000fca00078efcff */
[----:B------:R-:W-:Y:S01]  /*7320*/  STG.E.U8 [R2.64], R5 ;  /* 0x0000000502007986 */ /* 0x000fe2000c101124 */
[----:B------:R-:W-:Y:S05]  /*7330*/  EXIT ;  /* 0x000000000000794d */ /* 0x000fea0003800000 */
.L_x_18605:
[----:B------:R-:W0:Y:S02]  /*7340*/  I2F.S16 R0, R23 ;  /* 0x0000001700007306 */ /* 0x000e240000101400 */
[----:B0-----:R-:W-:-:S05]  /*7350*/  F2FP.BF16.PACK_AB R0, RZ, R0 ;  /* 0x00000000ff00723e */ /* 0x001fca00000010ff */
[----:B------:R-:W-:Y:S01]  /*7360*/  STG.E.U16 [R2.64], R0 ;  /* 0x0000000002007986 */ /* 0x000fe2000c101524 */
[----:B------:R-:W-:Y:S05]  /*7370*/  EXIT ;  /* 0x000000000000794d */ /* 0x000fea0003800000 */
.L_x_18602:
        /* <DEDUP_REMOVED lines=10> */
.L_x_18614:
        /* <DEDUP_REMOVED lines=17> */
.L_x_18617:
[----:B------:R-:W-:-:S04]  /*7530*/  LOP3.LUT R0, R23, 0x80000000, RZ, 0xc0, !PT ;  /* 0x8000000017007812 */ /* 0x000fc800078ec0ff */
[----:B------:R-:W-:-:S04]  /*7540*/  SHF.R.U32.HI R5, RZ, 0x18, R0 ;  /* 0x00000018ff057819 */ /* 0x000fc80000011600 */
[----:B------:R-:W-:-:S04]  /*7550*/  LOP3.LUT R4, R4, R5, RZ, 0xfc, !PT ;  /* 0x0000000504047212 */ /* 0x000fc800078efcff */
[----:B------:R-:W-:Y:S02]  /*7560*/  PRMT R0, R4, 0x7610, R0 ;  /* 0x0000761004007816 */ /* 0x000fe40000000000 */
.L_x_18616:
[----:B------:R-:W-:Y:S05]  /*7570*/  BSYNC B0 ;  /* 0x0000000000007941 */ /* 0x000fea0003800000 */
.L_x_18615:
[----:B------:R-:W-:Y:S01]  /*7580*/  STG.E.U8 [R2.64], R0 ;  /* 0x0000000002007986 */ /* 0x000fe2000c101124 */
[----:B------:R-:W-:Y:S05]  /*7590*/  EXIT ;  /* 0x000000000000794d */ /* 0x000fea0003800000 */
.L_x_18613:
        /* <DEDUP_REMOVED lines=17> */
.L_x_18620:
[----:B------:R-:W-:-:S04]  /*76b0*/  LOP3.LUT R0, R23, 0x80000000, RZ, 0xc0, !PT ;  /* 0x8000000017007812 */ /* 0x000fc800078ec0ff */
[----:B------:R-:W-:-:S04]  /*76c0*/  SHF.R.U32.HI R5, RZ, 0x18, R0 ;  /* 0x00000018ff057819 */ /* 0x000fc80000011600 */
[----:B------:R-:W-:-:S04]  /*76d0*/  LOP3.LUT R4, R4, R5, RZ, 0xfc, !PT ;  /* 0x0000000504047212 */ /* 0x000fc800078efcff */
[----:B------:R-:W-:Y:S02]  /*76e0*/  PRMT R0, R4, 0x7610, R0 ;  /* 0x0000761004007816 */ /* 0x000fe40000000000 */
.L_x_18619:
[----:B------:R-:W-:Y:S05]  /*76f0*/  BSYNC B0 ;  /* 0x0000000000007941 */ /* 0x000fea0003800000 */
.L_x_18618:
[----:B------:R-:W-:Y:S01]  /*7700*/  STG.E.U8 [R2.64], R0 ;  /* 0x0000000002007986 */ /* 0x000fe2000c101124 */
[----:B------:R-:W-:Y:S05]  /*7710*/  EXIT ;  /* 0x000000000000794d */ /* 0x000fea0003800000 */
.L_x_18612:
        /* <DEDUP_REMOVED lines=22> */
.L_x_18595:
        /* <DEDUP_REMOVED lines=20> */
.L_x_18622:
[----:B------:R-:W-:-:S04]  /*79c0*/  PRMT R4, R23, 0x9910, RZ ;  /* 0x0000991017047816 */ /* 0x000fc800000000ff */
[----:B------:R-:W-:-:S05]  /*79d0*/  SHF.R.S32.HI R5, RZ, 0x1f, R4 ;  /* 0x0000001fff057819 */ /* 0x000fca0000011404 */
[----:B------:R-:W-:Y:S01]  /*79e0*/  STG.E.64 [R2.64], R4 ;  /* 0x0000000402007986 */ /* 0x000fe2000c101b24 */
[----:B------:R-:W-:Y:S05]  /*79f0*/  EXIT ;  /* 0x000000000000794d */ /* 0x000fea0003800000 */
.L_x_18621:
[----:B------:R-:W-:-:S05]  /*7a00*/  PRMT R5, R23, 0x9910, RZ ;  /* 0x0000991017057816 */ /* 0x000fca00000000ff */
[----:B------:R-:W-:Y:S01]  /*7a10*/  STG.E [R2.64], R5 ;  /* 0x0000000502007986 */ /* 0x000fe2000c101924 */
[----:B------:R-:W-:Y:S05]  /*7a20*/  EXIT ;  /* 0x000000000000794d */ /* 0x000fea0003800000 */
.L_x_18623:
        /* <DEDUP_REMOVED lines=13> */
.L_x_25223:


//--------------------- .text._ZN2at6native18elementwise_kernelILi128ELi4EZNS0_22gpu_kernel_impl_nocastINS0_13AUnaryFunctorIsssNS0_17BitwiseAndFunctorIsEEEEEEvRNS_18TensorIteratorBaseERKT_EUliE_EEviT1_ --------------------------
	.section	.text._ZN2at6native18elementwise_kernelILi128ELi4EZNS0_22gpu_kernel_impl_nocastINS0_13AUnaryFunctorIsssNS0_17BitwiseAndFunctorIsEEEEEEvRNS_18TensorIteratorBaseERKT_EUliE_EEviT1_,"ax",@progbits
	.sectioninfo	@"SHI_REGISTERS=12"
	.align	128
        .global         _ZN2at6native18elementwise_kernelILi128ELi4EZNS0_22gpu_kernel_impl_nocastINS0_13AUnaryFunctorIsssNS0_17BitwiseAndFunctorIsEEEEEEvRNS_18TensorIteratorBaseERKT_EUliE_EEviT1_
        .type           _ZN2at6native18elementwise_kernelILi128ELi4EZNS0_22gpu_kernel_impl_nocastINS0_13AUnaryFunctorIsssNS0_17BitwiseAndFunctorIsEEEEEEvRNS_18TensorIteratorBaseERKT_EUliE_EEviT1_,@function
        .size           _ZN2at6native18elementwise_kernelILi128ELi4EZNS0_22gpu_kernel_impl_nocastINS0_13AUnaryFunctorIsssNS0_17BitwiseAndFunctorIsEEEEEEvRNS_18TensorIteratorBaseERKT_EUliE_EEviT1_,(.L_x_25224 - _ZN2at6native18elementwise_kernelILi128ELi4EZNS0_22gpu_kernel_impl_nocastINS0_13AUnaryFunctorIsssNS0_17BitwiseAndFunctorIsEEEEEEvRNS_18TensorIteratorBaseERKT_EUliE_EEviT1_)
        .other          _ZN2at6native18elementwise_kernelILi128ELi4EZNS0_22gpu_kernel_impl_nocastINS0_13AUnaryFunctorIsssNS0_17BitwiseAndFunctorIsEEEEEEvRNS_18TensorIteratorBaseERKT_EUliE_EEviT1_,@"STO_CUDA_ENTRY STV_DEFAULT"
_ZN2at6native18elementwise_kernelILi128ELi4EZNS0_22gpu_kernel_impl_nocastINS0_13AUnaryFunctorIsssNS0_17BitwiseAndFunctorIsEEEEEEvRNS_18TensorIteratorBaseERKT_EUliE_EEviT1_:
.text._ZN2at6native18elementwise_kernelILi128ELi4EZNS0_22gpu_kernel_impl_nocastINS0_13AUnaryFunctorIsssNS0_17BitwiseAndFunctorIsEEEEEEvRNS_18TensorIteratorBaseERKT_EUliE_EEviT1_:
        /* <DEDUP_REMOVED lines=236> */
.L_x_18626:
        /* <DEDUP_REMOVED lines=8> */
.L_x_18625:
[----:B------:R-:W-:Y:S05]  /*0f40*/  BSYNC B0 ;  /* 0x0000000000007941 */ /* 0x000fea0003800000 */
.L_x_18624:
        /* <DEDUP_REMOVED lines=230> */
.L_x_18629:
        /* <DEDUP_REMOVED lines=237> */
.L_x_18630:
        /* <DEDUP_REMOVED lines=8> */
.L_x_18628:
[----:B------:R-:W-:Y:S05]  /*2d00*/  BSYNC B0 ;  /* 0x0000000000007941 */ /* 0x000fea0003800000 */
.L_x_18627:
        /* <DEDUP_REMOVED lines=229> */
.L_x_18631:
        /* <DEDUP_REMOVED lines=8> */
.L_x_18632:
        /* <DEDUP_REMOVED lines=10> */
.L_x_25224:


//--------------------- .text._ZN2at6native27unrolled_elementwise_kernelINS0_13AUnaryFunctorIsssNS0_17BitwiseAndFunctorIsEEEESt5arrayIPcLm2EELi4E23TrivialOffsetCalculatorILi1EjESA_NS0_6memory15LoadWithoutCastENSB_16StoreWithoutCastEEEviT_T0_T2_T3_T4_T5_ --------------------------
	.section	.text._ZN2at6native27unrolled_elementwise_kernelINS0_13AUnaryFunctorIsssNS0_17BitwiseAndFunctorIsEEEESt5arrayIPcLm2EELi4E23TrivialOffsetCalculatorILi1EjESA_NS0_6memory15LoadWithoutCastENSB_16StoreWithoutCastEEEviT_T0_T2_T3_T4_T5_,"ax",@progbits
	.sectioninfo	@"SHI_REGISTERS=20"
	.align	128
        .global         _ZN2at6native27unrolled_elementwise_kernelINS0_13AUnaryFunctorIsssNS0_17BitwiseAndFunctorIsEEEESt5arrayIPcLm2EELi4E23TrivialOffsetCalculatorILi1EjESA_NS0_6memory15LoadWithoutCastENSB_16StoreWithoutCastEEEviT_T0_T2_T3_T4_T5_
        .type           _ZN2at6native27unrolled_elementwise_kernelINS0_13AUnaryFunctorIsssNS0_17BitwiseAndFunctorIsEEEESt5arrayIPcLm2EELi4E23TrivialOffsetCalculatorILi1EjESA_NS0_6memory15LoadWithoutCastENSB_16StoreWithoutCastEEEviT_T0_T2_T3_T4_T5_,@function
        .size           _ZN2at6native27unrolled_elementwise_kernelINS0_13AUnaryFunctorIsssNS0_17BitwiseAndFunctorIsEEEESt5arrayIPcLm2EELi4E23TrivialOffsetCalculatorILi1EjESA_NS0_6memory15LoadWithoutCastENSB_16StoreWithoutCastEEEviT_T0_T2_T3_T4_T5_,(.L_x_25225 - _ZN2at6native27unrolled_elementwise_kernelINS0_13AUnaryFunctorIsssNS0_17BitwiseAndFunctorIsEEEESt5arrayIPcLm2EELi4E23TrivialOffsetCalculatorILi1EjESA_NS0_6memory15LoadWithoutCastENSB_16StoreWithoutCastEEEviT_T0_T2_T3_T4_T5_)
        .other          _ZN2at6native27unrolled_elementwise_kernelINS0_13AUnaryFunctorIsssNS0_17BitwiseAndFunctorIsEEEESt5arrayIPcLm2EELi4E23TrivialOffsetCalculatorILi1EjESA_NS0_6memory15LoadWithoutCastENSB_16StoreWithoutCastEEEviT_T0_T2_T3_T4_T5_,@"STO_CUDA_ENTRY STV_DEFAULT"
_ZN2at6native27unrolled_elementwise_kernelINS0_13AUnaryFunctorIsssNS0_17BitwiseAndFunctorIsEEEESt5arrayIPcLm2EELi4E23TrivialOffsetCalculatorILi1EjESA_NS0_6memory15LoadWithoutCastENSB_16StoreWithoutCastEEEviT_T0_T2_T3_T4_T5_:
.text._ZN2at6native27unrolled_elementwise_kernelINS0_13AUnaryFunctorIsssNS0_17BitwiseAndFunctorIsEEEESt5arrayIPcLm2EELi4E23TrivialOffsetCalculatorILi1EjESA_NS0_6memory15LoadWithoutCastENSB_16StoreWithoutCastEEEviT_T0_T2_T3_T4_T5_:
        /* <DEDUP_REMOVED lines=58> */
.L_x_18634:
[----:B0-----:R-:W-:Y:S05]  /*03a0*/  BSYNC B0 ;  /* 0x0000000000007941 */ /* 0x001fea0003800000 */
.L_x_18633:
[----:B------:R-:W-:-:S13]  /*03b0*/  ISETP.GE.AND P0, PT, R15, R2, PT ;  /* 0x000000020f00720c */ /* 0x000fda0003f06270 */
[----:B------:R-:W-:Y:S05]  /*03c0*/  @P0 EXIT ;  /* 0x000000000000094d */ /* 0x000fea0003800000 */
[----:B------:R-:W-:Y:S01]  /*03d0*/  LEA R2, R0, R15, 0x9 ;  /* 0x0000000f00027211 */ /* 0x000fe200078e48ff */
[----:B------:R-:W-:-:S04]  /*03e0*/  IMAD.MOV.U32 R3, RZ, RZ, 0x2 ;  /* 0x00000002ff037424 */ /* 0x000fc800078e00ff */
[----:B------:R-:W-:-:S05]  /*03f0*/  IMAD.WIDE.U32 R2, R2, R3, c[0x0][0x168] ;  /* 0x00005a0002027625 */ /* 0x000fca00078e0003 */
[----:B------:R-:W-:Y:S01]  /*0400*/  STG.E.U16 [R2.64], R13 ;  /* 0x0000000d02007986 */ /* 0x000fe2000c101504 */
[----:B------:R-:W-:Y:S05]  /*0410*/  EXIT ;  /* 0x000000000000794d */ /* 0x000fea0003800000 */
.L_x_18635:
        /* <DEDUP_REMOVED lines=14> */
.L_x_25225:


//--------------------- .text._ZN2at6native29vectorized_elementwise_kernelILi2ENS0_13AUnaryFunctorIsssNS0_17BitwiseAndFunctorIsEEEESt5arrayIPcLm2EEEEviT0_T1_ --------------------------
	.section	.text._ZN2at6native29vectorized_elementwise_kernelILi2ENS0_13AUnaryFunctorIsssNS0_17BitwiseAndFunctorIsEEEESt5arrayIPcLm2EEEEviT0_T1_,"ax",@progbits
	.sectioninfo	@"SHI_REGISTERS=31"
	.align	128
        .global         _ZN2at6native29vectorized_elementwise_kernelILi2ENS0_13AUnaryFunctorIsssNS0_17BitwiseAndFunctorIsEEEESt5arrayIPcLm2EEEEviT0_T1_
        .type           _ZN2at6native29vectorized_elementwise_kernelILi2ENS0_13AUnaryFunctorIsssNS0_17BitwiseAndFunctorIsEEEESt5arrayIPcLm2EEEEviT0_T1_,@function
        .size           _ZN2at6native29vectorized_elementwise_kernelILi2ENS0_13AUnaryFunctorIsssNS0_17BitwiseAndFunctorIsEEEESt5arrayIPcLm2EEEEviT0_T1_,(.L_x_25226 - _ZN2at6native29vectorized_elementwise_kernelILi2ENS0_13AUnaryFunctorIsssNS0_17BitwiseAndFunctorIsEEEESt5arrayIPcLm2EEEEviT0_T1_)
        .other          _ZN2at6native29vectorized_elementwise_kernelILi2ENS0_13AUnaryFunctorIsssNS0_17BitwiseAndFunctorIsEEEESt5arrayIPcLm2EEEEviT0_T1_,@"STO_CUDA_ENTRY STV_DEFAULT"
_ZN2at6native29vectorized_elementwise_kernelILi2ENS0_13AUnaryFunctorIsssNS0_17BitwiseAndFunctorIsEEEESt5arrayIPcLm2EEEEviT0_T1_:
.text._ZN2at6native29vectorized_elementwise_kernelILi2ENS0_13AUnaryFunctorIsssNS0_17BitwiseAndFunctorIsEEEESt5arrayIPcLm2EEEEviT0_T1_:
        /* <DEDUP_REMOVED lines=39> */
.L_x_18636:
        /* <DEDUP_REMOVED lines=87> */
.L_x_18639:
[----:B0-----:R-:W-:-:S13]  /*07e0*/  ISETP.GE.AND P0, PT, R13, R12, PT ;  /* 0x0000000c0d00720c */ /* 0x001fda0003f06270 */
[----:B------:R-:W-:Y:S05]  /*07f0*/  @P0 BRA `(.L_x_18641) ;  /* 0x000000c000000947 */ /* 0x000fea0003800000 */
[----:B------:R-:W-:Y:S01]  /*0800*/  IMAD.IADD R2, R0, 0x1, R13 ;  /* 0x0000000100027824 */ /* 0x000fe200078e020d */
[----:B------:R-:W-:Y:S01]  /*0810*/  IADD3 R13, R13, 0x80, RZ ;  /* 0x000000800d0d7810 */ /* 0x000fe20007ffe0ff */
[----:B------:R-:W-:-:S04]  /*0820*/  IMAD.MOV.U32 R3, RZ, RZ, 0x2 ;  /* 0x00000002ff037424 */ /* 0x000fc800078e00ff */
[----:B------:R-:W-:-:S05]  /*0830*/  IMAD.WIDE.U32 R2, R2, R3, c[0x0][0x168] ;  /* 0x00005a0002027625 */ /* 0x000fca00078e0003 */
[----:B------:R0:W-:Y:S02]  /*0840*/  STG.E.U16 [R2.64], R17 ;  /* 0x0000001102007986 */ /* 0x0001e4000c101506 */
.L_x_18640:
[----:B------:R-:W-:-:S13]  /*0850*/  ISETP.GE.AND P0, PT, R13, R12, PT ;  /* 0x0000000c0d00720c */ /* 0x000fda0003f06270 */
[----:B------:R-:W-:Y:S05]  /*0860*/  @P0 BRA `(.L_x_18642) ;  /* 0x000000d000000947 */ /* 0x000fea0003800000 */
[----:B0-----:R-:W-:Y:S01]  /*0870*/  IMAD.IADD R2, R0, 0x1, R13 ;  /* 0x0000000100027824 */ /* 0x001fe200078e020d */
[----:B------:R-:W-:Y:S01]  /*0880*/  IADD3 R13, R13, 0x80, RZ ;  /* 0x000000800d0d7810 */ /* 0x000fe20007ffe0ff */
[----:B------:R-:W-:-:S04]  /*0890*/  IMAD.MOV.U32 R3, RZ, RZ, 0x2 ;  /* 0x00000002ff037424 */ /* 0x000fc800078e00ff */
[----:B------:R-:W-:-:S05]  /*08a0*/  IMAD.WIDE.U32 R2, R2, R3, c[0x0][0x168] ;  /* 0x00005a0002027625 */ /* 0x000fca00078e0003 */
[----:B------:R0:W-:Y:S02]  /*08b0*/  STG.E.U16 [R2.64], R7 ;  /* 0x0000000702007986 */ /* 0x0001e4000c101506 */
.L_x_18641:
        /* <DEDUP_REMOVED lines=8> */
.L_x_18642:
[----:B------:R-:W-:Y:S05]  /*0940*/  BSYNC B1 ;  /* 0x0000000000017941 */ /* 0x000fea0003800000 */
.L_x_18638:
[----:B------:R-:W-:-:S13]  /*0950*/  ISETP.GE.AND P0, PT, R13, R12, PT ;  /* 0x0000000c0d00720c */ /* 0x000fda0003f06270 */
[----:B0-----:R-:W-:Y:S01]  /*0960*/  @!P0 IMAD.IADD R2, R0, 0x1, R13 ;  /* 0x0000000100028824 */ /* 0x001fe200078e020d */
[----:B------:R-:W-:Y:S01]  /*0970*/  @!P0 IADD3 R13, R13, 0x80, RZ ;  /* 0x000000800d0d8810 */ /* 0x000fe20007ffe0ff */
[----:B------:R-:W-:-:S04]  /*0980*/  @!P0 IMAD.MOV.U32 R3, RZ, RZ, 0x2 ;  /* 0x00000002ff038424 */ /* 0x000fc800078e00ff */
[----:B------:R-:W-:-:S05]  /*0990*/  @!P0 IMAD.WIDE.U32 R2, R2, R3, c[0x0][0x168] ;  /* 0x00005a0002028625 */ /* 0x000fca00078e0003 */
[----:B------:R0:W-:Y:S02]  /*09a0*/  @!P0 STG.E.U16 [R2.64], R20 ;  /* 0x0000001402008986 */ /* 0x0001e4000c101506 */
.L_x_18643:
[----:B------:R-:W-:Y:S05]  /*09b0*/  BSYNC B0 ;  /* 0x0000000000007941 */ /* 0x000fea0003800000 */
.L_x_18637:
        /* <DEDUP_REMOVED lines=8> */
.L_x_18644:
        /* <DEDUP_REMOVED lines=12> */
.L_x_25226:


//--------------------- .text._ZN2at6native29vectorized_elementwise_kernelILi4ENS0_13AUnaryFunctorIsssNS0_17BitwiseAndFunctorIsEEEESt5arrayIPcLm2EEEEviT0_T1_ --------------------------
	.section	.text._ZN2at6native29vectorized_elementwise_kernelILi4ENS0_13AUnaryFunctorIsssNS0_17BitwiseAndFunctorIsEEEESt5arrayIPcLm2EEEEviT0_T1_,"ax",@progbits
	.sectioninfo	@"SHI_REGISTERS=31"
	.align	128
        .global         _ZN2at6native29vectorized_elementwise_kernelILi4ENS0_13AUnaryFunctorIsssNS0_17BitwiseAndFunctorIsEEEESt5arrayIPcLm2EEEEviT0_T1_
        .type           _ZN2at6native29vectorized_elementwise_kernelILi4ENS0_13AUnaryFunctorIsssNS0_17BitwiseAndFunctorIsEEEESt5arrayIPcLm2EEEEviT0_T1_,@function
        .size           _ZN2at6native29vectorized_elementwise_kernelILi4ENS0_13AUnaryFunctorIsssNS0_17BitwiseAndFunctorIsEEEESt5arrayIPcLm2EEEEviT0_T1_,(.L_x_25227 - _ZN2at6native29vectorized_elementwise_kernelILi4ENS0_13AUnaryFunctorIsssNS0_17BitwiseAndFunctorIsEEEESt5arrayIPcLm2EEEEviT0_T1_)
        .other          _ZN2at6native29vectorized_elementwise_kernelILi4ENS0_13AUnaryFunctorIsssNS0_17BitwiseAndFunctorIsEEEESt5arrayIPcLm2EEEEviT0_T1_,@"STO_CUDA_ENTRY STV_DEFAULT"
_ZN2at6native29vectorized_elementwise_kernelILi4ENS0_13AUnaryFunctorIsssNS0_17BitwiseAndFunctorIsEEEESt5arrayIPcLm2EEEEviT0_T1_:
.text._ZN2at6native29vectorized_elementwise_kernelILi4ENS0_13AUnaryFunctorIsssNS0_17BitwiseAndFunctorIsEEEESt5arrayIPcLm2EEEEviT0_T1_:
        /* <DEDUP_REMOVED lines=35> */
.L_x_18645:
        /* <DEDUP_REMOVED lines=87> */
.L_x_18648:
[----:B0-----:R-:W-:-:S13]  /*07a0*/  ISETP.GE.AND P0, PT, R13, R12, PT ;  /* 0x0000000c0d00720c */ /* 0x001fda0003f06270 */
[----:B------:R-:W-:Y:S05]  /*07b0*/  @P0 BRA `(.L_x_18650) ;  /* 0x000000c000000947 */ /* 0x000fea0003800000 */
[----:B------:R-:W-:Y:S01]  /*07c0*/  IMAD.IADD R2, R0, 0x1, R13 ;  /* 0x0000000100027824 */ /* 0x000fe200078e020d */
[----:B------:R-:W-:Y:S01]  /*07d0*/  IADD3 R13, R13, 0x80, RZ ;  /* 0x000000800d0d7810 */ /* 0x000fe20007ffe0ff */
[----:B------:R-:W-:-:S04]  /*07e0*/  IMAD.MOV.U32 R3, RZ, RZ, 0x2 ;  /* 0x00000002ff037424 */ /* 0x000fc800078e00ff */
[----:B------:R-:W-:-:S05]  /*07f0*/  IMAD.WIDE.U32 R2, R2, R3, c[0x0][0x168] ;  /* 0x00005a0002027625 */ /* 0x000fca00078e0003 */
[----:B------:R0:W-:Y:S02]  /*0800*/  STG.E.U16 [R2.64], R17 ;  /* 0x0000001102007986 */ /* 0x0001e4000c101506 */
.L_x_18649:
[----:B------:R-:W-:-:S13]  /*0810*/  ISETP.GE.AND P0, PT, R13, R12, PT ;  /* 0x0000000c0d00720c */ /* 0x000fda0003f06270 */
[----:B------:R-:W-:Y:S05]  /*0820*/  @P0 BRA `(.L_x_18651) ;  /* 0x000000d000000947 */ /* 0x000fea0003800000 */
[----:B0-----:R-:W-:Y:S01]  /*0830*/  IMAD.IADD R2, R0, 0x1, R13 ;  /* 0x0000000100027824 */ /* 0x001fe200078e020d */
[----:B------:R-:W-:Y:S01]  /*0840*/  IADD3 R13, R13, 0x80, RZ ;  /* 0x000000800d0d7810 */ /* 0x000fe20007ffe0ff */
[----:B------:R-:W-:-:S04]  /*0850*/  IMAD.MOV.U32 R3, RZ, RZ, 0x2 ;  /* 0x00000002ff037424 */ /* 0x000fc800078e00ff */
[----:B------:R-:W-:-:S05]  /*0860*/  IMAD.WIDE.U32 R2, R2, R3, c[0x0][0x168] ;  /* 0x00005a0002027625 */ /* 0x000fca00078e0003 */
[----:B------:R0:W-:Y:S02]  /*0870*/  STG.E.U16 [R2.64], R7 ;  /* 0x0000000702007986 */ /* 0x0001e4000c101506 */
.L_x_18650:
        /* <DEDUP_REMOVED lines=8> */
.L_x_18651:
[----:B------:R-:W-:Y:S05]  /*0900*/  BSYNC B1 ;  /* 0x0000000000017941 */ /* 0x000fea0003800000 */
.L_x_18647:
[----:B------:R-:W-:-:S13]  /*0910*/  ISETP.GE.AND P0, PT, R13, R12, PT ;  /* 0x0000000c0d00720c */ /* 0x000fda0003f06270 */
[----:B0-----:R-:W-:Y:S01]  /*0920*/  @!P0 IMAD.IADD R2, R0, 0x1, R13 ;  /* 0x0000000100028824 */ /* 0x001fe200078e020d */
[----:B------:R-:W-:Y:S01]  /*0930*/  @!P0 IADD3 R13, R13, 0x80, RZ ;  /* 0x000000800d0d8810 */ /* 0x000fe20007ffe0ff */
[----:B------:R-:W-:-:S04]  /*0940*/  @!P0 IMAD.MOV.U32 R3, RZ, RZ, 0x2 ;  /* 0x00000002ff038424 */ /* 0x000fc800078e00ff */
[----:B------:R-:W-:-:S05]  /*0950*/  @!P0 IMAD.WIDE.U32 R2, R2, R3, c[0x0][0x168] ;  /* 0x00005a0002028625 */ /* 0x000fca00078e0003 */
[----:B------:R0:W-:Y:S02]  /*0960*/  @!P0 STG.E.U16 [R2.64], R20 ;  /* 0x0000001402008986 */ /* 0x0001e4000c101506 */
.L_x_18652:
[----:B------:R-:W-:Y:S05]  /*0970*/  BSYNC B0 ;  /* 0x0000000000007941 */ /* 0x000fea0003800000 */
.L_x_18646:
        /* <DEDUP_REMOVED lines=8> */
.L_x_18653:
        /* <DEDUP_REMOVED lines=16> */
.L_x_25227:


//--------------------- .text._ZN2at6native29vectorized_elementwise_kernelILi8ENS0_13AUnaryFunctorIsssNS0_17BitwiseAndFunctorIsEEEESt5arrayIPcLm2EEEEviT0_T1_ --------------------------
	.section	.text._ZN2at6native29vectorized_elementwise_kernelILi8ENS0_13AUnaryFunctorIsssNS0_17BitwiseAndFunctorIsEEEESt5arrayIPcLm2EEEEviT0_T1_,"ax",@progbits
	.sectioninfo	@"SHI_REGISTERS=4"
	.align	128
        .global         _ZN2at6native29vectorized_elementwise_kernelILi8ENS0_13AUnaryFunctorIsssNS0_17BitwiseAndFunctorIsEEEESt5arrayIPcLm2EEEEviT0_T1_
        .type           _ZN2at6native29vectorized_elementwise_kernelILi8ENS0_13AUnaryFunctorIsssNS0_17BitwiseAndFunctorIsEEEESt5arrayIPcLm2EEEEviT0_T1_,@function
        .size           _ZN2at6native29vectorized_elementwise_kernelILi8ENS0_13AUnaryFunctorIsssNS0_17BitwiseAndFunctorIsEEEESt5arrayIPcLm2EEEEviT0_T1_,(.L_x_25228 - _ZN2at6native29vectorized_elementwise_kernelILi8ENS0_13AUnaryFunctorIsssNS0_17BitwiseAndFunctorIsEEEESt5arrayIPcLm2EEEEviT0_T1_)
        .other          _ZN2at6native29vectorized_elementwise_kernelILi8ENS0_13AUnaryFunctorIsssNS0_17BitwiseAndFunctorIsEEEESt5arrayIPcLm2EEEEviT0_T1_,@"STO_CUDA_ENTRY STV_DEFAULT"
_ZN2at6native29vectorized_elementwise_kernelILi8ENS0_13AUnaryFunctorIsssNS0_17BitwiseAndFunctorIsEEEESt5arrayIPcLm2EEEEviT0_T1_:
.text._ZN2at6native29vectorized_elementwise_kernelILi8ENS0_13AUnaryFunctorIsssNS0_17BitwiseAndFunctorIsEEEESt5arrayIPcLm2EEEEviT0_T1_:
[----:B------:R-:W-:Y:S02]  /*0000*/  MOV R1, c[0x0][0x28] ;  /* 0x00000a0000017a02 */ /* 0x000fe40000000f00 */
[----:B------:R-:W-:Y:S05]  /*0010*/  EXIT ;  /* 0x000000000000794d */ /* 0x000fea0003800000 */
.L_x_18654:
        /* <DEDUP_REMOVED lines=14> */
.L_x_25228:


//--------------------- .text._ZN2at6native18elementwise_kernelILi128ELi4EZNS0_15gpu_kernel_implINS0_13BinaryFunctorIsssNS0_17BitwiseAndFunctorIsEEEEEEvRNS_18TensorIteratorBaseERKT_EUliE_EEviT1_ --------------------------
	.section	.text._ZN2at6native18elementwise_kernelILi128ELi4EZNS0_15gpu_kernel_implINS0_13BinaryFunctorIsssNS0_17BitwiseAndFunctorIsEEEEEEvRNS_18TensorIteratorBaseERKT_EUliE_EEviT1_,"ax",@progbits
	.sectioninfo	@"SHI_REGISTERS=26"
	.align	128
        .global         _ZN2at6native18elementwise_kernelILi128ELi4EZNS0_15gpu_kernel_implINS0_13BinaryFunctorIsssNS0_17BitwiseAndFunctorIsEEEEEEvRNS_18TensorIteratorBaseERKT_EUliE_EEviT1_
        .type           _ZN2at6native18elementwise_kernelILi128ELi4EZNS0_15gpu_kernel_implINS0_13BinaryFunctorIsssNS0_17BitwiseAndFunctorIsEEEEEEvRNS_18TensorIteratorBaseERKT_EUliE_EEviT1_,@function
        .size           _ZN2at6native18elementwise_kernelILi128ELi4EZNS0_15gpu_kernel_implINS0_13BinaryFunctorIsssNS0_17BitwiseAndFunctorIsEEEEEEvRNS_18TensorIteratorBaseERKT_EUliE_EEviT1_,(.L_x_25229 - _ZN2at6native18elementwise_kernelILi128ELi4EZNS0_15gpu_kernel_implINS0_13BinaryFunctorIsssNS0_17BitwiseAndFunctorIsEEEEEEvRNS_18TensorIteratorBaseERKT_EUliE_EEviT1_)
        .other          _ZN2at6native18elementwise_kernelILi128ELi4EZNS0_15gpu_kernel_implINS0_13BinaryFunctorIsssNS0_17BitwiseAndFunctorIsEEEEEEvRNS_18TensorIteratorBaseERKT_EUliE_EEviT1_,@"STO_CUDA_ENTRY STV_DEFAULT"
_ZN2at6native18elementwise_kernelILi128ELi4EZNS0_15gpu_kernel_implINS0_13BinaryFunctorIsssNS0_17BitwiseAndFunctorIsEEEEEEvRNS_18TensorIteratorBaseERKT_EUliE_EEviT1_:
.text._ZN2at6native18elementwise_kernelILi128ELi4EZNS0_15gpu_kernel_implINS0_13BinaryFunctorIsssNS0_17BitwiseAndFunctorIsEEEEEEvRNS_18TensorIteratorBaseERKT_EUliE_EEviT1_:
        /* <DEDUP_REMOVED lines=263> */
.L_x_18657:
        /* <DEDUP_REMOVED lines=18> */
.L_x_18661:
[----:B------:R0:W5:Y:S01]  /*1190*/  LDG.E.U8 R23, [R2.64] ;  /* 0x0000002402177981 */ /* 0x000162000c1e1100 */
[----:B------:R-:W-:Y:S05]  /*11a0*/  BRA `(.L_x_18663) ;  /* 0x00000d8000007947 */ /* 0x000fea0003800000 */
.L_x_18660:
        /* <DEDUP_REMOVED lines=8> */
.L_x_18665:
[----:B------:R0:W5:Y:S01]  /*1230*/  LDG.E.U16 R23, [R2.64] ;  /* 0x0000002402177981 */ /* 0x000162000c1e1500 */
[----:B------:R-:W-:Y:S05]  /*1240*/  BRA `(.L_x_18663) ;  /* 0x00000ce000007947 */ /* 0x000fea0003800000 */
.L_x_18664:
[----:B------:R0:W5:Y:S01]  /*1250*/  LDG.E.U16 R23, [R2.64] ;  /* 0x0000002402177981 */ /* 0x000162000c1e1500 */
[----:B------:R-:W-:Y:S05]  /*1260*/  BRA `(.L_x_18663) ;  /* 0x00000cc000007947 */ /* 0x000fea0003800000 */
.L_x_18659:
        /* <DEDUP_REMOVED lines=9> */
.L_x_18667:
[----:B------:R-:W2:Y:S02]  /*1300*/  LDG.E.U16 R0, [R2.64] ;  /* 0x0000002402007981 */ /* 0x000ea4000c1e1500 */
[----:B--2---:R-:W-:-:S06]  /*1310*/  HADD2.F32 R0, -RZ, R0.H0_H0 ;  /* 0x20000000ff007230 */ /* 0x004fcc0000004100 */
[----:B------:R-:W0:Y:S02]  /*1320*/  F2I.FTZ.TRUNC.NTZ R0, R0 ;  /* 0x0000000000007305 */ /* 0x000e24000021f100 */
[----:B0-----:R-:W-:Y:S01]  /*1330*/  PRMT R23, R0, 0x7610, R23 ;  /* 0x0000761000177816 */ /* 0x001fe20000000017 */
[----:B------:R-:W-:Y:S05]  /*1340*/  BRA `(.L_x_18663) ;  /* 0x00000be000007947 */ /* 0x000fea0003800000 */
.L_x_18666:
        /* <DEDUP_REMOVED lines=9> */
.L_x_18669:
[----:B------:R-:W2:Y:S02]  /*13e0*/  LDG.E.U16 R2, [R2.64] ;  /* 0x0000002402027981 */ /* 0x000ea4000c1e1500 */
[----:B--2---:R-:W-:-:S06]  /*13f0*/  HADD2.F32 R0, -RZ, R2.H0_H0 ;  /* 0x20000002ff007230 */ /* 0x004fcc0000004100 */
[----:B------:R-:W0:Y:S02]  /*1400*/  F2I.FTZ.TRUNC.NTZ R0, R0 ;  /* 0x0000000000007305 */ /* 0x000e24000021f100 */
[----:B0-----:R-:W-:Y:S01]  /*1410*/  PRMT R23, R0, 0x7610, R23 ;  /* 0x0000761000177816 */ /* 0x001fe20000000017 */
[----:B------:R-:W-:Y:S05]  /*1420*/  BRA `(.L_x_18663) ;  /* 0x00000b0000007947 */ /* 0x000fea0003800000 */
.L_x_18668:
[----:B------:R-:W2:Y:S02]  /*1430*/  LDG.E.64 R2, [R2.64] ;  /* 0x0000002402027981 */ /* 0x000ea4000c1e1b00 */
[----:B--2---:R0:W1:Y:S01]  /*1440*/  F2I.F64.TRUNC R23, R2 ;  /* 0x0000000200177311 */ /* 0x004062000030d100 */
[----:B------:R-:W-:Y:S05]  /*1450*/  BRA `(.L_x_18663) ;  /* 0x00000ad000007947 */ /* 0x000fea0003800000 */
.L_x_18658:
        /* <DEDUP_REMOVED lines=12> */
.L_x_18672:
[----:B------:R-:W2:Y:S02]  /*1520*/  LDG.E.64 R2, [R2.64] ;  /* 0x0000002402027981 */ /* 0x000ea4000c1e1b00 */
[----:B--2---:R0:W1:Y:S01]  /*1530*/  F2I.F64.TRUNC R23, R2 ;  /* 0x0000000200177311 */ /* 0x004062000030d100 */
[----:B------:R-:W-:Y:S05]  /*1540*/  BRA `(.L_x_18663) ;  /* 0x000009e000007947 */ /* 0x000fea0003800000 */
.L_x_18671:
        /* <DEDUP_REMOVED lines=28> */
.L_x_18674:
        /* <DEDUP_REMOVED lines=15> */
.L_x_18673:
[----:B------:R-:W2:Y:S02]  /*1800*/  LDG.E.U16 R0, [R2.64] ;  /* 0x0000002402007981 */ /* 0x000ea4000c1e1500 */
[----:B--2---:R-:W-:-:S06]  /*1810*/  PRMT R0, RZ, 0x5410, R0 ;  /* 0x00005410ff007816 */ /* 0x004fcc0000000000 */
[----:B------:R-:W0:Y:S02]  /*1820*/  F2I.FTZ.TRUNC.NTZ R0, R0 ;  /* 0x0000000000007305 */ /* 0x000e24000021f100 */
[----:B0-----:R-:W-:Y:S01]  /*1830*/  PRMT R23, R0, 0x7610, R23 ;  /* 0x0000761000177816 */ /* 0x001fe20000000017 */
[----:B------:R-:W-:Y:S05]  /*1840*/  BRA `(.L_x_18663) ;  /* 0x000006e000007947 */ /* 0x000fea0003800000 */
.L_x_18670:
        /* <DEDUP_REMOVED lines=10> */
.L_x_18677:
        /* <DEDUP_REMOVED lines=21> */
.L_x_18681:
[----:B------:R-:W-:Y:S05]  /*1a40*/  BSYNC B1 ;  /* 0x0000000000017941 */ /* 0x000fea0003800000 */
.L_x_18680:
[----:B------:R-:W-:Y:S01]  /*1a50*/  LEA R3, R0, 0x3b800000, 0x17 ;  /* 0x3b80000000037811 */ /* 0x000fe200078eb8ff */
[----:B------:R-:W-:-:S05]  /*1a60*/  IMAD.SHL.U32 R0, R2, 0x100000, RZ ;  /* 0x0010000002007824 */ /* 0x000fca00078e00ff */
[----:B------:R-:W-:Y:S02]  /*1a70*/  LOP3.LUT R0, R3, R0, R4, 0xfe, !PT ;  /* 0x0000000003007212 */ /* 0x000fe400078efe04 */
.L_x_18679:
[----:B------:R-:W-:Y:S05]  /*1a80*/  BSYNC B0 ;  /* 0x0000000000007941 */ /* 0x000fea0003800000 */
.L_x_18678:
[----:B------:R-:W0:Y:S02]  /*1a90*/  F2I.FTZ.TRUNC.NTZ R0, R0 ;  /* 0x0000000000007305 */ /* 0x000e24000021f100 */
[----:B0-----:R-:W-:Y:S01]  /*1aa0*/  PRMT R23, R0, 0x7610, R23 ;  /* 0x0000761000177816 */ /* 0x001fe20000000017 */
[----:B------:R-:W-:Y:S05]  /*1ab0*/  BRA `(.L_x_18663) ;  /* 0x0000047000007947 */ /* 0x000fea0003800000 */
.L_x_18676:
        /* <DEDUP_REMOVED lines=21> */
.L_x_18685:
[----:B------:R-:W-:Y:S05]  /*1c10*/  BSYNC B1 ;  /* 0x0000000000017941 */ /* 0x000fea0003800000 */
.L_x_18684:
[----:B------:R-:W-:Y:S01]  /*1c20*/  LEA R3, R0, 0x37800000, 0x17 ;  /* 0x3780000000037811 */ /* 0x000fe200078eb8ff */
[----:B------:R-:W-:-:S05]  /*1c30*/  IMAD.SHL.U32 R0, R2, 0x200000, RZ ;  /* 0x0020000002007824 */ /* 0x000fca00078e00ff */
[----:B------:R-:W-:Y:S02]  /*1c40*/  LOP3.LUT R0, R3, R0, R4, 0xfe, !PT ;  /* 0x0000000003007212 */ /* 0x000fe400078efe04 */
.L_x_18683:
[----:B------:R-:W-:Y:S05]  /*1c50*/  BSYNC B0 ;  /* 0x0000000000007941 */ /* 0x000fea0003800000 */
.L_x_18682:
[----:B------:R-:W0:Y:S02]  /*1c60*/  F2I.FTZ.TRUNC.NTZ R0, R0 ;  /* 0x0000000000007305 */ /* 0x000e24000021f100 */
[----:B0-----:R-:W-:Y:S01]  /*1c70*/  PRMT R23, R0, 0x7610, R23 ;  /* 0x0000761000177816 */ /* 0x001fe20000000017 */
[----:B------:R-:W-:Y:S05]  /*1c80*/  BRA `(.L_x_18663) ;  /* 0x000002a000007947 */ /* 0x000fea0003800000 */
.L_x_18675:
        /* <DEDUP_REMOVED lines=14> */
.L_x_18689:
[----:B------:R-:W-:Y:S05]  /*1d70*/  BSYNC B0 ;  /* 0x0000000000007941 */ /* 0x000fea0003800000 */
.L_x_18688:
[----:B------:R-:W0:Y:S02]  /*1d80*/  F2I.FTZ.TRUNC.NTZ R0, R0 ;  /* 0x0000000000007305 */ /* 0x000e24000021f100 */
[----:B0-----:R-:W-:Y:S01]  /*1d90*/  PRMT R23, R0, 0x7610, R23 ;  /* 0x0000761000177816 */ /* 0x001fe20000000017 */
[----:B------:R-:W-:Y:S05]  /*1da0*/  BRA `(.L_x_18663) ;  /* 0x0000018000007947 */ /* 0x000fea0003800000 */
.L_x_18662:
        /* <DEDUP_REMOVED lines=21> */
.L_x_18687:
[----:B------:R0:W5:Y:S01]  /*1f00*/  LDG.E.U16 R23, [R2.64] ;  /* 0x0000002402177981 */ /* 0x000162000c1e1500 */
[----:B------:R-:W-:Y:S05]  /*1f10*/  BRA `(.L_x_18663) ;  /* 0x0000001000007947 */ /* 0x000fea0003800000 */
.L_x_18686:
[----:B------:R0:W5:Y:S02]  /*1f20*/  LDG.E.U16 R23, [R2.64] ;  /* 0x0000002402177981 */ /* 0x000164000c1e1500 */
.L_x_18663:
        /* <DEDUP_REMOVED lines=16> */
.L_x_18693:
[----:B------:R0:W5:Y:S01]  /*2030*/  LDG.E.U8 R0, [R2.64] ;  /* 0x0000002402007981 */ /* 0x000162000c1e1100 */
[----:B------:R-:W-:Y:S05]  /*2040*/  BRA `(.L_x_18695) ;  /* 0x00000d7000007947 */ /* 0x000fea0003800000 */
.L_x_18692:
        /* <DEDUP_REMOVED lines=8> */
.L_x_18697:
[----:B------:R0:W5:Y:S01]  /*20d0*/  LDG.E.U16 R0, [R2.64] ;  /* 0x0000002402007981 */ /* 0x000162000c1e1500 */
[----:B------:R-:W-:Y:S05]  /*20e0*/  BRA `(.L_x_18695) ;  /* 0x00000cd000007947 */ /* 0x000fea0003800000 */
.L_x_18696:
[----:B------:R0:W5:Y:S01]  /*20f0*/  LDG.E.U16 R0, [R2.64] ;  /* 0x0000002402007981 */ /* 0x000162000c1e1500 */
[----:B------:R-:W-:Y:S05]  /*2100*/  BRA `(.L_x_18695) ;  /* 0x00000cb000007947 */ /* 0x000fea0003800000 */
.L_x_18691:
        /* <DEDUP_REMOVED lines=9> */
.L_x_18699:
[----:B------:R-:W2:Y:S02]  /*21a0*/  LDG.E.U16 R4, [R2.64] ;  /* 0x0000002402047981 */ /* 0x000ea4000c1e1500 */
[----:B--2---:R-:W-:-:S06]  /*21b0*/  HADD2.F32 R4, -RZ, R4.H0_H0 ;  /* 0x20000004ff047230 */ /* 0x004fcc0000004100 */
[----:B------:R-:W0:Y:S02]  /*21c0*/  F2I.FTZ.TRUNC.NTZ R4, R4 ;  /* 0x0000000400047305 */ /* 0x000e24000021f100 */
[----:B0-----:R-:W-:Y:S01]  /*21d0*/  PRMT R0, R4, 0x7610, R0 ;  /* 0x0000761004007816 */ /* 0x001fe20000000000 */
[----:B------:R-:W-:Y:S05]  /*21e0*/  BRA `(.L_x_18695) ;  /* 0x00000bd000007947 */ /* 0x000fea0003800000 */
.L_x_18698:
        /* <DEDUP_REMOVED lines=9> */
.L_x_18701:
[----:B------:R-:W2:Y:S02]  /*2280*/  LDG.E.U16 R2, [R2.64] ;  /* 0x0000002402027981 */ /* 0x000ea4000c1e1500 */
[----:B--2---:R-:W-:-:S06]  /*2290*/  HADD2.F32 R4, -RZ, R2.H0_H0 ;  /* 0x20000002ff047230 */ /* 0x004fcc0000004100 */
[----:B------:R-:W0:Y:S02]  /*22a0*/  F2I.FTZ.TRUNC.NTZ R4, R4 ;  /* 0x0000000400047305 */ /* 0x000e24000021f100 */
[----:B0-----:R-:W-:Y:S01]  /*22b0*/  PRMT R0, R4, 0x7610, R0 ;  /* 0x0000761004007816 */ /* 0x001fe20000000000 */
[----:B------:R-:W-:Y:S05]  /*22c0*/  BRA `(.L_x_18695) ;  /* 0x00000af000007947 */ /* 0x000fea0003800000 */
.L_x_18700:
[----:B------:R-:W2:Y:S02]  /*22d0*/  LDG.E.64 R2, [R2.64] ;  /* 0x0000002402027981 */ /* 0x000ea4000c1e1b00 */
[----:B--2---:R0:W2:Y:S01]  /*22e0*/  F2I.F64.TRUNC R0, R2 ;  /* 0x0000000200007311 */ /* 0x0040a2000030d100 */
[----:B------:R-:W-:Y:S05]  /*22f0*/  BRA `(.L_x_18695) ;  /* 0x00000ac000007947 */ /* 0x000fea0003800000 */
.L_x_18690:
        /* <DEDUP_REMOVED lines=12> */
.L_x_18704:
[----:B------:R-:W2:Y:S02]  /*23c0*/  LDG.E.64 R2, [R2.64] ;  /* 0x0000002402027981 */ /* 0x000ea4000c1e1b00 */
[----:B--2---:R0:W2:Y:S01]  /*23d0*/  F2I.F64.TRUNC R0, R2 ;  /* 0x0000000200007311 */ /* 0x0040a2000030d100 */
[----:B------:R-:W-:Y:S05]  /*23e0*/  BRA `(.L_x_18695) ;  /* 0x000009d000007947 */ /* 0x000fea0003800000 */
.L_x_18703:
        /* <DEDUP_REMOVED lines=28> */
.L_x_18706:
        /* <DEDUP_REMOVED lines=15> */
.L_x_18705:
[----:B------:R-:W2:Y:S02]  /*26a0*/  LDG.E.U16 R2, [R2.64] ;  /* 0x0000002402027981 */ /* 0x000ea4000c1e1500 */
[----:B--2---:R-:W-:-:S04]  /*26b0*/  PRMT R2, RZ, 0x5410, R2 ;  /* 0x00005410ff027816 */ /* 0x004fc80000000002 */
[----:B------:R0:W2:Y:S01]  /*26c0*/  F2I.FTZ.TRUNC.NTZ R0, R2 ;  /* 0x0000000200007305 */ /* 0x0000a2000021f100 */
[----:B------:R-:W-:Y:S05]  /*26d0*/  BRA `(.L_x_18695) ;  /* 0x000006e000007947 */ /* 0x000fea0003800000 */
.L_x_18702:
        /* <DEDUP_REMOVED lines=10> */
.L_x_18709:
        /* <DEDUP_REMOVED lines=21> */
.L_x_18713:
[----:B------:R-:W-:Y:S05]  /*28d0*/  BSYNC B1 ;  /* 0x0000000000017941 */ /* 0x000fea0003800000 */
.L_x_18712:
[----:B------:R-:W-:Y:S01]  /*28e0*/  IMAD.SHL.U32 R2, R2, 0x100000, RZ ;  /* 0x0010000002027824 */ /* 0x000fe200078e00ff */
[----:B------:R-:W-:-:S04]  /*28f0*/  LEA R3, R0, 0x3b800000, 0x17 ;  /* 0x3b80000000037811 */ /* 0x000fc800078eb8ff */
[----:B------:R-:W-:Y:S02]  /*2900*/  LOP3.LUT R4, R3, R2, R4, 0xfe, !PT ;  /* 0x0000000203047212 */ /* 0x000fe400078efe04 */
.L_x_18711:
[----:B------:R-:W-:Y:S05]  /*2910*/  BSYNC B0 ;  /* 0x0000000000007941 */ /* 0x000fea0003800000 */
.L_x_18710:
[----:B------:R-:W0:Y:S02]  /*2920*/  F2I.FTZ.TRUNC.NTZ R4, R4 ;  /* 0x0000000400047305 */ /* 0x000e24000021f100 */
[----:B0-----:R-:W-:Y:S01]  /*2930*/  PRMT R0, R4, 0x7610, R0 ;  /* 0x0000761004007816 */ /* 0x001fe20000000000 */
[----:B------:R-:W-:Y:S05]  /*2940*/  BRA `(.L_x_18695) ;  /* 0x0000047000007947 */ /* 0x000fea0003800000 */
.L_x_18708:
        /* <DEDUP_REMOVED lines=21> */
.L_x_18717:
[----:B------:R-:W-:Y:S05]  /*2aa0*/  BSYNC B1 ;  /* 0x0000000000017941 */ /* 0x000fea0003800000 */
.L_x_18716:
[----:B------:R-:W-:Y:S01]  /*2ab0*/  IMAD.SHL.U32 R2, R2, 0x200000, RZ ;  /* 0x0020000002027824 */ /* 0x000fe200078e00ff */
[----:B------:R-:W-:-:S04]  /*2ac0*/  LEA R3, R0, 0x37800000, 0x17 ;  /* 0x3780000000037811 */ /* 0x000fc800078eb8ff */
[----:B------:R-:W-:Y:S02]  /*2ad0*/  LOP3.LUT R4, R3, R2, R4, 0xfe, !PT ;  /* 0x0000000203047212 */ /* 0x000fe400078efe04 */
.L_x_18715:
[----:B------:R-:W-:Y:S05]  /*2ae0*/  BSYNC B0 ;  /* 0x0000000000007941 */ /* 0x000fea0003800000 */
.L_x_18714:
[----:B------:R-:W0:Y:S02]  /*2af0*/  F2I.FTZ.TRUNC.NTZ R4, R4 ;  /* 0x0000000400047305 */ /* 0x000e24000021f100 */
[----:B0-----:R-:W-:Y:S01]  /*2b00*/  PRMT R0, R4, 0x7610, R0 ;  /* 0x0000761004007816 */ /* 0x001fe20000000000 */
[----:B------:R-:W-:Y:S05]  /*2b10*/  BRA `(.L_x_18695) ;  /* 0x000002a000007947 */ /* 0x000fea0003800000 */
.L_x_18707:
        /* <DEDUP_REMOVED lines=14> */
.L_x_18721:
[----:B------:R-:W-:Y:S05]  /*2c00*/  BSYNC B0 ;  /* 0x0000000000007941 */ /* 0x000fea0003800000 */
.L_x_18720:
[----:B------:R-:W0:Y:S02]  /*2c10*/  F2I.FTZ.TRUNC.NTZ R4, R4 ;  /* 0x0000000400047305 */ /* 0x000e24000021f100 */
[----:B0-----:R-:W-:Y:S01]  /*2c20*/  PRMT R0, R4, 0x7610, R0 ;  /* 0x0000761004007816 */ /* 0x001fe20000000000 */
[----:B------:R-:W-:Y:S05]  /*2c30*/  BRA `(.L_x_18695) ;  /* 0x0000018000007947 */ /* 0x000fea0003800000 */
.L_x_18694:
        /* <DEDUP_REMOVED lines=21> */
.L_x_18719:
[----:B------:R0:W5:Y:S01]  /*2d90*/  LDG.E.U16 R0, [R2.64] ;  /* 0x0000002402007981 */ /* 0x000162000c1e1500 */
[----:B------:R-:W-:Y:S05]  /*2da0*/  BRA `(.L_x_18695) ;  /* 0x0000001000007947 */ /* 0x000fea0003800000 */
.L_x_18718:
[----:B------:R0:W5:Y:S02]  /*2db0*/  LDG.E.U16 R0, [R2.64] ;  /* 0x0000002402007981 */ /* 0x000164000c1e1500 */
.L_x_18695:
        /* <DEDUP_REMOVED lines=15> */
.L_x_18725:
[----:B------:R0:W-:Y:S01]  /*2eb0*/  STG.E.U8 [R16.64], R23 ;  /* 0x0000001710007986 */ /* 0x0001e2000c101124 */
[----:B------:R-:W-:Y:S05]  /*2ec0*/  BRA `(.L_x_18727) ;  /* 0x00000dc000007947 */ /* 0x000fea0003800000 */
.L_x_18724:
        /* <DEDUP_REMOVED lines=10> */
.L_x_18729:
[----:B------:R-:W-:-:S05]  /*2f70*/  PRMT R3, R23, 0x9910, RZ ;  /* 0x0000991017037816 */ /* 0x000fca00000000ff */
[----:B------:R0:W-:Y:S01]  /*2f80*/  STG.E [R16.64], R3 ;  /* 0x0000000310007986 */ /* 0x0001e2000c101924 */
[----:B------:R-:W-:Y:S05]  /*2f90*/  BRA `(.L_x_18727) ;  /* 0x00000cf000007947 */ /* 0x000fea0003800000 */
.L_x_18728:
[----:B------:R0:W-:Y:S01]  /*2fa0*/  STG.E.U16 [R16.64], R23 ;  /* 0x0000001710007986 */ /* 0x0001e2000c101524 */
[----:B------:R-:W-:Y:S05]  /*2fb0*/  BRA `(.L_x_18727) ;  /* 0x00000cd000007947 */ /* 0x000fea0003800000 */
.L_x_18723:
        /* <DEDUP_REMOVED lines=9> */
.L_x_18731:
[----:B------:R-:W0:Y:S02]  /*3050*/  I2F.S16 R0, R23 ;  /* 0x0000001700007306 */ /* 0x000e240000101400 */
[----:B0-----:R-:W-:-:S05]  /*3060*/  F2FP.PACK_AB R0, RZ, R0 ;  /* 0x00000000ff00723e */ /* 0x001fca00000000ff */
[----:B------:R0:W-:Y:S01]  /*3070*/  STG.E.U16 [R16.64], R0 ;  /* 0x0000000010007986 */ /* 0x0001e2000c101524 */
[----:B------:R-:W-:Y:S05]  /*3080*/  BRA `(.L_x_18727) ;  /* 0x00000c0000007947 */ /* 0x000fea0003800000 */
.L_x_18730:
        /* <DEDUP_REMOVED lines=10> */
.L_x_18733:
[----:B------:R-:W0:Y:S02]  /*3130*/  I2F.S16 R23, R23 ;  /* 0x0000001700177306 */ /* 0x000e240000101400 */
[----:B0-----:R-:W-:-:S04]  /*3140*/  F2FP.PACK_AB R3, RZ, R23 ;  /* 0x00000017ff03723e */ /* 0x001fc800000000ff */
[----:B------:R-:W-:-:S05]  /*3150*/  PRMT R3, R3, 0x5410, RZ ;  /* 0x0000541003037816 */ /* 0x000fca00000000ff */
[----:B------:R0:W-:Y:S01]  /*3160*/  STG.E [R16.64], R3 ;  /* 0x0000000310007986 */ /* 0x0001e2000c101924 */
[----:B------:R-:W-:Y:S05]  /*3170*/  BRA `(.L_x_18727) ;  /* 0x00000b1000007947 */ /* 0x000fea0003800000 */
.L_x_18732:
[----:B------:R-:W0:Y:S02]  /*3180*/  I2F.F64.S16 R2, R23 ;  /* 0x0000001700027312 */ /* 0x000e240000101c00 */
[----:B0-----:R0:W-:Y:S01]  /*3190*/  STG.E.64 [R16.64], R2 ;  /* 0x0000000210007986 */ /* 0x0011e2000c101b24 */
[----:B------:R-:W-:Y:S05]  /*31a0*/  BRA `(.L_x_18727) ;  /* 0x00000ae000007947 */ /* 0x000fea0003800000 */
.L_x_18722:
        /* <DEDUP_REMOVED lines=13> */
.L_x_18736:
[----:B------:R-:W0:Y:S01]  /*3280*/  I2F.F64.S16 R4, R23 ;  /* 0x0000001700047312 */ /* 0x000e220000101c00 */
[----:B------:R-:W-:-:S05]  /*3290*/  CS2R R6, SRZ ;  /* 0x0000000000067805 */ /* 0x000fca000001ff00 */
[----:B0-----:R0:W-:Y:S01]  /*32a0*/  STG.E.128 [R16.64], R4 ;  /* 0x0000000410007986 */ /* 0x0011e2000c101d24 */
[----:B------:R-:W-:Y:S05]  /*32b0*/  BRA `(.L_x_18727) ;  /* 0x000009d000007947 */ /* 0x000fea0003800000 */
.L_x_18735:
        /* <DEDUP_REMOVED lines=21> */
.L_x_18740:
[----:B------:R-:W-:Y:S05]  /*3410*/  BSYNC B0 ;  /* 0x0000000000007941 */ /* 0x000fea0003800000 */
.L_x_18739:
[----:B------:R-:W-:-:S05]  /*3420*/  LOP3.LUT R3, R0, R3, RZ, 0xfc, !PT ;  /* 0x0000000300037212 */ /* 0x000fca00078efcff */
[----:B------:R0:W-:Y:S01]  /*3430*/  STG.E.U8 [R16.64], R3 ;  /* 0x0000000310007986 */ /* 0x0001e2000c101124 */
[----:B------:R-:W-:Y:S05]  /*3440*/  BRA `(.L_x_18727) ;  /* 0x0000084000007947 */ /* 0x000fea0003800000 */
.L_x_18738:
        /* <DEDUP_REMOVED lines=13> */
.L_x_18742:
[----:B------:R-:W-:Y:S01]  /*3520*/  IMAD.MOV.U32 R0, RZ, RZ, 0x7f ;  /* 0x0000007fff007424 */ /* 0x000fe200078e00ff */
[----:B------:R-:W-:-:S04]  /*3530*/  ISETP.GT.U32.AND P0, PT, R2, 0x7f800000, PT ;  /* 0x7f8000000200780c */ /* 0x000fc80003f04070 */
[----:B------:R-:W-:-:S04]  /*3540*/  SEL R0, R0, 0x7c, P0 ;  /* 0x0000007c00007807 */ /* 0x000fc80000000000 */
.L_x_18743:
[----:B------:R-:W-:Y:S05]  /*3550*/  BSYNC B0 ;  /* 0x0000000000007941 */ /* 0x000fea0003800000 */
.L_x_18741:
[----:B------:R-:W-:-:S04]  /*3560*/  LOP3.LUT R2, R23, 0x80000000, RZ, 0xc0, !PT ;  /* 0x8000000017027812 */ /* 0x000fc800078ec0ff */
[----:B------:R-:W-:-:S04]  /*3570*/  SHF.R.U32.HI R3, RZ, 0x18, R2 ;  /* 0x00000018ff037819 */ /* 0x000fc80000011602 */
[----:B------:R-:W-:-:S05]  /*3580*/  LOP3.LUT R3, R0, R3, RZ, 0xfc, !PT ;  /* 0x0000000300037212 */ /* 0x000fca00078efcff */
[----:B------:R0:W-:Y:S01]  /*3590*/  STG.E.U8 [R16.64], R3 ;  /* 0x0000000310007986 */ /* 0x0001e2000c101124 */
[----:B------:R-:W-:Y:S05]  /*35a0*/  BRA `(.L_x_18727) ;  /* 0x000006e000007947 */ /* 0x000fea0003800000 */
.L_x_18737:
[----:B------:R-:W0:Y:S02]  /*35b0*/  I2F.S16 R0, R23 ;  /* 0x0000001700007306 */ /* 0x000e240000101400 */
[----:B0-----:R-:W-:-:S05]  /*35c0*/  F2FP.BF16.PACK_AB R0, RZ, R0 ;  /* 0x00000000ff00723e */ /* 0x001fca00000010ff */
[----:B------:R0:W-:Y:S01]  /*35d0*/  STG.E.U16 [R16.64], R0 ;  /* 0x0000000010007986 */ /* 0x0001e2000c101524 */
[----:B------:R-:W-:Y:S05]  /*35e0*/  BRA `(.L_x_18727) ;  /* 0x000006a000007947 */ /* 0x000fea0003800000 */
.L_x_18734:
        /* <DEDUP_REMOVED lines=10> */
.L_x_18746:
        /* <DEDUP_REMOVED lines=17> */
.L_x_18749:
[----:B------:R-:W-:-:S04]  /*37a0*/  LOP3.LUT R2, R23, 0x80000000, RZ, 0xc0, !PT ;  /* 0x8000000017027812 */ /* 0x000fc800078ec0ff */
[----:B------:R-:W-:-:S04]  /*37b0*/  SHF.R.U32.HI R3, RZ, 0x18, R2 ;  /* 0x00000018ff037819 */ /* 0x000fc80000011602 */
[----:B------:R-:W-:-:S04]  /*37c0*/  LOP3.LUT R0, R0, R3, RZ, 0xfc, !PT ;  /* 0x0000000300007212 */ /* 0x000fc800078efcff */
[----:B------:R-:W-:Y:S02]  /*37d0*/  PRMT R8, R0, 0x7610, R8 ;  /* 0x0000761000087816 */ /* 0x000fe40000000008 */
.L_x_18748:
[----:B------:R-:W-:Y:S05]  /*37e0*/  BSYNC B0 ;  /* 0x0000000000007941 */ /* 0x000fea0003800000 */
.L_x_18747:
[----:B------:R0:W-:Y:S01]  /*37f0*/  STG.E.U8 [R16.64], R8 ;  /* 0x0000000810007986 */ /* 0x0001e2000c101124 */
[----:B------:R-:W-:Y:S05]  /*3800*/  BRA `(.L_x_18727) ;  /* 0x0000048000007947 */ /* 0x000fea0003800000 */
.L_x_18745:
        /* <DEDUP_REMOVED lines=17> */
.L_x_18752:
[----:B------:R-:W-:-:S04]  /*3920*/  LOP3.LUT R2, R23, 0x80000000, RZ, 0xc0, !PT ;  /* 0x8000000017027812 */ /* 0x000fc800078ec0ff */
[----:B------:R-:W-:-:S04]  /*3930*/  SHF.R.U32.HI R3, RZ, 0x18, R2 ;  /* 0x00000018ff037819 */ /* 0x000fc80000011602 */
[----:B------:R-:W-:-:S04]  /*3940*/  LOP3.LUT R0, R0, R3, RZ, 0xfc, !PT ;  /* 0x0000000300007212 */ /* 0x000fc800078efcff */
[----:B------:R-:W-:Y:S02]  /*3950*/  PRMT R8, R0, 0x7610, R8 ;  /* 0x0000761000087816 */ /* 0x000fe40000000008 */
.L_x_18751:
[----:B------:R-:W-:Y:S05]  /*3960*/  BSYNC B0 ;  /* 0x0000000000007941 */ /* 0x000fea0003800000 */
.L_x_18750:
[----:B------:R0:W-:Y:S01]  /*3970*/  STG.E.U8 [R16.64], R8 ;  /* 0x0000000810007986 */ /* 0x0001e2000c101124 */
[----:B------:R-:W-:Y:S05]  /*3980*/  BRA `(.L_x_18727) ;  /* 0x0000030000007947 */ /* 0x000fea0003800000 */
.L_x_18744:
        /* <DEDUP_REMOVED lines=22> */
.L_x_18726:
        /* <DEDUP_REMOVED lines=20> */
.L_x_18754:
[----:B------:R-:W-:-:S04]  /*3c30*/  PRMT R2, R23, 0x9910, RZ ;  /* 0x0000991017027816 */ /* 0x000fc800000000ff */
[----:B------:R-:W-:-:S05]  /*3c40*/  SHF.R.S32.HI R3, RZ, 0x1f, R2 ;  /* 0x0000001fff037819 */ /* 0x000fca0000011402 */
[----:B------:R0:W-:Y:S01]  /*3c50*/  STG.E.64 [R16.64], R2 ;  /* 0x0000000210007986 */ /* 0x0001e2000c101b24 */
[----:B------:R-:W-:Y:S05]  /*3c60*/  BRA `(.L_x_18727) ;  /* 0x0000002000007947 */ /* 0x000fea0003800000 */
.L_x_18753:
[----:B------:R-:W-:-:S05]  /*3c70*/  PRMT R3, R23, 0x9910, RZ ;  /* 0x0000991017037816 */ /* 0x000fca00000000ff */
[----:B------:R0:W-:Y:S02]  /*3c80*/  STG.E [R16.64], R3 ;  /* 0x0000000310007986 */ /* 0x0001e4000c101924 */
.L_x_18727:
[----:B------:R-:W-:-:S05]  /*3c90*/  IMAD R18, R19, 0x200, R18 ;  /* 0x0000020013127824 */ /* 0x000fca00078e0212 */
[----:B0-----:R-:W-:Y:S02]  /*3ca0*/  IADD3 R23, R18, 0x80, RZ ;  /* 0x0000008012177810 */ /* 0x001fe40007ffe0ff */
.L_x_18656:
[----:B------:R-:W-:Y:S05]  /*3cb0*/  BSYNC B6 ;  /* 0x0000000000067941 */ /* 0x000fea0003800000 */
.L_x_18655:
        /* <DEDUP_REMOVED lines=258> */
.L_x_18757:
        /* <DEDUP_REMOVED lines=18> */
.L_x_18761:
[----:B------:R0:W5:Y:S01]  /*4e00*/  LDG.E.U8 R19, [R2.64] ;  /* 0x0000002402137981 */ /* 0x000162000c1e1100 */
[----:B------:R-:W-:Y:S05]  /*4e10*/  BRA `(.L_x_18763) ;  /* 0x00000d8000007947 */ /* 0x000fea0003800000 */
.L_x_18760:
        /* <DEDUP_REMOVED lines=8> */
.L_x_18765:
[----:B------:R0:W5:Y:S01]  /*4ea0*/  LDG.E.U16 R19, [R2.64] ;  /* 0x0000002402137981 */ /* 0x000162000c1e1500 */
[----:B------:R-:W-:Y:S05]  /*4eb0*/  BRA `(.L_x_18763) ;  /* 0x00000ce000007947 */ /* 0x000fea0003800000 */
.L_x_18764:
[----:B------:R0:W5:Y:S01]  /*4ec0*/  LDG.E.U16 R19, [R2.64] ;  /* 0x0000002402137981 */ /* 0x000162000c1e1500 */
[----:B------:R-:W-:Y:S05]  /*4ed0*/  BRA `(.L_x_18763) ;  /* 0x00000cc000007947 */ /* 0x000fea0003800000 */
.L_x_18759:
        /* <DEDUP_REMOVED lines=9> */
.L_x_18767:
[----:B------:R-:W2:Y:S02]  /*4f70*/  LDG.E.U16 R0, [R2.64] ;  /* 0x0000002402007981 */ /* 0x000ea4000c1e1500 */
[----:B--2---:R-:W-:-:S06]  /*4f80*/  HADD2.F32 R0, -RZ, R0.H0_H0 ;  /* 0x20000000ff007230 */ /* 0x004fcc0000004100 */
[----:B------:R-:W0:Y:S02]  /*4f90*/  F2I.FTZ.TRUNC.NTZ R0, R0 ;  /* 0x0000000000007305 */ /* 0x000e24000021f100 */
[----:B0-----:R-:W-:Y:S01]  /*4fa0*/  PRMT R19, R0, 0x7610, R19 ;  /* 0x0000761000137816 */ /* 0x001fe20000000013 */
[----:B------:R-:W-:Y:S05]  /*4fb0*/  BRA `(.L_x_18763) ;  /* 0x00000be000007947 */ /* 0x000fea0003800000 */
.L_x_18766:
        /* <DEDUP_REMOVED lines=9> */
.L_x_18769:
[----:B------:R-:W2:Y:S02]  /*5050*/  LDG.E.U16 R2, [R2.64] ;  /* 0x0000002402027981 */ /* 0x000ea4000c1e1500 */
[----:B--2---:R-:W-:-:S06]  /*5060*/  HADD2.F32 R0, -RZ, R2.H0_H0 ;  /* 0x20000002ff007230 */ /* 0x004fcc0000004100 */
[----:B------:R-:W0:Y:S02]  /*5070*/  F2I.FTZ.TRUNC.NTZ R0, R0 ;  /* 0x0000000000007305 */ /* 0x000e24000021f100 */
[----:B0-----:R-:W-:Y:S01]  /*5080*/  PRMT R19, R0, 0x7610, R19 ;  /* 0x0000761000137816 */ /* 0x001fe20000000013 */
[----:B------:R-:W-:Y:S05]  /*5090*/  BRA `(.L_x_18763) ;  /* 0x00000b0000007947 */ /* 0x000fea0003800000 */
.L_x_18768:
[----:B------:R-:W2:Y:S02]  /*50a0*/  LDG.E.64 R2, [R2.64] ;  /* 0x0000002402027981 */ /* 0x000ea4000c1e1b00 */
[----:B--2---:R0:W1:Y:S01]  /*50b0*/  F2I.F64.TRUNC R19, R2 ;  /* 0x0000000200137311 */ /* 0x004062000030d100 */
[----:B------:R-:W-:Y:S05]  /*50c0*/  BRA `(.L_x_18763) ;  /* 0x00000ad000007947 */ /* 0x000fea0003800000 */
.L_x_18758:
        /* <DEDUP_REMOVED lines=12> */
.L_x_18772:
[----:B------:R-:W2:Y:S02]  /*5190*/  LDG.E.64 R2, [R2.64] ;  /* 0x0000002402027981 */ /* 0x000ea4000c1e1b00 */
[----:B--2---:R0:W1:Y:S01]  /*51a0*/  F2I.F64.TRUNC R19, R2 ;  /* 0x0000000200137311 */ /* 0x004062000030d100 */
[----:B------:R-:W-:Y:S05]  /*51b0*/  BRA `(.L_x_18763) ;  /* 0x000009e000007947 */ /* 0x000fea0003800000 */
.L_x_18771:
        /* <DEDUP_REMOVED lines=28> */
.L_x_18774:
        /* <DEDUP_REMOVED lines=15> */
.L_x_18773:
[----:B------:R-:W2:Y:S02]  /*5470*/  LDG.E.U16 R0, [R2.64] ;  /* 0x0000002402007981 */ /* 0x000ea4000c1e1500 */
[----:B--2---:R-:W-:-:S06]  /*5480*/  PRMT R0, RZ, 0x5410, R0 ;  /* 0x00005410ff007816 */ /* 0x004fcc0000000000 */
[----:B------:R-:W0:Y:S02]  /*5490*/  F2I.FTZ.TRUNC.NTZ R0, R0 ;  /* 0x0000000000007305 */ /* 0x000e24000021f100 */
[----:B0-----:R-:W-:Y:S01]  /*54a0*/  PRMT R19, R0, 0x7610, R19 ;  /* 0x0000761000137816 */ /* 0x001fe20000000013 */
[----:B------:R-:W-:Y:S05]  /*54b0*/  BRA `(.L_x_18763) ;  /* 0x000006e000007947 */ /* 0x000fea0003800000 */
.L_x_18770:
        /* <DEDUP_REMOVED lines=10> */
.L_x_18777:
        /* <DEDUP_REMOVED lines=21> */
.L_x_18781:
[----:B------:R-:W-:Y:S05]  /*56b0*/  BSYNC B1 ;  /* 0x0000000000017941 */ /* 0x000fea0003800000 */
.L_x_18780:
[----:B------:R-:W-:Y:S01]  /*56c0*/  LEA R3, R0, 0x3b800000, 0x17 ;  /* 0x3b80000000037811 */ /* 0x000fe200078eb8ff */
[----:B------:R-:W-:-:S05]  /*56d0*/  IMAD.SHL.U32 R0, R2, 0x100000, RZ ;  /* 0x0010000002007824 */ /* 0x000fca00078e00ff */
[----:B------:R-:W-:Y:S02]  /*56e0*/  LOP3.LUT R0, R3, R0, R4, 0xfe, !PT ;  /* 0x0000000003007212 */ /* 0x000fe400078efe04 */
.L_x_18779:
[----:B------:R-:W-:Y:S05]  /*56f0*/  BSYNC B0 ;  /* 0x0000000000007941 */ /* 0x000fea0003800000 */
.L_x_18778:
[----:B------:R-:W0:Y:S02]  /*5700*/  F2I.FTZ.TRUNC.NTZ R0, R0 ;  /* 0x0000000000007305 */ /* 0x000e24000021f100 */
[----:B0-----:R-:W-:Y:S01]  /*5710*/  PRMT R19, R0, 0x7610, R19 ;  /* 0x0000761000137816 */ /* 0x001fe20000000013 */
[----:B------:R-:W-:Y:S05]  /*5720*/  BRA `(.L_x_18763) ;  /* 0x0000047000007947 */ /* 0x000fea0003800000 */
.L_x_18776:
        /* <DEDUP_REMOVED lines=21> */
.L_x_18785:
[----:B------:R-:W-:Y:S05]  /*5880*/  BSYNC B1 ;  /* 0x0000000000017941 */ /* 0x000fea0003800000 */
.L_x_18784:
[----:B------:R-:W-:Y:S01]  /*5890*/  LEA R3, R0, 0x37800000, 0x17 ;  /* 0x3780000000037811 */ /* 0x000fe200078eb8ff */
[----:B------:R-:W-:-:S05]  /*58a0*/  IMAD.SHL.U32 R0, R2, 0x200000, RZ ;  /* 0x0020000002007824 */ /* 0x000fca00078e00ff */
[----:B------:R-:W-:Y:S02]  /*58b0*/  LOP3.LUT R0, R3, R0, R4, 0xfe, !PT ;  /* 0x0000000003007212 */ /* 0x000fe400078efe04 */
.L_x_18783:
[----:B------:R-:W-:Y:S05]  /*58c0*/  BSYNC B0 ;  /* 0x0000000000007941 */ /* 0x000fea0003800000 */
.L_x_18782:
[----:B------:R-:W0:Y:S02]  /*58d0*/  F2I.FTZ.TRUNC.NTZ R0, R0 ;  /* 0x0000000000007305 */ /* 0x000e24000021f100 */
[----:B0-----:R-:W-:Y:S01]  /*58e0*/  PRMT R19, R0, 0x7610, R19 ;  /* 0x0000761000137816 */ /* 0x001fe20000000013 */
[----:B------:R-:W-:Y:S05]  /*58f0*/  BRA `(.L_x_18763) ;  /* 0x000002a000007947 */ /* 0x000fea0003800000 */
.L_x_18775:
        /* <DEDUP_REMOVED lines=14> */
.L_x_18789:
[----:B------:R-:W-:Y:S05]  /*59e0*/  BSYNC B0 ;  /* 0x0000000000007941 */ /* 0x000fea0003800000 */
.L_x_18788:
[----:B------:R-:W0:Y:S02]  /*59f0*/  F2I.FTZ.TRUNC.NTZ R0, R0 ;  /* 0x0000000000007305 */ /* 0x000e24000021f100 */
[----:B0-----:R-:W-:Y:S01]  /*5a00*/  PRMT R19, R0, 0x7610, R19 ;  /* 0x0000761000137816 */ /* 0x001fe20000000013 */
[----:B------:R-:W-:Y:S05]  /*5a10*/  BRA `(.L_x_18763) ;  /* 0x0000018000007947 */ /* 0x000fea0003800000 */
.L_x_18762:
        /* <DEDUP_REMOVED lines=21> */
.L_x_18787:
[----:B------:R0:W5:Y:S01]  /*5b70*/  LDG.E.U16 R19, [R2.64] ;  /* 0x0000002402137981 */ /* 0x000162000c1e1500 */
[----:B------:R-:W-:Y:S05]  /*5b80*/  BRA `(.L_x_18763) ;  /* 0x0000001000007947 */ /* 0x000fea0003800000 */
.L_x_18786:
[----:B------:R0:W5:Y:S02]  /*5b90*/  LDG.E.U16 R19, [R2.64] ;  /* 0x0000002402137981 */ /* 0x000164000c1e1500 */
.L_x_18763:
        /* <DEDUP_REMOVED lines=16> */
.L_x_18793:
[----:B------:R0:W5:Y:S01]  /*5ca0*/  LDG.E.U8 R0, [R2.64] ;  /* 0x0000002402007981 */ /* 0x000162000c1e1100 */
[----:B------:R-:W-:Y:S05]  /*5cb0*/  BRA `(.L_x_18795) ;  /* 0x00000d7000007947 */ /* 0x000fea0003800000 */
.L_x_18792:
        /* <DEDUP_REMOVED lines=8> */
.L_x_18797:
[----:B------:R0:W5:Y:S01]  /*5d40*/  LDG.E.U16 R0, [R2.64] ;  /* 0x0000002402007981 */ /* 0x000162000c1e1500 */
[----:B------:R-:W-:Y:S05]  /*5d50*/  BRA `(.L_x_18795) ;  /* 0x00000cd000007947 */ /* 0x000fea0003800000 */
.L_x_18796:
[----:B------:R0:W5:Y:S01]  /*5d60*/  LDG.E.U16 R0, [R2.64] ;  /* 0x0000002402007981 */ /* 0x000162000c1e1500 */
[----:B------:R-:W-:Y:S05]  /*5d70*/  BRA `(.L_x_18795) ;  /* 0x00000cb000007947 */ /* 0x000fea0003800000 */
.L_x_18791:
        /* <DEDUP_REMOVED lines=9> */
.L_x_18799:
[----:B------:R-:W2:Y:S02]  /*5e10*/  LDG.E.U16 R4, [R2.64] ;  /* 0x0000002402047981 */ /* 0x000ea4000c1e1500 */
[----:B--2---:R-:W-:-:S06]  /*5e20*/  HADD2.F32 R4, -RZ, R4.H0_H0 ;  /* 0x20000004ff047230 */ /* 0x004fcc0000004100 */
[----:B------:R-:W0:Y:S02]  /*5e30*/  F2I.FTZ.TRUNC.NTZ R4, R4 ;  /* 0x0000000400047305 */ /* 0x000e24000021f100 */
[----:B0-----:R-:W-:Y:S01]  /*5e40*/  PRMT R0, R4, 0x7610, R0 ;  /* 0x0000761004007816 */ /* 0x001fe20000000000 */
[----:B------:R-:W-:Y:S05]  /*5e50*/  BRA `(.L_x_18795) ;  /* 0x00000bd000007947 */ /* 0x000fea0003800000 */
.L_x_18798:
        /* <DEDUP_REMOVED lines=9> */
.L_x_18801:
[----:B------:R-:W2:Y:S02]  /*5ef0*/  LDG.E.U16 R2, [R2.64] ;  /* 0x0000002402027981 */ /* 0x000ea4000c1e1500 */
[----:B--2---:R-:W-:-:S06]  /*5f00*/  HADD2.F32 R4, -RZ, R2.H0_H0 ;  /* 0x20000002ff047230 */ /* 0x004fcc0000004100 */
[----:B------:R-:W0:Y:S02]  /*5f10*/  F2I.FTZ.TRUNC.NTZ R4, R4 ;  /* 0x0000000400047305 */ /* 0x000e24000021f100 */
[----:B0-----:R-:W-:Y:S01]  /*5f20*/  PRMT R0, R4, 0x7610, R0 ;  /* 0x0000761004007816 */ /* 0x001fe20000000000 */
[----:B------:R-:W-:Y:S05]  /*5f30*/  BRA `(.L_x_18795) ;  /* 0x00000af000007947 */ /* 0x000fea0003800000 */
.L_x_18800:
[----:B------:R-:W2:Y:S02]  /*5f40*/  LDG.E.64 R2, [R2.64] ;  /* 0x0000002402027981 */ /* 0x000ea4000c1e1b00 */
[----:B--2---:R0:W2:Y:S01]  /*5f50*/  F2I.F64.TRUNC R0, R2 ;  /* 0x0000000200007311 */ /* 0x0040a2000030d100 */
[----:B------:R-:W-:Y:S05]  /*5f60*/  BRA `(.L_x_18795) ;  /* 0x00000ac000007947 */ /* 0x000fea0003800000 */
.L_x_18790:
        /* <DEDUP_REMOVED lines=12> */
.L_x_18804:
[----:B------:R-:W2:Y:S02]  /*6030*/  LDG.E.64 R2, [R2.64] ;  /* 0x0000002402027981 */ /* 0x000ea4000c1e1b00 */
[----:B--2---:R0:W2:Y:S01]  /*6040*/  F2I.F64.TRUNC R0, R2 ;  /* 0x0000000200007311 */ /* 0x0040a2000030d100 */
[----:B------:R-:W-:Y:S05]  /*6050*/  BRA `(.L_x_18795) ;  /* 0x000009d000007947 */ /* 0x000fea0003800000 */
.L_x_18803:
        /* <DEDUP_REMOVED lines=28> */
.L_x_18806:
        /* <DEDUP_REMOVED lines=15> */
.L_x_18805:
[----:B------:R-:W2:Y:S02]  /*6310*/  LDG.E.U16 R2, [R2.64] ;  /* 0x0000002402027981 */ /* 0x000ea4000c1e1500 */
[----:B--2---:R-:W-:-:S04]  /*6320*/  PRMT R2, RZ, 0x5410, R2 ;  /* 0x00005410ff027816 */ /* 0x004fc80000000002 */
[----:B------:R0:W2:Y:S01]  /*6330*/  F2I.FTZ.TRUNC.NTZ R0, R2 ;  /* 0x0000000200007305 */ /* 0x0000a2000021f100 */
[----:B------:R-:W-:Y:S05]  /*6340*/  BRA `(.L_x_18795) ;  /* 0x000006e000007947 */ /* 0x000fea0003800000 */
.L_x_18802:
        /* <DEDUP_REMOVED lines=10> */
.L_x_18809:
        /* <DEDUP_REMOVED lines=21> */
.L_x_18813:
[----:B------:R-:W-:Y:S05]  /*6540*/  BSYNC B1 ;  /* 0x0000000000017941 */ /* 0x000fea0003800000 */
.L_x_18812:
[----:B------:R-:W-:Y:S01]  /*6550*/  IMAD.SHL.U32 R2, R2, 0x100000, RZ ;  /* 0x0010000002027824 */ /* 0x000fe200078e00ff */
[----:B------:R-:W-:-:S04]  /*6560*/  LEA R3, R0, 0x3b800000, 0x17 ;  /* 0x3b80000000037811 */ /* 0x000fc800078eb8ff */
[----:B------:R-:W-:Y:S02]  /*6570*/  LOP3.LUT R4, R3, R2, R4, 0xfe, !PT ;  /* 0x0000000203047212 */ /* 0x000fe400078efe04 */
.L_x_18811:
[----:B------:R-:W-:Y:S05]  /*6580*/  BSYNC B0 ;  /* 0x0000000000007941 */ /* 0x000fea0003800000 */
.L_x_18810:
[----:B------:R-:W0:Y:S02]  /*6590*/  F2I.FTZ.TRUNC.NTZ R4, R4 ;  /* 0x0000000400047305 */ /* 0x000e24000021f100 */
[----:B0-----:R-:W-:Y:S01]  /*65a0*/  PRMT R0, R4, 0x7610, R0 ;  /* 0x0000761004007816 */ /* 0x001fe20000000000 */
[----:B------:R-:W-:Y:S05]  /*65b0*/  BRA `(.L_x_18795) ;  /* 0x0000047000007947 */ /* 0x000fea0003800000 */
.L_x_18808:
        /* <DEDUP_REMOVED lines=21> */
.L_x_18817:
[----:B------:R-:W-:Y:S05]  /*6710*/  BSYNC B1 ;  /* 0x0000000000017941 */ /* 0x000fea0003800000 */
.L_x_18816:
[----:B------:R-:W-:Y:S01]  /*6720*/  IMAD.SHL.U32 R2, R2, 0x200000, RZ ;  /* 0x0020000002027824 */ /* 0x000fe200078e00ff */
[----:B------:R-:W-:-:S04]  /*6730*/  LEA R3, R0, 0x37800000, 0x17 ;  /* 0x3780000000037811 */ /* 0x000fc800078eb8ff */
[----:B------:R-:W-:Y:S02]  /*6740*/  LOP3.LUT R4, R3, R2, R4, 0xfe, !PT ;  /* 0x0000000203047212 */ /* 0x000fe400078efe04 */
.L_x_18815:
[----:B------:R-:W-:Y:S05]  /*6750*/  BSYNC B0 ;  /* 0x0000000000007941 */ /* 0x000fea0003800000 */
.L_x_18814:
[----:B------:R-:W0:Y:S02]  /*6760*/  F2I.FTZ.TRUNC.NTZ R4, R4 ;  /* 0x0000000400047305 */ /* 0x000e24000021f100 */
[----:B0-----:R-:W-:Y:S01]  /*6770*/  PRMT R0, R4, 0x7610, R0 ;  /* 0x0000761004007816 */ /* 0x001fe20000000000 */
[----:B------:R-:W-:Y:S05]  /*6780*/  BRA `(.L_x_18795) ;  /* 0x000002a000007947 */ /* 0x000fea0003800000 */
.L_x_18807:
        /* <DEDUP_REMOVED lines=14> */
.L_x_18821:
[----:B------:R-:W-:Y:S05]  /*6870*/  BSYNC B0 ;  /* 0x0000000000007941 */ /* 0x000fea0003800000 */
.L_x_18820:
[----:B------:R-:W0:Y:S02]  /*6880*/  F2I.FTZ.TRUNC.NTZ R4, R4 ;  /* 0x0000000400047305 */ /* 0x000e24000021f100 */
[----:B0-----:R-:W-:Y:S01]  /*6890*/  PRMT R0, R4, 0x7610, R0 ;  /* 0x0000761004007816 */ /* 0x001fe20000000000 */
[----:B------:R-:W-:Y:S05]  /*68a0*/  BRA `(.L_x_18795) ;  /* 0x0000018000007947 */ /* 0x000fea0003800000 */
.L_x_18794:
        /* <DEDUP_REMOVED lines=21> */
.L_x_18819:
[----:B------:R0:W5:Y:S01]  /*6a00*/  LDG.E.U16 R0, [R2.64] ;  /* 0x0000002402007981 */ /* 0x000162000c1e1500 */
[----:B------:R-:W-:Y:S05]  /*6a10*/  BRA `(.L_x_18795) ;  /* 0x0000001000007947 */ /* 0x000fea0003800000 */
.L_x_18818:
[----:B------:R0:W5:Y:S02]  /*6a20*/  LDG.E.U16 R0, [R2.64] ;  /* 0x0000002402007981 */ /* 0x000164000c1e1500 */
.L_x_18795:
        /* <DEDUP_REMOVED lines=15> */
.L_x_18825:
[----:B------:R0:W-:Y:S01]  /*6b20*/  STG.E.U8 [R16.64], R19 ;  /* 0x0000001310007986 */ /* 0x0001e2000c101124 */
[----:B------:R-:W-:Y:S05]  /*6b30*/  BRA `(.L_x_18827) ;  /* 0x00000dc000007947 */ /* 0x000fea0003800000 */
.L_x_18824:
        /* <DEDUP_REMOVED lines=10> */
.L_x_18829:
[----:B------:R-:W-:-:S05]  /*6be0*/  PRMT R3, R19, 0x9910, RZ ;  /* 0x0000991013037816 */ /* 0x000fca00000000ff */
[----:B------:R0:W-:Y:S01]  /*6bf0*/  STG.E [R16.64], R3 ;  /* 0x0000000310007986 */ /* 0x0001e2000c101924 */
[----:B------:R-:W-:Y:S05]  /*6c00*/  BRA `(.L_x_18827) ;  /* 0x00000cf000007947 */ /* 0x000fea0003800000 */
.L_x_18828:
[----:B------:R0:W-:Y:S01]  /*6c10*/  STG.E.U16 [R16.64], R19 ;  /* 0x0000001310007986 */ /* 0x0001e2000c101524 */
[----:B------:R-:W-:Y:S05]  /*6c20*/  BRA `(.L_x_18827) ;  /* 0x00000cd000007947 */ /* 0x000fea0003800000 */
.L_x_18823:
        /* <DEDUP_REMOVED lines=9> */
.L_x_18831:
[----:B------:R-:W0:Y:S02]  /*6cc0*/  I2F.S16 R0, R19 ;  /* 0x0000001300007306 */ /* 0x000e240000101400 */
[----:B0-----:R-:W-:-:S05]  /*6cd0*/  F2FP.PACK_AB R0, RZ, R0 ;  /* 0x00000000ff00723e */ /* 0x001fca00000000ff */
[----:B------:R0:W-:Y:S01]  /*6ce0*/  STG.E.U16 [R16.64], R0 ;  /* 0x0000000010007986 */ /* 0x0001e2000c101524 */
[----:B------:R-:W-:Y:S05]  /*6cf0*/  BRA `(.L_x_18827) ;  /* 0x00000c0000007947 */ /* 0x000fea0003800000 */
.L_x_18830:
        /* <DEDUP_REMOVED lines=10> */
.L_x_18833:
[----:B------:R-:W0:Y:S02]  /*6da0*/  I2F.S16 R19, R19 ;  /* 0x0000001300137306 */ /* 0x000e240000101400 */
[----:B0-----:R-:W-:-:S04]  /*6db0*/  F2FP.PACK_AB R3, RZ, R19 ;  /* 0x00000013ff03723e */ /* 0x001fc800000000ff */
[----:B------:R-:W-:-:S05]  /*6dc0*/  PRMT R3, R3, 0x5410, RZ ;  /* 0x0000541003037816 */ /* 0x000fca00000000ff */
[----:B------:R0:W-:Y:S01]  /*6dd0*/  STG.E [R16.64], R3 ;  /* 0x0000000310007986 */ /* 0x0001e2000c101924 */
[----:B------:R-:W-:Y:S05]  /*6de0*/  BRA `(.L_x_18827) ;  /* 0x00000b1000007947 */ /* 0x000fea0003800000 */
.L_x_18832:
[----:B------:R-:W0:Y:S02]  /*6df0*/  I2F.F64.S16 R2, R19 ;  /* 0x0000001300027312 */ /* 0x000e240000101c00 */
[----:B0-----:R0:W-:Y:S01]  /*6e00*/  STG.E.64 [R16.64], R2 ;  /* 0x0000000210007986 */ /* 0x0011e2000c101b24 */
[----:B------:R-:W-:Y:S05]  /*6e10*/  BRA `(.L_x_18827) ;  /* 0x00000ae000007947 */ /* 0x000fea0003800000 */
.L_x_18822:
        /* <DEDUP_REMOVED lines=13> */
.L_x_18836:
[----:B------:R-:W0:Y:S01]  /*6ef0*/  I2F.F64.S16 R4, R19 ;  /* 0x0000001300047312 */ /* 0x000e220000101c00 */
[----:B------:R-:W-:-:S05]  /*6f00*/  CS2R R6, SRZ ;  /* 0x0000000000067805 */ /* 0x000fca000001ff00 */
[----:B0-----:R0:W-:Y:S01]  /*6f10*/  STG.E.128 [R16.64], R4 ;  /* 0x0000000410007986 */ /* 0x0011e2000c101d24 */
[----:B------:R-:W-:Y:S05]  /*6f20*/  BRA `(.L_x_18827) ;  /* 0x000009d000007947 */ /* 0x000fea0003800000 */
.L_x_18835:
        /* <DEDUP_REMOVED lines=21> */
.L_x_18840:
[----:B------:R-:W-:Y:S05]  /*7080*/  BSYNC B0 ;  /* 0x0000000000007941 */ /* 0x000fea0003800000 */
.L_x_18839:
[----:B------:R-:W-:-:S05]  /*7090*/  LOP3.LUT R3, R0, R3, RZ, 0xfc, !PT ;  /* 0x0000000300037212 */ /* 0x000fca00078efcff */
[----:B------:R0:W-:Y:S01]  /*70a0*/  STG.E.U8 [R16.64], R3 ;  /* 0x0000000310007986 */ /* 0x0001e2000c101124 */
[----:B------:R-:W-:Y:S05]  /*70b0*/  BRA `(.L_x_18827) ;  /* 0x0000084000007947 */ /* 0x000fea0003800000 */
.L_x_18838:
        /* <DEDUP_REMOVED lines=13> */
.L_x_18842:
[----:B------:R-:W-:Y:S01]  /*7190*/  IMAD.MOV.U32 R0, RZ, RZ, 0x7f ;  /* 0x0000007fff007424 */ /* 0x000fe200078e00ff */
[----:B------:R-:W-:-:S04]  /*71a0*/  ISETP.GT.U32.AND P0, PT, R2, 0x7f800000, PT ;  /* 0x7f8000000200780c */ /* 0x000fc80003f04070 */
[----:B------:R-:W-:-:S04]  /*71b0*/  SEL R0, R0, 0x7c, P0 ;  /* 0x0000007c00007807 */ /* 0x000fc80000000000 */
.L_x_18843:
[----:B------:R-:W-:Y:S05]  /*71c0*/  BSYNC B0 ;  /* 0x0000000000007941 */ /* 0x000fea0003800000 */
.L_x_18841:
[----:B------:R-:W-:-:S04]  /*71d0*/  LOP3.LUT R2, R19, 0x80000000, RZ, 0xc0, !PT ;  /* 0x8000000013027812 */ /* 0x000fc800078ec0ff */
[----:B------:R-:W-:-:S04]  /*71e0*/  SHF.R.U32.HI R3, RZ, 0x18, R2 ;  /* 0x00000018ff037819 */ /* 0x000fc80000011602 */
[----:B------:R-:W-:-:S05]  /*71f0*/  LOP3.LUT R3, R0, R3, RZ, 0xfc, !PT ;  /* 0x0000000300037212 */ /* 0x000fca00078efcff */
[----:B------:R0:W-:Y:S01]  /*7200*/  STG.E.U8 [R16.64], R3 ;  /* 0x0000000310007986 */ /* 0x0001e2000c101124 */
[----:B------:R-:W-:Y:S05]  /*7210*/  BRA `(.L_x_18827) ;  /* 0x000006e000007947 */ /* 0x000fea0003800000 */
.L_x_18837:
[----:B------:R-:W0:Y:S02]  /*7220*/  I2F.S16 R0, R19 ;  /* 0x0000001300007306 */ /* 0x000e240000101400 */
[----:B0-----:R-:W-:-:S05]  /*7230*/  F2FP.BF16.PACK_AB R0, RZ, R0 ;  /* 0x00000000ff00723e */ /* 0x001fca00000010ff */
[----:B------:R0:W-:Y:S01]  /*7240*/  STG.E.U16 [R16.64], R0 ;  /* 0x0000000010007986 */ /* 0x0001e2000c101524 */
[----:B------:R-:W-:Y:S05]  /*7250*/  BRA `(.L_x_18827) ;  /* 0x000006a000007947 */ /* 0x000fea0003800000 */
.L_x_18834:
        /* <DEDUP_REMOVED lines=10> */
.L_x_18846:
        /* <DEDUP_REMOVED lines=17> */
.L_x_18849:
[----:B------:R-:W-:-:S04]  /*7410*/  LOP3.LUT R2, R19, 0x80000000, RZ, 0xc0, !PT ;  /* 0x8000000013027812 */ /* 0x000fc800078ec0ff */
[----:B------:R-:W-:-:S04]  /*7420*/  SHF.R.U32.HI R3, RZ, 0x18, R2 ;  /* 0x00000018ff037819 */ /* 0x000fc80000011602 */
[----:B------:R-:W-:-:S04]  /*7430*/  LOP3.LUT R0, R0, R3, RZ, 0xfc, !PT ;  /* 0x0000000300007212 */ /* 0x000fc800078efcff */
[----:B------:R-:W-:Y:S02]  /*7440*/  PRMT R8, R0, 0x7610, R8 ;  /* 0x0000761000087816 */ /* 0x000fe40000000008 */
.L_x_18848:
[----:B------:R-:W-:Y:S05]  /*7450*/  BSYNC B0 ;  /* 0x0000000000007941 */ /* 0x000fea0003800000 */
.L_x_18847:
[----:B------:R0:W-:Y:S01]  /*7460*/  STG.E.U8 [R16.64], R8 ;  /* 0x0000000810007986 */ /* 0x0001e2000c101124 */
[----:B------:R-:W-:Y:S05]  /*7470*/  BRA `(.L_x_18827) ;  /* 0x0000048000007947 */ /* 0x000fea0003800000 */
.L_x_18845:
        /* <DEDUP_REMOVED lines=17> */
.L_x_18852:
[----:B------:R-:W-:-:S04]  /*7590*/  LOP3.LUT R2, R19, 0x80000000, RZ, 0xc0, !PT ;  /* 0x8000000013027812 */ /* 0x000fc800078ec0ff */
[----:B------:R-:W-:-:S04]  /*75a0*/  SHF.R.U32.HI R3, RZ, 0x18, R2 ;  /* 0x00000018ff037819 */ /* 0x000fc80000011602 */
[----:B------:R-:W-:-:S04]  /*75b0*/  LOP3.LUT R0, R0, R3, RZ, 0xfc, !PT ;  /* 0x0000000300007212 */ /* 0x000fc800078efcff */
[----:B------:R-:W-:Y:S02]  /*75c0*/  PRMT R8, R0, 0x7610, R8 ;  /* 0x0000761000087816 */ /* 0x000fe40000000008 */
.L_x_18851:
[----:B------:R-:W-:Y:S05]  /*75d0*/  BSYNC B0 ;  /* 0x0000000000007941 */ /* 0x000fea0003800000 */
.L_x_18850:
[----:B------:R0:W-:Y:S01]  /*75e0*/  STG.E.U8 [R16.64], R8 ;  /* 0x0000000810007986 */ /* 0x0001e2000c101124 */
[----:B------:R-:W-:Y:S05]  /*75f0*/  BRA `(.L_x_18827) ;  /* 0x0000030000007947 */ /* 0x000fea0003800000 */
.L_x_18844:
        /* <DEDUP_REMOVED lines=22> */
.L_x_18826:
        /* <DEDUP_REMOVED lines=20> */
.L_x_18854:
[----:B------:R-:W-:-:S04]  /*78a0*/  PRMT R2, R19, 0x9910, RZ ;  /* 0x0000991013027816 */ /* 0x000fc800000000ff */
[----:B------:R-:W-:-:S05]  /*78b0*/  SHF.R.S32.HI R3, RZ, 0x1f, R2 ;  /* 0x0000001fff037819 */ /* 0x000fca0000011402 */
[----:B------:R0:W-:Y:S01]  /*78c0*/  STG.E.64 [R16.64], R2 ;  /* 0x0000000210007986 */ /* 0x0001e2000c101b24 */
[----:B------:R-:W-:Y:S05]  /*78d0*/  BRA `(.L_x_18827) ;  /* 0x0000002000007947 */ /* 0x000fea0003800000 */
.L_x_18853:
[----:B------:R-:W-:-:S05]  /*78e0*/  PRMT R3, R19, 0x9910, RZ ;  /* 0x0000991013037816 */ /* 0x000fca00000000ff */
[----:B------:R0:W-:Y:S02]  /*78f0*/  STG.E [R16.64], R3 ;  /* 0x0000000310007986 */ /* 0x0001e4000c101924 */
.L_x_18827:
        /* <DEDUP_REMOVED lines=258> */
.L_x_18855:
        /* <DEDUP_REMOVED lines=18> */
.L_x_18859:
[----:B------:R0:W5:Y:S01]  /*8a40*/  LDG.E.U8 R19, [R2.64] ;  /* 0x0000002402137981 */ /* 0x000162000c1e1100 */
[----:B------:R-:W-:Y:S05]  /*8a50*/  BRA `(.L_x_18861) ;  /* 0x00000d8000007947 */ /* 0x000fea0003800000 */
.L_x_18858:
        /* <DEDUP_REMOVED lines=8> */
.L_x_18863:
[----:B------:R0:W5:Y:S01]  /*8ae0*/  LDG.E.U16 R19, [R2.64] ;  /* 0x0000002402137981 */ /* 0x000162000c1e1500 */
[----:B------:R-:W-:Y:S05]  /*8af0*/  BRA `(.L_x_18861) ;  /* 0x00000ce000007947 */ /* 0x000fea0003800000 */
.L_x_18862:
[----:B------:R0:W5:Y:S01]  /*8b00*/  LDG.E.U16 R19, [R2.64] ;  /* 0x0000002402137981 */ /* 0x000162000c1e1500 */
[----:B------:R-:W-:Y:S05]  /*8b10*/  BRA `(.L_x_18861) ;  /* 0x00000cc000007947 */ /* 0x000fea0003800000 */
.L_x_18857:
        /* <DEDUP_REMOVED lines=9> */
.L_x_18865:
[----:B------:R-:W2:Y:S02]  /*8bb0*/  LDG.E.U16 R0, [R2.64] ;  /* 0x0000002402007981 */ /* 0x000ea4000c1e1500 */
[----:B--2---:R-:W-:-:S06]  /*8bc0*/  HADD2.F32 R0, -RZ, R0.H0_H0 ;  /* 0x20000000ff007230 */ /* 0x004fcc0000004100 */
[----:B------:R-:W0:Y:S02]  /*8bd0*/  F2I.FTZ.TRUNC.NTZ R0, R0 ;  /* 0x0000000000007305 */ /* 0x000e24000021f100 */
[----:B0-----:R-:W-:Y:S01]  /*8be0*/  PRMT R19, R0, 0x7610, R19 ;  /* 0x0000761000137816 */ /* 0x001fe20000000013 */
[----:B------:R-:W-:Y:S05]  /*8bf0*/  BRA `(.L_x_18861) ;  /* 0x00000be000007947 */ /* 0x000fea0003800000 */
.L_x_18864:
        /* <DEDUP_REMOVED lines=9> */
.L_x_18867:
[----:B------:R-:W2:Y:S02]  /*8c90*/  LDG.E.U16 R2, [R2.64] ;  /* 0x0000002402027981 */ /* 0x000ea4000c1e1500 */
[----:B--2---:R-:W-:-:S06]  /*8ca0*/  HADD2.F32 R0, -RZ, R2.H0_H0 ;  /* 0x20000002ff007230 */ /* 0x004fcc0000004100 */
[----:B------:R-:W0:Y:S02]  /*8cb0*/  F2I.FTZ.TRUNC.NTZ R0, R0 ;  /* 0x0000000000007305 */ /* 0x000e24000021f100 */
[----:B0-----:R-:W-:Y:S01]  /*8cc0*/  PRMT R19, R0, 0x7610, R19 ;  /* 0x0000761000137816 */ /* 0x001fe20000000013 */
[----:B------:R-:W-:Y:S05]  /*8cd0*/  BRA `(.L_x_18861) ;  /* 0x00000b0000007947 */ /* 0x000fea0003800000 */
.L_x_18866:
[----:B------:R-:W2:Y:S02]  /*8ce0*/  LDG.E.64 R2, [R2.64] ;  /* 0x0000002402027981 */ /* 0x000ea4000c1e1b00 */
[----:B--2---:R0:W1:Y:S01]  /*8cf0*/  F2I.F64.TRUNC R19, R2 ;  /* 0x0000000200137311 */ /* 0x004062000030d100 */
[----:B------:R-:W-:Y:S05]  /*8d00*/  BRA `(.L_x_18861) ;  /* 0x00000ad000007947 */ /* 0x000fea0003800000 */
.L_x_18856:
        /* <DEDUP_REMOVED lines=12> */
.L_x_18870:
[----:B------:R-:W2:Y:S02]  /*8dd0*/  LDG.E.64 R2, [R2.64] ;  /* 0x0000002402027981 */ /* 0x000ea4000c1e1b00 */
[----:B--2---:R0:W1:Y:S01]  /*8de0*/  F2I.F64.TRUNC R19, R2 ;  /* 0x0000000200137311 */ /* 0x004062000030d100 */
[----:B------:R-:W-:Y:S05]  /*8df0*/  BRA `(.L_x_18861) ;  /* 0x000009e000007947 */ /* 0x000fea0003800000 */
.L_x_18869:
        /* <DEDUP_REMOVED lines=28> */
.L_x_18872:
        /* <DEDUP_REMOVED lines=15> */
.L_x_18871:
[----:B------:R-:W2:Y:S02]  /*90b0*/  LDG.E.U16 R0, [R2.64] ;  /* 0x0000002402007981 */ /* 0x000ea4000c1e1500 */
[----:B--2---:R-:W-:-:S06]  /*90c0*/  PRMT R0, RZ, 0x5410, R0 ;  /* 0x00005410ff007816 */ /* 0x004fcc0000000000 */
[----:B------:R-:W0:Y:S02]  /*90d0*/  F2I.FTZ.TRUNC.NTZ R0, R0 ;  /* 0x0000000000007305 */ /* 0x000e24000021f100 */
[----:B0-----:R-:W-:Y:S01]  /*90e0*/  PRMT R19, R0, 0x7610, R19 ;  /* 0x0000761000137816 */ /* 0x001fe20000000013 */
[----:B------:R-:W-:Y:S05]  /*90f0*/  BRA `(.L_x_18861) ;  /* 0x000006e000007947 */ /* 0x000fea0003800000 */
.L_x_18868:
        /* <DEDUP_REMOVED lines=10> */
.L_x_18875:
        /* <DEDUP_REMOVED lines=21> */
.L_x_18879:
[----:B------:R-:W-:Y:S05]  /*92f0*/  BSYNC B1 ;  /* 0x0000000000017941 */ /* 0x000fea0003800000 */
.L_x_18878:
[----:B------:R-:W-:Y:S01]  /*9300*/  LEA R3, R0, 0x3b800000, 0x17 ;  /* 0x3b80000000037811 */ /* 0x000fe200078eb8ff */
[----:B------:R-:W-:-:S05]  /*9310*/  IMAD.SHL.U32 R0, R2, 0x100000, RZ ;  /* 0x0010000002007824 */ /* 0x000fca00078e00ff */
[----:B------:R-:W-:Y:S02]  /*9320*/  LOP3.LUT R0, R3, R0, R4, 0xfe, !PT ;  /* 0x0000000003007212 */ /* 0x000fe400078efe04 */
.L_x_18877:
[----:B------:R-:W-:Y:S05]  /*9330*/  BSYNC B0 ;  /* 0x0000000000007941 */ /* 0x000fea0003800000 */
.L_x_18876:
[----:B------:R-:W0:Y:S02]  /*9340*/  F2I.FTZ.TRUNC.NTZ R0, R0 ;  /* 0x0000000000007305 */ /* 0x000e24000021f100 */
[----:B0-----:R-:W-:Y:S01]  /*9350*/  PRMT R19, R0, 0x7610, R19 ;  /* 0x0000761000137816 */ /* 0x001fe20000000013 */
[----:B------:R-:W-:Y:S05]  /*9360*/  BRA `(.L_x_18861) ;  /* 0x0000047000007947 */ /* 0x000fea0003800000 */
.L_x_18874:
        /* <DEDUP_REMOVED lines=21> */
.L_x_18883:
[----:B------:R-:W-:Y:S05]  /*94c0*/  BSYNC B1 ;  /* 0x0000000000017941 */ /* 0x000fea0003800000 */
.L_x_18882:
[----:B------:R-:W-:Y:S01]  /*94d0*/  LEA R3, R0, 0x37800000, 0x17 ;  /* 0x3780000000037811 */ /* 0x000fe200078eb8ff */
[----:B------:R-:W-:-:S05]  /*94e0*/  IMAD.SHL.U32 R0, R2, 0x200000, RZ ;  /* 0x0020000002007824 */ /* 0x000fca00078e00ff */
[----:B------:R-:W-:Y:S02]  /*94f0*/  LOP3.LUT R0, R3, R0, R4, 0xfe, !PT ;  /* 0x0000000003007212 */ /* 0x000fe400078efe04 */
.L_x_18881:
[----:B------:R-:W-:Y:S05]  /*9500*/  BSYNC B0 ;  /* 0x0000000000007941 */ /* 0x000fea0003800000 */
.L_x_18880:
[----:B------:R-:W0:Y:S02]  /*9510*/  F2I.FTZ.TRUNC.NTZ R0, R0 ;  /* 0x0000000000007305 */ /* 0x000e24000021f100 */
[----:B0-----:R-:W-:Y:S01]  /*9520*/  PRMT R19, R0, 0x7610, R19 ;  /* 0x0000761000137816 */ /* 0x001fe20000000013 */
[----:B------:R-:W-:Y:S05]  /*9530*/  BRA `(.L_x_18861) ;  /* 0x000002a000007947 */ /* 0x000fea0003800000 */
.L_x_18873:
        /* <DEDUP_REMOVED lines=14> */
.L_x_18887:
[----:B------:R-:W-:Y:S05]  /*9620*/  BSYNC B0 ;  /* 0x0000000000007941 */ /* 0x000fea0003800000 */
.L_x_18886:
[----:B------:R-:W0:Y:S02]  /*9630*/  F2I.FTZ.TRUNC.NTZ R0, R0 ;  /* 0x0000000000007305 */ /* 0x000e24000021f100 */
[----:B0-----:R-:W-:Y:S01]  /*9640*/  PRMT R19, R0, 0x7610, R19 ;  /* 0x0000761000137816 */ /* 0x001fe20000000013 */
[----:B------:R-:W-:Y:S05]  /*9650*/  BRA `(.L_x_18861) ;  /* 0x0000018000007947 */ /* 0x000fea0003800000 */
.L_x_18860:
        /* <DEDUP_REMOVED lines=21> */
.L_x_18885:
[----:B------:R0:W5:Y:S01]  /*97b0*/  LDG.E.U16 R19, [R2.64] ;  /* 0x0000002402137981 */ /* 0x000162000c1e1500 */
[----:B------:R-:W-:Y:S05]  /*97c0*/  BRA `(.L_x_18861) ;  /* 0x0000001000007947 */ /* 0x000fea0003800000 */
.L_x_18884:
[----:B------:R0:W5:Y:S02]  /*97d0*/  LDG.E.U16 R19, [R2.64] ;  /* 0x0000002402137981 */ /* 0x000164000c1e1500 */
.L_x_18861:
        /* <DEDUP_REMOVED lines=16> */
.L_x_18891:
[----:B------:R0:W5:Y:S01]  /*98e0*/  LDG.E.U8 R0, [R2.64] ;  /* 0x0000002402007981 */ /* 0x000162000c1e1100 */
[----:B------:R-:W-:Y:S05]  /*98f0*/  BRA `(.L_x_18893) ;  /* 0x00000d7000007947 */ /* 0x000fea0003800000 */
.L_x_18890:
        /* <DEDUP_REMOVED lines=8> */
.L_x_18895:
[----:B------:R0:W5:Y:S01]  /*9980*/  LDG.E.U16 R0, [R2.64] ;  /* 0x0000002402007981 */ /* 0x000162000c1e1500 */
[----:B------:R-:W-:Y:S05]  /*9990*/  BRA `(.L_x_18893) ;  /* 0x00000cd000007947 */ /* 0x000fea0003800000 */
.L_x_18894:
[----:B------:R0:W5:Y:S01]  /*99a0*/  LDG.E.U16 R0, [R2.64] ;  /* 0x0000002402007981 */ /* 0x000162000c1e1500 */
[----:B------:R-:W-:Y:S05]  /*99b0*/  BRA `(.L_x_18893) ;  /* 0x00000cb000007947 */ /* 0x000fea0003800000 */
.L_x_18889:
        /* <DEDUP_REMOVED lines=9> */
.L_x_18897:
[----:B------:R-:W2:Y:S02]  /*9a50*/  LDG.E.U16 R4, [R2.64] ;  /* 0x0000002402047981 */ /* 0x000ea4000c1e1500 */
[----:B--2---:R-:W-:-:S06]  /*9a60*/  HADD2.F32 R4, -RZ, R4.H0_H0 ;  /* 0x20000004ff047230 */ /* 0x004fcc0000004100 */
[----:B------:R-:W0:Y:S02]  /*9a70*/  F2I.FTZ.TRUNC.NTZ R4, R4 ;  /* 0x0000000400047305 */ /* 0x000e24000021f100 */
[----:B0-----:R-:W-:Y:S01]  /*9a80*/  PRMT R0, R4, 0x7610, R0 ;  /* 0x0000761004007816 */ /* 0x001fe20000000000 */
[----:B------:R-:W-:Y:S05]  /*9a90*/  BRA `(.L_x_18893) ;  /* 0x00000bd000007947 */ /* 0x000fea0003800000 */
.L_x_18896:
        /* <DEDUP_REMOVED lines=9> */
.L_x_18899:
[----:B------:R-:W2:Y:S02]  /*9b30*/  LDG.E.U16 R2, [R2.64] ;  /* 0x0000002402027981 */ /* 0x000ea4000c1e1500 */
[----:B--2---:R-:W-:-:S06]  /*9b40*/  HADD2.F32 R4, -RZ, R2.H0_H0 ;  /* 0x20000002ff047230 */ /* 0x004fcc0000004100 */
[----:B------:R-:W0:Y:S02]  /*9b50*/  F2I.FTZ.TRUNC.NTZ R4, R4 ;  /* 0x0000000400047305 */ /* 0x000e24000021f100 */
[----:B0-----:R-:W-:Y:S01]  /*9b60*/  PRMT R0, R4, 0x7610, R0 ;  /* 0x0000761004007816 */ /* 0x001fe20000000000 */
[----:B------:R-:W-:Y:S05]  /*9b70*/  BRA `(.L_x_18893) ;  /* 0x00000af000007947 */ /* 0x000fea0003800000 */
.L_x_18898:
[----:B------:R-:W2:Y:S02]  /*9b80*/  LDG.E.64 R2, [R2.64] ;  /* 0x0000002402027981 */ /* 0x000ea4000c1e1b00 */
[----:B--2---:R0:W2:Y:S01]  /*9b90*/  F2I.F64.TRUNC R0, R2 ;  /* 0x0000000200007311 */ /* 0x0040a2000030d100 */
[----:B------:R-:W-:Y:S05]  /*9ba0*/  BRA `(.L_x_18893) ;  /* 0x00000ac000007947 */ /* 0x000fea0003800000 */
.L_x_18888:
        /* <DEDUP_REMOVED lines=12> */
.L_x_18902:
[----:B------:R-:W2:Y:S02]  /*9c70*/  LDG.E.64 R2, [R2.64] ;  /* 0x0000002402027981 */ /* 0x000ea4000c1e1b00 */
[----:B--2---:R0:W2:Y:S01]  /*9c80*/  F2I.F64.TRUNC R0, R2 ;  /* 0x0000000200007311 */ /* 0x0040a2000030d100 */
[----:B------:R-:W-:Y:S05]  /*9c90*/  BRA `(.L_x_18893) ;  /* 0x000009d000007947 */ /* 0x000fea0003800000 */
.L_x_18901:
        /* <DEDUP_REMOVED lines=28> */
.L_x_18904:
        /* <DEDUP_REMOVED lines=15> */
.L_x_18903:
[----:B------:R-:W2:Y:S02]  /*9f50*/  LDG.E.U16 R2, [R2.64] ;  /* 0x0000002402027981 */ /* 0x000ea4000c1e1500 */
[----:B--2---:R-:W-:-:S04]  /*9f60*/  PRMT R2, RZ, 0x5410, R2 ;  /* 0x00005410ff027816 */ /* 0x004fc80000000002 */
[----:B------:R0:W2:Y:S01]  /*9f70*/  F2I.FTZ.TRUNC.NTZ R0, R2 ;  /* 0x0000000200007305 */ /* 0x0000a2000021f100 */
[----:B------:R-:W-:Y:S05]  /*9f80*/  BRA `(.L_x_18893) ;  /* 0x000006e000007947 */ /* 0x000fea0003800000 */
.L_x_18900:
        /* <DEDUP_REMOVED lines=10> */
.L_x_18907:
        /* <DEDUP_REMOVED lines=21> */
.L_x_18911:
[----:B------:R-:W-:Y:S05]  /*a180*/  BSYNC B1 ;  /* 0x0000000000017941 */ /* 0x000fea0003800000 */
.L_x_18910:
[----:B------:R-:W-:Y:S01]  /*a190*/  IMAD.SHL.U32 R2, R2, 0x100000, RZ ;  /* 0x0010000002027824 */ /* 0x000fe200078e00ff */
[----:B------:R-:W-:-:S04]  /*a1a0*/  LEA R3, R0, 0x3b800000, 0x17 ;  /* 0x3b80000000037811 */ /* 0x000fc800078eb8ff */
[----:B------:R-:W-:Y:S02]  /*a1b0*/  LOP3.LUT R4, R3, R2, R4, 0xfe, !PT ;  /* 0x0000000203047212 */ /* 0x000fe400078efe04 */
.L_x_18909:
[----:B------:R-:W-:Y:S05]  /*a1c0*/  BSYNC B0 ;  /* 0x0000000000007941 */ /* 0x000fea0003800000 */
.L_x_18908:
[----:B------:R-:W0:Y:S02]  /*a1d0*/  F2I.FTZ.TRUNC.NTZ R4, R4 ;  /* 0x0000000400047305 */ /* 0x000e24000021f100 */
[----:B0-----:R-:W-:Y:S01]  /*a1e0*/  PRMT R0, R4, 0x7610, R0 ;  /* 0x0000761004007816 */ /* 0x001fe20000000000 */
[----:B------:R-:W-:Y:S05]  /*a1f0*/  BRA `(.L_x_18893) ;  /* 0x0000047000007947 */ /* 0x000fea0003800000 */
.L_x_18906:
        /* <DEDUP_REMOVED lines=21> */
.L_x_18915:
[----:B------:R-:W-:Y:S05]  /*a350*/  BSYNC B1 ;  /* 0x0000000000017941 */ /* 0x000fea0003800000 */
.L_x_18914:
[----:B------:R-:W-:Y:S01]  /*a360*/  IMAD.SHL.U32 R2, R2, 0x200000, RZ ;  /* 0x0020000002027824 */ /* 0x000fe200078e00ff */
[----:B------:R-:W-:-:S04]  /*a370*/  LEA R3, R0, 0x37800000, 0x17 ;  /* 0x3780000000037811 */ /* 0x000fc800078eb8ff */
[----:B------:R-:W-:Y:S02]  /*a380*/  LOP3.LUT R4, R3, R2, R4, 0xfe, !PT ;  /* 0x0000000203047212 */ /* 0x000fe400078efe04 */
.L_x_18913:
[----:B------:R-:W-:Y:S05]  /*a390*/  BSYNC B0 ;  /* 0x0000000000007941 */ /* 0x000fea0003800000 */
.L_x_18912:
[----:B------:R-:W0:Y:S02]  /*a3a0*/  F2I.FTZ.TRUNC.NTZ R4, R4 ;  /* 0x0000000400047305 */ /* 0x000e24000021f100 */
[----:B0-----:R-:W-:Y:S01]  /*a3b0*/  PRMT R0, R4, 0x7610, R0 ;  /* 0x0000761004007816 */ /* 0x001fe20000000000 */
[----:B------:R-:W-:Y:S05]  /*a3c0*/  BRA `(.L_x_18893) ;  /* 0x000002a000007947 */ /* 0x000fea0003800000 */
.L_x_18905:
        /* <DEDUP_REMOVED lines=14> */
.L_x_18919:
[----:B------:R-:W-:Y:S05]  /*a4b0*/  BSYNC B0 ;  /* 0x0000000000007941 */ /* 0x000fea0003800000 */
.L_x_18918:
[----:B------:R-:W0:Y:S02]  /*a4c0*/  F2I.FTZ.TRUNC.NTZ R4, R4 ;  /* 0x0000000400047305 */ /* 0x000e24000021f100 */
[----:B0-----:R-:W-:Y:S01]  /*a4d0*/  PRMT R0, R4, 0x7610, R0 ;  /* 0x0000761004007816 */ /* 0x001fe20000000000 */
[----:B------:R-:W-:Y:S05]  /*a4e0*/  BRA `(.L_x_18893) ;  /* 0x0000018000007947 */ /* 0x000fea0003800000 */
.L_x_18892:
        /* <DEDUP_REMOVED lines=21> */
.L_x_18917:
[----:B------:R0:W5:Y:S01]  /*a640*/  LDG.E.U16 R0, [R2.64] ;  /* 0x0000002402007981 */ /* 0x000162000c1e1500 */
[----:B------:R-:W-:Y:S05]  /*a650*/  BRA `(.L_x_18893) ;  /* 0x0000001000007947 */ /* 0x000fea0003800000 */
.L_x_18916:
[----:B------:R0:W5:Y:S02]  /*a660*/  LDG.E.U16 R0, [R2.64] ;  /* 0x0000002402007981 */ /* 0x000164000c1e1500 */
.L_x_18893:
        /* <DEDUP_REMOVED lines=15> */
.L_x_18923:
[----:B------:R0:W-:Y:S01]  /*a760*/  STG.E.U8 [R16.64], R19 ;  /* 0x0000001310007986 */ /* 0x0001e2000c101124 */
[----:B------:R-:W-:Y:S05]  /*a770*/  BRA `(.L_x_18925) ;  /* 0x00000dc000007947 */ /* 0x000fea0003800000 */
.L_x_18922:
        /* <DEDUP_REMOVED lines=10> */
.L_x_18927:
[----:B------:R-:W-:-:S05]  /*a820*/  PRMT R3, R19, 0x9910, RZ ;  /* 0x0000991013037816 */ /* 0x000fca00000000ff */
[----:B------:R0:W-:Y:S01]  /*a830*/  STG.E [R16.64], R3 ;  /* 0x0000000310007986 */ /* 0x0001e2000c101924 */
[----:B------:R-:W-:Y:S05]  /*a840*/  BRA `(.L_x_18925) ;  /* 0x00000cf000007947 */ /* 0x000fea0003800000 */
.L_x_18926:
[----:B------:R0:W-:Y:S01]  /*a850*/  STG.E.U16 [R16.64], R19 ;  /* 0x0000001310007986 */ /* 0x0001e2000c101524 */
[----:B------:R-:W-:Y:S05]  /*a860*/  BRA `(.L_x_18925) ;  /* 0x00000cd000007947 */ /* 0x000fea0003800000 */
.L_x_18921:
        /* <DEDUP_REMOVED lines=9> */
.L_x_18929:
[----:B------:R-:W0:Y:S02]  /*a900*/  I2F.S16 R0, R19 ;  /* 0x0000001300007306 */ /* 0x000e240000101400 */
[----:B0-----:R-:W-:-:S05]  /*a910*/  F2FP.PACK_AB R0, RZ, R0 ;  /* 0x00000000ff00723e */ /* 0x001fca00000000ff */
[----:B------:R0:W-:Y:S01]  /*a920*/  STG.E.U16 [R16.64], R0 ;  /* 0x0000000010007986 */ /* 0x0001e2000c101524 */
[----:B------:R-:W-:Y:S05]  /*a930*/  BRA `(.L_x_18925) ;  /* 0x00000c0000007947 */ /* 0x000fea0003800000 */
.L_x_18928:
        /* <DEDUP_REMOVED lines=10> */
.L_x_18931:
[----:B------:R-:W0:Y:S02]  /*a9e0*/  I2F.S16 R19, R19 ;  /* 0x0000001300137306 */ /* 0x000e240000101400 */
[----:B0-----:R-:W-:-:S04]  /*a9f0*/  F2FP.PACK_AB R3, RZ, R19 ;  /* 0x00000013ff03723e */ /* 0x001fc800000000ff */
[----:B------:R-:W-:-:S05]  /*aa00*/  PRMT R3, R3, 0x5410, RZ ;  /* 0x0000541003037816 */ /* 0x000fca00000000ff */
[----:B------:R0:W-:Y:S01]  /*aa10*/  STG.E [R16.64], R3 ;  /* 0x0000000310007986 */ /* 0x0001e2000c101924 */
[----:B------:R-:W-:Y:S05]  /*aa20*/  BRA `(.L_x_18925) ;  /* 0x00000b1000007947 */ /* 0x000fea0003800000 */
.L_x_18930:
[----:B------:R-:W0:Y:S02]  /*aa30*/  I2F.F64.S16 R2, R19 ;  /* 0x0000001300027312 */ /* 0x000e240000101c00 */
[----:B0-----:R0:W-:Y:S01]  /*aa40*/  STG.E.64 [R16.64], R2 ;  /* 0x0000000210007986 */ /* 0x0011e2000c101b24 */
[----:B------:R-:W-:Y:S05]  /*aa50*/  BRA `(.L_x_18925) ;  /* 0x00000ae000007947 */ /* 0x000fea0003800000 */
.L_x_18920:
        /* <DEDUP_REMOVED lines=13> */
.L_x_18934:
[----:B------:R-:W0:Y:S01]  /*ab30*/  I2F.F64.S16 R4, R19 ;  /* 0x0000001300047312 */ /* 0x000e220000101c00 */
[----:B------:R-:W-:-:S05]  /*ab40*/  CS2R R6, SRZ ;  /* 0x0000000000067805 */ /* 0x000fca000001ff00 */
[----:B0-----:R0:W-:Y:S01]  /*ab50*/  STG.E.128 [R16.64], R4 ;  /* 0x0000000410007986 */ /* 0x0011e2000c101d24 */
[----:B------:R-:W-:Y:S05]  /*ab60*/  BRA `(.L_x_18925) ;  /* 0x000009d000007947 */ /* 0x000fea0003800000 */
.L_x_18933:
        /* <DEDUP_REMOVED lines=21> */
.L_x_18938:
[----:B------:R-:W-:Y:S05]  /*acc0*/  BSYNC B0 ;  /* 0x0000000000007941 */ /* 0x000fea0003800000 */
.L_x_18937:
[----:B------:R-:W-:-:S05]  /*acd0*/  LOP3.LUT R3, R0, R3, RZ, 0xfc, !PT ;  /* 0x0000000300037212 */ /* 0x000fca00078efcff */
[----:B------:R0:W-:Y:S01]  /*ace0*/  STG.E.U8 [R16.64], R3 ;  /* 0x0000000310007986 */ /* 0x0001e2000c101124 */
[----:B------:R-:W-:Y:S05]  /*acf0*/  BRA `(.L_x_18925) ;  /* 0x0000084000007947 */ /* 0x000fea0003800000 */
.L_x_18936:
        /* <DEDUP_REMOVED lines=13> */
.L_x_18940:
[----:B------:R-:W-:Y:S01]  /*add0*/  IMAD.MOV.U32 R0, RZ, RZ, 0x7f ;  /* 0x0000007fff007424 */ /* 0x000fe200078e00ff */
[----:B------:R-:W-:-:S04]  /*ade0*/  ISETP.GT.U32.AND P0, PT, R2, 0x7f800000, PT ;  /* 0x7f8000000200780c */ /* 0x000fc80003f04070 */
[----:B------:R-:W-:-:S04]  /*adf0*/  SEL R0, R0, 0x7c, P0 ;  /* 0x0000007c00007807 */ /* 0x000fc80000000000 */
.L_x_18941:
[----:B------:R-:W-:Y:S05]  /*ae00*/  BSYNC B0 ;  /* 0x0000000000007941 */ /* 0x000fea0003800000 */
.L_x_18939:
[----:B------:R-:W-:-:S04]  /*ae10*/  LOP3.LUT R2, R19, 0x80000000, RZ, 0xc0, !PT ;  /* 0x8000000013027812 */ /* 0x000fc800078ec0ff */
[----:B------:R-:W-:-:S04]  /*ae20*/  SHF.R.U32.HI R3, RZ, 0x18, R2 ;  /* 0x00000018ff037819 */ /* 0x000fc80000011602 */
[----:B------:R-:W-:-:S05]  /*ae30*/  LOP3.LUT R3, R0, R3, RZ, 0xfc, !PT ;  /* 0x0000000300037212 */ /* 0x000fca00078efcff */
[----:B------:R0:W-:Y:S01]  /*ae40*/  STG.E.U8 [R16.64], R3 ;  /* 0x0000000310007986 */ /* 0x0001e2000c101124 */
[----:B------:R-:W-:Y:S05]  /*ae50*/  BRA `(.L_x_18925) ;  /* 0x000006e000007947 */ /* 0x000fea0003800000 */
.L_x_18935:
[----:B------:R-:W0:Y:S02]  /*ae60*/  I2F.S16 R0, R19 ;  /* 0x0000001300007306 */ /* 0x000e240000101400 */
[----:B0-----:R-:W-:-:S05]  /*ae70*/  F2FP.BF16.PACK_AB R0, RZ, R0 ;  /* 0x00000000ff00723e */ /* 0x001fca00000010ff */
[----:B------:R0:W-:Y:S01]  /*ae80*/  STG.E.U16 [R16.64], R0 ;  /* 0x0000000010007986 */ /* 0x0001e2000c101524 */
[----:B------:R-:W-:Y:S05]  /*ae90*/  BRA `(.L_x_18925) ;  /* 0x000006a000007947 */ /* 0x000fea0003800000 */
.L_x_18932:
        /* <DEDUP_REMOVED lines=10> */
.L_x_18944:
        /* <DEDUP_REMOVED lines=17> */
.L_x_18947:
[----:B------:R-:W-:-:S04]  /*b050*/  LOP3.LUT R2, R19, 0x80000000, RZ, 0xc0, !PT ;  /* 0x8000000013027812 */ /* 0x000fc800078ec0ff */
[----:B------:R-:W-:-:S04]  /*b060*/  SHF.R.U32.HI R3, RZ, 0x18, R2 ;  /* 0x00000018ff037819 */ /* 0x000fc80000011602 */
[----:B------:R-:W-:-:S04]  /*b070*/  LOP3.LUT R0, R0, R3, RZ, 0xfc, !PT ;  /* 0x0000000300007212 */ /* 0x000fc800078efcff */
[----:B------:R-:W-:Y:S02]  /*b080*/  PRMT R8, R0, 0x7610, R8 ;  /* 0x0000761000087816 */ /* 0x000fe40000000008 */
.L_x_18946:
[----:B------:R-:W-:Y:S05]  /*b090*/  BSYNC B0 ;  /* 0x0000000000007941 */ /* 0x000fea0003800000 */
.L_x_18945:
[----:B------:R0:W-:Y:S01]  /*b0a0*/  STG.E.U8 [R16.64], R8 ;  /* 0x0000000810007986 */ /* 0x0001e2000c101124 */
[----:B------:R-:W-:Y:S05]  /*b0b0*/  BRA `(.L_x_18925) ;  /* 0x0000048000007947 */ /* 0x000fea0003800000 */
.L_x_18943:
        /* <DEDUP_REMOVED lines=17> */
.L_x_18950:
[----:B------:R-:W-:-:S04]  /*b1d0*/  LOP3.LUT R2, R19, 0x80000000, RZ, 0xc0, !PT ;  /* 0x8000000013027812 */ /* 0x000fc800078ec0ff */
[----:B------:R-:W-:-:S04]  /*b1e0*/  SHF.R.U32.HI R3, RZ, 0x18, R2 ;  /* 0x00000018ff037819 */ /* 0x000fc80000011602 */
[----:B------:R-:W-:-:S04]  /*b1f0*/  LOP3.LUT R0, R0, R3, RZ, 0xfc, !PT ;  /* 0x0000000300007212 */ /* 0x000fc800078efcff */
[----:B------:R-:W-:Y:S02]  /*b200*/  PRMT R8, R0, 0x7610, R8 ;  /* 0x0000761000087816 */ /* 0x000fe40000000008 */
.L_x_18949:
[----:B------:R-:W-:Y:S05]  /*b210*/  BSYNC B0 ;  /* 0x0000000000007941 */ /* 0x000fea0003800000 */
.L_x_18948:
[----:B------:R0:W-:Y:S01]  /*b220*/  STG.E.U8 [R16.64], R8 ;  /* 0x0000000810007986 */ /* 0x0001e2000c101124 */
[----:B------:R-:W-:Y:S05]  /*b230*/  BRA `(.L_x_18925) ;  /* 0x0000030000007947 */ /* 0x000fea0003800000 */
.L_x_18942:
        /* <DEDUP_REMOVED lines=22> */
.L_x_18924:
        /* <DEDUP_REMOVED lines=20> */
.L_x_18952:
[----:B------:R-:W-:-:S04]  /*b4e0*/  PRMT R2, R19, 0x9910, RZ ;  /* 0x0000991013027816 */ /* 0x000fc800000000ff */
[----:B------:R-:W-:-:S05]  /*b4f0*/  SHF.R.S32.HI R3, RZ, 0x1f, R2 ;  /* 0x0000001fff037819 */ /* 0x000fca0000011402 */
[----:B------:R0:W-:Y:S01]  /*b500*/  STG.E.64 [R16.64], R2 ;  /* 0x0000000210007986 */ /* 0x0001e2000c101b24 */
[----:B------:R-:W-:Y:S05]  /*b510*/  BRA `(.L_x_18925) ;  /* 0x0000002000007947 */ /* 0x000fea0003800000 */
.L_x_18951:
[----:B------:R-:W-:-:S05]  /*b520*/  PRMT R3, R19, 0x9910, RZ ;  /* 0x0000991013037816 */ /* 0x000fca00000000ff */
[----:B------:R0:W-:Y:S02]  /*b530*/  STG.E [R16.64], R3 ;  /* 0x0000000310007986 */ /* 0x0001e4000c101924 */
.L_x_18925:
[----:B------:R-:W-:Y:S02]  /*b540*/  IADD3 R23, R23, 0x80, RZ ;  /* 0x0000008017177810 */ /* 0x000fe40007ffe0ff */
.L_x_18756:
[----:B------:R-:W-:Y:S05]  /*b550*/  BSYNC B6 ;  /* 0x0000000000067941 */ /* 0x000fea0003800000 */
.L_x_18755:
        /* <DEDUP_REMOVED lines=257> */
.L_x_18953:
        /* <DEDUP_REMOVED lines=18> */
.L_x_18957:
[----:B------:R0:W5:Y:S01]  /*c690*/  LDG.E.U8 R19, [R2.64] ;  /* 0x0000002402137981 */ /* 0x000162000c1e1100 */
[----:B------:R-:W-:Y:S05]  /*c6a0*/  BRA `(.L_x_18959) ;  /* 0x00000d8000007947 */ /* 0x000fea0003800000 */
.L_x_18956:
        /* <DEDUP_REMOVED lines=8> */
.L_x_18961:
[----:B------:R0:W5:Y:S01]  /*c730*/  LDG.E.U16 R19, [R2.64] ;  /* 0x0000002402137981 */ /* 0x000162000c1e1500 */
[----:B------:R-:W-:Y:S05]  /*c740*/  BRA `(.L_x_18959) ;  /* 0x00000ce000007947 */ /* 0x000fea0003800000 */
.L_x_18960:
[----:B------:R0:W5:Y:S01]  /*c750*/  LDG.E.U16 R19, [R2.64] ;  /* 0x0000002402137981 */ /* 0x000162000c1e1500 */
[----:B------:R-:W-:Y:S05]  /*c760*/  BRA `(.L_x_18959) ;  /* 0x00000cc000007947 */ /* 0x000fea0003800000 */
.L_x_18955:
        /* <DEDUP_REMOVED lines=9> */
.L_x_18963:
[----:B------:R-:W2:Y:S02]  /*c800*/  LDG.E.U16 R0, [R2.64] ;  /* 0x0000002402007981 */ /* 0x000ea4000c1e1500 */
[----:B--2---:R-:W-:-:S06]  /*c810*/  HADD2.F32 R0, -RZ, R0.H0_H0 ;  /* 0x20000000ff007230 */ /* 0x004fcc0000004100 */
[----:B------:R-:W0:Y:S02]  /*c820*/  F2I.FTZ.TRUNC.NTZ R0, R0 ;  /* 0x0000000000007305 */ /* 0x000e24000021f100 */
[----:B0-----:R-:W-:Y:S01]  /*c830*/  PRMT R19, R0, 0x7610, R19 ;  /* 0x0000761000137816 */ /* 0x001fe20000000013 */
[----:B------:R-:W-:Y:S05]  /*c840*/  BRA `(.L_x_18959) ;  /* 0x00000be000007947 */ /* 0x000fea0003800000 */
.L_x_18962:
        /* <DEDUP_REMOVED lines=9> */
.L_x_18965:
[----:B------:R-:W2:Y:S02]  /*c8e0*/  LDG.E.U16 R2, [R2.64] ;  /* 0x0000002402027981 */ /* 0x000ea4000c1e1500 */
[----:B--2---:R-:W-:-:S06]  /*c8f0*/  HADD2.F32 R0, -RZ, R2.H0_H0 ;  /* 0x20000002ff007230 */ /* 0x004fcc0000004100 */
[----:B------:R-:W0:Y:S02]  /*c900*/  F2I.FTZ.TRUNC.NTZ R0, R0 ;  /* 0x0000000000007305 */ /* 0x000e24000021f100 */
[----:B0-----:R-:W-:Y:S01]  /*c910*/  PRMT R19, R0, 0x7610, R19 ;  /* 0x0000761000137816 */ /* 0x001fe20000000013 */
[----:B------:R-:W-:Y:S05]  /*c920*/  BRA `(.L_x_18959) ;  /* 0x00000b0000007947 */ /* 0x000fea0003800000 */
.L_x_18964:
[----:B------:R-:W2:Y:S02]  /*c930*/  LDG.E.64 R2, [R2.64] ;  /* 0x0000002402027981 */ /* 0x000ea4000c1e1b00 */
[----:B--2---:R0:W1:Y:S01]  /*c940*/  F2I.F64.TRUNC R19, R2 ;  /* 0x0000000200137311 */ /* 0x004062000030d100 */
[----:B------:R-:W-:Y:S05]  /*c950*/  BRA `(.L_x_18959) ;  /* 0x00000ad000007947 */ /* 0x000fea0003800000 */
.L_x_18954:
        /* <DEDUP_REMOVED lines=12> */
.L_x_18968:
[----:B------:R-:W2:Y:S02]  /*ca20*/  LDG.E.64 R2, [R2.64] ;  /* 0x0000002402027981 */ /* 0x000ea4000c1e1b00 */
[----:B--2---:R0:W1:Y:S01]  /*ca30*/  F2I.F64.TRUNC R19, R2 ;  /* 0x0000000200137311 */ /* 0x004062000030d100 */
[----:B------:R-:W-:Y:S05]  /*ca40*/  BRA `(.L_x_18959) ;  /* 0x000009e000007947 */ /* 0x000fea0003800000 */
.L_x_18967:
        /* <DEDUP_REMOVED lines=28> */
.L_x_18970:
        /* <DEDUP_REMOVED lines=15> */
.L_x_18969:
[----:B------:R-:W2:Y:S02]  /*cd00*/  LDG.E.U16 R0, [R2.64] ;  /* 0x0000002402007981 */ /* 0x000ea4000c1e1500 */
[----:B--2---:R-:W-:-:S06]  /*cd10*/  PRMT R0, RZ, 0x5410, R0 ;  /* 0x00005410ff007816 */ /* 0x004fcc0000000000 */
[----:B------:R-:W0:Y:S02]  /*cd20*/  F2I.FTZ.TRUNC.NTZ R0, R0 ;  /* 0x0000000000007305 */ /* 0x000e24000021f100 */
[----:B0-----:R-:W-:Y:S01]  /*cd30*/  PRMT R19, R0, 0x7610, R19 ;  /* 0x0000761000137816 */ /* 0x001fe20000000013 */
[----:B------:R-:W-:Y:S05]  /*cd40*/  BRA `(.L_x_18959) ;  /* 0x000006e000007947 */ /* 0x000fea0003800000 */
.L_x_18966:
        /* <DEDUP_REMOVED lines=10> */
.L_x_18973:
        /* <DEDUP_REMOVED lines=21> */
.L_x_18977:
[----:B------:R-:W-:Y:S05]  /*cf40*/  BSYNC B1 ;  /* 0x0000000000017941 */ /* 0x000fea0003800000 */
.L_x_18976:
[----:B------:R-:W-:Y:S01]  /*cf50*/  LEA R3, R0, 0x3b800000, 0x17 ;  /* 0x3b80000000037811 */ /* 0x000fe200078eb8ff */
[----:B------:R-:W-:-:S05]  /*cf60*/  IMAD.SHL.U32 R0, R2, 0x100000, RZ ;  /* 0x0010000002007824 */ /* 0x000fca00078e00ff */
[----:B------:R-:W-:Y:S02]  /*cf70*/  LOP3.LUT R0, R3, R0, R4, 0xfe, !PT ;  /* 0x0000000003007212 */ /* 0x000fe400078efe04 */
.L_x_18975:
[----:B------:R-:W-:Y:S05]  /*cf80*/  BSYNC B0 ;  /* 0x0000000000007941 */ /* 0x000fea0003800000 */
.L_x_18974:
[----:B------:R-:W0:Y:S02]  /*cf90*/  F2I.FTZ.TRUNC.NTZ R0, R0 ;  /* 0x0000000000007305 */ /* 0x000e24000021f100 */
[----:B0-----:R-:W-:Y:S01]  /*cfa0*/  PRMT R19, R0, 0x7610, R19 ;  /* 0x0000761000137816 */ /* 0x001fe20000000013 */
[----:B------:R-:W-:Y:S05]  /*cfb0*/  BRA `(.L_x_18959) ;  /* 0x0000047000007947 */ /* 0x000fea0003800000 */
.L_x_18972:
        /* <DEDUP_REMOVED lines=21> */
.L_x_18981:
[----:B------:R-:W-:Y:S05]  /*d110*/  BSYNC B1 ;  /* 0x0000000000017941 */ /* 0x000fea0003800000 */
.L_x_18980:
[----:B------:R-:W-:Y:S01]  /*d120*/  LEA R3, R0, 0x37800000, 0x17 ;  /* 0x3780000000037811 */ /* 0x000fe200078eb8ff */
[----:B------:R-:W-:-:S05]  /*d130*/  IMAD.SHL.U32 R0, R2, 0x200000, RZ ;  /* 0x0020000002007824 */ /* 0x000fca00078e00ff */
[----:B------:R-:W-:Y:S02]  /*d140*/  LOP3.LUT R0, R3, R0, R4, 0xfe, !PT ;  /* 0x0000000003007212 */ /* 0x000fe400078efe04 */
.L_x_18979:
[----:B------:R-:W-:Y:S05]  /*d150*/  BSYNC B0 ;  /* 0x0000000000007941 */ /* 0x000fea0003800000 */
.L_x_18978:
[----:B------:R-:W0:Y:S02]  /*d160*/  F2I.FTZ.TRUNC.NTZ R0, R0 ;  /* 0x0000000000007305 */ /* 0x000e24000021f100 */
[----:B0-----:R-:W-:Y:S01]  /*d170*/  PRMT R19, R0, 0x7610, R19 ;  /* 0x0000761000137816 */ /* 0x001fe20000000013 */
[----:B------:R-:W-:Y:S05]  /*d180*/  BRA `(.L_x_18959) ;  /* 0x000002a000007947 */ /* 0x000fea0003800000 */
.L_x_18971:
        /* <DEDUP_REMOVED lines=14> */
.L_x_18985:
[----:B------:R-:W-:Y:S05]  /*d270*/  BSYNC B0 ;  /* 0x0000000000007941 */ /* 0x000fea0003800000 */
.L_x_18984:
[----:B------:R-:W0:Y:S02]  /*d280*/  F2I.FTZ.TRUNC.NTZ R0, R0 ;  /* 0x0000000000007305 */ /* 0x000e24000021f100 */
[----:B0-----:R-:W-:Y:S01]  /*d290*/  PRMT R19, R0, 0x7610, R19 ;  /* 0x0000761000137816 */ /* 0x001fe20000000013 */
[----:B------:R-:W-:Y:S05]  /*d2a0*/  BRA `(.L_x_18959) ;  /* 0x0000018000007947 */ /* 0x000fea0003800000 */
.L_x_18958:
        /* <DEDUP_REMOVED lines=21> */
.L_x_18983:
[----:B------:R0:W5:Y:S01]  /*d400*/  LDG.E.U16 R19, [R2.64] ;  /* 0x0000002402137981 */ /* 0x000162000c1e1500 */
[----:B------:R-:W-:Y:S05]  /*d410*/  BRA `(.L_x_18959) ;  /* 0x0000001000007947 */ /* 0x000fea0003800000 */
.L_x_18982:
[----:B------:R0:W5:Y:S02]  /*d420*/  LDG.E.U16 R19, [R2.64] ;  /* 0x0000002402137981 */ /* 0x000164000c1e1500 */
.L_x_18959:
        /* <DEDUP_REMOVED lines=16> */
.L_x_18989:
[----:B------:R0:W5:Y:S01]  /*d530*/  LDG.E.U8 R0, [R2.64] ;  /* 0x0000002402007981 */ /* 0x000162000c1e1100 */
[----:B------:R-:W-:Y:S05]  /*d540*/  BRA `(.L_x_18991) ;  /* 0x00000d7000007947 */ /* 0x000fea0003800000 */
.L_x_18988:
        /* <DEDUP_REMOVED lines=8> */
.L_x_18993:
[----:B------:R0:W5:Y:S01]  /*d5d0*/  LDG.E.U16 R0, [R2.64] ;  /* 0x0000002402007981 */ /* 0x000162000c1e1500 */
[----:B------:R-:W-:Y:S05]  /*d5e0*/  BRA `(.L_x_18991) ;  /* 0x00000cd000007947 */ /* 0x000fea0003800000 */
.L_x_18992:
[----:B------:R0:W5:Y:S01]  /*d5f0*/  LDG.E.U16 R0, [R2.64] ;  /* 0x0000002402007981 */ /* 0x000162000c1e1500 */
[----:B------:R-:W-:Y:S05]  /*d600*/  BRA `(.L_x_18991) ;  /* 0x00000cb000007947 */ /* 0x000fea0003800000 */
.L_x_18987:
        /* <DEDUP_REMOVED lines=9> */
.L_x_18995:
[----:B------:R-:W2:Y:S02]  /*d6a0*/  LDG.E.U16 R4, [R2.64] ;  /* 0x0000002402047981 */ /* 0x000ea4000c1e1500 */
[----:B--2---:R-:W-:-:S06]  /*d6b0*/  HADD2.F32 R4, -RZ, R4.H0_H0 ;  /* 0x20000004ff047230 */ /* 0x004fcc0000004100 */
[----:B------:R-:W0:Y:S02]  /*d6c0*/  F2I.FTZ.TRUNC.NTZ R4, R4 ;  /* 0x0000000400047305 */ /* 0x000e24000021f100 */
[----:B0-----:R-:W-:Y:S01]  /*d6d0*/  PRMT R0, R4, 0x7610, R0 ;  /* 0x0000761004007816 */ /* 0x001fe20000000000 */
[----:B------:R-:W-:Y:S05]  /*d6e0*/  BRA `(.L_x_18991) ;  /* 0x00000bd000007947 */ /* 0x000fea0003800000 */
.L_x_18994:
        /* <DEDUP_REMOVED lines=9> */
.L_x_18997:
[----:B------:R-:W2:Y:S02]  /*d780*/  LDG.E.U16 R2, [R2.64] ;  /* 0x0000002402027981 */ /* 0x000ea4000c1e1500 */
[----:B--2---:R-:W-:-:S06]  /*d790*/  HADD2.F32 R4, -RZ, R2.H0_H0 ;  /* 0x20000002ff047230 */ /* 0x004fcc0000004100 */
[----:B------:R-:W0:Y:S02]  /*d7a0*/  F2I.FTZ.TRUNC.NTZ R4, R4 ;  /* 0x0000000400047305 */ /* 0x000e24000021f100 */
[----:B0-----:R-:W-:Y:S01]  /*d7b0*/  PRMT R0, R4, 0x7610, R0 ;  /* 0x0000761004007816 */ /* 0x001fe20000000000 */
[----:B------:R-:W-:Y:S05]  /*d7c0*/  BRA `(.L_x_18991) ;  /* 0x00000af000007947 */ /* 0x000fea0003800000 */
.L_x_18996:
[----:B------:R-:W2:Y:S02]  /*d7d0*/  LDG.E.64 R2, [R2.64] ;  /* 0x0000002402027981 */ /* 0x000ea4000c1e1b00 */
[----:B--2---:R0:W2:Y:S01]  /*d7e0*/  F2I.F64.TRUNC R0, R2 ;  /* 0x0000000200007311 */ /* 0x0040a2000030d100 */
[----:B------:R-:W-:Y:S05]  /*d7f0*/  BRA `(.L_x_18991) ;  /* 0x00000ac000007947 */ /* 0x000fea0003800000 */
.L_x_18986:
        /* <DEDUP_REMOVED lines=12> */
.L_x_19000:
[----:B------:R-:W2:Y:S02]  /*d8c0*/  LDG.E.64 R2, [R2.64] ;  /* 0x0000002402027981 */ /* 0x000ea4000c1e1b00 */
[----:B--2---:R0:W2:Y:S01]  /*d8d0*/  F2I.F64.TRUNC R0, R2 ;  /* 0x0000000200007311 */ /* 0x0040a2000030d100 */
[----:B------:R-:W-:Y:S05]  /*d8e0*/  BRA `(.L_x_18991) ;  /* 0x000009d000007947 */ /* 0x000fea0003800000 */
.L_x_18999:
        /* <DEDUP_REMOVED lines=28> */
.L_x_19002:
        /* <DEDUP_REMOVED lines=15> */
.L_x_19001:
[----:B------:R-:W2:Y:S02]  /*dba0*/  LDG.E.U16 R2, [R2.64] ;  /* 0x0000002402027981 */ /* 0x000ea4000c1e1500 */
[----:B--2---:R-:W-:-:S04]  /*dbb0*/  PRMT R2, RZ, 0x5410, R2 ;  /* 0x00005410ff027816 */ /* 0x004fc80000000002 */
[----:B------:R0:W2:Y:S01]  /*dbc0*/  F2I.FTZ.TRUNC.NTZ R0, R2 ;  /* 0x0000000200007305 */ /* 0x0000a2000021f100 */
[----:B------:R-:W-:Y:S05]  /*dbd0*/  BRA `(.L_x_18991) ;  /* 0x000006e000007947 */ /* 0x000fea0003800000 */
.L_x_18998:
        /* <DEDUP_REMOVED lines=10> */
.L_x_19005:
        /* <DEDUP_REMOVED lines=21> */
.L_x_19009:
[----:B------:R-:W-:Y:S05]  /*ddd0*/  BSYNC B1 ;  /* 0x0000000000017941 */ /* 0x000fea0003800000 */
.L_x_19008:
[----:B------:R-:W-:Y:S01]  /*dde0*/  IMAD.SHL.U32 R2, R2, 0x100000, RZ ;  /* 0x0010000002027824 */ /* 0x000fe200078e00ff */
[----:B------:R-:W-:-:S04]  /*ddf0*/  LEA R3, R0, 0x3b800000, 0x17 ;  /* 0x3b80000000037811 */ /* 0x000fc800078eb8ff */
[----:B------:R-:W-:Y:S02]  /*de00*/  LOP3.LUT R4, R3, R2, R4, 0xfe, !PT ;  /* 0x0000000203047212 */ /* 0x000fe400078efe04 */
.L_x_19007:
[----:B------:R-:W-:Y:S05]  /*de10*/  BSYNC B0 ;  /* 0x0000000000007941 */ /* 0x000fea0003800000 */
.L_x_19006:
[----:B------:R-:W0:Y:S02]  /*de20*/  F2I.FTZ.TRUNC.NTZ R4, R4 ;  /* 0x0000000400047305 */ /* 0x000e24000021f100 */
[----:B0-----:R-:W-:Y:S01]  /*de30*/  PRMT R0, R4, 0x7610, R0 ;  /* 0x0000761004007816 */ /* 0x001fe20000000000 */
[----:B------:R-:W-:Y:S05]  /*de40*/  BRA `(.L_x_18991) ;  /* 0x0000047000007947 */ /* 0x000fea0003800000 */
.L_x_19004:
        /* <DEDUP_REMOVED lines=21> */
.L_x_19013:
[----:B------:R-:W-:Y:S05]  /*dfa0*/  BSYNC B1 ;  /* 0x0000000000017941 */ /* 0x000fea0003800000 */
.L_x_19012:
[----:B------:R-:W-:Y:S01]  /*dfb0*/  IMAD.SHL.U32 R2, R2, 0x200000, RZ ;  /* 0x0020000002027824 */ /* 0x000fe200078e00ff */
[----:B------:R-:W-:-:S04]  /*dfc0*/  LEA R3, R0, 0x37800000, 0x17 ;  /* 0x3780000000037811 */ /* 0x000fc800078eb8ff */
[----:B------:R-:W-:Y:S02]  /*dfd0*/  LOP3.LUT R4, R3, R2, R4, 0xfe, !PT ;  /* 0x0000000203047212 */ /* 0x000fe400078efe04 */
.L_x_19011:
[----:B------:R-:W-:Y:S05]  /*dfe0*/  BSYNC B0 ;  /* 0x0000000000007941 */ /* 0x000fea0003800000 */
.L_x_19010:
[----:B------:R-:W0:Y:S02]  /*dff0*/  F2I.FTZ.TRUNC.NTZ R4, R4 ;  /* 0x0000000400047305 */ /* 0x000e24000021f100 */
[----:B0-----:R-:W-:Y:S01]  /*e000*/  PRMT R0, R4, 0x7610, R0 ;  /* 0x0000761004007816 */ /* 0x001fe20000000000 */
[----:B------:R-:W-:Y:S05]  /*e010*/  BRA `(.L_x_18991) ;  /* 0x000002a000007947 */ /* 0x000fea0003800000 */
.L_x_19003:
        /* <DEDUP_REMOVED lines=14> */
.L_x_19017:
[----:B------:R-:W-:Y:S05]  /*e100*/  BSYNC B0 ;  /* 0x0000000000007941 */ /* 0x000fea0003800000 */
.L_x_19016:
[----:B------:R-:W0:Y:S02]  /*e110*/  F2I.FTZ.TRUNC.NTZ R4, R4 ;  /* 0x0000000400047305 */ /* 0x000e24000021f100 */
[----:B0-----:R-:W-:Y:S01]  /*e120*/  PRMT R0, R4, 0x7610, R0 ;  /* 0x0000761004007816 */ /* 0x001fe20000000000 */
[----:B------:R-:W-:Y:S05]  /*e130*/  BRA `(.L_x_18991) ;  /* 0x0000018000007947 */ /* 0x000fea0003800000 */
.L_x_18990:
        /* <DEDUP_REMOVED lines=21> */
.L_x_19015:
[----:B------:R0:W5:Y:S01]  /*e290*/  LDG.E.U16 R0, [R2.64] ;  /* 0x0000002402007981 */ /* 0x000162000c1e1500 */
[----:B------:R-:W-:Y:S05]  /*e2a0*/  BRA `(.L_x_18991) ;  /* 0x0000001000007947 */ /* 0x000fea0003800000 */
.L_x_19014:
[----:B------:R0:W5:Y:S02]  /*e2b0*/  LDG.E.U16 R0, [R2.64] ;  /* 0x0000002402007981 */ /* 0x000164000c1e1500 */
.L_x_18991:
        /* <DEDUP_REMOVED lines=15> */
.L_x_19021:
[----:B------:R-:W-:Y:S01]  /*e3b0*/  STG.E.U8 [R16.64], R19 ;  /* 0x0000001310007986 */ /* 0x000fe2000c101124 */
[----:B------:R-:W-:Y:S05]  /*e3c0*/  EXIT ;  /* 0x000000000000794d */ /* 0x000fea0003800000 */
.L_x_19020:
        /* <DEDUP_REMOVED lines=10> */
.L_x_19024:
[----:B------:R-:W-:-:S05]  /*e470*/  PRMT R3, R19, 0x9910, RZ ;  /* 0x0000991013037816 */ /* 0x000fca00000000ff */
[----:B------:R-:W-:Y:S01]  /*e480*/  STG.E [R16.64], R3 ;  /* 0x0000000310007986 */ /* 0x000fe2000c101924 */
[----:B------:R-:W-:Y:S05]  /*e490*/  EXIT ;  /* 0x000000000000794d */ /* 0x000fea0003800000 */
.L_x_19023:
[----:B------:R-:W-:Y:S01]  /*e4a0*/  STG.E.U16 [R16.64], R19 ;  /* 0x0000001310007986 */ /* 0x000fe2000c101524 */
[----:B------:R-:W-:Y:S05]  /*e4b0*/  EXIT ;  /* 0x000000000000794d */ /* 0x000fea0003800000 */
.L_x_19019:
        /* <DEDUP_REMOVED lines=9> */
.L_x_19026:
[----:B------:R-:W0:Y:S02]  /*e550*/  I2F.S16 R0, R19 ;  /* 0x0000001300007306 */ /* 0x000e240000101400 */
[----:B0-----:R-:W-:-:S05]  /*e560*/  F2FP.PACK_AB R0, RZ, R0 ;  /* 0x00000000ff00723e */ /* 0x001fca00000000ff */
[----:B------:R-:W-:Y:S01]  /*e570*/  STG.E.U16 [R16.64], R0 ;  /* 0x0000000010007986 */ /* 0x000fe2000c101524 */
[----:B------:R-:W-:Y:S05]  /*e580*/  EXIT ;  /* 0x000000000000794d */ /* 0x000fea0003800000 */
.L_x_19025:
        /* <DEDUP_REMOVED lines=10> */
.L_x_19028:
[----:B------:R-:W0:Y:S02]  /*e630*/  I2F.S16 R19, R19 ;  /* 0x0000001300137306 */ /* 0x000e240000101400 */
[----:B0-----:R-:W-:-:S04]  /*e640*/  F2FP.PACK_AB R3, RZ, R19 ;  /* 0x00000013ff03723e */ /* 0x001fc800000000ff */
[----:B------:R-:W-:-:S05]  /*e650*/  PRMT R3, R3, 0x5410, RZ ;  /* 0x0000541003037816 */ /* 0x000fca00000000ff */
[----:B------:R-:W-:Y:S01]  /*e660*/  STG.E [R16.64], R3 ;  /* 0x0000000310007986 */ /* 0x000fe2000c101924 */
[----:B------:R-:W-:Y:S05]  /*e670*/  EXIT ;  /* 0x000000000000794d */ /* 0x000fea0003800000 */
.L_x_19027:
[----:B------:R-:W0:Y:S02]  /*e680*/  I2F.F64.S16 R2, R19 ;  /* 0x0000001300027312 */ /* 0x000e240000101c00 */
[----:B0-----:R-:W-:Y:S01]  /*e690*/  STG.E.64 [R16.64], R2 ;  /* 0x0000000210007986 */ /* 0x001fe2000c101b24 */
[----:B------:R-:W-:Y:S05]  /*e6a0*/  EXIT ;  /* 0x000000000000794d */ /* 0x000fea0003800000 */
.L_x_19018:
        /* <DEDUP_REMOVED lines=13> */
.L_x_19031:
[----:B------:R-:W0:Y:S01]  /*e780*/  I2F.F64.S16 R4, R19 ;  /* 0x0000001300047312 */ /* 0x000e220000101c00 */
[----:B------:R-:W-:-:S05]  /*e790*/  CS2R R6, SRZ ;  /* 0x0000000000067805 */ /* 0x000fca000001ff00 */
[----:B0-----:R-:W-:Y:S01]  /*e7a0*/  STG.E.128 [R16.64], R4 ;  /* 0x0000000410007986 */ /* 0x001fe2000c101d24 */
[----:B------:R-:W-:Y:S05]  /*e7b0*/  EXIT ;  /* 0x000000000000794d */ /* 0x000fea0003800000 */
.L_x_19030:
        /* <DEDUP_REMOVED lines=21> */
.L_x_19035:
[----:B------:R-:W-:Y:S05]  /*e910*/  BSYNC B0 ;  /* 0x0000000000007941 */ /* 0x000fea0003800000 */
.L_x_19034:
[----:B------:R-:W-:-:S05]  /*e920*/  LOP3.LUT R3, R0, R3, RZ, 0xfc, !PT ;  /* 0x0000000300037212 */ /* 0x000fca00078efcff */
[----:B------:R-:W-:Y:S01]  /*e930*/  STG.E.U8 [R16.64], R3 ;  /* 0x0000000310007986 */ /* 0x000fe2000c101124 */
[----:B------:R-:W-:Y:S05]  /*e940*/  EXIT ;  /* 0x000000000000794d */ /* 0x000fea0003800000 */
.L_x_19033:
        /* <DEDUP_REMOVED lines=13> */
.L_x_19037:
[----:B------:R-:W-:Y:S01]  /*ea20*/  IMAD.MOV.U32 R0, RZ, RZ, 0x7f ;  /* 0x0000007fff007424 */ /* 0x000fe200078e00ff */
[----:B------:R-:W-:-:S04]  /*ea30*/  ISETP.GT.U32.AND P0, PT, R2, 0x7f800000, PT ;  /* 0x7f8000000200780c */ /* 0x000fc80003f04070 */
[----:B------:R-:W-:-:S04]  /*ea40*/  SEL R0, R0, 0x7c, P0 ;  /* 0x0000007c00007807 */ /* 0x000fc80000000000 */
.L_x_19038:
[----:B------:R-:W-:Y:S05]  /*ea50*/  BSYNC B0 ;  /* 0x0000000000007941 */ /* 0x000fea0003800000 */
.L_x_19036:
[----:B------:R-:W-:-:S04]  /*ea60*/  LOP3.LUT R2, R19, 0x80000000, RZ, 0xc0, !PT ;  /* 0x8000000013027812 */ /* 0x000fc800078ec0ff */
[----:B------:R-:W-:-:S04]  /*ea70*/  SHF.R.U32.HI R3, RZ, 0x18, R2 ;  /* 0x00000018ff037819 */ /* 0x000fc80000011602 */
[----:B------:R-:W-:-:S05]  /*ea80*/  LOP3.LUT R3, R0, R3, RZ, 0xfc, !PT ;  /* 0x0000000300037212 */ /* 0x000fca00078efcff */
[----:B------:R-:W-:Y:S01]  /*ea90*/  STG.E.U8 [R16.64], R3 ;  /* 0x0000000310007986 */ /* 0x000fe2000c101124 */
[----:B------:R-:W-:Y:S05]  /*eaa0*/  EXIT ;  /* 0x000000000000794d */ /* 0x000fea0003800000 */
.L_x_19032:
[----:B------:R-:W0:Y:S02]  /*eab0*/  I2F.S16 R0, R19 ;  /* 0x0000001300007306 */ /* 0x000e240000101400 */
[----:B0-----:R-:W-:-:S05]  /*eac0*/  F2FP.BF16.PACK_AB R0, RZ, R0 ;  /* 0x00000000ff00723e */ /* 0x001fca00000010ff */
[----:B------:R-:W-:Y:S01]  /*ead0*/  STG.E.U16 [R16.64], R0 ;  /* 0x0000000010007986 */ /* 0x000fe2000c101524 */
[----:B------:R-:W-:Y:S05]  /*eae0*/  EXIT ;  /* 0x000000000000794d */ /* 0x000fea0003800000 */
.L_x_19029:
        /* <DEDUP_REMOVED lines=10> */
.L_x_19041:
        /* <DEDUP_REMOVED lines=17> */
.L_x_19044:
[----:B------:R-:W-:-:S04]  /*eca0*/  LOP3.LUT R2, R19, 0x80000000, RZ, 0xc0, !PT ;  /* 0x8000000013027812 */ /* 0x000fc800078ec0ff */
[----:B------:R-:W-:-:S04]  /*ecb0*/  SHF.R.U32.HI R3, RZ, 0x18, R2 ;  /* 0x00000018ff037819 */ /* 0x000fc80000011602 */
[----:B------:R-:W-:-:S04]  /*ecc0*/  LOP3.LUT R0, R0, R3, RZ, 0xfc, !PT ;  /* 0x0000000300007212 */ /* 0x000fc800078efcff */
[----:B------:R-:W-:Y:S02]  /*ecd0*/  PRMT R8, R0, 0x7610, R8 ;  /* 0x0000761000087816 */ /* 0x000fe40000000008 */
.L_x_19043:
[----:B------:R-:W-:Y:S05]  /*ece0*/  BSYNC B0 ;  /* 0x0000000000007941 */ /* 0x000fea0003800000 */
.L_x_19042:
[----:B------:R-:W-:Y:S01]  /*ecf0*/  STG.E.U8 [R16.64], R8 ;  /* 0x0000000810007986 */ /* 0x000fe2000c101124 */
[----:B------:R-:W-:Y:S05]  /*ed00*/  EXIT ;  /* 0x000000000000794d */ /* 0x000fea0003800000 */
.L_x_19040:
        /* <DEDUP_REMOVED lines=17> */
.L_x_19047:
[----:B------:R-:W-:-:S04]  /*ee20*/  LOP3.LUT R2, R19, 0x80000000, RZ, 0xc0, !PT ;  /* 0x8000000013027812 */ /* 0x000fc800078ec0ff */
[----:B------:R-:W-:-:S04]  /*ee30*/  SHF.R.U32.HI R3, RZ, 0x18, R2 ;  /* 0x00000018ff037819 */ /* 0x000fc80000011602 */
[----:B------:R-:W-:-:S04]  /*ee40*/  LOP3.LUT R0, R0, R3, RZ, 0xfc, !PT ;  /* 0x0000000300007212 */ /* 0x000fc800078efcff */
[----:B------:R-:W-:Y:S02]  /*ee50*/  PRMT R8, R0, 0x7610, R8 ;  /* 0x0000761000087816 */ /* 0x000fe40000000008 */
.L_x_19046:
[----:B------:R-:W-:Y:S05]  /*ee60*/  BSYNC B0 ;  /* 0x0000000000007941 */ /* 0x000fea0003800000 */
.L_x_19045:
[----:B------:R-:W-:Y:S01]  /*ee70*/  STG.E.U8 [R16.64], R8 ;  /* 0x0000000810007986 */ /* 0x000fe2000c101124 */
[----:B------:R-:W-:Y:S05]  /*ee80*/  EXIT ;  /* 0x000000000000794d */ /* 0x000fea0003800000 */
.L_x_19039:
        /* <DEDUP_REMOVED lines=22> */
.L_x_19022:
        /* <DEDUP_REMOVED lines=20> */
.L_x_19049:
[----:B------:R-:W-:-:S04]  /*f130*/  PRMT R2, R19, 0x9910, RZ ;  /* 0x0000991013027816 */ /* 0x000fc800000000ff */
[----:B------:R-:W-:-:S05]  /*f140*/  SHF.R.S32.HI R3, RZ, 0x1f, R2 ;  /* 0x0000001fff037819 */ /* 0x000fca0000011402 */
[----:B------:R-:W-:Y:S01]  /*f150*/  STG.E.64 [R16.64], R2 ;  /* 0x0000000210007986 */ /* 0x000fe2000c101b24 */
[----:B------:R-:W-:Y:S05]  /*f160*/  EXIT ;  /* 0x000000000000794d */ /* 0x000fea0003800000 */
.L_x_19048:
[----:B------:R-:W-:-:S05]  /*f170*/  PRMT R3, R19, 0x9910, RZ ;  /* 0x0000991013037816 */ /* 0x000fca00000000ff */
[----:B------:R-:W-:Y:S01]  /*f180*/  STG.E [R16.64], R3 ;  /* 0x0000000310007986 */ /* 0x000fe2000c101924 */
[----:B------:R-:W-:Y:S05]  /*f190*/  EXIT ;  /* 0x000000000000794d */ /* 0x000fea0003800000 */
.L_x_19050:
        /* <DEDUP_REMOVED lines=14> */
.L_x_25229:


//--------------------- .text._ZN2at6native27unrolled_elementwise_kernelINS0_13BinaryFunctorIsssNS0_17BitwiseAndFunctorIsEEEESt5arrayIPcLm3EELi4E23TrivialOffsetCalculatorILi2EjES9_ILi1EjENS0_6memory12LoadWithCastILi2EEENSC_13StoreWithCastILi1EEEEEviT_T0_T2_T3_T4_T5_ --------------------------
	.section	.text._ZN2at6native27unrolled_elementwise_kernelINS0_13BinaryFunctorIsssNS0_17BitwiseAndFunctorIsEEEESt5arrayIPcLm3EELi4E23TrivialOffsetCalculatorILi2EjES9_ILi1EjENS0_6memory12LoadWithCastILi2EEENSC_13StoreWithCastILi1EEEEEviT_T0_T2_T3_T4_T5_,"ax",@progbits
	.sectioninfo	@"SHI_REGISTERS=32"
	.align	128
        .global         _ZN2at6native27unrolled_elementwise_kernelINS0_13BinaryFunctorIsssNS0_17BitwiseAndFunctorIsEEEESt5arrayIPcLm3EELi4E23TrivialOffsetCalculatorILi2EjES9_ILi1EjENS0_6memory12LoadWithCastILi2EEENSC_13StoreWithCastILi1EEEEEviT_T0_T2_T3_T4_T5_
        .type           _ZN2at6native27unrolled_elementwise_kernelINS0_13BinaryFunctorIsssNS0_17BitwiseAndFunctorIsEEEESt5arrayIPcLm3EELi4E23TrivialOffsetCalculatorILi2EjES9_ILi1EjENS0_6memory12LoadWithCastILi2EEENSC_13StoreWithCastILi1EEEEEviT_T0_T2_T3_T4_T5_,@function
        .size           _ZN2at6native27unrolled_elementwise_kernelINS0_13BinaryFunctorIsssNS0_17BitwiseAndFunctorIsEEEESt5arrayIPcLm3EELi4E23TrivialOffsetCalculatorILi2EjES9_ILi1EjENS0_6memory12LoadWithCastILi2EEENSC_13StoreWithCastILi1EEEEEviT_T0_T2_T3_T4_T5_,(.L_x_25230 - _ZN2at6native27unrolled_elementwise_kernelINS0_13BinaryFunctorIsssNS0_17BitwiseAndFunctorIsEEEESt5arrayIPcLm3EELi4E23TrivialOffsetCalculatorILi2EjES9_ILi1EjENS0_6memory12LoadWithCastILi2EEENSC_13StoreWithCastILi1EEEEEviT_T0_T2_T3_T4_T5_)
        .other          _ZN2at6native27unrolled_elementwise_kernelINS0_13BinaryFunctorIsssNS0_17BitwiseAndFunctorIsEEEESt5arrayIPcLm3EELi4E23TrivialOffsetCalculatorILi2EjES9_ILi1EjENS0_6memory12LoadWithCastILi2EEENSC_13StoreWithCastILi1EEEEEviT_T0_T2_T3_T4_T5_,@"STO_CUDA_ENTRY STV_DEFAULT"
_ZN2at6native27unrolled_elementwise_kernelINS0_13BinaryFunctorIsssNS0_17BitwiseAndFunctorIsEEEESt5arrayIPcLm3EELi4E23TrivialOffsetCalculatorILi2EjES9_ILi1EjENS0_6memory12LoadWithCastILi2EEENSC_13StoreWithCastILi1EEEEEviT_T0_T2_T3_T4_T5_:
.text._ZN2at6native27unrolled_elementwise_kernelINS0_13BinaryFunctorIsssNS0_17BitwiseAndFunctorIsEEEESt5arrayIPcLm3EELi4E23TrivialOffsetCalculatorILi2EjES9_ILi1EjENS0_6memory12LoadWithCastILi2EEENSC_13StoreWithCastILi1EEEEEviT_T0_T2_T3_T4_T5_:
        /* <DEDUP_REMOVED lines=31> */
.L_x_19056:
[----:B------:R0:W5:Y:S01]  /*01f0*/  LDG.E.U8 R25, [R4.64] ;  /* 0x0000002404197981 */ /* 0x000162000c1e1100 */
[----:B------:R-:W-:Y:S05]  /*0200*/  BRA `(.L_x_19058) ;  /* 0x00000d9000007947 */ /* 0x000fea0003800000 */
.L_x_19055:
        /* <DEDUP_REMOVED lines=8> */
.L_x_19060:
[----:B------:R0:W5:Y:S01]  /*0290*/  LDG.E.U16 R25, [R4.64] ;  /* 0x0000002404197981 */ /* 0x000162000c1e1500 */
[----:B------:R-:W-:Y:S05]  /*02a0*/  BRA `(.L_x_19058) ;  /* 0x00000cf000007947 */ /* 0x000fea0003800000 */
.L_x_19059:
[----:B------:R0:W5:Y:S01]  /*02b0*/  LDG.E.U16 R25, [R4.64] ;  /* 0x0000002404197981 */ /* 0x000162000c1e1500 */
[----:B------:R-:W-:Y:S05]  /*02c0*/  BRA `(.L_x_19058) ;  /* 0x00000cd000007947 */ /* 0x000fea0003800000 */
.L_x_19054:
        /* <DEDUP_REMOVED lines=9> */
.L_x_19062:
[----:B------:R-:W2:Y:S02]  /*0360*/  LDG.E.U16 R0, [R4.64] ;  /* 0x0000002404007981 */ /* 0x000ea4000c1e1500 */
[----:B--2---:R-:W-:-:S06]  /*0370*/  HADD2.F32 R0, -RZ, R0.H0_H0 ;  /* 0x20000000ff007230 */ /* 0x004fcc0000004100 */
[----:B------:R-:W0:Y:S02]  /*0380*/  F2I.FTZ.TRUNC.NTZ R0, R0 ;  /* 0x0000000000007305 */ /* 0x000e24000021f100 */
[----:B0-----:R-:W-:Y:S01]  /*0390*/  PRMT R25, R0, 0x7610, R25 ;  /* 0x0000761000197816 */ /* 0x001fe20000000019 */
[----:B------:R-:W-:Y:S05]  /*03a0*/  BRA `(.L_x_19058) ;  /* 0x00000bf000007947 */ /* 0x000fea0003800000 */
.L_x_19061:
        /* <DEDUP_REMOVED lines=9> */
.L_x_19064:
[----:B------:R-:W2:Y:S02]  /*0440*/  LDG.E.U16 R4, [R4.64] ;  /* 0x0000002404047981 */ /* 0x000ea4000c1e1500 */
[----:B--2---:R-:W-:-:S06]  /*0450*/  HADD2.F32 R0, -RZ, R4.H0_H0 ;  /* 0x20000004ff007230 */ /* 0x004fcc0000004100 */
[----:B------:R-:W0:Y:S02]  /*0460*/  F2I.FTZ.TRUNC.NTZ R0, R0 ;  /* 0x0000000000007305 */ /* 0x000e24000021f100 */
[----:B0-----:R-:W-:Y:S01]  /*0470*/  PRMT R25, R0, 0x7610, R25 ;  /* 0x0000761000197816 */ /* 0x001fe20000000019 */
[----:B------:R-:W-:Y:S05]  /*0480*/  BRA `(.L_x_19058) ;  /* 0x00000b1000007947 */ /* 0x000fea0003800000 */
.L_x_19063:
[----:B------:R-:W2:Y:S02]  /*0490*/  LDG.E.64 R4, [R4.64] ;  /* 0x0000002404047981 */ /* 0x000ea4000c1e1b00 */
[----:B--2---:R0:W1:Y:S01]  /*04a0*/  F2I.F64.TRUNC R25, R4 ;  /* 0x0000000400197311 */ /* 0x004062000030d100 */
[----:B------:R-:W-:Y:S05]  /*04b0*/  BRA `(.L_x_19058) ;  /* 0x00000ae000007947 */ /* 0x000fea0003800000 */
.L_x_19053:
        /* <DEDUP_REMOVED lines=12> */
.L_x_19067:
[----:B------:R-:W2:Y:S02]  /*0580*/  LDG.E.64 R4, [R4.64] ;  /* 0x0000002404047981 */ /* 0x000ea4000c1e1b00 */
[----:B--2---:R0:W1:Y:S01]  /*0590*/  F2I.F64.TRUNC R25, R4 ;  /* 0x0000000400197311 */ /* 0x004062000030d100 */
[----:B------:R-:W-:Y:S05]  /*05a0*/  BRA `(.L_x_19058) ;  /* 0x000009f000007947 */ /* 0x000fea0003800000 */
.L_x_19066:
        /* <DEDUP_REMOVED lines=28> */
.L_x_19069:
        /* <DEDUP_REMOVED lines=16> */
.L_x_19068:
[----:B------:R-:W2:Y:S02]  /*0870*/  LDG.E.U16 R0, [R4.64] ;  /* 0x0000002404007981 */ /* 0x000ea4000c1e1500 */
[----:B--2---:R-:W-:-:S06]  /*0880*/  PRMT R0, RZ, 0x5410, R0 ;  /* 0x00005410ff007816 */ /* 0x004fcc0000000000 */
[----:B------:R-:W0:Y:S02]  /*0890*/  F2I.FTZ.TRUNC.NTZ R0, R0 ;  /* 0x0000000000007305 */ /* 0x000e24000021f100 */
[----:B0-----:R-:W-:Y:S01]  /*08a0*/  PRMT R25, R0, 0x7610, R25 ;  /* 0x0000761000197816 */ /* 0x001fe20000000019 */
[----:B------:R-:W-:Y:S05]  /*08b0*/  BRA `(.L_x_19058) ;  /* 0x000006e000007947 */ /* 0x000fea0003800000 */
.L_x_19065:
        /* <DEDUP_REMOVED lines=10> */
.L_x_19072:
        /* <DEDUP_REMOVED lines=21> */
.L_x_19076:
[----:B------:R-:W-:Y:S05]  /*0ab0*/  BSYNC B1 ;  /* 0x0000000000017941 */ /* 0x000fea0003800000 */
.L_x_19075:
[----:B------:R-:W-:Y:S01]  /*0ac0*/  LEA R5, R0, 0x3b800000, 0x17 ;  /* 0x3b80000000057811 */ /* 0x000fe200078eb8ff */
[----:B------:R-:W-:-:S05]  /*0ad0*/  IMAD.SHL.U32 R0, R3, 0x100000, RZ ;  /* 0x0010000003007824 */ /* 0x000fca00078e00ff */
[----:B------:R-:W-:Y:S02]  /*0ae0*/  LOP3.LUT R0, R5, R0, R6, 0xfe, !PT ;  /* 0x0000000005007212 */ /* 0x000fe400078efe06 */
.L_x_19074:
[----:B------:R-:W-:Y:S05]  /*0af0*/  BSYNC B0 ;  /* 0x0000000000007941 */ /* 0x000fea0003800000 */
.L_x_19073:
[----:B------:R-:W0:Y:S02]  /*0b00*/  F2I.FTZ.TRUNC.NTZ R0, R0 ;  /* 0x0000000000007305 */ /* 0x000e24000021f100 */
[----:B0-----:R-:W-:Y:S01]  /*0b10*/  PRMT R25, R0, 0x7610, R25 ;  /* 0x0000761000197816 */ /* 0x001fe20000000019 */
[----:B------:R-:W-:Y:S05]  /*0b20*/  BRA `(.L_x_19058) ;  /* 0x0000047000007947 */ /* 0x000fea0003800000 */
.L_x_19071:
        /* <DEDUP_REMOVED lines=21> */
.L_x_19080:
[----:B------:R-:W-:Y:S05]  /*0c80*/  BSYNC B1 ;  /* 0x0000000000017941 */ /* 0x000fea0003800000 */
.L_x_19079:
[----:B------:R-:W-:Y:S01]  /*0c90*/  LEA R5, R0, 0x37800000, 0x17 ;  /* 0x3780000000057811 */ /* 0x000fe200078eb8ff */
[----:B------:R-:W-:-:S05]  /*0ca0*/  IMAD.SHL.U32 R0, R3, 0x200000, RZ ;  /* 0x0020000003007824 */ /* 0x000fca00078e00ff */
[----:B------:R-:W-:Y:S02]  /*0cb0*/  LOP3.LUT R0, R5, R0, R6, 0xfe, !PT ;  /* 0x0000000005007212 */ /* 0x000fe400078efe06 */
.L_x_19078:
[----:B------:R-:W-:Y:S05]  /*0cc0*/  BSYNC B0 ;  /* 0x0000000000007941 */ /* 0x000fea0003800000 */
.L_x_19077:
[----:B------:R-:W0:Y:S02]  /*0cd0*/  F2I.FTZ.TRUNC.NTZ R0, R0 ;  /* 0x0000000000007305 */ /* 0x000e24000021f100 */
[----:B0-----:R-:W-:Y:S01]  /*0ce0*/  PRMT R25, R0, 0x7610, R25 ;  /* 0x0000761000197816 */ /* 0x001fe20000000019 */
[----:B------:R-:W-:Y:S05]  /*0cf0*/  BRA `(.L_x_19058) ;  /* 0x000002a000007947 */ /* 0x000fea0003800000 */
.L_x_19070:
        /* <DEDUP_REMOVED lines=14> */
.L_x_19084:
[----:B------:R-:W-:Y:S05]  /*0de0*/  BSYNC B0 ;  /* 0x0000000000007941 */ /* 0x000fea0003800000 */
.L_x_19083:
[----:B------:R-:W0:Y:S02]  /*0df0*/  F2I.FTZ.TRUNC.NTZ R0, R0 ;  /* 0x0000000000007305 */ /* 0x000e24000021f100 */
[----:B0-----:R-:W-:Y:S01]  /*0e00*/  PRMT R25, R0, 0x7610, R25 ;  /* 0x0000761000197816 */ /* 0x001fe20000000019 */
[----:B------:R-:W-:Y:S05]  /*0e10*/  BRA `(.L_x_19058) ;  /* 0x0000018000007947 */ /* 0x000fea0003800000 */
.L_x_19057:
        /* <DEDUP_REMOVED lines=21> */
.L_x_19082:
[----:B------:R0:W5:Y:S01]  /*0f70*/  LDG.E.U16 R25, [R4.64] ;  /* 0x0000002404197981 */ /* 0x000162000c1e1500 */
[----:B------:R-:W-:Y:S05]  /*0f80*/  BRA `(.L_x_19058) ;  /* 0x0000001000007947 */ /* 0x000fea0003800000 */
.L_x_19081:
[----:B------:R0:W5:Y:S02]  /*0f90*/  LDG.E.U16 R25, [R4.64] ;  /* 0x0000002404197981 */ /* 0x000164000c1e1500 */
.L_x_19058:
        /* <DEDUP_REMOVED lines=16> */
.L_x_19088:
[----:B------:R0:W5:Y:S01]  /*10a0*/  LDG.E.U8 R28, [R4.64] ;  /* 0x00000024041c7981 */ /* 0x000162000c1e1100 */
[----:B------:R-:W-:Y:S05]  /*10b0*/  BRA `(.L_x_19090) ;  /* 0x00000d8000007947 */ /* 0x000fea0003800000 */
.L_x_19087:
        /* <DEDUP_REMOVED lines=8> */
.L_x_19092:
[----:B------:R0:W5:Y:S01]  /*1140*/  LDG.E.U16 R28, [R4.64] ;  /* 0x00000024041c7981 */ /* 0x000162000c1e1500 */
[----:B------:R-:W-:Y:S05]  /*1150*/  BRA `(.L_x_19090) ;  /* 0x00000ce000007947 */ /* 0x000fea0003800000 */
.L_x_19091:
[----:B------:R0:W5:Y:S01]  /*1160*/  LDG.E.U16 R28, [R4.64] ;  /* 0x00000024041c7981 */ /* 0x000162000c1e1500 */
[----:B------:R-:W-:Y:S05]  /*1170*/  BRA `(.L_x_19090) ;  /* 0x00000cc000007947 */ /* 0x000fea0003800000 */
.L_x_19086:
        /* <DEDUP_REMOVED lines=9> */
.L_x_19094:
[----:B------:R-:W2:Y:S02]  /*1210*/  LDG.E.U16 R0, [R4.64] ;  /* 0x0000002404007981 */ /* 0x000ea4000c1e1500 */
[----:B--2---:R-:W-:-:S06]  /*1220*/  HADD2.F32 R0, -RZ, R0.H0_H0 ;  /* 0x20000000ff007230 */ /* 0x004fcc0000004100 */
[----:B------:R-:W0:Y:S02]  /*1230*/  F2I.FTZ.TRUNC.NTZ R0, R0 ;  /* 0x0000000000007305 */ /* 0x000e24000021f100 */
[----:B0-----:R-:W-:Y:S01]  /*1240*/  PRMT R28, R0, 0x7610, R28 ;  /* 0x00007610001c7816 */ /* 0x001fe2000000001c */
[----:B------:R-:W-:Y:S05]  /*1250*/  BRA `(.L_x_19090) ;  /* 0x00000be000007947 */ /* 0x000fea0003800000 */
.L_x_19093:
        /* <DEDUP_REMOVED lines=9> */
.L_x_19096:
[----:B------:R-:W2:Y:S02]  /*12f0*/  LDG.E.U16 R4, [R4.64] ;  /* 0x0000002404047981 */ /* 0x000ea4000c1e1500 */
[----:B--2---:R-:W-:-:S06]  /*1300*/  HADD2.F32 R0, -RZ, R4.H0_H0 ;  /* 0x20000004ff007230 */ /* 0x004fcc0000004100 */
[----:B------:R-:W0:Y:S02]  /*1310*/  F2I.FTZ.TRUNC.NTZ R0, R0 ;  /* 0x0000000000007305 */ /* 0x000e24000021f100 */
[----:B0-----:R-:W-:Y:S01]  /*1320*/  PRMT R28, R0, 0x7610, R28 ;  /* 0x00007610001c7816 */ /* 0x001fe2000000001c */
[----:B------:R-:W-:Y:S05]  /*1330*/  BRA `(.L_x_19090) ;  /* 0x00000b0000007947 */ /* 0x000fea0003800000 */
.L_x_19095:
[----:B------:R-:W2:Y:S02]  /*1340*/  LDG.E.64 R4, [R4.64] ;  /* 0x0000002404047981 */ /* 0x000ea4000c1e1b00 */
[----:B--2---:R0:W2:Y:S01]  /*1350*/  F2I.F64.TRUNC R28, R4 ;  /* 0x00000004001c7311 */ /* 0x0040a2000030d100 */
[----:B------:R-:W-:Y:S05]  /*1360*/  BRA `(.L_x_19090) ;  /* 0x00000ad000007947 */ /* 0x000fea0003800000 */
.L_x_19085:
        /* <DEDUP_REMOVED lines=12> */
.L_x_19099:
[----:B------:R-:W2:Y:S02]  /*1430*/  LDG.E.64 R4, [R4.64] ;  /* 0x0000002404047981 */ /* 0x000ea4000c1e1b00 */
[----:B--2---:R0:W2:Y:S01]  /*1440*/  F2I.F64.TRUNC R28, R4 ;  /* 0x00000004001c7311 */ /* 0x0040a2000030d100 */
[----:B------:R-:W-:Y:S05]  /*1450*/  BRA `(.L_x_19090) ;  /* 0x000009e000007947 */ /* 0x000fea0003800000 */
.L_x_19098:
        /* <DEDUP_REMOVED lines=28> */
.L_x_19101:
        /* <DEDUP_REMOVED lines=15> */
.L_x_19100:
[----:B------:R-:W2:Y:S02]  /*1710*/  LDG.E.U16 R0, [R4.64] ;  /* 0x0000002404007981 */ /* 0x000ea4000c1e1500 */
[----:B--2---:R-:W-:-:S06]  /*1720*/  PRMT R0, RZ, 0x5410, R0 ;  /* 0x00005410ff007816 */ /* 0x004fcc0000000000 */
[----:B------:R-:W0:Y:S02]  /*1730*/  F2I.FTZ.TRUNC.NTZ R0, R0 ;  /* 0x0000000000007305 */ /* 0x000e24000021f100 */
[----:B0-----:R-:W-:Y:S01]  /*1740*/  PRMT R28, R0, 0x7610, R28 ;  /* 0x00007610001c7816 */ /* 0x001fe2000000001c */
[----:B------:R-:W-:Y:S05]  /*1750*/  BRA `(.L_x_19090) ;  /* 0x000006e000007947 */ /* 0x000fea0003800000 */
.L_x_19097:
        /* <DEDUP_REMOVED lines=10> */
.L_x_19104:
        /* <DEDUP_REMOVED lines=21> */
.L_x_19108:
[----:B------:R-:W-:Y:S05]  /*1950*/  BSYNC B1 ;  /* 0x0000000000017941 */ /* 0x000fea0003800000 */
.L_x_19107:
[----:B------:R-:W-:Y:S01]  /*1960*/  LEA R5, R0, 0x3b800000, 0x17 ;  /* 0x3b80000000057811 */ /* 0x000fe200078eb8ff */
[----:B------:R-:W-:-:S05]  /*1970*/  IMAD.SHL.U32 R0, R3, 0x100000, RZ ;  /* 0x0010000003007824 */ /* 0x000fca00078e00ff */
[----:B------:R-:W-:Y:S02]  /*1980*/  LOP3.LUT R0, R5, R0, R6, 0xfe, !PT ;  /* 0x0000000005007212 */ /* 0x000fe400078efe06 */
.L_x_19106:
[----:B------:R-:W-:Y:S05]  /*1990*/  BSYNC B0 ;  /* 0x0000000000007941 */ /* 0x000fea0003800000 */
.L_x_19105:
[----:B------:R-:W0:Y:S02]  /*19a0*/  F2I.FTZ.TRUNC.NTZ R0, R0 ;  /* 0x0000000000007305 */ /* 0x000e24000021f100 */
[----:B0-----:R-:W-:Y:S01]  /*19b0*/  PRMT R28, R0, 0x7610, R28 ;  /* 0x00007610001c7816 */ /* 0x001fe2000000001c */
[----:B------:R-:W-:Y:S05]  /*19c0*/  BRA `(.L_x_19090) ;  /* 0x0000047000007947 */ /* 0x000fea0003800000 */
.L_x_19103:
        /* <DEDUP_REMOVED lines=21> */
.L_x_19112:
[----:B------:R-:W-:Y:S05]  /*1b20*/  BSYNC B1 ;  /* 0x0000000000017941 */ /* 0x000fea0003800000 */
.L_x_19111:
[----:B------:R-:W-:Y:S01]  /*1b30*/  LEA R5, R0, 0x37800000, 0x17 ;  /* 0x3780000000057811 */ /* 0x000fe200078eb8ff */
[----:B------:R-:W-:-:S05]  /*1b40*/  IMAD.SHL.U32 R0, R3, 0x200000, RZ ;  /* 0x0020000003007824 */ /* 0x000fca00078e00ff */
[----:B------:R-:W-:Y:S02]  /*1b50*/  LOP3.LUT R0, R5, R0, R6, 0xfe, !PT ;  /* 0x0000000005007212 */ /* 0x000fe400078efe06 */
.L_x_19110:
[----:B------:R-:W-:Y:S05]  /*1b60*/  BSYNC B0 ;  /* 0x0000000000007941 */ /* 0x000fea0003800000 */
.L_x_19109:
[----:B------:R-:W0:Y:S02]  /*1b70*/  F2I.FTZ.TRUNC.NTZ R0, R0 ;  /* 0x0000000000007305 */ /* 0x000e24000021f100 */
[----:B0-----:R-:W-:Y:S01]  /*1b80*/  PRMT R28, R0, 0x7610, R28 ;  /* 0x00007610001c7816 */ /* 0x001fe2000000001c */
[----:B------:R-:W-:Y:S05]  /*1b90*/  BRA `(.L_x_19090) ;  /* 0x000002a000007947 */ /* 0x000fea0003800000 */
.L_x_19102:
        /* <DEDUP_REMOVED lines=14> */
.L_x_19116:
[----:B------:R-:W-:Y:S05]  /*1c80*/  BSYNC B0 ;  /* 0x0000000000007941 */ /* 0x000fea0003800000 */
.L_x_19115:
[----:B------:R-:W0:Y:S02]  /*1c90*/  F2I.FTZ.TRUNC.NTZ R0, R0 ;  /* 0x0000000000007305 */ /* 0x000e24000021f100 */
[----:B0-----:R-:W-:Y:S01]  /*1ca0*/  PRMT R28, R0, 0x7610, R28 ;  /* 0x00007610001c7816 */ /* 0x001fe2000000001c */
[----:B------:R-:W-:Y:S05]  /*1cb0*/  BRA `(.L_x_19090) ;  /* 0x0000018000007947 */ /* 0x000fea0003800000 */
.L_x_19089:
        /* <DEDUP_REMOVED lines=21> */
.L_x_19114:
[----:B------:R0:W5:Y:S01]  /*1e10*/  LDG.E.U16 R28, [R4.64] ;  /* 0x00000024041c7981 */ /* 0x000162000c1e1500 */
[----:B------:R-:W-:Y:S05]  /*1e20*/  BRA `(.L_x_19090) ;  /* 0x0000001000007947 */ /* 0x000fea0003800000 */
.L_x_19113:
[----:B------:R0:W5:Y:S02]  /*1e30*/  LDG.E.U16 R28, [R4.64] ;  /* 0x00000024041c7981 */ /* 0x000164000c1e1500 */
.L_x_19090:
[----:B------:R-:W3:Y:S02]  /*1e40*/  S2R R18, SR_TID.X ;  /* 0x0000000000127919 */ /* 0x000ee40000002100 */
[----:B---3--:R-:W-:Y:S02]  /*1e50*/  IADD3 R18, R18, 0x80, RZ ;  /* 0x0000008012127810 */ /* 0x008fe40007ffe0ff */
.L_x_19052:
[----:B-1-3--:R-:W-:Y:S05]  /*1e60*/  BSYNC B6 ;  /* 0x0000000000067941 */ /* 0x00afea0003800000 */
.L_x_19051:
        /* <DEDUP_REMOVED lines=21> */
.L_x_19122:
[----:B------:R0:W5:Y:S01]  /*1fc0*/  LDG.E.U8 R22, [R4.64] ;  /* 0x0000002404167981 */ /* 0x000162000c1e1100 */
[----:B------:R-:W-:Y:S05]  /*1fd0*/  BRA `(.L_x_19124) ;  /* 0x00000d8000007947 */ /* 0x000fea0003800000 */
.L_x_19121:
        /* <DEDUP_REMOVED lines=8> */
.L_x_19126:
[----:B------:R0:W5:Y:S01]  /*2060*/  LDG.E.U16 R22, [R4.64] ;  /* 0x0000002404167981 */ /* 0x000162000c1e1500 */
[----:B------:R-:W-:Y:S05]  /*2070*/  BRA `(.L_x_19124) ;  /* 0x00000ce000007947 */ /* 0x000fea0003800000 */
.L_x_19125:
[----:B------:R0:W5:Y:S01]  /*2080*/  LDG.E.U16 R22, [R4.64] ;  /* 0x0000002404167981 */ /* 0x000162000c1e1500 */
[----:B------:R-:W-:Y:S05]  /*2090*/  BRA `(.L_x_19124) ;  /* 0x00000cc000007947 */ /* 0x000fea0003800000 */
.L_x_19120:
        /* <DEDUP_REMOVED lines=9> */
.L_x_19128:
[----:B------:R-:W3:Y:S02]  /*2130*/  LDG.E.U16 R0, [R4.64] ;  /* 0x0000002404007981 */ /* 0x000ee4000c1e1500 */
[----:B---3--:R-:W-:-:S06]  /*2140*/  HADD2.F32 R0, -RZ, R0.H0_H0 ;  /* 0x20000000ff007230 */ /* 0x008fcc0000004100 */
[----:B------:R-:W0:Y:S02]  /*2150*/  F2I.FTZ.TRUNC.NTZ R0, R0 ;  /* 0x0000000000007305 */ /* 0x000e24000021f100 */
[----:B0-----:R-:W-:Y:S01]  /*2160*/  PRMT R22, R0, 0x7610, R22 ;  /* 0x0000761000167816 */ /* 0x001fe20000000016 */
[----:B------:R-:W-:Y:S05]  /*2170*/  BRA `(.L_x_19124) ;  /* 0x00000be000007947 */ /* 0x000fea0003800000 */
.L_x_19127:
        /* <DEDUP_REMOVED lines=9> */
.L_x_19130:
[----:B------:R-:W3:Y:S02]  /*2210*/  LDG.E.U16 R4, [R4.64] ;  /* 0x0000002404047981 */ /* 0x000ee4000c1e1500 */
[----:B---3--:R-:W-:-:S06]  /*2220*/  HADD2.F32 R0, -RZ, R4.H0_H0 ;  /* 0x20000004ff007230 */ /* 0x008fcc0000004100 */
[----:B------:R-:W0:Y:S02]  /*2230*/  F2I.FTZ.TRUNC.NTZ R0, R0 ;  /* 0x0000000000007305 */ /* 0x000e24000021f100 */
[----:B0-----:R-:W-:Y:S01]  /*2240*/  PRMT R22, R0, 0x7610, R22 ;  /* 0x0000761000167816 */ /* 0x001fe20000000016 */
[----:B------:R-:W-:Y:S05]  /*2250*/  BRA `(.L_x_19124) ;  /* 0x00000b0000007947 */ /* 0x000fea0003800000 */
.L_x_19129:
[----:B------:R-:W3:Y:S02]  /*2260*/  LDG.E.64 R4, [R4.64] ;  /* 0x0000002404047981 */ /* 0x000ee4000c1e1b00 */
[----:B---3--:R0:W1:Y:S01]  /*2270*/  F2I.F64.TRUNC R22, R4 ;  /* 0x0000000400167311 */ /* 0x008062000030d100 */
[----:B------:R-:W-:Y:S05]  /*2280*/  BRA `(.L_x_19124) ;  /* 0x00000ad000007947 */ /* 0x000fea0003800000 */
.L_x_19119:
        /* <DEDUP_REMOVED lines=12> */
.L_x_19133:
[----:B------:R-:W3:Y:S02]  /*2350*/  LDG.E.64 R4, [R4.64] ;  /* 0x0000002404047981 */ /* 0x000ee4000c1e1b00 */
[----:B---3--:R0:W1:Y:S01]  /*2360*/  F2I.F64.TRUNC R22, R4 ;  /* 0x0000000400167311 */ /* 0x008062000030d100 */
[----:B------:R-:W-:Y:S05]  /*2370*/  BRA `(.L_x_19124) ;  /* 0x000009e000007947 */ /* 0x000fea0003800000 */
.L_x_19132:
        /* <DEDUP_REMOVED lines=28> */
.L_x_19135:
        /* <DEDUP_REMOVED lines=15> */
.L_x_19134:
[----:B------:R-:W3:Y:S02]  /*2630*/  LDG.E.U16 R0, [R4.64] ;  /* 0x0000002404007981 */ /* 0x000ee4000c1e1500 */
[----:B---3--:R-:W-:-:S06]  /*2640*/  PRMT R0, RZ, 0x5410, R0 ;  /* 0x00005410ff007816 */ /* 0x008fcc0000000000 */
[----:B------:R-:W0:Y:S02]  /*2650*/  F2I.FTZ.TRUNC.NTZ R0, R0 ;  /* 0x0000000000007305 */ /* 0x000e24000021f100 */
[----:B0-----:R-:W-:Y:S01]  /*2660*/  PRMT R22, R0, 0x7610, R22 ;  /* 0x0000761000167816 */ /* 0x001fe20000000016 */
[----:B------:R-:W-:Y:S05]  /*2670*/  BRA `(.L_x_19124) ;  /* 0x000006e000007947 */ /* 0x000fea0003800000 */
.L_x_19131:
        /* <DEDUP_REMOVED lines=10> */
.L_x_19138:
        /* <DEDUP_REMOVED lines=21> */
.L_x_19142:
[----:B------:R-:W-:Y:S05]  /*2870*/  BSYNC B1 ;  /* 0x0000000000017941 */ /* 0x000fea0003800000 */
.L_x_19141:
[----:B------:R-:W-:Y:S01]  /*2880*/  LEA R5, R0, 0x3b800000, 0x17 ;  /* 0x3b80000000057811 */ /* 0x000fe200078eb8ff */
[----:B------:R-:W-:-:S05]  /*2890*/  IMAD.SHL.U32 R0, R3, 0x100000, RZ ;  /* 0x0010000003007824 */ /* 0x000fca00078e00ff */
[----:B------:R-:W-:Y:S02]  /*28a0*/  LOP3.LUT R0, R5, R0, R6, 0xfe, !PT ;  /* 0x0000000005007212 */ /* 0x000fe400078efe06 */
.L_x_19140:
[----:B------:R-:W-:Y:S05]  /*28b0*/  BSYNC B0 ;  /* 0x0000000000007941 */ /* 0x000fea0003800000 */
.L_x_19139:
[----:B------:R-:W0:Y:S02]  /*28c0*/  F2I.FTZ.TRUNC.NTZ R0, R0 ;  /* 0x0000000000007305 */ /* 0x000e24000021f100 */
[----:B0-----:R-:W-:Y:S01]  /*28d0*/  PRMT R22, R0, 0x7610, R22 ;  /* 0x0000761000167816 */ /* 0x001fe20000000016 */
[----:B------:R-:W-:Y:S05]  /*28e0*/  BRA `(.L_x_19124) ;  /* 0x0000047000007947 */ /* 0x000fea0003800000 */
.L_x_19137:
        /* <DEDUP_REMOVED lines=21> */
.L_x_19146:
[----:B------:R-:W-:Y:S05]  /*2a40*/  BSYNC B1 ;  /* 0x0000000000017941 */ /* 0x000fea0003800000 */
.L_x_19145:
[----:B------:R-:W-:Y:S01]  /*2a50*/  LEA R5, R0, 0x37800000, 0x17 ;  /* 0x3780000000057811 */ /* 0x000fe200078eb8ff */
[----:B------:R-:W-:-:S05]  /*2a60*/  IMAD.SHL.U32 R0, R3, 0x200000, RZ ;  /* 0x0020000003007824 */ /* 0x000fca00078e00ff */
[----:B------:R-:W-:Y:S02]  /*2a70*/  LOP3.LUT R0, R5, R0, R6, 0xfe, !PT ;  /* 0x0000000005007212 */ /* 0x000fe400078efe06 */
.L_x_19144:
[----:B------:R-:W-:Y:S05]  /*2a80*/  BSYNC B0 ;  /* 0x0000000000007941 */ /* 0x000fea0003800000 */
.L_x_19143:
[----:B------:R-:W0:Y:S02]  /*2a90*/  F2I.FTZ.TRUNC.NTZ R0, R0 ;  /* 0x0000000000007305 */ /* 0x000e24000021f100 */
[----:B0-----:R-:W-:Y:S01]  /*2aa0*/  PRMT R22, R0, 0x7610, R22 ;  /* 0x0000761000167816 */ /* 0x001fe20000000016 */
[----:B------:R-:W-:Y:S05]  /*2ab0*/  BRA `(.L_x_19124) ;  /* 0x000002a000007947 */ /* 0x000fea0003800000 */
.L_x_19136:
        /* <DEDUP_REMOVED lines=14> */
.L_x_19150:
[----:B------:R-:W-:Y:S05]  /*2ba0*/  BSYNC B0 ;  /* 0x0000000000007941 */ /* 0x000fea0003800000 */
.L_x_19149:
[----:B------:R-:W0:Y:S02]  /*2bb0*/  F2I.FTZ.TRUNC.NTZ R0, R0 ;  /* 0x0000000000007305 */ /* 0x000e24000021f100 */
[----:B0-----:R-:W-:Y:S01]  /*2bc0*/  PRMT R22, R0, 0x7610, R22 ;  /* 0x0000761000167816 */ /* 0x001fe20000000016 */
[----:B------:R-:W-:Y:S05]  /*2bd0*/  BRA `(.L_x_19124) ;  /* 0x0000018000007947 */ /* 0x000fea0003800000 */
.L_x_19123:
        /* <DEDUP_REMOVED lines=21> */
.L_x_19148:
[----:B------:R0:W5:Y:S01]  /*2d30*/  LDG.E.U16 R22, [R4.64] ;  /* 0x0000002404167981 */ /* 0x000162000c1e1500 */
[----:B------:R-:W-:Y:S05]  /*2d40*/  BRA `(.L_x_19124) ;  /* 0x0000001000007947 */ /* 0x000fea0003800000 */
.L_x_19147:
[----:B------:R0:W5:Y:S02]  /*2d50*/  LDG.E.U16 R22, [R4.64] ;  /* 0x0000002404167981 */ /* 0x000164000c1e1500 */
.L_x_19124:
        /* <DEDUP_REMOVED lines=16> */
.L_x_19154:
[----:B------:R0:W5:Y:S01]  /*2e60*/  LDG.E.U8 R27, [R4.64] ;  /* 0x00000024041b7981 */ /* 0x000162000c1e1100 */
[----:B------:R-:W-:Y:S05]  /*2e70*/  BRA `(.L_x_19156) ;  /* 0x00000d8000007947 */ /* 0x000fea0003800000 */
.L_x_19153:
        /* <DEDUP_REMOVED lines=8> */
.L_x_19158:
[----:B------:R0:W5:Y:S01]  /*2f00*/  LDG.E.U16 R27, [R4.64] ;  /* 0x00000024041b7981 */ /* 0x000162000c1e1500 */
[----:B------:R-:W-:Y:S05]  /*2f10*/  BRA `(.L_x_19156) ;  /* 0x00000ce000007947 */ /* 0x000fea0003800000 */
.L_x_19157:
[----:B------:R0:W5:Y:S01]  /*2f20*/  LDG.E.U16 R27, [R4.64] ;  /* 0x00000024041b7981 */ /* 0x000162000c1e1500 */
[----:B------:R-:W-:Y:S05]  /*2f30*/  BRA `(.L_x_19156) ;  /* 0x00000cc000007947 */ /* 0x000fea0003800000 */
.L_x_19152:
        /* <DEDUP_REMOVED lines=9> */
.L_x_19160:
[----:B------:R-:W3:Y:S02]  /*2fd0*/  LDG.E.U16 R0, [R4.64] ;  /* 0x0000002404007981 */ /* 0x000ee4000c1e1500 */
[----:B---3--:R-:W-:-:S06]  /*2fe0*/  HADD2.F32 R0, -RZ, R0.H0_H0 ;  /* 0x20000000ff007230 */ /* 0x008fcc0000004100 */
[----:B------:R-:W0:Y:S02]  /*2ff0*/  F2I.FTZ.TRUNC.NTZ R0, R0 ;  /* 0x0000000000007305 */ /* 0x000e24000021f100 */
[----:B0-----:R-:W-:Y:S01]  /*3000*/  PRMT R27, R0, 0x7610, R27 ;  /* 0x00007610001b7816 */ /* 0x001fe2000000001b */
[----:B------:R-:W-:Y:S05]  /*3010*/  BRA `(.L_x_19156) ;  /* 0x00000be000007947 */ /* 0x000fea0003800000 */
.L_x_19159:
        /* <DEDUP_REMOVED lines=9> */
.L_x_19162:
[----:B------:R-:W3:Y:S02]  /*30b0*/  LDG.E.U16 R4, [R4.64] ;  /* 0x0000002404047981 */ /* 0x000ee4000c1e1500 */
[----:B---3--:R-:W-:-:S06]  /*30c0*/  HADD2.F32 R0, -RZ, R4.H0_H0 ;  /* 0x20000004ff007230 */ /* 0x008fcc0000004100 */
[----:B------:R-:W0:Y:S02]  /*30d0*/  F2I.FTZ.TRUNC.NTZ R0, R0 ;  /* 0x0000000000007305 */ /* 0x000e24000021f100 */
[----:B0-----:R-:W-:Y:S01]  /*30e0*/  PRMT R27, R0, 0x7610, R27 ;  /* 0x00007610001b7816 */ /* 0x001fe2000000001b */
[----:B------:R-:W-:Y:S05]  /*30f0*/  BRA `(.L_x_19156) ;  /* 0x00000b0000007947 */ /* 0x000fea0003800000 */
.L_x_19161:
[----:B------:R-:W3:Y:S02]  /*3100*/  LDG.E.64 R4, [R4.64] ;  /* 0x0000002404047981 */ /* 0x000ee4000c1e1b00 */
[----:B---3--:R0:W3:Y:S01]  /*3110*/  F2I.F64.TRUNC R27, R4 ;  /* 0x00000004001b7311 */ /* 0x0080e2000030d100 */
[----:B------:R-:W-:Y:S05]  /*3120*/  BRA `(.L_x_19156) ;  /* 0x00000ad000007947 */ /* 0x000fea0003800000 */
.L_x_19151:
        /* <DEDUP_REMOVED lines=12> */
.L_x_19165:
[----:B------:R-:W3:Y:S02]  /*31f0*/  LDG.E.64 R4, [R4.64] ;  /* 0x0000002404047981 */ /* 0x000ee4000c1e1b00 */
[----:B---3--:R0:W3:Y:S01]  /*3200*/  F2I.F64.TRUNC R27, R4 ;  /* 0x00000004001b7311 */ /* 0x0080e2000030d100 */
[----:B------:R-:W-:Y:S05]  /*3210*/  BRA `(.L_x_19156) ;  /* 0x000009e000007947 */ /* 0x000fea0003800000 */
.L_x_19164:
        /* <DEDUP_REMOVED lines=28> */
.L_x_19167:
        /* <DEDUP_REMOVED lines=15> */
.L_x_19166:
[----:B------:R-:W3:Y:S02]  /*34d0*/  LDG.E.U16 R0, [R4.64] ;  /* 0x0000002404007981 */ /* 0x000ee4000c1e1500 */
[----:B---3--:R-:W-:-:S06]  /*34e0*/  PRMT R0, RZ, 0x5410, R0 ;  /* 0x00005410ff007816 */ /* 0x008fcc0000000000 */
[----:B------:R-:W0:Y:S02]  /*34f0*/  F2I.FTZ.TRUNC.NTZ R0, R0 ;  /* 0x0000000000007305 */ /* 0x000e24000021f100 */
[----:B0-----:R-:W-:Y:S01]  /*3500*/  PRMT R27, R0, 0x7610, R27 ;  /* 0x00007610001b7816 */ /* 0x001fe2000000001b */
[----:B------:R-:W-:Y:S05]  /*3510*/  BRA `(.L_x_19156) ;  /* 0x000006e000007947 */ /* 0x000fea0003800000 */
.L_x_19163:
        /* <DEDUP_REMOVED lines=10> */
.L_x_19170:
        /* <DEDUP_REMOVED lines=21> */
.L_x_19174:
[----:B------:R-:W-:Y:S05]  /*3710*/  BSYNC B1 ;  /* 0x0000000000017941 */ /* 0x000fea0003800000 */
.L_x_19173:
[----:B------:R-:W-:Y:S01]  /*3720*/  LEA R5, R0, 0x3b800000, 0x17 ;  /* 0x3b80000000057811 */ /* 0x000fe200078eb8ff */
[----:B------:R-:W-:-:S05]  /*3730*/  IMAD.SHL.U32 R0, R3, 0x100000, RZ ;  /* 0x0010000003007824 */ /* 0x000fca00078e00ff */
[----:B------:R-:W-:Y:S02]  /*3740*/  LOP3.LUT R0, R5, R0, R6, 0xfe, !PT ;  /* 0x0000000005007212 */ /* 0x000fe400078efe06 */
.L_x_19172:
[----:B------:R-:W-:Y:S05]  /*3750*/  BSYNC B0 ;  /* 0x0000000000007941 */ /* 0x000fea0003800000 */
.L_x_19171:
[----:B------:R-:W0:Y:S02]  /*3760*/  F2I.FTZ.TRUNC.NTZ R0, R0 ;  /* 0x0000000000007305 */ /* 0x000e24000021f100 */
[----:B0-----:R-:W-:Y:S01]  /*3770*/  PRMT R27, R0, 0x7610, R27 ;  /* 0x00007610001b7816 */ /* 0x001fe2000000001b */
[----:B------:R-:W-:Y:S05]  /*3780*/  BRA `(.L_x_19156) ;  /* 0x0000047000007947 */ /* 0x000fea0003800000 */
.L_x_19169:
        /* <DEDUP_REMOVED lines=21> */
.L_x_19178:
[----:B------:R-:W-:Y:S05]  /*38e0*/  BSYNC B1 ;  /* 0x0000000000017941 */ /* 0x000fea0003800000 */
.L_x_19177:
[----:B------:R-:W-:Y:S01]  /*38f0*/  LEA R5, R0, 0x37800000, 0x17 ;  /* 0x3780000000057811 */ /* 0x000fe200078eb8ff */
[----:B------:R-:W-:-:S05]  /*3900*/  IMAD.SHL.U32 R0, R3, 0x200000, RZ ;  /* 0x0020000003007824 */ /* 0x000fca00078e00ff */
[----:B------:R-:W-:Y:S02]  /*3910*/  LOP3.LUT R0, R5, R0, R6, 0xfe, !PT ;  /* 0x0000000005007212 */ /* 0x000fe400078efe06 */
.L_x_19176:
[----:B------:R-:W-:Y:S05]  /*3920*/  BSYNC B0 ;  /* 0x0000000000007941 */ /* 0x000fea0003800000 */
.L_x_19175:
[----:B------:R-:W0:Y:S02]  /*3930*/  F2I.FTZ.TRUNC.NTZ R0, R0 ;  /* 0x0000000000007305 */ /* 0x000e24000021f100 */
[----:B0-----:R-:W-:Y:S01]  /*3940*/  PRMT R27, R0, 0x7610, R27 ;  /* 0x00007610001b7816 */ /* 0x001fe2000000001b */
[----:B------:R-:W-:Y:S05]  /*3950*/  BRA `(.L_x_19156) ;  /* 0x000002a000007947 */ /* 0x000fea0003800000 */
.L_x_19168:
        /* <DEDUP_REMOVED lines=14> */
.L_x_19182:
[----:B------:R-:W-:Y:S05]  /*3a40*/  BSYNC B0 ;  /* 0x0000000000007941 */ /* 0x000fea0003800000 */
.L_x_19181:
[----:B------:R-:W0:Y:S02]  /*3a50*/  F2I.FTZ.TRUNC.NTZ R0, R0 ;  /* 0x0000000000007305 */ /* 0x000e24000021f100 */
[----:B0-----:R-:W-:Y:S01]  /*3a60*/  PRMT R27, R0, 0x7610, R27 ;  /* 0x00007610001b7816 */ /* 0x001fe2000000001b */
[----:B------:R-:W-:Y:S05]  /*3a70*/  BRA `(.L_x_19156) ;  /* 0x0000018000007947 */ /* 0x000fea0003800000 */
.L_x_19155:
        /* <DEDUP_REMOVED lines=21> */
.L_x_19180:
[----:B------:R0:W5:Y:S01]  /*3bd0*/  LDG.E.U16 R27, [R4.64] ;  /* 0x00000024041b7981 */ /* 0x000162000c1e1500 */
[----:B------:R-:W-:Y:S05]  /*3be0*/  BRA `(.L_x_19156) ;  /* 0x0000001000007947 */ /* 0x000fea0003800000 */
.L_x_19179:
[----:B------:R0:W5:Y:S02]  /*3bf0*/  LDG.E.U16 R27, [R4.64] ;  /* 0x00000024041b7981 */ /* 0x000164000c1e1500 */
.L_x_19156:
[----:B------:R-:W-:-:S03]  /*3c00*/  IADD3 R18, R18, 0x80, RZ ;  /* 0x0000008012127810 */ /* 0x000fc60007ffe0ff */
.L_x_19118:
[----:B------:R-:W-:Y:S05]  /*3c10*/  BSYNC B6 ;  /* 0x0000000000067941 */ /* 0x000fea0003800000 */
.L_x_19117:
        /* <DEDUP_REMOVED lines=23> */
.L_x_19188:
[----:B------:R0:W5:Y:S01]  /*3d90*/  LDG.E.U8 R26, [R4.64] ;  /* 0x00000024041a7981 */ /* 0x000162000c1e1100 */
[----:B------:R-:W-:Y:S05]  /*3da0*/  BRA `(.L_x_19190) ;  /* 0x00000d8000007947 */ /* 0x000fea0003800000 */
.L_x_19187:
        /* <DEDUP_REMOVED lines=8> */
.L_x_19192:
[----:B------:R0:W5:Y:S01]  /*3e30*/  LDG.E.U16 R26, [R4.64] ;  /* 0x00000024041a7981 */ /* 0x000162000c1e1500 */
[----:B------:R-:W-:Y:S05]  /*3e40*/  BRA `(.L_x_19190) ;  /* 0x00000ce000007947 */ /* 0x000fea0003800000 */
.L_x_19191:
[----:B------:R0:W5:Y:S01]  /*3e50*/  LDG.E.U16 R26, [R4.64] ;  /* 0x00000024041a7981 */ /* 0x000162000c1e1500 */
[----:B------:R-:W-:Y:S05]  /*3e60*/  BRA `(.L_x_19190) ;  /* 0x00000cc000007947 */ /* 0x000fea0003800000 */
.L_x_19186:
        /* <DEDUP_REMOVED lines=9> */
.L_x_19194:
[----:B------:R-:W4:Y:S02]  /*3f00*/  LDG.E.U16 R0, [R4.64] ;  /* 0x0000002404007981 */ /* 0x000f24000c1e1500 */
[----:B----4-:R-:W-:-:S06]  /*3f10*/  HADD2.F32 R0, -RZ, R0.H0_H0 ;  /* 0x20000000ff007230 */ /* 0x010fcc0000004100 */
[----:B------:R-:W0:Y:S02]  /*3f20*/  F2I.FTZ.TRUNC.NTZ R0, R0 ;  /* 0x0000000000007305 */ /* 0x000e24000021f100 */
[----:B0-----:R-:W-:Y:S01]  /*3f30*/  PRMT R26, R0, 0x7610, R26 ;  /* 0x00007610001a7816 */ /* 0x001fe2000000001a */
[----:B------:R-:W-:Y:S05]  /*3f40*/  BRA `(.L_x_19190) ;  /* 0x00000be000007947 */ /* 0x000fea0003800000 */
.L_x_19193:
        /* <DEDUP_REMOVED lines=9> */
.L_x_19196:
[----:B------:R-:W4:Y:S02]  /*3fe0*/  LDG.E.U16 R4, [R4.64] ;  /* 0x0000002404047981 */ /* 0x000f24000c1e1500 */
[----:B----4-:R-:W-:-:S06]  /*3ff0*/  HADD2.F32 R0, -RZ, R4.H0_H0 ;  /* 0x20000004ff007230 */ /* 0x010fcc0000004100 */
[----:B------:R-:W0:Y:S02]  /*4000*/  F2I.FTZ.TRUNC.NTZ R0, R0 ;  /* 0x0000000000007305 */ /* 0x000e24000021f100 */
[----:B0-----:R-:W-:Y:S01]  /*4010*/  PRMT R26, R0, 0x7610, R26 ;  /* 0x00007610001a7816 */ /* 0x001fe2000000001a */
[----:B------:R-:W-:Y:S05]  /*4020*/  BRA `(.L_x_19190) ;  /* 0x00000b0000007947 */ /* 0x000fea0003800000 */
.L_x_19195:
[----:B------:R-:W4:Y:S02]  /*4030*/  LDG.E.64 R4, [R4.64] ;  /* 0x0000002404047981 */ /* 0x000f24000c1e1b00 */
[----:B----4-:R0:W4:Y:S01]  /*4040*/  F2I.F64.TRUNC R26, R4 ;  /* 0x00000004001a7311 */ /* 0x010122000030d100 */
[----:B------:R-:W-:Y:S05]  /*4050*/  BRA `(.L_x_19190) ;  /* 0x00000ad000007947 */ /* 0x000fea0003800000 */
.L_x_19185:
        /* <DEDUP_REMOVED lines=12> */
.L_x_19199:
[----:B------:R-:W4:Y:S02]  /*4120*/  LDG.E.64 R4, [R4.64] ;  /* 0x0000002404047981 */ /* 0x000f24000c1e1b00 */
[----:B----4-:R0:W4:Y:S01]  /*4130*/  F2I.F64.TRUNC R26, R4 ;  /* 0x00000004001a7311 */ /* 0x010122000030d100 */
[----:B------:R-:W-:Y:S05]  /*4140*/  BRA `(.L_x_19190) ;  /* 0x000009e000007947 */ /* 0x000fea0003800000 */
.L_x_19198:
        /* <DEDUP_REMOVED lines=28> */
.L_x_19201:
        /* <DEDUP_REMOVED lines=15> */
.L_x_19200:
[----:B------:R-:W4:Y:S02]  /*4400*/  LDG.E.U16 R0, [R4.64] ;  /* 0x0000002404007981 */ /* 0x000f24000c1e1500 */
[----:B----4-:R-:W-:-:S06]  /*4410*/  PRMT R0, RZ, 0x5410, R0 ;  /* 0x00005410ff007816 */ /* 0x010fcc0000000000 */
[----:B------:R-:W0:Y:S02]  /*4420*/  F2I.FTZ.TRUNC.NTZ R0, R0 ;  /* 0x0000000000007305 */ /* 0x000e24000021f100 */
[----:B0-----:R-:W-:Y:S01]  /*4430*/  PRMT R26, R0, 0x7610, R26 ;  /* 0x00007610001a7816 */ /* 0x001fe2000000001a */
[----:B------:R-:W-:Y:S05]  /*4440*/  BRA `(.L_x_19190) ;  /* 0x000006e000007947 */ /* 0x000fea0003800000 */
.L_x_19197:
        /* <DEDUP_REMOVED lines=10> */
.L_x_19204:
        /* <DEDUP_REMOVED lines=21> */
.L_x_19208:
[----:B------:R-:W-:Y:S05]  /*4640*/  BSYNC B1 ;  /* 0x0000000000017941 */ /* 0x000fea0003800000 */
.L_x_19207:
[----:B------:R-:W-:Y:S01]  /*4650*/  LEA R5, R0, 0x3b800000, 0x17 ;  /* 0x3b80000000057811 */ /* 0x000fe200078eb8ff */
[----:B------:R-:W-:-:S05]  /*4660*/  IMAD.SHL.U32 R0, R3, 0x100000, RZ ;  /* 0x0010000003007824 */ /* 0x000fca00078e00ff */
[----:B------:R-:W-:Y:S02]  /*4670*/  LOP3.LUT R0, R5, R0, R6, 0xfe, !PT ;  /* 0x0000000005007212 */ /* 0x000fe400078efe06 */
.L_x_19206:
[----:B------:R-:W-:Y:S05]  /*4680*/  BSYNC B0 ;  /* 0x0000000000007941 */ /* 0x000fea0003800000 */
.L_x_19205:
[----:B------:R-:W0:Y:S02]  /*4690*/  F2I.FTZ.TRUNC.NTZ R0, R0 ;  /* 0x0000000000007305 */ /* 0x000e24000021f100 */
[----:B0-----:R-:W-:Y:S01]  /*46a0*/  PRMT R26, R0, 0x7610, R26 ;  /* 0x00007610001a7816 */ /* 0x001fe2000000001a */
[----:B------:R-:W-:Y:S05]  /*46b0*/  BRA `(.L_x_19190) ;  /* 0x0000047000007947 */ /* 0x000fea0003800000 */
.L_x_19203:
        /* <DEDUP_REMOVED lines=21> */
.L_x_19212:
[----:B------:R-:W-:Y:S05]  /*4810*/  BSYNC B1 ;  /* 0x0000000000017941 */ /* 0x000fea0003800000 */
.L_x_19211:
[----:B------:R-:W-:Y:S01]  /*4820*/  LEA R5, R0, 0x37800000, 0x17 ;  /* 0x3780000000057811 */ /* 0x000fe200078eb8ff */
[----:B------:R-:W-:-:S05]  /*4830*/  IMAD.SHL.U32 R0, R3, 0x200000, RZ ;  /* 0x0020000003007824 */ /* 0x000fca00078e00ff */
[----:B------:R-:W-:Y:S02]  /*4840*/  LOP3.LUT R0, R5, R0, R6, 0xfe, !PT ;  /* 0x0000000005007212 */ /* 0x000fe400078efe06 */
.L_x_19210:
[----:B------:R-:W-:Y:S05]  /*4850*/  BSYNC B0 ;  /* 0x0000000000007941 */ /* 0x000fea0003800000 */
.L_x_19209:
[----:B------:R-:W0:Y:S02]  /*4860*/  F2I.FTZ.TRUNC.NTZ R0, R0 ;  /* 0x0000000000007305 */ /* 0x000e24000021f100 */
[----:B0-----:R-:W-:Y:S01]  /*4870*/  PRMT R26, R0, 0x7610, R26 ;  /* 0x00007610001a7816 */ /* 0x001fe2000000001a */
[----:B------:R-:W-:Y:S05]  /*4880*/  BRA `(.L_x_19190) ;  /* 0x000002a000007947 */ /* 0x000fea0003800000 */
.L_x_19202:
        /* <DEDUP_REMOVED lines=14> */
.L_x_19216:
[----:B------:R-:W-:Y:S05]  /*4970*/  BSYNC B0 ;  /* 0x0000000000007941 */ /* 0x000fea0003800000 */
.L_x_19215:
[----:B------:R-:W0:Y:S02]  /*4980*/  F2I.FTZ.TRUNC.NTZ R0, R0 ;  /* 0x0000000000007305 */ /* 0x000e24000021f100 */
[----:B0-----:R-:W-:Y:S01]  /*4990*/  PRMT R26, R0, 0x7610, R26 ;  /* 0x00007610001a7816 */ /* 0x001fe2000000001a */
[----:B------:R-:W-:Y:S05]  /*49a0*/  BRA `(.L_x_19190) ;  /* 0x0000018000007947 */ /* 0x000fea0003800000 */
.L_x_19189:
        /* <DEDUP_REMOVED lines=21> */
.L_x_19214:
[----:B------:R0:W5:Y:S01]  /*4b00*/  LDG.E.U16 R26, [R4.64] ;  /* 0x00000024041a7981 */ /* 0x000162000c1e1500 */
[----:B------:R-:W-:Y:S05]  /*4b10*/  BRA `(.L_x_19190) ;  /* 0x0000001000007947 */ /* 0x000fea0003800000 */
.L_x_19213:
[----:B------:R0:W5:Y:S02]  /*4b20*/  LDG.E.U16 R26, [R4.64] ;  /* 0x00000024041a7981 */ /* 0x000164000c1e1500 */
.L_x_19190:
        /* <DEDUP_REMOVED lines=16> */
.L_x_19220:
[----:B------:R0:W5:Y:S01]  /*4c30*/  LDG.E.U8 R19, [R4.64] ;  /* 0x0000002404137981 */ /* 0x000162000c1e1100 */
[----:B------:R-:W-:Y:S05]  /*4c40*/  BRA `(.L_x_19222) ;  /* 0x00000d8000007947 */ /* 0x000fea0003800000 */
.L_x_19219:
        /* <DEDUP_REMOVED lines=8> */
.L_x_19224:
[----:B------:R0:W5:Y:S01]  /*4cd0*/  LDG.E.U16 R19, [R4.64] ;  /* 0x0000002404137981 */ /* 0x000162000c1e1500 */
[----:B------:R-:W-:Y:S05]  /*4ce0*/  BRA `(.L_x_19222) ;  /* 0x00000ce000007947 */ /* 0x000fea0003800000 */
.L_x_19223:
[----:B------:R0:W5:Y:S01]  /*4cf0*/  LDG.E.U16 R19, [R4.64] ;  /* 0x0000002404137981 */ /* 0x000162000c1e1500 */
[----:B------:R-:W-:Y:S05]  /*4d00*/  BRA `(.L_x_19222) ;  /* 0x00000cc000007947 */ /* 0x000fea0003800000 */
.L_x_19218:
        /* <DEDUP_REMOVED lines=9> */
.L_x_19226:
[----:B----4-:R-:W4:Y:S02]  /*4da0*/  LDG.E.U16 R0, [R4.64] ;  /* 0x0000002404007981 */ /* 0x010f24000c1e1500 */
[----:B----4-:R-:W-:-:S06]  /*4db0*/  HADD2.F32 R0, -RZ, R0.H0_H0 ;  /* 0x20000000ff007230 */ /* 0x010fcc0000004100 */
[----:B------:R-:W0:Y:S02]  /*4dc0*/  F2I.FTZ.TRUNC.NTZ R0, R0 ;  /* 0x0000000000007305 */ /* 0x000e24000021f100 */
[----:B0-----:R-:W-:Y:S01]  /*4dd0*/  PRMT R19, R0, 0x7610, R19 ;  /* 0x0000761000137816 */ /* 0x001fe20000000013 */
[----:B------:R-:W-:Y:S05]  /*4de0*/  BRA `(.L_x_19222) ;  /* 0x00000be000007947 */ /* 0x000fea0003800000 */
.L_x_19225:
        /* <DEDUP_REMOVED lines=9> */
.L_x_19228:
[----:B----4-:R-:W4:Y:S02]  /*4e80*/  LDG.E.U16 R4, [R4.64] ;  /* 0x0000002404047981 */ /* 0x010f24000c1e1500 */
[----:B----4-:R-:W-:-:S06]  /*4e90*/  HADD2.F32 R0, -RZ, R4.H0_H0 ;  /* 0x20000004ff007230 */ /* 0x010fcc0000004100 */
[----:B------:R-:W0:Y:S02]  /*4ea0*/  F2I.FTZ.TRUNC.NTZ R0, R0 ;  /* 0x0000000000007305 */ /* 0x000e24000021f100 */
[----:B0-----:R-:W-:Y:S01]  /*4eb0*/  PRMT R19, R0, 0x7610, R19 ;  /* 0x0000761000137816 */ /* 0x001fe20000000013 */
[----:B------:R-:W-:Y:S05]  /*4ec0*/  BRA `(.L_x_19222) ;  /* 0x00000b0000007947 */ /* 0x000fea0003800000 */
.L_x_19227:
[----:B----4-:R-:W4:Y:S02]  /*4ed0*/  LDG.E.64 R4, [R4.64] ;  /* 0x0000002404047981 */ /* 0x010f24000c1e1b00 */
[----:B----4-:R0:W4:Y:S01]  /*4ee0*/  F2I.F64.TRUNC R19, R4 ;  /* 0x0000000400137311 */ /* 0x010122000030d100 */
[----:B------:R-:W-:Y:S05]  /*4ef0*/  BRA `(.L_x_19222) ;  /* 0x00000ad000007947 */ /* 0x000fea0003800000 */
.L_x_19217:
        /* <DEDUP_REMOVED lines=12> */
.L_x_19231:
[----:B----4-:R-:W4:Y:S02]  /*4fc0*/  LDG.E.64 R4, [R4.64] ;  /* 0x0000002404047981 */ /* 0x010f24000c1e1b00 */
[----:B----4-:R0:W4:Y:S01]  /*4fd0*/  F2I.F64.TRUNC R19, R4 ;  /* 0x0000000400137311 */ /* 0x010122000030d100 */
[----:B------:R-:W-:Y:S05]  /*4fe0*/  BRA `(.L_x_19222) ;  /* 0x000009e000007947 */ /* 0x000fea0003800000 */
.L_x_19230:
        /* <DEDUP_REMOVED lines=28> */
.L_x_19233:
        /* <DEDUP_REMOVED lines=15> */
.L_x_19232:
[----:B----4-:R-:W4:Y:S02]  /*52a0*/  LDG.E.U16 R0, [R4.64] ;  /* 0x0000002404007981 */ /* 0x010f24000c1e1500 */
[----:B----4-:R-:W-:-:S06]  /*52b0*/  PRMT R0, RZ, 0x5410, R0 ;  /* 0x00005410ff007816 */ /* 0x010fcc0000000000 */
[----:B------:R-:W0:Y:S02]  /*52c0*/  F2I.FTZ.TRUNC.NTZ R0, R0 ;  /* 0x0000000000007305 */ /* 0x000e24000021f100 */
[----:B0-----:R-:W-:Y:S01]  /*52d0*/  PRMT R19, R0, 0x7610, R19 ;  /* 0x0000761000137816 */ /* 0x001fe20000000013 */
[----:B------:R-:W-:Y:S05]  /*52e0*/  BRA `(.L_x_19222) ;  /* 0x000006e000007947 */ /* 0x000fea0003800000 */
.L_x_19229:
        /* <DEDUP_REMOVED lines=10> */
.L_x_19236:
        /* <DEDUP_REMOVED lines=21> */
.L_x_19240:
[----:B------:R-:W-:Y:S05]  /*54e0*/  BSYNC B1 ;  /* 0x0000000000017941 */ /* 0x000fea0003800000 */
.L_x_19239:
[----:B------:R-:W-:Y:S01]  /*54f0*/  LEA R5, R0, 0x3b800000, 0x17 ;  /* 0x3b80000000057811 */ /* 0x000fe200078eb8ff */
[----:B------:R-:W-:-:S05]  /*5500*/  IMAD.SHL.U32 R0, R3, 0x100000, RZ ;  /* 0x0010000003007824 */ /* 0x000fca00078e00ff */
[----:B------:R-:W-:Y:S02]  /*5510*/  LOP3.LUT R0, R5, R0, R6, 0xfe, !PT ;  /* 0x0000000005007212 */ /* 0x000fe400078efe06 */
.L_x_19238:
[----:B------:R-:W-:Y:S05]  /*5520*/  BSYNC B0 ;  /* 0x0000000000007941 */ /* 0x000fea0003800000 */
.L_x_19237:
[----:B------:R-:W0:Y:S02]  /*5530*/  F2I.FTZ.TRUNC.NTZ R0, R0 ;  /* 0x0000000000007305 */ /* 0x000e24000021f100 */
[----:B0-----:R-:W-:Y:S01]  /*5540*/  PRMT R19, R0, 0x7610, R19 ;  /* 0x0000761000137816 */ /* 0x001fe20000000013 */
[----:B------:R-:W-:Y:S05]  /*5550*/  BRA `(.L_x_19222) ;  /* 0x0000047000007947 */ /* 0x000fea0003800000 */
.L_x_19235:
        /* <DEDUP_REMOVED lines=21> */
.L_x_19244:
[----:B------:R-:W-:Y:S05]  /*56b0*/  BSYNC B1 ;  /* 0x0000000000017941 */ /* 0x000fea0003800000 */
.L_x_19243:
[----:B------:R-:W-:Y:S01]  /*56c0*/  LEA R5, R0, 0x37800000, 0x17 ;  /* 0x3780000000057811 */ /* 0x000fe200078eb8ff */
[----:B------:R-:W-:-:S05]  /*56d0*/  IMAD.SHL.U32 R0, R3, 0x200000, RZ ;  /* 0x0020000003007824 */ /* 0x000fca00078e00ff */
[----:B------:R-:W-:Y:S02]  /*56e0*/  LOP3.LUT R0, R5, R0, R6, 0xfe, !PT ;  /* 0x0000000005007212 */ /* 0x000fe400078efe06 */
.L_x_19242:
[----:B------:R-:W-:Y:S05]  /*56f0*/  BSYNC B0 ;  /* 0x0000000000007941 */ /* 0x000fea0003800000 */
.L_x_19241:
[----:B------:R-:W0:Y:S02]  /*5700*/  F2I.FTZ.TRUNC.NTZ R0, R0 ;  /* 0x0000000000007305 */ /* 0x000e24000021f100 */
[----:B0-----:R-:W-:Y:S01]  /*5710*/  PRMT R19, R0, 0x7610, R19 ;  /* 0x0000761000137816 */ /* 0x001fe20000000013 */
[----:B------:R-:W-:Y:S05]  /*5720*/  BRA `(.L_x_19222) ;  /* 0x000002a000007947 */ /* 0x000fea0003800000 */
.L_x_19234:
        /* <DEDUP_REMOVED lines=14> */
.L_x_19248:
[----:B------:R-:W-:Y:S05]  /*5810*/  BSYNC B0 ;  /* 0x0000000000007941 */ /* 0x000fea0003800000 */
.L_x_19247:
[----:B------:R-:W0:Y:S02]  /*5820*/  F2I.FTZ.TRUNC.NTZ R0, R0 ;  /* 0x0000000000007305 */ /* 0x000e24000021f100 */
[----:B0-----:R-:W-:Y:S01]  /*5830*/  PRMT R19, R0, 0x7610, R19 ;  /* 0x0000761000137816 */ /* 0x001fe20000000013 */
[----:B------:R-:W-:Y:S05]  /*5840*/  BRA `(.L_x_19222) ;  /* 0x0000018000007947 */ /* 0x000fea0003800000 */
.L_x_19221:
        /* <DEDUP_REMOVED lines=21> */
.L_x_19246:
[----:B------:R0:W5:Y:S01]  /*59a0*/  LDG.E.U16 R19, [R4.64] ;  /* 0x0000002404137981 */ /* 0x000162000c1e1500 */
[----:B------:R-:W-:Y:S05]  /*59b0*/  BRA `(.L_x_19222) ;  /* 0x0000001000007947 */ /* 0x000fea0003800000 */
.L_x_19245:
[----:B------:R0:W5:Y:S02]  /*59c0*/  LDG.E.U16 R19, [R4.64] ;  /* 0x0000002404137981 */ /* 0x000164000c1e1500 */
.L_x_19222:
[----:B------:R-:W-:-:S03]  /*59d0*/  IADD3 R18, R18, 0x80, RZ ;  /* 0x0000008012127810 */ /* 0x000fc60007ffe0ff */
.L_x_19184:
[----:B------:R-:W-:Y:S05]  /*59e0*/  BSYNC B6 ;  /* 0x0000000000067941 */ /* 0x000fea0003800000 */
.L_x_19183:
        /* <DEDUP_REMOVED lines=21> */
.L_x_19254:
[----:B------:R0:W5:Y:S01]  /*5b40*/  LDG.E.U8 R24, [R4.64] ;  /* 0x0000002404187981 */ /* 0x000162000c1e1100 */
[----:B------:R-:W-:Y:S05]  /*5b50*/  BRA `(.L_x_19256) ;  /* 0x00000d8000007947 */ /* 0x000fea0003800000 */
.L_x_19253:
        /* <DEDUP_REMOVED lines=8> */
.L_x_19258:
[----:B------:R0:W5:Y:S01]  /*5be0*/  LDG.E.U16 R24, [R4.64] ;  /* 0x0000002404187981 */ /* 0x000162000c1e1500 */
[----:B------:R-:W-:Y:S05]  /*5bf0*/  BRA `(.L_x_19256) ;  /* 0x00000ce000007947 */ /* 0x000fea0003800000 */
.L_x_19257:
[----:B------:R0:W5:Y:S01]  /*5c00*/  LDG.E.U16 R24, [R4.64] ;  /* 0x0000002404187981 */ /* 0x000162000c1e1500 */
[----:B------:R-:W-:Y:S05]  /*5c10*/  BRA `(.L_x_19256) ;  /* 0x00000cc000007947 */ /* 0x000fea0003800000 */
.L_x_19252:
        /* <DEDUP_REMOVED lines=9> */
.L_x_19260:
[----:B----4-:R-:W4:Y:S02]  /*5cb0*/  LDG.E.U16 R0, [R4.64] ;  /* 0x0000002404007981 */ /* 0x010f24000c1e1500 */
[----:B----4-:R-:W-:-:S06]  /*5cc0*/  HADD2.F32 R0, -RZ, R0.H0_H0 ;  /* 0x20000000ff007230 */ /* 0x010fcc0000004100 */
[----:B------:R-:W0:Y:S02]  /*5cd0*/  F2I.FTZ.TRUNC.NTZ R0, R0 ;  /* 0x0000000000007305 */ /* 0x000e24000021f100 */
[----:B0-----:R-:W-:Y:S01]  /*5ce0*/  PRMT R24, R0, 0x7610, R24 ;  /* 0x0000761000187816 */ /* 0x001fe20000000018 */
[----:B------:R-:W-:Y:S05]  /*5cf0*/  BRA `(.L_x_19256) ;  /* 0x00000be000007947 */ /* 0x000fea0003800000 */
.L_x_19259:
        /* <DEDUP_REMOVED lines=9> */
.L_x_19262:
[----:B----4-:R-:W4:Y:S02]  /*5d90*/  LDG.E.U16 R4, [R4.64] ;  /* 0x0000002404047981 */ /* 0x010f24000c1e1500 */
[----:B----4-:R-:W-:-:S06]  /*5da0*/  HADD2.F32 R0, -RZ, R4.H0_H0 ;  /* 0x20000004ff007230 */ /* 0x010fcc0000004100 */
[----:B------:R-:W0:Y:S02]  /*5db0*/  F2I.FTZ.TRUNC.NTZ R0, R0 ;  /* 0x0000000000007305 */ /* 0x000e24000021f100 */
[----:B0-----:R-:W-:Y:S01]  /*5dc0*/  PRMT R24, R0, 0x7610, R24 ;  /* 0x0000761000187816 */ /* 0x001fe20000000018 */
[----:B------:R-:W-:Y:S05]  /*5dd0*/  BRA `(.L_x_19256) ;  /* 0x00000b0000007947 */ /* 0x000fea0003800000 */
.L_x_19261:
[----:B----4-:R-:W4:Y:S02]  /*5de0*/  LDG.E.64 R4, [R4.64] ;  /* 0x0000002404047981 */ /* 0x010f24000c1e1b00 */
[----:B----4-:R0:W4:Y:S01]  /*5df0*/  F2I.F64.TRUNC R24, R4 ;  /* 0x0000000400187311 */ /* 0x010122000030d100 */
[----:B------:R-:W-:Y:S05]  /*5e00*/  BRA `(.L_x_19256) ;  /* 0x00000ad000007947 */ /* 0x000fea0003800000 */
.L_x_19251:
        /* <DEDUP_REMOVED lines=12> */
.L_x_19265:
[----:B----4-:R-:W4:Y:S02]  /*5ed0*/  LDG.E.64 R4, [R4.64] ;  /* 0x0000002404047981 */ /* 0x010f24000c1e1b00 */
[----:B----4-:R0:W4:Y:S01]  /*5ee0*/  F2I.F64.TRUNC R24, R4 ;  /* 0x0000000400187311 */ /* 0x010122000030d100 */
[----:B------:R-:W-:Y:S05]  /*5ef0*/  BRA `(.L_x_19256) ;  /* 0x000009e000007947 */ /* 0x000fea0003800000 */
.L_x_19264:
        /* <DEDUP_REMOVED lines=28> */
.L_x_19267:
        /* <DEDUP_REMOVED lines=15> */
.L_x_19266:
[----:B----4-:R-:W4:Y:S02]  /*61b0*/  LDG.E.U16 R0, [R4.64] ;  /* 0x0000002404007981 */ /* 0x010f24000c1e1500 */
[----:B----4-:R-:W-:-:S06]  /*61c0*/  PRMT R0, RZ, 0x5410, R0 ;  /* 0x00005410ff007816 */ /* 0x010fcc0000000000 */
[----:B------:R-:W0:Y:S02]  /*61d0*/  F2I.FTZ.TRUNC.NTZ R0, R0 ;  /* 0x0000000000007305 */ /* 0x000e24000021f100 */
[----:B0-----:R-:W-:Y:S01]  /*61e0*/  PRMT R24, R0, 0x7610, R24 ;  /* 0x0000761000187816 */ /* 0x001fe20000000018 */
[----:B------:R-:W-:Y:S05]  /*61f0*/  BRA `(.L_x_19256) ;  /* 0x000006e000007947 */ /* 0x000fea0003800000 */
.L_x_19263:
        /* <DEDUP_REMOVED lines=10> */
.L_x_19270:
        /* <DEDUP_REMOVED lines=21> */
.L_x_19274:
[----:B------:R-:W-:Y:S05]  /*63f0*/  BSYNC B1 ;  /* 0x0000000000017941 */ /* 0x000fea0003800000 */
.L_x_19273:
[----:B------:R-:W-:Y:S01]  /*6400*/  LEA R5, R0, 0x3b800000, 0x17 ;  /* 0x3b80000000057811 */ /* 0x000fe200078eb8ff */
[----:B------:R-:W-:-:S05]  /*6410*/  IMAD.SHL.U32 R0, R3, 0x100000, RZ ;  /* 0x0010000003007824 */ /* 0x000fca00078e00ff */
[----:B------:R-:W-:Y:S02]  /*6420*/  LOP3.LUT R0, R5, R0, R6, 0xfe, !PT ;  /* 0x0000000005007212 */ /* 0x000fe400078efe06 */
.L_x_19272:
[----:B------:R-:W-:Y:S05]  /*6430*/  BSYNC B0 ;  /* 0x0000000000007941 */ /* 0x000fea0003800000 */
.L_x_19271:
[----:B------:R-:W0:Y:S02]  /*6440*/  F2I.FTZ.TRUNC.NTZ R0, R0 ;  /* 0x0000000000007305 */ /* 0x000e24000021f100 */
[----:B0-----:R-:W-:Y:S01]  /*6450*/  PRMT R24, R0, 0x7610, R24 ;  /* 0x0000761000187816 */ /* 0x001fe20000000018 */
[----:B------:R-:W-:Y:S05]  /*6460*/  BRA `(.L_x_19256) ;  /* 0x0000047000007947 */ /* 0x000fea0003800000 */
.L_x_19269:
        /* <DEDUP_REMOVED lines=21> */
.L_x_19278:
[----:B------:R-:W-:Y:S05]  /*65c0*/  BSYNC B1 ;  /* 0x0000000000017941 */ /* 0x000fea0003800000 */
.L_x_19277:
[----:B------:R-:W-:Y:S01]  /*65d0*/  LEA R5, R0, 0x37800000, 0x17 ;  /* 0x3780000000057811 */ /* 0x000fe200078eb8ff */
[----:B------:R-:W-:-:S05]  /*65e0*/  IMAD.SHL.U32 R0, R3, 0x200000, RZ ;  /* 0x0020000003007824 */ /* 0x000fca00078e00ff */
[----:B------:R-:W-:Y:S02]  /*65f0*/  LOP3.LUT R0, R5, R0, R6, 0xfe, !PT ;  /* 0x0000000005007212 */ /* 0x000fe400078efe06 */
.L_x_19276:
[----:B------:R-:W-:Y:S05]  /*6600*/  BSYNC B0 ;  /* 0x0000000000007941 */ /* 0x000fea0003800000 */
.L_x_19275:
[----:B------:R-:W0:Y:S02]  /*6610*/  F2I.FTZ.TRUNC.NTZ R0, R0 ;  /* 0x0000000000007305 */ /* 0x000e24000021f100 */
[----:B0-----:R-:W-:Y:S01]  /*6620*/  PRMT R24, R0, 0x7610, R24 ;  /* 0x0000761000187816 */ /* 0x001fe20000000018 */
[----:B------:R-:W-:Y:S05]  /*6630*/  BRA `(.L_x_19256) ;  /* 0x000002a000007947 */ /* 0x000fea0003800000 */
.L_x_19268:
        /* <DEDUP_REMOVED lines=14> */
.L_x_19282:
[----:B------:R-:W-:Y:S05]  /*6720*/  BSYNC B0 ;  /* 0x0000000000007941 */ /* 0x000fea0003800000 */
.L_x_19281:
[----:B------:R-:W0:Y:S02]  /*6730*/  F2I.FTZ.TRUNC.NTZ R0, R0 ;  /* 0x0000000000007305 */ /* 0x000e24000021f100 */
[----:B0-----:R-:W-:Y:S01]  /*6740*/  PRMT R24, R0, 0x7610, R24 ;  /* 0x0000761000187816 */ /* 0x001fe20000000018 */
[----:B------:R-:W-:Y:S05]  /*6750*/  BRA `(.L_x_19256) ;  /* 0x0000018000007947 */ /* 0x000fea0003800000 */
.L_x_19255:
        /* <DEDUP_REMOVED lines=21> */
.L_x_19280:
[----:B------:R0:W5:Y:S01]  /*68b0*/  LDG.E.U16 R24, [R4.64] ;  /* 0x0000002404187981 */ /* 0x000162000c1e1500 */
[----:B------:R-:W-:Y:S05]  /*68c0*/  BRA `(.L_x_19256) ;  /* 0x0000001000007947 */ /* 0x000fea0003800000 */
.L_x_19279:
[----:B------:R0:W5:Y:S02]  /*68d0*/  LDG.E.U16 R24, [R4.64] ;  /* 0x0000002404187981 */ /* 0x000164000c1e1500 */
.L_x_19256:
        /* <DEDUP_REMOVED lines=16> */
.L_x_19286:
[----:B------:R0:W5:Y:S01]  /*69e0*/  LDG.E.U8 R17, [R4.64] ;  /* 0x0000002404117981 */ /* 0x000162000c1e1100 */
[----:B------:R-:W-:Y:S05]  /*69f0*/  BRA `(.L_x_19250) ;  /* 0x00000d7000007947 */ /* 0x000fea0003800000 */
.L_x_19285:
        /* <DEDUP_REMOVED lines=8> */
.L_x_19289:
[----:B------:R0:W5:Y:S01]  /*6a80*/  LDG.E.U16 R17, [R4.64] ;  /* 0x0000002404117981 */ /* 0x000162000c1e1500 */
[----:B------:R-:W-:Y:S05]  /*6a90*/  BRA `(.L_x_19250) ;  /* 0x00000cd000007947 */ /* 0x000fea0003800000 */
.L_x_19288:
[----:B------:R0:W5:Y:S01]  /*6aa0*/  LDG.E.U16 R17, [R4.64] ;  /* 0x0000002404117981 */ /* 0x000162000c1e1500 */
[----:B------:R-:W-:Y:S05]  /*6ab0*/  BRA `(.L_x_19250) ;  /* 0x00000cb000007947 */ /* 0x000fea0003800000 */
.L_x_19284:
        /* <DEDUP_REMOVED lines=9> */
.L_x_19291:
[----:B----4-:R-:W4:Y:S02]  /*6b50*/  LDG.E.U16 R0, [R4.64] ;  /* 0x0000002404007981 */ /* 0x010f24000c1e1500 */
[----:B----4-:R-:W-:-:S06]  /*6b60*/  HADD2.F32 R0, -RZ, R0.H0_H0 ;  /* 0x20000000ff007230 */ /* 0x010fcc0000004100 */
[----:B------:R-:W0:Y:S02]  /*6b70*/  F2I.FTZ.TRUNC.NTZ R0, R0 ;  /* 0x0000000000007305 */ /* 0x000e24000021f100 */
[----:B0-----:R-:W-:Y:S01]  /*6b80*/  PRMT R17, R0, 0x7610, R17 ;  /* 0x0000761000117816 */ /* 0x001fe20000000011 */
[----:B------:R-:W-:Y:S05]  /*6b90*/  BRA `(.L_x_19250) ;  /* 0x00000bd000007947 */ /* 0x000fea0003800000 */
.L_x_19290:
        /* <DEDUP_REMOVED lines=9> */
.L_x_19293:
[----:B----4-:R-:W4:Y:S02]  /*6c30*/  LDG.E.U16 R4, [R4.64] ;  /* 0x0000002404047981 */ /* 0x010f24000c1e1500 */
[----:B----4-:R-:W-:-:S06]  /*6c40*/  HADD2.F32 R0, -RZ, R4.H0_H0 ;  /* 0x20000004ff007230 */ /* 0x010fcc0000004100 */
[----:B------:R-:W0:Y:S02]  /*6c50*/  F2I.FTZ.TRUNC.NTZ R0, R0 ;  /* 0x0000000000007305 */ /* 0x000e24000021f100 */
[----:B0-----:R-:W-:Y:S01]  /*6c60*/  PRMT R17, R0, 0x7610, R17 ;  /* 0x0000761000117816 */ /* 0x001fe20000000011 */
[----:B------:R-:W-:Y:S05]  /*6c70*/  BRA `(.L_x_19250) ;  /* 0x00000af000007947 */ /* 0x000fea0003800000 */
.L_x_19292:
[----:B----4-:R-:W4:Y:S02]  /*6c80*/  LDG.E.64 R4, [R4.64] ;  /* 0x0000002404047981 */ /* 0x010f24000c1e1b00 */
[----:B----4-:R0:W4:Y:S01]  /*6c90*/  F2I.F64.TRUNC R17, R4 ;  /* 0x0000000400117311 */ /* 0x010122000030d100 */
[----:B------:R-:W-:Y:S05]  /*6ca0*/  BRA `(.L_x_19250) ;  /* 0x00000ac000007947 */ /* 0x000fea0003800000 */
.L_x_19283:
        /* <DEDUP_REMOVED lines=12> */
.L_x_19296:
[----:B----4-:R-:W4:Y:S02]  /*6d70*/  LDG.E.64 R4, [R4.64] ;  /* 0x0000002404047981 */ /* 0x010f24000c1e1b00 */
[----:B----4-:R0:W4:Y:S01]  /*6d80*/  F2I.F64.TRUNC R17, R4 ;  /* 0x0000000400117311 */ /* 0x010122000030d100 */
[----:B------:R-:W-:Y:S05]  /*6d90*/  BRA `(.L_x_19250) ;  /* 0x000009d000007947 */ /* 0x000fea0003800000 */
.L_x_19295:
        /* <DEDUP_REMOVED lines=28> */
.L_x_19298:
        /* <DEDUP_REMOVED lines=15> */
.L_x_19297:
[----:B----4-:R-:W4:Y:S02]  /*7050*/  LDG.E.U16 R0, [R4.64] ;  /* 0x0000002404007981 */ /* 0x010f24000c1e1500 */
[----:B----4-:R-:W-:-:S06]  /*7060*/  PRMT R0, RZ, 0x5410, R0 ;  /* 0x00005410ff007816 */ /* 0x010fcc0000000000 */
[----:B------:R-:W0:Y:S02]  /*7070*/  F2I.FTZ.TRUNC.NTZ R0, R0 ;  /* 0x0000000000007305 */ /* 0x000e24000021f100 */
[----:B0-----:R-:W-:Y:S01]  /*7080*/  PRMT R17, R0, 0x7610, R17 ;  /* 0x0000761000117816 */ /* 0x001fe20000000011 */
[----:B------:R-:W-:Y:S05]  /*7090*/  BRA `(.L_x_19250) ;  /* 0x000006d000007947 */ /* 0x000fea0003800000 */
.L_x_19294:
        /* <DEDUP_REMOVED lines=10> */
.L_x_19301:
        /* <DEDUP_REMOVED lines=21> */
.L_x_19305:
[----:B------:R-:W-:Y:S05]  /*7290*/  BSYNC B1 ;  /* 0x0000000000017941 */ /* 0x000fea0003800000 */
.L_x_19304:
[----:B------:R-:W-:Y:S01]  /*72a0*/  LEA R5, R0, 0x3b800000, 0x17 ;  /* 0x3b80000000057811 */ /* 0x000fe200078eb8ff */
[----:B------:R-:W-:-:S05]  /*72b0*/  IMAD.SHL.U32 R0, R3, 0x100000, RZ ;  /* 0x0010000003007824 */ /* 0x000fca00078e00ff */
[----:B------:R-:W-:Y:S02]  /*72c0*/  LOP3.LUT R0, R5, R0, R6, 0xfe, !PT ;  /* 0x0000000005007212 */ /* 0x000fe400078efe06 */
.L_x_19303:
[----:B------:R-:W-:Y:S05]  /*72d0*/  BSYNC B0 ;  /* 0x0000000000007941 */ /* 0x000fea0003800000 */
.L_x_19302:
[----:B------:R-:W0:Y:S02]  /*72e0*/  F2I.FTZ.TRUNC.NTZ R0, R0 ;  /* 0x0000000000007305 */ /* 0x000e24000021f100 */
[----:B0-----:R-:W-:Y:S01]  /*72f0*/  PRMT R17, R0, 0x7610, R17 ;  /* 0x0000761000117816 */ /* 0x001fe20000000011 */
[----:B------:R-:W-:Y:S05]  /*7300*/  BRA `(.L_x_19250) ;  /* 0x0000046000007947 */ /* 0x000fea0003800000 */
.L_x_19300:
        /* <DEDUP_REMOVED lines=21> */
.L_x_19309:
[----:B------:R-:W-:Y:S05]  /*7460*/  BSYNC B1 ;  /* 0x0000000000017941 */ /* 0x000fea0003800000 */
.L_x_19308:
[----:B------:R-:W-:Y:S01]  /*7470*/  LEA R5, R0, 0x37800000, 0x17 ;  /* 0x3780000000057811 */ /* 0x000fe200078eb8ff */
[----:B------:R-:W-:-:S05]  /*7480*/  IMAD.SHL.U32 R0, R3, 0x200000, RZ ;  /* 0x0020000003007824 */ /* 0x000fca00078e00ff */
[----:B------:R-:W-:Y:S02]  /*7490*/  LOP3.LUT R0, R5, R0, R6, 0xfe, !PT ;  /* 0x0000000005007212 */ /* 0x000fe400078efe06 */
.L_x_19307:
[----:B------:R-:W-:Y:S05]  /*74a0*/  BSYNC B0 ;  /* 0x0000000000007941 */ /* 0x000fea0003800000 */
.L_x_19306:
[----:B------:R-:W0:Y:S02]  /*74b0*/  F2I.FTZ.TRUNC.NTZ R0, R0 ;  /* 0x0000000000007305 */ /* 0x000e24000021f100 */
[----:B0-----:R-:W-:Y:S01]  /*74c0*/  PRMT R17, R0, 0x7610, R17 ;  /* 0x0000761000117816 */ /* 0x001fe20000000011 */
[----:B------:R-:W-:Y:S05]  /*74d0*/  BRA `(.L_x_19250) ;  /* 0x0000029000007947 */ /* 0x000fea0003800000 */
.L_x_19299:
        /* <DEDUP_REMOVED lines=14> */
.L_x_19313:
[----:B------:R-:W-:Y:S05]  /*75c0*/  BSYNC B0 ;  /* 0x0000000000007941 */ /* 0x000fea0003800000 */
.L_x_19312:
[----:B------:R-:W0:Y:S02]  /*75d0*/  F2I.FTZ.TRUNC.NTZ R0, R0 ;  /* 0x0000000000007305 */ /* 0x000e24000021f100 */
[----:B0-----:R-:W-:Y:S01]  /*75e0*/  PRMT R17, R0, 0x7610, R17 ;  /* 0x0000761000117816 */ /* 0x001fe20000000011 */
[----:B------:R-:W-:Y:S05]  /*75f0*/  BRA `(.L_x_19250) ;  /* 0x0000017000007947 */ /* 0x000fea0003800000 */
.L_x_19287:
        /* <DEDUP_REMOVED lines=20> */
.L_x_19311:
[----:B------:R0:W5:Y:S01]  /*7740*/  LDG.E.U16 R17, [R4.64] ;  /* 0x0000002404117981 */ /* 0x000162000c1e1500 */
[----:B------:R-:W-:Y:S05]  /*7750*/  BRA `(.L_x_19250) ;  /* 0x0000001000007947 */ /* 0x000fea0003800000 */
.L_x_19310:
[----:B------:R0:W5:Y:S02]  /*7760*/  LDG.E.U16 R17, [R4.64] ;  /* 0x0000002404117981 */ /* 0x000164000c1e1500 */
.L_x_19250:
[----:B------:R-:W-:Y:S05]  /*7770*/  BSYNC B6 ;  /* 0x0000000000067941 */ /* 0x000fea0003800000 */
.L_x_19249:
        /* <DEDUP_REMOVED lines=28> */
.L_x_19319:
[----:B------:R0:W-:Y:S01]  /*7940*/  STG.E.U8 [R8.64], R25 ;  /* 0x0000001908007986 */ /* 0x0001e2000c101124 */
[----:B------:R-:W-:Y:S05]  /*7950*/  BRA `(.L_x_19315) ;  /* 0x00000dc000007947 */ /* 0x000fea0003800000 */
.L_x_19318:
        /* <DEDUP_REMOVED lines=10> */
.L_x_19322:
[----:B------:R-:W-:-:S05]  /*7a00*/  PRMT R3, R25, 0x9910, RZ ;  /* 0x0000991019037816 */ /* 0x000fca00000000ff */
[----:B------:R0:W-:Y:S01]  /*7a10*/  STG.E [R8.64], R3 ;  /* 0x0000000308007986 */ /* 0x0001e2000c101924 */
[----:B------:R-:W-:Y:S05]  /*7a20*/  BRA `(.L_x_19315) ;  /* 0x00000cf000007947 */ /* 0x000fea0003800000 */
.L_x_19321:
[----:B------:R0:W-:Y:S01]  /*7a30*/  STG.E.U16 [R8.64], R25 ;  /* 0x0000001908007986 */ /* 0x0001e2000c101524 */
[----:B------:R-:W-:Y:S05]  /*7a40*/  BRA `(.L_x_19315) ;  /* 0x00000cd000007947 */ /* 0x000fea0003800000 */
.L_x_19317:
        /* <DEDUP_REMOVED lines=9> */
.L_x_19324:
[----:B------:R-:W0:Y:S02]  /*7ae0*/  I2F.S16 R0, R25 ;  /* 0x0000001900007306 */ /* 0x000e240000101400 */
[----:B0-----:R-:W-:-:S05]  /*7af0*/  F2FP.PACK_AB R0, RZ, R0 ;  /* 0x00000000ff00723e */ /* 0x001fca00000000ff */
[----:B------:R0:W-:Y:S01]  /*7b00*/  STG.E.U16 [R8.64], R0 ;  /* 0x0000000008007986 */ /* 0x0001e2000c101524 */
[----:B------:R-:W-:Y:S05]  /*7b10*/  BRA `(.L_x_19315) ;  /* 0x00000c0000007947 */ /* 0x000fea0003800000 */
.L_x_19323:
        /* <DEDUP_REMOVED lines=10> */
.L_x_19326:
[----:B------:R-:W0:Y:S02]  /*7bc0*/  I2F.S16 R25, R25 ;  /* 0x0000001900197306 */ /* 0x000e240000101400 */
[----:B0-----:R-:W-:-:S04]  /*7bd0*/  F2FP.PACK_AB R3, RZ, R25 ;  /* 0x00000019ff03723e */ /* 0x001fc800000000ff */
[----:B------:R-:W-:-:S05]  /*7be0*/  PRMT R3, R3, 0x5410, RZ ;  /* 0x0000541003037816 */ /* 0x000fca00000000ff */
[----:B------:R0:W-:Y:S01]  /*7bf0*/  STG.E [R8.64], R3 ;  /* 0x0000000308007986 */ /* 0x0001e2000c101924 */
[----:B------:R-:W-:Y:S05]  /*7c00*/  BRA `(.L_x_19315) ;  /* 0x00000b1000007947 */ /* 0x000fea0003800000 */
.L_x_19325:
[----:B------:R-:W0:Y:S02]  /*7c10*/  I2F.F64.S16 R4, R25 ;  /* 0x0000001900047312 */ /* 0x000e240000101c00 */
[----:B0-----:R0:W-:Y:S01]  /*7c20*/  STG.E.64 [R8.64], R4 ;  /* 0x0000000408007986 */ /* 0x0011e2000c101b24 */
[----:B------:R-:W-:Y:S05]  /*7c30*/  BRA `(.L_x_19315) ;  /* 0x00000ae000007947 */ /* 0x000fea0003800000 */
.L_x_19316:
        /* <DEDUP_REMOVED lines=13> */
.L_x_19329:
[----:B------:R-:W0:Y:S01]  /*7d10*/  I2F.F64.S16 R4, R25 ;  /* 0x0000001900047312 */ /* 0x000e220000101c00 */
[----:B------:R-:W-:-:S05]  /*7d20*/  CS2R R6, SRZ ;  /* 0x0000000000067805 */ /* 0x000fca000001ff00 */
[----:B0-----:R0:W-:Y:S01]  /*7d30*/  STG.E.128 [R8.64], R4 ;  /* 0x0000000408007986 */ /* 0x0011e2000c101d24 */
[----:B------:R-:W-:Y:S05]  /*7d40*/  BRA `(.L_x_19315) ;  /* 0x000009d000007947 */ /* 0x000fea0003800000 */
.L_x_19328:
        /* <DEDUP_REMOVED lines=21> */
.L_x_19333:
[----:B------:R-:W-:Y:S05]  /*7ea0*/  BSYNC B0 ;  /* 0x0000000000007941 */ /* 0x000fea0003800000 */
.L_x_19332:
[----:B------:R-:W-:-:S05]  /*7eb0*/  LOP3.LUT R5, R0, R5, RZ, 0xfc, !PT ;  /* 0x0000000500057212 */ /* 0x000fca00078efcff */
[----:B------:R0:W-:Y:S01]  /*7ec0*/  STG.E.U8 [R8.64], R5 ;  /* 0x0000000508007986 */ /* 0x0001e2000c101124 */
[----:B------:R-:W-:Y:S05]  /*7ed0*/  BRA `(.L_x_19315) ;  /* 0x0000084000007947 */ /* 0x000fea0003800000 */
.L_x_19331:
        /* <DEDUP_REMOVED lines=13> */
.L_x_19335:
[----:B------:R-:W-:Y:S01]  /*7fb0*/  IMAD.MOV.U32 R0, RZ, RZ, 0x7f ;  /* 0x0000007fff007424 */ /* 0x000fe200078e00ff */
[----:B------:R-:W-:-:S04]  /*7fc0*/  ISETP.GT.U32.AND P0, PT, R3, 0x7f800000, PT ;  /* 0x7f8000000300780c */ /* 0x000fc80003f04070 */
[----:B------:R-:W-:-:S04]  /*7fd0*/  SEL R0, R0, 0x7c, P0 ;  /* 0x0000007c00007807 */ /* 0x000fc80000000000 */
.L_x_19336:
[----:B------:R-:W-:Y:S05]  /*7fe0*/  BSYNC B0 ;  /* 0x0000000000007941 */ /* 0x000fea0003800000 */
.L_x_19334:
[----:B------:R-:W-:-:S04]  /*7ff0*/  LOP3.LUT R3, R25, 0x80000000, RZ, 0xc0, !PT ;  /* 0x8000000019037812 */ /* 0x000fc800078ec0ff */
[----:B------:R-:W-:-:S04]  /*8000*/  SHF.R.U32.HI R3, RZ, 0x18, R3 ;  /* 0x00000018ff037819 */ /* 0x000fc80000011603 */
[----:B------:R-:W-:-:S05]  /*8010*/  LOP3.LUT R3, R0, R3, RZ, 0xfc, !PT ;  /* 0x0000000300037212 */ /* 0x000fca00078efcff */
[----:B------:R0:W-:Y:S01]  /*8020*/  STG.E.U8 [R8.64], R3 ;  /* 0x0000000308007986 */ /* 0x0001e2000c101124 */
[----:B------:R-:W-:Y:S05]  /*8030*/  BRA `(.L_x_19315) ;  /* 0x000006e000007947 */ /* 0x000fea0003800000 */
.L_x_19330:
[----:B------:R-:W0:Y:S02]  /*8040*/  I2F.S16 R0, R25 ;  /* 0x0000001900007306 */ /* 0x000e240000101400 */
[----:B0-----:R-:W-:-:S05]  /*8050*/  F2FP.BF16.PACK_AB R0, RZ, R0 ;  /* 0x00000000ff00723e */ /* 0x001fca00000010ff */
[----:B------:R0:W-:Y:S01]  /*8060*/  STG.E.U16 [R8.64], R0 ;  /* 0x0000000008007986 */ /* 0x0001e2000c101524 */
[----:B------:R-:W-:Y:S05]  /*8070*/  BRA `(.L_x_19315) ;  /* 0x000006a000007947 */ /* 0x000fea0003800000 */
.L_x_19327:
        /* <DEDUP_REMOVED lines=10> */
.L_x_19339:
        /* <DEDUP_REMOVED lines=17> */
.L_x_19342:
[----:B------:R-:W-:-:S04]  /*8230*/  LOP3.LUT R3, R25, 0x80000000, RZ, 0xc0, !PT ;  /* 0x8000000019037812 */ /* 0x000fc800078ec0ff */
[----:B------:R-:W-:-:S04]  /*8240*/  SHF.R.U32.HI R3, RZ, 0x18, R3 ;  /* 0x00000018ff037819 */ /* 0x000fc80000011603 */
[----:B------:R-:W-:-:S04]  /*8250*/  LOP3.LUT R0, R0, R3, RZ, 0xfc, !PT ;  /* 0x0000000300007212 */ /* 0x000fc800078efcff */
[----:B------:R-:W-:Y:S02]  /*8260*/  PRMT R4, R0, 0x7610, R4 ;  /* 0x0000761000047816 */ /* 0x000fe40000000004 */
.L_x_19341:
[----:B------:R-:W-:Y:S05]  /*8270*/  BSYNC B0 ;  /* 0x0000000000007941 */ /* 0x000fea0003800000 */
.L_x_19340:
[----:B------:R0:W-:Y:S01]  /*8280*/  STG.E.U8 [R8.64], R4 ;  /* 0x0000000408007986 */ /* 0x0001e2000c101124 */
[----:B------:R-:W-:Y:S05]  /*8290*/  BRA `(.L_x_19315) ;  /* 0x0000048000007947 */ /* 0x000fea0003800000 */
.L_x_19338:
        /* <DEDUP_REMOVED lines=17> */
.L_x_19345:
[----:B------:R-:W-:-:S04]  /*83b0*/  LOP3.LUT R3, R25, 0x80000000, RZ, 0xc0, !PT ;  /* 0x8000000019037812 */ /* 0x000fc800078ec0ff */
[----:B------:R-:W-:-:S04]  /*83c0*/  SHF.R.U32.HI R3, RZ, 0x18, R3 ;  /* 0x00000018ff037819 */ /* 0x000fc80000011603 */
[----:B------:R-:W-:-:S04]  /*83d0*/  LOP3.LUT R0, R0, R3, RZ, 0xfc, !PT ;  /* 0x0000000300007212 */ /* 0x000fc800078efcff */
[----:B------:R-:W-:Y:S02]  /*83e0*/  PRMT R4, R0, 0x7610, R4 ;  /* 0x0000761000047816 */ /* 0x000fe40000000004 */
.L_x_19344:
[----:B------:R-:W-:Y:S05]  /*83f0*/  BSYNC B0 ;  /* 0x0000000000007941 */ /* 0x000fea0003800000 */
.L_x_19343:
[----:B------:R0:W-:Y:S01]  /*8400*/  STG.E.U8 [R8.64], R4 ;  /* 0x0000000408007986 */ /* 0x0001e2000c101124 */
[----:B------:R-:W-:Y:S05]  /*8410*/  BRA `(.L_x_19315) ;  /* 0x0000030000007947 */ /* 0x000fea0003800000 */
.L_x_19337:
        /* <DEDUP_REMOVED lines=22> */
.L_x_19320:
        /* <DEDUP_REMOVED lines=20> */
.L_x_19347:
[----:B------:R-:W-:-:S04]  /*86c0*/  PRMT R4, R25, 0x9910, RZ ;  /* 0x0000991019047816 */ /* 0x000fc800000000ff */
[----:B------:R-:W-:-:S05]  /*86d0*/  SHF.R.S32.HI R5, RZ, 0x1f, R4 ;  /* 0x0000001fff057819 */ /* 0x000fca0000011404 */
[----:B------:R0:W-:Y:S01]  /*86e0*/  STG.E.64 [R8.64], R4 ;  /* 0x0000000408007986 */ /* 0x0001e2000c101b24 */
[----:B------:R-:W-:Y:S05]  /*86f0*/  BRA `(.L_x_19315) ;  /* 0x0000002000007947 */ /* 0x000fea0003800000 */
.L_x_19346:
[----:B------:R-:W-:-:S05]  /*8700*/  PRMT R3, R25, 0x9910, RZ ;  /* 0x0000991019037816 */ /* 0x000fca00000000ff */
[----:B------:R0:W-:Y:S02]  /*8710*/  STG.E [R8.64], R3 ;  /* 0x0000000308007986 */ /* 0x0001e4000c101924 */
.L_x_19315:
[----:B------:R-:W-:Y:S05]  /*8720*/  BSYNC B6 ;  /* 0x0000000000067941 */ /* 0x000fea0003800000 */
.L_x_19314:
        /* <DEDUP_REMOVED lines=21> */
.L_x_19353:
[----:B------:R0:W-:Y:S01]  /*8880*/  STG.E.U8 [R8.64], R22 ;  /* 0x0000001608007986 */ /* 0x0001e2000c101124 */
[----:B------:R-:W-:Y:S05]  /*8890*/  BRA `(.L_x_19355) ;  /* 0x00000dc000007947 */ /* 0x000fea0003800000 */
.L_x_19352:
        /* <DEDUP_REMOVED lines=10> */
.L_x_19357:
[----:B------:R-:W-:-:S05]  /*8940*/  PRMT R3, R22, 0x9910, RZ ;  /* 0x0000991016037816 */ /* 0x000fca00000000ff */
[----:B------:R0:W-:Y:S01]  /*8950*/  STG.E [R8.64], R3 ;  /* 0x0000000308007986 */ /* 0x0001e2000c101924 */
[----:B------:R-:W-:Y:S05]  /*8960*/  BRA `(.L_x_19355) ;  /* 0x00000cf000007947 */ /* 0x000fea0003800000 */
.L_x_19356:
[----:B------:R0:W-:Y:S01]  /*8970*/  STG.E.U16 [R8.64], R22 ;  /* 0x0000001608007986 */ /* 0x0001e2000c101524 */
[----:B------:R-:W-:Y:S05]  /*8980*/  BRA `(.L_x_19355) ;  /* 0x00000cd000007947 */ /* 0x000fea0003800000 */
.L_x_19351:
        /* <DEDUP_REMOVED lines=9> */
.L_x_19359:
[----:B------:R-:W0:Y:S02]  /*8a20*/  I2F.S16 R0, R22 ;  /* 0x0000001600007306 */ /* 0x000e240000101400 */
[----:B0-----:R-:W-:-:S05]  /*8a30*/  F2FP.PACK_AB R0, RZ, R0 ;  /* 0x00000000ff00723e */ /* 0x001fca00000000ff */
[----:B------:R0:W-:Y:S01]  /*8a40*/  STG.E.U16 [R8.64], R0 ;  /* 0x0000000008007986 */ /* 0x0001e2000c101524 */
[----:B------:R-:W-:Y:S05]  /*8a50*/  BRA `(.L_x_19355) ;  /* 0x00000c0000007947 */ /* 0x000fea0003800000 */
.L_x_19358:
        /* <DEDUP_REMOVED lines=10> */
.L_x_19361:
[----:B------:R-:W0:Y:S02]  /*8b00*/  I2F.S16 R22, R22 ;  /* 0x0000001600167306 */ /* 0x000e240000101400 */
[----:B0-----:R-:W-:-:S04]  /*8b10*/  F2FP.PACK_AB R3, RZ, R22 ;  /* 0x00000016ff03723e */ /* 0x001fc800000000ff */
[----:B------:R-:W-:-:S05]  /*8b20*/  PRMT R3, R3, 0x5410, RZ ;  /* 0x0000541003037816 */ /* 0x000fca00000000ff */
[----:B------:R0:W-:Y:S01]  /*8b30*/  STG.E [R8.64], R3 ;  /* 0x0000000308007986 */ /* 0x0001e2000c101924 */
[----:B------:R-:W-:Y:S05]  /*8b40*/  BRA `(.L_x_19355) ;  /* 0x00000b1000007947 */ /* 0x000fea0003800000 */
.L_x_19360:
[----:B------:R-:W0:Y:S02]  /*8b50*/  I2F.F64.S16 R4, R22 ;  /* 0x0000001600047312 */ /* 0x000e240000101c00 */
[----:B0-----:R0:W-:Y:S01]  /*8b60*/  STG.E.64 [R8.64], R4 ;  /* 0x0000000408007986 */ /* 0x0011e2000c101b24 */
[----:B------:R-:W-:Y:S05]  /*8b70*/  BRA `(.L_x_19355) ;  /* 0x00000ae000007947 */ /* 0x000fea0003800000 */
.L_x_19350:
        /* <DEDUP_REMOVED lines=13> */
.L_x_19364:
[----:B------:R-:W0:Y:S01]  /*8c50*/  I2F.F64.S16 R4, R22 ;  /* 0x0000001600047312 */ /* 0x000e220000101c00 */
[----:B------:R-:W-:-:S05]  /*8c60*/  CS2R R6, SRZ ;  /* 0x0000000000067805 */ /* 0x000fca000001ff00 */
[----:B0-----:R0:W-:Y:S01]  /*8c70*/  STG.E.128 [R8.64], R4 ;  /* 0x0000000408007986 */ /* 0x0011e2000c101d24 */
[----:B------:R-:W-:Y:S05]  /*8c80*/  BRA `(.L_x_19355) ;  /* 0x000009d000007947 */ /* 0x000fea0003800000 */
.L_x_19363:
        /* <DEDUP_REMOVED lines=21> */
.L_x_19368:
[----:B------:R-:W-:Y:S05]  /*8de0*/  BSYNC B0 ;  /* 0x0000000000007941 */ /* 0x000fea0003800000 */
.L_x_19367:
[----:B------:R-:W-:-:S05]  /*8df0*/  LOP3.LUT R5, R0, R5, RZ, 0xfc, !PT ;  /* 0x0000000500057212 */ /* 0x000fca00078efcff */
[----:B------:R0:W-:Y:S01]  /*8e00*/  STG.E.U8 [R8.64], R5 ;  /* 0x0000000508007986 */ /* 0x0001e2000c101124 */
[----:B------:R-:W-:Y:S05]  /*8e10*/  BRA `(.L_x_19355) ;  /* 0x0000084000007947 */ /* 0x000fea0003800000 */
.L_x_19366:
        /* <DEDUP_REMOVED lines=13> */
.L_x_19370:
[----:B------:R-:W-:Y:S01]  /*8ef0*/  IMAD.MOV.U32 R0, RZ, RZ, 0x7f ;  /* 0x0000007fff007424 */ /* 0x000fe200078e00ff */
[----:B------:R-:W-:-:S04]  /*8f00*/  ISETP.GT.U32.AND P0, PT, R3, 0x7f800000, PT ;  /* 0x7f8000000300780c */ /* 0x000fc80003f04070 */
[----:B------:R-:W-:-:S04]  /*8f10*/  SEL R0, R0, 0x7c, P0 ;  /* 0x0000007c00007807 */ /* 0x000fc80000000000 */
.L_x_19371:
[----:B------:R-:W-:Y:S05]  /*8f20*/  BSYNC B0 ;  /* 0x0000000000007941 */ /* 0x000fea0003800000 */
.L_x_19369:
[----:B------:R-:W-:-:S04]  /*8f30*/  LOP3.LUT R3, R5, 0x80000000, RZ, 0xc0, !PT ;  /* 0x8000000005037812 */ /* 0x000fc800078ec0ff */
[----:B------:R-:W-:-:S04]  /*8f40*/  SHF.R.U32.HI R3, RZ, 0x18, R3 ;  /* 0x00000018ff037819 */ /* 0x000fc80000011603 */
[----:B------:R-:W-:-:S05]  /*8f50*/  LOP3.LUT R3, R0, R3, RZ, 0xfc, !PT ;  /* 0x0000000300037212 */ /* 0x000fca00078efcff */
[----:B------:R0:W-:Y:S01]  /*8f60*/  STG.E.U8 [R8.64], R3 ;  /* 0x0000000308007986 */ /* 0x0001e2000c101124 */
[----:B------:R-:W-:Y:S05]  /*8f70*/  BRA `(.L_x_19355) ;  /* 0x000006e000007947 */ /* 0x000fea0003800000 */
.L_x_19365:
[----:B------:R-:W0:Y:S02]  /*8f80*/  I2F.S16 R0, R22 ;  /* 0x0000001600007306 */ /* 0x000e240000101400 */
[----:B0-----:R-:W-:-:S05]  /*8f90*/  F2FP.BF16.PACK_AB R0, RZ, R0 ;  /* 0x00000000ff00723e */ /* 0x001fca00000010ff */
[----:B------:R0:W-:Y:S01]  /*8fa0*/  STG.E.U16 [R8.64], R0 ;  /* 0x0000000008007986 */ /* 0x0001e2000c101524 */
[----:B------:R-:W-:Y:S05]  /*8fb0*/  BRA `(.L_x_19355) ;  /* 0x000006a000007947 */ /* 0x000fea0003800000 */
.L_x_19362:
        /* <DEDUP_REMOVED lines=10> */
.L_x_19374:
        /* <DEDUP_REMOVED lines=17> */
.L_x_19377:
[----:B------:R-:W-:-:S04]  /*9170*/  LOP3.LUT R3, R5, 0x80000000, RZ, 0xc0, !PT ;  /* 0x8000000005037812 */ /* 0x000fc800078ec0ff */
[----:B------:R-:W-:-:S04]  /*9180*/  SHF.R.U32.HI R3, RZ, 0x18, R3 ;  /* 0x00000018ff037819 */ /* 0x000fc80000011603 */
[----:B------:R-:W-:-:S04]  /*9190*/  LOP3.LUT R0, R0, R3, RZ, 0xfc, !PT ;  /* 0x0000000300007212 */ /* 0x000fc800078efcff */
[----:B------:R-:W-:Y:S02]  /*91a0*/  PRMT R4, R0, 0x7610, R4 ;  /* 0x0000761000047816 */ /* 0x000fe40000000004 */
.L_x_19376:
[----:B------:R-:W-:Y:S05]  /*91b0*/  BSYNC B0 ;  /* 0x0000000000007941 */ /* 0x000fea0003800000 */
.L_x_19375:
[----:B------:R0:W-:Y:S01]  /*91c0*/  STG.E.U8 [R8.64], R4 ;  /* 0x0000000408007986 */ /* 0x0001e2000c101124 */
[----:B------:R-:W-:Y:S05]  /*91d0*/  BRA `(.L_x_19355) ;  /* 0x0000048000007947 */ /* 0x000fea0003800000 */
.L_x_19373:
        /* <DEDUP_REMOVED lines=17> */
.L_x_19380:
[----:B------:R-:W-:-:S04]  /*92f0*/  LOP3.LUT R3, R5, 0x80000000, RZ, 0xc0, !PT ;  /* 0x8000000005037812 */ /* 0x000fc800078ec0ff */
[----:B------:R-:W-:-:S04]  /*9300*/  SHF.R.U32.HI R3, RZ, 0x18, R3 ;  /* 0x00000018ff037819 */ /* 0x000fc80000011603 */
[----:B------:R-:W-:-:S04]  /*9310*/  LOP3.LUT R0, R0, R3, RZ, 0xfc, !PT ;  /* 0x0000000300007212 */ /* 0x000fc800078efcff */
[----:B------:R-:W-:Y:S02]  /*9320*/  PRMT R4, R0, 0x7610, R4 ;  /* 0x0000761000047816 */ /* 0x000fe40000000004 */
.L_x_19379:
[----:B------:R-:W-:Y:S05]  /*9330*/  BSYNC B0 ;  /* 0x0000000000007941 */ /* 0x000fea0003800000 */
.L_x_19378:
[----:B------:R0:W-:Y:S01]  /*9340*/  STG.E.U8 [R8.64], R4 ;  /* 0x0000000408007986 */ /* 0x0001e2000c101124 */
[----:B------:R-:W-:Y:S05]  /*9350*/  BRA `(.L_x_19355) ;  /* 0x0000030000007947 */ /* 0x000fea0003800000 */
.L_x_19372:
        /* <DEDUP_REMOVED lines=22> */
.L_x_19354:
        /* <DEDUP_REMOVED lines=20> */
.L_x_19382:
[----:B------:R-:W-:-:S04]  /*9600*/  PRMT R4, R22, 0x9910, RZ ;  /* 0x0000991016047816 */ /* 0x000fc800000000ff */
[----:B------:R-:W-:-:S05]  /*9610*/  SHF.R.S32.HI R5, RZ, 0x1f, R4 ;  /* 0x0000001fff057819 */ /* 0x000fca0000011404 */
[----:B------:R0:W-:Y:S01]  /*9620*/  STG.E.64 [R8.64], R4 ;  /* 0x0000000408007986 */ /* 0x0001e2000c101b24 */
[----:B------:R-:W-:Y:S05]  /*9630*/  BRA `(.L_x_19355) ;  /* 0x0000002000007947 */ /* 0x000fea0003800000 */
.L_x_19381:
[----:B------:R-:W-:-:S05]  /*9640*/  PRMT R3, R22, 0x9910, RZ ;  /* 0x0000991016037816 */ /* 0x000fca00000000ff */
[----:B------:R0:W-:Y:S02]  /*9650*/  STG.E [R8.64], R3 ;  /* 0x0000000308007986 */ /* 0x0001e4000c101924 */
.L_x_19355:
        /* <DEDUP_REMOVED lines=21> */
.L_x_19386:
[----:B------:R0:W-:Y:S01]  /*97b0*/  STG.E.U8 [R8.64], R19 ;  /* 0x0000001308007986 */ /* 0x0001e2000c101124 */
[----:B------:R-:W-:Y:S05]  /*97c0*/  BRA `(.L_x_19388) ;  /* 0x00000dc000007947 */ /* 0x000fea0003800000 */
.L_x_19385:
        /* <DEDUP_REMOVED lines=10> */
.L_x_19390:
[----:B------:R-:W-:-:S05]  /*9870*/  PRMT R3, R19, 0x9910, RZ ;  /* 0x0000991013037816 */ /* 0x000fca00000000ff */
[----:B------:R0:W-:Y:S01]  /*9880*/  STG.E [R8.64], R3 ;  /* 0x0000000308007986 */ /* 0x0001e2000c101924 */
[----:B------:R-:W-:Y:S05]  /*9890*/  BRA `(.L_x_19388) ;  /* 0x00000cf000007947 */ /* 0x000fea0003800000 */
.L_x_19389:
[----:B------:R0:W-:Y:S01]  /*98a0*/  STG.E.U16 [R8.64], R19 ;  /* 0x0000001308007986 */ /* 0x0001e2000c101524 */
[----:B------:R-:W-:Y:S05]  /*98b0*/  BRA `(.L_x_19388) ;  /* 0x00000cd000007947 */ /* 0x000fea0003800000 */
.L_x_19384:
        /* <DEDUP_REMOVED lines=9> */
.L_x_19392:
[----:B------:R-:W0:Y:S02]  /*9950*/  I2F.S16 R0, R19 ;  /* 0x0000001300007306 */ /* 0x000e240000101400 */
[----:B0-----:R-:W-:-:S05]  /*9960*/  F2FP.PACK_AB R0, RZ, R0 ;  /* 0x00000000ff00723e */ /* 0x001fca00000000ff */
[----:B------:R0:W-:Y:S01]  /*9970*/  STG.E.U16 [R8.64], R0 ;  /* 0x0000000008007986 */ /* 0x0001e2000c101524 */
[----:B------:R-:W-:Y:S05]  /*9980*/  BRA `(.L_x_19388) ;  /* 0x00000c0000007947 */ /* 0x000fea0003800000 */
.L_x_19391:
        /* <DEDUP_REMOVED lines=10> */
.L_x_19394:
[----:B------:R-:W0:Y:S02]  /*9a30*/  I2F.S16 R19, R19 ;  /* 0x0000001300137306 */ /* 0x000e240000101400 */
[----:B0-----:R-:W-:-:S04]  /*9a40*/  F2FP.PACK_AB R3, RZ, R19 ;  /* 0x00000013ff03723e */ /* 0x001fc800000000ff */
[----:B------:R-:W-:-:S05]  /*9a50*/  PRMT R3, R3, 0x5410, RZ ;  /* 0x0000541003037816 */ /* 0x000fca00000000ff */
[----:B------:R0:W-:Y:S01]  /*9a60*/  STG.E [R8.64], R3 ;  /* 0x0000000308007986 */ /* 0x0001e2000c101924 */
[----:B------:R-:W-:Y:S05]  /*9a70*/  BRA `(.L_x_19388) ;  /* 0x00000b1000007947 */ /* 0x000fea0003800000 */
.L_x_19393:
[----:B------:R-:W0:Y:S02]  /*9a80*/  I2F.F64.S16 R4, R19 ;  /* 0x0000001300047312 */ /* 0x000e240000101c00 */
[----:B0-----:R0:W-:Y:S01]  /*9a90*/  STG.E.64 [R8.64], R4 ;  /* 0x0000000408007986 */ /* 0x0011e2000c101b24 */
[----:B------:R-:W-:Y:S05]  /*9aa0*/  BRA `(.L_x_19388) ;  /* 0x00000ae000007947 */ /* 0x000fea0003800000 */
.L_x_19383:
        /* <DEDUP_REMOVED lines=13> */
.L_x_19397:
[----:B------:R-:W0:Y:S01]  /*9b80*/  I2F.F64.S16 R4, R19 ;  /* 0x0000001300047312 */ /* 0x000e220000101c00 */
[----:B------:R-:W-:-:S05]  /*9b90*/  CS2R R6, SRZ ;  /* 0x0000000000067805 */ /* 0x000fca000001ff00 */
[----:B0-----:R0:W-:Y:S01]  /*9ba0*/  STG.E.128 [R8.64], R4 ;  /* 0x0000000408007986 */ /* 0x0011e2000c101d24 */
[----:B------:R-:W-:Y:S05]  /*9bb0*/  BRA `(.L_x_19388) ;  /* 0x000009d000007947 */ /* 0x000fea0003800000 */
.L_x_19396:
        /* <DEDUP_REMOVED lines=21> */
.L_x_19401:
[----:B------:R-:W-:Y:S05]  /*9d10*/  BSYNC B0 ;  /* 0x0000000000007941 */ /* 0x000fea0003800000 */
.L_x_19400:
[----:B------:R-:W-:-:S05]  /*9d20*/  LOP3.LUT R5, R0, R5, RZ, 0xfc, !PT ;  /* 0x0000000500057212 */ /* 0x000fca00078efcff */
[----:B------:R0:W-:Y:S01]  /*9d30*/  STG.E.U8 [R8.64], R5 ;  /* 0x0000000508007986 */ /* 0x0001e2000c101124 */
[----:B------:R-:W-:Y:S05]  /*9d40*/  BRA `(.L_x_19388) ;  /* 0x0000084000007947 */ /* 0x000fea0003800000 */
.L_x_19399:
        /* <DEDUP_REMOVED lines=13> */
.L_x_19403:
[----:B------:R-:W-:Y:S01]  /*9e20*/  IMAD.MOV.U32 R0, RZ, RZ, 0x7f ;  /* 0x0000007fff007424 */ /* 0x000fe200078e00ff */
[----:B------:R-:W-:-:S04]  /*9e30*/  ISETP.GT.U32.AND P0, PT, R3, 0x7f800000, PT ;  /* 0x7f8000000300780c */ /* 0x000fc80003f04070 */
[----:B------:R-:W-:-:S04]  /*9e40*/  SEL R0, R0, 0x7c, P0 ;  /* 0x0000007c00007807 */ /* 0x000fc80000000000 */
.L_x_19404:
[----:B------:R-:W-:Y:S05]  /*9e50*/  BSYNC B0 ;  /* 0x0000000000007941 */ /* 0x000fea0003800000 */
.L_x_19402:
[----:B------:R-:W-:-:S04]  /*9e60*/  LOP3.LUT R3, R19, 0x80000000, RZ, 0xc0, !PT ;  /* 0x8000000013037812 */ /* 0x000fc800078ec0ff */
[----:B------:R-:W-:-:S04]  /*9e70*/  SHF.R.U32.HI R3, RZ, 0x18, R3 ;  /* 0x00000018ff037819 */ /* 0x000fc80000011603 */
[----:B------:R-:W-:-:S05]  /*9e80*/  LOP3.LUT R3, R0, R3, RZ, 0xfc, !PT ;  /* 0x0000000300037212 */ /* 0x000fca00078efcff */
[----:B------:R0:W-:Y:S01]  /*9e90*/  STG.E.U8 [R8.64], R3 ;  /* 0x0000000308007986 */ /* 0x0001e2000c101124 */
[----:B------:R-:W-:Y:S05]  /*9ea0*/  BRA `(.L_x_19388) ;  /* 0x000006e000007947 */ /* 0x000fea0003800000 */
.L_x_19398:
[----:B------:R-:W0:Y:S02]  /*9eb0*/  I2F.S16 R0, R19 ;  /* 0x0000001300007306 */ /* 0x000e240000101400 */
[----:B0-----:R-:W-:-:S05]  /*9ec0*/  F2FP.BF16.PACK_AB R0, RZ, R0 ;  /* 0x00000000ff00723e */ /* 0x001fca00000010ff */
[----:B------:R0:W-:Y:S01]  /*9ed0*/  STG.E.U16 [R8.64], R0 ;  /* 0x0000000008007986 */ /* 0x0001e2000c101524 */
[----:B------:R-:W-:Y:S05]  /*9ee0*/  BRA `(.L_x_19388) ;  /* 0x000006a000007947 */ /* 0x000fea0003800000 */
.L_x_19395:
        /* <DEDUP_REMOVED lines=10> */
.L_x_19407:
        /* <DEDUP_REMOVED lines=17> */
.L_x_19410:
[----:B------:R-:W-:-:S04]  /*a0a0*/  LOP3.LUT R3, R19, 0x80000000, RZ, 0xc0, !PT ;  /* 0x8000000013037812 */ /* 0x000fc800078ec0ff */
[----:B------:R-:W-:-:S04]  /*a0b0*/  SHF.R.U32.HI R3, RZ, 0x18, R3 ;  /* 0x00000018ff037819 */ /* 0x000fc80000011603 */
[----:B------:R-:W-:-:S04]  /*a0c0*/  LOP3.LUT R0, R0, R3, RZ, 0xfc, !PT ;  /* 0x0000000300007212 */ /* 0x000fc800078efcff */
[----:B------:R-:W-:Y:S02]  /*a0d0*/  PRMT R4, R0, 0x7610, R4 ;  /* 0x0000761000047816 */ /* 0x000fe40000000004 */
.L_x_19409:
[----:B------:R-:W-:Y:S05]  /*a0e0*/  BSYNC B0 ;  /* 0x0000000000007941 */ /* 0x000fea0003800000 */
.L_x_19408:
[----:B------:R0:W-:Y:S01]  /*a0f0*/  STG.E.U8 [R8.64], R4 ;  /* 0x0000000408007986 */ /* 0x0001e2000c101124 */
[----:B------:R-:W-:Y:S05]  /*a100*/  BRA `(.L_x_19388) ;  /* 0x0000048000007947 */ /* 0x000fea0003800000 */
.L_x_19406:
        /* <DEDUP_REMOVED lines=17> */
.L_x_19413:
[----:B------:R-:W-:-:S04]  /*a220*/  LOP3.LUT R3, R19, 0x80000000, RZ, 0xc0, !PT ;  /* 0x8000000013037812 */ /* 0x000fc800078ec0ff */
[----:B------:R-:W-:-:S04]  /*a230*/  SHF.R.U32.HI R3, RZ, 0x18, R3 ;  /* 0x00000018ff037819 */ /* 0x000fc80000011603 */
[----:B------:R-:W-:-:S04]  /*a240*/  LOP3.LUT R0, R0, R3, RZ, 0xfc, !PT ;  /* 0x0000000300007212 */ /* 0x000fc800078efcff */
[----:B------:R-:W-:Y:S02]  /*a250*/  PRMT R4, R0, 0x7610, R4 ;  /* 0x0000761000047816 */ /* 0x000fe40000000004 */
.L_x_19412:
[----:B------:R-:W-:Y:S05]  /*a260*/  BSYNC B0 ;  /* 0x0000000000007941 */ /* 0x000fea0003800000 */
.L_x_19411:
[----:B------:R0:W-:Y:S01]  /*a270*/  STG.E.U8 [R8.64], R4 ;  /* 0x0000000408007986 */ /* 0x0001e2000c101124 */
[----:B------:R-:W-:Y:S05]  /*a280*/  BRA `(.L_x_19388) ;  /* 0x0000030000007947 */ /* 0x000fea0003800000 */
.L_x_19405:
        /* <DEDUP_REMOVED lines=22> */
.L_x_19387:
        /* <DEDUP_REMOVED lines=20> */
.L_x_19415:
[----:B------:R-:W-:-:S04]  /*a530*/  PRMT R4, R19, 0x9910, RZ ;  /* 0x0000991013047816 */ /* 0x000fc800000000ff */
[----:B------:R-:W-:-:S05]  /*a540*/  SHF.R.S32.HI R5, RZ, 0x1f, R4 ;  /* 0x0000001fff057819 */ /* 0x000fca0000011404 */
[----:B------:R0:W-:Y:S01]  /*a550*/  STG.E.64 [R8.64], R4 ;  /* 0x0000000408007986 */ /* 0x0001e2000c101b24 */
[----:B------:R-:W-:Y:S05]  /*a560*/  BRA `(.L_x_19388) ;  /* 0x0000002000007947 */ /* 0x000fea0003800000 */
.L_x_19414:
[----:B------:R-:W-:-:S05]  /*a570*/  PRMT R3, R19, 0x9910, RZ ;  /* 0x0000991013037816 */ /* 0x000fca00000000ff */
[----:B------:R0:W-:Y:S02]  /*a580*/  STG.E [R8.64], R3 ;  /* 0x0000000308007986 */ /* 0x0001e4000c101924 */
.L_x_19388:
[----:B------:R-:W-:Y:S02]  /*a590*/  IADD3 R23, R23, 0x80, RZ ;  /* 0x0000008017177810 */ /* 0x000fe40007ffe0ff */
.L_x_19349:
[----:B------:R-:W-:Y:S05]  /*a5a0*/  BSYNC B6 ;  /* 0x0000000000067941 */ /* 0x000fea0003800000 */
.L_x_19348:
        /* <DEDUP_REMOVED lines=19> */
.L_x_19419:
[----:B------:R-:W-:Y:S01]  /*a6e0*/  STG.E.U8 [R2.64], R17 ;  /* 0x0000001102007986 */ /* 0x000fe2000c101124 */
[----:B------:R-:W-:Y:S05]  /*a6f0*/  EXIT ;  /* 0x000000000000794d */ /* 0x000fea0003800000 */
.L_x_19418:
        /* <DEDUP_REMOVED lines=10> */
.L_x_19422:
[----:B------:R-:W-:-:S05]  /*a7a0*/  PRMT R5, R17, 0x9910, RZ ;  /* 0x0000991011057816 */ /* 0x000fca00000000ff */
[----:B------:R-:W-:Y:S01]  /*a7b0*/  STG.E [R2.64], R5 ;  /* 0x0000000502007986 */ /* 0x000fe2000c101924 */
[----:B------:R-:W-:Y:S05]  /*a7c0*/  EXIT ;  /* 0x000000000000794d */ /* 0x000fea0003800000 */
.L_x_19421:
[----:B------:R-:W-:Y:S01]  /*a7d0*/  STG.E.U16 [R2.64], R17 ;  /* 0x0000001102007986 */ /* 0x000fe2000c101524 */
[----:B------:R-:W-:Y:S05]  /*a7e0*/  EXIT ;  /* 0x000000000000794d */ /* 0x000fea0003800000 */
.L_x_19417:
        /* <DEDUP_REMOVED lines=9> */
.L_x_19424:
[----:B------:R-:W0:Y:S02]  /*a880*/  I2F.S16 R0, R17 ;  /* 0x0000001100007306 */ /* 0x000e240000101400 */
[----:B0-----:R-:W-:-:S05]  /*a890*/  F2FP.PACK_AB R0, RZ, R0 ;  /* 0x00000000ff00723e */ /* 0x001fca00000000ff */
[----:B------:R-:W-:Y:S01]  /*a8a0*/  STG.E.U16 [R2.64], R0 ;  /* 0x0000000002007986 */ /* 0x000fe2000c101524 */
[----:B------:R-:W-:Y:S05]  /*a8b0*/  EXIT ;  /* 0x000000000000794d */ /* 0x000fea0003800000 */
.L_x_19423:
        /* <DEDUP_REMOVED lines=10> */
.L_x_19426:
[----:B------:R-:W0:Y:S02]  /*a960*/  I2F.S16 R17, R17 ;  /* 0x0000001100117306 */ /* 0x000e240000101400 */
[----:B0-----:R-:W-:-:S04]  /*a970*/  F2FP.PACK_AB R5, RZ, R17 ;  /* 0x00000011ff05723e */ /* 0x001fc800000000ff */
[----:B------:R-:W-:-:S05]  /*a980*/  PRMT R5, R5, 0x5410, RZ ;  /* 0x0000541005057816 */ /* 0x000fca00000000ff */
[----:B------:R-:W-:Y:S01]  /*a990*/  STG.E [R2.64], R5 ;  /* 0x0000000502007986 */ /* 0x000fe2000c101924 */
[----:B------:R-:W-:Y:S05]  /*a9a0*/  EXIT ;  /* 0x000000000000794d */ /* 0x000fea0003800000 */
.L_x_19425:
[----:B------:R-:W0:Y:S02]  /*a9b0*/  I2F.F64.S16 R4, R17 ;  /* 0x0000001100047312 */ /* 0x000e240000101c00 */
[----:B0-----:R-:W-:Y:S01]  /*a9c0*/  STG.E.64 [R2.64], R4 ;  /* 0x0000000402007986 */ /* 0x001fe2000c101b24 */
[----:B------:R-:W-:Y:S05]  /*a9d0*/  EXIT ;  /* 0x000000000000794d */ /* 0x000fea0003800000 */
.L_x_19416:
        /* <DEDUP_REMOVED lines=13> */
.L_x_19429:
[----:B------:R-:W0:Y:S01]  /*aab0*/  I2F.F64.S16 R4, R17 ;  /* 0x0000001100047312 */ /* 0x000e220000101c00 */
[----:B------:R-:W-:-:S05]  /*aac0*/  CS2R R6, SRZ ;  /* 0x0000000000067805 */ /* 0x000fca000001ff00 */
[----:B0-----:R-:W-:Y:S01]  /*aad0*/  STG.E.128 [R2.64], R4 ;  /* 0x0000000402007986 */ /* 0x001fe2000c101d24 */
[----:B------:R-:W-:Y:S05]  /*aae0*/  EXIT ;  /* 0x000000000000794d */ /* 0x000fea0003800000 */
.L_x_19428:
        /* <DEDUP_REMOVED lines=21> */
.L_x_19433:
[----:B------:R-:W-:Y:S05]  /*ac40*/  BSYNC B0 ;  /* 0x0000000000007941 */ /* 0x000fea0003800000 */
.L_x_19432:
[----:B------:R-:W-:-:S05]  /*ac50*/  LOP3.LUT R5, R0, R5, RZ, 0xfc, !PT ;  /* 0x0000000500057212 */ /* 0x000fca00078efcff */
[----:B------:R-:W-:Y:S01]  /*ac60*/  STG.E.U8 [R2.64], R5 ;  /* 0x0000000502007986 */ /* 0x000fe2000c101124 */
[----:B------:R-:W-:Y:S05]  /*ac70*/  EXIT ;  /* 0x000000000000794d */ /* 0x000fea0003800000 */
.L_x_19431:
        /* <DEDUP_REMOVED lines=13> */
.L_x_19435:
[----:B------:R-:W-:Y:S01]  /*ad50*/  IMAD.MOV.U32 R0, RZ, RZ, 0x7f ;  /* 0x0000007fff007424 */ /* 0x000fe200078e00ff */
[----:B------:R-:W-:-:S04]  /*ad60*/  ISETP.GT.U32.AND P0, PT, R4, 0x7f800000, PT ;  /* 0x7f8000000400780c */ /* 0x000fc80003f04070 */
[----:B------:R-:W-:-:S04]  /*ad70*/  SEL R0, R0, 0x7c, P0 ;  /* 0x0000007c00007807 */ /* 0x000fc80000000000 */
.L_x_19436:
[----:B------:R-:W-:Y:S05]  /*ad80*/  BSYNC B0 ;  /* 0x0000000000007941 */ /* 0x000fea0003800000 */
.L_x_19434:
[----:B------:R-:W-:-:S04]  /*ad90*/  LOP3.LUT R4, R17, 0x80000000, RZ, 0xc0, !PT ;  /* 0x8000000011047812 */ /* 0x000fc800078ec0ff */
[----:B------:R-:W-:-:S04]  /*ada0*/  SHF.R.U32.HI R5, RZ, 0x18, R4 ;  /* 0x00000018ff057819 */ /* 0x000fc80000011604 */
[----:B------:R-:W-:-:S05]  /*adb0*/  LOP3.LUT R5, R0, R5, RZ, 0xfc, !PT ;  /* 0x0000000500057212 */ /* 0x000fca00078efcff */
[----:B------:R-:W-:Y:S01]  /*adc0*/  STG.E.U8 [R2.64], R5 ;  /* 0x0000000502007986 */ /* 0x000fe2000c101124 */
[----:B------:R-:W-:Y:S05]  /*add0*/  EXIT ;  /* 0x000000000000794d */ /* 0x000fea0003800000 */
.L_x_19430:
[----:B------:R-:W0:Y:S02]  /*ade0*/  I2F.S16 R0, R17 ;  /* 0x0000001100007306 */ /* 0x000e240000101400 */
[----:B0-----:R-:W-:-:S05]  /*adf0*/  F2FP.BF16.PACK_AB R0, RZ, R0 ;  /* 0x00000000ff00723e */ /* 0x001fca00000010ff */
[----:B------:R-:W-:Y:S01]  /*ae00*/  STG.E.U16 [R2.64], R0 ;  /* 0x0000000002007986 */ /* 0x000fe2000c101524 */
[----:B------:R-:W-:Y:S05]  /*ae10*/  EXIT ;  /* 0x000000000000794d */ /* 0x000fea0003800000 */
.L_x_19427:
        /* <DEDUP_REMOVED lines=10> */
.L_x_19439:
        /* <DEDUP_REMOVED lines=17> */
.L_x_19442:
[----:B------:R-:W-:-:S04]  /*afd0*/  LOP3.LUT R0, R17, 0x80000000, RZ, 0xc0, !PT ;  /* 0x8000000011007812 */ /* 0x000fc800078ec0ff */
[----:B------:R-:W-:-:S04]  /*afe0*/  SHF.R.U32.HI R5, RZ, 0x18, R0 ;  /* 0x00000018ff057819 */ /* 0x000fc80000011600 */
[----:B------:R-:W-:-:S04]  /*aff0*/  LOP3.LUT R4, R4, R5, RZ, 0xfc, !PT ;  /* 0x0000000504047212 */ /* 0x000fc800078efcff */
[----:B------:R-:W-:Y:S02]  /*b000*/  PRMT R0, R4, 0x7610, R0 ;  /* 0x0000761004007816 */ /* 0x000fe40000000000 */
.L_x_19441:
[----:B------:R-:W-:Y:S05]  /*b010*/  BSYNC B0 ;  /* 0x0000000000007941 */ /* 0x000fea0003800000 */
.L_x_19440:
[----:B------:R-:W-:Y:S01]  /*b020*/  STG.E.U8 [R2.64], R0 ;  /* 0x0000000002007986 */ /* 0x000fe2000c101124 */
[----:B------:R-:W-:Y:S05]  /*b030*/  EXIT ;  /* 0x000000000000794d */ /* 0x000fea0003800000 */
.L_x_19438:
        /* <DEDUP_REMOVED lines=17> */
.L_x_19445:
[----:B------:R-:W-:-:S04]  /*b150*/  LOP3.LUT R0, R17, 0x80000000, RZ, 0xc0, !PT ;  /* 0x8000000011007812 */ /* 0x000fc800078ec0ff */
[----:B------:R-:W-:-:S04]  /*b160*/  SHF.R.U32.HI R5, RZ, 0x18, R0 ;  /* 0x00000018ff057819 */ /* 0x000fc80000011600 */
[----:B------:R-:W-:-:S04]  /*b170*/  LOP3.LUT R4, R4, R5, RZ, 0xfc, !PT ;  /* 0x0000000504047212 */ /* 0x000fc800078efcff */
[----:B------:R-:W-:Y:S02]  /*b180*/  PRMT R0, R4, 0x7610, R0 ;  /* 0x0000761004007816 */ /* 0x000fe40000000000 */
.L_x_19444:
[----:B------:R-:W-:Y:S05]  /*b190*/  BSYNC B0 ;  /* 0x0000000000007941 */ /* 0x000fea0003800000 */
.L_x_19443:
[----:B------:R-:W-:Y:S01]  /*b1a0*/  STG.E.U8 [R2.64], R0 ;  /* 0x0000000002007986 */ /* 0x000fe2000c101124 */
[----:B------:R-:W-:Y:S05]  /*b1b0*/  EXIT ;  /* 0x000000000000794d */ /* 0x000fea0003800000 */
.L_x_19437:
        /* <DEDUP_REMOVED lines=22> */
.L_x_19420:
        /* <DEDUP_REMOVED lines=20> */
.L_x_19447:
[----:B------:R-:W-:-:S04]  /*b460*/  PRMT R4, R17, 0x9910, RZ ;  /* 0x0000991011047816 */ /* 0x000fc800000000ff */
[----:B------:R-:W-:-:S05]  /*b470*/  SHF.R.S32.HI R5, RZ, 0x1f, R4 ;  /* 0x0000001fff057819 */ /* 0x000fca0000011404 */
[----:B------:R-:W-:Y:S01]  /*b480*/  STG.E.64 [R2.64], R4 ;  /* 0x0000000402007986 */ /* 0x000fe2000c101b24 */
[----:B------:R-:W-:Y:S05]  /*b490*/  EXIT ;  /* 0x000000000000794d */ /* 0x000fea0003800000 */
.L_x_19446:
[----:B------:R-:W-:-:S05]  /*b4a0*/  PRMT R5, R17, 0x9910, RZ ;  /* 0x0000991011057816 */ /* 0x000fca00000000ff */
[----:B------:R-:W-:Y:S01]  /*b4b0*/  STG.E [R2.64], R5 ;  /* 0x0000000502007986 */ /* 0x000fe2000c101924 */
[----:B------:R-:W-:Y:S05]  /*b4c0*/  EXIT ;  /* 0x000000000000794d */ /* 0x000fea0003800000 */
.L_x_19448:
        /* <DEDUP_REMOVED lines=11> */
.L_x_25230:


//--------------------- .text._ZN2at6native18elementwise_kernelILi128ELi4EZNS0_22gpu_kernel_impl_nocastINS0_13BinaryFunctorIsssNS0_17BitwiseAndFunctorIsEEEEEEvRNS_18TensorIteratorBaseERKT_EUliE_EEviT1_ --------------------------
	.section	.text._ZN2at6native18elementwise_kernelILi128ELi4EZNS0_22gpu_kernel_impl_nocastINS0_13BinaryFunctorIsssNS0_17BitwiseAndFunctorIsEEEEEEvRNS_18TensorIteratorBaseERKT_EUliE_EEviT1_,"ax",@progbits
	.sectioninfo	@"SHI_REGISTERS=12"
	.align	128
        .global         _ZN2at6native18elementwise_kernelILi128ELi4EZNS0_22gpu_kernel_impl_nocastINS0_13BinaryFunctorIsssNS0_17BitwiseAndFunctorIsEEEEEEvRNS_18TensorIteratorBaseERKT_EUliE_EEviT1_
        .type           _ZN2at6native18elementwise_kernelILi128ELi4EZNS0_22gpu_kernel_impl_nocastINS0_13BinaryFunctorIsssNS0_17BitwiseAndFunctorIsEEEEEEvRNS_18TensorIteratorBaseERKT_EUliE_EEviT1_,@function
        .size           _ZN2at6native18elementwise_kernelILi128ELi4EZNS0_22gpu_kernel_impl_nocastINS0_13BinaryFunctorIsssNS0_17BitwiseAndFunctorIsEEEEEEvRNS_18TensorIteratorBaseERKT_EUliE_EEviT1_,(.L_x_25231 - _ZN2at6native18elementwise_kernelILi128ELi4EZNS0_22gpu_kernel_impl_nocastINS0_13BinaryFunctorIsssNS0_17BitwiseAndFunctorIsEEEEEEvRNS_18TensorIteratorBaseERKT_EUliE_EEviT1_)
        .other          _ZN2at6native18elementwise_kernelILi128ELi4EZNS0_22gpu_kernel_impl_nocastINS0_13BinaryFunctorIsssNS0_17BitwiseAndFunctorIsEEEEEEvRNS_18TensorIteratorBaseERKT_EUliE_EEviT1_,@"STO_CUDA_ENTRY STV_DEFAULT"
_ZN2at6native18elementwise_kernelILi128ELi4EZNS0_22gpu_kernel_impl_nocastINS0_13BinaryFunctorIsssNS0_17BitwiseAndFunctorIsEEEEEEvRNS_18TensorIteratorBaseERKT_EUliE_EEviT1_:
.text._ZN2at6native18elementwise_kernelILi128ELi4EZNS0_22gpu_kernel_impl_nocastINS0_13BinaryFunctorIsssNS0_17BitwiseAndFunctorIsEEEEEEvRNS_18TensorIteratorBaseERKT_EUliE_EEviT1_:
        /* <DEDUP_REMOVED lines=261> */
.L_x_19451:
        /* <DEDUP_REMOVED lines=11> */
.L_x_19450:
[----:B------:R-:W-:Y:S05]  /*1100*/  BSYNC B0 ;  /* 0x0000000000007941 */ /* 0x000fea0003800000 */
.L_x_19449:
        /* <DEDUP_REMOVED lines=256> */
.L_x_19454:
        /* <DEDUP_REMOVED lines=266> */
.L_x_19455:
        /* <DEDUP_REMOVED lines=11> */
.L_x_19453:
[----:B------:R-:W-:Y:S05]  /*3260*/  BSYNC B0 ;  /* 0x0000000000007941 */ /* 0x000fea0003800000 */
.L_x_19452:
        /* <DEDUP_REMOVED lines=255> */
.L_x_19456:
        /* <DEDUP_REMOVED lines=11> */
.L_x_19457:
        /* <DEDUP_REMOVED lines=15> */
.L_x_25231:


//--------------------- .text._ZN2at6native27unrolled_elementwise_kernelINS0_13BinaryFunctorIsssNS0_17BitwiseAndFunctorIsEEEESt5arrayIPcLm3EELi4E23TrivialOffsetCalculatorILi2EjES9_ILi1EjENS0_6memory15LoadWithoutCastENSC_16StoreWithoutCastEEEviT_T0_T2_T3_T4_T5_ --------------------------
	.section	.text._ZN2at6native27unrolled_elementwise_kernelINS0_13BinaryFunctorIsssNS0_17BitwiseAndFunctorIsEEEESt5arrayIPcLm3EELi4E23TrivialOffsetCalculatorILi2EjES9_ILi1EjENS0_6memory15LoadWithoutCastENSC_16StoreWithoutCastEEEviT_T0_T2_T3_T4_T5_,"ax",@progbits
	.sectioninfo	@"SHI_REGISTERS=26"
	.align	128
        .global         _ZN2at6native27unrolled_elementwise_kernelINS0_13BinaryFunctorIsssNS0_17BitwiseAndFunctorIsEEEESt5arrayIPcLm3EELi4E23TrivialOffsetCalculatorILi2EjES9_ILi1EjENS0_6memory15LoadWithoutCastENSC_16StoreWithoutCastEEEviT_T0_T2_T3_T4_T5_
        .type           _ZN2at6native27unrolled_elementwise_kernelINS0_13BinaryFunctorIsssNS0_17BitwiseAndFunctorIsEEEESt5arrayIPcLm3EELi4E23TrivialOffsetCalculatorILi2EjES9_ILi1EjENS0_6memory15LoadWithoutCastENSC_16StoreWithoutCastEEEviT_T0_T2_T3_T4_T5_,@function
        .size           _ZN2at6native27unrolled_elementwise_kernelINS0_13BinaryFunctorIsssNS0_17BitwiseAndFunctorIsEEEESt5arrayIPcLm3EELi4E23TrivialOffsetCalculatorILi2EjES9_ILi1EjENS0_6memory15LoadWithoutCastENSC_16StoreWithoutCastEEEviT_T0_T2_T3_T4_T5_,(.L_x_25232 - _ZN2at6native27unrolled_elementwise_kernelINS0_13BinaryFunctorIsssNS0_17BitwiseAndFunctorIsEEEESt5arrayIPcLm3EELi4E23TrivialOffsetCalculatorILi2EjES9_ILi1EjENS0_6memory15LoadWithoutCastENSC_16StoreWithoutCastEEEviT_T0_T2_T3_T4_T5_)
        .other          _ZN2at6native27unrolled_elementwise_kernelINS0_13BinaryFunctorIsssNS0_17BitwiseAndFunctorIsEEEESt5arrayIPcLm3EELi4E23TrivialOffsetCalculatorILi2EjES9_ILi1EjENS0_6memory15LoadWithoutCastENSC_16StoreWithoutCastEEEviT_T0_T2_T3_T4_T5_,@"STO_CUDA_ENTRY STV_DEFAULT"
_ZN2at6native27unrolled_elementwise_kernelINS0_13BinaryFunctorIsssNS0_17BitwiseAndFunctorIsEEEESt5arrayIPcLm3EELi4E23TrivialOffsetCalculatorILi2EjES9_ILi1EjENS0_6memory15LoadWithoutCastENSC_16StoreWithoutCastEEEviT_T0_T2_T3_T4_T5_:
.text._ZN2at6native27unrolled_elementwise_kernelINS0_13BinaryFunctorIsssNS0_17BitwiseAndFunctorIsEEEESt5arrayIPcLm3EELi4E23TrivialOffsetCalculatorILi2EjES9_ILi1EjENS0_6memory15LoadWithoutCastENSC_16StoreWithoutCastEEEviT_T0_T2_T3_T4_T5_:
        /* <DEDUP_REMOVED lines=69> */
.L_x_19459:
[----:B0-----:R-:W-:Y:S05]  /*0450*/  BSYNC B0 ;  /* 0x0000000000007941 */ /* 0x001fea0003800000 */
.L_x_19458:
        /* <DEDUP_REMOVED lines=8> */
.L_x_19460:
        /* <DEDUP_REMOVED lines=10> */
.L_x_25232:


//--------------------- .text._ZN2at6native29vectorized_elementwise_kernelILi2ENS0_13BinaryFunctorIsssNS0_17BitwiseAndFunctorIsEEEESt5arrayIPcLm3EEEEviT0_T1_ --------------------------
	.section	.text._ZN2at6native29vectorized_elementwise_kernelILi2ENS0_13BinaryFunctorIsssNS0_17BitwiseAndFunctorIsEEEESt5arrayIPcLm3EEEEviT0_T1_,"ax",@progbits
	.sectioninfo	@"SHI_REGISTERS=32"
	.align	128
        .global         _ZN2at6native29vectorized_elementwise_kernelILi2ENS0_13BinaryFunctorIsssNS0_17BitwiseAndFunctorIsEEEESt5arrayIPcLm3EEEEviT0_T1_
        .type           _ZN2at6native29vectorized_elementwise_kernelILi2ENS0_13BinaryFunctorIsssNS0_17BitwiseAndFunctorIsEEEESt5arrayIPcLm3EEEEviT0_T1_,@function
        .size           _ZN2at6native29vectorized_elementwise_kernelILi2ENS0_13BinaryFunctorIsssNS0_17BitwiseAndFunctorIsEEEESt5arrayIPcLm3EEEEviT0_T1_,(.L_x_25233 - _ZN2at6native29vectorized_elementwise_kernelILi2ENS0_13BinaryFunctorIsssNS0_17BitwiseAndFunctorIsEEEESt5arrayIPcLm3EEEEviT0_T1_)
        .other          _ZN2at6native29vectorized_elementwise_kernelILi2ENS0_13BinaryFunctorIsssNS0_17BitwiseAndFunctorIsEEEESt5arrayIPcLm3EEEEviT0_T1_,@"STO_CUDA_ENTRY STV_DEFAULT"
_ZN2at6native29vectorized_elementwise_kernelILi2ENS0_13BinaryFunctorIsssNS0_17BitwiseAndFunctorIsEEEESt5arrayIPcLm3EEEEviT0_T1_:
.text._ZN2at6native29vectorized_elementwise_kernelILi2ENS0_13BinaryFunctorIsssNS0_17BitwiseAndFunctorIsEEEESt5arrayIPcLm3EEEEviT0_T1_:
        /* <DEDUP_REMOVED lines=48> */
.L_x_19461:
        /* <DEDUP_REMOVED lines=111> */
.L_x_19464:
[----:B0-----:R-:W-:-:S13]  /*09f0*/  ISETP.GE.AND P0, PT, R13, R12, PT ;  /* 0x0000000c0d00720c */ /* 0x001fda0003f06270 */
[----:B------:R-:W-:Y:S05]  /*0a00*/  @P0 BRA `(.L_x_19466) ;  /* 0x000000c000000947 */ /* 0x000fea0003800000 */
[----:B------:R-:W-:Y:S01]  /*0a10*/  IMAD.IADD R2, R0, 0x1, R13 ;  /* 0x0000000100027824 */ /* 0x000fe200078e020d */
[----:B------:R-:W-:Y:S01]  /*0a20*/  IADD3 R13, R13, 0x80, RZ ;  /* 0x000000800d0d7810 */ /* 0x000fe20007ffe0ff */
[----:B------:R-:W-:-:S04]  /*0a30*/  IMAD.MOV.U32 R3, RZ, RZ, 0x2 ;  /* 0x00000002ff037424 */ /* 0x000fc800078e00ff */
[----:B------:R-:W-:-:S05]  /*0a40*/  IMAD.WIDE.U32 R2, R2, R3, c[0x0][0x168] ;  /* 0x00005a0002027625 */ /* 0x000fca00078e0003 */
[----:B------:R0:W-:Y:S02]  /*0a50*/  STG.E.U16 [R2.64], R15 ;  /* 0x0000000f02007986 */ /* 0x0001e4000c101504 */
.L_x_19465:
[----:B------:R-:W-:-:S13]  /*0a60*/  ISETP.GE.AND P0, PT, R13, R12, PT ;  /* 0x0000000c0d00720c */ /* 0x000fda0003f06270 */
[----:B------:R-:W-:Y:S05]  /*0a70*/  @P0 BRA `(.L_x_19467) ;  /* 0x000000d000000947 */ /* 0x000fea0003800000 */
[----:B0-----:R-:W-:Y:S01]  /*0a80*/  IMAD.IADD R2, R0, 0x1, R13 ;  /* 0x0000000100027824 */ /* 0x001fe200078e020d */
[----:B------:R-:W-:Y:S01]  /*0a90*/  IADD3 R13, R13, 0x80, RZ ;  /* 0x000000800d0d7810 */ /* 0x000fe20007ffe0ff */
[----:B------:R-:W-:-:S04]  /*0aa0*/  IMAD.MOV.U32 R3, RZ, RZ, 0x2 ;  /* 0x00000002ff037424 */ /* 0x000fc800078e00ff */
[----:B------:R-:W-:-:S05]  /*0ab0*/  IMAD.WIDE.U32 R2, R2, R3, c[0x0][0x168] ;  /* 0x00005a0002027625 */ /* 0x000fca00078e0003 */
[----:B------:R0:W-:Y:S02]  /*0ac0*/  STG.E.U16 [R2.64], R22 ;  /* 0x0000001602007986 */ /* 0x0001e4000c101504 */
.L_x_19466:
        /* <DEDUP_REMOVED lines=8> */
.L_x_19467:
[----:B------:R-:W-:Y:S05]  /*0b50*/  BSYNC B1 ;  /* 0x0000000000017941 */ /* 0x000fea0003800000 */
.L_x_19463:
[----:B------:R-:W-:-:S13]  /*0b60*/  ISETP.GE.AND P0, PT, R13, R12, PT ;  /* 0x0000000c0d00720c */ /* 0x000fda0003f06270 */
[----:B0-----:R-:W-:Y:S01]  /*0b70*/  @!P0 IMAD.IADD R2, R0, 0x1, R13 ;  /* 0x0000000100028824 */ /* 0x001fe200078e020d */
[----:B------:R-:W-:Y:S01]  /*0b80*/  @!P0 IADD3 R13, R13, 0x80, RZ ;  /* 0x000000800d0d8810 */ /* 0x000fe20007ffe0ff */
[----:B------:R-:W-:-:S04]  /*0b90*/  @!P0 IMAD.MOV.U32 R3, RZ, RZ, 0x2 ;  /* 0x00000002ff038424 */ /* 0x000fc800078e00ff */
[----:B------:R-:W-:-:S05]  /*0ba0*/  @!P0 IMAD.WIDE.U32 R2, R2, R3, c[0x0][0x168] ;  /* 0x00005a0002028625 */ /* 0x000fca00078e0003 */
[----:B------:R0:W-:Y:S02]  /*0bb0*/  @!P0 STG.E.U16 [R2.64], R23 ;  /* 0x0000001702008986 */ /* 0x0001e4000c101504 */
.L_x_19468:
[----:B------:R-:W-:Y:S05]  /*0bc0*/  BSYNC B0 ;  /* 0x0000000000007941 */ /* 0x000fea0003800000 */
.L_x_19462:
        /* <DEDUP_REMOVED lines=8> */
.L_x_19469:
        /* <DEDUP_REMOVED lines=11> */
.L_x_25233:


//--------------------- .text._ZN2at6native29vectorized_elementwise_kernelILi4ENS0_13BinaryFunctorIsssNS0_17BitwiseAndFunctorIsEEEESt5arrayIPcLm3EEEEviT0_T1_ --------------------------
	.section	.text._ZN2at6native29vectorized_elementwise_kernelILi4ENS0_13BinaryFunctorIsssNS0_17BitwiseAndFunctorIsEEEESt5arrayIPcLm3EEEEviT0_T1_,"ax",@progbits
	.sectioninfo	@"SHI_REGISTERS=32"
	.align	128
        .global         _ZN2at6native29vectorized_elementwise_kernelILi4ENS0_13BinaryFunctorIsssNS0_17BitwiseAndFunctorIsEEEESt5arrayIPcLm3EEEEviT0_T1_
        .type           _ZN2at6native29vectorized_elementwise_kernelILi4ENS0_13BinaryFunctorIsssNS0_17BitwiseAndFunctorIsEEEESt5arrayIPcLm3EEEEviT0_T1_,@function
        .size           _ZN2at6native29vectorized_elementwise_kernelILi4ENS0_13BinaryFunctorIsssNS0_17BitwiseAndFunctorIsEEEESt5arrayIPcLm3EEEEviT0_T1_,(.L_x_25234 - _ZN2at6native29vectorized_elementwise_kernelILi4ENS0_13BinaryFunctorIsssNS0_17BitwiseAndFunctorIsEEEESt5arrayIPcLm3EEEEviT0_T1_)
        .other          _ZN2at6native29vectorized_elementwise_kernelILi4ENS0_13BinaryFunctorIsssNS0_17BitwiseAndFunctorIsEEEESt5arrayIPcLm3EEEEviT0_T1_,@"STO_CUDA_ENTRY STV_DEFAULT"
_ZN2at6native29vectorized_elementwise_kernelILi4ENS0_13BinaryFunctorIsssNS0_17BitwiseAndFunctorIsEEEESt5arrayIPcLm3EEEEviT0_T1_:
.text._ZN2at6native29vectorized_elementwise_kernelILi4ENS0_13BinaryFunctorIsssNS0_17BitwiseAndFunctorIsEEEESt5arrayIPcLm3EEEEviT0_T1_:
        /* <DEDUP_REMOVED lines=42> */
.L_x_19470:
        /* <DEDUP_REMOVED lines=111> */
.L_x_19473:
[----:B0-----:R-:W-:-:S13]  /*0990*/  ISETP.GE.AND P0, PT, R13, R12, PT ;  /* 0x0000000c0d00720c */ /* 0x001fda0003f06270 */
[----:B------:R-:W-:Y:S05]  /*09a0*/  @P0 BRA `(.L_x_19475) ;  /* 0x000000c000000947 */ /* 0x000fea0003800000 */
[----:B------:R-:W-:Y:S01]  /*09b0*/  IMAD.IADD R2, R0, 0x1, R13 ;  /* 0x0000000100027824 */ /* 0x000fe200078e020d */
[----:B------:R-:W-:Y:S01]  /*09c0*/  IADD3 R13, R13, 0x80, RZ ;  /* 0x000000800d0d7810 */ /* 0x000fe20007ffe0ff */
[----:B------:R-:W-:-:S04]  /*09d0*/  IMAD.MOV.U32 R3, RZ, RZ, 0x2 ;  /* 0x00000002ff037424 */ /* 0x000fc800078e00ff */
[----:B------:R-:W-:-:S05]  /*09e0*/  IMAD.WIDE.U32 R2, R2, R3, c[0x0][0x168] ;  /* 0x00005a0002027625 */ /* 0x000fca00078e0003 */
[----:B------:R0:W-:Y:S02]  /*09f0*/  STG.E.U16 [R2.64], R15 ;  /* 0x0000000f02007986 */ /* 0x0001e4000c101504 */
.L_x_19474:
[----:B------:R-:W-:-:S13]  /*0a00*/  ISETP.GE.AND P0, PT, R13, R12, PT ;  /* 0x0000000c0d00720c */ /* 0x000fda0003f06270 */
[----:B------:R-:W-:Y:S05]  /*0a10*/  @P0 BRA `(.L_x_19476) ;  /* 0x000000d000000947 */ /* 0x000fea0003800000 */
[----:B0-----:R-:W-:Y:S01]  /*0a20*/  IMAD.IADD R2, R0, 0x1, R13 ;  /* 0x0000000100027824 */ /* 0x001fe200078e020d */
[----:B------:R-:W-:Y:S01]  /*0a30*/  IADD3 R13, R13, 0x80, RZ ;  /* 0x000000800d0d7810 */ /* 0x000fe20007ffe0ff */
[----:B------:R-:W-:-:S04]  /*0a40*/  IMAD.MOV.U32 R3, RZ, RZ, 0x2 ;  /* 0x00000002ff037424 */ /* 0x000fc800078e00ff */
[----:B------:R-:W-:-:S05]  /*0a50*/  IMAD.WIDE.U32 R2, R2, R3, c[0x0][0x168] ;  /* 0x00005a0002027625 */ /* 0x000fca00078e0003 */
[----:B------:R0:W-:Y:S02]  /*0a60*/  STG.E.U16 [R2.64], R22 ;  /* 0x0000001602007986 */ /* 0x0001e4000c101504 */
.L_x_19475:
        /* <DEDUP_REMOVED lines=8> */
.L_x_19476:
[----:B------:R-:W-:Y:S05]  /*0af0*/  BSYNC B1 ;  /* 0x0000000000017941 */ /* 0x000fea0003800000 */
.L_x_19472:
[----:B------:R-:W-:-:S13]  /*0b00*/  ISETP.GE.AND P0, PT, R13, R12, PT ;  /* 0x0000000c0d00720c */ /* 0x000fda0003f06270 */
[----:B0-----:R-:W-:Y:S01]  /*0b10*/  @!P0 IMAD.IADD R2, R0, 0x1, R13 ;  /* 0x0000000100028824 */ /* 0x001fe200078e020d */
[----:B------:R-:W-:Y:S01]  /*0b20*/  @!P0 IADD3 R13, R13, 0x80, RZ ;  /* 0x000000800d0d8810 */ /* 0x000fe20007ffe0ff */
[----:B------:R-:W-:-:S04]  /*0b30*/  @!P0 IMAD.MOV.U32 R3, RZ, RZ, 0x2 ;  /* 0x00000002ff038424 */ /* 0x000fc800078e00ff */
[----:B------:R-:W-:-:S05]  /*0b40*/  @!P0 IMAD.WIDE.U32 R2, R2, R3, c[0x0][0x168] ;  /* 0x00005a0002028625 */ /* 0x000fca00078e0003 */
[----:B------:R0:W-:Y:S02]  /*0b50*/  @!P0 STG.E.U16 [R2.64], R23 ;  /* 0x0000001702008986 */ /* 0x0001e4000c101504 */
.L_x_19477:
[----:B------:R-:W-:Y:S05]  /*0b60*/  BSYNC B0 ;  /* 0x0000000000007941 */ /* 0x000fea0003800000 */
.L_x_19471:
        /* <DEDUP_REMOVED lines=8> */
.L_x_19478:
        /* <DEDUP_REMOVED lines=9> */
.L_x_25234:


//--------------------- .text._ZN2at6native29vectorized_elementwise_kernelILi8ENS0_13BinaryFunctorIsssNS0_17BitwiseAndFunctorIsEEEESt5arrayIPcLm3EEEEviT0_T1_ --------------------------
	.section	.text._ZN2at6native29vectorized_elementwise_kernelILi8ENS0_13BinaryFunctorIsssNS0_17BitwiseAndFunctorIsEEEESt5arrayIPcLm3EEEEviT0_T1_,"ax",@progbits
	.sectioninfo	@"SHI_REGISTERS=4"
	.align	128
        .global         _ZN2at6native29vectorized_elementwise_kernelILi8ENS0_13BinaryFunctorIsssNS0_17BitwiseAndFunctorIsEEEESt5arrayIPcLm3EEEEviT0_T1_
        .type           _ZN2at6native29vectorized_elementwise_kernelILi8ENS0_13BinaryFunctorIsssNS0_17BitwiseAndFunctorIsEEEESt5arrayIPcLm3EEEEviT0_T1_,@function
        .size           _ZN2at6native29vectorized_elementwise_kernelILi8ENS0_13BinaryFunctorIsssNS0_17BitwiseAndFunctorIsEEEESt5arrayIPcLm3EEEEviT0_T1_,(.L_x_25235 - _ZN2at6native29vectorized_elementwise_kernelILi8ENS0_13BinaryFunctorIsssNS0_17BitwiseAndFunctorIsEEEESt5arrayIPcLm3EEEEviT0_T1_)
        .other          _ZN2at6native29vectorized_elementwise_kernelILi8ENS0_13BinaryFunctorIsssNS0_17BitwiseAndFunctorIsEEEESt5arrayIPcLm3EEEEviT0_T1_,@"STO_CUDA_ENTRY STV_DEFAULT"
_ZN2at6native29vectorized_elementwise_kernelILi8ENS0_13BinaryFunctorIsssNS0_17BitwiseAndFunctorIsEEEESt5arrayIPcLm3EEEEviT0_T1_:
.text._ZN2at6native29vectorized_elementwise_kernelILi8ENS0_13BinaryFunctorIsssNS0_17BitwiseAndFunctorIsEEEESt5arrayIPcLm3EEEEviT0_T1_:
[----:B------:R-:W-:Y:S02]  /*0000*/  MOV R1, c[0x0][0x28] ;  /* 0x00000a0000017a02 */ /* 0x000fe40000000f00 */
[----:B------:R-:W-:Y:S05]  /*0010*/  EXIT ;  /* 0x000000000000794d */ /* 0x000fea0003800000 */
.L_x_19479:
        /* <DEDUP_REMOVED lines=14> */
.L_x_25235:


//--------------------- .text._ZN2at6native18elementwise_kernelILi128ELi4EZNS0_15gpu_kernel_implINS0_13AUnaryFunctorIlllNS0_17BitwiseAndFunctorIlEEEEEEvRNS_18TensorIteratorBaseERKT_EUliE_EEviT1_ --------------------------
	.section	.text._ZN2at6native18elementwise_kernelILi128ELi4EZNS0_15gpu_kernel_implINS0_13AUnaryFunctorIlllNS0_17BitwiseAndFunctorIlEEEEEEvRNS_18TensorIteratorBaseERKT_EUliE_EEviT1_,"ax",@progbits
	.sectioninfo	@"SHI_REGISTERS=26"
	.align	128
        .global         _ZN2at6native18elementwise_kernelILi128ELi4EZNS0_15gpu_kernel_implINS0_13AUnaryFunctorIlllNS0_17BitwiseAndFunctorIlEEEEEEvRNS_18TensorIteratorBaseERKT_EUliE_EEviT1_
        .type           _ZN2at6native18elementwise_kernelILi128ELi4EZNS0_15gpu_kernel_implINS0_13AUnaryFunctorIlllNS0_17BitwiseAndFunctorIlEEEEEEvRNS_18TensorIteratorBaseERKT_EUliE_EEviT1_,@function
        .size           _ZN2at6native18elementwise_kernelILi128ELi4EZNS0_15gpu_kernel_implINS0_13AUnaryFunctorIlllNS0_17BitwiseAndFunctorIlEEEEEEvRNS_18TensorIteratorBaseERKT_EUliE_EEviT1_,(.L_x_25236 - _ZN2at6native18elementwise_kernelILi128ELi4EZNS0_15gpu_kernel_implINS0_13AUnaryFunctorIlllNS0_17BitwiseAndFunctorIlEEEEEEvRNS_18TensorIteratorBaseERKT_EUliE_EEviT1_)
        .other          _ZN2at6native18elementwise_kernelILi128ELi4EZNS0_15gpu_kernel_implINS0_13AUnaryFunctorIlllNS0_17BitwiseAndFunctorIlEEEEEEvRNS_18TensorIteratorBaseERKT_EUliE_EEviT1_,@"STO_CUDA_ENTRY STV_DEFAULT"
_ZN2at6native18elementwise_kernelILi128ELi4EZNS0_15gpu_kernel_implINS0_13AUnaryFunctorIlllNS0_17BitwiseAndFunctorIlEEEEEEvRNS_18TensorIteratorBaseERKT_EUliE_EEviT1_:
.text._ZN2at6native18elementwise_kernelILi128ELi4EZNS0_15gpu_kernel_implINS0_13AUnaryFunctorIlllNS0_17BitwiseAndFunctorIlEEEEEEvRNS_18TensorIteratorBaseERKT_EUliE_EEviT1_:
        /* <DEDUP_REMOVED lines=237> */
.L_x_19482:
        /* <DEDUP_REMOVED lines=19> */
.L_x_19486:
[----:B------:R0:W5:Y:S01]  /*1000*/  LDG.E.U8 R2, [R4.64] ;  /* 0x0000002404027981 */ /* 0x000162000c1e1100 */
[----:B------:R-:W-:Y:S01]  /*1010*/  IMAD.MOV.U32 R3, RZ, RZ, RZ ;  /* 0x000000ffff037224 */ /* 0x000fe200078e00ff */
[----:B------:R-:W-:Y:S05]  /*1020*/  BRA `(.L_x_19488) ;  /* 0x00000d5000007947 */ /* 0x000fea0003800000 */
.L_x_19485:
        /* <DEDUP_REMOVED lines=8> */
.L_x_19490:
[----:B------:R-:W2:Y:S02]  /*10b0*/  LDG.E R2, [R4.64] ;  /* 0x0000002404027981 */ /* 0x000ea4000c1e1900 */
[----:B--2---:R-:W-:Y:S01]  /*10c0*/  SHF.R.S32.HI R3, RZ, 0x1f, R2 ;  /* 0x0000001fff037819 */ /* 0x004fe20000011402 */
[----:B------:R-:W-:Y:S05]  /*10d0*/  BRA `(.L_x_19488) ;  /* 0x00000ca000007947 */ /* 0x000fea0003800000 */
.L_x_19489:
[----:B------:R-:W2:Y:S02]  /*10e0*/  LDG.E.S16 R2, [R4.64] ;  /* 0x0000002404027981 */ /* 0x000ea4000c1e1700 */
[----:B--2---:R-:W-:Y:S01]  /*10f0*/  SHF.R.S32.HI R3, RZ, 0x1f, R2 ;  /* 0x0000001fff037819 */ /* 0x004fe20000011402 */
[----:B------:R-:W-:Y:S05]  /*1100*/  BRA `(.L_x_19488) ;  /* 0x00000c7000007947 */ /* 0x000fea0003800000 */
.L_x_19484:
        /* <DEDUP_REMOVED lines=9> */
.L_x_19492:
[----:B------:R-:W2:Y:S02]  /*11a0*/  LDG.E.U16 R4, [R4.64] ;  /* 0x0000002404047981 */ /* 0x000ea4000c1e1500 */
[----:B--2---:R-:W-:-:S06]  /*11b0*/  HADD2.F32 R2, -RZ, R4.H0_H0 ;  /* 0x20000004ff027230 */ /* 0x004fcc0000004100 */
[----:B------:R-:W0:Y:S01]  /*11c0*/  F2I.S64.TRUNC R2, R2 ;  /* 0x0000000200027311 */ /* 0x000e22000020d900 */
[----:B------:R-:W-:Y:S05]  /*11d0*/  BRA `(.L_x_19488) ;  /* 0x00000ba000007947 */ /* 0x000fea0003800000 */
.L_x_19491:
        /* <DEDUP_REMOVED lines=9> */
.L_x_19494:
[----:B------:R-:W2:Y:S02]  /*1270*/  LDG.E.U16 R4, [R4.64] ;  /* 0x0000002404047981 */ /* 0x000ea4000c1e1500 */
[----:B--2---:R-:W-:-:S06]  /*1280*/  HADD2.F32 R2, -RZ, R4.H0_H0 ;  /* 0x20000004ff027230 */ /* 0x004fcc0000004100 */
[----:B------:R-:W0:Y:S01]  /*1290*/  F2I.S64.TRUNC R2, R2 ;  /* 0x0000000200027311 */ /* 0x000e22000020d900 */
[----:B------:R-:W-:Y:S05]  /*12a0*/  BRA `(.L_x_19488) ;  /* 0x00000ad000007947 */ /* 0x000fea0003800000 */
.L_x_19493:
[----:B------:R-:W2:Y:S02]  /*12b0*/  LDG.E.64 R2, [R4.64] ;  /* 0x0000002404027981 */ /* 0x000ea4000c1e1b00 */
[----:B--2---:R-:W0:Y:S01]  /*12c0*/  F2I.S64.F64.TRUNC R2, R2 ;  /* 0x0000000200027311 */ /* 0x004e22000030d900 */
[----:B------:R-:W-:Y:S05]  /*12d0*/  BRA `(.L_x_19488) ;  /* 0x00000aa000007947 */ /* 0x000fea0003800000 */
.L_x_19483:
        /* <DEDUP_REMOVED lines=13> */
.L_x_19497:
[----:B------:R-:W2:Y:S02]  /*13b0*/  LDG.E.64 R2, [R4.64] ;  /* 0x0000002404027981 */ /* 0x000ea4000c1e1b00 */
[----:B--2---:R-:W0:Y:S01]  /*13c0*/  F2I.S64.F64.TRUNC R2, R2 ;  /* 0x0000000200027311 */ /* 0x004e22000030d900 */
[----:B------:R-:W-:Y:S05]  /*13d0*/  BRA `(.L_x_19488) ;  /* 0x000009a000007947 */ /* 0x000fea0003800000 */
.L_x_19496:
        /* <DEDUP_REMOVED lines=27> */
.L_x_19499:
        /* <DEDUP_REMOVED lines=14> */
.L_x_19498:
[----:B------:R-:W2:Y:S02]  /*1670*/  LDG.E.U16 R2, [R4.64] ;  /* 0x0000002404027981 */ /* 0x000ea4000c1e1500 */
[----:B--2---:R-:W-:-:S06]  /*1680*/  PRMT R2, RZ, 0x5410, R2 ;  /* 0x00005410ff027816 */ /* 0x004fcc0000000002 */
[----:B------:R-:W0:Y:S01]  /*1690*/  F2I.S64.TRUNC R2, R2 ;  /* 0x0000000200027311 */ /* 0x000e22000020d900 */
[----:B------:R-:W-:Y:S05]  /*16a0*/  BRA `(.L_x_19488) ;  /* 0x000006d000007947 */ /* 0x000fea0003800000 */
.L_x_19495:
        /* <DEDUP_REMOVED lines=11> */
.L_x_19502:
        /* <DEDUP_REMOVED lines=21> */
.L_x_19506:
[----:B------:R-:W-:Y:S05]  /*18b0*/  BSYNC B1 ;  /* 0x0000000000017941 */ /* 0x000fea0003800000 */
.L_x_19505:
[----:B------:R-:W-:Y:S01]  /*18c0*/  IMAD.SHL.U32 R2, R2, 0x100000, RZ ;  /* 0x0010000002027824 */ /* 0x000fe200078e00ff */
[----:B------:R-:W-:-:S04]  /*18d0*/  LEA R3, R0, 0x3b800000, 0x17 ;  /* 0x3b80000000037811 */ /* 0x000fc800078eb8ff */
[----:B------:R-:W-:Y:S02]  /*18e0*/  LOP3.LUT R2, R3, R2, R4, 0xfe, !PT ;  /* 0x0000000203027212 */ /* 0x000fe400078efe04 */
.L_x_19504:
[----:B------:R-:W-:Y:S05]  /*18f0*/  BSYNC B0 ;  /* 0x0000000000007941 */ /* 0x000fea0003800000 */
.L_x_19503:
[----:B------:R-:W0:Y:S01]  /*1900*/  F2I.S64.TRUNC R2, R2 ;  /* 0x0000000200027311 */ /* 0x000e22000020d900 */
[----:B------:R-:W-:Y:S05]  /*1910*/  BRA `(.L_x_19488) ;  /* 0x0000046000007947 */ /* 0x000fea0003800000 */
.L_x_19501:
        /* <DEDUP_REMOVED lines=21> */
.L_x_19510:
[----:B------:R-:W-:Y:S05]  /*1a70*/  BSYNC B1 ;  /* 0x0000000000017941 */ /* 0x000fea0003800000 */
.L_x_19509:
[----:B------:R-:W-:Y:S01]  /*1a80*/  IMAD.SHL.U32 R2, R2, 0x200000, RZ ;  /* 0x0020000002027824 */ /* 0x000fe200078e00ff */
[----:B------:R-:W-:-:S04]  /*1a90*/  LEA R3, R0, 0x37800000, 0x17 ;  /* 0x3780000000037811 */ /* 0x000fc800078eb8ff */
[----:B------:R-:W-:Y:S02]  /*1aa0*/  LOP3.LUT R2, R3, R2, R4, 0xfe, !PT ;  /* 0x0000000203027212 */ /* 0x000fe400078efe04 */
.L_x_19508:
[----:B------:R-:W-:Y:S05]  /*1ab0*/  BSYNC B0 ;  /* 0x0000000000007941 */ /* 0x000fea0003800000 */
.L_x_19507:
[----:B------:R-:W0:Y:S01]  /*1ac0*/  F2I.S64.TRUNC R2, R2 ;  /* 0x0000000200027311 */ /* 0x000e22000020d900 */
[----:B------:R-:W-:Y:S05]  /*1ad0*/  BRA `(.L_x_19488) ;  /* 0x000002a000007947 */ /* 0x000fea0003800000 */
.L_x_19500:
        /* <DEDUP_REMOVED lines=14> */
.L_x_19514:
[----:B------:R-:W-:Y:S05]  /*1bc0*/  BSYNC B0 ;  /* 0x0000000000007941 */ /* 0x000fea0003800000 */
.L_x_19513:
[----:B------:R-:W0:Y:S01]  /*1bd0*/  F2I.S64.TRUNC R2, R2 ;  /* 0x0000000200027311 */ /* 0x000e22000020d900 */
[----:B------:R-:W-:Y:S05]  /*1be0*/  BRA `(.L_x_19488) ;  /* 0x0000019000007947 */ /* 0x000fea0003800000 */
.L_x_19487:
        /* <DEDUP_REMOVED lines=21> */
.L_x_19512:
[----:B------:R0:W5:Y:S01]  /*1d40*/  LDG.E.64 R2, [R4.64] ;  /* 0x0000002404027981 */ /* 0x000162000c1e1b00 */
[----:B------:R-:W-:Y:S05]  /*1d50*/  BRA `(.L_x_19488) ;  /* 0x0000002000007947 */ /* 0x000fea0003800000 */
.L_x_19511:
[----:B------:R0:W5:Y:S01]  /*1d60*/  LDG.E R2, [R4.64] ;  /* 0x0000002404027981 */ /* 0x000162000c1e1900 */
[----:B------:R-:W-:-:S03]  /*1d70*/  IMAD.MOV.U32 R3, RZ, RZ, RZ ;  /* 0x000000ffff037224 */ /* 0x000fc600078e00ff */
.L_x_19488:
        /* <DEDUP_REMOVED lines=17> */
.L_x_19518:
[----:B------:R0:W-:Y:S01]  /*1e90*/  STG.E.U8 [R16.64], R5 ;  /* 0x0000000510007986 */ /* 0x0001e2000c101124 */
[----:B------:R-:W-:Y:S05]  /*1ea0*/  BRA `(.L_x_19520) ;  /* 0x00000d7000007947 */ /* 0x000fea0003800000 */
.L_x_19517:
        /* <DEDUP_REMOVED lines=8> */
.L_x_19522:
[----:B------:R0:W-:Y:S01]  /*1f30*/  STG.E [R16.64], R5 ;  /* 0x0000000510007986 */ /* 0x0001e2000c101924 */
[----:B------:R-:W-:Y:S05]  /*1f40*/  BRA `(.L_x_19520) ;  /* 0x00000cd000007947 */ /* 0x000fea0003800000 */
.L_x_19521:
[----:B------:R0:W-:Y:S01]  /*1f50*/  STG.E.U16 [R16.64], R5 ;  /* 0x0000000510007986 */ /* 0x0001e2000c101524 */
[----:B------:R-:W-:Y:S05]  /*1f60*/  BRA `(.L_x_19520) ;  /* 0x00000cb000007947 */ /* 0x000fea0003800000 */
.L_x_19516:
        /* <DEDUP_REMOVED lines=9> */
.L_x_19524:
[----:B------:R-:W0:Y:S02]  /*2000*/  I2F.S64 R0, R2 ;  /* 0x0000000200007312 */ /* 0x000e240000301400 */
[----:B0-----:R-:W-:-:S05]  /*2010*/  F2FP.PACK_AB R0, RZ, R0 ;  /* 0x00000000ff00723e */ /* 0x001fca00000000ff */
[----:B------:R0:W-:Y:S01]  /*2020*/  STG.E.U16 [R16.64], R0 ;  /* 0x0000000010007986 */ /* 0x0001e2000c101524 */
[----:B------:R-:W-:Y:S05]  /*2030*/  BRA `(.L_x_19520) ;  /* 0x00000be000007947 */ /* 0x000fea0003800000 */
.L_x_19523:
        /* <DEDUP_REMOVED lines=10> */
.L_x_19526:
[----:B------:R-:W0:Y:S02]  /*20e0*/  I2F.S64 R2, R2 ;  /* 0x0000000200027312 */ /* 0x000e240000301400 */
[----:B0-----:R-:W-:-:S04]  /*20f0*/  F2FP.PACK_AB R3, RZ, R2 ;  /* 0x00000002ff03723e */ /* 0x001fc800000000ff */
[----:B------:R-:W-:-:S05]  /*2100*/  PRMT R3, R3, 0x5410, RZ ;  /* 0x0000541003037816 */ /* 0x000fca00000000ff */
[----:B------:R0:W-:Y:S01]  /*2110*/  STG.E [R16.64], R3 ;  /* 0x0000000310007986 */ /* 0x0001e2000c101924 */
[----:B------:R-:W-:Y:S05]  /*2120*/  BRA `(.L_x_19520) ;  /* 0x00000af000007947 */ /* 0x000fea0003800000 */
.L_x_19525:
[----:B------:R-:W0:Y:S02]  /*2130*/  I2F.F64.S64 R2, R2 ;  /* 0x0000000200027312 */ /* 0x000e240000301c00 */
[----:B0-----:R0:W-:Y:S01]  /*2140*/  STG.E.64 [R16.64], R2 ;  /* 0x0000000210007986 */ /* 0x0011e2000c101b24 */
[----:B------:R-:W-:Y:S05]  /*2150*/  BRA `(.L_x_19520) ;  /* 0x00000ac000007947 */ /* 0x000fea0003800000 */
.L_x_19515:
        /* <DEDUP_REMOVED lines=13> */
.L_x_19529:
[----:B------:R-:W0:Y:S01]  /*2230*/  I2F.F64.S64 R4, R2 ;  /* 0x0000000200047312 */ /* 0x000e220000301c00 */
[----:B------:R-:W-:-:S05]  /*2240*/  CS2R R6, SRZ ;  /* 0x0000000000067805 */ /* 0x000fca000001ff00 */
[----:B0-----:R0:W-:Y:S01]  /*2250*/  STG.E.128 [R16.64], R4 ;  /* 0x0000000410007986 */ /* 0x0011e2000c101d24 */
[----:B------:R-:W-:Y:S05]  /*2260*/  BRA `(.L_x_19520) ;  /* 0x000009b000007947 */ /* 0x000fea0003800000 */
.L_x_19528:
        /* <DEDUP_REMOVED lines=21> */
.L_x_19533:
[----:B------:R-:W-:Y:S05]  /*23c0*/  BSYNC B0 ;  /* 0x0000000000007941 */ /* 0x000fea0003800000 */
.L_x_19532:
[----:B------:R-:W-:-:S05]  /*23d0*/  LOP3.LUT R5, R0, R5, RZ, 0xfc, !PT ;  /* 0x0000000500057212 */ /* 0x000fca00078efcff */
[----:B------:R0:W-:Y:S01]  /*23e0*/  STG.E.U8 [R16.64], R5 ;  /* 0x0000000510007986 */ /* 0x0001e2000c101124 */
[----:B------:R-:W-:Y:S05]  /*23f0*/  BRA `(.L_x_19520) ;  /* 0x0000082000007947 */ /* 0x000fea0003800000 */
.L_x_19531:
        /* <DEDUP_REMOVED lines=13> */
.L_x_19535:
[----:B------:R-:W-:Y:S01]  /*24d0*/  IMAD.MOV.U32 R0, RZ, RZ, 0x7f ;  /* 0x0000007fff007424 */ /* 0x000fe200078e00ff */
[----:B------:R-:W-:-:S04]  /*24e0*/  ISETP.GT.U32.AND P0, PT, R4, 0x7f800000, PT ;  /* 0x7f8000000400780c */ /* 0x000fc80003f04070 */
[----:B------:R-:W-:-:S04]  /*24f0*/  SEL R0, R0, 0x7c, P0 ;  /* 0x0000007c00007807 */ /* 0x000fc80000000000 */
.L_x_19536:
[----:B------:R-:W-:Y:S05]  /*2500*/  BSYNC B0 ;  /* 0x0000000000007941 */ /* 0x000fea0003800000 */
.L_x_19534:
[----:B------:R-:W-:-:S04]  /*2510*/  LOP3.LUT R2, R3, 0x80000000, RZ, 0xc0, !PT ;  /* 0x8000000003027812 */ /* 0x000fc800078ec0ff */
[----:B------:R-:W-:-:S04]  /*2520*/  SHF.R.U32.HI R3, RZ, 0x18, R2 ;  /* 0x00000018ff037819 */ /* 0x000fc80000011602 */
[----:B------:R-:W-:-:S05]  /*2530*/  LOP3.LUT R3, R0, R3, RZ, 0xfc, !PT ;  /* 0x0000000300037212 */ /* 0x000fca00078efcff */
[----:B------:R0:W-:Y:S01]  /*2540*/  STG.E.U8 [R16.64], R3 ;  /* 0x0000000310007986 */ /* 0x0001e2000c101124 */
[----:B------:R-:W-:Y:S05]  /*2550*/  BRA `(.L_x_19520) ;  /* 0x000006c000007947 */ /* 0x000fea0003800000 */
.L_x_19530:
[----:B------:R-:W0:Y:S02]  /*2560*/  I2F.S64 R0, R2 ;  /* 0x0000000200007312 */ /* 0x000e240000301400 */
[----:B0-----:R-:W-:-:S05]  /*2570*/  F2FP.BF16.PACK_AB R0, RZ, R0 ;  /* 0x00000000ff00723e */ /* 0x001fca00000010ff */
[----:B------:R0:W-:Y:S01]  /*2580*/  STG.E.U16 [R16.64], R0 ;  /* 0x0000000010007986 */ /* 0x0001e2000c101524 */
[----:B------:R-:W-:Y:S05]  /*2590*/  BRA `(.L_x_19520) ;  /* 0x0000068000007947 */ /* 0x000fea0003800000 */
.L_x_19527:
        /* <DEDUP_REMOVED lines=10> */
.L_x_19539:
        /* <DEDUP_REMOVED lines=17> */
.L_x_19542:
[----:B------:R-:W-:-:S04]  /*2750*/  LOP3.LUT R2, R3, 0x80000000, RZ, 0xc0, !PT ;  /* 0x8000000003027812 */ /* 0x000fc800078ec0ff */
[----:B------:R-:W-:-:S04]  /*2760*/  SHF.R.U32.HI R3, RZ, 0x18, R2 ;  /* 0x00000018ff037819 */ /* 0x000fc80000011602 */
[----:B------:R-:W-:-:S04]  /*2770*/  LOP3.LUT R0, R0, R3, RZ, 0xfc, !PT ;  /* 0x0000000300007212 */ /* 0x000fc800078efcff */
[----:B------:R-:W-:Y:S02]  /*2780*/  PRMT R8, R0, 0x7610, R8 ;  /* 0x0000761000087816 */ /* 0x000fe40000000008 */
.L_x_19541:
[----:B------:R-:W-:Y:S05]  /*2790*/  BSYNC B0 ;  /* 0x0000000000007941 */ /* 0x000fea0003800000 */
.L_x_19540:
[----:B------:R0:W-:Y:S01]  /*27a0*/  STG.E.U8 [R16.64], R8 ;  /* 0x0000000810007986 */ /* 0x0001e2000c101124 */
[----:B------:R-:W-:Y:S05]  /*27b0*/  BRA `(.L_x_19520) ;  /* 0x0000046000007947 */ /* 0x000fea0003800000 */
.L_x_19538:
        /* <DEDUP_REMOVED lines=17> */
.L_x_19545:
[----:B------:R-:W-:-:S04]  /*28d0*/  LOP3.LUT R2, R3, 0x80000000, RZ, 0xc0, !PT ;  /* 0x8000000003027812 */ /* 0x000fc800078ec0ff */
[----:B------:R-:W-:-:S04]  /*28e0*/  SHF.R.U32.HI R3, RZ, 0x18, R2 ;  /* 0x00000018ff037819 */ /* 0x000fc80000011602 */
[----:B------:R-:W-:-:S04]  /*28f0*/  LOP3.LUT R0, R0, R3, RZ, 0xfc, !PT ;  /* 0x0000000300007212 */ /* 0x000fc800078efcff */
[----:B------:R-:W-:Y:S02]  /*2900*/  PRMT R8, R0, 0x7610, R8 ;  /* 0x0000761000087816 */ /* 0x000fe40000000008 */
.L_x_19544:
[----:B------:R-:W-:Y:S05]  /*2910*/  BSYNC B0 ;  /* 0x0000000000007941 */ /* 0x000fea0003800000 */
.L_x_19543:
[----:B------:R0:W-:Y:S01]  /*2920*/  STG.E.U8 [R16.64], R8 ;  /* 0x0000000810007986 */ /* 0x0001e2000c101124 */
[----:B------:R-:W-:Y:S05]  /*2930*/  BRA `(.L_x_19520) ;  /* 0x000002e000007947 */ /* 0x000fea0003800000 */
.L_x_19537:
        /* <DEDUP_REMOVED lines=23> */
.L_x_19519:
        /* <DEDUP_REMOVED lines=20> */
.L_x_19547:
[----:B------:R0:W-:Y:S01]  /*2bf0*/  STG.E.64 [R16.64], R2 ;  /* 0x0000000210007986 */ /* 0x0001e2000c101b24 */
[----:B------:R-:W-:Y:S05]  /*2c00*/  BRA `(.L_x_19520) ;  /* 0x0000001000007947 */ /* 0x000fea0003800000 */
.L_x_19546:
[----:B------:R0:W-:Y:S02]  /*2c10*/  STG.E [R16.64], R5 ;  /* 0x0000000510007986 */ /* 0x0001e4000c101924 */
.L_x_19520:
[----:B------:R-:W-:-:S05]  /*2c20*/  IMAD R18, R18, 0x200, R23 ;  /* 0x0000020012127824 */ /* 0x000fca00078e0217 */
[----:B------:R-:W-:Y:S02]  /*2c30*/  IADD3 R19, R18, 0x80, RZ ;  /* 0x0000008012137810 */ /* 0x000fe40007ffe0ff */
.L_x_19481:
[----:B------:R-:W-:Y:S05]  /*2c40*/  BSYNC B6 ;  /* 0x0000000000067941 */ /* 0x000fea0003800000 */
.L_x_19480:
        /* <DEDUP_REMOVED lines=231> */
.L_x_19550:
        /* <DEDUP_REMOVED lines=19> */
.L_x_19554:
[----:B------:R0:W5:Y:S01]  /*3bf0*/  LDG.E.U8 R2, [R4.64] ;  /* 0x0000002404027981 */ /* 0x000162000c1e1100 */
[----:B------:R-:W-:Y:S01]  /*3c00*/  IMAD.MOV.U32 R3, RZ, RZ, RZ ;  /* 0x000000ffff037224 */ /* 0x000fe200078e00ff */
[----:B------:R-:W-:Y:S05]  /*3c10*/  BRA `(.L_x_19556) ;  /* 0x00000d5000007947 */ /* 0x000fea0003800000 */
.L_x_19553:
        /* <DEDUP_REMOVED lines=8> */
.L_x_19558:
[----:B------:R-:W2:Y:S02]  /*3ca0*/  LDG.E R2, [R4.64] ;  /* 0x0000002404027981 */ /* 0x000ea4000c1e1900 */
[----:B--2---:R-:W-:Y:S01]  /*3cb0*/  SHF.R.S32.HI R3, RZ, 0x1f, R2 ;  /* 0x0000001fff037819 */ /* 0x004fe20000011402 */
[----:B------:R-:W-:Y:S05]  /*3cc0*/  BRA `(.L_x_19556) ;  /* 0x00000ca000007947 */ /* 0x000fea0003800000 */
.L_x_19557:
[----:B------:R-:W2:Y:S02]  /*3cd0*/  LDG.E.S16 R2, [R4.64] ;  /* 0x0000002404027981 */ /* 0x000ea4000c1e1700 */
[----:B--2---:R-:W-:Y:S01]  /*3ce0*/  SHF.R.S32.HI R3, RZ, 0x1f, R2 ;  /* 0x0000001fff037819 */ /* 0x004fe20000011402 */
[----:B------:R-:W-:Y:S05]  /*3cf0*/  BRA `(.L_x_19556) ;  /* 0x00000c7000007947 */ /* 0x000fea0003800000 */
.L_x_19552:
        /* <DEDUP_REMOVED lines=9> */
.L_x_19560:
[----:B------:R-:W2:Y:S02]  /*3d90*/  LDG.E.U16 R4, [R4.64] ;  /* 0x0000002404047981 */ /* 0x000ea4000c1e1500 */
[----:B--2---:R-:W-:-:S06]  /*3da0*/  HADD2.F32 R2, -RZ, R4.H0_H0 ;  /* 0x20000004ff027230 */ /* 0x004fcc0000004100 */
[----:B------:R-:W0:Y:S01]  /*3db0*/  F2I.S64.TRUNC R2, R2 ;  /* 0x0000000200027311 */ /* 0x000e22000020d900 */
[----:B------:R-:W-:Y:S05]  /*3dc0*/  BRA `(.L_x_19556) ;  /* 0x00000ba000007947 */ /* 0x000fea0003800000 */
.L_x_19559:
        /* <DEDUP_REMOVED lines=9> */
.L_x_19562:
[----:B------:R-:W2:Y:S02]  /*3e60*/  LDG.E.U16 R4, [R4.64] ;  /* 0x0000002404047981 */ /* 0x000ea4000c1e1500 */
[----:B--2---:R-:W-:-:S06]  /*3e70*/  HADD2.F32 R2, -RZ, R4.H0_H0 ;  /* 0x20000004ff027230 */ /* 0x004fcc0000004100 */
[----:B------:R-:W0:Y:S01]  /*3e80*/  F2I.S64.TRUNC R2, R2 ;  /* 0x0000000200027311 */ /* 0x000e22000020d900 */
[----:B------:R-:W-:Y:S05]  /*3e90*/  BRA `(.L_x_19556) ;  /* 0x00000ad000007947 */ /* 0x000fea0003800000 */
.L_x_19561:
[----:B------:R-:W2:Y:S02]  /*3ea0*/  LDG.E.64 R2, [R4.64] ;  /* 0x0000002404027981 */ /* 0x000ea4000c1e1b00 */
[----:B--2---:R-:W0:Y:S01]  /*3eb0*/  F2I.S64.F64.TRUNC R2, R2 ;  /* 0x0000000200027311 */ /* 0x004e22000030d900 */
[----:B------:R-:W-:Y:S05]  /*3ec0*/  BRA `(.L_x_19556) ;  /* 0x00000aa000007947 */ /* 0x000fea0003800000 */
.L_x_19551:
        /* <DEDUP_REMOVED lines=13> */
.L_x_19565:
[----:B------:R-:W2:Y:S02]  /*3fa0*/  LDG.E.64 R2, [R4.64] ;  /* 0x0000002404027981 */ /* 0x000ea4000c1e1b00 */
[----:B--2---:R-:W0:Y:S01]  /*3fb0*/  F2I.S64.F64.TRUNC R2, R2 ;  /* 0x0000000200027311 */ /* 0x004e22000030d900 */
[----:B------:R-:W-:Y:S05]  /*3fc0*/  BRA `(.L_x_19556) ;  /* 0x000009a000007947 */ /* 0x000fea0003800000 */
.L_x_19564:
        /* <DEDUP_REMOVED lines=27> */
.L_x_19567:
        /* <DEDUP_REMOVED lines=14> */
.L_x_19566:
[----:B------:R-:W2:Y:S02]  /*4260*/  LDG.E.U16 R2, [R4.64] ;  /* 0x0000002404027981 */ /* 0x000ea4000c1e1500 */
[----:B--2---:R-:W-:-:S06]  /*4270*/  PRMT R2, RZ, 0x5410, R2 ;  /* 0x00005410ff027816 */ /* 0x004fcc0000000002 */
[----:B------:R-:W0:Y:S01]  /*4280*/  F2I.S64.TRUNC R2, R2 ;  /* 0x0000000200027311 */ /* 0x000e22000020d900 */
[----:B------:R-:W-:Y:S05]  /*4290*/  BRA `(.L_x_19556) ;  /* 0x000006d000007947 */ /* 0x000fea0003800000 */
.L_x_19563:
        /* <DEDUP_REMOVED lines=11> */
.L_x_19570:
        /* <DEDUP_REMOVED lines=21> */
.L_x_19574:
[----:B------:R-:W-:Y:S05]  /*44a0*/  BSYNC B1 ;  /* 0x0000000000017941 */ /* 0x000fea0003800000 */
.L_x_19573:
[----:B------:R-:W-:Y:S01]  /*44b0*/  IMAD.SHL.U32 R2, R2, 0x100000, RZ ;  /* 0x0010000002027824 */ /* 0x000fe200078e00ff */
[----:B------:R-:W-:-:S04]  /*44c0*/  LEA R3, R0, 0x3b800000, 0x17 ;  /* 0x3b80000000037811 */ /* 0x000fc800078eb8ff */
[----:B------:R-:W-:Y:S02]  /*44d0*/  LOP3.LUT R2, R3, R2, R4, 0xfe, !PT ;  /* 0x0000000203027212 */ /* 0x000fe400078efe04 */
.L_x_19572:
[----:B------:R-:W-:Y:S05]  /*44e0*/  BSYNC B0 ;  /* 0x0000000000007941 */ /* 0x000fea0003800000 */
.L_x_19571:
[----:B------:R-:W0:Y:S01]  /*44f0*/  F2I.S64.TRUNC R2, R2 ;  /* 0x0000000200027311 */ /* 0x000e22000020d900 */
[----:B------:R-:W-:Y:S05]  /*4500*/  BRA `(.L_x_19556) ;  /* 0x0000046000007947 */ /* 0x000fea0003800000 */
.L_x_19569:
        /* <DEDUP_REMOVED lines=21> */
.L_x_19578:
[----:B------:R-:W-:Y:S05]  /*4660*/  BSYNC B1 ;  /* 0x0000000000017941 */ /* 0x000fea0003800000 */
.L_x_19577:
[----:B------:R-:W-:Y:S01]  /*4670*/  IMAD.SHL.U32 R2, R2, 0x200000, RZ ;  /* 0x0020000002027824 */ /* 0x000fe200078e00ff */
[----:B------:R-:W-:-:S04]  /*4680*/  LEA R3, R0, 0x37800000, 0x17 ;  /* 0x3780000000037811 */ /* 0x000fc800078eb8ff */
[----:B------:R-:W-:Y:S02]  /*4690*/  LOP3.LUT R2, R3, R2, R4, 0xfe, !PT ;  /* 0x0000000203027212 */ /* 0x000fe400078efe04 */
.L_x_19576:
[----:B------:R-:W-:Y:S05]  /*46a0*/  BSYNC B0 ;  /* 0x0000000000007941 */ /* 0x000fea0003800000 */
.L_x_19575:
[----:B------:R-:W0:Y:S01]  /*46b0*/  F2I.S64.TRUNC R2, R2 ;  /* 0x0000000200027311 */ /* 0x000e22000020d900 */
[----:B------:R-:W-:Y:S05]  /*46c0*/  BRA `(.L_x_19556) ;  /* 0x000002a000007947 */ /* 0x000fea0003800000 */
.L_x_19568:
        /* <DEDUP_REMOVED lines=14> */
.L_x_19582:
[----:B------:R-:W-:Y:S05]  /*47b0*/  BSYNC B0 ;  /* 0x0000000000007941 */ /* 0x000fea0003800000 */
.L_x_19581:
[----:B------:R-:W0:Y:S01]  /*47c0*/  F2I.S64.TRUNC R2, R2 ;  /* 0x0000000200027311 */ /* 0x000e22000020d900 */
[----:B------:R-:W-:Y:S05]  /*47d0*/  BRA `(.L_x_19556) ;  /* 0x0000019000007947 */ /* 0x000fea0003800000 */
.L_x_19555:
        /* <DEDUP_REMOVED lines=21> */
.L_x_19580:
[----:B------:R0:W5:Y:S01]  /*4930*/  LDG.E.64 R2, [R4.64] ;  /* 0x0000002404027981 */ /* 0x000162000c1e1b00 */
[----:B------:R-:W-:Y:S05]  /*4940*/  BRA `(.L_x_19556) ;  /* 0x0000002000007947 */ /* 0x000fea0003800000 */
.L_x_19579:
[----:B------:R0:W5:Y:S01]  /*4950*/  LDG.E R2, [R4.64] ;  /* 0x0000002404027981 */ /* 0x000162000c1e1900 */
[----:B------:R-:W-:-:S03]  /*4960*/  IMAD.MOV.U32 R3, RZ, RZ, RZ ;  /* 0x000000ffff037224 */ /* 0x000fc600078e00ff */
.L_x_19556:
        /* <DEDUP_REMOVED lines=17> */
.L_x_19586:
[----:B------:R0:W-:Y:S01]  /*4a80*/  STG.E.U8 [R16.64], R5 ;  /* 0x0000000510007986 */ /* 0x0001e2000c101124 */
[----:B------:R-:W-:Y:S05]  /*4a90*/  BRA `(.L_x_19588) ;  /* 0x00000d7000007947 */ /* 0x000fea0003800000 */
.L_x_19585:
        /* <DEDUP_REMOVED lines=8> */
.L_x_19590:
[----:B------:R0:W-:Y:S01]  /*4b20*/  STG.E [R16.64], R5 ;  /* 0x0000000510007986 */ /* 0x0001e2000c101924 */
[----:B------:R-:W-:Y:S05]  /*4b30*/  BRA `(.L_x_19588) ;  /* 0x00000cd000007947 */ /* 0x000fea0003800000 */
.L_x_19589:
[----:B------:R0:W-:Y:S01]  /*4b40*/  STG.E.U16 [R16.64], R5 ;  /* 0x0000000510007986 */ /* 0x0001e2000c101524 */
[----:B------:R-:W-:Y:S05]  /*4b50*/  BRA `(.L_x_19588) ;  /* 0x00000cb000007947 */ /* 0x000fea0003800000 */
.L_x_19584:
        /* <DEDUP_REMOVED lines=9> */
.L_x_19592:
[----:B------:R-:W0:Y:S02]  /*4bf0*/  I2F.S64 R0, R2 ;  /* 0x0000000200007312 */ /* 0x000e240000301400 */
[----:B0-----:R-:W-:-:S05]  /*4c00*/  F2FP.PACK_AB R0, RZ, R0 ;  /* 0x00000000ff00723e */ /* 0x001fca00000000ff */
[----:B------:R0:W-:Y:S01]  /*4c10*/  STG.E.U16 [R16.64], R0 ;  /* 0x0000000010007986 */ /* 0x0001e2000c101524 */
[----:B------:R-:W-:Y:S05]  /*4c20*/  BRA `(.L_x_19588) ;  /* 0x00000be000007947 */ /* 0x000fea0003800000 */
.L_x_19591:
        /* <DEDUP_REMOVED lines=10> */
.L_x_19594:
[----:B------:R-:W0:Y:S02]  /*4cd0*/  I2F.S64 R2, R2 ;  /* 0x0000000200027312 */ /* 0x000e240000301400 */
[----:B0-----:R-:W-:-:S04]  /*4ce0*/  F2FP.PACK_AB R3, RZ, R2 ;  /* 0x00000002ff03723e */ /* 0x001fc800000000ff */
[----:B------:R-:W-:-:S05]  /*4cf0*/  PRMT R3, R3, 0x5410, RZ ;  /* 0x0000541003037816 */ /* 0x000fca00000000ff */
[----:B------:R0:W-:Y:S01]  /*4d00*/  STG.E [R16.64], R3 ;  /* 0x0000000310007986 */ /* 0x0001e2000c101924 */
[----:B------:R-:W-:Y:S05]  /*4d10*/  BRA `(.L_x_19588) ;  /* 0x00000af000007947 */ /* 0x000fea0003800000 */
.L_x_19593:
[----:B------:R-:W0:Y:S02]  /*4d20*/  I2F.F64.S64 R2, R2 ;  /* 0x0000000200027312 */ /* 0x000e240000301c00 */
[----:B0-----:R0:W-:Y:S01]  /*4d30*/  STG.E.64 [R16.64], R2 ;  /* 0x0000000210007986 */ /* 0x0011e2000c101b24 */
[----:B------:R-:W-:Y:S05]  /*4d40*/  BRA `(.L_x_19588) ;  /* 0x00000ac000007947 */ /* 0x000fea0003800000 */
.L_x_19583:
        /* <DEDUP_REMOVED lines=13> */
.L_x_19597:
[----:B------:R-:W0:Y:S01]  /*4e20*/  I2F.F64.S64 R4, R2 ;  /* 0x0000000200047312 */ /* 0x000e220000301c00 */
[----:B------:R-:W-:-:S05]  /*4e30*/  CS2R R6, SRZ ;  /* 0x0000000000067805 */ /* 0x000fca000001ff00 */
[----:B0-----:R0:W-:Y:S01]  /*4e40*/  STG.E.128 [R16.64], R4 ;  /* 0x0000000410007986 */ /* 0x0011e2000c101d24 */
[----:B------:R-:W-:Y:S05]  /*4e50*/  BRA `(.L_x_19588) ;  /* 0x000009b000007947 */ /* 0x000fea0003800000 */
.L_x_19596:
        /* <DEDUP_REMOVED lines=21> */
.L_x_19601:
[----:B------:R-:W-:Y:S05]  /*4fb0*/  BSYNC B0 ;  /* 0x0000000000007941 */ /* 0x000fea0003800000 */
.L_x_19600:
[----:B------:R-:W-:-:S05]  /*4fc0*/  LOP3.LUT R5, R0, R5, RZ, 0xfc, !PT ;  /* 0x0000000500057212 */ /* 0x000fca00078efcff */
[----:B------:R0:W-:Y:S01]  /*4fd0*/  STG.E.U8 [R16.64], R5 ;  /* 0x0000000510007986 */ /* 0x0001e2000c101124 */
[----:B------:R-:W-:Y:S05]  /*4fe0*/  BRA `(.L_x_19588) ;  /* 0x0000082000007947 */ /* 0x000fea0003800000 */
.L_x_19599:
        /* <DEDUP_REMOVED lines=13> */
.L_x_19603:
[----:B------:R-:W-:Y:S01]  /*50c0*/  IMAD.MOV.U32 R0, RZ, RZ, 0x7f ;  /* 0x0000007fff007424 */ /* 0x000fe200078e00ff */
[----:B------:R-:W-:-:S04]  /*50d0*/  ISETP.GT.U32.AND P0, PT, R4, 0x7f800000, PT ;  /* 0x7f8000000400780c */ /* 0x000fc80003f04070 */
[----:B------:R-:W-:-:S04]  /*50e0*/  SEL R0, R0, 0x7c, P0 ;  /* 0x0000007c00007807 */ /* 0x000fc80000000000 */
.L_x_19604:
[----:B------:R-:W-:Y:S05]  /*50f0*/  BSYNC B0 ;  /* 0x0000000000007941 */ /* 0x000fea0003800000 */
.L_x_19602:
[----:B------:R-:W-:-:S04]  /*5100*/  LOP3.LUT R2, R3, 0x80000000, RZ, 0xc0, !PT ;  /* 0x8000000003027812 */ /* 0x000fc800078ec0ff */
[----:B------:R-:W-:-:S04]  /*5110*/  SHF.R.U32.HI R3, RZ, 0x18, R2 ;  /* 0x00000018ff037819 */ /* 0x000fc80000011602 */
[----:B------:R-:W-:-:S05]  /*5120*/  LOP3.LUT R3, R0, R3, RZ, 0xfc, !PT ;  /* 0x0000000300037212 */ /* 0x000fca00078efcff */
[----:B------:R0:W-:Y:S01]  /*5130*/  STG.E.U8 [R16.64], R3 ;  /* 0x0000000310007986 */ /* 0x0001e2000c101124 */
[----:B------:R-:W-:Y:S05]  /*5140*/  BRA `(.L_x_19588) ;  /* 0x000006c000007947 */ /* 0x000fea0003800000 */
.L_x_19598:
[----:B------:R-:W0:Y:S02]  /*5150*/  I2F.S64 R0, R2 ;  /* 0x0000000200007312 */ /* 0x000e240000301400 */
[----:B0-----:R-:W-:-:S05]  /*5160*/  F2FP.BF16.PACK_AB R0, RZ, R0 ;  /* 0x00000000ff00723e */ /* 0x001fca00000010ff */
[----:B------:R0:W-:Y:S01]  /*5170*/  STG.E.U16 [R16.64], R0 ;  /* 0x0000000010007986 */ /* 0x0001e2000c101524 */
[----:B------:R-:W-:Y:S05]  /*5180*/  BRA `(.L_x_19588) ;  /* 0x0000068000007947 */ /* 0x000fea0003800000 */
.L_x_19595:
        /* <DEDUP_REMOVED lines=10> */
.L_x_19607:
        /* <DEDUP_REMOVED lines=17> */
.L_x_19610:
[----:B------:R-:W-:-:S04]  /*5340*/  LOP3.LUT R2, R3, 0x80000000, RZ, 0xc0, !PT ;  /* 0x8000000003027812 */ /* 0x000fc800078ec0ff */
[----:B------:R-:W-:-:S04]  /*5350*/  SHF.R.U32.HI R3, RZ, 0x18, R2 ;  /* 0x00000018ff037819 */ /* 0x000fc80000011602 */
[----:B------:R-:W-:-:S04]  /*5360*/  LOP3.LUT R0, R0, R3, RZ, 0xfc, !PT ;  /* 0x0000000300007212 */ /* 0x000fc800078efcff */
[----:B------:R-:W-:Y:S02]  /*5370*/  PRMT R8, R0, 0x7610, R8 ;  /* 0x0000761000087816 */ /* 0x000fe40000000008 */
.L_x_19609:
[----:B------:R-:W-:Y:S05]  /*5380*/  BSYNC B0 ;  /* 0x0000000000007941 */ /* 0x000fea0003800000 */
.L_x_19608:
[----:B------:R0:W-:Y:S01]  /*5390*/  STG.E.U8 [R16.64], R8 ;  /* 0x0000000810007986 */ /* 0x0001e2000c101124 */
[----:B------:R-:W-:Y:S05]  /*53a0*/  BRA `(.L_x_19588) ;  /* 0x0000046000007947 */ /* 0x000fea0003800000 */
.L_x_19606:
        /* <DEDUP_REMOVED lines=17> */
.L_x_19613:
[----:B------:R-:W-:-:S04]  /*54c0*/  LOP3.LUT R2, R3, 0x80000000, RZ, 0xc0, !PT ;  /* 0x8000000003027812 */ /* 0x000fc800078ec0ff */
[----:B------:R-:W-:-:S04]  /*54d0*/  SHF.R.U32.HI R3, RZ, 0x18, R2 ;  /* 0x00000018ff037819 */ /* 0x000fc80000011602 */
[----:B------:R-:W-:-:S04]  /*54e0*/  LOP3.LUT R0, R0, R3, RZ, 0xfc, !PT ;  /* 0x0000000300007212 */ /* 0x000fc800078efcff */
[----:B------:R-:W-:Y:S02]  /*54f0*/  PRMT R8, R0, 0x7610, R8 ;  /* 0x0000761000087816 */ /* 0x000fe40000000008 */
.L_x_19612:
[----:B------:R-:W-:Y:S05]  /*5500*/  BSYNC B0 ;  /* 0x0000000000007941 */ /* 0x000fea0003800000 */
.L_x_19611:
[----:B------:R0:W-:Y:S01]  /*5510*/  STG.E.U8 [R16.64], R8 ;  /* 0x0000000810007986 */ /* 0x0001e2000c101124 */
[----:B------:R-:W-:Y:S05]  /*5520*/  BRA `(.L_x_19588) ;  /* 0x000002e000007947 */ /* 0x000fea0003800000 */
.L_x_19605:
        /* <DEDUP_REMOVED lines=23> */
.L_x_19587:
        /* <DEDUP_REMOVED lines=20> */
.L_x_19615:
[----:B------:R0:W-:Y:S01]  /*57e0*/  STG.E.64 [R16.64], R2 ;  /* 0x0000000210007986 */ /* 0x0001e2000c101b24 */
[----:B------:R-:W-:Y:S05]  /*57f0*/  BRA `(.L_x_19588) ;  /* 0x0000001000007947 */ /* 0x000fea0003800000 */
.L_x_19614:
[----:B------:R0:W-:Y:S02]  /*5800*/  STG.E [R16.64], R5 ;  /* 0x0000000510007986 */ /* 0x0001e4000c101924 */
.L_x_19588:
        /* <DEDUP_REMOVED lines=231> */
.L_x_19616:
        /* <DEDUP_REMOVED lines=19> */
.L_x_19620:
[----:B------:R0:W5:Y:S01]  /*67b0*/  LDG.E.U8 R2, [R4.64] ;  /* 0x0000002404027981 */ /* 0x000162000c1e1100 */
[----:B------:R-:W-:Y:S01]  /*67c0*/  IMAD.MOV.U32 R3, RZ, RZ, RZ ;  /* 0x000000ffff037224 */ /* 0x000fe200078e00ff */
[----:B------:R-:W-:Y:S05]  /*67d0*/  BRA `(.L_x_19622) ;  /* 0x00000d5000007947 */ /* 0x000fea0003800000 */
.L_x_19619:
        /* <DEDUP_REMOVED lines=8> */
.L_x_19624:
[----:B------:R-:W2:Y:S02]  /*6860*/  LDG.E R2, [R4.64] ;  /* 0x0000002404027981 */ /* 0x000ea4000c1e1900 */
[----:B--2---:R-:W-:Y:S01]  /*6870*/  SHF.R.S32.HI R3, RZ, 0x1f, R2 ;  /* 0x0000001fff037819 */ /* 0x004fe20000011402 */
[----:B------:R-:W-:Y:S05]  /*6880*/  BRA `(.L_x_19622) ;  /* 0x00000ca000007947 */ /* 0x000fea0003800000 */
.L_x_19623:
[----:B------:R-:W2:Y:S02]  /*6890*/  LDG.E.S16 R2, [R4.64] ;  /* 0x0000002404027981 */ /* 0x000ea4000c1e1700 */
[----:B--2---:R-:W-:Y:S01]  /*68a0*/  SHF.R.S32.HI R3, RZ, 0x1f, R2 ;  /* 0x0000001fff037819 */ /* 0x004fe20000011402 */
[----:B------:R-:W-:Y:S05]  /*68b0*/  BRA `(.L_x_19622) ;  /* 0x00000c7000007947 */ /* 0x000fea0003800000 */
.L_x_19618:
        /* <DEDUP_REMOVED lines=9> */
.L_x_19626:
[----:B------:R-:W2:Y:S02]  /*6950*/  LDG.E.U16 R4, [R4.64] ;  /* 0x0000002404047981 */ /* 0x000ea4000c1e1500 */
[----:B--2---:R-:W-:-:S06]  /*6960*/  HADD2.F32 R2, -RZ, R4.H0_H0 ;  /* 0x20000004ff027230 */ /* 0x004fcc0000004100 */
[----:B------:R-:W0:Y:S01]  /*6970*/  F2I.S64.TRUNC R2, R2 ;  /* 0x0000000200027311 */ /* 0x000e22000020d900 */
[----:B------:R-:W-:Y:S05]  /*6980*/  BRA `(.L_x_19622) ;  /* 0x00000ba000007947 */ /* 0x000fea0003800000 */
.L_x_19625:
        /* <DEDUP_REMOVED lines=9> */
.L_x_19628:
[----:B------:R-:W2:Y:S02]  /*6a20*/  LDG.E.U16 R4, [R4.64] ;  /* 0x0000002404047981 */ /* 0x000ea4000c1e1500 */
[----:B--2---:R-:W-:-:S06]  /*6a30*/  HADD2.F32 R2, -RZ, R4.H0_H0 ;  /* 0x20000004ff027230 */ /* 0x004fcc0000004100 */
[----:B------:R-:W0:Y:S01]  /*6a40*/  F2I.S64.TRUNC R2, R2 ;  /* 0x0000000200027311 */ /* 0x000e22000020d900 */
[----:B------:R-:W-:Y:S05]  /*6a50*/  BRA `(.L_x_19622) ;  /* 0x00000ad000007947 */ /* 0x000fea0003800000 */
.L_x_19627:
[----:B------:R-:W2:Y:S02]  /*6a60*/  LDG.E.64 R2, [R4.64] ;  /* 0x0000002404027981 */ /* 0x000ea4000c1e1b00 */
[----:B--2---:R-:W0:Y:S01]  /*6a70*/  F2I.S64.F64.TRUNC R2, R2 ;  /* 0x0000000200027311 */ /* 0x004e22000030d900 */
[----:B------:R-:W-:Y:S05]  /*6a80*/  BRA `(.L_x_19622) ;  /* 0x00000aa000007947 */ /* 0x000fea0003800000 */
.L_x_19617:
        /* <DEDUP_REMOVED lines=13> */
.L_x_19631:
[----:B------:R-:W2:Y:S02]  /*6b60*/  LDG.E.64 R2, [R4.64] ;  /* 0x0000002404027981 */ /* 0x000ea4000c1e1b00 */
[----:B--2---:R-:W0:Y:S01]  /*6b70*/  F2I.S64.F64.TRUNC R2, R2 ;  /* 0x0000000200027311 */ /* 0x004e22000030d900 */
[----:B------:R-:W-:Y:S05]  /*6b80*/  BRA `(.L_x_19622) ;  /* 0x000009a000007947 */ /* 0x000fea0003800000 */
.L_x_19630:
        /* <DEDUP_REMOVED lines=27> */
.L_x_19633:
        /* <DEDUP_REMOVED lines=14> */
.L_x_19632:
[----:B------:R-:W2:Y:S02]  /*6e20*/  LDG.E.U16 R2, [R4.64] ;  /* 0x0000002404027981 */ /* 0x000ea4000c1e1500 */
[----:B--2---:R-:W-:-:S06]  /*6e30*/  PRMT R2, RZ, 0x5410, R2 ;  /* 0x00005410ff027816 */ /* 0x004fcc0000000002 */
[----:B------:R-:W0:Y:S01]  /*6e40*/  F2I.S64.TRUNC R2, R2 ;  /* 0x0000000200027311 */ /* 0x000e22000020d900 */
[----:B------:R-:W-:Y:S05]  /*6e50*/  BRA `(.L_x_19622) ;  /* 0x000006d000007947 */ /* 0x000fea0003800000 */
.L_x_19629:
        /* <DEDUP_REMOVED lines=11> */
.L_x_19636:
        /* <DEDUP_REMOVED lines=21> */
.L_x_19640:
[----:B------:R-:W-:Y:S05]  /*7060*/  BSYNC B1 ;  /* 0x0000000000017941 */ /* 0x000fea0003800000 */
.L_x_19639:
[----:B------:R-:W-:Y:S01]  /*7070*/  IMAD.SHL.U32 R2, R2, 0x100000, RZ ;  /* 0x0010000002027824 */ /* 0x000fe200078e00ff */
[----:B------:R-:W-:-:S04]  /*7080*/  LEA R3, R0, 0x3b800000, 0x17 ;  /* 0x3b80000000037811 */ /* 0x000fc800078eb8ff */
[----:B------:R-:W-:Y:S02]  /*7090*/  LOP3.LUT R2, R3, R2, R4, 0xfe, !PT ;  /* 0x0000000203027212 */ /* 0x000fe400078efe04 */
.L_x_19638:
[----:B------:R-:W-:Y:S05]  /*70a0*/  BSYNC B0 ;  /* 0x0000000000007941 */ /* 0x000fea0003800000 */
.L_x_19637:
[----:B------:R-:W0:Y:S01]  /*70b0*/  F2I.S64.TRUNC R2, R2 ;  /* 0x0000000200027311 */ /* 0x000e22000020d900 */
[----:B------:R-:W-:Y:S05]  /*70c0*/  BRA `(.L_x_19622) ;  /* 0x0000046000007947 */ /* 0x000fea0003800000 */
.L_x_19635:
        /* <DEDUP_REMOVED lines=21> */
.L_x_19644:
[----:B------:R-:W-:Y:S05]  /*7220*/  BSYNC B1 ;  /* 0x0000000000017941 */ /* 0x000fea0003800000 */
.L_x_19643:
[----:B------:R-:W-:Y:S01]  /*7230*/  IMAD.SHL.U32 R2, R2, 0x200000, RZ ;  /* 0x0020000002027824 */ /* 0x000fe200078e00ff */
[----:B------:R-:W-:-:S04]  /*7240*/  LEA R3, R0, 0x37800000, 0x17 ;  /* 0x3780000000037811 */ /* 0x000fc800078eb8ff */
[----:B------:R-:W-:Y:S02]  /*7250*/  LOP3.LUT R2, R3, R2, R4, 0xfe, !PT ;  /* 0x0000000203027212 */ /* 0x000fe400078efe04 */
.L_x_19642:
[----:B------:R-:W-:Y:S05]  /*7260*/  BSYNC B0 ;  /* 0x0000000000007941 */ /* 0x000fea0003800000 */
.L_x_19641:
[----:B------:R-:W0:Y:S01]  /*7270*/  F2I.S64.TRUNC R2, R2 ;  /* 0x0000000200027311 */ /* 0x000e22000020d900 */
[----:B------:R-:W-:Y:S05]  /*7280*/  BRA `(.L_x_19622) ;  /* 0x000002a000007947 */ /* 0x000fea0003800000 */
.L_x_19634:
        /* <DEDUP_REMOVED lines=14> */
.L_x_19648:
[----:B------:R-:W-:Y:S05]  /*7370*/  BSYNC B0 ;  /* 0x0000000000007941 */ /* 0x000fea0003800000 */
.L_x_19647:
[----:B------:R-:W0:Y:S01]  /*7380*/  F2I.S64.TRUNC R2, R2 ;  /* 0x0000000200027311 */ /* 0x000e22000020d900 */
[----:B------:R-:W-:Y:S05]  /*7390*/  BRA `(.L_x_19622) ;  /* 0x0000019000007947 */ /* 0x000fea0003800000 */
.L_x_19621:
        /* <DEDUP_REMOVED lines=21> */
.L_x_19646:
[----:B------:R0:W5:Y:S01]  /*74f0*/  LDG.E.64 R2, [R4.64] ;  /* 0x0000002404027981 */ /* 0x000162000c1e1b00 */
[----:B------:R-:W-:Y:S05]  /*7500*/  BRA `(.L_x_19622) ;  /* 0x0000002000007947 */ /* 0x000fea0003800000 */
.L_x_19645:
[----:B------:R0:W5:Y:S01]  /*7510*/  LDG.E R2, [R4.64] ;  /* 0x0000002404027981 */ /* 0x000162000c1e1900 */
[----:B------:R-:W-:-:S03]  /*7520*/  IMAD.MOV.U32 R3, RZ, RZ, RZ ;  /* 0x000000ffff037224 */ /* 0x000fc600078e00ff */
.L_x_19622:
        /* <DEDUP_REMOVED lines=17> */
.L_x_19652:
[----:B------:R0:W-:Y:S01]  /*7640*/  STG.E.U8 [R16.64], R5 ;  /* 0x0000000510007986 */ /* 0x0001e2000c101124 */
[----:B------:R-:W-:Y:S05]  /*7650*/  BRA `(.L_x_19654) ;  /* 0x00000d7000007947 */ /* 0x000fea0003800000 */
.L_x_19651:
        /* <DEDUP_REMOVED lines=8> */
.L_x_19656:
[----:B------:R0:W-:Y:S01]  /*76e0*/  STG.E [R16.64], R5 ;  /* 0x0000000510007986 */ /* 0x0001e2000c101924 */
[----:B------:R-:W-:Y:S05]  /*76f0*/  BRA `(.L_x_19654) ;  /* 0x00000cd000007947 */ /* 0x000fea0003800000 */
.L_x_19655:
[----:B------:R0:W-:Y:S01]  /*7700*/  STG.E.U16 [R16.64], R5 ;  /* 0x0000000510007986 */ /* 0x0001e2000c101524 */
[----:B------:R-:W-:Y:S05]  /*7710*/  BRA `(.L_x_19654) ;  /* 0x00000cb000007947 */ /* 0x000fea0003800000 */
.L_x_19650:
        /* <DEDUP_REMOVED lines=9> */
.L_x_19658:
[----:B------:R-:W0:Y:S02]  /*77b0*/  I2F.S64 R0, R2 ;  /* 0x0000000200007312 */ /* 0x000e240000301400 */
[----:B0-----:R-:W-:-:S05]  /*77c0*/  F2FP.PACK_AB R0, RZ, R0 ;  /* 0x00000000ff00723e */ /* 0x001fca00000000ff */
[----:B------:R0:W-:Y:S01]  /*77d0*/  STG.E.U16 [R16.64], R0 ;  /* 0x0000000010007986 */ /* 0x0001e2000c101524 */
[----:B------:R-:W-:Y:S05]  /*77e0*/  BRA `(.L_x_19654) ;  /* 0x00000be000007947 */ /* 0x000fea0003800000 */
.L_x_19657:
        /* <DEDUP_REMOVED lines=10> */
.L_x_19660:
[----:B------:R-:W0:Y:S02]  /*7890*/  I2F.S64 R2, R2 ;  /* 0x0000000200027312 */ /* 0x000e240000301400 */
[----:B0-----:R-:W-:-:S04]  /*78a0*/  F2FP.PACK_AB R3, RZ, R2 ;  /* 0x00000002ff03723e */ /* 0x001fc800000000ff */
[----:B------:R-:W-:-:S05]  /*78b0*/  PRMT R3, R3, 0x5410, RZ ;  /* 0x0000541003037816 */ /* 0x000fca00000000ff */
[----:B------:R0:W-:Y:S01]  /*78c0*/  STG.E [R16.64], R3 ;  /* 0x0000000310007986 */ /* 0x0001e2000c101924 */
[----:B------:R-:W-:Y:S05]  /*78d0*/  BRA `(.L_x_19654) ;  /* 0x00000af000007947 */ /* 0x000fea0003800000 */
.L_x_19659:
[----:B------:R-:W0:Y:S02]  /*78e0*/  I2F.F64.S64 R2, R2 ;  /* 0x0000000200027312 */ /* 0x000e240000301c00 */
[----:B0-----:R0:W-:Y:S01]  /*78f0*/  STG.E.64 [R16.64], R2 ;  /* 0x0000000210007986 */ /* 0x0011e2000c101b24 */
[----:B------:R-:W-:Y:S05]  /*7900*/  BRA `(.L_x_19654) ;  /* 0x00000ac000007947 */ /* 0x000fea0003800000 */
.L_x_19649:
        /* <DEDUP_REMOVED lines=13> */
.L_x_19663:
[----:B------:R-:W0:Y:S01]  /*79e0*/  I2F.F64.S64 R4, R2 ;  /* 0x0000000200047312 */ /* 0x000e220000301c00 */
[----:B------:R-:W-:-:S05]  /*79f0*/  CS2R R6, SRZ ;  /* 0x0000000000067805 */ /* 0x000fca000001ff00 */
[----:B0-----:R0:W-:Y:S01]  /*7a00*/  STG.E.128 [R16.64], R4 ;  /* 0x0000000410007986 */ /* 0x0011e2000c101d24 */
[----:B------:R-:W-:Y:S05]  /*7a10*/  BRA `(.L_x_19654) ;  /* 0x000009b000007947 */ /* 0x000fea0003800000 */
.L_x_19662:
        /* <DEDUP_REMOVED lines=21> */
.L_x_19667:
[----:B------:R-:W-:Y:S05]  /*7b70*/  BSYNC B0 ;  /* 0x0000000000007941 */ /* 0x000fea0003800000 */
.L_x_19666:
[----:B------:R-:W-:-:S05]  /*7b80*/  LOP3.LUT R5, R0, R5, RZ, 0xfc, !PT ;  /* 0x0000000500057212 */ /* 0x000fca00078efcff */
[----:B------:R0:W-:Y:S01]  /*7b90*/  STG.E.U8 [R16.64], R5 ;  /* 0x0000000510007986 */ /* 0x0001e2000c101124 */
[----:B------:R-:W-:Y:S05]  /*7ba0*/  BRA `(.L_x_19654) ;  /* 0x0000082000007947 */ /* 0x000fea0003800000 */
.L_x_19665:
        /* <DEDUP_REMOVED lines=13> */
.L_x_19669:
[----:B------:R-:W-:Y:S01]  /*7c80*/  IMAD.MOV.U32 R0, RZ, RZ, 0x7f ;  /* 0x0000007fff007424 */ /* 0x000fe200078e00ff */
[----:B------:R-:W-:-:S04]  /*7c90*/  ISETP.GT.U32.AND P0, PT, R4, 0x7f800000, PT ;  /* 0x7f8000000400780c */ /* 0x000fc80003f04070 */
[----:B------:R-:W-:-:S04]  /*7ca0*/  SEL R0, R0, 0x7c, P0 ;  /* 0x0000007c00007807 */ /* 0x000fc80000000000 */
.L_x_19670:
[----:B------:R-:W-:Y:S05]  /*7cb0*/  BSYNC B0 ;  /* 0x0000000000007941 */ /* 0x000fea0003800000 */
.L_x_19668:
[----:B------:R-:W-:-:S04]  /*7cc0*/  LOP3.LUT R2, R3, 0x80000000, RZ, 0xc0, !PT ;  /* 0x8000000003027812 */ /* 0x000fc800078ec0ff */
[----:B------:R-:W-:-:S04]  /*7cd0*/  SHF.R.U32.HI R3, RZ, 0x18, R2 ;  /* 0x00000018ff037819 */ /* 0x000fc80000011602 */
[----:B------:R-:W-:-:S05]  /*7ce0*/  LOP3.LUT R3, R0, R3, RZ, 0xfc, !PT ;  /* 0x0000000300037212 */ /* 0x000fca00078efcff */
[----:B------:R0:W-:Y:S01]  /*7cf0*/  STG.E.U8 [R16.64], R3 ;  /* 0x0000000310007986 */ /* 0x0001e2000c101124 */
[----:B------:R-:W-:Y:S05]  /*7d00*/  BRA `(.L_x_19654) ;  /* 0x000006c000007947 */ /* 0x000fea0003800000 */
.L_x_19664:
[----:B------:R-:W0:Y:S02]  /*7d10*/  I2F.S64 R0, R2 ;  /* 0x0000000200007312 */ /* 0x000e240000301400 */
[----:B0-----:R-:W-:-:S05]  /*7d20*/  F2FP.BF16.PACK_AB R0, RZ, R0 ;  /* 0x00000000ff00723e */ /* 0x001fca00000010ff */
[----:B------:R0:W-:Y:S01]  /*7d30*/  STG.E.U16 [R16.64], R0 ;  /* 0x0000000010007986 */ /* 0x0001e2000c101524 */
[----:B------:R-:W-:Y:S05]  /*7d40*/  BRA `(.L_x_19654) ;  /* 0x0000068000007947 */ /* 0x000fea0003800000 */
.L_x_19661:
        /* <DEDUP_REMOVED lines=10> */
.L_x_19673:
        /* <DEDUP_REMOVED lines=17> */
.L_x_19676:
[----:B------:R-:W-:-:S04]  /*7f00*/  LOP3.LUT R2, R3, 0x80000000, RZ, 0xc0, !PT ;  /* 0x8000000003027812 */ /* 0x000fc800078ec0ff */
[----:B------:R-:W-:-:S04]  /*7f10*/  SHF.R.U32.HI R3, RZ, 0x18, R2 ;  /* 0x00000018ff037819 */ /* 0x000fc80000011602 */
[----:B------:R-:W-:-:S04]  /*7f20*/  LOP3.LUT R0, R0, R3, RZ, 0xfc, !PT ;  /* 0x0000000300007212 */ /* 0x000fc800078efcff */
[----:B------:R-:W-:Y:S02]  /*7f30*/  PRMT R8, R0, 0x7610, R8 ;  /* 0x0000761000087816 */ /* 0x000fe40000000008 */
.L_x_19675:
[----:B------:R-:W-:Y:S05]  /*7f40*/  BSYNC B0 ;  /* 0x0000000000007941 */ /* 0x000fea0003800000 */
.L_x_19674:
[----:B------:R0:W-:Y:S01]  /*7f50*/  STG.E.U8 [R16.64], R8 ;  /* 0x0000000810007986 */ /* 0x0001e2000c101124 */
[----:B------:R-:W-:Y:S05]  /*7f60*/  BRA `(.L_x_19654) ;  /* 0x0000046000007947 */ /* 0x000fea0003800000 */
.L_x_19672:
        /* <DEDUP_REMOVED lines=17> */
.L_x_19679:
[----:B------:R-:W-:-:S04]  /*8080*/  LOP3.LUT R2, R3, 0x80000000, RZ, 0xc0, !PT ;  /* 0x8000000003027812 */ /* 0x000fc800078ec0ff */
[----:B------:R-:W-:-:S04]  /*8090*/  SHF.R.U32.HI R3, RZ, 0x18, R2 ;  /* 0x00000018ff037819 */ /* 0x000fc80000011602 */
[----:B------:R-:W-:-:S04]  /*80a0*/  LOP3.LUT R0, R0, R3, RZ, 0xfc, !PT ;  /* 0x0000000300007212 */ /* 0x000fc800078efcff */
[----:B------:R-:W-:Y:S02]  /*80b0*/  PRMT R8, R0, 0x7610, R8 ;  /* 0x0000761000087816 */ /* 0x000fe40000000008 */
.L_x_19678:
[----:B------:R-:W-:Y:S05]  /*80c0*/  BSYNC B0 ;  /* 0x0000000000007941 */ /* 0x000fea0003800000 */
.L_x_19677:
[----:B------:R0:W-:Y:S01]  /*80d0*/  STG.E.U8 [R16.64], R8 ;  /* 0x0000000810007986 */ /* 0x0001e2000c101124 */
[----:B------:R-:W-:Y:S05]  /*80e0*/  BRA `(.L_x_19654) ;  /* 0x000002e000007947 */ /* 0x000fea0003800000 */
.L_x_19671:
        /* <DEDUP_REMOVED lines=23> */
.L_x_19653:
        /* <DEDUP_REMOVED lines=20> */
.L_x_19681:
[----:B------:R0:W-:Y:S01]  /*83a0*/  STG.E.64 [R16.64], R2 ;  /* 0x0000000210007986 */ /* 0x0001e2000c101b24 */
[----:B------:R-:W-:Y:S05]  /*83b0*/  BRA `(.L_x_19654) ;  /* 0x0000001000007947 */ /* 0x000fea0003800000 */
.L_x_19680:
[----:B------:R0:W-:Y:S02]  /*83c0*/  STG.E [R16.64], R5 ;  /* 0x0000000510007986 */ /* 0x0001e4000c101924 */
.L_x_19654:
[----:B------:R-:W-:Y:S02]  /*83d0*/  IADD3 R19, R19, 0x80, RZ ;  /* 0x0000008013137810 */ /* 0x000fe40007ffe0ff */
.L_x_19549:
[----:B------:R-:W-:Y:S05]  /*83e0*/  BSYNC B6 ;  /* 0x0000000000067941 */ /* 0x000fea0003800000 */
.L_x_19548:
        /* <DEDUP_REMOVED lines=230> */
.L_x_19682:
        /* <DEDUP_REMOVED lines=19> */
.L_x_19686:
[----:B------:R0:W5:Y:S01]  /*9380*/  LDG.E.U8 R2, [R4.64] ;  /* 0x0000002404027981 */ /* 0x000162000c1e1100 */
[----:B------:R-:W-:Y:S01]  /*9390*/  IMAD.MOV.U32 R3, RZ, RZ, RZ ;  /* 0x000000ffff037224 */ /* 0x000fe200078e00ff */
[----:B------:R-:W-:Y:S05]  /*93a0*/  BRA `(.L_x_19688) ;  /* 0x00000d5000007947 */ /* 0x000fea0003800000 */
.L_x_19685:
        /* <DEDUP_REMOVED lines=8> */
.L_x_19690:
[----:B------:R-:W2:Y:S02]  /*9430*/  LDG.E R2, [R4.64] ;  /* 0x0000002404027981 */ /* 0x000ea4000c1e1900 */
[----:B--2---:R-:W-:Y:S01]  /*9440*/  SHF.R.S32.HI R3, RZ, 0x1f, R2 ;  /* 0x0000001fff037819 */ /* 0x004fe20000011402 */
[----:B------:R-:W-:Y:S05]  /*9450*/  BRA `(.L_x_19688) ;  /* 0x00000ca000007947 */ /* 0x000fea0003800000 */
.L_x_19689:
[----:B------:R-:W2:Y:S02]  /*9460*/  LDG.E.S16 R2, [R4.64] ;  /* 0x0000002404027981 */ /* 0x000ea4000c1e1700 */
[----:B--2---:R-:W-:Y:S01]  /*9470*/  SHF.R.S32.HI R3, RZ, 0x1f, R2 ;  /* 0x0000001fff037819 */ /* 0x004fe20000011402 */
[----:B------:R-:W-:Y:S05]  /*9480*/  BRA `(.L_x_19688) ;  /* 0x00000c7000007947 */ /* 0x000fea0003800000 */
.L_x_19684:
        /* <DEDUP_REMOVED lines=9> */
.L_x_19692:
[----:B------:R-:W2:Y:S02]  /*9520*/  LDG.E.U16 R4, [R4.64] ;  /* 0x0000002404047981 */ /* 0x000ea4000c1e1500 */
[----:B--2---:R-:W-:-:S06]  /*9530*/  HADD2.F32 R2, -RZ, R4.H0_H0 ;  /* 0x20000004ff027230 */ /* 0x004fcc0000004100 */
[----:B------:R-:W0:Y:S01]  /*9540*/  F2I.S64.TRUNC R2, R2 ;  /* 0x0000000200027311 */ /* 0x000e22000020d900 */
[----:B------:R-:W-:Y:S05]  /*9550*/  BRA `(.L_x_19688) ;  /* 0x00000ba000007947 */ /* 0x000fea0003800000 */
.L_x_19691:
        /* <DEDUP_REMOVED lines=9> */
.L_x_19694:
[----:B------:R-:W2:Y:S02]  /*95f0*/  LDG.E.U16 R4, [R4.64] ;  /* 0x0000002404047981 */ /* 0x000ea4000c1e1500 */
[----:B--2---:R-:W-:-:S06]  /*9600*/  HADD2.F32 R2, -RZ, R4.H0_H0 ;  /* 0x20000004ff027230 */ /* 0x004fcc0000004100 */
[----:B------:R-:W0:Y:S01]  /*9610*/  F2I.S64.TRUNC R2, R2 ;  /* 0x0000000200027311 */ /* 0x000e22000020d900 */
[----:B------:R-:W-:Y:S05]  /*9620*/  BRA `(.L_x_19688) ;  /* 0x00000ad000007947 */ /* 0x000fea0003800000 */
.L_x_19693:
[----:B------:R-:W2:Y:S02]  /*9630*/  LDG.E.64 R2, [R4.64] ;  /* 0x0000002404027981 */ /* 0x000ea4000c1e1b00 */
[----:B--2---:R-:W0:Y:S01]  /*9640*/  F2I.S64.F64.TRUNC R2, R2 ;  /* 0x0000000200027311 */ /* 0x004e22000030d900 */
[----:B------:R-:W-:Y:S05]  /*9650*/  BRA `(.L_x_19688) ;  /* 0x00000aa000007947 */ /* 0x000fea0003800000 */
.L_x_19683:
        /* <DEDUP_REMOVED lines=13> */
.L_x_19697:
[----:B------:R-:W2:Y:S02]  /*9730*/  LDG.E.64 R2, [R4.64] ;  /* 0x0000002404027981 */ /* 0x000ea4000c1e1b00 */
[----:B--2---:R-:W0:Y:S01]  /*9740*/  F2I.S64.F64.TRUNC R2, R2 ;  /* 0x0000000200027311 */ /* 0x004e22000030d900 */
[----:B------:R-:W-:Y:S05]  /*9750*/  BRA `(.L_x_19688) ;  /* 0x000009a000007947 */ /* 0x000fea0003800000 */
.L_x_19696:
        /* <DEDUP_REMOVED lines=27> */
.L_x_19699:
        /* <DEDUP_REMOVED lines=14> */
.L_x_19698:
[----:B------:R-:W2:Y:S02]  /*99f0*/  LDG.E.U16 R2, [R4.64] ;  /* 0x0000002404027981 */ /* 0x000ea4000c1e1500 */
[----:B--2---:R-:W-:-:S06]  /*9a00*/  PRMT R2, RZ, 0x5410, R2 ;  /* 0x00005410ff027816 */ /* 0x004fcc0000000002 */
[----:B------:R-:W0:Y:S01]  /*9a10*/  F2I.S64.TRUNC R2, R2 ;  /* 0x0000000200027311 */ /* 0x000e22000020d900 */
[----:B------:R-:W-:Y:S05]  /*9a20*/  BRA `(.L_x_19688) ;  /* 0x000006d000007947 */ /* 0x000fea0003800000 */
.L_x_19695:
        /* <DEDUP_REMOVED lines=11> */
.L_x_19702:
        /* <DEDUP_REMOVED lines=21> */
.L_x_19706:
[----:B------:R-:W-:Y:S05]  /*9c30*/  BSYNC B1 ;  /* 0x0000000000017941 */ /* 0x000fea0003800000 */
.L_x_19705:
[----:B------:R-:W-:Y:S01]  /*9c40*/  IMAD.SHL.U32 R2, R2, 0x100000, RZ ;  /* 0x0010000002027824 */ /* 0x000fe200078e00ff */
[----:B------:R-:W-:-:S04]  /*9c50*/  LEA R3, R0, 0x3b800000, 0x17 ;  /* 0x3b80000000037811 */ /* 0x000fc800078eb8ff */
[----:B------:R-:W-:Y:S02]  /*9c60*/  LOP3.LUT R2, R3, R2, R4, 0xfe, !PT ;  /* 0x0000000203027212 */ /* 0x000fe400078efe04 */
.L_x_19704:
[----:B------:R-:W-:Y:S05]  /*9c70*/  BSYNC B0 ;  /* 0x0000000000007941 */ /* 0x000fea0003800000 */
.L_x_19703:
[----:B------:R-:W0:Y:S01]  /*9c80*/  F2I.S64.TRUNC R2, R2 ;  /* 0x0000000200027311 */ /* 0x000e22000020d900 */
[----:B------:R-:W-:Y:S05]  /*9c90*/  BRA `(.L_x_19688) ;  /* 0x0000046000007947 */ /* 0x000fea0003800000 */
.L_x_19701:
        /* <DEDUP_REMOVED lines=21> */
.L_x_19710:
[----:B------:R-:W-:Y:S05]  /*9df0*/  BSYNC B1 ;  /* 0x0000000000017941 */ /* 0x000fea0003800000 */
.L_x_19709:
[----:B------:R-:W-:Y:S01]  /*9e00*/  IMAD.SHL.U32 R2, R2, 0x200000, RZ ;  /* 0x0020000002027824 */ /* 0x000fe200078e00ff */
[----:B------:R-:W-:-:S04]  /*9e10*/  LEA R3, R0, 0x37800000, 0x17 ;  /* 0x3780000000037811 */ /* 0x000fc800078eb8ff */
[----:B------:R-:W-:Y:S02]  /*9e20*/  LOP3.LUT R2, R3, R2, R4, 0xfe, !PT ;  /* 0x0000000203027212 */ /* 0x000fe400078efe04 */
.L_x_19708:
[----:B------:R-:W-:Y:S05]  /*9e30*/  BSYNC B0 ;  /* 0x0000000000007941 */ /* 0x000fea0003800000 */
.L_x_19707:
[----:B------:R-:W0:Y:S01]  /*9e40*/  F2I.S64.TRUNC R2, R2 ;  /* 0x0000000200027311 */ /* 0x000e22000020d900 */
[----:B------:R-:W-:Y:S05]  /*9e50*/  BRA `(.L_x_19688) ;  /* 0x000002a000007947 */ /* 0x000fea0003800000 */
.L_x_19700:
        /* <DEDUP_REMOVED lines=14> */
.L_x_19714:
[----:B------:R-:W-:Y:S05]  /*9f40*/  BSYNC B0 ;  /* 0x0000000000007941 */ /* 0x000fea0003800000 */
.L_x_19713:
[----:B------:R-:W0:Y:S01]  /*9f50*/  F2I.S64.TRUNC R2, R2 ;  /* 0x0000000200027311 */ /* 0x000e22000020d900 */
[----:B------:R-:W-:Y:S05]  /*9f60*/  BRA `(.L_x_19688) ;  /* 0x0000019000007947 */ /* 0x000fea0003800000 */
.L_x_19687:
        /* <DEDUP_REMOVED lines=21> */
.L_x_19712:
[----:B------:R0:W5:Y:S01]  /*a0c0*/  LDG.E.64 R2, [R4.64] ;  /* 0x0000002404027981 */ /* 0x000162000c1e1b00 */
[----:B------:R-:W-:Y:S05]  /*a0d0*/  BRA `(.L_x_19688) ;  /* 0x0000002000007947 */ /* 0x000fea0003800000 */
.L_x_19711:
[----:B------:R0:W5:Y:S01]  /*a0e0*/  LDG.E R2, [R4.64] ;  /* 0x0000002404027981 */ /* 0x000162000c1e1900 */
[----:B------:R-:W-:-:S03]  /*a0f0*/  IMAD.MOV.U32 R3, RZ, RZ, RZ ;  /* 0x000000ffff037224 */ /* 0x000fc600078e00ff */
.L_x_19688:
        /* <DEDUP_REMOVED lines=17> */
.L_x_19718:
[----:B------:R-:W-:Y:S01]  /*a210*/  STG.E.U8 [R16.64], R5 ;  /* 0x0000000510007986 */ /* 0x000fe2000c101124 */
[----:B------:R-:W-:Y:S05]  /*a220*/  EXIT ;  /* 0x000000000000794d */ /* 0x000fea0003800000 */
.L_x_19717:
        /* <DEDUP_REMOVED lines=8> */
.L_x_19721:
[----:B------:R-:W-:Y:S01]  /*a2b0*/  STG.E [R16.64], R5 ;  /* 0x0000000510007986 */ /* 0x000fe2000c101924 */
[----:B------:R-:W-:Y:S05]  /*a2c0*/  EXIT ;  /* 0x000000000000794d */ /* 0x000fea0003800000 */
.L_x_19720:
[----:B------:R-:W-:Y:S01]  /*a2d0*/  STG.E.U16 [R16.64], R5 ;  /* 0x0000000510007986 */ /* 0x000fe2000c101524 */
[----:B------:R-:W-:Y:S05]  /*a2e0*/  EXIT ;  /* 0x000000000000794d */ /* 0x000fea0003800000 */
.L_x_19716:
        /* <DEDUP_REMOVED lines=9> */
.L_x_19723:
[----:B------:R-:W0:Y:S02]  /*a380*/  I2F.S64 R0, R2 ;  /* 0x0000000200007312 */ /* 0x000e240000301400 */
[----:B0-----:R-:W-:-:S05]  /*a390*/  F2FP.PACK_AB R0, RZ, R0 ;  /* 0x00000000ff00723e */ /* 0x001fca00000000ff */
[----:B------:R-:W-:Y:S01]  /*a3a0*/  STG.E.U16 [R16.64], R0 ;  /* 0x0000000010007986 */ /* 0x000fe2000c101524 */
[----:B------:R-:W-:Y:S05]  /*a3b0*/  EXIT ;  /* 0x000000000000794d */ /* 0x000fea0003800000 */
.L_x_19722:
        /* <DEDUP_REMOVED lines=10> */
.L_x_19725:
[----:B------:R-:W0:Y:S02]  /*a460*/  I2F.S64 R2, R2 ;  /* 0x0000000200027312 */ /* 0x000e240000301400 */
[----:B0-----:R-:W-:-:S04]  /*a470*/  F2FP.PACK_AB R3, RZ, R2 ;  /* 0x00000002ff03723e */ /* 0x001fc800000000ff */
[----:B------:R-:W-:-:S05]  /*a480*/  PRMT R3, R3, 0x5410, RZ ;  /* 0x0000541003037816 */ /* 0x000fca00000000ff */
[----:B------:R-:W-:Y:S01]  /*a490*/  STG.E [R16.64], R3 ;  /* 0x0000000310007986 */ /* 0x000fe2000c101924 */
[----:B------:R-:W-:Y:S05]  /*a4a0*/  EXIT ;  /* 0x000000000000794d */ /* 0x000fea0003800000 */
.L_x_19724:
[----:B------:R-:W0:Y:S02]  /*a4b0*/  I2F.F64.S64 R2, R2 ;  /* 0x0000000200027312 */ /* 0x000e240000301c00 */
[----:B0-----:R-:W-:Y:S01]  /*a4c0*/  STG.E.64 [R16.64], R2 ;  /* 0x0000000210007986 */ /* 0x001fe2000c101b24 */
[----:B------:R-:W-:Y:S05]  /*a4d0*/  EXIT ;  /* 0x000000000000794d */ /* 0x000fea0003800000 */
.L_x_19715:
        /* <DEDUP_REMOVED lines=13> */
.L_x_19728:
[----:B------:R-:W0:Y:S01]  /*a5b0*/  I2F.F64.S64 R4, R2 ;  /* 0x0000000200047312 */ /* 0x000e220000301c00 */
[----:B------:R-:W-:-:S05]  /*a5c0*/  CS2R R6, SRZ ;  /* 0x0000000000067805 */ /* 0x000fca000001ff00 */
[----:B0-----:R-:W-:Y:S01]  /*a5d0*/  STG.E.128 [R16.64], R4 ;  /* 0x0000000410007986 */ /* 0x001fe2000c101d24 */
[----:B------:R-:W-:Y:S05]  /*a5e0*/  EXIT ;  /* 0x000000000000794d */ /* 0x000fea0003800000 */
.L_x_19727:
        /* <DEDUP_REMOVED lines=21> */
.L_x_19732:
[----:B------:R-:W-:Y:S05]  /*a740*/  BSYNC B0 ;  /* 0x0000000000007941 */ /* 0x000fea0003800000 */
.L_x_19731:
[----:B------:R-:W-:-:S05]  /*a750*/  LOP3.LUT R5, R0, R5, RZ, 0xfc, !PT ;  /* 0x0000000500057212 */ /* 0x000fca00078efcff */
[----:B------:R-:W-:Y:S01]  /*a760*/  STG.E.U8 [R16.64], R5 ;  /* 0x0000000510007986 */ /* 0x000fe2000c101124 */
[----:B------:R-:W-:Y:S05]  /*a770*/  EXIT ;  /* 0x000000000000794d */ /* 0x000fea0003800000 */
.L_x_19730:
        /* <DEDUP_REMOVED lines=13> */
.L_x_19734:
[----:B------:R-:W-:Y:S01]  /*a850*/  IMAD.MOV.U32 R0, RZ, RZ, 0x7f ;  /* 0x0000007fff007424 */ /* 0x000fe200078e00ff */
[----:B------:R-:W-:-:S04]  /*a860*/  ISETP.GT.U32.AND P0, PT, R4, 0x7f800000, PT ;  /* 0x7f8000000400780c */ /* 0x000fc80003f04070 */
[----:B------:R-:W-:-:S04]  /*a870*/  SEL R0, R0, 0x7c, P0 ;  /* 0x0000007c00007807 */ /* 0x000fc80000000000 */
.L_x_19735:
[----:B------:R-:W-:Y:S05]  /*a880*/  BSYNC B0 ;  /* 0x0000000000007941 */ /* 0x000fea0003800000 */
.L_x_19733:
[----:B------:R-:W-:-:S04]  /*a890*/  LOP3.LUT R2, R3, 0x80000000, RZ, 0xc0, !PT ;  /* 0x8000000003027812 */ /* 0x000fc800078ec0ff */
[----:B------:R-:W-:-:S04]  /*a8a0*/  SHF.R.U32.HI R3, RZ, 0x18, R2 ;  /* 0x00000018ff037819 */ /* 0x000fc80000011602 */
[----:B------:R-:W-:-:S05]  /*a8b0*/  LOP3.LUT R3, R0, R3, RZ, 0xfc, !PT ;  /* 0x0000000300037212 */ /* 0x000fca00078efcff */
[----:B------:R-:W-:Y:S01]  /*a8c0*/  STG.E.U8 [R16.64], R3 ;  /* 0x0000000310007986 */ /* 0x000fe2000c101124 */
[----:B------:R-:W-:Y:S05]  /*a8d0*/  EXIT ;  /* 0x000000000000794d */ /* 0x000fea0003800000 */
.L_x_19729:
[----:B------:R-:W0:Y:S02]  /*a8e0*/  I2F.S64 R0, R2 ;  /* 0x0000000200007312 */ /* 0x000e240000301400 */
[----:B0-----:R-:W-:-:S05]  /*a8f0*/  F2FP.BF16.PACK_AB R0, RZ, R0 ;  /* 0x00000000ff00723e */ /* 0x001fca00000010ff */
[----:B------:R-:W-:Y:S01]  /*a900*/  STG.E.U16 [R16.64], R0 ;  /* 0x0000000010007986 */ /* 0x000fe2000c101524 */
[----:B------:R-:W-:Y:S05]  /*a910*/  EXIT ;  /* 0x000000000000794d */ /* 0x000fea0003800000 */
.L_x_19726:
        /* <DEDUP_REMOVED lines=10> */
.L_x_19738:
        /* <DEDUP_REMOVED lines=17> */
.L_x_19741:
[----:B------:R-:W-:-:S04]  /*aad0*/  LOP3.LUT R2, R3, 0x80000000, RZ, 0xc0, !PT ;  /* 0x8000000003027812 */ /* 0x000fc800078ec0ff */
[----:B------:R-:W-:-:S04]  /*aae0*/  SHF.R.U32.HI R3, RZ, 0x18, R2 ;  /* 0x00000018ff037819 */ /* 0x000fc80000011602 */
[----:B------:R-:W-:-:S04]  /*aaf0*/  LOP3.LUT R0, R0, R3, RZ, 0xfc, !PT ;  /* 0x0000000300007212 */ /* 0x000fc800078efcff */
[----:B------:R-:W-:Y:S02]  /*ab00*/  PRMT R8, R0, 0x7610, R8 ;  /* 0x0000761000087816 */ /* 0x000fe40000000008 */
.L_x_19740:
[----:B------:R-:W-:Y:S05]  /*ab10*/  BSYNC B0 ;  /* 0x0000000000007941 */ /* 0x000fea0003800000 */
.L_x_19739:
[----:B------:R-:W-:Y:S01]  /*ab20*/  STG.E.U8 [R16.64], R8 ;  /* 0x0000000810007986 */ /* 0x000fe2000c101124 */
[----:B------:R-:W-:Y:S05]  /*ab30*/  EXIT ;  /* 0x000000000000794d */ /* 0x000fea0003800000 */
.L_x_19737:
        /* <DEDUP_REMOVED lines=17> */
.L_x_19744:
[----:B------:R-:W-:-:S04]  /*ac50*/  LOP3.LUT R2, R3, 0x80000000, RZ, 0xc0, !PT ;  /* 0x8000000003027812 */ /* 0x000fc800078ec0ff */
[----:B------:R-:W-:-:S04]  /*ac60*/  SHF.R.U32.HI R3, RZ, 0x18, R2 ;  /* 0x00000018ff037819 */ /* 0x000fc80000011602 */
[----:B------:R-:W-:-:S04]  /*ac70*/  LOP3.LUT R0, R0, R3, RZ, 0xfc, !PT ;  /* 0x0000000300007212 */ /* 0x000fc800078efcff */
[----:B------:R-:W-:Y:S02]  /*ac80*/  PRMT R8, R0, 0x7610, R8 ;  /* 0x0000761000087816 */ /* 0x000fe40000000008 */
.L_x_19743:
[----:B------:R-:W-:Y:S05]  /*ac90*/  BSYNC B0 ;  /* 0x0000000000007941 */ /* 0x000fea0003800000 */
.L_x_19742:
[----:B------:R-:W-:Y:S01]  /*aca0*/  STG.E.U8 [R16.64], R8 ;  /* 0x0000000810007986 */ /* 0x000fe2000c101124 */
[----:B------:R-:W-:Y:S05]  /*acb0*/  EXIT ;  /* 0x000000000000794d */ /* 0x000fea0003800000 */
.L_x_19736:
        /* <DEDUP_REMOVED lines=23> */
.L_x_19719:
        /* <DEDUP_REMOVED lines=20> */
.L_x_19746:
[----:B------:R-:W-:Y:S01]  /*af70*/  STG.E.64 [R16.64], R2 ;  /* 0x0000000210007986 */ /* 0x000fe2000c101b24 */
[----:B------:R-:W-:Y:S05]  /*af80*/  EXIT ;  /* 0x000000000000794d */ /* 0x000fea0003800000 */
.L_x_19745:
[----:B------:R-:W-:Y:S01]  /*af90*/  STG.E [R16.64], R5 ;  /* 0x0000000510007986 */ /* 0x000fe2000c101924 */
[----:B------:R-:W-:Y:S05]  /*afa0*/  EXIT ;  /* 0x000000000000794d */ /* 0x000fea0003800000 */
.L_x_19747:
        /* <DEDUP_REMOVED lines=13> */
.L_x_25236:


//--------------------- .text._ZN2at6native27unrolled_elementwise_kernelINS0_13AUnaryFunctorIlllNS0_17BitwiseAndFunctorIlEEEESt5arrayIPcLm2EELi4E23TrivialOffsetCalculatorILi1EjESA_NS0_6memory12LoadWithCastILi1EEENSB_13StoreWithCastILi1EEEEEviT_T0_T2_T3_T4_T5_ --------------------------
	.section	.text._ZN2at6native27unrolled_elementwise_kernelINS0_13AUnaryFunctorIlllNS0_17BitwiseAndFunctorIlEEEESt5arrayIPcLm2EELi4E23TrivialOffsetCalculatorILi1EjESA_NS0_6memory12LoadWithCastILi1EEENSB_13StoreWithCastILi1EEEEEviT_T0_T2_T3_T4_T5_,"ax",@progbits
	.sectioninfo	@"SHI_REGISTERS=32"
	.align	128
        .global         _ZN2at6native27unrolled_elementwise_kernelINS0_13AUnaryFunctorIlllNS0_17BitwiseAndFunctorIlEEEESt5arrayIPcLm2EELi4E23TrivialOffsetCalculatorILi1EjESA_NS0_6memory12LoadWithCastILi1EEENSB_13StoreWithCastILi1EEEEEviT_T0_T2_T3_T4_T5_
        .type           _ZN2at6native27unrolled_elementwise_kernelINS0_13AUnaryFunctorIlllNS0_17BitwiseAndFunctorIlEEEESt5arrayIPcLm2EELi4E23TrivialOffsetCalculatorILi1EjESA_NS0_6memory12LoadWithCastILi1EEENSB_13StoreWithCastILi1EEEEEviT_T0_T2_T3_T4_T5_,@function
        .size           _ZN2at6native27unrolled_elementwise_kernelINS0_13AUnaryFunctorIlllNS0_17BitwiseAndFunctorIlEEEESt5arrayIPcLm2EELi4E23TrivialOffsetCalculatorILi1EjESA_NS0_6memory12LoadWithCastILi1EEENSB_13StoreWithCastILi1EEEEEviT_T0_T2_T3_T4_T5_,(.L_x_25237 - _ZN2at6native27unrolled_elementwise_kernelINS0_13AUnaryFunctorIlllNS0_17BitwiseAndFunctorIlEEEESt5arrayIPcLm2EELi4E23TrivialOffsetCalculatorILi1EjESA_NS0_6memory12LoadWithCastILi1EEENSB_13StoreWithCastILi1EEEEEviT_T0_T2_T3_T4_T5_)
        .other          _ZN2at6native27unrolled_elementwise_kernelINS0_13AUnaryFunctorIlllNS0_17BitwiseAndFunctorIlEEEESt5arrayIPcLm2EELi4E23TrivialOffsetCalculatorILi1EjESA_NS0_6memory12LoadWithCastILi1EEENSB_13StoreWithCastILi1EEEEEviT_T0_T2_T3_T4_T5_,@"STO_CUDA_ENTRY STV_DEFAULT"
_ZN2at6native27unrolled_elementwise_kernelINS0_13AUnaryFunctorIlllNS0_17BitwiseAndFunctorIlEEEESt5arrayIPcLm2EELi4E23TrivialOffsetCalculatorILi1EjESA_NS0_6memory12LoadWithCastILi1EEENSB_13StoreWithCastILi1EEEEEviT_T0_T2_T3_T4_T5_:
.text._ZN2at6native27unrolled_elementwise_kernelINS0_13AUnaryFunctorIlllNS0_17BitwiseAndFunctorIlEEEESt5arrayIPcLm2EELi4E23TrivialOffsetCalculatorILi1EjESA_NS0_6memory12LoadWithCastILi1EEENSB_13StoreWithCastILi1EEEEEviT_T0_T2_T3_T4_T5_:
        /* <DEDUP_REMOVED lines=30> */
.L_x_19753:
[----:B------:R0:W5:Y:S01]  /*01e0*/  LDG.E.U8 R18, [R2.64] ;  /* 0x0000002402127981 */ /* 0x000162000c1e1100 */
[----:B------:R-:W-:Y:S01]  /*01f0*/  IMAD.MOV.U32 R19, RZ, RZ, RZ ;  /* 0x000000ffff137224 */ /* 0x000fe200078e00ff */
[----:B------:R-:W-:Y:S05]  /*0200*/  BRA `(.L_x_19755) ;  /* 0x00000d6000007947 */ /* 0x000fea0003800000 */
.L_x_19752:
        /* <DEDUP_REMOVED lines=8> */
.L_x_19757:
[----:B------:R-:W2:Y:S02]  /*0290*/  LDG.E R18, [R2.64] ;  /* 0x0000002402127981 */ /* 0x000ea4000c1e1900 */
[----:B--2---:R-:W-:Y:S01]  /*02a0*/  SHF.R.S32.HI R19, RZ, 0x1f, R18 ;  /* 0x0000001fff137819 */ /* 0x004fe20000011412 */
[----:B------:R-:W-:Y:S05]  /*02b0*/  BRA `(.L_x_19755) ;  /* 0x00000cb000007947 */ /* 0x000fea0003800000 */
.L_x_19756:
[----:B------:R-:W2:Y:S02]  /*02c0*/  LDG.E.S16 R18, [R2.64] ;  /* 0x0000002402127981 */ /* 0x000ea4000c1e1700 */
[----:B--2---:R-:W-:Y:S01]  /*02d0*/  SHF.R.S32.HI R19, RZ, 0x1f, R18 ;  /* 0x0000001fff137819 */ /* 0x004fe20000011412 */
[----:B------:R-:W-:Y:S05]  /*02e0*/  BRA `(.L_x_19755) ;  /* 0x00000c8000007947 */ /* 0x000fea0003800000 */
.L_x_19751:
        /* <DEDUP_REMOVED lines=9> */
.L_x_19759:
[----:B------:R-:W2:Y:S02]  /*0380*/  LDG.E.U16 R2, [R2.64] ;  /* 0x0000002402027981 */ /* 0x000ea4000c1e1500 */
[----:B--2---:R-:W-:-:S06]  /*0390*/  HADD2.F32 R18, -RZ, R2.H0_H0 ;  /* 0x20000002ff127230 */ /* 0x004fcc0000004100 */
[----:B------:R-:W0:Y:S01]  /*03a0*/  F2I.S64.TRUNC R18, R18 ;  /* 0x0000001200127311 */ /* 0x000e22000020d900 */
[----:B------:R-:W-:Y:S05]  /*03b0*/  BRA `(.L_x_19755) ;  /* 0x00000bb000007947 */ /* 0x000fea0003800000 */
.L_x_19758:
        /* <DEDUP_REMOVED lines=9> */
.L_x_19761:
[----:B------:R-:W2:Y:S02]  /*0450*/  LDG.E.U16 R2, [R2.64] ;  /* 0x0000002402027981 */ /* 0x000ea4000c1e1500 */
[----:B--2---:R-:W-:-:S06]  /*0460*/  HADD2.F32 R18, -RZ, R2.H0_H0 ;  /* 0x20000002ff127230 */ /* 0x004fcc0000004100 */
[----:B------:R-:W0:Y:S01]  /*0470*/  F2I.S64.TRUNC R18, R18 ;  /* 0x0000001200127311 */ /* 0x000e22000020d900 */
[----:B------:R-:W-:Y:S05]  /*0480*/  BRA `(.L_x_19755) ;  /* 0x00000ae000007947 */ /* 0x000fea0003800000 */
.L_x_19760:
[----:B------:R-:W2:Y:S02]  /*0490*/  LDG.E.64 R2, [R2.64] ;  /* 0x0000002402027981 */ /* 0x000ea4000c1e1b00 */
[----:B--2---:R0:W1:Y:S01]  /*04a0*/  F2I.S64.F64.TRUNC R18, R2 ;  /* 0x0000000200127311 */ /* 0x004062000030d900 */
[----:B------:R-:W-:Y:S05]  /*04b0*/  BRA `(.L_x_19755) ;  /* 0x00000ab000007947 */ /* 0x000fea0003800000 */
.L_x_19750:
        /* <DEDUP_REMOVED lines=13> */
.L_x_19764:
[----:B------:R-:W2:Y:S02]  /*0590*/  LDG.E.64 R2, [R2.64] ;  /* 0x0000002402027981 */ /* 0x000ea4000c1e1b00 */
[----:B--2---:R0:W1:Y:S01]  /*05a0*/  F2I.S64.F64.TRUNC R18, R2 ;  /* 0x0000000200127311 */ /* 0x004062000030d900 */
[----:B------:R-:W-:Y:S05]  /*05b0*/  BRA `(.L_x_19755) ;  /* 0x000009b000007947 */ /* 0x000fea0003800000 */
.L_x_19763:
        /* <DEDUP_REMOVED lines=27> */
.L_x_19766:
        /* <DEDUP_REMOVED lines=15> */
.L_x_19765:
[----:B------:R-:W2:Y:S02]  /*0860*/  LDG.E.U16 R18, [R2.64] ;  /* 0x0000002402127981 */ /* 0x000ea4000c1e1500 */
[----:B--2---:R-:W-:-:S06]  /*0870*/  PRMT R18, RZ, 0x5410, R18 ;  /* 0x00005410ff127816 */ /* 0x004fcc0000000012 */
[----:B------:R-:W0:Y:S01]  /*0880*/  F2I.S64.TRUNC R18, R18 ;  /* 0x0000001200127311 */ /* 0x000e22000020d900 */
[----:B------:R-:W-:Y:S05]  /*0890*/  BRA `(.L_x_19755) ;  /* 0x000006d000007947 */ /* 0x000fea0003800000 */
.L_x_19762:
        /* <DEDUP_REMOVED lines=11> */
.L_x_19769:
        /* <DEDUP_REMOVED lines=21> */
.L_x_19773:
[----:B------:R-:W-:Y:S05]  /*0aa0*/  BSYNC B1 ;  /* 0x0000000000017941 */ /* 0x000fea0003800000 */
.L_x_19772:
[----:B------:R-:W-:Y:S01]  /*0ab0*/  IMAD.SHL.U32 R2, R2, 0x100000, RZ ;  /* 0x0010000002027824 */ /* 0x000fe200078e00ff */
[----:B------:R-:W-:-:S04]  /*0ac0*/  LEA R3, R0, 0x3b800000, 0x17 ;  /* 0x3b80000000037811 */ /* 0x000fc800078eb8ff */
[----:B------:R-:W-:Y:S02]  /*0ad0*/  LOP3.LUT R18, R3, R2, R18, 0xfe, !PT ;  /* 0x0000000203127212 */ /* 0x000fe400078efe12 */
.L_x_19771:
[----:B------:R-:W-:Y:S05]  /*0ae0*/  BSYNC B0 ;  /* 0x0000000000007941 */ /* 0x000fea0003800000 */
.L_x_19770:
[----:B------:R-:W0:Y:S01]  /*0af0*/  F2I.S64.TRUNC R18, R18 ;  /* 0x0000001200127311 */ /* 0x000e22000020d900 */
[----:B------:R-:W-:Y:S05]  /*0b00*/  BRA `(.L_x_19755) ;  /* 0x0000046000007947 */ /* 0x000fea0003800000 */
.L_x_19768:
        /* <DEDUP_REMOVED lines=21> */
.L_x_19777:
[----:B------:R-:W-:Y:S05]  /*0c60*/  BSYNC B1 ;  /* 0x0000000000017941 */ /* 0x000fea0003800000 */
.L_x_19776:
[----:B------:R-:W-:Y:S01]  /*0c70*/  IMAD.SHL.U32 R2, R2, 0x200000, RZ ;  /* 0x0020000002027824 */ /* 0x000fe200078e00ff */
[----:B------:R-:W-:-:S04]  /*0c80*/  LEA R3, R0, 0x37800000, 0x17 ;  /* 0x3780000000037811 */ /* 0x000fc800078eb8ff */
[----:B------:R-:W-:Y:S02]  /*0c90*/  LOP3.LUT R18, R3, R2, R18, 0xfe, !PT ;  /* 0x0000000203127212 */ /* 0x000fe400078efe12 */
.L_x_19775:
[----:B------:R-:W-:Y:S05]  /*0ca0*/  BSYNC B0 ;  /* 0x0000000000007941 */ /* 0x000fea0003800000 */
.L_x_19774:
[----:B------:R-:W0:Y:S01]  /*0cb0*/  F2I.S64.TRUNC R18, R18 ;  /* 0x0000001200127311 */ /* 0x000e22000020d900 */
[----:B------:R-:W-:Y:S05]  /*0cc0*/  BRA `(.L_x_19755) ;  /* 0x000002a000007947 */ /* 0x000fea0003800000 */
.L_x_19767:
        /* <DEDUP_REMOVED lines=14> */
.L_x_19781:
[----:B------:R-:W-:Y:S05]  /*0db0*/  BSYNC B0 ;  /* 0x0000000000007941 */ /* 0x000fea0003800000 */
.L_x_19780:
[----:B------:R-:W0:Y:S01]  /*0dc0*/  F2I.S64.TRUNC R18, R18 ;  /* 0x0000001200127311 */ /* 0x000e22000020d900 */
[----:B------:R-:W-:Y:S05]  /*0dd0*/  BRA `(.L_x_19755) ;  /* 0x0000019000007947 */ /* 0x000fea0003800000 */
.L_x_19754:
        /* <DEDUP_REMOVED lines=21> */
.L_x_19779:
[----:B------:R0:W5:Y:S01]  /*0f30*/  LDG.E.64 R18, [R2.64] ;  /* 0x0000002402127981 */ /* 0x000162000c1e1b00 */
[----:B------:R-:W-:Y:S05]  /*0f40*/  BRA `(.L_x_19755) ;  /* 0x0000002000007947 */ /* 0x000fea0003800000 */
.L_x_19778:
[----:B------:R0:W5:Y:S01]  /*0f50*/  LDG.E R18, [R2.64] ;  /* 0x0000002402127981 */ /* 0x000162000c1e1900 */
[----:B------:R-:W-:-:S03]  /*0f60*/  IMAD.MOV.U32 R19, RZ, RZ, RZ ;  /* 0x000000ffff137224 */ /* 0x000fc600078e00ff */
.L_x_19755:
[----:B------:R-:W2:Y:S02]  /*0f70*/  S2R R26, SR_TID.X ;  /* 0x00000000001a7919 */ /* 0x000ea40000002100 */
[----:B--2---:R-:W-:Y:S02]  /*0f80*/  IADD3 R26, R26, 0x80, RZ ;  /* 0x000000801a1a7810 */ /* 0x004fe40007ffe0ff */
.L_x_19749:
[----:B-1----:R-:W-:Y:S05]  /*0f90*/  BSYNC B6 ;  /* 0x0000000000067941 */ /* 0x002fea0003800000 */
.L_x_19748:
        /* <DEDUP_REMOVED lines=22> */
.L_x_19787:
[----:B------:R0:W5:Y:S01]  /*1100*/  LDG.E.U8 R22, [R2.64] ;  /* 0x0000002402167981 */ /* 0x000162000c1e1100 */
[----:B------:R-:W-:Y:S01]  /*1110*/  IMAD.MOV.U32 R23, RZ, RZ, RZ ;  /* 0x000000ffff177224 */ /* 0x000fe200078e00ff */
[----:B------:R-:W-:Y:S05]  /*1120*/  BRA `(.L_x_19789) ;  /* 0x00000d5000007947 */ /* 0x000fea0003800000 */
.L_x_19786:
        /* <DEDUP_REMOVED lines=8> */
.L_x_19791:
[----:B------:R-:W2:Y:S02]  /*11b0*/  LDG.E R22, [R2.64] ;  /* 0x0000002402167981 */ /* 0x000ea4000c1e1900 */
[----:B--2---:R-:W-:Y:S01]  /*11c0*/  SHF.R.S32.HI R23, RZ, 0x1f, R22 ;  /* 0x0000001fff177819 */ /* 0x004fe20000011416 */
[----:B------:R-:W-:Y:S05]  /*11d0*/  BRA `(.L_x_19789) ;  /* 0x00000ca000007947 */ /* 0x000fea0003800000 */
.L_x_19790:
[----:B------:R-:W2:Y:S02]  /*11e0*/  LDG.E.S16 R22, [R2.64] ;  /* 0x0000002402167981 */ /* 0x000ea4000c1e1700 */
[----:B--2---:R-:W-:Y:S01]  /*11f0*/  SHF.R.S32.HI R23, RZ, 0x1f, R22 ;  /* 0x0000001fff177819 */ /* 0x004fe20000011416 */
[----:B------:R-:W-:Y:S05]  /*1200*/  BRA `(.L_x_19789) ;  /* 0x00000c7000007947 */ /* 0x000fea0003800000 */
.L_x_19785:
        /* <DEDUP_REMOVED lines=9> */
.L_x_19793:
[----:B------:R-:W2:Y:S02]  /*12a0*/  LDG.E.U16 R2, [R2.64] ;  /* 0x0000002402027981 */ /* 0x000ea4000c1e1500 */
[----:B--2---:R-:W-:-:S06]  /*12b0*/  HADD2.F32 R22, -RZ, R2.H0_H0 ;  /* 0x20000002ff167230 */ /* 0x004fcc0000004100 */
[----:B------:R-:W0:Y:S01]  /*12c0*/  F2I.S64.TRUNC R22, R22 ;  /* 0x0000001600167311 */ /* 0x000e22000020d900 */
[----:B------:R-:W-:Y:S05]  /*12d0*/  BRA `(.L_x_19789) ;  /* 0x00000ba000007947 */ /* 0x000fea0003800000 */
.L_x_19792:
        /* <DEDUP_REMOVED lines=9> */
.L_x_19795:
[----:B------:R-:W2:Y:S02]  /*1370*/  LDG.E.U16 R2, [R2.64] ;  /* 0x0000002402027981 */ /* 0x000ea4000c1e1500 */
[----:B--2---:R-:W-:-:S06]  /*1380*/  HADD2.F32 R22, -RZ, R2.H0_H0 ;  /* 0x20000002ff167230 */ /* 0x004fcc0000004100 */
[----:B------:R-:W0:Y:S01]  /*1390*/  F2I.S64.TRUNC R22, R22 ;  /* 0x0000001600167311 */ /* 0x000e22000020d900 */
[----:B------:R-:W-:Y:S05]  /*13a0*/  BRA `(.L_x_19789) ;  /* 0x00000ad000007947 */ /* 0x000fea0003800000 */
.L_x_19794:
[----:B------:R-:W2:Y:S02]  /*13b0*/  LDG.E.64 R2, [R2.64] ;  /* 0x0000002402027981 */ /* 0x000ea4000c1e1b00 */
[----:B--2---:R0:W1:Y:S01]  /*13c0*/  F2I.S64.F64.TRUNC R22, R2 ;  /* 0x0000000200167311 */ /* 0x004062000030d900 */
[----:B------:R-:W-:Y:S05]  /*13d0*/  BRA `(.L_x_19789) ;  /* 0x00000aa000007947 */ /* 0x000fea0003800000 */
.L_x_19784:
        /* <DEDUP_REMOVED lines=13> */
.L_x_19798:
[----:B------:R-:W2:Y:S02]  /*14b0*/  LDG.E.64 R2, [R2.64] ;  /* 0x0000002402027981 */ /* 0x000ea4000c1e1b00 */
[----:B--2---:R0:W1:Y:S01]  /*14c0*/  F2I.S64.F64.TRUNC R22, R2 ;  /* 0x0000000200167311 */ /* 0x004062000030d900 */
[----:B------:R-:W-:Y:S05]  /*14d0*/  BRA `(.L_x_19789) ;  /* 0x000009a000007947 */ /* 0x000fea0003800000 */
.L_x_19797:
        /* <DEDUP_REMOVED lines=27> */
.L_x_19800:
        /* <DEDUP_REMOVED lines=14> */
.L_x_19799:
[----:B------:R-:W2:Y:S02]  /*1770*/  LDG.E.U16 R22, [R2.64] ;  /* 0x0000002402167981 */ /* 0x000ea4000c1e1500 */
[----:B--2---:R-:W-:-:S06]  /*1780*/  PRMT R22, RZ, 0x5410, R22 ;  /* 0x00005410ff167816 */ /* 0x004fcc0000000016 */
[----:B------:R-:W0:Y:S01]  /*1790*/  F2I.S64.TRUNC R22, R22 ;  /* 0x0000001600167311 */ /* 0x000e22000020d900 */
[----:B------:R-:W-:Y:S05]  /*17a0*/  BRA `(.L_x_19789) ;  /* 0x000006d000007947 */ /* 0x000fea0003800000 */
.L_x_19796:
        /* <DEDUP_REMOVED lines=11> */
.L_x_19803:
        /* <DEDUP_REMOVED lines=21> */
.L_x_19807:
[----:B------:R-:W-:Y:S05]  /*19b0*/  BSYNC B1 ;  /* 0x0000000000017941 */ /* 0x000fea0003800000 */
.L_x_19806:
[----:B------:R-:W-:Y:S01]  /*19c0*/  IMAD.SHL.U32 R2, R2, 0x100000, RZ ;  /* 0x0010000002027824 */ /* 0x000fe200078e00ff */
[----:B------:R-:W-:-:S04]  /*19d0*/  LEA R3, R0, 0x3b800000, 0x17 ;  /* 0x3b80000000037811 */ /* 0x000fc800078eb8ff */
[----:B------:R-:W-:Y:S02]  /*19e0*/  LOP3.LUT R22, R3, R2, R22, 0xfe, !PT ;  /* 0x0000000203167212 */ /* 0x000fe400078efe16 */
.L_x_19805:
[----:B------:R-:W-:Y:S05]  /*19f0*/  BSYNC B0 ;  /* 0x0000000000007941 */ /* 0x000fea0003800000 */
.L_x_19804:
[----:B------:R-:W0:Y:S01]  /*1a00*/  F2I.S64.TRUNC R22, R22 ;  /* 0x0000001600167311 */ /* 0x000e22000020d900 */
[----:B------:R-:W-:Y:S05]  /*1a10*/  BRA `(.L_x_19789) ;  /* 0x0000046000007947 */ /* 0x000fea0003800000 */
.L_x_19802:
        /* <DEDUP_REMOVED lines=21> */
.L_x_19811:
[----:B------:R-:W-:Y:S05]  /*1b70*/  BSYNC B1 ;  /* 0x0000000000017941 */ /* 0x000fea0003800000 */
.L_x_19810:
[----:B------:R-:W-:Y:S01]  /*1b80*/  IMAD.SHL.U32 R2, R2, 0x200000, RZ ;  /* 0x0020000002027824 */ /* 0x000fe200078e00ff */
[----:B------:R-:W-:-:S04]  /*1b90*/  LEA R3, R0, 0x37800000, 0x17 ;  /* 0x3780000000037811 */ /* 0x000fc800078eb8ff */
[----:B------:R-:W-:Y:S02]  /*1ba0*/  LOP3.LUT R22, R3, R2, R22, 0xfe, !PT ;  /* 0x0000000203167212 */ /* 0x000fe400078efe16 */
.L_x_19809:
[----:B------:R-:W-:Y:S05]  /*1bb0*/  BSYNC B0 ;  /* 0x0000000000007941 */ /* 0x000fea0003800000 */
.L_x_19808:
[----:B------:R-:W0:Y:S01]  /*1bc0*/  F2I.S64.TRUNC R22, R22 ;  /* 0x0000001600167311 */ /* 0x000e22000020d900 */
[----:B------:R-:W-:Y:S05]  /*1bd0*/  BRA `(.L_x_19789) ;  /* 0x000002a000007947 */ /* 0x000fea0003800000 */
.L_x_19801:
        /* <DEDUP_REMOVED lines=14> */
.L_x_19815:
[----:B------:R-:W-:Y:S05]  /*1cc0*/  BSYNC B0 ;  /* 0x0000000000007941 */ /* 0x000fea0003800000 */
.L_x_19814:
[----:B------:R-:W0:Y:S01]  /*1cd0*/  F2I.S64.TRUNC R22, R22 ;  /* 0x0000001600167311 */ /* 0x000e22000020d900 */
[----:B------:R-:W-:Y:S05]  /*1ce0*/  BRA `(.L_x_19789) ;  /* 0x0000019000007947 */ /* 0x000fea0003800000 */
.L_x_19788:
        /* <DEDUP_REMOVED lines=21> */
.L_x_19813:
[----:B------:R0:W5:Y:S01]  /*1e40*/  LDG.E.64 R22, [R2.64] ;  /* 0x0000002402167981 */ /* 0x000162000c1e1b00 */
[----:B------:R-:W-:Y:S05]  /*1e50*/  BRA `(.L_x_19789) ;  /* 0x0000002000007947 */ /* 0x000fea0003800000 */
.L_x_19812:
[----:B------:R0:W5:Y:S01]  /*1e60*/  LDG.E R22, [R2.64] ;  /* 0x0000002402167981 */ /* 0x000162000c1e1900 */
[----:B------:R-:W-:-:S03]  /*1e70*/  IMAD.MOV.U32 R23, RZ, RZ, RZ ;  /* 0x000000ffff177224 */ /* 0x000fc600078e00ff */
.L_x_19789:
[----:B------:R-:W-:-:S04]  /*1e80*/  IADD3 R26, R26, 0x80, RZ ;  /* 0x000000801a1a7810 */ /* 0x000fc80007ffe0ff */
.L_x_19783:
[----:B------:R-:W-:Y:S05]  /*1e90*/  BSYNC B6 ;  /* 0x0000000000067941 */ /* 0x000fea0003800000 */
.L_x_19782:
        /* <DEDUP_REMOVED lines=24> */
.L_x_19821:
[----:B------:R0:W5:Y:S01]  /*2020*/  LDG.E.U8 R16, [R2.64] ;  /* 0x0000002402107981 */ /* 0x000162000c1e1100 */
[----:B------:R-:W-:Y:S01]  /*2030*/  IMAD.MOV.U32 R17, RZ, RZ, RZ ;  /* 0x000000ffff117224 */ /* 0x000fe200078e00ff */
[----:B------:R-:W-:Y:S05]  /*2040*/  BRA `(.L_x_19823) ;  /* 0x00000d5000007947 */ /* 0x000fea0003800000 */
.L_x_19820:
        /* <DEDUP_REMOVED lines=8> */
.L_x_19825:
[----:B------:R-:W2:Y:S02]  /*20d0*/  LDG.E R16, [R2.64] ;  /* 0x0000002402107981 */ /* 0x000ea4000c1e1900 */
[----:B--2---:R-:W-:Y:S01]  /*20e0*/  SHF.R.S32.HI R17, RZ, 0x1f, R16 ;  /* 0x0000001fff117819 */ /* 0x004fe20000011410 */
[----:B------:R-:W-:Y:S05]  /*20f0*/  BRA `(.L_x_19823) ;  /* 0x00000ca000007947 */ /* 0x000fea0003800000 */
.L_x_19824:
[----:B------:R-:W2:Y:S02]  /*2100*/  LDG.E.S16 R16, [R2.64] ;  /* 0x0000002402107981 */ /* 0x000ea4000c1e1700 */
[----:B--2---:R-:W-:Y:S01]  /*2110*/  SHF.R.S32.HI R17, RZ, 0x1f, R16 ;  /* 0x0000001fff117819 */ /* 0x004fe20000011410 */
[----:B------:R-:W-:Y:S05]  /*2120*/  BRA `(.L_x_19823) ;  /* 0x00000c7000007947 */ /* 0x000fea0003800000 */
.L_x_19819:
        /* <DEDUP_REMOVED lines=9> */
.L_x_19827:
[----:B------:R-:W2:Y:S02]  /*21c0*/  LDG.E.U16 R2, [R2.64] ;  /* 0x0000002402027981 */ /* 0x000ea4000c1e1500 */
[----:B--2---:R-:W-:-:S06]  /*21d0*/  HADD2.F32 R16, -RZ, R2.H0_H0 ;  /* 0x20000002ff107230 */ /* 0x004fcc0000004100 */
[----:B------:R-:W0:Y:S01]  /*21e0*/  F2I.S64.TRUNC R16, R16 ;  /* 0x0000001000107311 */ /* 0x000e22000020d900 */
[----:B------:R-:W-:Y:S05]  /*21f0*/  BRA `(.L_x_19823) ;  /* 0x00000ba000007947 */ /* 0x000fea0003800000 */
.L_x_19826:
        /* <DEDUP_REMOVED lines=9> */
.L_x_19829:
[----:B------:R-:W2:Y:S02]  /*2290*/  LDG.E.U16 R2, [R2.64] ;  /* 0x0000002402027981 */ /* 0x000ea4000c1e1500 */
[----:B--2---:R-:W-:-:S06]  /*22a0*/  HADD2.F32 R16, -RZ, R2.H0_H0 ;  /* 0x20000002ff107230 */ /* 0x004fcc0000004100 */
[----:B------:R-:W0:Y:S01]  /*22b0*/  F2I.S64.TRUNC R16, R16 ;  /* 0x0000001000107311 */ /* 0x000e22000020d900 */
[----:B------:R-:W-:Y:S05]  /*22c0*/  BRA `(.L_x_19823) ;  /* 0x00000ad000007947 */ /* 0x000fea0003800000 */
.L_x_19828:
[----:B------:R-:W2:Y:S02]  /*22d0*/  LDG.E.64 R2, [R2.64] ;  /* 0x0000002402027981 */ /* 0x000ea4000c1e1b00 */
[----:B--2---:R0:W2:Y:S01]  /*22e0*/  F2I.S64.F64.TRUNC R16, R2 ;  /* 0x0000000200107311 */ /* 0x0040a2000030d900 */
[----:B------:R-:W-:Y:S05]  /*22f0*/  BRA `(.L_x_19823) ;  /* 0x00000aa000007947 */ /* 0x000fea0003800000 */
.L_x_19818:
        /* <DEDUP_REMOVED lines=13> */
.L_x_19832:
[----:B------:R-:W2:Y:S02]  /*23d0*/  LDG.E.64 R2, [R2.64] ;  /* 0x0000002402027981 */ /* 0x000ea4000c1e1b00 */
[----:B--2---:R0:W2:Y:S01]  /*23e0*/  F2I.S64.F64.TRUNC R16, R2 ;  /* 0x0000000200107311 */ /* 0x0040a2000030d900 */
[----:B------:R-:W-:Y:S05]  /*23f0*/  BRA `(.L_x_19823) ;  /* 0x000009a000007947 */ /* 0x000fea0003800000 */
.L_x_19831:
        /* <DEDUP_REMOVED lines=27> */
.L_x_19834:
        /* <DEDUP_REMOVED lines=14> */
.L_x_19833:
[----:B------:R-:W2:Y:S02]  /*2690*/  LDG.E.U16 R16, [R2.64] ;  /* 0x0000002402107981 */ /* 0x000ea4000c1e1500 */
[----:B--2---:R-:W-:-:S06]  /*26a0*/  PRMT R16, RZ, 0x5410, R16 ;  /* 0x00005410ff107816 */ /* 0x004fcc0000000010 */
[----:B------:R-:W0:Y:S01]  /*26b0*/  F2I.S64.TRUNC R16, R16 ;  /* 0x0000001000107311 */ /* 0x000e22000020d900 */
[----:B------:R-:W-:Y:S05]  /*26c0*/  BRA `(.L_x_19823) ;  /* 0x000006d000007947 */ /* 0x000fea0003800000 */
.L_x_19830:
        /* <DEDUP_REMOVED lines=11> */
.L_x_19837:
        /* <DEDUP_REMOVED lines=21> */
.L_x_19841:
[----:B------:R-:W-:Y:S05]  /*28d0*/  BSYNC B1 ;  /* 0x0000000000017941 */ /* 0x000fea0003800000 */
.L_x_19840:
[----:B------:R-:W-:Y:S01]  /*28e0*/  IMAD.SHL.U32 R2, R2, 0x100000, RZ ;  /* 0x0010000002027824 */ /* 0x000fe200078e00ff */
[----:B------:R-:W-:-:S04]  /*28f0*/  LEA R3, R0, 0x3b800000, 0x17 ;  /* 0x3b80000000037811 */ /* 0x000fc800078eb8ff */
[----:B------:R-:W-:Y:S02]  /*2900*/  LOP3.LUT R16, R3, R2, R16, 0xfe, !PT ;  /* 0x0000000203107212 */ /* 0x000fe400078efe10 */
.L_x_19839:
[----:B------:R-:W-:Y:S05]  /*2910*/  BSYNC B0 ;  /* 0x0000000000007941 */ /* 0x000fea0003800000 */
.L_x_19838:
[----:B------:R-:W0:Y:S01]  /*2920*/  F2I.S64.TRUNC R16, R16 ;  /* 0x0000001000107311 */ /* 0x000e22000020d900 */
[----:B------:R-:W-:Y:S05]  /*2930*/  BRA `(.L_x_19823) ;  /* 0x0000046000007947 */ /* 0x000fea0003800000 */
.L_x_19836:
        /* <DEDUP_REMOVED lines=21> */
.L_x_19845:
[----:B------:R-:W-:Y:S05]  /*2a90*/  BSYNC B1 ;  /* 0x0000000000017941 */ /* 0x000fea0003800000 */
.L_x_19844:
[----:B------:R-:W-:Y:S01]  /*2aa0*/  IMAD.SHL.U32 R2, R2, 0x200000, RZ ;  /* 0x0020000002027824 */ /* 0x000fe200078e00ff */
[----:B------:R-:W-:-:S04]  /*2ab0*/  LEA R3, R0, 0x37800000, 0x17 ;  /* 0x3780000000037811 */ /* 0x000fc800078eb8ff */
[----:B------:R-:W-:Y:S02]  /*2ac0*/  LOP3.LUT R16, R3, R2, R16, 0xfe, !PT ;  /* 0x0000000203107212 */ /* 0x000fe400078efe10 */
.L_x_19843:
[----:B------:R-:W-:Y:S05]  /*2ad0*/  BSYNC B0 ;  /* 0x0000000000007941 */ /* 0x000fea0003800000 */
.L_x_19842:
[----:B------:R-:W0:Y:S01]  /*2ae0*/  F2I.S64.TRUNC R16, R16 ;  /* 0x0000001000107311 */ /* 0x000e22000020d900 */
[----:B------:R-:W-:Y:S05]  /*2af0*/  BRA `(.L_x_19823) ;  /* 0x000002a000007947 */ /* 0x000fea0003800000 */
.L_x_19835:
        /* <DEDUP_REMOVED lines=14> */
.L_x_19849:
[----:B------:R-:W-:Y:S05]  /*2be0*/  BSYNC B0 ;  /* 0x0000000000007941 */ /* 0x000fea0003800000 */
.L_x_19848:
[----:B------:R-:W0:Y:S01]  /*2bf0*/  F2I.S64.TRUNC R16, R16 ;  /* 0x0000001000107311 */ /* 0x000e22000020d900 */
[----:B------:R-:W-:Y:S05]  /*2c00*/  BRA `(.L_x_19823) ;  /* 0x0000019000007947 */ /* 0x000fea0003800000 */
.L_x_19822:
        /* <DEDUP_REMOVED lines=21> */
.L_x_19847:
[----:B------:R0:W5:Y:S01]  /*2d60*/  LDG.E.64 R16, [R2.64] ;  /* 0x0000002402107981 */ /* 0x000162000c1e1b00 */
[----:B------:R-:W-:Y:S05]  /*2d70*/  BRA `(.L_x_19823) ;  /* 0x0000002000007947 */ /* 0x000fea0003800000 */
.L_x_19846:
[----:B------:R0:W5:Y:S01]  /*2d80*/  LDG.E R16, [R2.64] ;  /* 0x0000002402107981 */ /* 0x000162000c1e1900 */
[----:B------:R-:W-:-:S03]  /*2d90*/  IMAD.MOV.U32 R17, RZ, RZ, RZ ;  /* 0x000000ffff117224 */ /* 0x000fc600078e00ff */
.L_x_19823:
[----:B------:R-:W-:-:S04]  /*2da0*/  IADD3 R26, R26, 0x80, RZ ;  /* 0x000000801a1a7810 */ /* 0x000fc80007ffe0ff */
.L_x_19817:
[----:B------:R-:W-:Y:S05]  /*2db0*/  BSYNC B6 ;  /* 0x0000000000067941 */ /* 0x000fea0003800000 */
.L_x_19816:
        /* <DEDUP_REMOVED lines=21> */
.L_x_19855:
[----:B------:R0:W5:Y:S01]  /*2f10*/  LDG.E.U8 R24, [R2.64] ;  /* 0x0000002402187981 */ /* 0x000162000c1e1100 */
[----:B------:R-:W-:Y:S01]  /*2f20*/  IMAD.MOV.U32 R25, RZ, RZ, RZ ;  /* 0x000000ffff197224 */ /* 0x000fe200078e00ff */
[----:B------:R-:W-:Y:S05]  /*2f30*/  BRA `(.L_x_19851) ;  /* 0x00000d4000007947 */ /* 0x000fea0003800000 */
.L_x_19854:
        /* <DEDUP_REMOVED lines=8> */
.L_x_19858:
[----:B------:R-:W3:Y:S02]  /*2fc0*/  LDG.E R24, [R2.64] ;  /* 0x0000002402187981 */ /* 0x000ee4000c1e1900 */
[----:B---3--:R-:W-:Y:S01]  /*2fd0*/  SHF.R.S32.HI R25, RZ, 0x1f, R24 ;  /* 0x0000001fff197819 */ /* 0x008fe20000011418 */
[----:B------:R-:W-:Y:S05]  /*2fe0*/  BRA `(.L_x_19851) ;  /* 0x00000c9000007947 */ /* 0x000fea0003800000 */
.L_x_19857:
[----:B------:R-:W3:Y:S02]  /*2ff0*/  LDG.E.S16 R24, [R2.64] ;  /* 0x0000002402187981 */ /* 0x000ee4000c1e1700 */
[----:B---3--:R-:W-:Y:S01]  /*3000*/  SHF.R.S32.HI R25, RZ, 0x1f, R24 ;  /* 0x0000001fff197819 */ /* 0x008fe20000011418 */
[----:B------:R-:W-:Y:S05]  /*3010*/  BRA `(.L_x_19851) ;  /* 0x00000c6000007947 */ /* 0x000fea0003800000 */
.L_x_19853:
        /* <DEDUP_REMOVED lines=9> */
.L_x_19860:
[----:B------:R-:W3:Y:S02]  /*30b0*/  LDG.E.U16 R2, [R2.64] ;  /* 0x0000002402027981 */ /* 0x000ee4000c1e1500 */
[----:B---3--:R-:W-:-:S06]  /*30c0*/  HADD2.F32 R24, -RZ, R2.H0_H0 ;  /* 0x20000002ff187230 */ /* 0x008fcc0000004100 */
[----:B------:R-:W0:Y:S01]  /*30d0*/  F2I.S64.TRUNC R24, R24 ;  /* 0x0000001800187311 */ /* 0x000e22000020d900 */
[----:B------:R-:W-:Y:S05]  /*30e0*/  BRA `(.L_x_19851) ;  /* 0x00000b9000007947 */ /* 0x000fea0003800000 */
.L_x_19859:
        /* <DEDUP_REMOVED lines=9> */
.L_x_19862:
[----:B------:R-:W3:Y:S02]  /*3180*/  LDG.E.U16 R2, [R2.64] ;  /* 0x0000002402027981 */ /* 0x000ee4000c1e1500 */
[----:B---3--:R-:W-:-:S06]  /*3190*/  HADD2.F32 R24, -RZ, R2.H0_H0 ;  /* 0x20000002ff187230 */ /* 0x008fcc0000004100 */
[----:B------:R-:W0:Y:S01]  /*31a0*/  F2I.S64.TRUNC R24, R24 ;  /* 0x0000001800187311 */ /* 0x000e22000020d900 */
[----:B------:R-:W-:Y:S05]  /*31b0*/  BRA `(.L_x_19851) ;  /* 0x00000ac000007947 */ /* 0x000fea0003800000 */
.L_x_19861:
[----:B------:R-:W3:Y:S02]  /*31c0*/  LDG.E.64 R2, [R2.64] ;  /* 0x0000002402027981 */ /* 0x000ee4000c1e1b00 */
[----:B---3--:R0:W3:Y:S01]  /*31d0*/  F2I.S64.F64.TRUNC R24, R2 ;  /* 0x0000000200187311 */ /* 0x0080e2000030d900 */
[----:B------:R-:W-:Y:S05]  /*31e0*/  BRA `(.L_x_19851) ;  /* 0x00000a9000007947 */ /* 0x000fea0003800000 */
.L_x_19852:
        /* <DEDUP_REMOVED lines=13> */
.L_x_19865:
[----:B------:R-:W3:Y:S02]  /*32c0*/  LDG.E.64 R2, [R2.64] ;  /* 0x0000002402027981 */ /* 0x000ee4000c1e1b00 */
[----:B---3--:R0:W3:Y:S01]  /*32d0*/  F2I.S64.F64.TRUNC R24, R2 ;  /* 0x0000000200187311 */ /* 0x0080e2000030d900 */
[----:B------:R-:W-:Y:S05]  /*32e0*/  BRA `(.L_x_19851) ;  /* 0x0000099000007947 */ /* 0x000fea0003800000 */
.L_x_19864:
        /* <DEDUP_REMOVED lines=27> */
.L_x_19867:
        /* <DEDUP_REMOVED lines=14> */
.L_x_19866:
[----:B------:R-:W3:Y:S02]  /*3580*/  LDG.E.U16 R24, [R2.64] ;  /* 0x0000002402187981 */ /* 0x000ee4000c1e1500 */
[----:B---3--:R-:W-:-:S06]  /*3590*/  PRMT R24, RZ, 0x5410, R24 ;  /* 0x00005410ff187816 */ /* 0x008fcc0000000018 */
[----:B------:R-:W0:Y:S01]  /*35a0*/  F2I.S64.TRUNC R24, R24 ;  /* 0x0000001800187311 */ /* 0x000e22000020d900 */
[----:B------:R-:W-:Y:S05]  /*35b0*/  BRA `(.L_x_19851) ;  /* 0x000006c000007947 */ /* 0x000fea0003800000 */
.L_x_19863:
        /* <DEDUP_REMOVED lines=11> */
.L_x_19870:
        /* <DEDUP_REMOVED lines=21> */
.L_x_19874:
[----:B------:R-:W-:Y:S05]  /*37c0*/  BSYNC B1 ;  /* 0x0000000000017941 */ /* 0x000fea0003800000 */
.L_x_19873:
[----:B------:R-:W-:Y:S01]  /*37d0*/  IMAD.SHL.U32 R2, R2, 0x100000, RZ ;  /* 0x0010000002027824 */ /* 0x000fe200078e00ff */
[----:B------:R-:W-:-:S04]  /*37e0*/  LEA R3, R0, 0x3b800000, 0x17 ;  /* 0x3b80000000037811 */ /* 0x000fc800078eb8ff */
[----:B------:R-:W-:Y:S02]  /*37f0*/  LOP3.LUT R24, R3, R2, R24, 0xfe, !PT ;  /* 0x0000000203187212 */ /* 0x000fe400078efe18 */
.L_x_19872:
[----:B------:R-:W-:Y:S05]  /*3800*/  BSYNC B0 ;  /* 0x0000000000007941 */ /* 0x000fea0003800000 */
.L_x_19871:
[----:B------:R-:W0:Y:S01]  /*3810*/  F2I.S64.TRUNC R24, R24 ;  /* 0x0000001800187311 */ /* 0x000e22000020d900 */
[----:B------:R-:W-:Y:S05]  /*3820*/  BRA `(.L_x_19851) ;  /* 0x0000045000007947 */ /* 0x000fea0003800000 */
.L_x_19869:
        /* <DEDUP_REMOVED lines=21> */
.L_x_19878:
[----:B------:R-:W-:Y:S05]  /*3980*/  BSYNC B1 ;  /* 0x0000000000017941 */ /* 0x000fea0003800000 */
.L_x_19877:
[----:B------:R-:W-:Y:S01]  /*3990*/  IMAD.SHL.U32 R2, R2, 0x200000, RZ ;  /* 0x0020000002027824 */ /* 0x000fe200078e00ff */
[----:B------:R-:W-:-:S04]  /*39a0*/  LEA R3, R0, 0x37800000, 0x17 ;  /* 0x3780000000037811 */ /* 0x000fc800078eb8ff */
[----:B------:R-:W-:Y:S02]  /*39b0*/  LOP3.LUT R24, R3, R2, R24, 0xfe, !PT ;  /* 0x0000000203187212 */ /* 0x000fe400078efe18 */
.L_x_19876:
[----:B------:R-:W-:Y:S05]  /*39c0*/  BSYNC B0 ;  /* 0x0000000000007941 */ /* 0x000fea0003800000 */
.L_x_19875:
[----:B------:R-:W0:Y:S01]  /*39d0*/  F2I.S64.TRUNC R24, R24 ;  /* 0x0000001800187311 */ /* 0x000e22000020d900 */
[----:B------:R-:W-:Y:S05]  /*39e0*/  BRA `(.L_x_19851) ;  /* 0x0000029000007947 */ /* 0x000fea0003800000 */
.L_x_19868:
        /* <DEDUP_REMOVED lines=14> */
.L_x_19882:
[----:B------:R-:W-:Y:S05]  /*3ad0*/  BSYNC B0 ;  /* 0x0000000000007941 */ /* 0x000fea0003800000 */
.L_x_19881:
[----:B------:R-:W0:Y:S01]  /*3ae0*/  F2I.S64.TRUNC R24, R24 ;  /* 0x0000001800187311 */ /* 0x000e22000020d900 */
[----:B------:R-:W-:Y:S05]  /*3af0*/  BRA `(.L_x_19851) ;  /* 0x0000018000007947 */ /* 0x000fea0003800000 */
.L_x_19856:
        /* <DEDUP_REMOVED lines=20> */
.L_x_19880:
[----:B------:R0:W5:Y:S01]  /*3c40*/  LDG.E.64 R24, [R2.64] ;  /* 0x0000002402187981 */ /* 0x000162000c1e1b00 */
[----:B------:R-:W-:Y:S05]  /*3c50*/  BRA `(.L_x_19851) ;  /* 0x0000002000007947 */ /* 0x000fea0003800000 */
.L_x_19879:
[----:B------:R0:W5:Y:S01]  /*3c60*/  LDG.E R24, [R2.64] ;  /* 0x0000002402187981 */ /* 0x000162000c1e1900 */
[----:B------:R-:W-:-:S03]  /*3c70*/  IMAD.MOV.U32 R25, RZ, RZ, RZ ;  /* 0x000000ffff197224 */ /* 0x000fc600078e00ff */
.L_x_19851:
[----:B------:R-:W-:Y:S05]  /*3c80*/  BSYNC B6 ;  /* 0x0000000000067941 */ /* 0x000fea0003800000 */
.L_x_19850:
        /* <DEDUP_REMOVED lines=34> */
.L_x_19888:
[----:B------:R0:W-:Y:S01]  /*3eb0*/  STG.E.U8 [R8.64], R3 ;  /* 0x0000000308007986 */ /* 0x0001e2000c101124 */
[----:B------:R-:W-:Y:S01]  /*3ec0*/  IMAD.MOV.U32 R2, RZ, RZ, R18 ;  /* 0x000000ffff027224 */ /* 0x000fe200078e0012 */
[----:B------:R-:W-:Y:S05]  /*3ed0*/  BRA `(.L_x_19884) ;  /* 0x00000ea000007947 */ /* 0x000fea0003800000 */
.L_x_19887:
        /* <DEDUP_REMOVED lines=9> */
.L_x_19891:
[----:B------:R0:W-:Y:S01]  /*3f70*/  STG.E [R8.64], R3 ;  /* 0x0000000308007986 */ /* 0x0001e2000c101924 */
[----:B------:R-:W-:Y:S01]  /*3f80*/  IMAD.MOV.U32 R2, RZ, RZ, R18 ;  /* 0x000000ffff027224 */ /* 0x000fe200078e0012 */
[----:B------:R-:W-:Y:S05]  /*3f90*/  BRA `(.L_x_19884) ;  /* 0x00000de000007947 */ /* 0x000fea0003800000 */
.L_x_19890:
[----:B------:R0:W-:Y:S01]  /*3fa0*/  STG.E.U16 [R8.64], R3 ;  /* 0x0000000308007986 */ /* 0x0001e2000c101524 */
[----:B------:R-:W-:Y:S01]  /*3fb0*/  IMAD.MOV.U32 R2, RZ, RZ, R18 ;  /* 0x000000ffff027224 */ /* 0x000fe200078e0012 */
[----:B------:R-:W-:Y:S05]  /*3fc0*/  BRA `(.L_x_19884) ;  /* 0x00000db000007947 */ /* 0x000fea0003800000 */
.L_x_19886:
        /* <DEDUP_REMOVED lines=10> */
.L_x_19893:
[----:B------:R-:W0:Y:S01]  /*4070*/  I2F.S64 R0, R4 ;  /* 0x0000000400007312 */ /* 0x000e220000301400 */
[----:B------:R-:W-:Y:S01]  /*4080*/  IMAD.MOV.U32 R2, RZ, RZ, R18 ;  /* 0x000000ffff027224 */ /* 0x000fe200078e0012 */
[----:B0-----:R-:W-:-:S05]  /*4090*/  F2FP.PACK_AB R0, RZ, R0 ;  /* 0x00000000ff00723e */ /* 0x001fca00000000ff */
[----:B------:R0:W-:Y:S01]  /*40a0*/  STG.E.U16 [R8.64], R0 ;  /* 0x0000000008007986 */ /* 0x0001e2000c101524 */
[----:B------:R-:W-:Y:S05]  /*40b0*/  BRA `(.L_x_19884) ;  /* 0x00000cc000007947 */ /* 0x000fea0003800000 */
.L_x_19892:
        /* <DEDUP_REMOVED lines=11> */
.L_x_19895:
[----:B------:R-:W0:Y:S01]  /*4170*/  I2F.S64 R4, R4 ;  /* 0x0000000400047312 */ /* 0x000e220000301400 */
[----:B------:R-:W-:Y:S01]  /*4180*/  IMAD.MOV.U32 R2, RZ, RZ, R18 ;  /* 0x000000ffff027224 */ /* 0x000fe200078e0012 */
[----:B0-----:R-:W-:-:S04]  /*4190*/  F2FP.PACK_AB R3, RZ, R4 ;  /* 0x00000004ff03723e */ /* 0x001fc800000000ff */
[----:B------:R-:W-:-:S05]  /*41a0*/  PRMT R3, R3, 0x5410, RZ ;  /* 0x0000541003037816 */ /* 0x000fca00000000ff */
[----:B------:R0:W-:Y:S01]  /*41b0*/  STG.E [R8.64], R3 ;  /* 0x0000000308007986 */ /* 0x0001e2000c101924 */
[----:B------:R-:W-:Y:S05]  /*41c0*/  BRA `(.L_x_19884) ;  /* 0x00000bb000007947 */ /* 0x000fea0003800000 */
.L_x_19894:
[----:B------:R-:W0:Y:S01]  /*41d0*/  I2F.F64.S64 R4, R4 ;  /* 0x0000000400047312 */ /* 0x000e220000301c00 */
[----:B------:R-:W-:Y:S01]  /*41e0*/  IMAD.MOV.U32 R2, RZ, RZ, R18 ;  /* 0x000000ffff027224 */ /* 0x000fe200078e0012 */
[----:B0-----:R0:W-:Y:S01]  /*41f0*/  STG.E.64 [R8.64], R4 ;  /* 0x0000000408007986 */ /* 0x0011e2000c101b24 */
[----:B------:R-:W-:Y:S05]  /*4200*/  BRA `(.L_x_19884) ;  /* 0x00000b7000007947 */ /* 0x000fea0003800000 */
.L_x_19885:
        /* <DEDUP_REMOVED lines=14> */
.L_x_19898:
[----:B------:R-:W0:Y:S01]  /*42f0*/  I2F.F64.S64 R4, R4 ;  /* 0x0000000400047312 */ /* 0x000e220000301c00 */
[----:B------:R-:W-:Y:S01]  /*4300*/  CS2R R6, SRZ ;  /* 0x0000000000067805 */ /* 0x000fe2000001ff00 */
[----:B------:R-:W-:-:S04]  /*4310*/  IMAD.MOV.U32 R2, RZ, RZ, R18 ;  /* 0x000000ffff027224 */ /* 0x000fc800078e0012 */
[----:B0-----:R0:W-:Y:S01]  /*4320*/  STG.E.128 [R8.64], R4 ;  /* 0x0000000408007986 */ /* 0x0011e2000c101d24 */
[----:B------:R-:W-:Y:S05]  /*4330*/  BRA `(.L_x_19884) ;  /* 0x00000a4000007947 */ /* 0x000fea0003800000 */
.L_x_19897:
        /* <DEDUP_REMOVED lines=21> */
.L_x_19902:
[----:B------:R-:W-:Y:S05]  /*4490*/  BSYNC B0 ;  /* 0x0000000000007941 */ /* 0x000fea0003800000 */
.L_x_19901:
[----:B------:R-:W-:Y:S01]  /*44a0*/  LOP3.LUT R3, R0, R3, RZ, 0xfc, !PT ;  /* 0x0000000300037212 */ /* 0x000fe200078efcff */
[----:B------:R-:W-:-:S04]  /*44b0*/  IMAD.MOV.U32 R2, RZ, RZ, R18 ;  /* 0x000000ffff027224 */ /* 0x000fc800078e0012 */
[----:B------:R0:W-:Y:S01]  /*44c0*/  STG.E.U8 [R8.64], R3 ;  /* 0x0000000308007986 */ /* 0x0001e2000c101124 */
[----:B------:R-:W-:Y:S05]  /*44d0*/  BRA `(.L_x_19884) ;  /* 0x000008a000007947 */ /* 0x000fea0003800000 */
.L_x_19900:
        /* <DEDUP_REMOVED lines=13> */
.L_x_19904:
[----:B------:R-:W-:Y:S01]  /*45b0*/  IMAD.MOV.U32 R0, RZ, RZ, 0x7f ;  /* 0x0000007fff007424 */ /* 0x000fe200078e00ff */
[----:B------:R-:W-:-:S04]  /*45c0*/  ISETP.GT.U32.AND P0, PT, R2, 0x7f800000, PT ;  /* 0x7f8000000200780c */ /* 0x000fc80003f04070 */
[----:B------:R-:W-:-:S04]  /*45d0*/  SEL R0, R0, 0x7c, P0 ;  /* 0x0000007c00007807 */ /* 0x000fc80000000000 */
.L_x_19905:
[----:B------:R-:W-:Y:S05]  /*45e0*/  BSYNC B0 ;  /* 0x0000000000007941 */ /* 0x000fea0003800000 */
.L_x_19903:
[----:B------:R-:W-:-:S04]  /*45f0*/  LOP3.LUT R2, R5, 0x80000000, RZ, 0xc0, !PT ;  /* 0x8000000005027812 */ /* 0x000fc800078ec0ff */
[----:B------:R-:W-:Y:S01]  /*4600*/  SHF.R.U32.HI R3, RZ, 0x18, R2 ;  /* 0x00000018ff037819 */ /* 0x000fe20000011602 */
[----:B------:R-:W-:-:S03]  /*4610*/  IMAD.MOV.U32 R2, RZ, RZ, R18 ;  /* 0x000000ffff027224 */ /* 0x000fc600078e0012 */
[----:B------:R-:W-:-:S05]  /*4620*/  LOP3.LUT R3, R0, R3, RZ, 0xfc, !PT ;  /* 0x0000000300037212 */ /* 0x000fca00078efcff */
[----:B------:R0:W-:Y:S01]  /*4630*/  STG.E.U8 [R8.64], R3 ;  /* 0x0000000308007986 */ /* 0x0001e2000c101124 */
[----:B------:R-:W-:Y:S05]  /*4640*/  BRA `(.L_x_19884) ;  /* 0x0000073000007947 */ /* 0x000fea0003800000 */
.L_x_19899:
[----:B------:R-:W0:Y:S01]  /*4650*/  I2F.S64 R0, R4 ;  /* 0x0000000400007312 */ /* 0x000e220000301400 */
[----:B------:R-:W-:Y:S01]  /*4660*/  IMAD.MOV.U32 R2, RZ, RZ, R18 ;  /* 0x000000ffff027224 */ /* 0x000fe200078e0012 */
[----:B0-----:R-:W-:-:S05]  /*4670*/  F2FP.BF16.PACK_AB R0, RZ, R0 ;  /* 0x00000000ff00723e */ /* 0x001fca00000010ff */
[----:B------:R0:W-:Y:S01]  /*4680*/  STG.E.U16 [R8.64], R0 ;  /* 0x0000000008007986 */ /* 0x0001e2000c101524 */
[----:B------:R-:W-:Y:S05]  /*4690*/  BRA `(.L_x_19884) ;  /* 0x000006e000007947 */ /* 0x000fea0003800000 */
.L_x_19896:
        /* <DEDUP_REMOVED lines=11> */
.L_x_19908:
        /* <DEDUP_REMOVED lines=17> */
.L_x_19911:
[----:B------:R-:W-:-:S04]  /*4860*/  LOP3.LUT R0, R5, 0x80000000, RZ, 0xc0, !PT ;  /* 0x8000000005007812 */ /* 0x000fc800078ec0ff */
[----:B------:R-:W-:-:S04]  /*4870*/  SHF.R.U32.HI R3, RZ, 0x18, R0 ;  /* 0x00000018ff037819 */ /* 0x000fc80000011600 */
[----:B------:R-:W-:-:S04]  /*4880*/  LOP3.LUT R2, R2, R3, RZ, 0xfc, !PT ;  /* 0x0000000302027212 */ /* 0x000fc800078efcff */
[----:B------:R-:W-:Y:S02]  /*4890*/  PRMT R0, R2, 0x7610, R0 ;  /* 0x0000761002007816 */ /* 0x000fe40000000000 */
.L_x_19910:
[----:B------:R-:W-:Y:S05]  /*48a0*/  BSYNC B0 ;  /* 0x0000000000007941 */ /* 0x000fea0003800000 */
.L_x_19909:
[----:B------:R0:W-:Y:S01]  /*48b0*/  STG.E.U8 [R8.64], R0 ;  /* 0x0000000008007986 */ /* 0x0001e2000c101124 */
[----:B------:R-:W-:Y:S01]  /*48c0*/  IMAD.MOV.U32 R2, RZ, RZ, R18 ;  /* 0x000000ffff027224 */ /* 0x000fe200078e0012 */
[----:B------:R-:W-:Y:S05]  /*48d0*/  BRA `(.L_x_19884) ;  /* 0x000004a000007947 */ /* 0x000fea0003800000 */
.L_x_19907:
        /* <DEDUP_REMOVED lines=17> */
.L_x_19914:
[----:B------:R-:W-:-:S04]  /*49f0*/  LOP3.LUT R0, R5, 0x80000000, RZ, 0xc0, !PT ;  /* 0x8000000005007812 */ /* 0x000fc800078ec0ff */
[----:B------:R-:W-:-:S04]  /*4a00*/  SHF.R.U32.HI R3, RZ, 0x18, R0 ;  /* 0x00000018ff037819 */ /* 0x000fc80000011600 */
[----:B------:R-:W-:-:S04]  /*4a10*/  LOP3.LUT R2, R2, R3, RZ, 0xfc, !PT ;  /* 0x0000000302027212 */ /* 0x000fc800078efcff */
[----:B------:R-:W-:Y:S02]  /*4a20*/  PRMT R0, R2, 0x7610, R0 ;  /* 0x0000761002007816 */ /* 0x000fe40000000000 */
.L_x_19913:
[----:B------:R-:W-:Y:S05]  /*4a30*/  BSYNC B0 ;  /* 0x0000000000007941 */ /* 0x000fea0003800000 */
.L_x_19912:
[----:B------:R0:W-:Y:S01]  /*4a40*/  STG.E.U8 [R8.64], R0 ;  /* 0x0000000008007986 */ /* 0x0001e2000c101124 */
[----:B------:R-:W-:Y:S01]  /*4a50*/  IMAD.MOV.U32 R2, RZ, RZ, R18 ;  /* 0x000000ffff027224 */ /* 0x000fe200078e0012 */
[----:B------:R-:W-:Y:S05]  /*4a60*/  BRA `(.L_x_19884) ;  /* 0x0000031000007947 */ /* 0x000fea0003800000 */
.L_x_19906:
        /* <DEDUP_REMOVED lines=23> */
.L_x_19889:
        /* <DEDUP_REMOVED lines=21> */
.L_x_19916:
[----:B------:R0:W-:Y:S01]  /*4d30*/  STG.E.64 [R8.64], R4 ;  /* 0x0000000408007986 */ /* 0x0001e2000c101b24 */
[----:B------:R-:W-:Y:S01]  /*4d40*/  IMAD.MOV.U32 R2, RZ, RZ, R18 ;  /* 0x000000ffff027224 */ /* 0x000fe200078e0012 */
[----:B------:R-:W-:Y:S05]  /*4d50*/  BRA `(.L_x_19884) ;  /* 0x0000002000007947 */ /* 0x000fea0003800000 */
.L_x_19915:
[----:B------:R0:W-:Y:S01]  /*4d60*/  STG.E [R8.64], R3 ;  /* 0x0000000308007986 */ /* 0x0001e2000c101924 */
[----:B------:R-:W-:-:S03]  /*4d70*/  IMAD.MOV.U32 R2, RZ, RZ, R18 ;  /* 0x000000ffff027224 */ /* 0x000fc600078e0012 */
.L_x_19884:
[----:B----4-:R-:W-:Y:S05]  /*4d80*/  BSYNC B6 ;  /* 0x0000000000067941 */ /* 0x010fea0003800000 */
.L_x_19883:
        /* <DEDUP_REMOVED lines=22> */
.L_x_19922:
[----:B------:R0:W-:Y:S01]  /*4ef0*/  STG.E.U8 [R8.64], R26 ;  /* 0x0000001a08007986 */ /* 0x0001e2000c101124 */
[----:B------:R-:W-:Y:S05]  /*4f00*/  BRA `(.L_x_19924) ;  /* 0x00000d6000007947 */ /* 0x000fea0003800000 */
.L_x_19921:
        /* <DEDUP_REMOVED lines=8> */
.L_x_19926:
[----:B------:R0:W-:Y:S01]  /*4f90*/  STG.E [R8.64], R26 ;  /* 0x0000001a08007986 */ /* 0x0001e2000c101924 */
[----:B------:R-:W-:Y:S05]  /*4fa0*/  BRA `(.L_x_19924) ;  /* 0x00000cc000007947 */ /* 0x000fea0003800000 */
.L_x_19925:
[----:B------:R0:W-:Y:S01]  /*4fb0*/  STG.E.U16 [R8.64], R26 ;  /* 0x0000001a08007986 */ /* 0x0001e2000c101524 */
[----:B------:R-:W-:Y:S05]  /*4fc0*/  BRA `(.L_x_19924) ;  /* 0x00000ca000007947 */ /* 0x000fea0003800000 */
.L_x_19920:
        /* <DEDUP_REMOVED lines=9> */
.L_x_19928:
[----:B------:R-:W0:Y:S02]  /*5060*/  I2F.S64 R0, R26 ;  /* 0x0000001a00007312 */ /* 0x000e240000301400 */
[----:B0-----:R-:W-:-:S05]  /*5070*/  F2FP.PACK_AB R0, RZ, R0 ;  /* 0x00000000ff00723e */ /* 0x001fca00000000ff */
[----:B------:R0:W-:Y:S01]  /*5080*/  STG.E.U16 [R8.64], R0 ;  /* 0x0000000008007986 */ /* 0x0001e2000c101524 */
[----:B------:R-:W-:Y:S05]  /*5090*/  BRA `(.L_x_19924) ;  /* 0x00000bd000007947 */ /* 0x000fea0003800000 */
.L_x_19927:
        /* <DEDUP_REMOVED lines=10> */
.L_x_19930:
[----:B------:R-:W0:Y:S02]  /*5140*/  I2F.S64 R26, R26 ;  /* 0x0000001a001a7312 */ /* 0x000e240000301400 */
[----:B0-----:R-:W-:-:S04]  /*5150*/  F2FP.PACK_AB R3, RZ, R26 ;  /* 0x0000001aff03723e */ /* 0x001fc800000000ff */
[----:B------:R-:W-:-:S05]  /*5160*/  PRMT R3, R3, 0x5410, RZ ;  /* 0x0000541003037816 */ /* 0x000fca00000000ff */
[----:B------:R0:W-:Y:S01]  /*5170*/  STG.E [R8.64], R3 ;  /* 0x0000000308007986 */ /* 0x0001e2000c101924 */
[----:B------:R-:W-:Y:S05]  /*5180*/  BRA `(.L_x_19924) ;  /* 0x00000ae000007947 */ /* 0x000fea0003800000 */
.L_x_19929:
[----:B------:R-:W0:Y:S02]  /*5190*/  I2F.F64.S64 R26, R26 ;  /* 0x0000001a001a7312 */ /* 0x000e240000301c00 */
[----:B0-----:R0:W-:Y:S01]  /*51a0*/  STG.E.64 [R8.64], R26 ;  /* 0x0000001a08007986 */ /* 0x0011e2000c101b24 */
[----:B------:R-:W-:Y:S05]  /*51b0*/  BRA `(.L_x_19924) ;  /* 0x00000ab000007947 */ /* 0x000fea0003800000 */
.L_x_19919:
        /* <DEDUP_REMOVED lines=13> */
.L_x_19933:
[----:B------:R-:W0:Y:S01]  /*5290*/  I2F.F64.S64 R4, R26 ;  /* 0x0000001a00047312 */ /* 0x000e220000301c00 */
[----:B------:R-:W-:-:S05]  /*52a0*/  CS2R R6, SRZ ;  /* 0x0000000000067805 */ /* 0x000fca000001ff00 */
[----:B0-----:R0:W-:Y:S01]  /*52b0*/  STG.E.128 [R8.64], R4 ;  /* 0x0000000408007986 */ /* 0x0011e2000c101d24 */
[----:B------:R-:W-:Y:S05]  /*52c0*/  BRA `(.L_x_19924) ;  /* 0x000009a000007947 */ /* 0x000fea0003800000 */
.L_x_19932:
        /* <DEDUP_REMOVED lines=21> */
.L_x_19937:
[----:B------:R-:W-:Y:S05]  /*5420*/  BSYNC B0 ;  /* 0x0000000000007941 */ /* 0x000fea0003800000 */
.L_x_19936:
[----:B------:R-:W-:-:S05]  /*5430*/  LOP3.LUT R5, R0, R5, RZ, 0xfc, !PT ;  /* 0x0000000500057212 */ /* 0x000fca00078efcff */
[----:B------:R0:W-:Y:S01]  /*5440*/  STG.E.U8 [R8.64], R5 ;  /* 0x0000000508007986 */ /* 0x0001e2000c101124 */
[----:B------:R-:W-:Y:S05]  /*5450*/  BRA `(.L_x_19924) ;  /* 0x0000081000007947 */ /* 0x000fea0003800000 */
.L_x_19935:
        /* <DEDUP_REMOVED lines=13> */
.L_x_19939:
[----:B------:R-:W-:Y:S01]  /*5530*/  IMAD.MOV.U32 R0, RZ, RZ, 0x7f ;  /* 0x0000007fff007424 */ /* 0x000fe200078e00ff */
[----:B------:R-:W-:-:S04]  /*5540*/  ISETP.GT.U32.AND P0, PT, R3, 0x7f800000, PT ;  /* 0x7f8000000300780c */ /* 0x000fc80003f04070 */
[----:B------:R-:W-:-:S04]  /*5550*/  SEL R0, R0, 0x7c, P0 ;  /* 0x0000007c00007807 */ /* 0x000fc80000000000 */
.L_x_19940:
[----:B------:R-:W-:Y:S05]  /*5560*/  BSYNC B0 ;  /* 0x0000000000007941 */ /* 0x000fea0003800000 */
.L_x_19938:
[----:B------:R-:W-:-:S04]  /*5570*/  LOP3.LUT R3, R27, 0x80000000, RZ, 0xc0, !PT ;  /* 0x800000001b037812 */ /* 0x000fc800078ec0ff */
[----:B------:R-:W-:-:S04]  /*5580*/  SHF.R.U32.HI R3, RZ, 0x18, R3 ;  /* 0x00000018ff037819 */ /* 0x000fc80000011603 */
[----:B------:R-:W-:-:S05]  /*5590*/  LOP3.LUT R3, R0, R3, RZ, 0xfc, !PT ;  /* 0x0000000300037212 */ /* 0x000fca00078efcff */
[----:B------:R0:W-:Y:S01]  /*55a0*/  STG.E.U8 [R8.64], R3 ;  /* 0x0000000308007986 */ /* 0x0001e2000c101124 */
[----:B------:R-:W-:Y:S05]  /*55b0*/  BRA `(.L_x_19924) ;  /* 0x000006b000007947 */ /* 0x000fea0003800000 */
.L_x_19934:
[----:B------:R-:W0:Y:S02]  /*55c0*/  I2F.S64 R0, R26 ;  /* 0x0000001a00007312 */ /* 0x000e240000301400 */
[----:B0-----:R-:W-:-:S05]  /*55d0*/  F2FP.BF16.PACK_AB R0, RZ, R0 ;  /* 0x00000000ff00723e */ /* 0x001fca00000010ff */
[----:B------:R0:W-:Y:S01]  /*55e0*/  STG.E.U16 [R8.64], R0 ;  /* 0x0000000008007986 */ /* 0x0001e2000c101524 */
[----:B------:R-:W-:Y:S05]  /*55f0*/  BRA `(.L_x_19924) ;  /* 0x0000067000007947 */ /* 0x000fea0003800000 */
.L_x_19931:
        /* <DEDUP_REMOVED lines=10> */
.L_x_19943:
        /* <DEDUP_REMOVED lines=17> */
.L_x_19946:
[----:B------:R-:W-:-:S04]  /*57b0*/  LOP3.LUT R3, R27, 0x80000000, RZ, 0xc0, !PT ;  /* 0x800000001b037812 */ /* 0x000fc800078ec0ff */
[----:B------:R-:W-:-:S04]  /*57c0*/  SHF.R.U32.HI R3, RZ, 0x18, R3 ;  /* 0x00000018ff037819 */ /* 0x000fc80000011603 */
[----:B------:R-:W-:-:S04]  /*57d0*/  LOP3.LUT R0, R0, R3, RZ, 0xfc, !PT ;  /* 0x0000000300007212 */ /* 0x000fc800078efcff */
[----:B------:R-:W-:Y:S02]  /*57e0*/  PRMT R4, R0, 0x7610, R4 ;  /* 0x0000761000047816 */ /* 0x000fe40000000004 */
.L_x_19945:
[----:B------:R-:W-:Y:S05]  /*57f0*/  BSYNC B0 ;  /* 0x0000000000007941 */ /* 0x000fea0003800000 */
.L_x_19944:
[----:B------:R0:W-:Y:S01]  /*5800*/  STG.E.U8 [R8.64], R4 ;  /* 0x0000000408007986 */ /* 0x0001e2000c101124 */
[----:B------:R-:W-:Y:S05]  /*5810*/  BRA `(.L_x_19924) ;  /* 0x0000045000007947 */ /* 0x000fea0003800000 */
.L_x_19942:
        /* <DEDUP_REMOVED lines=17> */
.L_x_19949:
[----:B------:R-:W-:-:S04]  /*5930*/  LOP3.LUT R3, R27, 0x80000000, RZ, 0xc0, !PT ;  /* 0x800000001b037812 */ /* 0x000fc800078ec0ff */
[----:B------:R-:W-:-:S04]  /*5940*/  SHF.R.U32.HI R3, RZ, 0x18, R3 ;  /* 0x00000018ff037819 */ /* 0x000fc80000011603 */
[----:B------:R-:W-:-:S04]  /*5950*/  LOP3.LUT R0, R0, R3, RZ, 0xfc, !PT ;  /* 0x0000000300007212 */ /* 0x000fc800078efcff */
[----:B------:R-:W-:Y:S02]  /*5960*/  PRMT R4, R0, 0x7610, R4 ;  /* 0x0000761000047816 */ /* 0x000fe40000000004 */
.L_x_19948:
[----:B------:R-:W-:Y:S05]  /*5970*/  BSYNC B0 ;  /* 0x0000000000007941 */ /* 0x000fea0003800000 */
.L_x_19947:
[----:B------:R0:W-:Y:S01]  /*5980*/  STG.E.U8 [R8.64], R4 ;  /* 0x0000000408007986 */ /* 0x0001e2000c101124 */
[----:B------:R-:W-:Y:S05]  /*5990*/  BRA `(.L_x_19924) ;  /* 0x000002d000007947 */ /* 0x000fea0003800000 */
.L_x_19941:
        /* <DEDUP_REMOVED lines=22> */
.L_x_19923:
        /* <DEDUP_REMOVED lines=20> */
.L_x_19951:
[----:B------:R0:W-:Y:S01]  /*5c40*/  STG.E.64 [R8.64], R26 ;  /* 0x0000001a08007986 */ /* 0x0001e2000c101b24 */
[----:B------:R-:W-:Y:S05]  /*5c50*/  BRA `(.L_x_19924) ;  /* 0x0000001000007947 */ /* 0x000fea0003800000 */
.L_x_19950:
[----:B------:R0:W-:Y:S02]  /*5c60*/  STG.E [R8.64], R26 ;  /* 0x0000001a08007986 */ /* 0x0001e4000c101924 */
.L_x_19924:
        /* <DEDUP_REMOVED lines=21> */
.L_x_19955:
[----:B------:R0:W-:Y:S01]  /*5dc0*/  STG.E.U8 [R8.64], R22 ;  /* 0x0000001608007986 */ /* 0x0001e2000c101124 */
[----:B------:R-:W-:Y:S05]  /*5dd0*/  BRA `(.L_x_19957) ;  /* 0x00000d6000007947 */ /* 0x000fea0003800000 */
.L_x_19954:
        /* <DEDUP_REMOVED lines=8> */
.L_x_19959:
[----:B------:R0:W-:Y:S01]  /*5e60*/  STG.E [R8.64], R22 ;  /* 0x0000001608007986 */ /* 0x0001e2000c101924 */
[----:B------:R-:W-:Y:S05]  /*5e70*/  BRA `(.L_x_19957) ;  /* 0x00000cc000007947 */ /* 0x000fea0003800000 */
.L_x_19958:
[----:B------:R0:W-:Y:S01]  /*5e80*/  STG.E.U16 [R8.64], R22 ;  /* 0x0000001608007986 */ /* 0x0001e2000c101524 */
[----:B------:R-:W-:Y:S05]  /*5e90*/  BRA `(.L_x_19957) ;  /* 0x00000ca000007947 */ /* 0x000fea0003800000 */
.L_x_19953:
        /* <DEDUP_REMOVED lines=9> */
.L_x_19961:
[----:B------:R-:W0:Y:S02]  /*5f30*/  I2F.S64 R0, R22 ;  /* 0x0000001600007312 */ /* 0x000e240000301400 */
[----:B0-----:R-:W-:-:S05]  /*5f40*/  F2FP.PACK_AB R0, RZ, R0 ;  /* 0x00000000ff00723e */ /* 0x001fca00000000ff */
[----:B------:R0:W-:Y:S01]  /*5f50*/  STG.E.U16 [R8.64], R0 ;  /* 0x0000000008007986 */ /* 0x0001e2000c101524 */
[----:B------:R-:W-:Y:S05]  /*5f60*/  BRA `(.L_x_19957) ;  /* 0x00000bd000007947 */ /* 0x000fea0003800000 */
.L_x_19960:
        /* <DEDUP_REMOVED lines=10> */
.L_x_19963:
[----:B------:R-:W0:Y:S02]  /*6010*/  I2F.S64 R22, R22 ;  /* 0x0000001600167312 */ /* 0x000e240000301400 */
[----:B0-----:R-:W-:-:S04]  /*6020*/  F2FP.PACK_AB R3, RZ, R22 ;  /* 0x00000016ff03723e */ /* 0x001fc800000000ff */
[----:B------:R-:W-:-:S05]  /*6030*/  PRMT R3, R3, 0x5410, RZ ;  /* 0x0000541003037816 */ /* 0x000fca00000000ff */
[----:B------:R0:W-:Y:S01]  /*6040*/  STG.E [R8.64], R3 ;  /* 0x0000000308007986 */ /* 0x0001e2000c101924 */
[----:B------:R-:W-:Y:S05]  /*6050*/  BRA `(.L_x_19957) ;  /* 0x00000ae000007947 */ /* 0x000fea0003800000 */
.L_x_19962:
[----:B------:R-:W0:Y:S02]  /*6060*/  I2F.F64.S64 R22, R22 ;  /* 0x0000001600167312 */ /* 0x000e240000301c00 */
[----:B0-----:R0:W-:Y:S01]  /*6070*/  STG.E.64 [R8.64], R22 ;  /* 0x0000001608007986 */ /* 0x0011e2000c101b24 */
[----:B------:R-:W-:Y:S05]  /*6080*/  BRA `(.L_x_19957) ;  /* 0x00000ab000007947 */ /* 0x000fea0003800000 */
.L_x_19952:
        /* <DEDUP_REMOVED lines=13> */
.L_x_19966:
[----:B------:R-:W0:Y:S01]  /*6160*/  I2F.F64.S64 R4, R22 ;  /* 0x0000001600047312 */ /* 0x000e220000301c00 */
[----:B------:R-:W-:-:S05]  /*6170*/  CS2R R6, SRZ ;  /* 0x0000000000067805 */ /* 0x000fca000001ff00 */
[----:B0-----:R0:W-:Y:S01]  /*6180*/  STG.E.128 [R8.64], R4 ;  /* 0x0000000408007986 */ /* 0x0011e2000c101d24 */
[----:B------:R-:W-:Y:S05]  /*6190*/  BRA `(.L_x_19957) ;  /* 0x000009a000007947 */ /* 0x000fea0003800000 */
.L_x_19965:
        /* <DEDUP_REMOVED lines=21> */
.L_x_19970:
[----:B------:R-:W-:Y:S05]  /*62f0*/  BSYNC B0 ;  /* 0x0000000000007941 */ /* 0x000fea0003800000 */
.L_x_19969:
[----:B------:R-:W-:-:S05]  /*6300*/  LOP3.LUT R5, R0, R5, RZ, 0xfc, !PT ;  /* 0x0000000500057212 */ /* 0x000fca00078efcff */
[----:B------:R0:W-:Y:S01]  /*6310*/  STG.E.U8 [R8.64], R5 ;  /* 0x0000000508007986 */ /* 0x0001e2000c101124 */
[----:B------:R-:W-:Y:S05]  /*6320*/  BRA `(.L_x_19957) ;  /* 0x0000081000007947 */ /* 0x000fea0003800000 */
.L_x_19968:
        /* <DEDUP_REMOVED lines=13> */
.L_x_19972:
[----:B------:R-:W-:Y:S01]  /*6400*/  IMAD.MOV.U32 R0, RZ, RZ, 0x7f ;  /* 0x0000007fff007424 */ /* 0x000fe200078e00ff */
[----:B------:R-:W-:-:S04]  /*6410*/  ISETP.GT.U32.AND P0, PT, R3, 0x7f800000, PT ;  /* 0x7f8000000300780c */ /* 0x000fc80003f04070 */
[----:B------:R-:W-:-:S04]  /*6420*/  SEL R0, R0, 0x7c, P0 ;  /* 0x0000007c00007807 */ /* 0x000fc80000000000 */
.L_x_19973:
[----:B------:R-:W-:Y:S05]  /*6430*/  BSYNC B0 ;  /* 0x0000000000007941 */ /* 0x000fea0003800000 */
.L_x_19971:
[----:B------:R-:W-:-:S04]  /*6440*/  LOP3.LUT R3, R23, 0x80000000, RZ, 0xc0, !PT ;  /* 0x8000000017037812 */ /* 0x000fc800078ec0ff */
[----:B------:R-:W-:-:S04]  /*6450*/  SHF.R.U32.HI R3, RZ, 0x18, R3 ;  /* 0x00000018ff037819 */ /* 0x000fc80000011603 */
[----:B------:R-:W-:-:S05]  /*6460*/  LOP3.LUT R3, R0, R3, RZ, 0xfc, !PT ;  /* 0x0000000300037212 */ /* 0x000fca00078efcff */
[----:B------:R0:W-:Y:S01]  /*6470*/  STG.E.U8 [R8.64], R3 ;  /* 0x0000000308007986 */ /* 0x0001e2000c101124 */
[----:B------:R-:W-:Y:S05]  /*6480*/  BRA `(.L_x_19957) ;  /* 0x000006b000007947 */ /* 0x000fea0003800000 */
.L_x_19967:
[----:B------:R-:W0:Y:S02]  /*6490*/  I2F.S64 R0, R22 ;  /* 0x0000001600007312 */ /* 0x000e240000301400 */
[----:B0-----:R-:W-:-:S05]  /*64a0*/  F2FP.BF16.PACK_AB R0, RZ, R0 ;  /* 0x00000000ff00723e */ /* 0x001fca00000010ff */
[----:B------:R0:W-:Y:S01]  /*64b0*/  STG.E.U16 [R8.64], R0 ;  /* 0x0000000008007986 */ /* 0x0001e2000c101524 */
[----:B------:R-:W-:Y:S05]  /*64c0*/  BRA `(.L_x_19957) ;  /* 0x0000067000007947 */ /* 0x000fea0003800000 */
.L_x_19964:
        /* <DEDUP_REMOVED lines=10> */
.L_x_19976:
        /* <DEDUP_REMOVED lines=17> */
.L_x_19979:
[----:B------:R-:W-:-:S04]  /*6680*/  LOP3.LUT R3, R23, 0x80000000, RZ, 0xc0, !PT ;  /* 0x8000000017037812 */ /* 0x000fc800078ec0ff */
[----:B------:R-:W-:-:S04]  /*6690*/  SHF.R.U32.HI R3, RZ, 0x18, R3 ;  /* 0x00000018ff037819 */ /* 0x000fc80000011603 */
[----:B------:R-:W-:-:S04]  /*66a0*/  LOP3.LUT R0, R0, R3, RZ, 0xfc, !PT ;  /* 0x0000000300007212 */ /* 0x000fc800078efcff */
[----:B------:R-:W-:Y:S02]  /*66b0*/  PRMT R4, R0, 0x7610, R4 ;  /* 0x0000761000047816 */ /* 0x000fe40000000004 */
.L_x_19978:
[----:B------:R-:W-:Y:S05]  /*66c0*/  BSYNC B0 ;  /* 0x0000000000007941 */ /* 0x000fea0003800000 */
.L_x_19977:
[----:B------:R0:W-:Y:S01]  /*66d0*/  STG.E.U8 [R8.64], R4 ;  /* 0x0000000408007986 */ /* 0x0001e2000c101124 */
[----:B------:R-:W-:Y:S05]  /*66e0*/  BRA `(.L_x_19957) ;  /* 0x0000045000007947 */ /* 0x000fea0003800000 */
.L_x_19975:
        /* <DEDUP_REMOVED lines=17> */
.L_x_19982:
[----:B------:R-:W-:-:S04]  /*6800*/  LOP3.LUT R3, R23, 0x80000000, RZ, 0xc0, !PT ;  /* 0x8000000017037812 */ /* 0x000fc800078ec0ff */
[----:B------:R-:W-:-:S04]  /*6810*/  SHF.R.U32.HI R3, RZ, 0x18, R3 ;  /* 0x00000018ff037819 */ /* 0x000fc80000011603 */
[----:B------:R-:W-:-:S04]  /*6820*/  LOP3.LUT R0, R0, R3, RZ, 0xfc, !PT ;  /* 0x0000000300007212 */ /* 0x000fc800078efcff */
[----:B------:R-:W-:Y:S02]  /*6830*/  PRMT R4, R0, 0x7610, R4 ;  /* 0x0000761000047816 */ /* 0x000fe40000000004 */
.L_x_19981:
[----:B------:R-:W-:Y:S05]  /*6840*/  BSYNC B0 ;  /* 0x0000000000007941 */ /* 0x000fea0003800000 */
.L_x_19980:
[----:B------:R0:W-:Y:S01]  /*6850*/  STG.E.U8 [R8.64], R4 ;  /* 0x0000000408007986 */ /* 0x0001e2000c101124 */
[----:B------:R-:W-:Y:S05]  /*6860*/  BRA `(.L_x_19957) ;  /* 0x000002d000007947 */ /* 0x000fea0003800000 */
.L_x_19974:
        /* <DEDUP_REMOVED lines=22> */
.L_x_19956:
        /* <DEDUP_REMOVED lines=20> */
.L_x_19984:
[----:B------:R0:W-:Y:S01]  /*6b10*/  STG.E.64 [R8.64], R22 ;  /* 0x0000001608007986 */ /* 0x0001e2000c101b24 */
[----:B------:R-:W-:Y:S05]  /*6b20*/  BRA `(.L_x_19957) ;  /* 0x0000001000007947 */ /* 0x000fea0003800000 */
.L_x_19983:
[----:B------:R0:W-:Y:S02]  /*6b30*/  STG.E [R8.64], R22 ;  /* 0x0000001608007986 */ /* 0x0001e4000c101924 */
.L_x_19957:
[----:B------:R-:W-:Y:S02]  /*6b40*/  IADD3 R2, R2, 0x80, RZ ;  /* 0x0000008002027810 */ /* 0x000fe40007ffe0ff */
.L_x_19918:
[----:B------:R-:W-:Y:S05]  /*6b50*/  BSYNC B6 ;  /* 0x0000000000067941 */ /* 0x000fea0003800000 */
.L_x_19917:
        /* <DEDUP_REMOVED lines=20> */
.L_x_19988:
[----:B------:R-:W-:Y:S01]  /*6ca0*/  STG.E.U8 [R2.64], R16 ;  /* 0x0000001002007986 */ /* 0x000fe2000c101124 */
[----:B------:R-:W-:Y:S05]  /*6cb0*/  EXIT ;  /* 0x000000000000794d */ /* 0x000fea0003800000 */
.L_x_19987:
        /* <DEDUP_REMOVED lines=8> */
.L_x_19991:
[----:B------:R-:W-:Y:S01]  /*6d40*/  STG.E [R2.64], R16 ;  /* 0x0000001002007986 */ /* 0x000fe2000c101924 */
[----:B------:R-:W-:Y:S05]  /*6d50*/  EXIT ;  /* 0x000000000000794d */ /* 0x000fea0003800000 */
.L_x_19990:
[----:B------:R-:W-:Y:S01]  /*6d60*/  STG.E.U16 [R2.64], R16 ;  /* 0x0000001002007986 */ /* 0x000fe2000c101524 */
[----:B------:R-:W-:Y:S05]  /*6d70*/  EXIT ;  /* 0x000000000000794d */ /* 0x000fea0003800000 */
.L_x_19986:
        /* <DEDUP_REMOVED lines=9> */
.L_x_19993:
[----:B------:R-:W0:Y:S02]  /*6e10*/  I2F.S64 R0, R16 ;  /* 0x0000001000007312 */ /* 0x000e240000301400 */
[----:B0-----:R-:W-:-:S05]  /*6e20*/  F2FP.PACK_AB R0, RZ, R0 ;  /* 0x00000000ff00723e */ /* 0x001fca00000000ff */
[----:B------:R-:W-:Y:S01]  /*6e30*/  STG.E.U16 [R2.64], R0 ;  /* 0x0000000002007986 */ /* 0x000fe2000c101524 */
[----:B------:R-:W-:Y:S05]  /*6e40*/  EXIT ;  /* 0x000000000000794d */ /* 0x000fea0003800000 */
.L_x_19992:
        /* <DEDUP_REMOVED lines=10> */
.L_x_19995:
[----:B------:R-:W0:Y:S02]  /*6ef0*/  I2F.S64 R16, R16 ;  /* 0x0000001000107312 */ /* 0x000e240000301400 */
[----:B0-----:R-:W-:-:S04]  /*6f00*/  F2FP.PACK_AB R5, RZ, R16 ;  /* 0x00000010ff05723e */ /* 0x001fc800000000ff */
[----:B------:R-:W-:-:S05]  /*6f10*/  PRMT R5, R5, 0x5410, RZ ;  /* 0x0000541005057816 */ /* 0x000fca00000000ff */
[----:B------:R-:W-:Y:S01]  /*6f20*/  STG.E [R2.64], R5 ;  /* 0x0000000502007986 */ /* 0x000fe2000c101924 */
[----:B------:R-:W-:Y:S05]  /*6f30*/  EXIT ;  /* 0x000000000000794d */ /* 0x000fea0003800000 */
.L_x_19994:
[----:B------:R-:W0:Y:S02]  /*6f40*/  I2F.F64.S64 R16, R16 ;  /* 0x0000001000107312 */ /* 0x000e240000301c00 */
[----:B0-----:R-:W-:Y:S01]  /*6f50*/  STG.E.64 [R2.64], R16 ;  /* 0x0000001002007986 */ /* 0x001fe2000c101b24 */
[----:B------:R-:W-:Y:S05]  /*6f60*/  EXIT ;  /* 0x000000000000794d */ /* 0x000fea0003800000 */
.L_x_19985:
        /* <DEDUP_REMOVED lines=13> */
.L_x_19998:
[----:B------:R-:W0:Y:S01]  /*7040*/  I2F.F64.S64 R16, R16 ;  /* 0x0000001000107312 */ /* 0x000e220000301c00 */
[----:B------:R-:W-:-:S05]  /*7050*/  CS2R R18, SRZ ;  /* 0x0000000000127805 */ /* 0x000fca000001ff00 */
[----:B0-----:R-:W-:Y:S01]  /*7060*/  STG.E.128 [R2.64], R16 ;  /* 0x0000001002007986 */ /* 0x001fe2000c101d24 */
[----:B------:R-:W-:Y:S05]  /*7070*/  EXIT ;  /* 0x000000000000794d */ /* 0x000fea0003800000 */
.L_x_19997:
        /* <DEDUP_REMOVED lines=21> */
.L_x_20002:
[----:B------:R-:W-:Y:S05]  /*71d0*/  BSYNC B0 ;  /* 0x0000000000007941 */ /* 0x000fea0003800000 */
.L_x_20001:
[----:B------:R-:W-:-:S05]  /*71e0*/  LOP3.LUT R5, R0, R5, RZ, 0xfc, !PT ;  /* 0x0000000500057212 */ /* 0x000fca00078efcff */
[----:B------:R-:W-:Y:S01]  /*71f0*/  STG.E.U8 [R2.64], R5 ;  /* 0x0000000502007986 */ /* 0x000fe2000c101124 */
[----:B------:R-:W-:Y:S05]  /*7200*/  EXIT ;  /* 0x000000000000794d */ /* 0x000fea0003800000 */
.L_x_20000:
        /* <DEDUP_REMOVED lines=13> */
.L_x_20004:
[----:B------:R-:W-:Y:S01]  /*72e0*/  IMAD.MOV.U32 R0, RZ, RZ, 0x7f ;  /* 0x0000007fff007424 */ /* 0x000fe200078e00ff */
[----:B------:R-:W-:-:S04]  /*72f0*/  ISETP.GT.U32.AND P0, PT, R4, 0x7f800000, PT ;  /* 0x7f8000000400780c */ /* 0x000fc80003f04070 */
[----:B------:R-:W-:-:S04]  /*7300*/  SEL R0, R0, 0x7c, P0 ;  /* 0x0000007c00007807 */ /* 0x000fc80000000000 */
.L_x_20005:
[----:B------:R-:W-:Y:S05]  /*7310*/  BSYNC B0 ;  /* 0x0000000000007941 */ /* 0x000fea0003800000 */
.L_x_20003:
[----:B------:R-:W-:-:S04]  /*7320*/  LOP3.LUT R4, R17, 0x80000000, RZ, 0xc0, !PT ;  /* 0x8000000011047812 */ /* 0x000fc800078ec0ff */
[----:B------:R-:W-:-:S04]  /*7330*/  SHF.R.U32.HI R5, RZ, 0x18, R4 ;  /* 0x00000018ff057819 */ /* 0x000fc80000011604 */
[----:B------:R-:W-:-:S05]  /*7340*/  LOP3.LUT R5, R0, R5, RZ, 0xfc, !PT ;  /* 0x0000000500057212 */ /* 0x000fca00078efcff */
[----:B------:R-:W-:Y:S01]  /*7350*/  STG.E.U8 [R2.64], R5 ;  /* 0x0000000502007986 */ /* 0x000fe2000c101124 */
[----:B------:R-:W-:Y:S05]  /*7360*/  EXIT ;  /* 0x000000000000794d */ /* 0x000fea0003800000 */
.L_x_19999:
[----:B------:R-:W0:Y:S02]  /*7370*/  I2F.S64 R0, R16 ;  /* 0x0000001000007312 */ /* 0x000e240000301400 */
[----:B0-----:R-:W-:-:S05]  /*7380*/  F2FP.BF16.PACK_AB R0, RZ, R0 ;  /* 0x00000000ff00723e */ /* 0x001fca00000010ff */
[----:B------:R-:W-:Y:S01]  /*7390*/  STG.E.U16 [R2.64], R0 ;  /* 0x0000000002007986 */ /* 0x000fe2000c101524 */
[----:B------:R-:W-:Y:S05]  /*73a0*/  EXIT ;  /* 0x000000000000794d */ /* 0x000fea0003800000 */
.L_x_19996:
        /* <DEDUP_REMOVED lines=10> */
.L_x_20008:
        /* <DEDUP_REMOVED lines=17> */
.L_x_20011:
[----:B------:R-:W-:-:S04]  /*7560*/  LOP3.LUT R0, R17, 0x80000000, RZ, 0xc0, !PT ;  /* 0x8000000011007812 */ /* 0x000fc800078ec0ff */
[----:B------:R-:W-:-:S04]  /*7570*/  SHF.R.U32.HI R5, RZ, 0x18, R0 ;  /* 0x00000018ff057819 */ /* 0x000fc80000011600 */
[----:B------:R-:W-:-:S04]  /*7580*/  LOP3.LUT R4, R4, R5, RZ, 0xfc, !PT ;  /* 0x0000000504047212 */ /* 0x000fc800078efcff */
[----:B------:R-:W-:Y:S02]  /*7590*/  PRMT R0, R4, 0x7610, R0 ;  /* 0x0000761004007816 */ /* 0x000fe40000000000 */
.L_x_20010:
[----:B------:R-:W-:Y:S05]  /*75a0*/  BSYNC B0 ;  /* 0x0000000000007941 */ /* 0x000fea0003800000 */
.L_x_20009:
[----:B------:R-:W-:Y:S01]  /*75b0*/  STG.E.U8 [R2.64], R0 ;  /* 0x0000000002007986 */ /* 0x000fe2000c101124 */
[----:B------:R-:W-:Y:S05]  /*75c0*/  EXIT ;  /* 0x000000000000794d */ /* 0x000fea0003800000 */
.L_x_20007:
        /* <DEDUP_REMOVED lines=17> */
.L_x_20014:
[----:B------:R-:W-:-:S04]  /*76e0*/  LOP3.LUT R0, R17, 0x80000000, RZ, 0xc0, !PT ;  /* 0x8000000011007812 */ /* 0x000fc800078ec0ff */
[----:B------:R-:W-:-:S04]  /*76f0*/  SHF.R.U32.HI R5, RZ, 0x18, R0 ;  /* 0x00000018ff057819 */ /* 0x000fc80000011600 */
[----:B------:R-:W-:-:S04]  /*7700*/  LOP3.LUT R4, R4, R5, RZ, 0xfc, !PT ;  /* 0x0000000504047212 */ /* 0x000fc800078efcff */
[----:B------:R-:W-:Y:S02]  /*7710*/  PRMT R0, R4, 0x7610, R0 ;  /* 0x0000761004007816 */ /* 0x000fe40000000000 */
.L_x_20013:
[----:B------:R-:W-:Y:S05]  /*7720*/  BSYNC B0 ;  /* 0x0000000000007941 */ /* 0x000fea0003800000 */
.L_x_20012:
[----:B------:R-:W-:Y:S01]  /*7730*/  STG.E.U8 [R2.64], R0 ;  /* 0x0000000002007986 */ /* 0x000fe2000c101124 */
[----:B------:R-:W-:Y:S05]  /*7740*/  EXIT ;  /* 0x000000000000794d */ /* 0x000fea0003800000 */
.L_x_20006:
        /* <DEDUP_REMOVED lines=22> */
.L_x_19989:
        /* <DEDUP_REMOVED lines=20> */
.L_x_20016:
[----:B------:R-:W-:Y:S01]  /*79f0*/  STG.E.64 [R2.64], R16 ;  /* 0x0000001002007986 */ /* 0x000fe2000c101b24 */
[----:B------:R-:W-:Y:S05]  /*7a00*/  EXIT ;  /* 0x000000000000794d */ /* 0x000fea0003800000 */
.L_x_20015:
[----:B------:R-:W-:Y:S01]  /*7a10*/  STG.E [R2.64], R16 ;  /* 0x0000001002007986 */ /* 0x000fe2000c101924 */
[----:B------:R-:W-:Y:S05]  /*7a20*/  EXIT ;  /* 0x000000000000794d */ /* 0x000fea0003800000 */
.L_x_20017:
        /* <DEDUP_REMOVED lines=13> */
.L_x_25237:


//--------------------- .text._ZN2at6native18elementwise_kernelILi128ELi2EZNS0_22gpu_kernel_impl_nocastINS0_13AUnaryFunctorIlllNS0_17BitwiseAndFunctorIlEEEEEEvRNS_18TensorIteratorBaseERKT_EUliE_EEviT1_ --------------------------
	.section	.text._ZN2at6native18elementwise_kernelILi128ELi2EZNS0_22gpu_kernel_impl_nocastINS0_13AUnaryFunctorIlllNS0_17BitwiseAndFunctorIlEEEEEEvRNS_18TensorIteratorBaseERKT_EUliE_EEviT1_,"ax",@progbits
	.sectioninfo	@"SHI_REGISTERS=12"
	.align	128
        .global         _ZN2at6native18elementwise_kernelILi128ELi2EZNS0_22gpu_kernel_impl_nocastINS0_13AUnaryFunctorIlllNS0_17BitwiseAndFunctorIlEEEEEEvRNS_18TensorIteratorBaseERKT_EUliE_EEviT1_
        .type           _ZN2at6native18elementwise_kernelILi128ELi2EZNS0_22gpu_kernel_impl_nocastINS0_13AUnaryFunctorIlllNS0_17BitwiseAndFunctorIlEEEEEEvRNS_18TensorIteratorBaseERKT_EUliE_EEviT1_,@function
        .size           _ZN2at6native18elementwise_kernelILi128ELi2EZNS0_22gpu_kernel_impl_nocastINS0_13AUnaryFunctorIlllNS0_17BitwiseAndFunctorIlEEEEEEvRNS_18TensorIteratorBaseERKT_EUliE_EEviT1_,(.L_x_25238 - _ZN2at6native18elementwise_kernelILi128ELi2EZNS0_22gpu_kernel_impl_nocastINS0_13AUnaryFunctorIlllNS0_17BitwiseAndFunctorIlEEEEEEvRNS_18TensorIteratorBaseERKT_EUliE_EEviT1_)
        .other          _ZN2at6native18elementwise_kernelILi128ELi2EZNS0_22gpu_kernel_impl_nocastINS0_13AUnaryFunctorIlllNS0_17BitwiseAndFunctorIlEEEEEEvRNS_18TensorIteratorBaseERKT_EUliE_EEviT1_,@"STO_CUDA_ENTRY STV_DEFAULT"
_ZN2at6native18elementwise_kernelILi128ELi2EZNS0_22gpu_kernel_impl_nocastINS0_13AUnaryFunctorIlllNS0_17BitwiseAndFunctorIlEEEEEEvRNS_18TensorIteratorBaseERKT_EUliE_EEviT1_:
.text._ZN2at6native18elementwise_kernelILi128ELi2EZNS0_22gpu_kernel_impl_nocastINS0_13AUnaryFunctorIlllNS0_17BitwiseAndFunctorIlEEEEEEvRNS_18TensorIteratorBaseERKT_EUliE_EEviT1_:
        /* <DEDUP_REMOVED lines=236> */
.L_x_20020:
        /* <DEDUP_REMOVED lines=9> */
.L_x_20019:
[----:B------:R-:W-:Y:S05]  /*0f50*/  BSYNC B0 ;  /* 0x0000000000007941 */ /* 0x000fea0003800000 */
.L_x_20018:
        /* <DEDUP_REMOVED lines=230> */
.L_x_20021:
        /* <DEDUP_REMOVED lines=9> */
.L_x_20022:
        /* <DEDUP_REMOVED lines=11> */
.L_x_25238:


//--------------------- .text._ZN2at6native27unrolled_elementwise_kernelINS0_13AUnaryFunctorIlllNS0_17BitwiseAndFunctorIlEEEESt5arrayIPcLm2EELi4E23TrivialOffsetCalculatorILi1EjESA_NS0_6memory15LoadWithoutCastENSB_16StoreWithoutCastEEEviT_T0_T2_T3_T4_T5_ --------------------------
	.section	.text._ZN2at6native27unrolled_elementwise_kernelINS0_13AUnaryFunctorIlllNS0_17BitwiseAndFunctorIlEEEESt5arrayIPcLm2EELi4E23TrivialOffsetCalculatorILi1EjESA_NS0_6memory15LoadWithoutCastENSB_16StoreWithoutCastEEEviT_T0_T2_T3_T4_T5_,"ax",@progbits
	.sectioninfo	@"SHI_REGISTERS=22"
	.align	128
        .global         _ZN2at6native27unrolled_elementwise_kernelINS0_13AUnaryFunctorIlllNS0_17BitwiseAndFunctorIlEEEESt5arrayIPcLm2EELi4E23TrivialOffsetCalculatorILi1EjESA_NS0_6memory15LoadWithoutCastENSB_16StoreWithoutCastEEEviT_T0_T2_T3_T4_T5_
        .type           _ZN2at6native27unrolled_elementwise_kernelINS0_13AUnaryFunctorIlllNS0_17BitwiseAndFunctorIlEEEESt5arrayIPcLm2EELi4E23TrivialOffsetCalculatorILi1EjESA_NS0_6memory15LoadWithoutCastENSB_16StoreWithoutCastEEEviT_T0_T2_T3_T4_T5_,@function
        .size           _ZN2at6native27unrolled_elementwise_kernelINS0_13AUnaryFunctorIlllNS0_17BitwiseAndFunctorIlEEEESt5arrayIPcLm2EELi4E23TrivialOffsetCalculatorILi1EjESA_NS0_6memory15LoadWithoutCastENSB_16StoreWithoutCastEEEviT_T0_T2_T3_T4_T5_,(.L_x_25239 - _ZN2at6native27unrolled_elementwise_kernelINS0_13AUnaryFunctorIlllNS0_17BitwiseAndFunctorIlEEEESt5arrayIPcLm2EELi4E23TrivialOffsetCalculatorILi1EjESA_NS0_6memory15LoadWithoutCastENSB_16StoreWithoutCastEEEviT_T0_T2_T3_T4_T5_)
        .other          _ZN2at6native27unrolled_elementwise_kernelINS0_13AUnaryFunctorIlllNS0_17BitwiseAndFunctorIlEEEESt5arrayIPcLm2EELi4E23TrivialOffsetCalculatorILi1EjESA_NS0_6memory15LoadWithoutCastENSB_16StoreWithoutCastEEEviT_T0_T2_T3_T4_T5_,@"STO_CUDA_ENTRY STV_DEFAULT"
_ZN2at6native27unrolled_elementwise_kernelINS0_13AUnaryFunctorIlllNS0_17BitwiseAndFunctorIlEEEESt5arrayIPcLm2EELi4E23TrivialOffsetCalculatorILi1EjESA_NS0_6memory15LoadWithoutCastENSB_16StoreWithoutCastEEEviT_T0_T2_T3_T4_T5_:
.text._ZN2at6native27unrolled_elementwise_kernelINS0_13AUnaryFunctorIlllNS0_17BitwiseAndFunctorIlEEEESt5arrayIPcLm2EELi4E23TrivialOffsetCalculatorILi1EjESA_NS0_6memory15LoadWithoutCastENSB_16StoreWithoutCastEEEviT_T0_T2_T3_T4_T5_:
        /* <DEDUP_REMOVED lines=60> */
.L_x_20024:
[----:B------:R-:W-:Y:S05]  /*03c0*/  BSYNC B0 ;  /* 0x0000000000007941 */ /* 0x000fea0003800000 */
.L_x_20023:
        /* <DEDUP_REMOVED lines=9> */
.L_x_20025:
        /* <DEDUP_REMOVED lines=10> */
.L_x_25239:


//--------------------- .text._ZN2at6native29vectorized_elementwise_kernelILi2ENS0_13AUnaryFunctorIlllNS0_17BitwiseAndFunctorIlEEEESt5arrayIPcLm2EEEEviT0_T1_ --------------------------
	.section	.text._ZN2at6native29vectorized_elementwise_kernelILi2ENS0_13AUnaryFunctorIlllNS0_17BitwiseAndFunctorIlEEEESt5arrayIPcLm2EEEEviT0_T1_,"ax",@progbits
	.sectioninfo	@"SHI_REGISTERS=32"
	.align	128
        .global         _ZN2at6native29vectorized_elementwise_kernelILi2ENS0_13AUnaryFunctorIlllNS0_17BitwiseAndFunctorIlEEEESt5arrayIPcLm2EEEEviT0_T1_
        .type           _ZN2at6native29vectorized_elementwise_kernelILi2ENS0_13AUnaryFunctorIlllNS0_17BitwiseAndFunctorIlEEEESt5arrayIPcLm2EEEEviT0_T1_,@function
        .size           _ZN2at6native29vectorized_elementwise_kernelILi2ENS0_13AUnaryFunctorIlllNS0_17BitwiseAndFunctorIlEEEESt5arrayIPcLm2EEEEviT0_T1_,(.L_x_25240 - _ZN2at6native29vectorized_elementwise_kernelILi2ENS0_13AUnaryFunctorIlllNS0_17BitwiseAndFunctorIlEEEESt5arrayIPcLm2EEEEviT0_T1_)
        .other          _ZN2at6native29vectorized_elementwise_kernelILi2ENS0_13AUnaryFunctorIlllNS0_17BitwiseAndFunctorIlEEEESt5arrayIPcLm2EEEEviT0_T1_,@"STO_CUDA_ENTRY STV_DEFAULT"
_ZN2at6native29vectorized_elementwise_kernelILi2ENS0_13AUnaryFunctorIlllNS0_17BitwiseAndFunctorIlEEEESt5arrayIPcLm2EEEEviT0_T1_:
.text._ZN2at6native29vectorized_elementwise_kernelILi2ENS0_13AUnaryFunctorIlllNS0_17BitwiseAndFunctorIlEEEESt5arrayIPcLm2EEEEviT0_T1_:
        /* <DEDUP_REMOVED lines=49> */
.L_x_20026:
        /* <DEDUP_REMOVED lines=95> */
.L_x_20029:
[----:B-1----:R-:W-:-:S13]  /*0900*/  ISETP.GE.AND P0, PT, R19, R18, PT ;  /* 0x000000121300720c */ /* 0x002fda0003f06270 */
[----:B------:R-:W-:Y:S05]  /*0910*/  @P0 BRA `(.L_x_20031) ;  /* 0x000000c000000947 */ /* 0x000fea0003800000 */
[----:B0-----:R-:W-:Y:S01]  /*0920*/  IMAD.IADD R12, R0, 0x1, R19 ;  /* 0x00000001000c7824 */ /* 0x001fe200078e0213 */
[----:B------:R-:W-:Y:S01]  /*0930*/  IADD3 R19, R19, 0x80, RZ ;  /* 0x0000008013137810 */ /* 0x000fe20007ffe0ff */
[----:B------:R-:W-:-:S04]  /*0940*/  IMAD.MOV.U32 R13, RZ, RZ, 0x8 ;  /* 0x00000008ff0d7424 */ /* 0x000fc800078e00ff */
[----:B------:R-:W-:-:S05]  /*0950*/  IMAD.WIDE.U32 R12, R12, R13, c[0x0][0x178] ;  /* 0x00005e000c0c7625 */ /* 0x000fca00078e000d */
[----:B------:R0:W-:Y:S02]  /*0960*/  STG.E.64 [R12.64], R8 ;  /* 0x000000080c007986 */ /* 0x0001e4000c101b04 */
.L_x_20030:
[----:B------:R-:W-:-:S13]  /*0970*/  ISETP.GE.AND P0, PT, R19, R18, PT ;  /* 0x000000121300720c */ /* 0x000fda0003f06270 */
[----:B------:R-:W-:Y:S05]  /*0980*/  @P0 BRA `(.L_x_20032) ;  /* 0x000000d000000947 */ /* 0x000fea0003800000 */
[----:B0-----:R-:W-:Y:S01]  /*0990*/  HFMA2.MMA R9, -RZ, RZ, 0, 4.76837158203125e-07 ;  /* 0x00000008ff097435 */ /* 0x001fe200000001ff */
[----:B------:R-:W-:Y:S01]  /*09a0*/  IMAD.IADD R8, R0, 0x1, R19 ;  /* 0x0000000100087824 */ /* 0x000fe200078e0213 */
[----:B------:R-:W-:-:S08]  /*09b0*/  IADD3 R19, R19, 0x80, RZ ;  /* 0x0000008013137810 */ /* 0x000fd00007ffe0ff */
[----:B------:R-:W-:-:S05]  /*09c0*/  IMAD.WIDE.U32 R8, R8, R9, c[0x0][0x178] ;  /* 0x00005e0008087625 */ /* 0x000fca00078e0009 */
[----:B------:R0:W-:Y:S02]  /*09d0*/  STG.E.64 [R8.64], R2 ;  /* 0x0000000208007986 */ /* 0x0001e4000c101b04 */
.L_x_20031:
        /* <DEDUP_REMOVED lines=8> */
.L_x_20032:
[----:B------:R-:W-:Y:S05]  /*0a60*/  BSYNC B1 ;  /* 0x0000000000017941 */ /* 0x000fea0003800000 */
.L_x_20028:
[----:B------:R-:W-:-:S13]  /*0a70*/  ISETP.GE.AND P0, PT, R19, R18, PT ;  /* 0x000000121300720c */ /* 0x000fda0003f06270 */
[----:B0-----:R-:W-:Y:S01]  /*0a80*/  @!P0 IMAD.IADD R2, R0, 0x1, R19 ;  /* 0x0000000100028824 */ /* 0x001fe200078e0213 */
[----:B------:R-:W-:Y:S01]  /*0a90*/  @!P0 IADD3 R19, R19, 0x80, RZ ;  /* 0x0000008013138810 */ /* 0x000fe20007ffe0ff */
[----:B------:R-:W-:-:S04]  /*0aa0*/  @!P0 IMAD.MOV.U32 R3, RZ, RZ, 0x8 ;  /* 0x00000008ff038424 */ /* 0x000fc800078e00ff */
[----:B------:R-:W-:-:S05]  /*0ab0*/  @!P0 IMAD.WIDE.U32 R2, R2, R3, c[0x0][0x178] ;  /* 0x00005e0002028625 */ /* 0x000fca00078e0003 */
[----:B------:R0:W-:Y:S02]  /*0ac0*/  @!P0 STG.E.64 [R2.64], R10 ;  /* 0x0000000a02008986 */ /* 0x0001e4000c101b04 */
.L_x_20033:
[----:B------:R-:W-:Y:S05]  /*0ad0*/  BSYNC B0 ;  /* 0x0000000000007941 */ /* 0x000fea0003800000 */
.L_x_20027:
        /* <DEDUP_REMOVED lines=8> */
.L_x_20034:
        /* <DEDUP_REMOVED lines=10> */
.L_x_25240:


//--------------------- .text._ZN2at6native29vectorized_elementwise_kernelILi4ENS0_13AUnaryFunctorIlllNS0_17BitwiseAndFunctorIlEEEESt5arrayIPcLm2EEEEviT0_T1_ --------------------------
	.section	.text._ZN2at6native29vectorized_elementwise_kernelILi4ENS0_13AUnaryFunctorIlllNS0_17BitwiseAndFunctorIlEEEESt5arrayIPcLm2EEEEviT0_T1_,"ax",@progbits
	.sectioninfo	@"SHI_REGISTERS=32"
	.align	128
        .global         _ZN2at6native29vectorized_elementwise_kernelILi4ENS0_13AUnaryFunctorIlllNS0_17BitwiseAndFunctorIlEEEESt5arrayIPcLm2EEEEviT0_T1_
        .type           _ZN2at6native29vectorized_elementwise_kernelILi4ENS0_13AUnaryFunctorIlllNS0_17BitwiseAndFunctorIlEEEESt5arrayIPcLm2EEEEviT0_T1_,@function
        .size           _ZN2at6native29vectorized_elementwise_kernelILi4ENS0_13AUnaryFunctorIlllNS0_17BitwiseAndFunctorIlEEEESt5arrayIPcLm2EEEEviT0_T1_,(.L_x_25241 - _ZN2at6native29vectorized_elementwise_kernelILi4ENS0_13AUnaryFunctorIlllNS0_17BitwiseAndFunctorIlEEEESt5arrayIPcLm2EEEEviT0_T1_)
        .other          _ZN2at6native29vectorized_elementwise_kernelILi4ENS0_13AUnaryFunctorIlllNS0_17BitwiseAndFunctorIlEEEESt5arrayIPcLm2EEEEviT0_T1_,@"STO_CUDA_ENTRY STV_DEFAULT"
_ZN2at6native29vectorized_elementwise_kernelILi4ENS0_13AUnaryFunctorIlllNS0_17BitwiseAndFunctorIlEEEESt5arrayIPcLm2EEEEviT0_T1_:
.text._ZN2at6native29vectorized_elementwise_kernelILi4ENS0_13AUnaryFunctorIlllNS0_17BitwiseAndFunctorIlEEEESt5arrayIPcLm2EEEEviT0_T1_:
        /* <DEDUP_REMOVED lines=49> */
.L_x_20035:
        /* <DEDUP_REMOVED lines=95> */
.L_x_20038:
[----:B-1----:R-:W-:-:S13]  /*0900*/  ISETP.GE.AND P0, PT, R19, R18, PT ;  /* 0x000000121300720c */ /* 0x002fda0003f06270 */
[----:B------:R-:W-:Y:S05]  /*0910*/  @P0 BRA `(.L_x_20040) ;  /* 0x000000c000000947 */ /* 0x000fea0003800000 */
[----:B0-----:R-:W-:Y:S01]  /*0920*/  IMAD.IADD R12, R0, 0x1, R19 ;  /* 0x00000001000c7824 */ /* 0x001fe200078e0213 */
[----:B------:R-:W-:Y:S01]  /*0930*/  IADD3 R19, R19, 0x80, RZ ;  /* 0x0000008013137810 */ /* 0x000fe20007ffe0ff */
[----:B------:R-:W-:-:S04]  /*0940*/  IMAD.MOV.U32 R13, RZ, RZ, 0x8 ;  /* 0x00000008ff0d7424 */ /* 0x000fc800078e00ff */
[----:B------:R-:W-:-:S05]  /*0950*/  IMAD.WIDE.U32 R12, R12, R13, c[0x0][0x178] ;  /* 0x00005e000c0c7625 */ /* 0x000fca00078e000d */
[----:B------:R0:W-:Y:S02]  /*0960*/  STG.E.64 [R12.64], R8 ;  /* 0x000000080c007986 */ /* 0x0001e4000c101b04 */
.L_x_20039:
[----:B------:R-:W-:-:S13]  /*0970*/  ISETP.GE.AND P0, PT, R19, R18, PT ;  /* 0x000000121300720c */ /* 0x000fda0003f06270 */
[----:B------:R-:W-:Y:S05]  /*0980*/  @P0 BRA `(.L_x_20041) ;  /* 0x000000d000000947 */ /* 0x000fea0003800000 */
[----:B0-----:R-:W-:Y:S01]  /*0990*/  HFMA2.MMA R9, -RZ, RZ, 0, 4.76837158203125e-07 ;  /* 0x00000008ff097435 */ /* 0x001fe200000001ff */
[----:B------:R-:W-:Y:S01]  /*09a0*/  IMAD.IADD R8, R0, 0x1, R19 ;  /* 0x0000000100087824 */ /* 0x000fe200078e0213 */
[----:B------:R-:W-:-:S08]  /*09b0*/  IADD3 R19, R19, 0x80, RZ ;  /* 0x0000008013137810 */ /* 0x000fd00007ffe0ff */
[----:B------:R-:W-:-:S05]  /*09c0*/  IMAD.WIDE.U32 R8, R8, R9, c[0x0][0x178] ;  /* 0x00005e0008087625 */ /* 0x000fca00078e0009 */
[----:B------:R0:W-:Y:S02]  /*09d0*/  STG.E.64 [R8.64], R2 ;  /* 0x0000000208007986 */ /* 0x0001e4000c101b04 */
.L_x_20040:
        /* <DEDUP_REMOVED lines=8> */
.L_x_20041:
[----:B------:R-:W-:Y:S05]  /*0a60*/  BSYNC B1 ;  /* 0x0000000000017941 */ /* 0x000fea0003800000 */
.L_x_20037:
[----:B------:R-:W-:-:S13]  /*0a70*/  ISETP.GE.AND P0, PT, R19, R18, PT ;  /* 0x000000121300720c */ /* 0x000fda0003f06270 */
[----:B0-----:R-:W-:Y:S01]  /*0a80*/  @!P0 IMAD.IADD R2, R0, 0x1, R19 ;  /* 0x0000000100028824 */ /* 0x001fe200078e0213 */
[----:B------:R-:W-:Y:S01]  /*0a90*/  @!P0 IADD3 R19, R19, 0x80, RZ ;  /* 0x0000008013138810 */ /* 0x000fe20007ffe0ff */
[----:B------:R-:W-:-:S04]  /*0aa0*/  @!P0 IMAD.MOV.U32 R3, RZ, RZ, 0x8 ;  /* 0x00000008ff038424 */ /* 0x000fc800078e00ff */
[----:B------:R-:W-:-:S05]  /*0ab0*/  @!P0 IMAD.WIDE.U32 R2, R2, R3, c[0x0][0x178] ;  /* 0x00005e0002028625 */ /* 0x000fca00078e0003 */
[----:B------:R0:W-:Y:S02]  /*0ac0*/  @!P0 STG.E.64 [R2.64], R10 ;  /* 0x0000000a02008986 */ /* 0x0001e4000c101b04 */
.L_x_20042:
[----:B------:R-:W-:Y:S05]  /*0ad0*/  BSYNC B0 ;  /* 0x0000000000007941 */ /* 0x000fea0003800000 */
.L_x_20036:
        /* <DEDUP_REMOVED lines=8> */
.L_x_20043:
        /* <DEDUP_REMOVED lines=10> */
.L_x_25241:


//--------------------- .text._ZN2at6native29vectorized_elementwise_kernelILi8ENS0_13AUnaryFunctorIlllNS0_17BitwiseAndFunctorIlEEEESt5arrayIPcLm2EEEEviT0_T1_ --------------------------
	.section	.text._ZN2at6native29vectorized_elementwise_kernelILi8ENS0_13AUnaryFunctorIlllNS0_17BitwiseAndFunctorIlEEEESt5arrayIPcLm2EEEEviT0_T1_,"ax",@progbits
	.sectioninfo	@"SHI_REGISTERS=4"
	.align	128
        .global         _ZN2at6native29vectorized_elementwise_kernelILi8ENS0_13AUnaryFunctorIlllNS0_17BitwiseAndFunctorIlEEEESt5arrayIPcLm2EEEEviT0_T1_
        .type           _ZN2at6native29vectorized_elementwise_kernelILi8ENS0_13AUnaryFunctorIlllNS0_17BitwiseAndFunctorIlEEEESt5arrayIPcLm2EEEEviT0_T1_,@function
        .size           _ZN2at6native29vectorized_elementwise_kernelILi8ENS0_13AUnaryFunctorIlllNS0_17BitwiseAndFunctorIlEEEESt5arrayIPcLm2EEEEviT0_T1_,(.L_x_25242 - _ZN2at6native29vectorized_elementwise_kernelILi8ENS0_13AUnaryFunctorIlllNS0_17BitwiseAndFunctorIlEEEESt5arrayIPcLm2EEEEviT0_T1_)
        .other          _ZN2at6native29vectorized_elementwise_kernelILi8ENS0_13AUnaryFunctorIlllNS0_17BitwiseAndFunctorIlEEEESt5arrayIPcLm2EEEEviT0_T1_,@"STO_CUDA_ENTRY STV_DEFAULT"
_ZN2at6native29vectorized_elementwise_kernelILi8ENS0_13AUnaryFunctorIlllNS0_17BitwiseAndFunctorIlEEEESt5arrayIPcLm2EEEEviT0_T1_:
.text._ZN2at6native29vectorized_elementwise_kernelILi8ENS0_13AUnaryFunctorIlllNS0_17BitwiseAndFunctorIlEEEESt5arrayIPcLm2EEEEviT0_T1_:
[----:B------:R-:W-:Y:S02]  /*0000*/  MOV R1, c[0x0][0x28] ;  /* 0x00000a0000017a02 */ /* 0x000fe40000000f00 */
[----:B------:R-:W-:Y:S05]  /*0010*/  EXIT ;  /* 0x000000000000794d */ /* 0x000fea0003800000 */
.L_x_20044:
        /* <DEDUP_REMOVED lines=14> */
.L_x_25242:


//--------------------- .text._ZN2at6native18elementwise_kernelILi128ELi4EZNS0_15gpu_kernel_implINS0_13BinaryFunctorIlllNS0_17BitwiseAndFunctorIlEEEEEEvRNS_18TensorIteratorBaseERKT_EUliE_EEviT1_ --------------------------
	.section	.text._ZN2at6native18elementwise_kernelILi128ELi4EZNS0_15gpu_kernel_implINS0_13BinaryFunctorIlllNS0_17BitwiseAndFunctorIlEEEEEEvRNS_18TensorIteratorBaseERKT_EUliE_EEviT1_,"ax",@progbits
	.sectioninfo	@"SHI_REGISTERS=28"
	.align	128
        .global         _ZN2at6native18elementwise_kernelILi128ELi4EZNS0_15gpu_kernel_implINS0_13BinaryFunctorIlllNS0_17BitwiseAndFunctorIlEEEEEEvRNS_18TensorIteratorBaseERKT_EUliE_EEviT1_
        .type           _ZN2at6native18elementwise_kernelILi128ELi4EZNS0_15gpu_kernel_implINS0_13BinaryFunctorIlllNS0_17BitwiseAndFunctorIlEEEEEEvRNS_18TensorIteratorBaseERKT_EUliE_EEviT1_,@function
        .size           _ZN2at6native18elementwise_kernelILi128ELi4EZNS0_15gpu_kernel_implINS0_13BinaryFunctorIlllNS0_17BitwiseAndFunctorIlEEEEEEvRNS_18TensorIteratorBaseERKT_EUliE_EEviT1_,(.L_x_25243 - _ZN2at6native18elementwise_kernelILi128ELi4EZNS0_15gpu_kernel_implINS0_13BinaryFunctorIlllNS0_17BitwiseAndFunctorIlEEEEEEvRNS_18TensorIteratorBaseERKT_EUliE_EEviT1_)
        .other          _ZN2at6native18elementwise_kernelILi128ELi4EZNS0_15gpu_kernel_implINS0_13BinaryFunctorIlllNS0_17BitwiseAndFunctorIlEEEEEEvRNS_18TensorIteratorBaseERKT_EUliE_EEviT1_,@"STO_CUDA_ENTRY STV_DEFAULT"
_ZN2at6native18elementwise_kernelILi128ELi4EZNS0_15gpu_kernel_implINS0_13BinaryFunctorIlllNS0_17BitwiseAndFunctorIlEEEEEEvRNS_18TensorIteratorBaseERKT_EUliE_EEviT1_:
.text._ZN2at6native18elementwise_kernelILi128ELi4EZNS0_15gpu_kernel_implINS0_13BinaryFunctorIlllNS0_17BitwiseAndFunctorIlEEEEEEvRNS_18TensorIteratorBaseERKT_EUliE_EEviT1_:
        /* <DEDUP_REMOVED lines=264> */
.L_x_20047:
        /* <DEDUP_REMOVED lines=19> */
.L_x_20051:
[----:B------:R0:W5:Y:S01]  /*11b0*/  LDG.E.U8 R18, [R2.64] ;  /* 0x0000002402127981 */ /* 0x000162000c1e1100 */
[----:B------:R-:W-:Y:S01]  /*11c0*/  IMAD.MOV.U32 R19, RZ, RZ, RZ ;  /* 0x000000ffff137224 */ /* 0x000fe200078e00ff */
[----:B------:R-:W-:Y:S05]  /*11d0*/  BRA `(.L_x_20053) ;  /* 0x00000d5000007947 */ /* 0x000fea0003800000 */
.L_x_20050:
        /* <DEDUP_REMOVED lines=8> */
.L_x_20055:
[----:B------:R-:W2:Y:S02]  /*1260*/  LDG.E R18, [R2.64] ;  /* 0x0000002402127981 */ /* 0x000ea4000c1e1900 */
[----:B--2---:R-:W-:Y:S01]  /*1270*/  SHF.R.S32.HI R19, RZ, 0x1f, R18 ;  /* 0x0000001fff137819 */ /* 0x004fe20000011412 */
[----:B------:R-:W-:Y:S05]  /*1280*/  BRA `(.L_x_20053) ;  /* 0x00000ca000007947 */ /* 0x000fea0003800000 */
.L_x_20054:
[----:B------:R-:W2:Y:S02]  /*1290*/  LDG.E.S16 R18, [R2.64] ;  /* 0x0000002402127981 */ /* 0x000ea4000c1e1700 */
[----:B--2---:R-:W-:Y:S01]  /*12a0*/  SHF.R.S32.HI R19, RZ, 0x1f, R18 ;  /* 0x0000001fff137819 */ /* 0x004fe20000011412 */
[----:B------:R-:W-:Y:S05]  /*12b0*/  BRA `(.L_x_20053) ;  /* 0x00000c7000007947 */ /* 0x000fea0003800000 */
.L_x_20049:
        /* <DEDUP_REMOVED lines=9> */
.L_x_20057:
[----:B------:R-:W2:Y:S02]  /*1350*/  LDG.E.U16 R2, [R2.64] ;  /* 0x0000002402027981 */ /* 0x000ea4000c1e1500 */
[----:B--2---:R-:W-:-:S06]  /*1360*/  HADD2.F32 R18, -RZ, R2.H0_H0 ;  /* 0x20000002ff127230 */ /* 0x004fcc0000004100 */
[----:B------:R-:W0:Y:S01]  /*1370*/  F2I.S64.TRUNC R18, R18 ;  /* 0x0000001200127311 */ /* 0x000e22000020d900 */
[----:B------:R-:W-:Y:S05]  /*1380*/  BRA `(.L_x_20053) ;  /* 0x00000ba000007947 */ /* 0x000fea0003800000 */
.L_x_20056:
        /* <DEDUP_REMOVED lines=9> */
.L_x_20059:
[----:B------:R-:W2:Y:S02]  /*1420*/  LDG.E.U16 R2, [R2.64] ;  /* 0x0000002402027981 */ /* 0x000ea4000c1e1500 */
[----:B--2---:R-:W-:-:S06]  /*1430*/  HADD2.F32 R18, -RZ, R2.H0_H0 ;  /* 0x20000002ff127230 */ /* 0x004fcc0000004100 */
[----:B------:R-:W0:Y:S01]  /*1440*/  F2I.S64.TRUNC R18, R18 ;  /* 0x0000001200127311 */ /* 0x000e22000020d900 */
[----:B------:R-:W-:Y:S05]  /*1450*/  BRA `(.L_x_20053) ;  /* 0x00000ad000007947 */ /* 0x000fea0003800000 */
.L_x_20058:
[----:B------:R-:W2:Y:S02]  /*1460*/  LDG.E.64 R2, [R2.64] ;  /* 0x0000002402027981 */ /* 0x000ea4000c1e1b00 */
[----:B--2---:R0:W1:Y:S01]  /*1470*/  F2I.S64.F64.TRUNC R18, R2 ;  /* 0x0000000200127311 */ /* 0x004062000030d900 */
[----:B------:R-:W-:Y:S05]  /*1480*/  BRA `(.L_x_20053) ;  /* 0x00000aa000007947 */ /* 0x000fea0003800000 */
.L_x_20048:
        /* <DEDUP_REMOVED lines=13> */
.L_x_20062:
[----:B------:R-:W2:Y:S02]  /*1560*/  LDG.E.64 R2, [R2.64] ;  /* 0x0000002402027981 */ /* 0x000ea4000c1e1b00 */
[----:B--2---:R0:W1:Y:S01]  /*1570*/  F2I.S64.F64.TRUNC R18, R2 ;  /* 0x0000000200127311 */ /* 0x004062000030d900 */
[----:B------:R-:W-:Y:S05]  /*1580*/  BRA `(.L_x_20053) ;  /* 0x000009a000007947 */ /* 0x000fea0003800000 */
.L_x_20061:
        /* <DEDUP_REMOVED lines=27> */
.L_x_20064:
        /* <DEDUP_REMOVED lines=14> */
.L_x_20063:
[----:B------:R-:W2:Y:S02]  /*1820*/  LDG.E.U16 R18, [R2.64] ;  /* 0x0000002402127981 */ /* 0x000ea4000c1e1500 */
[----:B--2---:R-:W-:-:S06]  /*1830*/  PRMT R18, RZ, 0x5410, R18 ;  /* 0x00005410ff127816 */ /* 0x004fcc0000000012 */
[----:B------:R-:W0:Y:S01]  /*1840*/  F2I.S64.TRUNC R18, R18 ;  /* 0x0000001200127311 */ /* 0x000e22000020d900 */
[----:B------:R-:W-:Y:S05]  /*1850*/  BRA `(.L_x_20053) ;  /* 0x000006d000007947 */ /* 0x000fea0003800000 */
.L_x_20060:
        /* <DEDUP_REMOVED lines=11> */
.L_x_20067:
        /* <DEDUP_REMOVED lines=21> */
.L_x_20071:
[----:B------:R-:W-:Y:S05]  /*1a60*/  BSYNC B1 ;  /* 0x0000000000017941 */ /* 0x000fea0003800000 */
.L_x_20070:
[----:B------:R-:W-:Y:S01]  /*1a70*/  IMAD.SHL.U32 R2, R2, 0x100000, RZ ;  /* 0x0010000002027824 */ /* 0x000fe200078e00ff */
[----:B------:R-:W-:-:S04]  /*1a80*/  LEA R3, R0, 0x3b800000, 0x17 ;  /* 0x3b80000000037811 */ /* 0x000fc800078eb8ff */
[----:B------:R-:W-:Y:S02]  /*1a90*/  LOP3.LUT R18, R3, R2, R18, 0xfe, !PT ;  /* 0x0000000203127212 */ /* 0x000fe400078efe12 */
.L_x_20069:
[----:B------:R-:W-:Y:S05]  /*1aa0*/  BSYNC B0 ;  /* 0x0000000000007941 */ /* 0x000fea0003800000 */
.L_x_20068:
[----:B------:R-:W0:Y:S01]  /*1ab0*/  F2I.S64.TRUNC R18, R18 ;  /* 0x0000001200127311 */ /* 0x000e22000020d900 */
[----:B------:R-:W-:Y:S05]  /*1ac0*/  BRA `(.L_x_20053) ;  /* 0x0000046000007947 */ /* 0x000fea0003800000 */
.L_x_20066:
        /* <DEDUP_REMOVED lines=21> */
.L_x_20075:
[----:B------:R-:W-:Y:S05]  /*1c20*/  BSYNC B1 ;  /* 0x0000000000017941 */ /* 0x000fea0003800000 */
.L_x_20074:
[----:B------:R-:W-:Y:S01]  /*1c30*/  IMAD.SHL.U32 R2, R2, 0x200000, RZ ;  /* 0x0020000002027824 */ /* 0x000fe200078e00ff */
[----:B------:R-:W-:-:S04]  /*1c40*/  LEA R3, R0, 0x37800000, 0x17 ;  /* 0x3780000000037811 */ /* 0x000fc800078eb8ff */
[----:B------:R-:W-:Y:S02]  /*1c50*/  LOP3.LUT R18, R3, R2, R18, 0xfe, !PT ;  /* 0x0000000203127212 */ /* 0x000fe400078efe12 */
.L_x_20073:
[----:B------:R-:W-:Y:S05]  /*1c60*/  BSYNC B0 ;  /* 0x0000000000007941 */ /* 0x000fea0003800000 */
.L_x_20072:
[----:B------:R-:W0:Y:S01]  /*1c70*/  F2I.S64.TRUNC R18, R18 ;  /* 0x0000001200127311 */ /* 0x000e22000020d900 */
[----:B------:R-:W-:Y:S05]  /*1c80*/  BRA `(.L_x_20053) ;  /* 0x000002a000007947 */ /* 0x000fea0003800000 */
.L_x_20065:
        /* <DEDUP_REMOVED lines=14> */
.L_x_20079:
[----:B------:R-:W-:Y:S05]  /*1d70*/  BSYNC B0 ;  /* 0x0000000000007941 */ /* 0x000fea0003800000 */
.L_x_20078:
[----:B------:R-:W0:Y:S01]  /*1d80*/  F2I.S64.TRUNC R18, R18 ;  /* 0x0000001200127311 */ /* 0x000e22000020d900 */
[----:B------:R-:W-:Y:S05]  /*1d90*/  BRA `(.L_x_20053) ;  /* 0x0000019000007947 */ /* 0x000fea0003800000 */
.L_x_20052:
        /* <DEDUP_REMOVED lines=21> */
.L_x_20077:
[----:B------:R0:W5:Y:S01]  /*1ef0*/  LDG.E.64 R18, [R2.64] ;  /* 0x0000002402127981 */ /* 0x000162000c1e1b00 */
[----:B------:R-:W-:Y:S05]  /*1f00*/  BRA `(.L_x_20053) ;  /* 0x0000002000007947 */ /* 0x000fea0003800000 */
.L_x_20076:
[----:B------:R0:W5:Y:S01]  /*1f10*/  LDG.E R18, [R2.64] ;  /* 0x0000002402127981 */ /* 0x000162000c1e1900 */
[----:B------:R-:W-:-:S03]  /*1f20*/  IMAD.MOV.U32 R19, RZ, RZ, RZ ;  /* 0x000000ffff137224 */ /* 0x000fc600078e00ff */
.L_x_20053:
        /* <DEDUP_REMOVED lines=17> */
.L_x_20083:
[----:B------:R0:W5:Y:S01]  /*2040*/  LDG.E.U8 R2, [R4.64] ;  /* 0x0000002404027981 */ /* 0x000162000c1e1100 */
[----:B------:R-:W-:Y:S01]  /*2050*/  IMAD.MOV.U32 R3, RZ, RZ, RZ ;  /* 0x000000ffff037224 */ /* 0x000fe200078e00ff */
[----:B------:R-:W-:Y:S05]  /*2060*/  BRA `(.L_x_20085) ;  /* 0x00000d5000007947 */ /* 0x000fea0003800000 */
.L_x_20082:
        /* <DEDUP_REMOVED lines=8> */
.L_x_20087:
[----:B------:R-:W2:Y:S02]  /*20f0*/  LDG.E R2, [R4.64] ;  /* 0x0000002404027981 */ /* 0x000ea4000c1e1900 */
[----:B--2---:R-:W-:Y:S01]  /*2100*/  SHF.R.S32.HI R3, RZ, 0x1f, R2 ;  /* 0x0000001fff037819 */ /* 0x004fe20000011402 */
[----:B------:R-:W-:Y:S05]  /*2110*/  BRA `(.L_x_20085) ;  /* 0x00000ca000007947 */ /* 0x000fea0003800000 */
.L_x_20086:
[----:B------:R-:W2:Y:S02]  /*2120*/  LDG.E.S16 R2, [R4.64] ;  /* 0x0000002404027981 */ /* 0x000ea4000c1e1700 */
[----:B--2---:R-:W-:Y:S01]  /*2130*/  SHF.R.S32.HI R3, RZ, 0x1f, R2 ;  /* 0x0000001fff037819 */ /* 0x004fe20000011402 */
[----:B------:R-:W-:Y:S05]  /*2140*/  BRA `(.L_x_20085) ;  /* 0x00000c7000007947 */ /* 0x000fea0003800000 */
.L_x_20081:
        /* <DEDUP_REMOVED lines=9> */
.L_x_20089:
[----:B------:R-:W2:Y:S02]  /*21e0*/  LDG.E.U16 R4, [R4.64] ;  /* 0x0000002404047981 */ /* 0x000ea4000c1e1500 */
[----:B--2---:R-:W-:-:S06]  /*21f0*/  HADD2.F32 R2, -RZ, R4.H0_H0 ;  /* 0x20000004ff027230 */ /* 0x004fcc0000004100 */
[----:B------:R-:W0:Y:S01]  /*2200*/  F2I.S64.TRUNC R2, R2 ;  /* 0x0000000200027311 */ /* 0x000e22000020d900 */
[----:B------:R-:W-:Y:S05]  /*2210*/  BRA `(.L_x_20085) ;  /* 0x00000ba000007947 */ /* 0x000fea0003800000 */
.L_x_20088:
        /* <DEDUP_REMOVED lines=9> */
.L_x_20091:
[----:B------:R-:W2:Y:S02]  /*22b0*/  LDG.E.U16 R4, [R4.64] ;  /* 0x0000002404047981 */ /* 0x000ea4000c1e1500 */
[----:B--2---:R-:W-:-:S06]  /*22c0*/  HADD2.F32 R2, -RZ, R4.H0_H0 ;  /* 0x20000004ff027230 */ /* 0x004fcc0000004100 */
[----:B------:R-:W0:Y:S01]  /*22d0*/  F2I.S64.TRUNC R2, R2 ;  /* 0x0000000200027311 */ /* 0x000e22000020d900 */
[----:B------:R-:W-:Y:S05]  /*22e0*/  BRA `(.L_x_20085) ;  /* 0x00000ad000007947 */ /* 0x000fea0003800000 */
.L_x_20090:
[----:B------:R-:W2:Y:S02]  /*22f0*/  LDG.E.64 R2, [R4.64] ;  /* 0x0000002404027981 */ /* 0x000ea4000c1e1b00 */
[----:B--2---:R-:W0:Y:S01]  /*2300*/  F2I.S64.F64.TRUNC R2, R2 ;  /* 0x0000000200027311 */ /* 0x004e22000030d900 */
[----:B------:R-:W-:Y:S05]  /*2310*/  BRA `(.L_x_20085) ;  /* 0x00000aa000007947 */ /* 0x000fea0003800000 */
.L_x_20080:
        /* <DEDUP_REMOVED lines=13> */
.L_x_20094:
[----:B------:R-:W2:Y:S02]  /*23f0*/  LDG.E.64 R2, [R4.64] ;  /* 0x0000002404027981 */ /* 0x000ea4000c1e1b00 */
[----:B--2---:R-:W0:Y:S01]  /*2400*/  F2I.S64.F64.TRUNC R2, R2 ;  /* 0x0000000200027311 */ /* 0x004e22000030d900 */
[----:B------:R-:W-:Y:S05]  /*2410*/  BRA `(.L_x_20085) ;  /* 0x000009a000007947 */ /* 0x000fea0003800000 */
.L_x_20093:
        /* <DEDUP_REMOVED lines=27> */
.L_x_20096:
        /* <DEDUP_REMOVED lines=14> */
.L_x_20095:
[----:B------:R-:W2:Y:S02]  /*26b0*/  LDG.E.U16 R2, [R4.64] ;  /* 0x0000002404027981 */ /* 0x000ea4000c1e1500 */
[----:B--2---:R-:W-:-:S06]  /*26c0*/  PRMT R2, RZ, 0x5410, R2 ;  /* 0x00005410ff027816 */ /* 0x004fcc0000000002 */
[----:B------:R-:W0:Y:S01]  /*26d0*/  F2I.S64.TRUNC R2, R2 ;  /* 0x0000000200027311 */ /* 0x000e22000020d900 */
[----:B------:R-:W-:Y:S05]  /*26e0*/  BRA `(.L_x_20085) ;  /* 0x000006d000007947 */ /* 0x000fea0003800000 */
.L_x_20092:
        /* <DEDUP_REMOVED lines=11> */
.L_x_20099:
        /* <DEDUP_REMOVED lines=21> */
.L_x_20103:
[----:B------:R-:W-:Y:S05]  /*28f0*/  BSYNC B1 ;  /* 0x0000000000017941 */ /* 0x000fea0003800000 */
.L_x_20102:
[----:B------:R-:W-:Y:S01]  /*2900*/  IMAD.SHL.U32 R2, R2, 0x100000, RZ ;  /* 0x0010000002027824 */ /* 0x000fe200078e00ff */
[----:B------:R-:W-:-:S04]  /*2910*/  LEA R3, R0, 0x3b800000, 0x17 ;  /* 0x3b80000000037811 */ /* 0x000fc800078eb8ff */
[----:B------:R-:W-:Y:S02]  /*2920*/  LOP3.LUT R2, R3, R2, R4, 0xfe, !PT ;  /* 0x0000000203027212 */ /* 0x000fe400078efe04 */
.L_x_20101:
[----:B------:R-:W-:Y:S05]  /*2930*/  BSYNC B0 ;  /* 0x0000000000007941 */ /* 0x000fea0003800000 */
.L_x_20100:
[----:B------:R-:W0:Y:S01]  /*2940*/  F2I.S64.TRUNC R2, R2 ;  /* 0x0000000200027311 */ /* 0x000e22000020d900 */
[----:B------:R-:W-:Y:S05]  /*2950*/  BRA `(.L_x_20085) ;  /* 0x0000046000007947 */ /* 0x000fea0003800000 */
.L_x_20098:
        /* <DEDUP_REMOVED lines=21> */
.L_x_20107:
[----:B------:R-:W-:Y:S05]  /*2ab0*/  BSYNC B1 ;  /* 0x0000000000017941 */ /* 0x000fea0003800000 */
.L_x_20106:
[----:B------:R-:W-:Y:S01]  /*2ac0*/  IMAD.SHL.U32 R2, R2, 0x200000, RZ ;  /* 0x0020000002027824 */ /* 0x000fe200078e00ff */
[----:B------:R-:W-:-:S04]  /*2ad0*/  LEA R3, R0, 0x37800000, 0x17 ;  /* 0x3780000000037811 */ /* 0x000fc800078eb8ff */
[----:B------:R-:W-:Y:S02]  /*2ae0*/  LOP3.LUT R2, R3, R2, R4, 0xfe, !PT ;  /* 0x0000000203027212 */ /* 0x000fe400078efe04 */
.L_x_20105:
[----:B------:R-:W-:Y:S05]  /*2af0*/  BSYNC B0 ;  /* 0x0000000000007941 */ /* 0x000fea0003800000 */
.L_x_20104:
[----:B------:R-:W0:Y:S01]  /*2b00*/  F2I.S64.TRUNC R2, R2 ;  /* 0x0000000200027311 */ /* 0x000e22000020d900 */
[----:B------:R-:W-:Y:S05]  /*2b10*/  BRA `(.L_x_20085) ;  /* 0x000002a000007947 */ /* 0x000fea0003800000 */
.L_x_20097:
        /* <DEDUP_REMOVED lines=14> */
.L_x_20111:
[----:B------:R-:W-:Y:S05]  /*2c00*/  BSYNC B0 ;  /* 0x0000000000007941 */ /* 0x000fea0003800000 */
.L_x_20110:
[----:B------:R-:W0:Y:S01]  /*2c10*/  F2I.S64.TRUNC R2, R2 ;  /* 0x0000000200027311 */ /* 0x000e22000020d900 */
[----:B------:R-:W-:Y:S05]  /*2c20*/  BRA `(.L_x_20085) ;  /* 0x0000019000007947 */ /* 0x000fea0003800000 */
.L_x_20084:
        /* <DEDUP_REMOVED lines=21> */
.L_x_20109:
[----:B------:R0:W5:Y:S01]  /*2d80*/  LDG.E.64 R2, [R4.64] ;  /* 0x0000002404027981 */ /* 0x000162000c1e1b00 */
[----:B------:R-:W-:Y:S05]  /*2d90*/  BRA `(.L_x_20085) ;  /* 0x0000002000007947 */ /* 0x000fea0003800000 */
.L_x_20108:
[----:B------:R0:W5:Y:S01]  /*2da0*/  LDG.E R2, [R4.64] ;  /* 0x0000002404027981 */ /* 0x000162000c1e1900 */
[----:B------:R-:W-:-:S03]  /*2db0*/  IMAD.MOV.U32 R3, RZ, RZ, RZ ;  /* 0x000000ffff037224 */ /* 0x000fc600078e00ff */
.L_x_20085:
        /* <DEDUP_REMOVED lines=17> */
.L_x_20115:
[----:B------:R0:W-:Y:S01]  /*2ed0*/  STG.E.U8 [R16.64], R5 ;  /* 0x0000000510007986 */ /* 0x0001e2000c101124 */
[----:B------:R-:W-:Y:S05]  /*2ee0*/  BRA `(.L_x_20117) ;  /* 0x00000d7000007947 */ /* 0x000fea0003800000 */
.L_x_20114:
        /* <DEDUP_REMOVED lines=8> */
.L_x_20119:
[----:B------:R0:W-:Y:S01]  /*2f70*/  STG.E [R16.64], R5 ;  /* 0x0000000510007986 */ /* 0x0001e2000c101924 */
[----:B------:R-:W-:Y:S05]  /*2f80*/  BRA `(.L_x_20117) ;  /* 0x00000cd000007947 */ /* 0x000fea0003800000 */
.L_x_20118:
[----:B------:R0:W-:Y:S01]  /*2f90*/  STG.E.U16 [R16.64], R5 ;  /* 0x0000000510007986 */ /* 0x0001e2000c101524 */
[----:B------:R-:W-:Y:S05]  /*2fa0*/  BRA `(.L_x_20117) ;  /* 0x00000cb000007947 */ /* 0x000fea0003800000 */
.L_x_20113:
        /* <DEDUP_REMOVED lines=9> */
.L_x_20121:
[----:B------:R-:W0:Y:S02]  /*3040*/  I2F.S64 R0, R2 ;  /* 0x0000000200007312 */ /* 0x000e240000301400 */
[----:B0-----:R-:W-:-:S05]  /*3050*/  F2FP.PACK_AB R0, RZ, R0 ;  /* 0x00000000ff00723e */ /* 0x001fca00000000ff */
[----:B------:R0:W-:Y:S01]  /*3060*/  STG.E.U16 [R16.64], R0 ;  /* 0x0000000010007986 */ /* 0x0001e2000c101524 */
[----:B------:R-:W-:Y:S05]  /*3070*/  BRA `(.L_x_20117) ;  /* 0x00000be000007947 */ /* 0x000fea0003800000 */
.L_x_20120:
        /* <DEDUP_REMOVED lines=10> */
.L_x_20123:
[----:B------:R-:W0:Y:S02]  /*3120*/  I2F.S64 R2, R2 ;  /* 0x0000000200027312 */ /* 0x000e240000301400 */
[----:B0-----:R-:W-:-:S04]  /*3130*/  F2FP.PACK_AB R3, RZ, R2 ;  /* 0x00000002ff03723e */ /* 0x001fc800000000ff */
[----:B------:R-:W-:-:S05]  /*3140*/  PRMT R3, R3, 0x5410, RZ ;  /* 0x0000541003037816 */ /* 0x000fca00000000ff */
[----:B------:R0:W-:Y:S01]  /*3150*/  STG.E [R16.64], R3 ;  /* 0x0000000310007986 */ /* 0x0001e2000c101924 */
[----:B------:R-:W-:Y:S05]  /*3160*/  BRA `(.L_x_20117) ;  /* 0x00000af000007947 */ /* 0x000fea0003800000 */
.L_x_20122:
[----:B------:R-:W0:Y:S02]  /*3170*/  I2F.F64.S64 R2, R2 ;  /* 0x0000000200027312 */ /* 0x000e240000301c00 */
[----:B0-----:R0:W-:Y:S01]  /*3180*/  STG.E.64 [R16.64], R2 ;  /* 0x0000000210007986 */ /* 0x0011e2000c101b24 */
[----:B------:R-:W-:Y:S05]  /*3190*/  BRA `(.L_x_20117) ;  /* 0x00000ac000007947 */ /* 0x000fea0003800000 */
.L_x_20112:
        /* <DEDUP_REMOVED lines=13> */
.L_x_20126:
[----:B------:R-:W0:Y:S01]  /*3270*/  I2F.F64.S64 R4, R2 ;  /* 0x0000000200047312 */ /* 0x000e220000301c00 */
[----:B------:R-:W-:-:S05]  /*3280*/  CS2R R6, SRZ ;  /* 0x0000000000067805 */ /* 0x000fca000001ff00 */
[----:B0-----:R0:W-:Y:S01]  /*3290*/  STG.E.128 [R16.64], R4 ;  /* 0x0000000410007986 */ /* 0x0011e2000c101d24 */
[----:B------:R-:W-:Y:S05]  /*32a0*/  BRA `(.L_x_20117) ;  /* 0x000009b000007947 */ /* 0x000fea0003800000 */
.L_x_20125:
        /* <DEDUP_REMOVED lines=21> */
.L_x_20130:
[----:B------:R-:W-:Y:S05]  /*3400*/  BSYNC B0 ;  /* 0x0000000000007941 */ /* 0x000fea0003800000 */
.L_x_20129:
[----:B------:R-:W-:-:S05]  /*3410*/  LOP3.LUT R5, R0, R5, RZ, 0xfc, !PT ;  /* 0x0000000500057212 */ /* 0x000fca00078efcff */
[----:B------:R0:W-:Y:S01]  /*3420*/  STG.E.U8 [R16.64], R5 ;  /* 0x0000000510007986 */ /* 0x0001e2000c101124 */
[----:B------:R-:W-:Y:S05]  /*3430*/  BRA `(.L_x_20117) ;  /* 0x0000082000007947 */ /* 0x000fea0003800000 */
.L_x_20128:
        /* <DEDUP_REMOVED lines=13> */
.L_x_20132:
[----:B------:R-:W-:Y:S01]  /*3510*/  IMAD.MOV.U32 R0, RZ, RZ, 0x7f ;  /* 0x0000007fff007424 */ /* 0x000fe200078e00ff */
[----:B------:R-:W-:-:S04]  /*3520*/  ISETP.GT.U32.AND P0, PT, R4, 0x7f800000, PT ;  /* 0x7f8000000400780c */ /* 0x000fc80003f04070 */
[----:B------:R-:W-:-:S04]  /*3530*/  SEL R0, R0, 0x7c, P0 ;  /* 0x0000007c00007807 */ /* 0x000fc80000000000 */
.L_x_20133:
[----:B------:R-:W-:Y:S05]  /*3540*/  BSYNC B0 ;  /* 0x0000000000007941 */ /* 0x000fea0003800000 */
.L_x_20131:
[----:B------:R-:W-:-:S04]  /*3550*/  LOP3.LUT R2, R3, 0x80000000, RZ, 0xc0, !PT ;  /* 0x8000000003027812 */ /* 0x000fc800078ec0ff */
[----:B------:R-:W-:-:S04]  /*3560*/  SHF.R.U32.HI R3, RZ, 0x18, R2 ;  /* 0x00000018ff037819 */ /* 0x000fc80000011602 */
[----:B------:R-:W-:-:S05]  /*3570*/  LOP3.LUT R3, R0, R3, RZ, 0xfc, !PT ;  /* 0x0000000300037212 */ /* 0x000fca00078efcff */
[----:B------:R0:W-:Y:S01]  /*3580*/  STG.E.U8 [R16.64], R3 ;  /* 0x0000000310007986 */ /* 0x0001e2000c101124 */
[----:B------:R-:W-:Y:S05]  /*3590*/  BRA `(.L_x_20117) ;  /* 0x000006c000007947 */ /* 0x000fea0003800000 */
.L_x_20127:
[----:B------:R-:W0:Y:S02]  /*35a0*/  I2F.S64 R0, R2 ;  /* 0x0000000200007312 */ /* 0x000e240000301400 */
[----:B0-----:R-:W-:-:S05]  /*35b0*/  F2FP.BF16.PACK_AB R0, RZ, R0 ;  /* 0x00000000ff00723e */ /* 0x001fca00000010ff */
[----:B------:R0:W-:Y:S01]  /*35c0*/  STG.E.U16 [R16.64], R0 ;  /* 0x0000000010007986 */ /* 0x0001e2000c101524 */
[----:B------:R-:W-:Y:S05]  /*35d0*/  BRA `(.L_x_20117) ;  /* 0x0000068000007947 */ /* 0x000fea0003800000 */
.L_x_20124:
        /* <DEDUP_REMOVED lines=10> */
.L_x_20136:
        /* <DEDUP_REMOVED lines=17> */
.L_x_20139:
[----:B------:R-:W-:-:S04]  /*3790*/  LOP3.LUT R2, R3, 0x80000000, RZ, 0xc0, !PT ;  /* 0x8000000003027812 */ /* 0x000fc800078ec0ff */
[----:B------:R-:W-:-:S04]  /*37a0*/  SHF.R.U32.HI R3, RZ, 0x18, R2 ;  /* 0x00000018ff037819 */ /* 0x000fc80000011602 */
[----:B------:R-:W-:-:S04]  /*37b0*/  LOP3.LUT R0, R0, R3, RZ, 0xfc, !PT ;  /* 0x0000000300007212 */ /* 0x000fc800078efcff */
[----:B------:R-:W-:Y:S02]  /*37c0*/  PRMT R8, R0, 0x7610, R8 ;  /* 0x0000761000087816 */ /* 0x000fe40000000008 */
.L_x_20138:
[----:B------:R-:W-:Y:S05]  /*37d0*/  BSYNC B0 ;  /* 0x0000000000007941 */ /* 0x000fea0003800000 */
.L_x_20137:
[----:B------:R0:W-:Y:S01]  /*37e0*/  STG.E.U8 [R16.64], R8 ;  /* 0x0000000810007986 */ /* 0x0001e2000c101124 */
[----:B------:R-:W-:Y:S05]  /*37f0*/  BRA `(.L_x_20117) ;  /* 0x0000046000007947 */ /* 0x000fea0003800000 */
.L_x_20135:
        /* <DEDUP_REMOVED lines=17> */
.L_x_20142:
[----:B------:R-:W-:-:S04]  /*3910*/  LOP3.LUT R2, R3, 0x80000000, RZ, 0xc0, !PT ;  /* 0x8000000003027812 */ /* 0x000fc800078ec0ff */
[----:B------:R-:W-:-:S04]  /*3920*/  SHF.R.U32.HI R3, RZ, 0x18, R2 ;  /* 0x00000018ff037819 */ /* 0x000fc80000011602 */
[----:B------:R-:W-:-:S04]  /*3930*/  LOP3.LUT R0, R0, R3, RZ, 0xfc, !PT ;  /* 0x0000000300007212 */ /* 0x000fc800078efcff */
[----:B------:R-:W-:Y:S02]  /*3940*/  PRMT R8, R0, 0x7610, R8 ;  /* 0x0000761000087816 */ /* 0x000fe40000000008 */
.L_x_20141:
[----:B------:R-:W-:Y:S05]  /*3950*/  BSYNC B0 ;  /* 0x0000000000007941 */ /* 0x000fea0003800000 */
.L_x_20140:
[----:B------:R0:W-:Y:S01]  /*3960*/  STG.E.U8 [R16.64], R8 ;  /* 0x0000000810007986 */ /* 0x0001e2000c101124 */
[----:B------:R-:W-:Y:S05]  /*3970*/  BRA `(.L_x_20117) ;  /* 0x000002e000007947 */ /* 0x000fea0003800000 */
.L_x_20134:
        /* <DEDUP_REMOVED lines=23> */
.L_x_20116:
        /* <DEDUP_REMOVED lines=20> */
.L_x_20144:
[----:B------:R0:W-:Y:S01]  /*3c30*/  STG.E.64 [R16.64], R2 ;  /* 0x0000000210007986 */ /* 0x0001e2000c101b24 */
[----:B------:R-:W-:Y:S05]  /*3c40*/  BRA `(.L_x_20117) ;  /* 0x0000001000007947 */ /* 0x000fea0003800000 */
.L_x_20143:
[----:B------:R0:W-:Y:S02]  /*3c50*/  STG.E [R16.64], R5 ;  /* 0x0000000510007986 */ /* 0x0001e4000c101924 */
.L_x_20117:
[----:B------:R-:W-:-:S05]  /*3c60*/  IMAD R22, R22, 0x200, R25 ;  /* 0x0000020016167824 */ /* 0x000fca00078e0219 */
[----:B------:R-:W-:Y:S02]  /*3c70*/  IADD3 R23, R22, 0x80, RZ ;  /* 0x0000008016177810 */ /* 0x000fe40007ffe0ff */
.L_x_20046:
[----:B------:R-:W-:Y:S05]  /*3c80*/  BSYNC B6 ;  /* 0x0000000000067941 */ /* 0x000fea0003800000 */
.L_x_20045:
        /* <DEDUP_REMOVED lines=258> */
.L_x_20147:
        /* <DEDUP_REMOVED lines=19> */
.L_x_20151:
[----:B------:R0:W5:Y:S01]  /*4de0*/  LDG.E.U8 R18, [R2.64] ;  /* 0x0000002402127981 */ /* 0x000162000c1e1100 */
[----:B------:R-:W-:Y:S01]  /*4df0*/  IMAD.MOV.U32 R19, RZ, RZ, RZ ;  /* 0x000000ffff137224 */ /* 0x000fe200078e00ff */
[----:B------:R-:W-:Y:S05]  /*4e00*/  BRA `(.L_x_20153) ;  /* 0x00000d5000007947 */ /* 0x000fea0003800000 */
.L_x_20150:
        /* <DEDUP_REMOVED lines=8> */
.L_x_20155:
[----:B------:R-:W2:Y:S02]  /*4e90*/  LDG.E R18, [R2.64] ;  /* 0x0000002402127981 */ /* 0x000ea4000c1e1900 */
[----:B--2---:R-:W-:Y:S01]  /*4ea0*/  SHF.R.S32.HI R19, RZ, 0x1f, R18 ;  /* 0x0000001fff137819 */ /* 0x004fe20000011412 */
[----:B------:R-:W-:Y:S05]  /*4eb0*/  BRA `(.L_x_20153) ;  /* 0x00000ca000007947 */ /* 0x000fea0003800000 */
.L_x_20154:
[----:B------:R-:W2:Y:S02]  /*4ec0*/  LDG.E.S16 R18, [R2.64] ;  /* 0x0000002402127981 */ /* 0x000ea4000c1e1700 */
[----:B--2---:R-:W-:Y:S01]  /*4ed0*/  SHF.R.S32.HI R19, RZ, 0x1f, R18 ;  /* 0x0000001fff137819 */ /* 0x004fe20000011412 */
[----:B------:R-:W-:Y:S05]  /*4ee0*/  BRA `(.L_x_20153) ;  /* 0x00000c7000007947 */ /* 0x000fea0003800000 */
.L_x_20149:
        /* <DEDUP_REMOVED lines=9> */
.L_x_20157:
[----:B------:R-:W2:Y:S02]  /*4f80*/  LDG.E.U16 R2, [R2.64] ;  /* 0x0000002402027981 */ /* 0x000ea4000c1e1500 */
[----:B--2---:R-:W-:-:S06]  /*4f90*/  HADD2.F32 R18, -RZ, R2.H0_H0 ;  /* 0x20000002ff127230 */ /* 0x004fcc0000004100 */
[----:B------:R-:W0:Y:S01]  /*4fa0*/  F2I.S64.TRUNC R18, R18 ;  /* 0x0000001200127311 */ /* 0x000e22000020d900 */
[----:B------:R-:W-:Y:S05]  /*4fb0*/  BRA `(.L_x_20153) ;  /* 0x00000ba000007947 */ /* 0x000fea0003800000 */
.L_x_20156:
        /* <DEDUP_REMOVED lines=9> */
.L_x_20159:
[----:B------:R-:W2:Y:S02]  /*5050*/  LDG.E.U16 R2, [R2.64] ;  /* 0x0000002402027981 */ /* 0x000ea4000c1e1500 */
[----:B--2---:R-:W-:-:S06]  /*5060*/  HADD2.F32 R18, -RZ, R2.H0_H0 ;  /* 0x20000002ff127230 */ /* 0x004fcc0000004100 */
[----:B------:R-:W0:Y:S01]  /*5070*/  F2I.S64.TRUNC R18, R18 ;  /* 0x0000001200127311 */ /* 0x000e22000020d900 */
[----:B------:R-:W-:Y:S05]  /*5080*/  BRA `(.L_x_20153) ;  /* 0x00000ad000007947 */ /* 0x000fea0003800000 */
.L_x_20158:
[----:B------:R-:W2:Y:S02]  /*5090*/  LDG.E.64 R2, [R2.64] ;  /* 0x0000002402027981 */ /* 0x000ea4000c1e1b00 */
[----:B--2---:R0:W1:Y:S01]  /*50a0*/  F2I.S64.F64.TRUNC R18, R2 ;  /* 0x0000000200127311 */ /* 0x004062000030d900 */
[----:B------:R-:W-:Y:S05]  /*50b0*/  BRA `(.L_x_20153) ;  /* 0x00000aa000007947 */ /* 0x000fea0003800000 */
.L_x_20148:
        /* <DEDUP_REMOVED lines=13> */
.L_x_20162:
[----:B------:R-:W2:Y:S02]  /*5190*/  LDG.E.64 R2, [R2.64] ;  /* 0x0000002402027981 */ /* 0x000ea4000c1e1b00 */
[----:B--2---:R0:W1:Y:S01]  /*51a0*/  F2I.S64.F64.TRUNC R18, R2 ;  /* 0x0000000200127311 */ /* 0x004062000030d900 */
[----:B------:R-:W-:Y:S05]  /*51b0*/  BRA `(.L_x_20153) ;  /* 0x000009a000007947 */ /* 0x000fea0003800000 */
.L_x_20161:
        /* <DEDUP_REMOVED lines=27> */
.L_x_20164:
        /* <DEDUP_REMOVED lines=14> */
.L_x_20163:
[----:B------:R-:W2:Y:S02]  /*5450*/  LDG.E.U16 R18, [R2.64] ;  /* 0x0000002402127981 */ /* 0x000ea4000c1e1500 */
[----:B--2---:R-:W-:-:S06]  /*5460*/  PRMT R18, RZ, 0x5410, R18 ;  /* 0x00005410ff127816 */ /* 0x004fcc0000000012 */
[----:B------:R-:W0:Y:S01]  /*5470*/  F2I.S64.TRUNC R18, R18 ;  /* 0x0000001200127311 */ /* 0x000e22000020d900 */
[----:B------:R-:W-:Y:S05]  /*5480*/  BRA `(.L_x_20153) ;  /* 0x000006d000007947 */ /* 0x000fea0003800000 */
.L_x_20160:
        /* <DEDUP_REMOVED lines=11> */
.L_x_20167:
        /* <DEDUP_REMOVED lines=21> */
.L_x_20171:
[----:B------:R-:W-:Y:S05]  /*5690*/  BSYNC B1 ;  /* 0x0000000000017941 */ /* 0x000fea0003800000 */
.L_x_20170:
[----:B------:R-:W-:Y:S01]  /*56a0*/  IMAD.SHL.U32 R2, R2, 0x100000, RZ ;  /* 0x0010000002027824 */ /* 0x000fe200078e00ff */
[----:B------:R-:W-:-:S04]  /*56b0*/  LEA R3, R0, 0x3b800000, 0x17 ;  /* 0x3b80000000037811 */ /* 0x000fc800078eb8ff */
[----:B------:R-:W-:Y:S02]  /*56c0*/  LOP3.LUT R18, R3, R2, R18, 0xfe, !PT ;  /* 0x0000000203127212 */ /* 0x000fe400078efe12 */
.L_x_20169:
[----:B------:R-:W-:Y:S05]  /*56d0*/  BSYNC B0 ;  /* 0x0000000000007941 */ /* 0x000fea0003800000 */
.L_x_20168:
[----:B------:R-:W0:Y:S01]  /*56e0*/  F2I.S64.TRUNC R18, R18 ;  /* 0x0000001200127311 */ /* 0x000e22000020d900 */
[----:B------:R-:W-:Y:S05]  /*56f0*/  BRA `(.L_x_20153) ;  /* 0x0000046000007947 */ /* 0x000fea0003800000 */
.L_x_20166:
        /* <DEDUP_REMOVED lines=21> */
.L_x_20175:
[----:B------:R-:W-:Y:S05]  /*5850*/  BSYNC B1 ;  /* 0x0000000000017941 */ /* 0x000fea0003800000 */
.L_x_20174:
[----:B------:R-:W-:Y:S01]  /*5860*/  IMAD.SHL.U32 R2, R2, 0x200000, RZ ;  /* 0x0020000002027824 */ /* 0x000fe200078e00ff */
[----:B------:R-:W-:-:S04]  /*5870*/  LEA R3, R0, 0x37800000, 0x17 ;  /* 0x3780000000037811 */ /* 0x000fc800078eb8ff */
[----:B------:R-:W-:Y:S02]  /*5880*/  LOP3.LUT R18, R3, R2, R18, 0xfe, !PT ;  /* 0x0000000203127212 */ /* 0x000fe400078efe12 */
.L_x_20173:
[----:B------:R-:W-:Y:S05]  /*5890*/  BSYNC B0 ;  /* 0x0000000000007941 */ /* 0x000fea0003800000 */
.L_x_20172:
[----:B------:R-:W0:Y:S01]  /*58a0*/  F2I.S64.TRUNC R18, R18 ;  /* 0x0000001200127311 */ /* 0x000e22000020d900 */
[----:B------:R-:W-:Y:S05]  /*58b0*/  BRA `(.L_x_20153) ;  /* 0x000002a000007947 */ /* 0x000fea0003800000 */
.L_x_20165:
        /* <DEDUP_REMOVED lines=14> */
.L_x_20179:
[----:B------:R-:W-:Y:S05]  /*59a0*/  BSYNC B0 ;  /* 0x0000000000007941 */ /* 0x000fea0003800000 */
.L_x_20178:
[----:B------:R-:W0:Y:S01]  /*59b0*/  F2I.S64.TRUNC R18, R18 ;  /* 0x0000001200127311 */ /* 0x000e22000020d900 */
[----:B------:R-:W-:Y:S05]  /*59c0*/  BRA `(.L_x_20153) ;  /* 0x0000019000007947 */ /* 0x000fea0003800000 */
.L_x_20152:
        /* <DEDUP_REMOVED lines=21> */
.L_x_20177:
[----:B------:R0:W5:Y:S01]  /*5b20*/  LDG.E.64 R18, [R2.64] ;  /* 0x0000002402127981 */ /* 0x000162000c1e1b00 */
[----:B------:R-:W-:Y:S05]  /*5b30*/  BRA `(.L_x_20153) ;  /* 0x0000002000007947 */ /* 0x000fea0003800000 */
.L_x_20176:
[----:B------:R0:W5:Y:S01]  /*5b40*/  LDG.E R18, [R2.64] ;  /* 0x0000002402127981 */ /* 0x000162000c1e1900 */
[----:B------:R-:W-:-:S03]  /*5b50*/  IMAD.MOV.U32 R19, RZ, RZ, RZ ;  /* 0x000000ffff137224 */ /* 0x000fc600078e00ff */
.L_x_20153:
        /* <DEDUP_REMOVED lines=17> */
.L_x_20183:
[----:B------:R0:W5:Y:S01]  /*5c70*/  LDG.E.U8 R2, [R4.64] ;  /* 0x0000002404027981 */ /* 0x000162000c1e1100 */
[----:B------:R-:W-:Y:S01]  /*5c80*/  IMAD.MOV.U32 R3, RZ, RZ, RZ ;  /* 0x000000ffff037224 */ /* 0x000fe200078e00ff */
[----:B------:R-:W-:Y:S05]  /*5c90*/  BRA `(.L_x_20185) ;  /* 0x00000d5000007947 */ /* 0x000fea0003800000 */
.L_x_20182:
        /* <DEDUP_REMOVED lines=8> */
.L_x_20187:
[----:B------:R-:W2:Y:S02]  /*5d20*/  LDG.E R2, [R4.64] ;  /* 0x0000002404027981 */ /* 0x000ea4000c1e1900 */
[----:B--2---:R-:W-:Y:S01]  /*5d30*/  SHF.R.S32.HI R3, RZ, 0x1f, R2 ;  /* 0x0000001fff037819 */ /* 0x004fe20000011402 */
[----:B------:R-:W-:Y:S05]  /*5d40*/  BRA `(.L_x_20185) ;  /* 0x00000ca000007947 */ /* 0x000fea0003800000 */
.L_x_20186:
[----:B------:R-:W2:Y:S02]  /*5d50*/  LDG.E.S16 R2, [R4.64] ;  /* 0x0000002404027981 */ /* 0x000ea4000c1e1700 */
[----:B--2---:R-:W-:Y:S01]  /*5d60*/  SHF.R.S32.HI R3, RZ, 0x1f, R2 ;  /* 0x0000001fff037819 */ /* 0x004fe20000011402 */
[----:B------:R-:W-:Y:S05]  /*5d70*/  BRA `(.L_x_20185) ;  /* 0x00000c7000007947 */ /* 0x000fea0003800000 */
.L_x_20181:
        /* <DEDUP_REMOVED lines=9> */
.L_x_20189:
[----:B------:R-:W2:Y:S02]  /*5e10*/  LDG.E.U16 R4, [R4.64] ;  /* 0x0000002404047981 */ /* 0x000ea4000c1e1500 */
[----:B--2---:R-:W-:-:S06]  /*5e20*/  HADD2.F32 R2, -RZ, R4.H0_H0 ;  /* 0x20000004ff027230 */ /* 0x004fcc0000004100 */
[----:B------:R-:W0:Y:S01]  /*5e30*/  F2I.S64.TRUNC R2, R2 ;  /* 0x0000000200027311 */ /* 0x000e22000020d900 */
[----:B------:R-:W-:Y:S05]  /*5e40*/  BRA `(.L_x_20185) ;  /* 0x00000ba000007947 */ /* 0x000fea0003800000 */
.L_x_20188:
        /* <DEDUP_REMOVED lines=9> */
.L_x_20191:
[----:B------:R-:W2:Y:S02]  /*5ee0*/  LDG.E.U16 R4, [R4.64] ;  /* 0x0000002404047981 */ /* 0x000ea4000c1e1500 */
[----:B--2---:R-:W-:-:S06]  /*5ef0*/  HADD2.F32 R2, -RZ, R4.H0_H0 ;  /* 0x20000004ff027230 */ /* 0x004fcc0000004100 */
[----:B------:R-:W0:Y:S01]  /*5f00*/  F2I.S64.TRUNC R2, R2 ;  /* 0x0000000200027311 */ /* 0x000e22000020d900 */
[----:B------:R-:W-:Y:S05]  /*5f10*/  BRA `(.L_x_20185) ;  /* 0x00000ad000007947 */ /* 0x000fea0003800000 */
.L_x_20190:
[----:B------:R-:W2:Y:S02]  /*5f20*/  LDG.E.64 R2, [R4.64] ;  /* 0x0000002404027981 */ /* 0x000ea4000c1e1b00 */
[----:B--2---:R-:W0:Y:S01]  /*5f30*/  F2I.S64.F64.TRUNC R2, R2 ;  /* 0x0000000200027311 */ /* 0x004e22000030d900 */
[----:B------:R-:W-:Y:S05]  /*5f40*/  BRA `(.L_x_20185) ;  /* 0x00000aa000007947 */ /* 0x000fea0003800000 */
.L_x_20180:
        /* <DEDUP_REMOVED lines=13> */
.L_x_20194:
[----:B------:R-:W2:Y:S02]  /*6020*/  LDG.E.64 R2, [R4.64] ;  /* 0x0000002404027981 */ /* 0x000ea4000c1e1b00 */
[----:B--2---:R-:W0:Y:S01]  /*6030*/  F2I.S64.F64.TRUNC R2, R2 ;  /* 0x0000000200027311 */ /* 0x004e22000030d900 */
[----:B------:R-:W-:Y:S05]  /*6040*/  BRA `(.L_x_20185) ;  /* 0x000009a000007947 */ /* 0x000fea0003800000 */
.L_x_20193:
        /* <DEDUP_REMOVED lines=27> */
.L_x_20196:
        /* <DEDUP_REMOVED lines=14> */
.L_x_20195:
[----:B------:R-:W2:Y:S02]  /*62e0*/  LDG.E.U16 R2, [R4.64] ;  /* 0x0000002404027981 */ /* 0x000ea4000c1e1500 */
[----:B--2---:R-:W-:-:S06]  /*62f0*/  PRMT R2, RZ, 0x5410, R2 ;  /* 0x00005410ff027816 */ /* 0x004fcc0000000002 */
[----:B------:R-:W0:Y:S01]  /*6300*/  F2I.S64.TRUNC R2, R2 ;  /* 0x0000000200027311 */ /* 0x000e22000020d900 */
[----:B------:R-:W-:Y:S05]  /*6310*/  BRA `(.L_x_20185) ;  /* 0x000006d000007947 */ /* 0x000fea0003800000 */
.L_x_20192:
        /* <DEDUP_REMOVED lines=11> */
.L_x_20199:
        /* <DEDUP_REMOVED lines=21> */
.L_x_20203:
[----:B------:R-:W-:Y:S05]  /*6520*/  BSYNC B1 ;  /* 0x0000000000017941 */ /* 0x000fea0003800000 */
.L_x_20202:
[----:B------:R-:W-:Y:S01]  /*6530*/  IMAD.SHL.U32 R2, R2, 0x100000, RZ ;  /* 0x0010000002027824 */ /* 0x000fe200078e00ff */
[----:B------:R-:W-:-:S04]  /*6540*/  LEA R3, R0, 0x3b800000, 0x17 ;  /* 0x3b80000000037811 */ /* 0x000fc800078eb8ff */
[----:B------:R-:W-:Y:S02]  /*6550*/  LOP3.LUT R2, R3, R2, R4, 0xfe, !PT ;  /* 0x0000000203027212 */ /* 0x000fe400078efe04 */
.L_x_20201:
[----:B------:R-:W-:Y:S05]  /*6560*/  BSYNC B0 ;  /* 0x0000000000007941 */ /* 0x000fea0003800000 */
.L_x_20200:
[----:B------:R-:W0:Y:S01]  /*6570*/  F2I.S64.TRUNC R2, R2 ;  /* 0x0000000200027311 */ /* 0x000e22000020d900 */
[----:B------:R-:W-:Y:S05]  /*6580*/  BRA `(.L_x_20185) ;  /* 0x0000046000007947 */ /* 0x000fea0003800000 */
.L_x_20198:
        /* <DEDUP_REMOVED lines=21> */
.L_x_20207:
[----:B------:R-:W-:Y:S05]  /*66e0*/  BSYNC B1 ;  /* 0x0000000000017941 */ /* 0x000fea0003800000 */
.L_x_20206:
[----:B------:R-:W-:Y:S01]  /*66f0*/  IMAD.SHL.U32 R2, R2, 0x200000, RZ ;  /* 0x0020000002027824 */ /* 0x000fe200078e00ff */
[----:B------:R-:W-:-:S04]  /*6700*/  LEA R3, R0, 0x37800000, 0x17 ;  /* 0x3780000000037811 */ /* 0x000fc800078eb8ff */
[----:B------:R-:W-:Y:S02]  /*6710*/  LOP3.LUT R2, R3, R2, R4, 0xfe, !PT ;  /* 0x0000000203027212 */ /* 0x000fe400078efe04 */
.L_x_20205:
[----:B------:R-:W-:Y:S05]  /*6720*/  BSYNC B0 ;  /* 0x0000000000007941 */ /* 0x000fea0003800000 */
.L_x_20204:
[----:B------:R-:W0:Y:S01]  /*6730*/  F2I.S64.TRUNC R2, R2 ;  /* 0x0000000200027311 */ /* 0x000e22000020d900 */
[----:B------:R-:W-:Y:S05]  /*6740*/  BRA `(.L_x_20185) ;  /* 0x000002a000007947 */ /* 0x000fea0003800000 */
.L_x_20197:
        /* <DEDUP_REMOVED lines=14> */
.L_x_20211:
[----:B------:R-:W-:Y:S05]  /*6830*/  BSYNC B0 ;  /* 0x0000000000007941 */ /* 0x000fea0003800000 */
.L_x_20210:
[----:B------:R-:W0:Y:S01]  /*6840*/  F2I.S64.TRUNC R2, R2 ;  /* 0x0000000200027311 */ /* 0x000e22000020d900 */
[----:B------:R-:W-:Y:S05]  /*6850*/  BRA `(.L_x_20185) ;  /* 0x0000019000007947 */ /* 0x000fea0003800000 */
.L_x_20184:
        /* <DEDUP_REMOVED lines=21> */
.L_x_20209:
[----:B------:R0:W5:Y:S01]  /*69b0*/  LDG.E.64 R2, [R4.64] ;  /* 0x0000002404027981 */ /* 0x000162000c1e1b00 */
[----:B------:R-:W-:Y:S05]  /*69c0*/  BRA `(.L_x_20185) ;  /* 0x0000002000007947 */ /* 0x000fea0003800000 */
.L_x_20208:
[----:B------:R0:W5:Y:S01]  /*69d0*/  LDG.E R2, [R4.64] ;  /* 0x0000002404027981 */ /* 0x000162000c1e1900 */
[----:B------:R-:W-:-:S03]  /*69e0*/  IMAD.MOV.U32 R3, RZ, RZ, RZ ;  /* 0x000000ffff037224 */ /* 0x000fc600078e00ff */
.L_x_20185:
        /* <DEDUP_REMOVED lines=17> */
.L_x_20215:
[----:B------:R0:W-:Y:S01]  /*6b00*/  STG.E.U8 [R16.64], R5 ;  /* 0x0000000510007986 */ /* 0x0001e2000c101124 */
[----:B------:R-:W-:Y:S05]  /*6b10*/  BRA `(.L_x_20217) ;  /* 0x00000d7000007947 */ /* 0x000fea0003800000 */
.L_x_20214:
        /* <DEDUP_REMOVED lines=8> */
.L_x_20219:
[----:B------:R0:W-:Y:S01]  /*6ba0*/  STG.E [R16.64], R5 ;  /* 0x0000000510007986 */ /* 0x0001e2000c101924 */
[----:B------:R-:W-:Y:S05]  /*6bb0*/  BRA `(.L_x_20217) ;  /* 0x00000cd000007947 */ /* 0x000fea0003800000 */
.L_x_20218:
[----:B------:R0:W-:Y:S01]  /*6bc0*/  STG.E.U16 [R16.64], R5 ;  /* 0x0000000510007986 */ /* 0x0001e2000c101524 */
[----:B------:R-:W-:Y:S05]  /*6bd0*/  BRA `(.L_x_20217) ;  /* 0x00000cb000007947 */ /* 0x000fea0003800000 */
.L_x_20213:
        /* <DEDUP_REMOVED lines=9> */
.L_x_20221:
[----:B------:R-:W0:Y:S02]  /*6c70*/  I2F.S64 R0, R2 ;  /* 0x0000000200007312 */ /* 0x000e240000301400 */
[----:B0-----:R-:W-:-:S05]  /*6c80*/  F2FP.PACK_AB R0, RZ, R0 ;  /* 0x00000000ff00723e */ /* 0x001fca00000000ff */
[----:B------:R0:W-:Y:S01]  /*6c90*/  STG.E.U16 [R16.64], R0 ;  /* 0x0000000010007986 */ /* 0x0001e2000c101524 */
[----:B------:R-:W-:Y:S05]  /*6ca0*/  BRA `(.L_x_20217) ;  /* 0x00000be000007947 */ /* 0x000fea0003800000 */
.L_x_20220:
        /* <DEDUP_REMOVED lines=10> */
.L_x_20223:
[----:B------:R-:W0:Y:S02]  /*6d50*/  I2F.S64 R2, R2 ;  /* 0x0000000200027312 */ /* 0x000e240000301400 */
[----:B0-----:R-:W-:-:S04]  /*6d60*/  F2FP.PACK_AB R3, RZ, R2 ;  /* 0x00000002ff03723e */ /* 0x001fc800000000ff */
[----:B------:R-:W-:-:S05]  /*6d70*/  PRMT R3, R3, 0x5410, RZ ;  /* 0x0000541003037816 */ /* 0x000fca00000000ff */
[----:B------:R0:W-:Y:S01]  /*6d80*/  STG.E [R16.64], R3 ;  /* 0x0000000310007986 */ /* 0x0001e2000c101924 */
[----:B------:R-:W-:Y:S05]  /*6d90*/  BRA `(.L_x_20217) ;  /* 0x00000af000007947 */ /* 0x000fea0003800000 */
.L_x_20222:
[----:B------:R-:W0:Y:S02]  /*6da0*/  I2F.F64.S64 R2, R2 ;  /* 0x0000000200027312 */ /* 0x000e240000301c00 */
[----:B0-----:R0:W-:Y:S01]  /*6db0*/  STG.E.64 [R16.64], R2 ;  /* 0x0000000210007986 */ /* 0x0011e2000c101b24 */
[----:B------:R-:W-:Y:S05]  /*6dc0*/  BRA `(.L_x_20217) ;  /* 0x00000ac000007947 */ /* 0x000fea0003800000 */
.L_x_20212:
        /* <DEDUP_REMOVED lines=13> */
.L_x_20226:
[----:B------:R-:W0:Y:S01]  /*6ea0*/  I2F.F64.S64 R4, R2 ;  /* 0x0000000200047312 */ /* 0x000e220000301c00 */
[----:B------:R-:W-:-:S05]  /*6eb0*/  CS2R R6, SRZ ;  /* 0x0000000000067805 */ /* 0x000fca000001ff00 */
[----:B0-----:R0:W-:Y:S01]  /*6ec0*/  STG.E.128 [R16.64], R4 ;  /* 0x0000000410007986 */ /* 0x0011e2000c101d24 */
[----:B------:R-:W-:Y:S05]  /*6ed0*/  BRA `(.L_x_20217) ;  /* 0x000009b000007947 */ /* 0x000fea0003800000 */
.L_x_20225:
        /* <DEDUP_REMOVED lines=21> */
.L_x_20230:
[----:B------:R-:W-:Y:S05]  /*7030*/  BSYNC B0 ;  /* 0x0000000000007941 */ /* 0x000fea0003800000 */
.L_x_20229:
[----:B------:R-:W-:-:S05]  /*7040*/  LOP3.LUT R5, R0, R5, RZ, 0xfc, !PT ;  /* 0x0000000500057212 */ /* 0x000fca00078efcff */
[----:B------:R0:W-:Y:S01]  /*7050*/  STG.E.U8 [R16.64], R5 ;  /* 0x0000000510007986 */ /* 0x0001e2000c101124 */
[----:B------:R-:W-:Y:S05]  /*7060*/  BRA `(.L_x_20217) ;  /* 0x0000082000007947 */ /* 0x000fea0003800000 */
.L_x_20228:
        /* <DEDUP_REMOVED lines=13> */
.L_x_20232:
[----:B------:R-:W-:Y:S01]  /*7140*/  IMAD.MOV.U32 R0, RZ, RZ, 0x7f ;  /* 0x0000007fff007424 */ /* 0x000fe200078e00ff */
[----:B------:R-:W-:-:S04]  /*7150*/  ISETP.GT.U32.AND P0, PT, R4, 0x7f800000, PT ;  /* 0x7f8000000400780c */ /* 0x000fc80003f04070 */
[----:B------:R-:W-:-:S04]  /*7160*/  SEL R0, R0, 0x7c, P0 ;  /* 0x0000007c00007807 */ /* 0x000fc80000000000 */
.L_x_20233:
[----:B------:R-:W-:Y:S05]  /*7170*/  BSYNC B0 ;  /* 0x0000000000007941 */ /* 0x000fea0003800000 */
.L_x_20231:
[----:B------:R-:W-:-:S04]  /*7180*/  LOP3.LUT R2, R3, 0x80000000, RZ, 0xc0, !PT ;  /* 0x8000000003027812 */ /* 0x000fc800078ec0ff */
[----:B------:R-:W-:-:S04]  /*7190*/  SHF.R.U32.HI R3, RZ, 0x18, R2 ;  /* 0x00000018ff037819 */ /* 0x000fc80000011602 */
[----:B------:R-:W-:-:S05]  /*71a0*/  LOP3.LUT R3, R0, R3, RZ, 0xfc, !PT ;  /* 0x0000000300037212 */ /* 0x000fca00078efcff */
[----:B------:R0:W-:Y:S01]  /*71b0*/  STG.E.U8 [R16.64], R3 ;  /* 0x0000000310007986 */ /* 0x0001e2000c101124 */
[----:B------:R-:W-:Y:S05]  /*71c0*/  BRA `(.L_x_20217) ;  /* 0x000006c000007947 */ /* 0x000fea0003800000 */
.L_x_20227:
[----:B------:R-:W0:Y:S02]  /*71d0*/  I2F.S64 R0, R2 ;  /* 0x0000000200007312 */ /* 0x000e240000301400 */
[----:B0-----:R-:W-:-:S05]  /*71e0*/  F2FP.BF16.PACK_AB R0, RZ, R0 ;  /* 0x00000000ff00723e */ /* 0x001fca00000010ff */
[----:B------:R0:W-:Y:S01]  /*71f0*/  STG.E.U16 [R16.64], R0 ;  /* 0x0000000010007986 */ /* 0x0001e2000c101524 */
[----:B------:R-:W-:Y:S05]  /*7200*/  BRA `(.L_x_20217) ;  /* 0x0000068000007947 */ /* 0x000fea0003800000 */
.L_x_20224:
        /* <DEDUP_REMOVED lines=10> */
.L_x_20236:
        /* <DEDUP_REMOVED lines=17> */
.L_x_20239:
[----:B------:R-:W-:-:S04]  /*73c0*/  LOP3.LUT R2, R3, 0x80000000, RZ, 0xc0, !PT ;  /* 0x8000000003027812 */ /* 0x000fc800078ec0ff */
[----:B------:R-:W-:-:S04]  /*73d0*/  SHF.R.U32.HI R3, RZ, 0x18, R2 ;  /* 0x00000018ff037819 */ /* 0x000fc80000011602 */
[----:B------:R-:W-:-:S04]  /*73e0*/  LOP3.LUT R0, R0, R3, RZ, 0xfc, !PT ;  /* 0x0000000300007212 */ /* 0x000fc800078efcff */
[----:B------:R-:W-:Y:S02]  /*73f0*/  PRMT R8, R0, 0x7610, R8 ;  /* 0x0000761000087816 */ /* 0x000fe40000000008 */
.L_x_20238:
[----:B------:R-:W-:Y:S05]  /*7400*/  BSYNC B0 ;  /* 0x0000000000007941 */ /* 0x000fea0003800000 */
.L_x_20237:
[----:B------:R0:W-:Y:S01]  /*7410*/  STG.E.U8 [R16.64], R8 ;  /* 0x0000000810007986 */ /* 0x0001e2000c101124 */
[----:B------:R-:W-:Y:S05]  /*7420*/  BRA `(.L_x_20217) ;  /* 0x0000046000007947 */ /* 0x000fea0003800000 */
.L_x_20235:
        /* <DEDUP_REMOVED lines=17> */
.L_x_20242:
[----:B------:R-:W-:-:S04]  /*7540*/  LOP3.LUT R2, R3, 0x80000000, RZ, 0xc0, !PT ;  /* 0x8000000003027812 */ /* 0x000fc800078ec0ff */
[----:B------:R-:W-:-:S04]  /*7550*/  SHF.R.U32.HI R3, RZ, 0x18, R2 ;  /* 0x00000018ff037819 */ /* 0x000fc80000011602 */
[----:B------:R-:W-:-:S04]  /*7560*/  LOP3.LUT R0, R0, R3, RZ, 0xfc, !PT ;  /* 0x0000000300007212 */ /* 0x000fc800078efcff */
[----:B------:R-:W-:Y:S02]  /*7570*/  PRMT R8, R0, 0x7610, R8 ;  /* 0x0000761000087816 */ /* 0x000fe40000000008 */
.L_x_20241:
[----:B------:R-:W-:Y:S05]  /*7580*/  BSYNC B0 ;  /* 0x0000000000007941 */ /* 0x000fea0003800000 */
.L_x_20240:
[----:B------:R0:W-:Y:S01]  /*7590*/  STG.E.U8 [R16.64], R8 ;  /* 0x0000000810007986 */ /* 0x0001e2000c101124 */
[----:B------:R-:W-:Y:S05]  /*75a0*/  BRA `(.L_x_20217) ;  /* 0x000002e000007947 */ /* 0x000fea0003800000 */
.L_x_20234:
        /* <DEDUP_REMOVED lines=23> */
.L_x_20216:
        /* <DEDUP_REMOVED lines=20> */
.L_x_20244:
[----:B------:R0:W-:Y:S01]  /*7860*/  STG.E.64 [R16.64], R2 ;  /* 0x0000000210007986 */ /* 0x0001e2000c101b24 */
[----:B------:R-:W-:Y:S05]  /*7870*/  BRA `(.L_x_20217) ;  /* 0x0000001000007947 */ /* 0x000fea0003800000 */
.L_x_20243:
[----:B------:R0:W-:Y:S02]  /*7880*/  STG.E [R16.64], R5 ;  /* 0x0000000510007986 */ /* 0x0001e4000c101924 */
.L_x_20217:
        /* <DEDUP_REMOVED lines=258> */
.L_x_20245:
        /* <DEDUP_REMOVED lines=19> */
.L_x_20249:
[----:B------:R0:W5:Y:S01]  /*89e0*/  LDG.E.U8 R18, [R2.64] ;  /* 0x0000002402127981 */ /* 0x000162000c1e1100 */
[----:B------:R-:W-:Y:S01]  /*89f0*/  IMAD.MOV.U32 R19, RZ, RZ, RZ ;  /* 0x000000ffff137224 */ /* 0x000fe200078e00ff */
[----:B------:R-:W-:Y:S05]  /*8a00*/  BRA `(.L_x_20251) ;  /* 0x00000d5000007947 */ /* 0x000fea0003800000 */
.L_x_20248:
        /* <DEDUP_REMOVED lines=8> */
.L_x_20253:
[----:B------:R-:W2:Y:S02]  /*8a90*/  LDG.E R18, [R2.64] ;  /* 0x0000002402127981 */ /* 0x000ea4000c1e1900 */
[----:B--2---:R-:W-:Y:S01]  /*8aa0*/  SHF.R.S32.HI R19, RZ, 0x1f, R18 ;  /* 0x0000001fff137819 */ /* 0x004fe20000011412 */
[----:B------:R-:W-:Y:S05]  /*8ab0*/  BRA `(.L_x_20251) ;  /* 0x00000ca000007947 */ /* 0x000fea0003800000 */
.L_x_20252:
[----:B------:R-:W2:Y:S02]  /*8ac0*/  LDG.E.S16 R18, [R2.64] ;  /* 0x0000002402127981 */ /* 0x000ea4000c1e1700 */
[----:B--2---:R-:W-:Y:S01]  /*8ad0*/  SHF.R.S32.HI R19, RZ, 0x1f, R18 ;  /* 0x0000001fff137819 */ /* 0x004fe20000011412 */
[----:B------:R-:W-:Y:S05]  /*8ae0*/  BRA `(.L_x_20251) ;  /* 0x00000c7000007947 */ /* 0x000fea0003800000 */
.L_x_20247:
        /* <DEDUP_REMOVED lines=9> */
.L_x_20255:
[----:B------:R-:W2:Y:S02]  /*8b80*/  LDG.E.U16 R2, [R2.64] ;  /* 0x0000002402027981 */ /* 0x000ea4000c1e1500 */
[----:B--2---:R-:W-:-:S06]  /*8b90*/  HADD2.F32 R18, -RZ, R2.H0_H0 ;  /* 0x20000002ff127230 */ /* 0x004fcc0000004100 */
[----:B------:R-:W0:Y:S01]  /*8ba0*/  F2I.S64.TRUNC R18, R18 ;  /* 0x0000001200127311 */ /* 0x000e22000020d900 */
[----:B------:R-:W-:Y:S05]  /*8bb0*/  BRA `(.L_x_20251) ;  /* 0x00000ba000007947 */ /* 0x000fea0003800000 */
.L_x_20254:
        /* <DEDUP_REMOVED lines=9> */
.L_x_20257:
[----:B------:R-:W2:Y:S02]  /*8c50*/  LDG.E.U16 R2, [R2.64] ;  /* 0x0000002402027981 */ /* 0x000ea4000c1e1500 */
[----:B--2---:R-:W-:-:S06]  /*8c60*/  HADD2.F32 R18, -RZ, R2.H0_H0 ;  /* 0x20000002ff127230 */ /* 0x004fcc0000004100 */
[----:B------:R-:W0:Y:S01]  /*8c70*/  F2I.S64.TRUNC R18, R18 ;  /* 0x0000001200127311 */ /* 0x000e22000020d900 */
[----:B------:R-:W-:Y:S05]  /*8c80*/  BRA `(.L_x_20251) ;  /* 0x00000ad000007947 */ /* 0x000fea0003800000 */
.L_x_20256:
[----:B------:R-:W2:Y:S02]  /*8c90*/  LDG.E.64 R2, [R2.64] ;  /* 0x0000002402027981 */ /* 0x000ea4000c1e1b00 */
[----:B--2---:R0:W1:Y:S01]  /*8ca0*/  F2I.S64.F64.TRUNC R18, R2 ;  /* 0x0000000200127311 */ /* 0x004062000030d900 */
[----:B------:R-:W-:Y:S05]  /*8cb0*/  BRA `(.L_x_20251) ;  /* 0x00000aa000007947 */ /* 0x000fea0003800000 */
.L_x_20246:
        /* <DEDUP_REMOVED lines=13> */
.L_x_20260:
[----:B------:R-:W2:Y:S02]  /*8d90*/  LDG.E.64 R2, [R2.64] ;  /* 0x0000002402027981 */ /* 0x000ea4000c1e1b00 */
[----:B--2---:R0:W1:Y:S01]  /*8da0*/  F2I.S64.F64.TRUNC R18, R2 ;  /* 0x0000000200127311 */ /* 0x004062000030d900 */
[----:B------:R-:W-:Y:S05]  /*8db0*/  BRA `(.L_x_20251) ;  /* 0x000009a000007947 */ /* 0x000fea0003800000 */
.L_x_20259:
        /* <DEDUP_REMOVED lines=27> */
.L_x_20262:
        /* <DEDUP_REMOVED lines=14> */
.L_x_20261:
[----:B------:R-:W2:Y:S02]  /*9050*/  LDG.E.U16 R18, [R2.64] ;  /* 0x0000002402127981 */ /* 0x000ea4000c1e1500 */
[----:B--2---:R-:W-:-:S06]  /*9060*/  PRMT R18, RZ, 0x5410, R18 ;  /* 0x00005410ff127816 */ /* 0x004fcc0000000012 */
[----:B------:R-:W0:Y:S01]  /*9070*/  F2I.S64.TRUNC R18, R18 ;  /* 0x0000001200127311 */ /* 0x000e22000020d900 */
[----:B------:R-:W-:Y:S05]  /*9080*/  BRA `(.L_x_20251) ;  /* 0x000006d000007947 */ /* 0x000fea0003800000 */
.L_x_20258:
        /* <DEDUP_REMOVED lines=11> */
.L_x_20265:
        /* <DEDUP_REMOVED lines=21> */
.L_x_20269:
[----:B------:R-:W-:Y:S05]  /*9290*/  BSYNC B1 ;  /* 0x0000000000017941 */ /* 0x000fea0003800000 */
.L_x_20268:
[----:B------:R-:W-:Y:S01]  /*92a0*/  IMAD.SHL.U32 R2, R2, 0x100000, RZ ;  /* 0x0010000002027824 */ /* 0x000fe200078e00ff */
[----:B------:R-:W-:-:S04]  /*92b0*/  LEA R3, R0, 0x3b800000, 0x17 ;  /* 0x3b80000000037811 */ /* 0x000fc800078eb8ff */
[----:B------:R-:W-:Y:S02]  /*92c0*/  LOP3.LUT R18, R3, R2, R18, 0xfe, !PT ;  /* 0x0000000203127212 */ /* 0x000fe400078efe12 */
.L_x_20267:
[----:B------:R-:W-:Y:S05]  /*92d0*/  BSYNC B0 ;  /* 0x0000000000007941 */ /* 0x000fea0003800000 */
.L_x_20266:
[----:B------:R-:W0:Y:S01]  /*92e0*/  F2I.S64.TRUNC R18, R18 ;  /* 0x0000001200127311 */ /* 0x000e22000020d900 */
[----:B------:R-:W-:Y:S05]  /*92f0*/  BRA `(.L_x_20251) ;  /* 0x0000046000007947 */ /* 0x000fea0003800000 */
.L_x_20264:
        /* <DEDUP_REMOVED lines=21> */
.L_x_20273:
[----:B------:R-:W-:Y:S05]  /*9450*/  BSYNC B1 ;  /* 0x0000000000017941 */ /* 0x000fea0003800000 */
.L_x_20272:
[----:B------:R-:W-:Y:S01]  /*9460*/  IMAD.SHL.U32 R2, R2, 0x200000, RZ ;  /* 0x0020000002027824 */ /* 0x000fe200078e00ff */
[----:B------:R-:W-:-:S04]  /*9470*/  LEA R3, R0, 0x37800000, 0x17 ;  /* 0x3780000000037811 */ /* 0x000fc800078eb8ff */
[----:B------:R-:W-:Y:S02]  /*9480*/  LOP3.LUT R18, R3, R2, R18, 0xfe, !PT ;  /* 0x0000000203127212 */ /* 0x000fe400078efe12 */
.L_x_20271:
[----:B------:R-:W-:Y:S05]  /*9490*/  BSYNC B0 ;  /* 0x0000000000007941 */ /* 0x000fea0003800000 */
.L_x_20270:
[----:B------:R-:W0:Y:S01]  /*94a0*/  F2I.S64.TRUNC R18, R18 ;  /* 0x0000001200127311 */ /* 0x000e22000020d900 */
[----:B------:R-:W-:Y:S05]  /*94b0*/  BRA `(.L_x_20251) ;  /* 0x000002a000007947 */ /* 0x000fea0003800000 */
.L_x_20263:
        /* <DEDUP_REMOVED lines=14> */
.L_x_20277:
[----:B------:R-:W-:Y:S05]  /*95a0*/  BSYNC B0 ;  /* 0x0000000000007941 */ /* 0x000fea0003800000 */
.L_x_20276:
[----:B------:R-:W0:Y:S01]  /*95b0*/  F2I.S64.TRUNC R18, R18 ;  /* 0x0000001200127311 */ /* 0x000e22000020d900 */
[----:B------:R-:W-:Y:S05]  /*95c0*/  BRA `(.L_x_20251) ;  /* 0x0000019000007947 */ /* 0x000fea0003800000 */
.L_x_20250:
        /* <DEDUP_REMOVED lines=21> */
.L_x_20275:
[----:B------:R0:W5:Y:S01]  /*9720*/  LDG.E.64 R18, [R2.64] ;  /* 0x0000002402127981 */ /* 0x000162000c1e1b00 */
[----:B------:R-:W-:Y:S05]  /*9730*/  BRA `(.L_x_20251) ;  /* 0x0000002000007947 */ /* 0x000fea0003800000 */
.L_x_20274:
[----:B------:R0:W5:Y:S01]  /*9740*/  LDG.E R18, [R2.64] ;  /* 0x0000002402127981 */ /* 0x000162000c1e1900 */
[----:B------:R-:W-:-:S03]  /*9750*/  IMAD.MOV.U32 R19, RZ, RZ, RZ ;  /* 0x000000ffff137224 */ /* 0x000fc600078e00ff */
.L_x_20251:
        /* <DEDUP_REMOVED lines=17> */
.L_x_20281:
[----:B------:R0:W5:Y:S01]  /*9870*/  LDG.E.U8 R2, [R4.64] ;  /* 0x0000002404027981 */ /* 0x000162000c1e1100 */
[----:B------:R-:W-:Y:S01]  /*9880*/  IMAD.MOV.U32 R3, RZ, RZ, RZ ;  /* 0x000000ffff037224 */ /* 0x000fe200078e00ff */
[----:B------:R-:W-:Y:S05]  /*9890*/  BRA `(.L_x_20283) ;  /* 0x00000d5000007947 */ /* 0x000fea0003800000 */
.L_x_20280:
        /* <DEDUP_REMOVED lines=8> */
.L_x_20285:
[----:B------:R-:W2:Y:S02]  /*9920*/  LDG.E R2, [R4.64] ;  /* 0x0000002404027981 */ /* 0x000ea4000c1e1900 */
[----:B--2---:R-:W-:Y:S01]  /*9930*/  SHF.R.S32.HI R3, RZ, 0x1f, R2 ;  /* 0x0000001fff037819 */ /* 0x004fe20000011402 */
[----:B------:R-:W-:Y:S05]  /*9940*/  BRA `(.L_x_20283) ;  /* 0x00000ca000007947 */ /* 0x000fea0003800000 */
.L_x_20284:
[----:B------:R-:W2:Y:S02]  /*9950*/  LDG.E.S16 R2, [R4.64] ;  /* 0x0000002404027981 */ /* 0x000ea4000c1e1700 */
[----:B--2---:R-:W-:Y:S01]  /*9960*/  SHF.R.S32.HI R3, RZ, 0x1f, R2 ;  /* 0x0000001fff037819 */ /* 0x004fe20000011402 */
[----:B------:R-:W-:Y:S05]  /*9970*/  BRA `(.L_x_20283) ;  /* 0x00000c7000007947 */ /* 0x000fea0003800000 */
.L_x_20279:
        /* <DEDUP_REMOVED lines=9> */
.L_x_20287:
[----:B------:R-:W2:Y:S02]  /*9a10*/  LDG.E.U16 R4, [R4.64] ;  /* 0x0000002404047981 */ /* 0x000ea4000c1e1500 */
[----:B--2---:R-:W-:-:S06]  /*9a20*/  HADD2.F32 R2, -RZ, R4.H0_H0 ;  /* 0x20000004ff027230 */ /* 0x004fcc0000004100 */
[----:B------:R-:W0:Y:S01]  /*9a30*/  F2I.S64.TRUNC R2, R2 ;  /* 0x0000000200027311 */ /* 0x000e22000020d900 */
[----:B------:R-:W-:Y:S05]  /*9a40*/  BRA `(.L_x_20283) ;  /* 0x00000ba000007947 */ /* 0x000fea0003800000 */
.L_x_20286:
        /* <DEDUP_REMOVED lines=9> */
.L_x_20289:
[----:B------:R-:W2:Y:S02]  /*9ae0*/  LDG.E.U16 R4, [R4.64] ;  /* 0x0000002404047981 */ /* 0x000ea4000c1e1500 */
[----:B--2---:R-:W-:-:S06]  /*9af0*/  HADD2.F32 R2, -RZ, R4.H0_H0 ;  /* 0x20000004ff027230 */ /* 0x004fcc0000004100 */
[----:B------:R-:W0:Y:S01]  /*9b00*/  F2I.S64.TRUNC R2, R2 ;  /* 0x0000000200027311 */ /* 0x000e22000020d900 */
[----:B------:R-:W-:Y:S05]  /*9b10*/  BRA `(.L_x_20283) ;  /* 0x00000ad000007947 */ /* 0x000fea0003800000 */
.L_x_20288:
[----:B------:R-:W2:Y:S02]  /*9b20*/  LDG.E.64 R2, [R4.64] ;  /* 0x0000002404027981 */ /* 0x000ea4000c1e1b00 */
[----:B--2---:R-:W0:Y:S01]  /*9b30*/  F2I.S64.F64.TRUNC R2, R2 ;  /* 0x0000000200027311 */ /* 0x004e22000030d900 */
[----:B------:R-:W-:Y:S05]  /*9b40*/  BRA `(.L_x_20283) ;  /* 0x00000aa000007947 */ /* 0x000fea0003800000 */
.L_x_20278:
        /* <DEDUP_REMOVED lines=13> */
.L_x_20292:
[----:B------:R-:W2:Y:S02]  /*9c20*/  LDG.E.64 R2, [R4.64] ;  /* 0x0000002404027981 */ /* 0x000ea4000c1e1b00 */
[----:B--2---:R-:W0:Y:S01]  /*9c30*/  F2I.S64.F64.TRUNC R2, R2 ;  /* 0x0000000200027311 */ /* 0x004e22000030d900 */
[----:B------:R-:W-:Y:S05]  /*9c40*/  BRA `(.L_x_20283) ;  /* 0x000009a000007947 */ /* 0x000fea0003800000 */
.L_x_20291:
        /* <DEDUP_REMOVED lines=27> */
.L_x_20294:
        /* <DEDUP_REMOVED lines=14> */
.L_x_20293:
[----:B------:R-:W2:Y:S02]  /*9ee0*/  LDG.E.U16 R2, [R4.64] ;  /* 0x0000002404027981 */ /* 0x000ea4000c1e1500 */
[----:B--2---:R-:W-:-:S06]  /*9ef0*/  PRMT R2, RZ, 0x5410, R2 ;  /* 0x00005410ff027816 */ /* 0x004fcc0000000002 */
[----:B------:R-:W0:Y:S01]  /*9f00*/  F2I.S64.TRUNC R2, R2 ;  /* 0x0000000200027311 */ /* 0x000e22000020d900 */
[----:B------:R-:W-:Y:S05]  /*9f10*/  BRA `(.L_x_20283) ;  /* 0x000006d000007947 */ /* 0x000fea0003800000 */
.L_x_20290:
        /* <DEDUP_REMOVED lines=11> */
.L_x_20297:
        /* <DEDUP_REMOVED lines=21> */
.L_x_20301:
[----:B------:R-:W-:Y:S05]  /*a120*/  BSYNC B1 ;  /* 0x0000000000017941 */ /* 0x000fea0003800000 */
.L_x_20300:
[----:B------:R-:W-:Y:S01]  /*a130*/  IMAD.SHL.U32 R2, R2, 0x100000, RZ ;  /* 0x0010000002027824 */ /* 0x000fe200078e00ff */
[----:B------:R-:W-:-:S04]  /*a140*/  LEA R3, R0, 0x3b800000, 0x17 ;  /* 0x3b80000000037811 */ /* 0x000fc800078eb8ff */
[----:B------:R-:W-:Y:S02]  /*a150*/  LOP3.LUT R2, R3, R2, R4, 0xfe, !PT ;  /* 0x0000000203027212 */ /* 0x000fe400078efe04 */
.L_x_20299:
[----:B------:R-:W-:Y:S05]  /*a160*/  BSYNC B0 ;  /* 0x0000000000007941 */ /* 0x000fea0003800000 */
.L_x_20298:
[----:B------:R-:W0:Y:S01]  /*a170*/  F2I.S64.TRUNC R2, R2 ;  /* 0x0000000200027311 */ /* 0x000e22000020d900 */
[----:B------:R-:W-:Y:S05]  /*a180*/  BRA `(.L_x_20283) ;  /* 0x0000046000007947 */ /* 0x000fea0003800000 */
.L_x_20296:
        /* <DEDUP_REMOVED lines=21> */
.L_x_20305:
[----:B------:R-:W-:Y:S05]  /*a2e0*/  BSYNC B1 ;  /* 0x0000000000017941 */ /* 0x000fea0003800000 */
.L_x_20304:
[----:B------:R-:W-:Y:S01]  /*a2f0*/  IMAD.SHL.U32 R2, R2, 0x200000, RZ ;  /* 0x0020000002027824 */ /* 0x000fe200078e00ff */
[----:B------:R-:W-:-:S04]  /*a300*/  LEA R3, R0, 0x37800000, 0x17 ;  /* 0x3780000000037811 */ /* 0x000fc800078eb8ff */
[----:B------:R-:W-:Y:S02]  /*a310*/  LOP3.LUT R2, R3, R2, R4, 0xfe, !PT ;  /* 0x0000000203027212 */ /* 0x000fe400078efe04 */
.L_x_20303:
[----:B------:R-:W-:Y:S05]  /*a320*/  BSYNC B0 ;  /* 0x0000000000007941 */ /* 0x000fea0003800000 */
.L_x_20302:
[----:B------:R-:W0:Y:S01]  /*a330*/  F2I.S64.TRUNC R2, R2 ;  /* 0x0000000200027311 */ /* 0x000e22000020d900 */
[----:B------:R-:W-:Y:S05]  /*a340*/  BRA `(.L_x_20283) ;  /* 0x000002a000007947 */ /* 0x000fea0003800000 */
.L_x_20295:
        /* <DEDUP_REMOVED lines=14> */
.L_x_20309:
[----:B------:R-:W-:Y:S05]  /*a430*/  BSYNC B0 ;  /* 0x0000000000007941 */ /* 0x000fea0003800000 */
.L_x_20308:
[----:B------:R-:W0:Y:S01]  /*a440*/  F2I.S64.TRUNC R2, R2 ;  /* 0x0000000200027311 */ /* 0x000e22000020d900 */
[----:B------:R-:W-:Y:S05]  /*a450*/  BRA `(.L_x_20283) ;  /* 0x0000019000007947 */ /* 0x000fea0003800000 */
.L_x_20282:
        /* <DEDUP_REMOVED lines=21> */
.L_x_20307:
[----:B------:R0:W5:Y:S01]  /*a5b0*/  LDG.E.64 R2, [R4.64] ;  /* 0x0000002404027981 */ /* 0x000162000c1e1b00 */
[----:B------:R-:W-:Y:S05]  /*a5c0*/  BRA `(.L_x_20283) ;  /* 0x0000002000007947 */ /* 0x000fea0003800000 */
.L_x_20306:
[----:B------:R0:W5:Y:S01]  /*a5d0*/  LDG.E R2, [R4.64] ;  /* 0x0000002404027981 */ /* 0x000162000c1e1900 */
[----:B------:R-:W-:-:S03]  /*a5e0*/  IMAD.MOV.U32 R3, RZ, RZ, RZ ;  /* 0x000000ffff037224 */ /* 0x000fc600078e00ff */
.L_x_20283:
        /* <DEDUP_REMOVED lines=17> */
.L_x_20313:
[----:B------:R0:W-:Y:S01]  /*a700*/  STG.E.U8 [R16.64], R5 ;  /* 0x0000000510007986 */ /* 0x0001e2000c101124 */
[----:B------:R-:W-:Y:S05]  /*a710*/  BRA `(.L_x_20315) ;  /* 0x00000d7000007947 */ /* 0x000fea0003800000 */
.L_x_20312:
        /* <DEDUP_REMOVED lines=8> */
.L_x_20317:
[----:B------:R0:W-:Y:S01]  /*a7a0*/  STG.E [R16.64], R5 ;  /* 0x0000000510007986 */ /* 0x0001e2000c101924 */
[----:B------:R-:W-:Y:S05]  /*a7b0*/  BRA `(.L_x_20315) ;  /* 0x00000cd000007947 */ /* 0x000fea0003800000 */
.L_x_20316:
[----:B------:R0:W-:Y:S01]  /*a7c0*/  STG.E.U16 [R16.64], R5 ;  /* 0x0000000510007986 */ /* 0x0001e2000c101524 */
[----:B------:R-:W-:Y:S05]  /*a7d0*/  BRA `(.L_x_20315) ;  /* 0x00000cb000007947 */ /* 0x000fea0003800000 */
.L_x_20311:
        /* <DEDUP_REMOVED lines=9> */
.L_x_20319:
[----:B------:R-:W0:Y:S02]  /*a870*/  I2F.S64 R0, R2 ;  /* 0x0000000200007312 */ /* 0x000e240000301400 */
[----:B0-----:R-:W-:-:S05]  /*a880*/  F2FP.PACK_AB R0, RZ, R0 ;  /* 0x00000000ff00723e */ /* 0x001fca00000000ff */
[----:B------:R0:W-:Y:S01]  /*a890*/  STG.E.U16 [R16.64], R0 ;  /* 0x0000000010007986 */ /* 0x0001e2000c101524 */
[----:B------:R-:W-:Y:S05]  /*a8a0*/  BRA `(.L_x_20315) ;  /* 0x00000be000007947 */ /* 0x000fea0003800000 */
.L_x_20318:
        /* <DEDUP_REMOVED lines=10> */
.L_x_20321:
[----:B------:R-:W0:Y:S02]  /*a950*/  I2F.S64 R2, R2 ;  /* 0x0000000200027312 */ /* 0x000e240000301400 */
[----:B0-----:R-:W-:-:S04]  /*a960*/  F2FP.PACK_AB R3, RZ, R2 ;  /* 0x00000002ff03723e */ /* 0x001fc800000000ff */
[----:B------:R-:W-:-:S05]  /*a970*/  PRMT R3, R3, 0x5410, RZ ;  /* 0x0000541003037816 */ /* 0x000fca00000000ff */
[----:B------:R0:W-:Y:S01]  /*a980*/  STG.E [R16.64], R3 ;  /* 0x0000000310007986 */ /* 0x0001e2000c101924 */
[----:B------:R-:W-:Y:S05]  /*a990*/  BRA `(.L_x_20315) ;  /* 0x00000af000007947 */ /* 0x000fea0003800000 */
.L_x_20320:
[----:B------:R-:W0:Y:S02]  /*a9a0*/  I2F.F64.S64 R2, R2 ;  /* 0x0000000200027312 */ /* 0x000e240000301c00 */
[----:B0-----:R0:W-:Y:S01]  /*a9b0*/  STG.E.64 [R16.64], R2 ;  /* 0x0000000210007986 */ /* 0x0011e2000c101b24 */
[----:B------:R-:W-:Y:S05]  /*a9c0*/  BRA `(.L_x_20315) ;  /* 0x00000ac000007947 */ /* 0x000fea0003800000 */
.L_x_20310:
        /* <DEDUP_REMOVED lines=13> */
.L_x_20324:
[----:B------:R-:W0:Y:S01]  /*aaa0*/  I2F.F64.S64 R4, R2 ;  /* 0x0000000200047312 */ /* 0x000e220000301c00 */
[----:B------:R-:W-:-:S05]  /*aab0*/  CS2R R6, SRZ ;  /* 0x0000000000067805 */ /* 0x000fca000001ff00 */
[----:B0-----:R0:W-:Y:S01]  /*aac0*/  STG.E.128 [R16.64], R4 ;  /* 0x0000000410007986 */ /* 0x0011e2000c101d24 */
[----:B------:R-:W-:Y:S05]  /*aad0*/  BRA `(.L_x_20315) ;  /* 0x000009b000007947 */ /* 0x000fea0003800000 */
.L_x_20323:
        /* <DEDUP_REMOVED lines=21> */
.L_x_20328:
[----:B------:R-:W-:Y:S05]  /*ac30*/  BSYNC B0 ;  /* 0x0000000000007941 */ /* 0x000fea0003800000 */
.L_x_20327:
[----:B------:R-:W-:-:S05]  /*ac40*/  LOP3.LUT R5, R0, R5, RZ, 0xfc, !PT ;  /* 0x0000000500057212 */ /* 0x000fca00078efcff */
[----:B------:R0:W-:Y:S01]  /*ac50*/  STG.E.U8 [R16.64], R5 ;  /* 0x0000000510007986 */ /* 0x0001e2000c101124 */
[----:B------:R-:W-:Y:S05]  /*ac60*/  BRA `(.L_x_20315) ;  /* 0x0000082000007947 */ /* 0x000fea0003800000 */
.L_x_20326:
        /* <DEDUP_REMOVED lines=13> */
.L_x_20330:
[----:B------:R-:W-:Y:S01]  /*ad40*/  IMAD.MOV.U32 R0, RZ, RZ, 0x7f ;  /* 0x0000007fff007424 */ /* 0x000fe200078e00ff */
[----:B------:R-:W-:-:S04]  /*ad50*/  ISETP.GT.U32.AND P0, PT, R4, 0x7f800000, PT ;  /* 0x7f8000000400780c */ /* 0x000fc80003f04070 */
[----:B------:R-:W-:-:S04]  /*ad60*/  SEL R0, R0, 0x7c, P0 ;  /* 0x0000007c00007807 */ /* 0x000fc80000000000 */
.L_x_20331:
[----:B------:R-:W-:Y:S05]  /*ad70*/  BSYNC B0 ;  /* 0x0000000000007941 */ /* 0x000fea0003800000 */
.L_x_20329:
[----:B------:R-:W-:-:S04]  /*ad80*/  LOP3.LUT R2, R3, 0x80000000, RZ, 0xc0, !PT ;  /* 0x8000000003027812 */ /* 0x000fc800078ec0ff */
[----:B------:R-:W-:-:S04]  /*ad90*/  SHF.R.U32.HI R3, RZ, 0x18, R2 ;  /* 0x00000018ff037819 */ /* 0x000fc80000011602 */
[----:B------:R-:W-:-:S05]  /*ada0*/  LOP3.LUT R3, R0, R3, RZ, 0xfc, !PT ;  /* 0x0000000300037212 */ /* 0x000fca00078efcff */
[----:B------:R0:W-:Y:S01]  /*adb0*/  STG.E.U8 [R16.64], R3 ;  /* 0x0000000310007986 */ /* 0x0001e2000c101124 */
[----:B------:R-:W-:Y:S05]  /*adc0*/  BRA `(.L_x_20315) ;  /* 0x000006c000007947 */ /* 0x000fea0003800000 */
.L_x_20325:
[----:B------:R-:W0:Y:S02]  /*add0*/  I2F.S64 R0, R2 ;  /* 0x0000000200007312 */ /* 0x000e240000301400 */
[----:B0-----:R-:W-:-:S05]  /*ade0*/  F2FP.BF16.PACK_AB R0, RZ, R0 ;  /* 0x00000000ff00723e */ /* 0x001fca00000010ff */
[----:B------:R0:W-:Y:S01]  /*adf0*/  STG.E.U16 [R16.64], R0 ;  /* 0x0000000010007986 */ /* 0x0001e2000c101524 */
[----:B------:R-:W-:Y:S05]  /*ae00*/  BRA `(.L_x_20315) ;  /* 0x0000068000007947 */ /* 0x000fea0003800000 */
.L_x_20322:
        /* <DEDUP_REMOVED lines=10> */
.L_x_20334:
        /* <DEDUP_REMOVED lines=17> */
.L_x_20337:
[----:B------:R-:W-:-:S04]  /*afc0*/  LOP3.LUT R2, R3, 0x80000000, RZ, 0xc0, !PT ;  /* 0x8000000003027812 */ /* 0x000fc800078ec0ff */
[----:B------:R-:W-:-:S04]  /*afd0*/  SHF.R.U32.HI R3, RZ, 0x18, R2 ;  /* 0x00000018ff037819 */ /* 0x000fc80000011602 */
[----:B------:R-:W-:-:S04]  /*afe0*/  LOP3.LUT R0, R0, R3, RZ, 0xfc, !PT ;  /* 0x0000000300007212 */ /* 0x000fc800078efcff */
[----:B------:R-:W-:Y:S02]  /*aff0*/  PRMT R8, R0, 0x7610, R8 ;  /* 0x0000761000087816 */ /* 0x000fe40000000008 */
.L_x_20336:
[----:B------:R-:W-:Y:S05]  /*b000*/  BSYNC B0 ;  /* 0x0000000000007941 */ /* 0x000fea0003800000 */
.L_x_20335:
[----:B------:R0:W-:Y:S01]  /*b010*/  STG.E.U8 [R16.64], R8 ;  /* 0x0000000810007986 */ /* 0x0001e2000c101124 */
[----:B------:R-:W-:Y:S05]  /*b020*/  BRA `(.L_x_20315) ;  /* 0x0000046000007947 */ /* 0x000fea0003800000 */
.L_x_20333:
        /* <DEDUP_REMOVED lines=17> */
.L_x_20340:
[----:B------:R-:W-:-:S04]  /*b140*/  LOP3.LUT R2, R3, 0x80000000, RZ, 0xc0, !PT ;  /* 0x8000000003027812 */ /* 0x000fc800078ec0ff */
[----:B------:R-:W-:-:S04]  /*b150*/  SHF.R.U32.HI R3, RZ, 0x18, R2 ;  /* 0x00000018ff037819 */ /* 0x000fc80000011602 */
[----:B------:R-:W-:-:S04]  /*b160*/  LOP3.LUT R0, R0, R3, RZ, 0xfc, !PT ;  /* 0x0000000300007212 */ /* 0x000fc800078efcff */
[----:B------:R-:W-:Y:S02]  /*b170*/  PRMT R8, R0, 0x7610, R8 ;  /* 0x0000761000087816 */ /* 0x000fe40000000008 */
.L_x_20339:
[----:B------:R-:W-:Y:S05]  /*b180*/  BSYNC B0 ;  /* 0x0000000000007941 */ /* 0x000fea0003800000 */
.L_x_20338:
[----:B------:R0:W-:Y:S01]  /*b190*/  STG.E.U8 [R16.64], R8 ;  /* 0x0000000810007986 */ /* 0x0001e2000c101124 */
[----:B------:R-:W-:Y:S05]  /*b1a0*/  BRA `(.L_x_20315) ;  /* 0x000002e000007947 */ /* 0x000fea0003800000 */
.L_x_20332:
        /* <DEDUP_REMOVED lines=23> */
.L_x_20314:
        /* <DEDUP_REMOVED lines=20> */
.L_x_20342:
[----:B------:R0:W-:Y:S01]  /*b460*/  STG.E.64 [R16.64], R2 ;  /* 0x0000000210007986 */ /* 0x0001e2000c101b24 */
[----:B------:R-:W-:Y:S05]  /*b470*/  BRA `(.L_x_20315) ;  /* 0x0000001000007947 */ /* 0x000fea0003800000 */
.L_x_20341:
[----:B------:R0:W-:Y:S02]  /*b480*/  STG.E [R16.64], R5 ;  /* 0x0000000510007986 */ /* 0x0001e4000c101924 */
.L_x_20315:
[----:B------:R-:W-:Y:S02]  /*b490*/  IADD3 R23, R23, 0x80, RZ ;  /* 0x0000008017177810 */ /* 0x000fe40007ffe0ff */
.L_x_20146:
[----:B------:R-:W-:Y:S05]  /*b4a0*/  BSYNC B6 ;  /* 0x0000000000067941 */ /* 0x000fea0003800000 */
.L_x_20145:
        /* <DEDUP_REMOVED lines=257> */
.L_x_20343:
        /* <DEDUP_REMOVED lines=19> */
.L_x_20347:
[----:B------:R0:W5:Y:S01]  /*c5f0*/  LDG.E.U8 R18, [R2.64] ;  /* 0x0000002402127981 */ /* 0x000162000c1e1100 */
[----:B------:R-:W-:Y:S01]  /*c600*/  IMAD.MOV.U32 R19, RZ, RZ, RZ ;  /* 0x000000ffff137224 */ /* 0x000fe200078e00ff */
[----:B------:R-:W-:Y:S05]  /*c610*/  BRA `(.L_x_20349) ;  /* 0x00000d5000007947 */ /* 0x000fea0003800000 */
.L_x_20346:
        /* <DEDUP_REMOVED lines=8> */
.L_x_20351:
[----:B------:R-:W2:Y:S02]  /*c6a0*/  LDG.E R18, [R2.64] ;  /* 0x0000002402127981 */ /* 0x000ea4000c1e1900 */
[----:B--2---:R-:W-:Y:S01]  /*c6b0*/  SHF.R.S32.HI R19, RZ, 0x1f, R18 ;  /* 0x0000001fff137819 */ /* 0x004fe20000011412 */
[----:B------:R-:W-:Y:S05]  /*c6c0*/  BRA `(.L_x_20349) ;  /* 0x00000ca000007947 */ /* 0x000fea0003800000 */
.L_x_20350:
[----:B------:R-:W2:Y:S02]  /*c6d0*/  LDG.E.S16 R18, [R2.64] ;  /* 0x0000002402127981 */ /* 0x000ea4000c1e1700 */
[----:B--2---:R-:W-:Y:S01]  /*c6e0*/  SHF.R.S32.HI R19, RZ, 0x1f, R18 ;  /* 0x0000001fff137819 */ /* 0x004fe20000011412 */
[----:B------:R-:W-:Y:S05]  /*c6f0*/  BRA `(.L_x_20349) ;  /* 0x00000c7000007947 */ /* 0x000fea0003800000 */
.L_x_20345:
        /* <DEDUP_REMOVED lines=9> */
.L_x_20353:
[----:B------:R-:W2:Y:S02]  /*c790*/  LDG.E.U16 R2, [R2.64] ;  /* 0x0000002402027981 */ /* 0x000ea4000c1e1500 */
[----:B--2---:R-:W-:-:S06]  /*c7a0*/  HADD2.F32 R18, -RZ, R2.H0_H0 ;  /* 0x20000002ff127230 */ /* 0x004fcc0000004100 */
[----:B------:R-:W0:Y:S01]  /*c7b0*/  F2I.S64.TRUNC R18, R18 ;  /* 0x0000001200127311 */ /* 0x000e22000020d900 */
[----:B------:R-:W-:Y:S05]  /*c7c0*/  BRA `(.L_x_20349) ;  /* 0x00000ba000007947 */ /* 0x000fea0003800000 */
.L_x_20352:
        /* <DEDUP_REMOVED lines=9> */
.L_x_20355:
[----:B------:R-:W2:Y:S02]  /*c860*/  LDG.E.U16 R2, [R2.64] ;  /* 0x0000002402027981 */ /* 0x000ea4000c1e1500 */
[----:B--2---:R-:W-:-:S06]  /*c870*/  HADD2.F32 R18, -RZ, R2.H0_H0 ;  /* 0x20000002ff127230 */ /* 0x004fcc0000004100 */
[----:B------:R-:W0:Y:S01]  /*c880*/  F2I.S64.TRUNC R18, R18 ;  /* 0x0000001200127311 */ /* 0x000e22000020d900 */
[----:B------:R-:W-:Y:S05]  /*c890*/  BRA `(.L_x_20349) ;  /* 0x00000ad000007947 */ /* 0x000fea0003800000 */
.L_x_20354:
[----:B------:R-:W2:Y:S02]  /*c8a0*/  LDG.E.64 R2, [R2.64] ;  /* 0x0000002402027981 */ /* 0x000ea4000c1e1b00 */
[----:B--2---:R0:W1:Y:S01]  /*c8b0*/  F2I.S64.F64.TRUNC R18, R2 ;  /* 0x0000000200127311 */ /* 0x004062000030d900 */
[----:B------:R-:W-:Y:S05]  /*c8c0*/  BRA `(.L_x_20349) ;  /* 0x00000aa000007947 */ /* 0x000fea0003800000 */
.L_x_20344:
        /* <DEDUP_REMOVED lines=13> */
.L_x_20358:
[----:B------:R-:W2:Y:S02]  /*c9a0*/  LDG.E.64 R2, [R2.64] ;  /* 0x0000002402027981 */ /* 0x000ea4000c1e1b00 */
[----:B--2---:R0:W1:Y:S01]  /*c9b0*/  F2I.S64.F64.TRUNC R18, R2 ;  /* 0x0000000200127311 */ /* 0x004062000030d900 */
[----:B------:R-:W-:Y:S05]  /*c9c0*/  BRA `(.L_x_20349) ;  /* 0x000009a000007947 */ /* 0x000fea0003800000 */
.L_x_20357:
        /* <DEDUP_REMOVED lines=27> */
.L_x_20360:
        /* <DEDUP_REMOVED lines=14> */
.L_x_20359:
[----:B------:R-:W2:Y:S02]  /*cc60*/  LDG.E.U16 R18, [R2.64] ;  /* 0x0000002402127981 */ /* 0x000ea4000c1e1500 */
[----:B--2---:R-:W-:-:S06]  /*cc70*/  PRMT R18, RZ, 0x5410, R18 ;  /* 0x00005410ff127816 */ /* 0x004fcc0000000012 */
[----:B------:R-:W0:Y:S01]  /*cc80*/  F2I.S64.TRUNC R18, R18 ;  /* 0x0000001200127311 */ /* 0x000e22000020d900 */
[----:B------:R-:W-:Y:S05]  /*cc90*/  BRA `(.L_x_20349) ;  /* 0x000006d000007947 */ /* 0x000fea0003800000 */
.L_x_20356:
        /* <DEDUP_REMOVED lines=11> */
.L_x_20363:
        /* <DEDUP_REMOVED lines=21> */
.L_x_20367:
[----:B------:R-:W-:Y:S05]  /*cea0*/  BSYNC B1 ;  /* 0x0000000000017941 */ /* 0x000fea0003800000 */
.L_x_20366:
[----:B------:R-:W-:Y:S01]  /*ceb0*/  IMAD.SHL.U32 R2, R2, 0x100000, RZ ;  /* 0x0010000002027824 */ /* 0x000fe200078e00ff */
[----:B------:R-:W-:-:S04]  /*cec0*/  LEA R3, R0, 0x3b800000, 0x17 ;  /* 0x3b80000000037811 */ /* 0x000fc800078eb8ff */
[----:B------:R-:W-:Y:S02]  /*ced0*/  LOP3.LUT R18, R3, R2, R18, 0xfe, !PT ;  /* 0x0000000203127212 */ /* 0x000fe400078efe12 */
.L_x_20365:
[----:B------:R-:W-:Y:S05]  /*cee0*/  BSYNC B0 ;  /* 0x0000000000007941 */ /* 0x000fea0003800000 */
.L_x_20364:
[----:B------:R-:W0:Y:S01]  /*cef0*/  F2I.S64.TRUNC R18, R18 ;  /* 0x0000001200127311 */ /* 0x000e22000020d900 */
[----:B------:R-:W-:Y:S05]  /*cf00*/  BRA `(.L_x_20349) ;  /* 0x0000046000007947 */ /* 0x000fea0003800000 */
.L_x_20362:
        /* <DEDUP_REMOVED lines=21> */
.L_x_20371:
[----:B------:R-:W-:Y:S05]  /*d060*/  BSYNC B1 ;  /* 0x0000000000017941 */ /* 0x000fea0003800000 */
.L_x_20370:
[----:B------:R-:W-:Y:S01]  /*d070*/  IMAD.SHL.U32 R2, R2, 0x200000, RZ ;  /* 0x0020000002027824 */ /* 0x000fe200078e00ff */
[----:B------:R-:W-:-:S04]  /*d080*/  LEA R3, R0, 0x37800000, 0x17 ;  /* 0x3780000000037811 */ /* 0x000fc800078eb8ff */
[----:B------:R-:W-:Y:S02]  /*d090*/  LOP3.LUT R18, R3, R2, R18, 0xfe, !PT ;  /* 0x0000000203127212 */ /* 0x000fe400078efe12 */
.L_x_20369:
[----:B------:R-:W-:Y:S05]  /*d0a0*/  BSYNC B0 ;  /* 0x0000000000007941 */ /* 0x000fea0003800000 */
.L_x_20368:
[----:B------:R-:W0:Y:S01]  /*d0b0*/  F2I.S64.TRUNC R18, R18 ;  /* 0x0000001200127311 */ /* 0x000e22000020d900 */
[----:B------:R-:W-:Y:S05]  /*d0c0*/  BRA `(.L_x_20349) ;  /* 0x000002a000007947 */ /* 0x000fea0003800000 */
.L_x_20361:
        /* <DEDUP_REMOVED lines=14> */
.L_x_20375:
[----:B------:R-:W-:Y:S05]  /*d1b0*/  BSYNC B0 ;  /* 0x0000000000007941 */ /* 0x000fea0003800000 */
.L_x_20374:
[----:B------:R-:W0:Y:S01]  /*d1c0*/  F2I.S64.TRUNC R18, R18 ;  /* 0x0000001200127311 */ /* 0x000e22000020d900 */
[----:B------:R-:W-:Y:S05]  /*d1d0*/  BRA `(.L_x_20349) ;  /* 0x0000019000007947 */ /* 0x000fea0003800000 */
.L_x_20348:
        /* <DEDUP_REMOVED lines=21> */
.L_x_20373:
[----:B------:R0:W5:Y:S01]  /*d330*/  LDG.E.64 R18, [R2.64] ;  /* 0x0000002402127981 */ /* 0x000162000c1e1b00 */
[----:B------:R-:W-:Y:S05]  /*d340*/  BRA `(.L_x_20349) ;  /* 0x0000002000007947 */ /* 0x000fea0003800000 */
.L_x_20372:
[----:B------:R0:W5:Y:S01]  /*d350*/  LDG.E R18, [R2.64] ;  /* 0x0000002402127981 */ /* 0x000162000c1e1900 */
[----:B------:R-:W-:-:S03]  /*d360*/  IMAD.MOV.U32 R19, RZ, RZ, RZ ;  /* 0x000000ffff137224 */ /* 0x000fc600078e00ff */
.L_x_20349:
        /* <DEDUP_REMOVED lines=17> */
.L_x_20379:
[----:B------:R0:W5:Y:S01]  /*d480*/  LDG.E.U8 R2, [R22.64] ;  /* 0x0000002416027981 */ /* 0x000162000c1e1100 */
[----:B------:R-:W-:Y:S01]  /*d490*/  IMAD.MOV.U32 R3, RZ, RZ, RZ ;  /* 0x000000ffff037224 */ /* 0x000fe200078e00ff */
[----:B------:R-:W-:Y:S05]  /*d4a0*/  BRA `(.L_x_20381) ;  /* 0x00000d5000007947 */ /* 0x000fea0003800000 */
.L_x_20378:
        /* <DEDUP_REMOVED lines=8> */
.L_x_20383:
[----:B------:R-:W2:Y:S02]  /*d530*/  LDG.E R2, [R22.64] ;  /* 0x0000002416027981 */ /* 0x000ea4000c1e1900 */
[----:B--2---:R-:W-:Y:S01]  /*d540*/  SHF.R.S32.HI R3, RZ, 0x1f, R2 ;  /* 0x0000001fff037819 */ /* 0x004fe20000011402 */
[----:B------:R-:W-:Y:S05]  /*d550*/  BRA `(.L_x_20381) ;  /* 0x00000ca000007947 */ /* 0x000fea0003800000 */
.L_x_20382:
[----:B------:R-:W2:Y:S02]  /*d560*/  LDG.E.S16 R2, [R22.64] ;  /* 0x0000002416027981 */ /* 0x000ea4000c1e1700 */
[----:B--2---:R-:W-:Y:S01]  /*d570*/  SHF.R.S32.HI R3, RZ, 0x1f, R2 ;  /* 0x0000001fff037819 */ /* 0x004fe20000011402 */
[----:B------:R-:W-:Y:S05]  /*d580*/  BRA `(.L_x_20381) ;  /* 0x00000c7000007947 */ /* 0x000fea0003800000 */
.L_x_20377:
        /* <DEDUP_REMOVED lines=9> */
.L_x_20385:
[----:B------:R-:W2:Y:S02]  /*d620*/  LDG.E.U16 R22, [R22.64] ;  /* 0x0000002416167981 */ /* 0x000ea4000c1e1500 */
[----:B--2---:R-:W-:-:S06]  /*d630*/  HADD2.F32 R2, -RZ, R22.H0_H0 ;  /* 0x20000016ff027230 */ /* 0x004fcc0000004100 */
[----:B------:R-:W0:Y:S01]  /*d640*/  F2I.S64.TRUNC R2, R2 ;  /* 0x0000000200027311 */ /* 0x000e22000020d900 */
[----:B------:R-:W-:Y:S05]  /*d650*/  BRA `(.L_x_20381) ;  /* 0x00000ba000007947 */ /* 0x000fea0003800000 */
.L_x_20384:
        /* <DEDUP_REMOVED lines=9> */
.L_x_20387:
[----:B------:R-:W2:Y:S02]  /*d6f0*/  LDG.E.U16 R22, [R22.64] ;  /* 0x0000002416167981 */ /* 0x000ea4000c1e1500 */
[----:B--2---:R-:W-:-:S06]  /*d700*/  HADD2.F32 R2, -RZ, R22.H0_H0 ;  /* 0x20000016ff027230 */ /* 0x004fcc0000004100 */
[----:B------:R-:W0:Y:S01]  /*d710*/  F2I.S64.TRUNC R2, R2 ;  /* 0x0000000200027311 */ /* 0x000e22000020d900 */
[----:B------:R-:W-:Y:S05]  /*d720*/  BRA `(.L_x_20381) ;  /* 0x00000ad000007947 */ /* 0x000fea0003800000 */
.L_x_20386:
[----:B------:R-:W2:Y:S02]  /*d730*/  LDG.E.64 R2, [R22.64] ;  /* 0x0000002416027981 */ /* 0x000ea4000c1e1b00 */
[----:B--2---:R-:W0:Y:S01]  /*d740*/  F2I.S64.F64.TRUNC R2, R2 ;  /* 0x0000000200027311 */ /* 0x004e22000030d900 */
[----:B------:R-:W-:Y:S05]  /*d750*/  BRA `(.L_x_20381) ;  /* 0x00000aa000007947 */ /* 0x000fea0003800000 */
.L_x_20376:
        /* <DEDUP_REMOVED lines=13> */
.L_x_20390:
[----:B------:R-:W2:Y:S02]  /*d830*/  LDG.E.64 R2, [R22.64] ;  /* 0x0000002416027981 */ /* 0x000ea4000c1e1b00 */
[----:B--2---:R-:W0:Y:S01]  /*d840*/  F2I.S64.F64.TRUNC R2, R2 ;  /* 0x0000000200027311 */ /* 0x004e22000030d900 */
[----:B------:R-:W-:Y:S05]  /*d850*/  BRA `(.L_x_20381) ;  /* 0x000009a000007947 */ /* 0x000fea0003800000 */
.L_x_20389:
        /* <DEDUP_REMOVED lines=27> */
.L_x_20392:
        /* <DEDUP_REMOVED lines=14> */
.L_x_20391:
[----:B------:R-:W2:Y:S02]  /*daf0*/  LDG.E.U16 R2, [R22.64] ;  /* 0x0000002416027981 */ /* 0x000ea4000c1e1500 */
[----:B--2---:R-:W-:-:S06]  /*db00*/  PRMT R2, RZ, 0x5410, R2 ;  /* 0x00005410ff027816 */ /* 0x004fcc0000000002 */
[----:B------:R-:W0:Y:S01]  /*db10*/  F2I.S64.TRUNC R2, R2 ;  /* 0x0000000200027311 */ /* 0x000e22000020d900 */
[----:B------:R-:W-:Y:S05]  /*db20*/  BRA `(.L_x_20381) ;  /* 0x000006d000007947 */ /* 0x000fea0003800000 */
.L_x_20388:
        /* <DEDUP_REMOVED lines=11> */
.L_x_20395:
        /* <DEDUP_REMOVED lines=21> */
.L_x_20399:
[----:B------:R-:W-:Y:S05]  /*dd30*/  BSYNC B1 ;  /* 0x0000000000017941 */ /* 0x000fea0003800000 */
.L_x_20398:
[----:B------:R-:W-:Y:S01]  /*dd40*/  IMAD.SHL.U32 R2, R2, 0x100000, RZ ;  /* 0x0010000002027824 */ /* 0x000fe200078e00ff */
[----:B------:R-:W-:-:S04]  /*dd50*/  LEA R3, R0, 0x3b800000, 0x17 ;  /* 0x3b80000000037811 */ /* 0x000fc800078eb8ff */
[----:B------:R-:W-:Y:S02]  /*dd60*/  LOP3.LUT R2, R3, R2, R4, 0xfe, !PT ;  /* 0x0000000203027212 */ /* 0x000fe400078efe04 */
.L_x_20397:
[----:B------:R-:W-:Y:S05]  /*dd70*/  BSYNC B0 ;  /* 0x0000000000007941 */ /* 0x000fea0003800000 */
.L_x_20396:
[----:B------:R-:W0:Y:S01]  /*dd80*/  F2I.S64.TRUNC R2, R2 ;  /* 0x0000000200027311 */ /* 0x000e22000020d900 */
[----:B------:R-:W-:Y:S05]  /*dd90*/  BRA `(.L_x_20381) ;  /* 0x0000046000007947 */ /* 0x000fea0003800000 */
.L_x_20394:
        /* <DEDUP_REMOVED lines=21> */
.L_x_20403:
[----:B------:R-:W-:Y:S05]  /*def0*/  BSYNC B1 ;  /* 0x0000000000017941 */ /* 0x000fea0003800000 */
.L_x_20402:
[----:B------:R-:W-:Y:S01]  /*df00*/  IMAD.SHL.U32 R2, R2, 0x200000, RZ ;  /* 0x0020000002027824 */ /* 0x000fe200078e00ff */
[----:B------:R-:W-:-:S04]  /*df10*/  LEA R3, R0, 0x37800000, 0x17 ;  /* 0x3780000000037811 */ /* 0x000fc800078eb8ff */
[----:B------:R-:W-:Y:S02]  /*df20*/  LOP3.LUT R2, R3, R2, R4, 0xfe, !PT ;  /* 0x0000000203027212 */ /* 0x000fe400078efe04 */
.L_x_20401:
[----:B------:R-:W-:Y:S05]  /*df30*/  BSYNC B0 ;  /* 0x0000000000007941 */ /* 0x000fea0003800000 */
.L_x_20400:
[----:B------:R-:W0:Y:S01]  /*df40*/  F2I.S64.TRUNC R2, R2 ;  /* 0x0000000200027311 */ /* 0x000e22000020d900 */
[----:B------:R-:W-:Y:S05]  /*df50*/  BRA `(.L_x_20381) ;  /* 0x000002a000007947 */ /* 0x000fea0003800000 */
.L_x_20393:
        /* <DEDUP_REMOVED lines=14> */
.L_x_20407:
[----:B------:R-:W-:Y:S05]  /*e040*/  BSYNC B0 ;  /* 0x0000000000007941 */ /* 0x000fea0003800000 */
.L_x_20406:
[----:B------:R-:W0:Y:S01]  /*e050*/  F2I.S64.TRUNC R2, R2 ;  /* 0x0000000200027311 */ /* 0x000e22000020d900 */
[----:B------:R-:W-:Y:S05]  /*e060*/  BRA `(.L_x_20381) ;  /* 0x0000019000007947 */ /* 0x000fea0003800000 */
.L_x_20380:
        /* <DEDUP_REMOVED lines=21> */
.L_x_20405:
[----:B------:R0:W5:Y:S01]  /*e1c0*/  LDG.E.64 R2, [R22.64] ;  /* 0x0000002416027981 */ /* 0x000162000c1e1b00 */
[----:B------:R-:W-:Y:S05]  /*e1d0*/  BRA `(.L_x_20381) ;  /* 0x0000002000007947 */ /* 0x000fea0003800000 */
.L_x_20404:
[----:B------:R0:W5:Y:S01]  /*e1e0*/  LDG.E R2, [R22.64] ;  /* 0x0000002416027981 */ /* 0x000162000c1e1900 */
[----:B------:R-:W-:-:S03]  /*e1f0*/  IMAD.MOV.U32 R3, RZ, RZ, RZ ;  /* 0x000000ffff037224 */ /* 0x000fc600078e00ff */
.L_x_20381:
        /* <DEDUP_REMOVED lines=17> */
.L_x_20411:
[----:B------:R-:W-:Y:S01]  /*e310*/  STG.E.U8 [R16.64], R5 ;  /* 0x0000000510007986 */ /* 0x000fe2000c101124 */
[----:B------:R-:W-:Y:S05]  /*e320*/  EXIT ;  /* 0x000000000000794d */ /* 0x000fea0003800000 */
.L_x_20410:
        /* <DEDUP_REMOVED lines=8> */
.L_x_20414:
[----:B------:R-:W-:Y:S01]  /*e3b0*/  STG.E [R16.64], R5 ;  /* 0x0000000510007986 */ /* 0x000fe2000c101924 */
[----:B------:R-:W-:Y:S05]  /*e3c0*/  EXIT ;  /* 0x000000000000794d */ /* 0x000fea0003800000 */
.L_x_20413:
[----:B------:R-:W-:Y:S01]  /*e3d0*/  STG.E.U16 [R16.64], R5 ;  /* 0x0000000510007986 */ /* 0x000fe2000c101524 */
[----:B------:R-:W-:Y:S05]  /*e3e0*/  EXIT ;  /* 0x000000000000794d */ /* 0x000fea0003800000 */
.L_x_20409:
        /* <DEDUP_REMOVED lines=9> */
.L_x_20416:
[----:B------:R-:W0:Y:S02]  /*e480*/  I2F.S64 R0, R2 ;  /* 0x0000000200007312 */ /* 0x000e240000301400 */
[----:B0-----:R-:W-:-:S05]  /*e490*/  F2FP.PACK_AB R0, RZ, R0 ;  /* 0x00000000ff00723e */ /* 0x001fca00000000ff */
[----:B------:R-:W-:Y:S01]  /*e4a0*/  STG.E.U16 [R16.64], R0 ;  /* 0x0000000010007986 */ /* 0x000fe2000c101524 */
[----:B------:R-:W-:Y:S05]  /*e4b0*/  EXIT ;  /* 0x000000000000794d */ /* 0x000fea0003800000 */
.L_x_20415:
        /* <DEDUP_REMOVED lines=10> */
.L_x_20418:
[----:B------:R-:W0:Y:S02]  /*e560*/  I2F.S64 R2, R2 ;  /* 0x0000000200027312 */ /* 0x000e240000301400 */
[----:B0-----:R-:W-:-:S04]  /*e570*/  F2FP.PACK_AB R3, RZ, R2 ;  /* 0x00000002ff03723e */ /* 0x001fc800000000ff */
[----:B------:R-:W-:-:S05]  /*e580*/  PRMT R3, R3, 0x5410, RZ ;  /* 0x0000541003037816 */ /* 0x000fca00000000ff */
[----:B------:R-:W-:Y:S01]  /*e590*/  STG.E [R16.64], R3 ;  /* 0x0000000310007986 */ /* 0x000fe2000c101924 */
[----:B------:R-:W-:Y:S05]  /*e5a0*/  EXIT ;  /* 0x000000000000794d */ /* 0x000fea0003800000 */
.L_x_20417:
[----:B------:R-:W0:Y:S02]  /*e5b0*/  I2F.F64.S64 R2, R2 ;  /* 0x0000000200027312 */ /* 0x000e240000301c00 */
[----:B0-----:R-:W-:Y:S01]  /*e5c0*/  STG.E.64 [R16.64], R2 ;  /* 0x0000000210007986 */ /* 0x001fe2000c101b24 */
[----:B------:R-:W-:Y:S05]  /*e5d0*/  EXIT ;  /* 0x000000000000794d */ /* 0x000fea0003800000 */
.L_x_20408:
        /* <DEDUP_REMOVED lines=13> */
.L_x_20421:
[----:B------:R-:W0:Y:S01]  /*e6b0*/  I2F.F64.S64 R4, R2 ;  /* 0x0000000200047312 */ /* 0x000e220000301c00 */
[----:B------:R-:W-:-:S05]  /*e6c0*/  CS2R R6, SRZ ;  /* 0x0000000000067805 */ /* 0x000fca000001ff00 */
[----:B0-----:R-:W-:Y:S01]  /*e6d0*/  STG.E.128 [R16.64], R4 ;  /* 0x0000000410007986 */ /* 0x001fe2000c101d24 */
[----:B------:R-:W-:Y:S05]  /*e6e0*/  EXIT ;  /* 0x000000000000794d */ /* 0x000fea0003800000 */
.L_x_20420:
        /* <DEDUP_REMOVED lines=21> */
.L_x_20425:
[----:B------:R-:W-:Y:S05]  /*e840*/  BSYNC B0 ;  /* 0x0000000000007941 */ /* 0x000fea0003800000 */
.L_x_20424:
[----:B------:R-:W-:-:S05]  /*e850*/  LOP3.LUT R5, R0, R5, RZ, 0xfc, !PT ;  /* 0x0000000500057212 */ /* 0x000fca00078efcff */
[----:B------:R-:W-:Y:S01]  /*e860*/  STG.E.U8 [R16.64], R5 ;  /* 0x0000000510007986 */ /* 0x000fe2000c101124 */
[----:B------:R-:W-:Y:S05]  /*e870*/  EXIT ;  /* 0x000000000000794d */ /* 0x000fea0003800000 */
.L_x_20423:
        /* <DEDUP_REMOVED lines=13> */
.L_x_20427:
[----:B------:R-:W-:Y:S01]  /*e950*/  IMAD.MOV.U32 R0, RZ, RZ, 0x7f ;  /* 0x0000007fff007424 */ /* 0x000fe200078e00ff */
[----:B------:R-:W-:-:S04]  /*e960*/  ISETP.GT.U32.AND P0, PT, R4, 0x7f800000, PT ;  /* 0x7f8000000400780c */ /* 0x000fc80003f04070 */
[----:B------:R-:W-:-:S04]  /*e970*/  SEL R0, R0, 0x7c, P0 ;  /* 0x0000007c00007807 */ /* 0x000fc80000000000 */
.L_x_20428:
[----:B------:R-:W-:Y:S05]  /*e980*/  BSYNC B0 ;  /* 0x0000000000007941 */ /* 0x000fea0003800000 */
.L_x_20426:
[----:B------:R-:W-:-:S04]  /*e990*/  LOP3.LUT R2, R3, 0x80000000, RZ, 0xc0, !PT ;  /* 0x8000000003027812 */ /* 0x000fc800078ec0ff */
[----:B------:R-:W-:-:S04]  /*e9a0*/  SHF.R.U32.HI R3, RZ, 0x18, R2 ;  /* 0x00000018ff037819 */ /* 0x000fc80000011602 */
[----:B------:R-:W-:-:S05]  /*e9b0*/  LOP3.LUT R3, R0, R3, RZ, 0xfc, !PT ;  /* 0x0000000300037212 */ /* 0x000fca00078efcff */
[----:B------:R-:W-:Y:S01]  /*e9c0*/  STG.E.U8 [R16.64], R3 ;  /* 0x0000000310007986 */ /* 0x000fe2000c101124 */
[----:B------:R-:W-:Y:S05]  /*e9d0*/  EXIT ;  /* 0x000000000000794d */ /* 0x000fea0003800000 */
.L_x_20422:
[----:B------:R-:W0:Y:S02]  /*e9e0*/  I2F.S64 R0, R2 ;  /* 0x0000000200007312 */ /* 0x000e240000301400 */
[----:B0-----:R-:W-:-:S05]  /*e9f0*/  F2FP.BF16.PACK_AB R0, RZ, R0 ;  /* 0x00000000ff00723e */ /* 0x001fca00000010ff */
[----:B------:R-:W-:Y:S01]  /*ea00*/  STG.E.U16 [R16.64], R0 ;  /* 0x0000000010007986 */ /* 0x000fe2000c101524 */
[----:B------:R-:W-:Y:S05]  /*ea10*/  EXIT ;  /* 0x000000000000794d */ /* 0x000fea0003800000 */
.L_x_20419:
        /* <DEDUP_REMOVED lines=10> */
.L_x_20431:
        /* <DEDUP_REMOVED lines=17> */
.L_x_20434:
[----:B------:R-:W-:-:S04]  /*ebd0*/  LOP3.LUT R2, R3, 0x80000000, RZ, 0xc0, !PT ;  /* 0x8000000003027812 */ /* 0x000fc800078ec0ff */
[----:B------:R-:W-:-:S04]  /*ebe0*/  SHF.R.U32.HI R3, RZ, 0x18, R2 ;  /* 0x00000018ff037819 */ /* 0x000fc80000011602 */
[----:B------:R-:W-:-:S04]  /*ebf0*/  LOP3.LUT R0, R0, R3, RZ, 0xfc, !PT ;  /* 0x0000000300007212 */ /* 0x000fc800078efcff */
[----:B------:R-:W-:Y:S02]  /*ec00*/  PRMT R8, R0, 0x7610, R8 ;  /* 0x0000761000087816 */ /* 0x000fe40000000008 */
.L_x_20433:
[----:B------:R-:W-:Y:S05]  /*ec10*/  BSYNC B0 ;  /* 0x0000000000007941 */ /* 0x000fea0003800000 */
.L_x_20432:
[----:B------:R-:W-:Y:S01]  /*ec20*/  STG.E.U8 [R16.64], R8 ;  /* 0x0000000810007986 */ /* 0x000fe2000c101124 */
[----:B------:R-:W-:Y:S05]  /*ec30*/  EXIT ;  /* 0x000000000000794d */ /* 0x000fea0003800000 */
.L_x_20430:
        /* <DEDUP_REMOVED lines=17> */
.L_x_20437:
[----:B------:R-:W-:-:S04]  /*ed50*/  LOP3.LUT R2, R3, 0x80000000, RZ, 0xc0, !PT ;  /* 0x8000000003027812 */ /* 0x000fc800078ec0ff */
[----:B------:R-:W-:-:S04]  /*ed60*/  SHF.R.U32.HI R3, RZ, 0x18, R2 ;  /* 0x00000018ff037819 */ /* 0x000fc80000011602 */
[----:B------:R-:W-:-:S04]  /*ed70*/  LOP3.LUT R0, R0, R3, RZ, 0xfc, !PT ;  /* 0x0000000300007212 */ /* 0x000fc800078efcff */
[----:B------:R-:W-:Y:S02]  /*ed80*/  PRMT R8, R0, 0x7610, R8 ;  /* 0x0000761000087816 */ /* 0x000fe40000000008 */
.L_x_20436:
[----:B------:R-:W-:Y:S05]  /*ed90*/  BSYNC B0 ;  /* 0x0000000000007941 */ /* 0x000fea0003800000 */
.L_x_20435:
[----:B------:R-:W-:Y:S01]  /*eda0*/  STG.E.U8 [R16.64], R8 ;  /* 0x0000000810007986 */ /* 0x000fe2000c101124 */
[----:B------:R-:W-:Y:S05]  /*edb0*/  EXIT ;  /* 0x000000000000794d */ /* 0x000fea0003800000 */
.L_x_20429:
        /* <DEDUP_REMOVED lines=23> */
.L_x_20412:
        /* <DEDUP_REMOVED lines=20> */
.L_x_20439:
[----:B------:R-:W-:Y:S01]  /*f070*/  STG.E.64 [R16.64], R2 ;  /* 0x0000000210007986 */ /* 0x000fe2000c101b24 */
[----:B------:R-:W-:Y:S05]  /*f080*/  EXIT ;  /* 0x000000000000794d */ /* 0x000fea0003800000 */
.L_x_20438:
[----:B------:R-:W-:Y:S01]  /*f090*/  STG.E [R16.64], R5 ;  /* 0x0000000510007986 */ /* 0x000fe2000c101924 */
[----:B------:R-:W-:Y:S05]  /*f0a0*/  EXIT ;  /* 0x000000000000794d */ /* 0x000fea0003800000 */
.L_x_20440:
        /* <DEDUP_REMOVED lines=13> */
.L_x_25243:


//--------------------- .text._ZN2at6native27unrolled_elementwise_kernelINS0_13BinaryFunctorIlllNS0_17BitwiseAndFunctorIlEEEESt5arrayIPcLm3EELi4E23TrivialOffsetCalculatorILi2EjES9_ILi1EjENS0_6memory12LoadWithCastILi2EEENSC_13StoreWithCastILi1EEEEEviT_T0_T2_T3_T4_T5_ --------------------------
	.section	.text._ZN2at6native27unrolled_elementwise_kernelINS0_13BinaryFunctorIlllNS0_17BitwiseAndFunctorIlEEEESt5arrayIPcLm3EELi4E23TrivialOffsetCalculatorILi2EjES9_ILi1EjENS0_6memory12LoadWithCastILi2EEENSC_13StoreWithCastILi1EEEEEviT_T0_T2_T3_T4_T5_,"ax",@progbits
	.sectioninfo	@"SHI_REGISTERS=40"
	.align	128
        .global         _ZN2at6native27unrolled_elementwise_kernelINS0_13BinaryFunctorIlllNS0_17BitwiseAndFunctorIlEEEESt5arrayIPcLm3EELi4E23TrivialOffsetCalculatorILi2EjES9_ILi1EjENS0_6memory12LoadWithCastILi2EEENSC_13StoreWithCastILi1EEEEEviT_T0_T2_T3_T4_T5_
        .type           _ZN2at6native27unrolled_elementwise_kernelINS0_13BinaryFunctorIlllNS0_17BitwiseAndFunctorIlEEEESt5arrayIPcLm3EELi4E23TrivialOffsetCalculatorILi2EjES9_ILi1EjENS0_6memory12LoadWithCastILi2EEENSC_13StoreWithCastILi1EEEEEviT_T0_T2_T3_T4_T5_,@function
        .size           _ZN2at6native27unrolled_elementwise_kernelINS0_13BinaryFunctorIlllNS0_17BitwiseAndFunctorIlEEEESt5arrayIPcLm3EELi4E23TrivialOffsetCalculatorILi2EjES9_ILi1EjENS0_6memory12LoadWithCastILi2EEENSC_13StoreWithCastILi1EEEEEviT_T0_T2_T3_T4_T5_,(.L_x_25244 - _ZN2at6native27unrolled_elementwise_kernelINS0_13BinaryFunctorIlllNS0_17BitwiseAndFunctorIlEEEESt5arrayIPcLm3EELi4E23TrivialOffsetCalculatorILi2EjES9_ILi1EjENS0_6memory12LoadWithCastILi2EEENSC_13StoreWithCastILi1EEEEEviT_T0_T2_T3_T4_T5_)
        .other          _ZN2at6native27unrolled_elementwise_kernelINS0_13BinaryFunctorIlllNS0_17BitwiseAndFunctorIlEEEESt5arrayIPcLm3EELi4E23TrivialOffsetCalculatorILi2EjES9_ILi1EjENS0_6memory12LoadWithCastILi2EEENSC_13StoreWithCastILi1EEEEEviT_T0_T2_T3_T4_T5_,@"STO_CUDA_ENTRY STV_DEFAULT"
_ZN2at6native27unrolled_elementwise_kernelINS0_13BinaryFunctorIlllNS0_17BitwiseAndFunctorIlEEEESt5arrayIPcLm3EELi4E23TrivialOffsetCalculatorILi2EjES9_ILi1EjENS0_6memory12LoadWithCastILi2EEENSC_13StoreWithCastILi1EEEEEviT_T0_T2_T3_T4_T5_:
.text._ZN2at6native27unrolled_elementwise_kernelINS0_13BinaryFunctorIlllNS0_17BitwiseAndFunctorIlEEEESt5arrayIPcLm3EELi4E23TrivialOffsetCalculatorILi2EjES9_ILi1EjENS0_6memory12LoadWithCastILi2EEENSC_13StoreWithCastILi1EEEEEviT_T0_T2_T3_T4_T5_:
        /* <DEDUP_REMOVED lines=32> */
.L_x_20446:
[----:B------:R0:W5:Y:S01]  /*0200*/  LDG.E.U8 R26, [R4.64] ;  /* 0x00000024041a7981 */ /* 0x000162000c1e1100 */
[----:B------:R-:W-:Y:S01]  /*0210*/  IMAD.MOV.U32 R27, RZ, RZ, RZ ;  /* 0x000000ffff1b7224 */ /* 0x000fe200078e00ff */
[----:B------:R-:W-:Y:S05]  /*0220*/  BRA `(.L_x_20448) ;  /* 0x00000d6000007947 */ /* 0x000fea0003800000 */
.L_x_20445:
        /* <DEDUP_REMOVED lines=8> */
.L_x_20450:
[----:B------:R-:W2:Y:S02]  /*02b0*/  LDG.E R26, [R4.64] ;  /* 0x00000024041a7981 */ /* 0x000ea4000c1e1900 */
[----:B--2---:R-:W-:Y:S01]  /*02c0*/  SHF.R.S32.HI R27, RZ, 0x1f, R26 ;  /* 0x0000001fff1b7819 */ /* 0x004fe2000001141a */
[----:B------:R-:W-:Y:S05]  /*02d0*/  BRA `(.L_x_20448) ;  /* 0x00000cb000007947 */ /* 0x000fea0003800000 */
.L_x_20449:
[----:B------:R-:W2:Y:S02]  /*02e0*/  LDG.E.S16 R26, [R4.64] ;  /* 0x00000024041a7981 */ /* 0x000ea4000c1e1700 */
[----:B--2---:R-:W-:Y:S01]  /*02f0*/  SHF.R.S32.HI R27, RZ, 0x1f, R26 ;  /* 0x0000001fff1b7819 */ /* 0x004fe2000001141a */
[----:B------:R-:W-:Y:S05]  /*0300*/  BRA `(.L_x_20448) ;  /* 0x00000c8000007947 */ /* 0x000fea0003800000 */
.L_x_20444:
        /* <DEDUP_REMOVED lines=9> */
.L_x_20452:
[----:B------:R-:W2:Y:S02]  /*03a0*/  LDG.E.U16 R4, [R4.64] ;  /* 0x0000002404047981 */ /* 0x000ea4000c1e1500 */
[----:B--2---:R-:W-:-:S06]  /*03b0*/  HADD2.F32 R26, -RZ, R4.H0_H0 ;  /* 0x20000004ff1a7230 */ /* 0x004fcc0000004100 */
[----:B------:R-:W0:Y:S01]  /*03c0*/  F2I.S64.TRUNC R26, R26 ;  /* 0x0000001a001a7311 */ /* 0x000e22000020d900 */
[----:B------:R-:W-:Y:S05]  /*03d0*/  BRA `(.L_x_20448) ;  /* 0x00000bb000007947 */ /* 0x000fea0003800000 */
.L_x_20451:
        /* <DEDUP_REMOVED lines=9> */
.L_x_20454:
[----:B------:R-:W2:Y:S02]  /*0470*/  LDG.E.U16 R4, [R4.64] ;  /* 0x0000002404047981 */ /* 0x000ea4000c1e1500 */
[----:B--2---:R-:W-:-:S06]  /*0480*/  HADD2.F32 R26, -RZ, R4.H0_H0 ;  /* 0x20000004ff1a7230 */ /* 0x004fcc0000004100 */
[----:B------:R-:W0:Y:S01]  /*0490*/  F2I.S64.TRUNC R26, R26 ;  /* 0x0000001a001a7311 */ /* 0x000e22000020d900 */
[----:B------:R-:W-:Y:S05]  /*04a0*/  BRA `(.L_x_20448) ;  /* 0x00000ae000007947 */ /* 0x000fea0003800000 */
.L_x_20453:
[----:B------:R-:W2:Y:S02]  /*04b0*/  LDG.E.64 R4, [R4.64] ;  /* 0x0000002404047981 */ /* 0x000ea4000c1e1b00 */
[----:B--2---:R0:W1:Y:S01]  /*04c0*/  F2I.S64.F64.TRUNC R26, R4 ;  /* 0x00000004001a7311 */ /* 0x004062000030d900 */
[----:B------:R-:W-:Y:S05]  /*04d0*/  BRA `(.L_x_20448) ;  /* 0x00000ab000007947 */ /* 0x000fea0003800000 */
.L_x_20443:
        /* <DEDUP_REMOVED lines=13> */
.L_x_20457:
[----:B------:R-:W2:Y:S02]  /*05b0*/  LDG.E.64 R4, [R4.64] ;  /* 0x0000002404047981 */ /* 0x000ea4000c1e1b00 */
[----:B--2---:R0:W1:Y:S01]  /*05c0*/  F2I.S64.F64.TRUNC R26, R4 ;  /* 0x00000004001a7311 */ /* 0x004062000030d900 */
[----:B------:R-:W-:Y:S05]  /*05d0*/  BRA `(.L_x_20448) ;  /* 0x000009b000007947 */ /* 0x000fea0003800000 */
.L_x_20456:
        /* <DEDUP_REMOVED lines=27> */
.L_x_20459:
        /* <DEDUP_REMOVED lines=15> */
.L_x_20458:
[----:B------:R-:W2:Y:S02]  /*0880*/  LDG.E.U16 R26, [R4.64] ;  /* 0x00000024041a7981 */ /* 0x000ea4000c1e1500 */
[----:B--2---:R-:W-:-:S06]  /*0890*/  PRMT R26, RZ, 0x5410, R26 ;  /* 0x00005410ff1a7816 */ /* 0x004fcc000000001a */
[----:B------:R-:W0:Y:S01]  /*08a0*/  F2I.S64.TRUNC R26, R26 ;  /* 0x0000001a001a7311 */ /* 0x000e22000020d900 */
[----:B------:R-:W-:Y:S05]  /*08b0*/  BRA `(.L_x_20448) ;  /* 0x000006d000007947 */ /* 0x000fea0003800000 */
.L_x_20455:
        /* <DEDUP_REMOVED lines=11> */
.L_x_20462:
        /* <DEDUP_REMOVED lines=21> */
.L_x_20466:
[----:B------:R-:W-:Y:S05]  /*0ac0*/  BSYNC B1 ;  /* 0x0000000000017941 */ /* 0x000fea0003800000 */
.L_x_20465:
[----:B------:R-:W-:Y:S01]  /*0ad0*/  IMAD.SHL.U32 R3, R3, 0x100000, RZ ;  /* 0x0010000003037824 */ /* 0x000fe200078e00ff */
[----:B------:R-:W-:-:S04]  /*0ae0*/  LEA R5, R0, 0x3b800000, 0x17 ;  /* 0x3b80000000057811 */ /* 0x000fc800078eb8ff */
[----:B------:R-:W-:Y:S02]  /*0af0*/  LOP3.LUT R26, R5, R3, R26, 0xfe, !PT ;  /* 0x00000003051a7212 */ /* 0x000fe400078efe1a */
.L_x_20464:
[----:B------:R-:W-:Y:S05]  /*0b00*/  BSYNC B0 ;  /* 0x0000000000007941 */ /* 0x000fea0003800000 */
.L_x_20463:
[----:B------:R-:W0:Y:S01]  /*0b10*/  F2I.S64.TRUNC R26, R26 ;  /* 0x0000001a001a7311 */ /* 0x000e22000020d900 */
[----:B------:R-:W-:Y:S05]  /*0b20*/  BRA `(.L_x_20448) ;  /* 0x0000046000007947 */ /* 0x000fea0003800000 */
.L_x_20461:
        /* <DEDUP_REMOVED lines=21> */
.L_x_20470:
[----:B------:R-:W-:Y:S05]  /*0c80*/  BSYNC B1 ;  /* 0x0000000000017941 */ /* 0x000fea0003800000 */
.L_x_20469:
[----:B------:R-:W-:Y:S01]  /*0c90*/  IMAD.SHL.U32 R3, R3, 0x200000, RZ ;  /* 0x0020000003037824 */ /* 0x000fe200078e00ff */
[----:B------:R-:W-:-:S04]  /*0ca0*/  LEA R5, R0, 0x37800000, 0x17 ;  /* 0x3780000000057811 */ /* 0x000fc800078eb8ff */
[----:B------:R-:W-:Y:S02]  /*0cb0*/  LOP3.LUT R26, R5, R3, R26, 0xfe, !PT ;  /* 0x00000003051a7212 */ /* 0x000fe400078efe1a */
.L_x_20468:
[----:B------:R-:W-:Y:S05]  /*0cc0*/  BSYNC B0 ;  /* 0x0000000000007941 */ /* 0x000fea0003800000 */
.L_x_20467:
[----:B------:R-:W0:Y:S01]  /*0cd0*/  F2I.S64.TRUNC R26, R26 ;  /* 0x0000001a001a7311 */ /* 0x000e22000020d900 */
[----:B------:R-:W-:Y:S05]  /*0ce0*/  BRA `(.L_x_20448) ;  /* 0x000002a000007947 */ /* 0x000fea0003800000 */
.L_x_20460:
        /* <DEDUP_REMOVED lines=14> */
.L_x_20474:
[----:B------:R-:W-:Y:S05]  /*0dd0*/  BSYNC B0 ;  /* 0x0000000000007941 */ /* 0x000fea0003800000 */
.L_x_20473:
[----:B------:R-:W0:Y:S01]  /*0de0*/  F2I.S64.TRUNC R26, R26 ;  /* 0x0000001a001a7311 */ /* 0x000e22000020d900 */
[----:B------:R-:W-:Y:S05]  /*0df0*/  BRA `(.L_x_20448) ;  /* 0x0000019000007947 */ /* 0x000fea0003800000 */
.L_x_20447:
        /* <DEDUP_REMOVED lines=21> */
.L_x_20472:
[----:B------:R0:W5:Y:S01]  /*0f50*/  LDG.E.64 R26, [R4.64] ;  /* 0x00000024041a7981 */ /* 0x000162000c1e1b00 */
[----:B------:R-:W-:Y:S05]  /*0f60*/  BRA `(.L_x_20448) ;  /* 0x0000002000007947 */ /* 0x000fea0003800000 */
.L_x_20471:
[----:B------:R0:W5:Y:S01]  /*0f70*/  LDG.E R26, [R4.64] ;  /* 0x00000024041a7981 */ /* 0x000162000c1e1900 */
[----:B------:R-:W-:-:S03]  /*0f80*/  IMAD.MOV.U32 R27, RZ, RZ, RZ ;  /* 0x000000ffff1b7224 */ /* 0x000fc600078e00ff */
.L_x_20448:
        /* <DEDUP_REMOVED lines=17> */
.L_x_20478:
[----:B------:R0:W5:Y:S01]  /*10a0*/  LDG.E.U8 R24, [R4.64] ;  /* 0x0000002404187981 */ /* 0x000162000c1e1100 */
[----:B------:R-:W-:Y:S01]  /*10b0*/  IMAD.MOV.U32 R25, RZ, RZ, RZ ;  /* 0x000000ffff197224 */ /* 0x000fe200078e00ff */
[----:B------:R-:W-:Y:S05]  /*10c0*/  BRA `(.L_x_20480) ;  /* 0x00000d5000007947 */ /* 0x000fea0003800000 */
.L_x_20477:
        /* <DEDUP_REMOVED lines=8> */
.L_x_20482:
[----:B------:R-:W2:Y:S02]  /*1150*/  LDG.E R24, [R4.64] ;  /* 0x0000002404187981 */ /* 0x000ea4000c1e1900 */
[----:B--2---:R-:W-:Y:S01]  /*1160*/  SHF.R.S32.HI R25, RZ, 0x1f, R24 ;  /* 0x0000001fff197819 */ /* 0x004fe20000011418 */
[----:B------:R-:W-:Y:S05]  /*1170*/  BRA `(.L_x_20480) ;  /* 0x00000ca000007947 */ /* 0x000fea0003800000 */
.L_x_20481:
[----:B------:R-:W2:Y:S02]  /*1180*/  LDG.E.S16 R24, [R4.64] ;  /* 0x0000002404187981 */ /* 0x000ea4000c1e1700 */
[----:B--2---:R-:W-:Y:S01]  /*1190*/  SHF.R.S32.HI R25, RZ, 0x1f, R24 ;  /* 0x0000001fff197819 */ /* 0x004fe20000011418 */
[----:B------:R-:W-:Y:S05]  /*11a0*/  BRA `(.L_x_20480) ;  /* 0x00000c7000007947 */ /* 0x000fea0003800000 */
.L_x_20476:
        /* <DEDUP_REMOVED lines=9> */
.L_x_20484:
[----:B------:R-:W2:Y:S02]  /*1240*/  LDG.E.U16 R4, [R4.64] ;  /* 0x0000002404047981 */ /* 0x000ea4000c1e1500 */
[----:B--2---:R-:W-:-:S06]  /*1250*/  HADD2.F32 R24, -RZ, R4.H0_H0 ;  /* 0x20000004ff187230 */ /* 0x004fcc0000004100 */
[----:B------:R-:W0:Y:S01]  /*1260*/  F2I.S64.TRUNC R24, R24 ;  /* 0x0000001800187311 */ /* 0x000e22000020d900 */
[----:B------:R-:W-:Y:S05]  /*1270*/  BRA `(.L_x_20480) ;  /* 0x00000ba000007947 */ /* 0x000fea0003800000 */
.L_x_20483:
        /* <DEDUP_REMOVED lines=9> */
.L_x_20486:
[----:B------:R-:W2:Y:S02]  /*1310*/  LDG.E.U16 R4, [R4.64] ;  /* 0x0000002404047981 */ /* 0x000ea4000c1e1500 */
[----:B--2---:R-:W-:-:S06]  /*1320*/  HADD2.F32 R24, -RZ, R4.H0_H0 ;  /* 0x20000004ff187230 */ /* 0x004fcc0000004100 */
[----:B------:R-:W0:Y:S01]  /*1330*/  F2I.S64.TRUNC R24, R24 ;  /* 0x0000001800187311 */ /* 0x000e22000020d900 */
[----:B------:R-:W-:Y:S05]  /*1340*/  BRA `(.L_x_20480) ;  /* 0x00000ad000007947 */ /* 0x000fea0003800000 */
.L_x_20485:
[----:B------:R-:W2:Y:S02]  /*1350*/  LDG.E.64 R4, [R4.64] ;  /* 0x0000002404047981 */ /* 0x000ea4000c1e1b00 */
[----:B--2---:R0:W2:Y:S01]  /*1360*/  F2I.S64.F64.TRUNC R24, R4 ;  /* 0x0000000400187311 */ /* 0x0040a2000030d900 */
[----:B------:R-:W-:Y:S05]  /*1370*/  BRA `(.L_x_20480) ;  /* 0x00000aa000007947 */ /* 0x000fea0003800000 */
.L_x_20475:
        /* <DEDUP_REMOVED lines=13> */
.L_x_20489:
[----:B------:R-:W2:Y:S02]  /*1450*/  LDG.E.64 R4, [R4.64] ;  /* 0x0000002404047981 */ /* 0x000ea4000c1e1b00 */
[----:B--2---:R0:W2:Y:S01]  /*1460*/  F2I.S64.F64.TRUNC R24, R4 ;  /* 0x0000000400187311 */ /* 0x0040a2000030d900 */
[----:B------:R-:W-:Y:S05]  /*1470*/  BRA `(.L_x_20480) ;  /* 0x000009a000007947 */ /* 0x000fea0003800000 */
.L_x_20488:
        /* <DEDUP_REMOVED lines=27> */
.L_x_20491:
        /* <DEDUP_REMOVED lines=14> */
.L_x_20490:
[----:B------:R-:W2:Y:S02]  /*1710*/  LDG.E.U16 R24, [R4.64] ;  /* 0x0000002404187981 */ /* 0x000ea4000c1e1500 */
[----:B--2---:R-:W-:-:S06]  /*1720*/  PRMT R24, RZ, 0x5410, R24 ;  /* 0x00005410ff187816 */ /* 0x004fcc0000000018 */
[----:B------:R-:W0:Y:S01]  /*1730*/  F2I.S64.TRUNC R24, R24 ;  /* 0x0000001800187311 */ /* 0x000e22000020d900 */
[----:B------:R-:W-:Y:S05]  /*1740*/  BRA `(.L_x_20480) ;  /* 0x000006d000007947 */ /* 0x000fea0003800000 */
.L_x_20487:
        /* <DEDUP_REMOVED lines=11> */
.L_x_20494:
        /* <DEDUP_REMOVED lines=21> */
.L_x_20498:
[----:B------:R-:W-:Y:S05]  /*1950*/  BSYNC B1 ;  /* 0x0000000000017941 */ /* 0x000fea0003800000 */
.L_x_20497:
[----:B------:R-:W-:Y:S01]  /*1960*/  IMAD.SHL.U32 R3, R3, 0x100000, RZ ;  /* 0x0010000003037824 */ /* 0x000fe200078e00ff */
[----:B------:R-:W-:-:S04]  /*1970*/  LEA R5, R0, 0x3b800000, 0x17 ;  /* 0x3b80000000057811 */ /* 0x000fc800078eb8ff */
[----:B------:R-:W-:Y:S02]  /*1980*/  LOP3.LUT R24, R5, R3, R24, 0xfe, !PT ;  /* 0x0000000305187212 */ /* 0x000fe400078efe18 */
.L_x_20496:
[----:B------:R-:W-:Y:S05]  /*1990*/  BSYNC B0 ;  /* 0x0000000000007941 */ /* 0x000fea0003800000 */
.L_x_20495:
[----:B------:R-:W0:Y:S01]  /*19a0*/  F2I.S64.TRUNC R24, R24 ;  /* 0x0000001800187311 */ /* 0x000e22000020d900 */
[----:B------:R-:W-:Y:S05]  /*19b0*/  BRA `(.L_x_20480) ;  /* 0x0000046000007947 */ /* 0x000fea0003800000 */
.L_x_20493:
        /* <DEDUP_REMOVED lines=21> */
.L_x_20502:
[----:B------:R-:W-:Y:S05]  /*1b10*/  BSYNC B1 ;  /* 0x0000000000017941 */ /* 0x000fea0003800000 */
.L_x_20501:
[----:B------:R-:W-:Y:S01]  /*1b20*/  IMAD.SHL.U32 R3, R3, 0x200000, RZ ;  /* 0x0020000003037824 */ /* 0x000fe200078e00ff */
[----:B------:R-:W-:-:S04]  /*1b30*/  LEA R5, R0, 0x37800000, 0x17 ;  /* 0x3780000000057811 */ /* 0x000fc800078eb8ff */
[----:B------:R-:W-:Y:S02]  /*1b40*/  LOP3.LUT R24, R5, R3, R24, 0xfe, !PT ;  /* 0x0000000305187212 */ /* 0x000fe400078efe18 */
.L_x_20500:
[----:B------:R-:W-:Y:S05]  /*1b50*/  BSYNC B0 ;  /* 0x0000000000007941 */ /* 0x000fea0003800000 */
.L_x_20499:
[----:B------:R-:W0:Y:S01]  /*1b60*/  F2I.S64.TRUNC R24, R24 ;  /* 0x0000001800187311 */ /* 0x000e22000020d900 */
[----:B------:R-:W-:Y:S05]  /*1b70*/  BRA `(.L_x_20480) ;  /* 0x000002a000007947 */ /* 0x000fea0003800000 */
.L_x_20492:
        /* <DEDUP_REMOVED lines=14> */
.L_x_20506:
[----:B------:R-:W-:Y:S05]  /*1c60*/  BSYNC B0 ;  /* 0x0000000000007941 */ /* 0x000fea0003800000 */
.L_x_20505:
[----:B------:R-:W0:Y:S01]  /*1c70*/  F2I.S64.TRUNC R24, R24 ;  /* 0x0000001800187311 */ /* 0x000e22000020d900 */
[----:B------:R-:W-:Y:S05]  /*1c80*/  BRA `(.L_x_20480) ;  /* 0x0000019000007947 */ /* 0x000fea0003800000 */
.L_x_20479:
        /* <DEDUP_REMOVED lines=21> */
.L_x_20504:
[----:B------:R0:W5:Y:S01]  /*1de0*/  LDG.E.64 R24, [R4.64] ;  /* 0x0000002404187981 */ /* 0x000162000c1e1b00 */
[----:B------:R-:W-:Y:S05]  /*1df0*/  BRA `(.L_x_20480) ;  /* 0x0000002000007947 */ /* 0x000fea0003800000 */
.L_x_20503:
[----:B------:R0:W5:Y:S01]  /*1e00*/  LDG.E R24, [R4.64] ;  /* 0x0000002404187981 */ /* 0x000162000c1e1900 */
[----:B------:R-:W-:-:S03]  /*1e10*/  IMAD.MOV.U32 R25, RZ, RZ, RZ ;  /* 0x000000ffff197224 */ /* 0x000fc600078e00ff */
.L_x_20480:
[----:B------:R-:W3:Y:S02]  /*1e20*/  S2R R29, SR_TID.X ;  /* 0x00000000001d7919 */ /* 0x000ee40000002100 */
[----:B---3--:R-:W-:Y:S02]  /*1e30*/  IADD3 R29, R29, 0x80, RZ ;  /* 0x000000801d1d7810 */ /* 0x008fe40007ffe0ff */
.L_x_20442:
[----:B-1-3--:R-:W-:Y:S05]  /*1e40*/  BSYNC B6 ;  /* 0x0000000000067941 */ /* 0x00afea0003800000 */
.L_x_20441:
        /* <DEDUP_REMOVED lines=22> */
.L_x_20512:
[----:B------:R0:W5:Y:S01]  /*1fb0*/  LDG.E.U8 R36, [R4.64] ;  /* 0x0000002404247981 */ /* 0x000162000c1e1100 */
[----:B------:R-:W-:Y:S01]  /*1fc0*/  IMAD.MOV.U32 R37, RZ, RZ, RZ ;  /* 0x000000ffff257224 */ /* 0x000fe200078e00ff */
[----:B------:R-:W-:Y:S05]  /*1fd0*/  BRA `(.L_x_20514) ;  /* 0x00000d5000007947 */ /* 0x000fea0003800000 */
.L_x_20511:
        /* <DEDUP_REMOVED lines=8> */
.L_x_20516:
[----:B------:R-:W3:Y:S02]  /*2060*/  LDG.E R36, [R4.64] ;  /* 0x0000002404247981 */ /* 0x000ee4000c1e1900 */
[----:B---3--:R-:W-:Y:S01]  /*2070*/  SHF.R.S32.HI R37, RZ, 0x1f, R36 ;  /* 0x0000001fff257819 */ /* 0x008fe20000011424 */
[----:B------:R-:W-:Y:S05]  /*2080*/  BRA `(.L_x_20514) ;  /* 0x00000ca000007947 */ /* 0x000fea0003800000 */
.L_x_20515:
[----:B------:R-:W3:Y:S02]  /*2090*/  LDG.E.S16 R36, [R4.64] ;  /* 0x0000002404247981 */ /* 0x000ee4000c1e1700 */
[----:B---3--:R-:W-:Y:S01]  /*20a0*/  SHF.R.S32.HI R37, RZ, 0x1f, R36 ;  /* 0x0000001fff257819 */ /* 0x008fe20000011424 */
[----:B------:R-:W-:Y:S05]  /*20b0*/  BRA `(.L_x_20514) ;  /* 0x00000c7000007947 */ /* 0x000fea0003800000 */
.L_x_20510:
        /* <DEDUP_REMOVED lines=9> */
.L_x_20518:
[----:B------:R-:W3:Y:S02]  /*2150*/  LDG.E.U16 R4, [R4.64] ;  /* 0x0000002404047981 */ /* 0x000ee4000c1e1500 */
[----:B---3--:R-:W-:-:S06]  /*2160*/  HADD2.F32 R36, -RZ, R4.H0_H0 ;  /* 0x20000004ff247230 */ /* 0x008fcc0000004100 */
[----:B------:R-:W0:Y:S01]  /*2170*/  F2I.S64.TRUNC R36, R36 ;  /* 0x0000002400247311 */ /* 0x000e22000020d900 */
[----:B------:R-:W-:Y:S05]  /*2180*/  BRA `(.L_x_20514) ;  /* 0x00000ba000007947 */ /* 0x000fea0003800000 */
.L_x_20517:
        /* <DEDUP_REMOVED lines=9> */
.L_x_20520:
[----:B------:R-:W3:Y:S02]  /*2220*/  LDG.E.U16 R4, [R4.64] ;  /* 0x0000002404047981 */ /* 0x000ee4000c1e1500 */
[----:B---3--:R-:W-:-:S06]  /*2230*/  HADD2.F32 R36, -RZ, R4.H0_H0 ;  /* 0x20000004ff247230 */ /* 0x008fcc0000004100 */
[----:B------:R-:W0:Y:S01]  /*2240*/  F2I.S64.TRUNC R36, R36 ;  /* 0x0000002400247311 */ /* 0x000e22000020d900 */
[----:B------:R-:W-:Y:S05]  /*2250*/  BRA `(.L_x_20514) ;  /* 0x00000ad000007947 */ /* 0x000fea0003800000 */
.L_x_20519:
[----:B------:R-:W3:Y:S02]  /*2260*/  LDG.E.64 R4, [R4.64] ;  /* 0x0000002404047981 */ /* 0x000ee4000c1e1b00 */
[----:B---3--:R0:W1:Y:S01]  /*2270*/  F2I.S64.F64.TRUNC R36, R4 ;  /* 0x0000000400247311 */ /* 0x008062000030d900 */
[----:B------:R-:W-:Y:S05]  /*2280*/  BRA `(.L_x_20514) ;  /* 0x00000aa000007947 */ /* 0x000fea0003800000 */
.L_x_20509:
        /* <DEDUP_REMOVED lines=13> */
.L_x_20523:
[----:B------:R-:W3:Y:S02]  /*2360*/  LDG.E.64 R4, [R4.64] ;  /* 0x0000002404047981 */ /* 0x000ee4000c1e1b00 */
[----:B---3--:R0:W1:Y:S01]  /*2370*/  F2I.S64.F64.TRUNC R36, R4 ;  /* 0x0000000400247311 */ /* 0x008062000030d900 */
[----:B------:R-:W-:Y:S05]  /*2380*/  BRA `(.L_x_20514) ;  /* 0x000009a000007947 */ /* 0x000fea0003800000 */
.L_x_20522:
        /* <DEDUP_REMOVED lines=27> */
.L_x_20525:
        /* <DEDUP_REMOVED lines=14> */
.L_x_20524:
[----:B------:R-:W3:Y:S02]  /*2620*/  LDG.E.U16 R36, [R4.64] ;  /* 0x0000002404247981 */ /* 0x000ee4000c1e1500 */
[----:B---3--:R-:W-:-:S06]  /*2630*/  PRMT R36, RZ, 0x5410, R36 ;  /* 0x00005410ff247816 */ /* 0x008fcc0000000024 */
[----:B------:R-:W0:Y:S01]  /*2640*/  F2I.S64.TRUNC R36, R36 ;  /* 0x0000002400247311 */ /* 0x000e22000020d900 */
[----:B------:R-:W-:Y:S05]  /*2650*/  BRA `(.L_x_20514) ;  /* 0x000006d000007947 */ /* 0x000fea0003800000 */
.L_x_20521:
        /* <DEDUP_REMOVED lines=11> */
.L_x_20528:
        /* <DEDUP_REMOVED lines=21> */
.L_x_20532:
[----:B------:R-:W-:Y:S05]  /*2860*/  BSYNC B1 ;  /* 0x0000000000017941 */ /* 0x000fea0003800000 */
.L_x_20531:
[----:B------:R-:W-:Y:S01]  /*2870*/  IMAD.SHL.U32 R3, R3, 0x100000, RZ ;  /* 0x0010000003037824 */ /* 0x000fe200078e00ff */
[----:B------:R-:W-:-:S04]  /*2880*/  LEA R5, R0, 0x3b800000, 0x17 ;  /* 0x3b80000000057811 */ /* 0x000fc800078eb8ff */
[----:B------:R-:W-:Y:S02]  /*2890*/  LOP3.LUT R36, R5, R3, R36, 0xfe, !PT ;  /* 0x0000000305247212 */ /* 0x000fe400078efe24 */
.L_x_20530:
[----:B------:R-:W-:Y:S05]  /*28a0*/  BSYNC B0 ;  /* 0x0000000000007941 */ /* 0x000fea0003800000 */
.L_x_20529:
[----:B------:R-:W0:Y:S01]  /*28b0*/  F2I.S64.TRUNC R36, R36 ;  /* 0x0000002400247311 */ /* 0x000e22000020d900 */
[----:B------:R-:W-:Y:S05]  /*28c0*/  BRA `(.L_x_20514) ;  /* 0x0000046000007947 */ /* 0x000fea0003800000 */
.L_x_20527:
        /* <DEDUP_REMOVED lines=21> */
.L_x_20536:
[----:B------:R-:W-:Y:S05]  /*2a20*/  BSYNC B1 ;  /* 0x0000000000017941 */ /* 0x000fea0003800000 */
.L_x_20535:
[----:B------:R-:W-:Y:S01]  /*2a30*/  IMAD.SHL.U32 R3, R3, 0x200000, RZ ;  /* 0x0020000003037824 */ /* 0x000fe200078e00ff */
[----:B------:R-:W-:-:S04]  /*2a40*/  LEA R5, R0, 0x37800000, 0x17 ;  /* 0x3780000000057811 */ /* 0x000fc800078eb8ff */
[----:B------:R-:W-:Y:S02]  /*2a50*/  LOP3.LUT R36, R5, R3, R36, 0xfe, !PT ;  /* 0x0000000305247212 */ /* 0x000fe400078efe24 */
.L_x_20534:
[----:B------:R-:W-:Y:S05]  /*2a60*/  BSYNC B0 ;  /* 0x0000000000007941 */ /* 0x000fea0003800000 */
.L_x_20533:
[----:B------:R-:W0:Y:S01]  /*2a70*/  F2I.S64.TRUNC R36, R36 ;  /* 0x0000002400247311 */ /* 0x000e22000020d900 */
[----:B------:R-:W-:Y:S05]  /*2a80*/  BRA `(.L_x_20514) ;  /* 0x000002a000007947 */ /* 0x000fea0003800000 */
.L_x_20526:
        /* <DEDUP_REMOVED lines=14> */
.L_x_20540:
[----:B------:R-:W-:Y:S05]  /*2b70*/  BSYNC B0 ;  /* 0x0000000000007941 */ /* 0x000fea0003800000 */
.L_x_20539:
[----:B------:R-:W0:Y:S01]  /*2b80*/  F2I.S64.TRUNC R36, R36 ;  /* 0x0000002400247311 */ /* 0x000e22000020d900 */
[----:B------:R-:W-:Y:S05]  /*2b90*/  BRA `(.L_x_20514) ;  /* 0x0000019000007947 */ /* 0x000fea0003800000 */
.L_x_20513:
        /* <DEDUP_REMOVED lines=21> */
.L_x_20538:
[----:B------:R0:W5:Y:S01]  /*2cf0*/  LDG.E.64 R36, [R4.64] ;  /* 0x0000002404247981 */ /* 0x000162000c1e1b00 */
[----:B------:R-:W-:Y:S05]  /*2d00*/  BRA `(.L_x_20514) ;  /* 0x0000002000007947 */ /* 0x000fea0003800000 */
.L_x_20537:
[----:B------:R0:W5:Y:S01]  /*2d10*/  LDG.E R36, [R4.64] ;  /* 0x0000002404247981 */ /* 0x000162000c1e1900 */
[----:B------:R-:W-:-:S03]  /*2d20*/  IMAD.MOV.U32 R37, RZ, RZ, RZ ;  /* 0x000000ffff257224 */ /* 0x000fc600078e00ff */
.L_x_20514:
        /* <DEDUP_REMOVED lines=17> */
.L_x_20544:
[----:B------:R0:W5:Y:S01]  /*2e40*/  LDG.E.U8 R22, [R4.64] ;  /* 0x0000002404167981 */ /* 0x000162000c1e1100 */
[----:B------:R-:W-:Y:S01]  /*2e50*/  IMAD.MOV.U32 R23, RZ, RZ, RZ ;  /* 0x000000ffff177224 */ /* 0x000fe200078e00ff */
[----:B------:R-:W-:Y:S05]  /*2e60*/  BRA `(.L_x_20546) ;  /* 0x00000d5000007947 */ /* 0x000fea0003800000 */
.L_x_20543:
        /* <DEDUP_REMOVED lines=8> */
.L_x_20548:
[----:B------:R-:W3:Y:S02]  /*2ef0*/  LDG.E R22, [R4.64] ;  /* 0x0000002404167981 */ /* 0x000ee4000c1e1900 */
[----:B---3--:R-:W-:Y:S01]  /*2f00*/  SHF.R.S32.HI R23, RZ, 0x1f, R22 ;  /* 0x0000001fff177819 */ /* 0x008fe20000011416 */
[----:B------:R-:W-:Y:S05]  /*2f10*/  BRA `(.L_x_20546) ;  /* 0x00000ca000007947 */ /* 0x000fea0003800000 */
.L_x_20547:
[----:B------:R-:W3:Y:S02]  /*2f20*/  LDG.E.S16 R22, [R4.64] ;  /* 0x0000002404167981 */ /* 0x000ee4000c1e1700 */
[----:B---3--:R-:W-:Y:S01]  /*2f30*/  SHF.R.S32.HI R23, RZ, 0x1f, R22 ;  /* 0x0000001fff177819 */ /* 0x008fe20000011416 */
[----:B------:R-:W-:Y:S05]  /*2f40*/  BRA `(.L_x_20546) ;  /* 0x00000c7000007947 */ /* 0x000fea0003800000 */
.L_x_20542:
        /* <DEDUP_REMOVED lines=9> */
.L_x_20550:
[----:B------:R-:W3:Y:S02]  /*2fe0*/  LDG.E.U16 R4, [R4.64] ;  /* 0x0000002404047981 */ /* 0x000ee4000c1e1500 */
[----:B---3--:R-:W-:-:S06]  /*2ff0*/  HADD2.F32 R22, -RZ, R4.H0_H0 ;  /* 0x20000004ff167230 */ /* 0x008fcc0000004100 */
[----:B------:R-:W0:Y:S01]  /*3000*/  F2I.S64.TRUNC R22, R22 ;  /* 0x0000001600167311 */ /* 0x000e22000020d900 */
[----:B------:R-:W-:Y:S05]  /*3010*/  BRA `(.L_x_20546) ;  /* 0x00000ba000007947 */ /* 0x000fea0003800000 */
.L_x_20549:
        /* <DEDUP_REMOVED lines=9> */
.L_x_20552:
[----:B------:R-:W3:Y:S02]  /*30b0*/  LDG.E.U16 R4, [R4.64] ;  /* 0x0000002404047981 */ /* 0x000ee4000c1e1500 */
[----:B---3--:R-:W-:-:S06]  /*30c0*/  HADD2.F32 R22, -RZ, R4.H0_H0 ;  /* 0x20000004ff167230 */ /* 0x008fcc0000004100 */
[----:B------:R-:W0:Y:S01]  /*30d0*/  F2I.S64.TRUNC R22, R22 ;  /* 0x0000001600167311 */ /* 0x000e22000020d900 */
[----:B------:R-:W-:Y:S05]  /*30e0*/  BRA `(.L_x_20546) ;  /* 0x00000ad000007947 */ /* 0x000fea0003800000 */
.L_x_20551:
[----:B------:R-:W3:Y:S02]  /*30f0*/  LDG.E.64 R4, [R4.64] ;  /* 0x0000002404047981 */ /* 0x000ee4000c1e1b00 */
[----:B---3--:R0:W3:Y:S01]  /*3100*/  F2I.S64.F64.TRUNC R22, R4 ;  /* 0x0000000400167311 */ /* 0x0080e2000030d900 */
[----:B------:R-:W-:Y:S05]  /*3110*/  BRA `(.L_x_20546) ;  /* 0x00000aa000007947 */ /* 0x000fea0003800000 */
.L_x_20541:
        /* <DEDUP_REMOVED lines=13> */
.L_x_20555:
[----:B------:R-:W3:Y:S02]  /*31f0*/  LDG.E.64 R4, [R4.64] ;  /* 0x0000002404047981 */ /* 0x000ee4000c1e1b00 */
[----:B---3--:R0:W3:Y:S01]  /*3200*/  F2I.S64.F64.TRUNC R22, R4 ;  /* 0x0000000400167311 */ /* 0x0080e2000030d900 */
[----:B------:R-:W-:Y:S05]  /*3210*/  BRA `(.L_x_20546) ;  /* 0x000009a000007947 */ /* 0x000fea0003800000 */
.L_x_20554:
        /* <DEDUP_REMOVED lines=27> */
.L_x_20557:
        /* <DEDUP_REMOVED lines=14> */
.L_x_20556:
[----:B------:R-:W3:Y:S02]  /*34b0*/  LDG.E.U16 R22, [R4.64] ;  /* 0x0000002404167981 */ /* 0x000ee4000c1e1500 */
[----:B---3--:R-:W-:-:S06]  /*34c0*/  PRMT R22, RZ, 0x5410, R22 ;  /* 0x00005410ff167816 */ /* 0x008fcc0000000016 */
[----:B------:R-:W0:Y:S01]  /*34d0*/  F2I.S64.TRUNC R22, R22 ;  /* 0x0000001600167311 */ /* 0x000e22000020d900 */
[----:B------:R-:W-:Y:S05]  /*34e0*/  BRA `(.L_x_20546) ;  /* 0x000006d000007947 */ /* 0x000fea0003800000 */
.L_x_20553:
        /* <DEDUP_REMOVED lines=11> */
.L_x_20560:
        /* <DEDUP_REMOVED lines=21> */
.L_x_20564:
[----:B------:R-:W-:Y:S05]  /*36f0*/  BSYNC B1 ;  /* 0x0000000000017941 */ /* 0x000fea0003800000 */
.L_x_20563:
[----:B------:R-:W-:Y:S01]  /*3700*/  IMAD.SHL.U32 R3, R3, 0x100000, RZ ;  /* 0x0010000003037824 */ /* 0x000fe200078e00ff */
[----:B------:R-:W-:-:S04]  /*3710*/  LEA R5, R0, 0x3b800000, 0x17 ;  /* 0x3b80000000057811 */ /* 0x000fc800078eb8ff */
[----:B------:R-:W-:Y:S02]  /*3720*/  LOP3.LUT R22, R5, R3, R22, 0xfe, !PT ;  /* 0x0000000305167212 */ /* 0x000fe400078efe16 */
.L_x_20562:
[----:B------:R-:W-:Y:S05]  /*3730*/  BSYNC B0 ;  /* 0x0000000000007941 */ /* 0x000fea0003800000 */
.L_x_20561:
[----:B------:R-:W0:Y:S01]  /*3740*/  F2I.S64.TRUNC R22, R22 ;  /* 0x0000001600167311 */ /* 0x000e22000020d900 */
[----:B------:R-:W-:Y:S05]  /*3750*/  BRA `(.L_x_20546) ;  /* 0x0000046000007947 */ /* 0x000fea0003800000 */
.L_x_20559:
        /* <DEDUP_REMOVED lines=21> */
.L_x_20568:
[----:B------:R-:W-:Y:S05]  /*38b0*/  BSYNC B1 ;  /* 0x0000000000017941 */ /* 0x000fea0003800000 */
.L_x_20567:
[----:B------:R-:W-:Y:S01]  /*38c0*/  IMAD.SHL.U32 R3, R3, 0x200000, RZ ;  /* 0x0020000003037824 */ /* 0x000fe200078e00ff */
[----:B------:R-:W-:-:S04]  /*38d0*/  LEA R5, R0, 0x37800000, 0x17 ;  /* 0x3780000000057811 */ /* 0x000fc800078eb8ff */
[----:B------:R-:W-:Y:S02]  /*38e0*/  LOP3.LUT R22, R5, R3, R22, 0xfe, !PT ;  /* 0x0000000305167212 */ /* 0x000fe400078efe16 */
.L_x_20566:
[----:B------:R-:W-:Y:S05]  /*38f0*/  BSYNC B0 ;  /* 0x0000000000007941 */ /* 0x000fea0003800000 */
.L_x_20565:
[----:B------:R-:W0:Y:S01]  /*3900*/  F2I.S64.TRUNC R22, R22 ;  /* 0x0000001600167311 */ /* 0x000e22000020d900 */
[----:B------:R-:W-:Y:S05]  /*3910*/  BRA `(.L_x_20546) ;  /* 0x000002a000007947 */ /* 0x000fea0003800000 */
.L_x_20558:
        /* <DEDUP_REMOVED lines=14> */
.L_x_20572:
[----:B------:R-:W-:Y:S05]  /*3a00*/  BSYNC B0 ;  /* 0x0000000000007941 */ /* 0x000fea0003800000 */
.L_x_20571:
[----:B------:R-:W0:Y:S01]  /*3a10*/  F2I.S64.TRUNC R22, R22 ;  /* 0x0000001600167311 */ /* 0x000e22000020d900 */
[----:B------:R-:W-:Y:S05]  /*3a20*/  BRA `(.L_x_20546) ;  /* 0x0000019000007947 */ /* 0x000fea0003800000 */
.L_x_20545:
        /* <DEDUP_REMOVED lines=21> */
.L_x_20570:
[----:B------:R0:W5:Y:S01]  /*3b80*/  LDG.E.64 R22, [R4.64] ;  /* 0x0000002404167981 */ /* 0x000162000c1e1b00 */
[----:B------:R-:W-:Y:S05]  /*3b90*/  BRA `(.L_x_20546) ;  /* 0x0000002000007947 */ /* 0x000fea0003800000 */
.L_x_20569:
[----:B------:R0:W5:Y:S01]  /*3ba0*/  LDG.E R22, [R4.64] ;  /* 0x0000002404167981 */ /* 0x000162000c1e1900 */
[----:B------:R-:W-:-:S03]  /*3bb0*/  IMAD.MOV.U32 R23, RZ, RZ, RZ ;  /* 0x000000ffff177224 */ /* 0x000fc600078e00ff */
.L_x_20546:
[----:B------:R-:W-:-:S04]  /*3bc0*/  IADD3 R29, R29, 0x80, RZ ;  /* 0x000000801d1d7810 */ /* 0x000fc80007ffe0ff */
.L_x_20508:
[----:B------:R-:W-:Y:S05]  /*3bd0*/  BSYNC B6 ;  /* 0x0000000000067941 */ /* 0x000fea0003800000 */
.L_x_20507:
        /* <DEDUP_REMOVED lines=24> */
.L_x_20578:
[----:B------:R0:W5:Y:S01]  /*3d60*/  LDG.E.U8 R34, [R4.64] ;  /* 0x0000002404227981 */ /* 0x000162000c1e1100 */
[----:B------:R-:W-:Y:S01]  /*3d70*/  IMAD.MOV.U32 R35, RZ, RZ, RZ ;  /* 0x000000ffff237224 */ /* 0x000fe200078e00ff */
[----:B------:R-:W-:Y:S05]  /*3d80*/  BRA `(.L_x_20580) ;  /* 0x00000d5000007947 */ /* 0x000fea0003800000 */
.L_x_20577:
        /* <DEDUP_REMOVED lines=8> */
.L_x_20582:
[----:B------:R-:W4:Y:S02]  /*3e10*/  LDG.E R34, [R4.64] ;  /* 0x0000002404227981 */ /* 0x000f24000c1e1900 */
[----:B----4-:R-:W-:Y:S01]  /*3e20*/  SHF.R.S32.HI R35, RZ, 0x1f, R34 ;  /* 0x0000001fff237819 */ /* 0x010fe20000011422 */
[----:B------:R-:W-:Y:S05]  /*3e30*/  BRA `(.L_x_20580) ;  /* 0x00000ca000007947 */ /* 0x000fea0003800000 */
.L_x_20581:
[----:B------:R-:W4:Y:S02]  /*3e40*/  LDG.E.S16 R34, [R4.64] ;  /* 0x0000002404227981 */ /* 0x000f24000c1e1700 */
[----:B----4-:R-:W-:Y:S01]  /*3e50*/  SHF.R.S32.HI R35, RZ, 0x1f, R34 ;  /* 0x0000001fff237819 */ /* 0x010fe20000011422 */
[----:B------:R-:W-:Y:S05]  /*3e60*/  BRA `(.L_x_20580) ;  /* 0x00000c7000007947 */ /* 0x000fea0003800000 */
.L_x_20576:
        /* <DEDUP_REMOVED lines=9> */
.L_x_20584:
[----:B------:R-:W4:Y:S02]  /*3f00*/  LDG.E.U16 R4, [R4.64] ;  /* 0x0000002404047981 */ /* 0x000f24000c1e1500 */
[----:B----4-:R-:W-:-:S06]  /*3f10*/  HADD2.F32 R34, -RZ, R4.H0_H0 ;  /* 0x20000004ff227230 */ /* 0x010fcc0000004100 */
[----:B------:R-:W0:Y:S01]  /*3f20*/  F2I.S64.TRUNC R34, R34 ;  /* 0x0000002200227311 */ /* 0x000e22000020d900 */
[----:B------:R-:W-:Y:S05]  /*3f30*/  BRA `(.L_x_20580) ;  /* 0x00000ba000007947 */ /* 0x000fea0003800000 */
.L_x_20583:
        /* <DEDUP_REMOVED lines=9> */
.L_x_20586:
[----:B------:R-:W4:Y:S02]  /*3fd0*/  LDG.E.U16 R4, [R4.64] ;  /* 0x0000002404047981 */ /* 0x000f24000c1e1500 */
[----:B----4-:R-:W-:-:S06]  /*3fe0*/  HADD2.F32 R34, -RZ, R4.H0_H0 ;  /* 0x20000004ff227230 */ /* 0x010fcc0000004100 */
[----:B------:R-:W0:Y:S01]  /*3ff0*/  F2I.S64.TRUNC R34, R34 ;  /* 0x0000002200227311 */ /* 0x000e22000020d900 */
[----:B------:R-:W-:Y:S05]  /*4000*/  BRA `(.L_x_20580) ;  /* 0x00000ad000007947 */ /* 0x000fea0003800000 */
.L_x_20585:
[----:B------:R-:W4:Y:S02]  /*4010*/  LDG.E.64 R4, [R4.64] ;  /* 0x0000002404047981 */ /* 0x000f24000c1e1b00 */
[----:B----4-:R0:W4:Y:S01]  /*4020*/  F2I.S64.F64.TRUNC R34, R4 ;  /* 0x0000000400227311 */ /* 0x010122000030d900 */
[----:B------:R-:W-:Y:S05]  /*4030*/  BRA `(.L_x_20580) ;  /* 0x00000aa000007947 */ /* 0x000fea0003800000 */
.L_x_20575:
        /* <DEDUP_REMOVED lines=13> */
.L_x_20589:
[----:B------:R-:W4:Y:S02]  /*4110*/  LDG.E.64 R4, [R4.64] ;  /* 0x0000002404047981 */ /* 0x000f24000c1e1b00 */
[----:B----4-:R0:W4:Y:S01]  /*4120*/  F2I.S64.F64.TRUNC R34, R4 ;  /* 0x0000000400227311 */ /* 0x010122000030d900 */
[----:B------:R-:W-:Y:S05]  /*4130*/  BRA `(.L_x_20580) ;  /* 0x000009a000007947 */ /* 0x000fea0003800000 */
.L_x_20588:
        /* <DEDUP_REMOVED lines=27> */
.L_x_20591:
        /* <DEDUP_REMOVED lines=14> */
.L_x_20590:
[----:B------:R-:W4:Y:S02]  /*43d0*/  LDG.E.U16 R34, [R4.64] ;  /* 0x0000002404227981 */ /* 0x000f24000c1e1500 */
[----:B----4-:R-:W-:-:S06]  /*43e0*/  PRMT R34, RZ, 0x5410, R34 ;  /* 0x00005410ff227816 */ /* 0x010fcc0000000022 */
[----:B------:R-:W0:Y:S01]  /*43f0*/  F2I.S64.TRUNC R34, R34 ;  /* 0x0000002200227311 */ /* 0x000e22000020d900 */
[----:B------:R-:W-:Y:S05]  /*4400*/  BRA `(.L_x_20580) ;  /* 0x000006d000007947 */ /* 0x000fea0003800000 */
.L_x_20587:
        /* <DEDUP_REMOVED lines=11> */
.L_x_20594:
        /* <DEDUP_REMOVED lines=21> */
.L_x_20598:
[----:B------:R-:W-:Y:S05]  /*4610*/  BSYNC B1 ;  /* 0x0000000000017941 */ /* 0x000fea0003800000 */
.L_x_20597:
[----:B------:R-:W-:Y:S01]  /*4620*/  IMAD.SHL.U32 R3, R3, 0x100000, RZ ;  /* 0x0010000003037824 */ /* 0x000fe200078e00ff */
[----:B------:R-:W-:-:S04]  /*4630*/  LEA R5, R0, 0x3b800000, 0x17 ;  /* 0x3b80000000057811 */ /* 0x000fc800078eb8ff */
[----:B------:R-:W-:Y:S02]  /*4640*/  LOP3.LUT R34, R5, R3, R34, 0xfe, !PT ;  /* 0x0000000305227212 */ /* 0x000fe400078efe22 */
.L_x_20596:
[----:B------:R-:W-:Y:S05]  /*4650*/  BSYNC B0 ;  /* 0x0000000000007941 */ /* 0x000fea0003800000 */
.L_x_20595:
[----:B------:R-:W0:Y:S01]  /*4660*/  F2I.S64.TRUNC R34, R34 ;  /* 0x0000002200227311 */ /* 0x000e22000020d900 */
[----:B------:R-:W-:Y:S05]  /*4670*/  BRA `(.L_x_20580) ;  /* 0x0000046000007947 */ /* 0x000fea0003800000 */
.L_x_20593:
        /* <DEDUP_REMOVED lines=21> */
.L_x_20602:
[----:B------:R-:W-:Y:S05]  /*47d0*/  BSYNC B1 ;  /* 0x0000000000017941 */ /* 0x000fea0003800000 */
.L_x_20601:
[----:B------:R-:W-:Y:S01]  /*47e0*/  IMAD.SHL.U32 R3, R3, 0x200000, RZ ;  /* 0x0020000003037824 */ /* 0x000fe200078e00ff */
[----:B------:R-:W-:-:S04]  /*47f0*/  LEA R5, R0, 0x37800000, 0x17 ;  /* 0x3780000000057811 */ /* 0x000fc800078eb8ff */
[----:B------:R-:W-:Y:S02]  /*4800*/  LOP3.LUT R34, R5, R3, R34, 0xfe, !PT ;  /* 0x0000000305227212 */ /* 0x000fe400078efe22 */
.L_x_20600:
[----:B------:R-:W-:Y:S05]  /*4810*/  BSYNC B0 ;  /* 0x0000000000007941 */ /* 0x000fea0003800000 */
.L_x_20599:
[----:B------:R-:W0:Y:S01]  /*4820*/  F2I.S64.TRUNC R34, R34 ;  /* 0x0000002200227311 */ /* 0x000e22000020d900 */
[----:B------:R-:W-:Y:S05]  /*4830*/  BRA `(.L_x_20580) ;  /* 0x000002a000007947 */ /* 0x000fea0003800000 */
.L_x_20592:
        /* <DEDUP_REMOVED lines=14> */
.L_x_20606:
[----:B------:R-:W-:Y:S05]  /*4920*/  BSYNC B0 ;  /* 0x0000000000007941 */ /* 0x000fea0003800000 */
.L_x_20605:
[----:B------:R-:W0:Y:S01]  /*4930*/  F2I.S64.TRUNC R34, R34 ;  /* 0x0000002200227311 */ /* 0x000e22000020d900 */
[----:B------:R-:W-:Y:S05]  /*4940*/  BRA `(.L_x_20580) ;  /* 0x0000019000007947 */ /* 0x000fea0003800000 */
.L_x_20579:
        /* <DEDUP_REMOVED lines=21> */
.L_x_20604:
[----:B------:R0:W5:Y:S01]  /*4aa0*/  LDG.E.64 R34, [R4.64] ;  /* 0x0000002404227981 */ /* 0x000162000c1e1b00 */
[----:B------:R-:W-:Y:S05]  /*4ab0*/  BRA `(.L_x_20580) ;  /* 0x0000002000007947 */ /* 0x000fea0003800000 */
.L_x_20603:
[----:B------:R0:W5:Y:S01]  /*4ac0*/  LDG.E R34, [R4.64] ;  /* 0x0000002404227981 */ /* 0x000162000c1e1900 */
[----:B------:R-:W-:-:S03]  /*4ad0*/  IMAD.MOV.U32 R35, RZ, RZ, RZ ;  /* 0x000000ffff237224 */ /* 0x000fc600078e00ff */
.L_x_20580:
        /* <DEDUP_REMOVED lines=17> */
.L_x_20610:
[----:B------:R0:W5:Y:S01]  /*4bf0*/  LDG.E.U8 R16, [R4.64] ;  /* 0x0000002404107981 */ /* 0x000162000c1e1100 */
[----:B------:R-:W-:Y:S01]  /*4c00*/  IMAD.MOV.U32 R17, RZ, RZ, RZ ;  /* 0x000000ffff117224 */ /* 0x000fe200078e00ff */
[----:B------:R-:W-:Y:S05]  /*4c10*/  BRA `(.L_x_20612) ;  /* 0x00000d5000007947 */ /* 0x000fea0003800000 */
.L_x_20609:
        /* <DEDUP_REMOVED lines=8> */
.L_x_20614:
[----:B----4-:R-:W4:Y:S02]  /*4ca0*/  LDG.E R16, [R4.64] ;  /* 0x0000002404107981 */ /* 0x010f24000c1e1900 */
[----:B----4-:R-:W-:Y:S01]  /*4cb0*/  SHF.R.S32.HI R17, RZ, 0x1f, R16 ;  /* 0x0000001fff117819 */ /* 0x010fe20000011410 */
[----:B------:R-:W-:Y:S05]  /*4cc0*/  BRA `(.L_x_20612) ;  /* 0x00000ca000007947 */ /* 0x000fea0003800000 */
.L_x_20613:
[----:B----4-:R-:W4:Y:S02]  /*4cd0*/  LDG.E.S16 R16, [R4.64] ;  /* 0x0000002404107981 */ /* 0x010f24000c1e1700 */
[----:B----4-:R-:W-:Y:S01]  /*4ce0*/  SHF.R.S32.HI R17, RZ, 0x1f, R16 ;  /* 0x0000001fff117819 */ /* 0x010fe20000011410 */
[----:B------:R-:W-:Y:S05]  /*4cf0*/  BRA `(.L_x_20612) ;  /* 0x00000c7000007947 */ /* 0x000fea0003800000 */
.L_x_20608:
        /* <DEDUP_REMOVED lines=9> */
.L_x_20616:
[----:B----4-:R-:W4:Y:S02]  /*4d90*/  LDG.E.U16 R4, [R4.64] ;  /* 0x0000002404047981 */ /* 0x010f24000c1e1500 */
[----:B----4-:R-:W-:-:S06]  /*4da0*/  HADD2.F32 R16, -RZ, R4.H0_H0 ;  /* 0x20000004ff107230 */ /* 0x010fcc0000004100 */
[----:B------:R-:W0:Y:S01]  /*4db0*/  F2I.S64.TRUNC R16, R16 ;  /* 0x0000001000107311 */ /* 0x000e22000020d900 */
[----:B------:R-:W-:Y:S05]  /*4dc0*/  BRA `(.L_x_20612) ;  /* 0x00000ba000007947 */ /* 0x000fea0003800000 */
.L_x_20615:
        /* <DEDUP_REMOVED lines=9> */
.L_x_20618:
[----:B----4-:R-:W4:Y:S02]  /*4e60*/  LDG.E.U16 R4, [R4.64] ;  /* 0x0000002404047981 */ /* 0x010f24000c1e1500 */
[----:B----4-:R-:W-:-:S06]  /*4e70*/  HADD2.F32 R16, -RZ, R4.H0_H0 ;  /* 0x20000004ff107230 */ /* 0x010fcc0000004100 */
[----:B------:R-:W0:Y:S01]  /*4e80*/  F2I.S64.TRUNC R16, R16 ;  /* 0x0000001000107311 */ /* 0x000e22000020d900 */
[----:B------:R-:W-:Y:S05]  /*4e90*/  BRA `(.L_x_20612) ;  /* 0x00000ad000007947 */ /* 0x000fea0003800000 */
.L_x_20617:
[----:B----4-:R-:W4:Y:S02]  /*4ea0*/  LDG.E.64 R4, [R4.64] ;  /* 0x0000002404047981 */ /* 0x010f24000c1e1b00 */
[----:B----4-:R0:W4:Y:S01]  /*4eb0*/  F2I.S64.F64.TRUNC R16, R4 ;  /* 0x0000000400107311 */ /* 0x010122000030d900 */
[----:B------:R-:W-:Y:S05]  /*4ec0*/  BRA `(.L_x_20612) ;  /* 0x00000aa000007947 */ /* 0x000fea0003800000 */
.L_x_20607:
        /* <DEDUP_REMOVED lines=13> */
.L_x_20621:
[----:B----4-:R-:W4:Y:S02]  /*4fa0*/  LDG.E.64 R4, [R4.64] ;  /* 0x0000002404047981 */ /* 0x010f24000c1e1b00 */
[----:B----4-:R0:W4:Y:S01]  /*4fb0*/  F2I.S64.F64.TRUNC R16, R4 ;  /* 0x0000000400107311 */ /* 0x010122000030d900 */
[----:B------:R-:W-:Y:S05]  /*4fc0*/  BRA `(.L_x_20612) ;  /* 0x000009a000007947 */ /* 0x000fea0003800000 */
.L_x_20620:
        /* <DEDUP_REMOVED lines=27> */
.L_x_20623:
        /* <DEDUP_REMOVED lines=14> */
.L_x_20622:
[----:B----4-:R-:W4:Y:S02]  /*5260*/  LDG.E.U16 R16, [R4.64] ;  /* 0x0000002404107981 */ /* 0x010f24000c1e1500 */
[----:B----4-:R-:W-:-:S06]  /*5270*/  PRMT R16, RZ, 0x5410, R16 ;  /* 0x00005410ff107816 */ /* 0x010fcc0000000010 */
[----:B------:R-:W0:Y:S01]  /*5280*/  F2I.S64.TRUNC R16, R16 ;  /* 0x0000001000107311 */ /* 0x000e22000020d900 */
[----:B------:R-:W-:Y:S05]  /*5290*/  BRA `(.L_x_20612) ;  /* 0x000006d000007947 */ /* 0x000fea0003800000 */
.L_x_20619:
        /* <DEDUP_REMOVED lines=11> */
.L_x_20626:
        /* <DEDUP_REMOVED lines=21> */
.L_x_20630:
[----:B------:R-:W-:Y:S05]  /*54a0*/  BSYNC B1 ;  /* 0x0000000000017941 */ /* 0x000fea0003800000 */
.L_x_20629:
[----:B------:R-:W-:Y:S01]  /*54b0*/  IMAD.SHL.U32 R3, R3, 0x100000, RZ ;  /* 0x0010000003037824 */ /* 0x000fe200078e00ff */
[----:B------:R-:W-:-:S04]  /*54c0*/  LEA R5, R0, 0x3b800000, 0x17 ;  /* 0x3b80000000057811 */ /* 0x000fc800078eb8ff */
[----:B------:R-:W-:Y:S02]  /*54d0*/  LOP3.LUT R16, R5, R3, R16, 0xfe, !PT ;  /* 0x0000000305107212 */ /* 0x000fe400078efe10 */
.L_x_20628:
[----:B------:R-:W-:Y:S05]  /*54e0*/  BSYNC B0 ;  /* 0x0000000000007941 */ /* 0x000fea0003800000 */
.L_x_20627:
[----:B------:R-:W0:Y:S01]  /*54f0*/  F2I.S64.TRUNC R16, R16 ;  /* 0x0000001000107311 */ /* 0x000e22000020d900 */
[----:B------:R-:W-:Y:S05]  /*5500*/  BRA `(.L_x_20612) ;  /* 0x0000046000007947 */ /* 0x000fea0003800000 */
.L_x_20625:
        /* <DEDUP_REMOVED lines=21> */
.L_x_20634:
[----:B------:R-:W-:Y:S05]  /*5660*/  BSYNC B1 ;  /* 0x0000000000017941 */ /* 0x000fea0003800000 */
.L_x_20633:
[----:B------:R-:W-:Y:S01]  /*5670*/  IMAD.SHL.U32 R3, R3, 0x200000, RZ ;  /* 0x0020000003037824 */ /* 0x000fe200078e00ff */
[----:B------:R-:W-:-:S04]  /*5680*/  LEA R5, R0, 0x37800000, 0x17 ;  /* 0x3780000000057811 */ /* 0x000fc800078eb8ff */
[----:B------:R-:W-:Y:S02]  /*5690*/  LOP3.LUT R16, R5, R3, R16, 0xfe, !PT ;  /* 0x0000000305107212 */ /* 0x000fe400078efe10 */
.L_x_20632:
[----:B------:R-:W-:Y:S05]  /*56a0*/  BSYNC B0 ;  /* 0x0000000000007941 */ /* 0x000fea0003800000 */
.L_x_20631:
[----:B------:R-:W0:Y:S01]  /*56b0*/  F2I.S64.TRUNC R16, R16 ;  /* 0x0000001000107311 */ /* 0x000e22000020d900 */
[----:B------:R-:W-:Y:S05]  /*56c0*/  BRA `(.L_x_20612) ;  /* 0x000002a000007947 */ /* 0x000fea0003800000 */
.L_x_20624:
        /* <DEDUP_REMOVED lines=14> */
.L_x_20638:
[----:B------:R-:W-:Y:S05]  /*57b0*/  BSYNC B0 ;  /* 0x0000000000007941 */ /* 0x000fea0003800000 */
.L_x_20637:
[----:B------:R-:W0:Y:S01]  /*57c0*/  F2I.S64.TRUNC R16, R16 ;  /* 0x0000001000107311 */ /* 0x000e22000020d900 */
[----:B------:R-:W-:Y:S05]  /*57d0*/  BRA `(.L_x_20612) ;  /* 0x0000019000007947 */ /* 0x000fea0003800000 */
.L_x_20611:
        /* <DEDUP_REMOVED lines=21> */
.L_x_20636:
[----:B------:R0:W5:Y:S01]  /*5930*/  LDG.E.64 R16, [R4.64] ;  /* 0x0000002404107981 */ /* 0x000162000c1e1b00 */
[----:B------:R-:W-:Y:S05]  /*5940*/  BRA `(.L_x_20612) ;  /* 0x0000002000007947 */ /* 0x000fea0003800000 */
.L_x_20635:
[----:B------:R0:W5:Y:S01]  /*5950*/  LDG.E R16, [R4.64] ;  /* 0x0000002404107981 */ /* 0x000162000c1e1900 */
[----:B------:R-:W-:-:S03]  /*5960*/  IMAD.MOV.U32 R17, RZ, RZ, RZ ;  /* 0x000000ffff117224 */ /* 0x000fc600078e00ff */
.L_x_20612:
[----:B------:R-:W-:-:S04]  /*5970*/  IADD3 R29, R29, 0x80, RZ ;  /* 0x000000801d1d7810 */ /* 0x000fc80007ffe0ff */
.L_x_20574:
[----:B------:R-:W-:Y:S05]  /*5980*/  BSYNC B6 ;  /* 0x0000000000067941 */ /* 0x000fea0003800000 */
.L_x_20573:
        /* <DEDUP_REMOVED lines=22> */
.L_x_20644:
[----:B------:R0:W5:Y:S01]  /*5af0*/  LDG.E.U8 R18, [R4.64] ;  /* 0x0000002404127981 */ /* 0x000162000c1e1100 */
[----:B------:R-:W-:Y:S01]  /*5b00*/  IMAD.MOV.U32 R19, RZ, RZ, RZ ;  /* 0x000000ffff137224 */ /* 0x000fe200078e00ff */
[----:B------:R-:W-:Y:S05]  /*5b10*/  BRA `(.L_x_20646) ;  /* 0x00000d5000007947 */ /* 0x000fea0003800000 */
.L_x_20643:
        /* <DEDUP_REMOVED lines=8> */
.L_x_20648:
[----:B----4-:R-:W4:Y:S02]  /*5ba0*/  LDG.E R18, [R4.64] ;  /* 0x0000002404127981 */ /* 0x010f24000c1e1900 */
[----:B----4-:R-:W-:Y:S01]  /*5bb0*/  SHF.R.S32.HI R19, RZ, 0x1f, R18 ;  /* 0x0000001fff137819 */ /* 0x010fe20000011412 */
[----:B------:R-:W-:Y:S05]  /*5bc0*/  BRA `(.L_x_20646) ;  /* 0x00000ca000007947 */ /* 0x000fea0003800000 */
.L_x_20647:
[----:B----4-:R-:W4:Y:S02]  /*5bd0*/  LDG.E.S16 R18, [R4.64] ;  /* 0x0000002404127981 */ /* 0x010f24000c1e1700 */
[----:B----4-:R-:W-:Y:S01]  /*5be0*/  SHF.R.S32.HI R19, RZ, 0x1f, R18 ;  /* 0x0000001fff137819 */ /* 0x010fe20000011412 */
[----:B------:R-:W-:Y:S05]  /*5bf0*/  BRA `(.L_x_20646) ;  /* 0x00000c7000007947 */ /* 0x000fea0003800000 */
.L_x_20642:
        /* <DEDUP_REMOVED lines=9> */
.L_x_20650:
[----:B----4-:R-:W4:Y:S02]  /*5c90*/  LDG.E.U16 R4, [R4.64] ;  /* 0x0000002404047981 */ /* 0x010f24000c1e1500 */
[----:B----4-:R-:W-:-:S06]  /*5ca0*/  HADD2.F32 R18, -RZ, R4.H0_H0 ;  /* 0x20000004ff127230 */ /* 0x010fcc0000004100 */
[----:B------:R-:W0:Y:S01]  /*5cb0*/  F2I.S64.TRUNC R18, R18 ;  /* 0x0000001200127311 */ /* 0x000e22000020d900 */
[----:B------:R-:W-:Y:S05]  /*5cc0*/  BRA `(.L_x_20646) ;  /* 0x00000ba000007947 */ /* 0x000fea0003800000 */
.L_x_20649:
        /* <DEDUP_REMOVED lines=9> */
.L_x_20652:
[----:B----4-:R-:W4:Y:S02]  /*5d60*/  LDG.E.U16 R4, [R4.64] ;  /* 0x0000002404047981 */ /* 0x010f24000c1e1500 */
[----:B----4-:R-:W-:-:S06]  /*5d70*/  HADD2.F32 R18, -RZ, R4.H0_H0 ;  /* 0x20000004ff127230 */ /* 0x010fcc0000004100 */
[----:B------:R-:W0:Y:S01]  /*5d80*/  F2I.S64.TRUNC R18, R18 ;  /* 0x0000001200127311 */ /* 0x000e22000020d900 */
[----:B------:R-:W-:Y:S05]  /*5d90*/  BRA `(.L_x_20646) ;  /* 0x00000ad000007947 */ /* 0x000fea0003800000 */
.L_x_20651:
[----:B----4-:R-:W4:Y:S02]  /*5da0*/  LDG.E.64 R4, [R4.64] ;  /* 0x0000002404047981 */ /* 0x010f24000c1e1b00 */
[----:B----4-:R0:W4:Y:S01]  /*5db0*/  F2I.S64.F64.TRUNC R18, R4 ;  /* 0x0000000400127311 */ /* 0x010122000030d900 */
[----:B------:R-:W-:Y:S05]  /*5dc0*/  BRA `(.L_x_20646) ;  /* 0x00000aa000007947 */ /* 0x000fea0003800000 */
.L_x_20641:
        /* <DEDUP_REMOVED lines=13> */
.L_x_20655:
[----:B----4-:R-:W4:Y:S02]  /*5ea0*/  LDG.E.64 R4, [R4.64] ;  /* 0x0000002404047981 */ /* 0x010f24000c1e1b00 */
[----:B----4-:R0:W4:Y:S01]  /*5eb0*/  F2I.S64.F64.TRUNC R18, R4 ;  /* 0x0000000400127311 */ /* 0x010122000030d900 */
[----:B------:R-:W-:Y:S05]  /*5ec0*/  BRA `(.L_x_20646) ;  /* 0x000009a000007947 */ /* 0x000fea0003800000 */
.L_x_20654:
        /* <DEDUP_REMOVED lines=27> */
.L_x_20657:
        /* <DEDUP_REMOVED lines=14> */
.L_x_20656:
[----:B----4-:R-:W4:Y:S02]  /*6160*/  LDG.E.U16 R18, [R4.64] ;  /* 0x0000002404127981 */ /* 0x010f24000c1e1500 */
[----:B----4-:R-:W-:-:S06]  /*6170*/  PRMT R18, RZ, 0x5410, R18 ;  /* 0x00005410ff127816 */ /* 0x010fcc0000000012 */
[----:B------:R-:W0:Y:S01]  /*6180*/  F2I.S64.TRUNC R18, R18 ;  /* 0x0000001200127311 */ /* 0x000e22000020d900 */
[----:B------:R-:W-:Y:S05]  /*6190*/  BRA `(.L_x_20646) ;  /* 0x000006d000007947 */ /* 0x000fea0003800000 */
.L_x_20653:
        /* <DEDUP_REMOVED lines=11> */
.L_x_20660:
        /* <DEDUP_REMOVED lines=21> */
.L_x_20664:
[----:B------:R-:W-:Y:S05]  /*63a0*/  BSYNC B1 ;  /* 0x0000000000017941 */ /* 0x000fea0003800000 */
.L_x_20663:
[----:B------:R-:W-:Y:S01]  /*63b0*/  IMAD.SHL.U32 R3, R3, 0x100000, RZ ;  /* 0x0010000003037824 */ /* 0x000fe200078e00ff */
[----:B------:R-:W-:-:S04]  /*63c0*/  LEA R5, R0, 0x3b800000, 0x17 ;  /* 0x3b80000000057811 */ /* 0x000fc800078eb8ff */
[----:B------:R-:W-:Y:S02]  /*63d0*/  LOP3.LUT R18, R5, R3, R18, 0xfe, !PT ;  /* 0x0000000305127212 */ /* 0x000fe400078efe12 */
.L_x_20662:
[----:B------:R-:W-:Y:S05]  /*63e0*/  BSYNC B0 ;  /* 0x0000000000007941 */ /* 0x000fea0003800000 */
.L_x_20661:
[----:B------:R-:W0:Y:S01]  /*63f0*/  F2I.S64.TRUNC R18, R18 ;  /* 0x0000001200127311 */ /* 0x000e22000020d900 */
[----:B------:R-:W-:Y:S05]  /*6400*/  BRA `(.L_x_20646) ;  /* 0x0000046000007947 */ /* 0x000fea0003800000 */
.L_x_20659:
        /* <DEDUP_REMOVED lines=21> */
.L_x_20668:
[----:B------:R-:W-:Y:S05]  /*6560*/  BSYNC B1 ;  /* 0x0000000000017941 */ /* 0x000fea0003800000 */
.L_x_20667:
[----:B------:R-:W-:Y:S01]  /*6570*/  IMAD.SHL.U32 R3, R3, 0x200000, RZ ;  /* 0x0020000003037824 */ /* 0x000fe200078e00ff */
[----:B------:R-:W-:-:S04]  /*6580*/  LEA R5, R0, 0x37800000, 0x17 ;  /* 0x3780000000057811 */ /* 0x000fc800078eb8ff */
[----:B------:R-:W-:Y:S02]  /*6590*/  LOP3.LUT R18, R5, R3, R18, 0xfe, !PT ;  /* 0x0000000305127212 */ /* 0x000fe400078efe12 */
.L_x_20666:
[----:B------:R-:W-:Y:S05]  /*65a0*/  BSYNC B0 ;  /* 0x0000000000007941 */ /* 0x000fea0003800000 */
.L_x_20665:
[----:B------:R-:W0:Y:S01]  /*65b0*/  F2I.S64.TRUNC R18, R18 ;  /* 0x0000001200127311 */ /* 0x000e22000020d900 */
[----:B------:R-:W-:Y:S05]  /*65c0*/  BRA `(.L_x_20646) ;  /* 0x000002a000007947 */ /* 0x000fea0003800000 */
.L_x_20658:
        /* <DEDUP_REMOVED lines=14> */
.L_x_20672:
[----:B------:R-:W-:Y:S05]  /*66b0*/  BSYNC B0 ;  /* 0x0000000000007941 */ /* 0x000fea0003800000 */
.L_x_20671:
[----:B------:R-:W0:Y:S01]  /*66c0*/  F2I.S64.TRUNC R18, R18 ;  /* 0x0000001200127311 */ /* 0x000e22000020d900 */
[----:B------:R-:W-:Y:S05]  /*66d0*/  BRA `(.L_x_20646) ;  /* 0x0000019000007947 */ /* 0x000fea0003800000 */
.L_x_20645:
        /* <DEDUP_REMOVED lines=21> */
.L_x_20670:
[----:B------:R0:W5:Y:S01]  /*6830*/  LDG.E.64 R18, [R4.64] ;  /* 0x0000002404127981 */ /* 0x000162000c1e1b00 */
[----:B------:R-:W-:Y:S05]  /*6840*/  BRA `(.L_x_20646) ;  /* 0x0000002000007947 */ /* 0x000fea0003800000 */
.L_x_20669:
[----:B------:R0:W5:Y:S01]  /*6850*/  LDG.E R18, [R4.64] ;  /* 0x0000002404127981 */ /* 0x000162000c1e1900 */
[----:B------:R-:W-:-:S03]  /*6860*/  IMAD.MOV.U32 R19, RZ, RZ, RZ ;  /* 0x000000ffff137224 */ /* 0x000fc600078e00ff */
.L_x_20646:
        /* <DEDUP_REMOVED lines=17> */
.L_x_20676:
[----:B------:R0:W5:Y:S01]  /*6980*/  LDG.E.U8 R32, [R4.64] ;  /* 0x0000002404207981 */ /* 0x000162000c1e1100 */
[----:B------:R-:W-:Y:S01]  /*6990*/  IMAD.MOV.U32 R33, RZ, RZ, RZ ;  /* 0x000000ffff217224 */ /* 0x000fe200078e00ff */
[----:B------:R-:W-:Y:S05]  /*69a0*/  BRA `(.L_x_20640) ;  /* 0x00000d4000007947 */ /* 0x000fea0003800000 */
.L_x_20675:
        /* <DEDUP_REMOVED lines=8> */
.L_x_20679:
[----:B----4-:R-:W4:Y:S02]  /*6a30*/  LDG.E R32, [R4.64] ;  /* 0x0000002404207981 */ /* 0x010f24000c1e1900 */
[----:B----4-:R-:W-:Y:S01]  /*6a40*/  SHF.R.S32.HI R33, RZ, 0x1f, R32 ;  /* 0x0000001fff217819 */ /* 0x010fe20000011420 */
[----:B------:R-:W-:Y:S05]  /*6a50*/  BRA `(.L_x_20640) ;  /* 0x00000c9000007947 */ /* 0x000fea0003800000 */
.L_x_20678:
[----:B----4-:R-:W4:Y:S02]  /*6a60*/  LDG.E.S16 R32, [R4.64] ;  /* 0x0000002404207981 */ /* 0x010f24000c1e1700 */
[----:B----4-:R-:W-:Y:S01]  /*6a70*/  SHF.R.S32.HI R33, RZ, 0x1f, R32 ;  /* 0x0000001fff217819 */ /* 0x010fe20000011420 */
[----:B------:R-:W-:Y:S05]  /*6a80*/  BRA `(.L_x_20640) ;  /* 0x00000c6000007947 */ /* 0x000fea0003800000 */
.L_x_20674:
        /* <DEDUP_REMOVED lines=9> */
.L_x_20681:
[----:B----4-:R-:W4:Y:S02]  /*6b20*/  LDG.E.U16 R4, [R4.64] ;  /* 0x0000002404047981 */ /* 0x010f24000c1e1500 */
[----:B----4-:R-:W-:-:S06]  /*6b30*/  HADD2.F32 R32, -RZ, R4.H0_H0 ;  /* 0x20000004ff207230 */ /* 0x010fcc0000004100 */
[----:B------:R-:W0:Y:S01]  /*6b40*/  F2I.S64.TRUNC R32, R32 ;  /* 0x0000002000207311 */ /* 0x000e22000020d900 */
[----:B------:R-:W-:Y:S05]  /*6b50*/  BRA `(.L_x_20640) ;  /* 0x00000b9000007947 */ /* 0x000fea0003800000 */
.L_x_20680:
        /* <DEDUP_REMOVED lines=9> */
.L_x_20683:
[----:B----4-:R-:W4:Y:S02]  /*6bf0*/  LDG.E.U16 R4, [R4.64] ;  /* 0x0000002404047981 */ /* 0x010f24000c1e1500 */
[----:B----4-:R-:W-:-:S06]  /*6c00*/  HADD2.F32 R32, -RZ, R4.H0_H0 ;  /* 0x20000004ff207230 */ /* 0x010fcc0000004100 */
[----:B------:R-:W0:Y:S01]  /*6c10*/  F2I.S64.TRUNC R32, R32 ;  /* 0x0000002000207311 */ /* 0x000e22000020d900 */
[----:B------:R-:W-:Y:S05]  /*6c20*/  BRA `(.L_x_20640) ;  /* 0x00000ac000007947 */ /* 0x000fea0003800000 */
.L_x_20682:
[----:B----4-:R-:W4:Y:S02]  /*6c30*/  LDG.E.64 R4, [R4.64] ;  /* 0x0000002404047981 */ /* 0x010f24000c1e1b00 */
[----:B----4-:R0:W4:Y:S01]  /*6c40*/  F2I.S64.F64.TRUNC R32, R4 ;  /* 0x0000000400207311 */ /* 0x010122000030d900 */
[----:B------:R-:W-:Y:S05]  /*6c50*/  BRA `(.L_x_20640) ;  /* 0x00000a9000007947 */ /* 0x000fea0003800000 */
.L_x_20673:
        /* <DEDUP_REMOVED lines=13> */
.L_x_20686:
[----:B----4-:R-:W4:Y:S02]  /*6d30*/  LDG.E.64 R4, [R4.64] ;  /* 0x0000002404047981 */ /* 0x010f24000c1e1b00 */
[----:B----4-:R0:W4:Y:S01]  /*6d40*/  F2I.S64.F64.TRUNC R32, R4 ;  /* 0x0000000400207311 */ /* 0x010122000030d900 */
[----:B------:R-:W-:Y:S05]  /*6d50*/  BRA `(.L_x_20640) ;  /* 0x0000099000007947 */ /* 0x000fea0003800000 */
.L_x_20685:
        /* <DEDUP_REMOVED lines=27> */
.L_x_20688:
        /* <DEDUP_REMOVED lines=14> */
.L_x_20687:
[----:B----4-:R-:W4:Y:S02]  /*6ff0*/  LDG.E.U16 R32, [R4.64] ;  /* 0x0000002404207981 */ /* 0x010f24000c1e1500 */
[----:B----4-:R-:W-:-:S06]  /*7000*/  PRMT R32, RZ, 0x5410, R32 ;  /* 0x00005410ff207816 */ /* 0x010fcc0000000020 */
[----:B------:R-:W0:Y:S01]  /*7010*/  F2I.S64.TRUNC R32, R32 ;  /* 0x0000002000207311 */ /* 0x000e22000020d900 */
[----:B------:R-:W-:Y:S05]  /*7020*/  BRA `(.L_x_20640) ;  /* 0x000006c000007947 */ /* 0x000fea0003800000 */
.L_x_20684:
        /* <DEDUP_REMOVED lines=11> */
.L_x_20691:
        /* <DEDUP_REMOVED lines=21> */
.L_x_20695:
[----:B------:R-:W-:Y:S05]  /*7230*/  BSYNC B1 ;  /* 0x0000000000017941 */ /* 0x000fea0003800000 */
.L_x_20694:
[----:B------:R-:W-:Y:S01]  /*7240*/  IMAD.SHL.U32 R3, R3, 0x100000, RZ ;  /* 0x0010000003037824 */ /* 0x000fe200078e00ff */
[----:B------:R-:W-:-:S04]  /*7250*/  LEA R5, R0, 0x3b800000, 0x17 ;  /* 0x3b80000000057811 */ /* 0x000fc800078eb8ff */
[----:B------:R-:W-:Y:S02]  /*7260*/  LOP3.LUT R32, R5, R3, R32, 0xfe, !PT ;  /* 0x0000000305207212 */ /* 0x000fe400078efe20 */
.L_x_20693:
[----:B------:R-:W-:Y:S05]  /*7270*/  BSYNC B0 ;  /* 0x0000000000007941 */ /* 0x000fea0003800000 */
.L_x_20692:
[----:B------:R-:W0:Y:S01]  /*7280*/  F2I.S64.TRUNC R32, R32 ;  /* 0x0000002000207311 */ /* 0x000e22000020d900 */
[----:B------:R-:W-:Y:S05]  /*7290*/  BRA `(.L_x_20640) ;  /* 0x0000045000007947 */ /* 0x000fea0003800000 */
.L_x_20690:
        /* <DEDUP_REMOVED lines=21> */
.L_x_20699:
[----:B------:R-:W-:Y:S05]  /*73f0*/  BSYNC B1 ;  /* 0x0000000000017941 */ /* 0x000fea0003800000 */
.L_x_20698:
[----:B------:R-:W-:Y:S01]  /*7400*/  IMAD.SHL.U32 R3, R3, 0x200000, RZ ;  /* 0x0020000003037824 */ /* 0x000fe200078e00ff */
[----:B------:R-:W-:-:S04]  /*7410*/  LEA R5, R0, 0x37800000, 0x17 ;  /* 0x3780000000057811 */ /* 0x000fc800078eb8ff */
[----:B------:R-:W-:Y:S02]  /*7420*/  LOP3.LUT R32, R5, R3, R32, 0xfe, !PT ;  /* 0x0000000305207212 */ /* 0x000fe400078efe20 */
.L_x_20697:
[----:B------:R-:W-:Y:S05]  /*7430*/  BSYNC B0 ;  /* 0x0000000000007941 */ /* 0x000fea0003800000 */
.L_x_20696:
[----:B------:R-:W0:Y:S01]  /*7440*/  F2I.S64.TRUNC R32, R32 ;  /* 0x0000002000207311 */ /* 0x000e22000020d900 */
[----:B------:R-:W-:Y:S05]  /*7450*/  BRA `(.L_x_20640) ;  /* 0x0000029000007947 */ /* 0x000fea0003800000 */
.L_x_20689:
        /* <DEDUP_REMOVED lines=14> */
.L_x_20703:
[----:B------:R-:W-:Y:S05]  /*7540*/  BSYNC B0 ;  /* 0x0000000000007941 */ /* 0x000fea0003800000 */
.L_x_20702:
[----:B------:R-:W0:Y:S01]  /*7550*/  F2I.S64.TRUNC R32, R32 ;  /* 0x0000002000207311 */ /* 0x000e22000020d900 */
[----:B------:R-:W-:Y:S05]  /*7560*/  BRA `(.L_x_20640) ;  /* 0x0000018000007947 */ /* 0x000fea0003800000 */
.L_x_20677:
        /* <DEDUP_REMOVED lines=20> */
.L_x_20701:
[----:B------:R0:W5:Y:S01]  /*76b0*/  LDG.E.64 R32, [R4.64] ;  /* 0x0000002404207981 */ /* 0x000162000c1e1b00 */
[----:B------:R-:W-:Y:S05]  /*76c0*/  BRA `(.L_x_20640) ;  /* 0x0000002000007947 */ /* 0x000fea0003800000 */
.L_x_20700:
[----:B------:R0:W5:Y:S01]  /*76d0*/  LDG.E R32, [R4.64] ;  /* 0x0000002404207981 */ /* 0x000162000c1e1900 */
[----:B------:R-:W-:-:S03]  /*76e0*/  IMAD.MOV.U32 R33, RZ, RZ, RZ ;  /* 0x000000ffff217224 */ /* 0x000fc600078e00ff */
.L_x_20640:
[----:B------:R-:W-:Y:S05]  /*76f0*/  BSYNC B6 ;  /* 0x0000000000067941 */ /* 0x000fea0003800000 */
.L_x_20639:
        /* <DEDUP_REMOVED lines=33> */
.L_x_20709:
[----:B------:R0:W-:Y:S01]  /*7910*/  STG.E.U8 [R8.64], R3 ;  /* 0x0000000308007986 */ /* 0x0001e2000c101124 */
[----:B------:R-:W-:Y:S05]  /*7920*/  BRA `(.L_x_20705) ;  /* 0x00000d4000007947 */ /* 0x000fea0003800000 */
.L_x_20708:
        /* <DEDUP_REMOVED lines=8> */
.L_x_20712:
[----:B------:R0:W-:Y:S01]  /*79b0*/  STG.E [R8.64], R3 ;  /* 0x0000000308007986 */ /* 0x0001e2000c101924 */
[----:B------:R-:W-:Y:S05]  /*79c0*/  BRA `(.L_x_20705) ;  /* 0x00000ca000007947 */ /* 0x000fea0003800000 */
.L_x_20711:
[----:B------:R0:W-:Y:S01]  /*79d0*/  STG.E.U16 [R8.64], R3 ;  /* 0x0000000308007986 */ /* 0x0001e2000c101524 */
[----:B------:R-:W-:Y:S05]  /*79e0*/  BRA `(.L_x_20705) ;  /* 0x00000c8000007947 */ /* 0x000fea0003800000 */
.L_x_20707:
        /* <DEDUP_REMOVED lines=9> */
.L_x_20714:
[----:B------:R-:W0:Y:S02]  /*7a80*/  I2F.S64 R0, R4 ;  /* 0x0000000400007312 */ /* 0x000e240000301400 */
[----:B0-----:R-:W-:-:S05]  /*7a90*/  F2FP.PACK_AB R0, RZ, R0 ;  /* 0x00000000ff00723e */ /* 0x001fca00000000ff */
[----:B------:R0:W-:Y:S01]  /*7aa0*/  STG.E.U16 [R8.64], R0 ;  /* 0x0000000008007986 */ /* 0x0001e2000c101524 */
[----:B------:R-:W-:Y:S05]  /*7ab0*/  BRA `(.L_x_20705) ;  /* 0x00000bb000007947 */ /* 0x000fea0003800000 */
.L_x_20713:
        /* <DEDUP_REMOVED lines=10> */
.L_x_20716:
[----:B------:R-:W0:Y:S02]  /*7b60*/  I2F.S64 R4, R4 ;  /* 0x0000000400047312 */ /* 0x000e240000301400 */
[----:B0-----:R-:W-:-:S04]  /*7b70*/  F2FP.PACK_AB R3, RZ, R4 ;  /* 0x00000004ff03723e */ /* 0x001fc800000000ff */
[----:B------:R-:W-:-:S05]  /*7b80*/  PRMT R3, R3, 0x5410, RZ ;  /* 0x0000541003037816 */ /* 0x000fca00000000ff */
[----:B------:R0:W-:Y:S01]  /*7b90*/  STG.E [R8.64], R3 ;  /* 0x0000000308007986 */ /* 0x0001e2000c101924 */
[----:B------:R-:W-:Y:S05]  /*7ba0*/  BRA `(.L_x_20705) ;  /* 0x00000ac000007947 */ /* 0x000fea0003800000 */
.L_x_20715:
[----:B------:R-:W0:Y:S02]  /*7bb0*/  I2F.F64.S64 R4, R4 ;  /* 0x0000000400047312 */ /* 0x000e240000301c00 */
[----:B0-----:R0:W-:Y:S01]  /*7bc0*/  STG.E.64 [R8.64], R4 ;  /* 0x0000000408007986 */ /* 0x0011e2000c101b24 */
[----:B------:R-:W-:Y:S05]  /*7bd0*/  BRA `(.L_x_20705) ;  /* 0x00000a9000007947 */ /* 0x000fea0003800000 */
.L_x_20706:
        /* <DEDUP_REMOVED lines=13> */
.L_x_20719:
[----:B------:R-:W0:Y:S01]  /*7cb0*/  I2F.F64.S64 R4, R4 ;  /* 0x0000000400047312 */ /* 0x000e220000301c00 */
[----:B------:R-:W-:-:S05]  /*7cc0*/  CS2R R6, SRZ ;  /* 0x0000000000067805 */ /* 0x000fca000001ff00 */
[----:B0-----:R0:W-:Y:S01]  /*7cd0*/  STG.E.128 [R8.64], R4 ;  /* 0x0000000408007986 */ /* 0x0011e2000c101d24 */
[----:B------:R-:W-:Y:S05]  /*7ce0*/  BRA `(.L_x_20705) ;  /* 0x0000098000007947 */ /* 0x000fea0003800000 */
.L_x_20718:
        /* <DEDUP_REMOVED lines=21> */
.L_x_20723:
[----:B------:R-:W-:Y:S05]  /*7e40*/  BSYNC B0 ;  /* 0x0000000000007941 */ /* 0x000fea0003800000 */
.L_x_20722:
[----:B------:R-:W-:-:S05]  /*7e50*/  LOP3.LUT R7, R0, R7, RZ, 0xfc, !PT ;  /* 0x0000000700077212 */ /* 0x000fca00078efcff */
[----:B------:R0:W-:Y:S01]  /*7e60*/  STG.E.U8 [R8.64], R7 ;  /* 0x0000000708007986 */ /* 0x0001e2000c101124 */
[----:B------:R-:W-:Y:S05]  /*7e70*/  BRA `(.L_x_20705) ;  /* 0x000007f000007947 */ /* 0x000fea0003800000 */
.L_x_20721:
        /* <DEDUP_REMOVED lines=13> */
.L_x_20725:
[----:B------:R-:W-:Y:S01]  /*7f50*/  IMAD.MOV.U32 R0, RZ, RZ, 0x7f ;  /* 0x0000007fff007424 */ /* 0x000fe200078e00ff */
[----:B------:R-:W-:-:S04]  /*7f60*/  ISETP.GT.U32.AND P0, PT, R3, 0x7f800000, PT ;  /* 0x7f8000000300780c */ /* 0x000fc80003f04070 */
[----:B------:R-:W-:-:S04]  /*7f70*/  SEL R0, R0, 0x7c, P0 ;  /* 0x0000007c00007807 */ /* 0x000fc80000000000 */
.L_x_20726:
[----:B------:R-:W-:Y:S05]  /*7f80*/  BSYNC B0 ;  /* 0x0000000000007941 */ /* 0x000fea0003800000 */
.L_x_20724:
[----:B------:R-:W-:-:S04]  /*7f90*/  LOP3.LUT R3, R5, 0x80000000, RZ, 0xc0, !PT ;  /* 0x8000000005037812 */ /* 0x000fc800078ec0ff */
[----:B------:R-:W-:-:S04]  /*7fa0*/  SHF.R.U32.HI R3, RZ, 0x18, R3 ;  /* 0x00000018ff037819 */ /* 0x000fc80000011603 */
[----:B------:R-:W-:-:S05]  /*7fb0*/  LOP3.LUT R3, R0, R3, RZ, 0xfc, !PT ;  /* 0x0000000300037212 */ /* 0x000fca00078efcff */
[----:B------:R0:W-:Y:S01]  /*7fc0*/  STG.E.U8 [R8.64], R3 ;  /* 0x0000000308007986 */ /* 0x0001e2000c101124 */
[----:B------:R-:W-:Y:S05]  /*7fd0*/  BRA `(.L_x_20705) ;  /* 0x0000069000007947 */ /* 0x000fea0003800000 */
.L_x_20720:
[----:B------:R-:W0:Y:S02]  /*7fe0*/  I2F.S64 R0, R4 ;  /* 0x0000000400007312 */ /* 0x000e240000301400 */
[----:B0-----:R-:W-:-:S05]  /*7ff0*/  F2FP.BF16.PACK_AB R0, RZ, R0 ;  /* 0x00000000ff00723e */ /* 0x001fca00000010ff */
[----:B------:R0:W-:Y:S01]  /*8000*/  STG.E.U16 [R8.64], R0 ;  /* 0x0000000008007986 */ /* 0x0001e2000c101524 */
[----:B------:R-:W-:Y:S05]  /*8010*/  BRA `(.L_x_20705) ;  /* 0x0000065000007947 */ /* 0x000fea0003800000 */
.L_x_20717:
        /* <DEDUP_REMOVED lines=10> */
.L_x_20729:
        /* <DEDUP_REMOVED lines=17> */
.L_x_20732:
[----:B------:R-:W-:-:S04]  /*81d0*/  LOP3.LUT R0, R5, 0x80000000, RZ, 0xc0, !PT ;  /* 0x8000000005007812 */ /* 0x000fc800078ec0ff */
[----:B------:R-:W-:-:S04]  /*81e0*/  SHF.R.U32.HI R0, RZ, 0x18, R0 ;  /* 0x00000018ff007819 */ /* 0x000fc80000011600 */
[----:B------:R-:W-:Y:S02]  /*81f0*/  LOP3.LUT R0, R3, R0, RZ, 0xfc, !PT ;  /* 0x0000000003007212 */ /* 0x000fe400078efcff */
.L_x_20731:
[----:B------:R-:W-:Y:S05]  /*8200*/  BSYNC B0 ;  /* 0x0000000000007941 */ /* 0x000fea0003800000 */
.L_x_20730:
[----:B------:R0:W-:Y:S01]  /*8210*/  STG.E.U8 [R8.64], R0 ;  /* 0x0000000008007986 */ /* 0x0001e2000c101124 */
[----:B------:R-:W-:Y:S05]  /*8220*/  BRA `(.L_x_20705) ;  /* 0x0000044000007947 */ /* 0x000fea0003800000 */
.L_x_20728:
        /* <DEDUP_REMOVED lines=17> */
.L_x_20735:
[----:B------:R-:W-:-:S04]  /*8340*/  LOP3.LUT R0, R5, 0x80000000, RZ, 0xc0, !PT ;  /* 0x8000000005007812 */ /* 0x000fc800078ec0ff */
[----:B------:R-:W-:-:S04]  /*8350*/  SHF.R.U32.HI R0, RZ, 0x18, R0 ;  /* 0x00000018ff007819 */ /* 0x000fc80000011600 */
[----:B------:R-:W-:Y:S02]  /*8360*/  LOP3.LUT R0, R3, R0, RZ, 0xfc, !PT ;  /* 0x0000000003007212 */ /* 0x000fe400078efcff */
.L_x_20734:
[----:B------:R-:W-:Y:S05]  /*8370*/  BSYNC B0 ;  /* 0x0000000000007941 */ /* 0x000fea0003800000 */
.L_x_20733:
[----:B------:R0:W-:Y:S01]  /*8380*/  STG.E.U8 [R8.64], R0 ;  /* 0x0000000008007986 */ /* 0x0001e2000c101124 */
[----:B------:R-:W-:Y:S05]  /*8390*/  BRA `(.L_x_20705) ;  /* 0x000002d000007947 */ /* 0x000fea0003800000 */
.L_x_20727:
        /* <DEDUP_REMOVED lines=22> */
.L_x_20710:
        /* <DEDUP_REMOVED lines=20> */
.L_x_20737:
[----:B------:R0:W-:Y:S01]  /*8640*/  STG.E.64 [R8.64], R4 ;  /* 0x0000000408007986 */ /* 0x0001e2000c101b24 */
[----:B------:R-:W-:Y:S05]  /*8650*/  BRA `(.L_x_20705) ;  /* 0x0000001000007947 */ /* 0x000fea0003800000 */
.L_x_20736:
[----:B------:R0:W-:Y:S02]  /*8660*/  STG.E [R8.64], R3 ;  /* 0x0000000308007986 */ /* 0x0001e4000c101924 */
.L_x_20705:
[----:B------:R-:W-:Y:S05]  /*8670*/  BSYNC B6 ;  /* 0x0000000000067941 */ /* 0x000fea0003800000 */
.L_x_20704:
        /* <DEDUP_REMOVED lines=21> */
.L_x_20743:
[----:B------:R0:W-:Y:S01]  /*87d0*/  STG.E.U8 [R8.64], R22 ;  /* 0x0000001608007986 */ /* 0x0001e2000c101124 */
[----:B------:R-:W-:Y:S05]  /*87e0*/  BRA `(.L_x_20745) ;  /* 0x00000d6000007947 */ /* 0x000fea0003800000 */
.L_x_20742:
        /* <DEDUP_REMOVED lines=8> */
.L_x_20747:
[----:B------:R0:W-:Y:S01]  /*8870*/  STG.E [R8.64], R22 ;  /* 0x0000001608007986 */ /* 0x0001e2000c101924 */
[----:B------:R-:W-:Y:S05]  /*8880*/  BRA `(.L_x_20745) ;  /* 0x00000cc000007947 */ /* 0x000fea0003800000 */
.L_x_20746:
[----:B------:R0:W-:Y:S01]  /*8890*/  STG.E.U16 [R8.64], R22 ;  /* 0x0000001608007986 */ /* 0x0001e2000c101524 */
[----:B------:R-:W-:Y:S05]  /*88a0*/  BRA `(.L_x_20745) ;  /* 0x00000ca000007947 */ /* 0x000fea0003800000 */
.L_x_20741:
        /* <DEDUP_REMOVED lines=9> */
.L_x_20749:
[----:B------:R-:W0:Y:S02]  /*8940*/  I2F.S64 R0, R22 ;  /* 0x0000001600007312 */ /* 0x000e240000301400 */
[----:B0-----:R-:W-:-:S05]  /*8950*/  F2FP.PACK_AB R0, RZ, R0 ;  /* 0x00000000ff00723e */ /* 0x001fca00000000ff */
[----:B------:R0:W-:Y:S01]  /*8960*/  STG.E.U16 [R8.64], R0 ;  /* 0x0000000008007986 */ /* 0x0001e2000c101524 */
[----:B------:R-:W-:Y:S05]  /*8970*/  BRA `(.L_x_20745) ;  /* 0x00000bd000007947 */ /* 0x000fea0003800000 */
.L_x_20748:
        /* <DEDUP_REMOVED lines=10> */
.L_x_20751:
[----:B------:R-:W0:Y:S02]  /*8a20*/  I2F.S64 R22, R22 ;  /* 0x0000001600167312 */ /* 0x000e240000301400 */
[----:B0-----:R-:W-:-:S04]  /*8a30*/  F2FP.PACK_AB R3, RZ, R22 ;  /* 0x00000016ff03723e */ /* 0x001fc800000000ff */
[----:B------:R-:W-:-:S05]  /*8a40*/  PRMT R3, R3, 0x5410, RZ ;  /* 0x0000541003037816 */ /* 0x000fca00000000ff */
[----:B------:R0:W-:Y:S01]  /*8a50*/  STG.E [R8.64], R3 ;  /* 0x0000000308007986 */ /* 0x0001e2000c101924 */
[----:B------:R-:W-:Y:S05]  /*8a60*/  BRA `(.L_x_20745) ;  /* 0x00000ae000007947 */ /* 0x000fea0003800000 */
.L_x_20750:
[----:B------:R-:W0:Y:S02]  /*8a70*/  I2F.F64.S64 R22, R22 ;  /* 0x0000001600167312 */ /* 0x000e240000301c00 */
[----:B0-----:R0:W-:Y:S01]  /*8a80*/  STG.E.64 [R8.64], R22 ;  /* 0x0000001608007986 */ /* 0x0011e2000c101b24 */
[----:B------:R-:W-:Y:S05]  /*8a90*/  BRA `(.L_x_20745) ;  /* 0x00000ab000007947 */ /* 0x000fea0003800000 */
.L_x_20740:
        /* <DEDUP_REMOVED lines=13> */
.L_x_20754:
[----:B------:R-:W0:Y:S01]  /*8b70*/  I2F.F64.S64 R4, R22 ;  /* 0x0000001600047312 */ /* 0x000e220000301c00 */
[----:B------:R-:W-:-:S05]  /*8b80*/  CS2R R6, SRZ ;  /* 0x0000000000067805 */ /* 0x000fca000001ff00 */
[----:B0-----:R0:W-:Y:S01]  /*8b90*/  STG.E.128 [R8.64], R4 ;  /* 0x0000000408007986 */ /* 0x0011e2000c101d24 */
[----:B------:R-:W-:Y:S05]  /*8ba0*/  BRA `(.L_x_20745) ;  /* 0x000009a000007947 */ /* 0x000fea0003800000 */
.L_x_20753:
        /* <DEDUP_REMOVED lines=21> */
.L_x_20758:
[----:B------:R-:W-:Y:S05]  /*8d00*/  BSYNC B0 ;  /* 0x0000000000007941 */ /* 0x000fea0003800000 */
.L_x_20757:
[----:B------:R-:W-:-:S05]  /*8d10*/  LOP3.LUT R5, R0, R5, RZ, 0xfc, !PT ;  /* 0x0000000500057212 */ /* 0x000fca00078efcff */
[----:B------:R0:W-:Y:S01]  /*8d20*/  STG.E.U8 [R8.64], R5 ;  /* 0x0000000508007986 */ /* 0x0001e2000c101124 */
[----:B------:R-:W-:Y:S05]  /*8d30*/  BRA `(.L_x_20745) ;  /* 0x0000081000007947 */ /* 0x000fea0003800000 */
.L_x_20756:
        /* <DEDUP_REMOVED lines=13> */
.L_x_20760:
[----:B------:R-:W-:Y:S01]  /*8e10*/  IMAD.MOV.U32 R0, RZ, RZ, 0x7f ;  /* 0x0000007fff007424 */ /* 0x000fe200078e00ff */
[----:B------:R-:W-:-:S04]  /*8e20*/  ISETP.GT.U32.AND P0, PT, R3, 0x7f800000, PT ;  /* 0x7f8000000300780c */ /* 0x000fc80003f04070 */
[----:B------:R-:W-:-:S04]  /*8e30*/  SEL R0, R0, 0x7c, P0 ;  /* 0x0000007c00007807 */ /* 0x000fc80000000000 */
.L_x_20761:
[----:B------:R-:W-:Y:S05]  /*8e40*/  BSYNC B0 ;  /* 0x0000000000007941 */ /* 0x000fea0003800000 */
.L_x_20759:
[----:B------:R-:W-:-:S04]  /*8e50*/  LOP3.LUT R3, R23, 0x80000000, RZ, 0xc0, !PT ;  /* 0x8000000017037812 */ /* 0x000fc800078ec0ff */
[----:B------:R-:W-:-:S04]  /*8e60*/  SHF.R.U32.HI R3, RZ, 0x18, R3 ;  /* 0x00000018ff037819 */ /* 0x000fc80000011603 */
[----:B------:R-:W-:-:S05]  /*8e70*/  LOP3.LUT R3, R0, R3, RZ, 0xfc, !PT ;  /* 0x0000000300037212 */ /* 0x000fca00078efcff */
[----:B------:R0:W-:Y:S01]  /*8e80*/  STG.E.U8 [R8.64], R3 ;  /* 0x0000000308007986 */ /* 0x0001e2000c101124 */
[----:B------:R-:W-:Y:S05]  /*8e90*/  BRA `(.L_x_20745) ;  /* 0x000006b000007947 */ /* 0x000fea0003800000 */
.L_x_20755:
[----:B------:R-:W0:Y:S02]  /*8ea0*/  I2F.S64 R0, R22 ;  /* 0x0000001600007312 */ /* 0x000e240000301400 */
[----:B0-----:R-:W-:-:S05]  /*8eb0*/  F2FP.BF16.PACK_AB R0, RZ, R0 ;  /* 0x00000000ff00723e */ /* 0x001fca00000010ff */
[----:B------:R0:W-:Y:S01]  /*8ec0*/  STG.E.U16 [R8.64], R0 ;  /* 0x0000000008007986 */ /* 0x0001e2000c101524 */
[----:B------:R-:W-:Y:S05]  /*8ed0*/  BRA `(.L_x_20745) ;  /* 0x0000067000007947 */ /* 0x000fea0003800000 */
.L_x_20752:
        /* <DEDUP_REMOVED lines=10> */
.L_x_20764:
        /* <DEDUP_REMOVED lines=17> */
.L_x_20767:
[----:B------:R-:W-:-:S04]  /*9090*/  LOP3.LUT R3, R23, 0x80000000, RZ, 0xc0, !PT ;  /* 0x8000000017037812 */ /* 0x000fc800078ec0ff */
[----:B------:R-:W-:-:S04]  /*90a0*/  SHF.R.U32.HI R3, RZ, 0x18, R3 ;  /* 0x00000018ff037819 */ /* 0x000fc80000011603 */
[----:B------:R-:W-:-:S04]  /*90b0*/  LOP3.LUT R0, R0, R3, RZ, 0xfc, !PT ;  /* 0x0000000300007212 */ /* 0x000fc800078efcff */
[----:B------:R-:W-:Y:S02]  /*90c0*/  PRMT R4, R0, 0x7610, R4 ;  /* 0x0000761000047816 */ /* 0x000fe40000000004 */
.L_x_20766:
[----:B------:R-:W-:Y:S05]  /*90d0*/  BSYNC B0 ;  /* 0x0000000000007941 */ /* 0x000fea0003800000 */
.L_x_20765:
[----:B------:R0:W-:Y:S01]  /*90e0*/  STG.E.U8 [R8.64], R4 ;  /* 0x0000000408007986 */ /* 0x0001e2000c101124 */
[----:B------:R-:W-:Y:S05]  /*90f0*/  BRA `(.L_x_20745) ;  /* 0x0000045000007947 */ /* 0x000fea0003800000 */
.L_x_20763:
        /* <DEDUP_REMOVED lines=17> */
.L_x_20770:
[----:B------:R-:W-:-:S04]  /*9210*/  LOP3.LUT R3, R23, 0x80000000, RZ, 0xc0, !PT ;  /* 0x8000000017037812 */ /* 0x000fc800078ec0ff */
[----:B------:R-:W-:-:S04]  /*9220*/  SHF.R.U32.HI R3, RZ, 0x18, R3 ;  /* 0x00000018ff037819 */ /* 0x000fc80000011603 */
[----:B------:R-:W-:-:S04]  /*9230*/  LOP3.LUT R0, R0, R3, RZ, 0xfc, !PT ;  /* 0x0000000300007212 */ /* 0x000fc800078efcff */
[----:B------:R-:W-:Y:S02]  /*9240*/  PRMT R4, R0, 0x7610, R4 ;  /* 0x0000761000047816 */ /* 0x000fe40000000004 */
.L_x_20769:
[----:B------:R-:W-:Y:S05]  /*9250*/  BSYNC B0 ;  /* 0x0000000000007941 */ /* 0x000fea0003800000 */
.L_x_20768:
[----:B------:R0:W-:Y:S01]  /*9260*/  STG.E.U8 [R8.64], R4 ;  /* 0x0000000408007986 */ /* 0x0001e2000c101124 */
[----:B------:R-:W-:Y:S05]  /*9270*/  BRA `(.L_x_20745) ;  /* 0x000002d000007947 */ /* 0x000fea0003800000 */
.L_x_20762:
        /* <DEDUP_REMOVED lines=22> */
.L_x_20744:
        /* <DEDUP_REMOVED lines=20> */
.L_x_20772:
[----:B------:R0:W-:Y:S01]  /*9520*/  STG.E.64 [R8.64], R22 ;  /* 0x0000001608007986 */ /* 0x0001e2000c101b24 */
[----:B------:R-:W-:Y:S05]  /*9530*/  BRA `(.L_x_20745) ;  /* 0x0000001000007947 */ /* 0x000fea0003800000 */
.L_x_20771:
[----:B------:R0:W-:Y:S02]  /*9540*/  STG.E [R8.64], R22 ;  /* 0x0000001608007986 */ /* 0x0001e4000c101924 */
.L_x_20745:
        /* <DEDUP_REMOVED lines=21> */
.L_x_20776:
[----:B------:R0:W-:Y:S01]  /*96a0*/  STG.E.U8 [R4.64], R16 ;  /* 0x0000001004007986 */ /* 0x0001e2000c101124 */
[----:B------:R-:W-:Y:S05]  /*96b0*/  BRA `(.L_x_20778) ;  /* 0x00000d4000007947 */ /* 0x000fea0003800000 */
.L_x_20775:
        /* <DEDUP_REMOVED lines=8> */
.L_x_20780:
[----:B------:R0:W-:Y:S01]  /*9740*/  STG.E [R4.64], R16 ;  /* 0x0000001004007986 */ /* 0x0001e2000c101924 */
[----:B------:R-:W-:Y:S05]  /*9750*/  BRA `(.L_x_20778) ;  /* 0x00000ca000007947 */ /* 0x000fea0003800000 */
.L_x_20779:
[----:B------:R0:W-:Y:S01]  /*9760*/  STG.E.U16 [R4.64], R16 ;  /* 0x0000001004007986 */ /* 0x0001e2000c101524 */
[----:B------:R-:W-:Y:S05]  /*9770*/  BRA `(.L_x_20778) ;  /* 0x00000c8000007947 */ /* 0x000fea0003800000 */
.L_x_20774:
        /* <DEDUP_REMOVED lines=9> */
.L_x_20782:
[----:B------:R-:W0:Y:S02]  /*9810*/  I2F.S64 R0, R16 ;  /* 0x0000001000007312 */ /* 0x000e240000301400 */
[----:B0-----:R-:W-:-:S05]  /*9820*/  F2FP.PACK_AB R0, RZ, R0 ;  /* 0x00000000ff00723e */ /* 0x001fca00000000ff */
[----:B------:R0:W-:Y:S01]  /*9830*/  STG.E.U16 [R4.64], R0 ;  /* 0x0000000004007986 */ /* 0x0001e2000c101524 */
[----:B------:R-:W-:Y:S05]  /*9840*/  BRA `(.L_x_20778) ;  /* 0x00000bb000007947 */ /* 0x000fea0003800000 */
.L_x_20781:
        /* <DEDUP_REMOVED lines=10> */
.L_x_20784:
[----:B------:R-:W0:Y:S02]  /*98f0*/  I2F.S64 R16, R16 ;  /* 0x0000001000107312 */ /* 0x000e240000301400 */
[----:B0-----:R-:W-:-:S04]  /*9900*/  F2FP.PACK_AB R3, RZ, R16 ;  /* 0x00000010ff03723e */ /* 0x001fc800000000ff */
[----:B------:R-:W-:-:S05]  /*9910*/  PRMT R3, R3, 0x5410, RZ ;  /* 0x0000541003037816 */ /* 0x000fca00000000ff */
[----:B------:R0:W-:Y:S01]  /*9920*/  STG.E [R4.64], R3 ;  /* 0x0000000304007986 */ /* 0x0001e2000c101924 */
[----:B------:R-:W-:Y:S05]  /*9930*/  BRA `(.L_x_20778) ;  /* 0x00000ac000007947 */ /* 0x000fea0003800000 */
.L_x_20783:
[----:B------:R-:W0:Y:S02]  /*9940*/  I2F.F64.S64 R16, R16 ;  /* 0x0000001000107312 */ /* 0x000e240000301c00 */
[----:B0-----:R0:W-:Y:S01]  /*9950*/  STG.E.64 [R4.64], R16 ;  /* 0x0000001004007986 */ /* 0x0011e2000c101b24 */
[----:B------:R-:W-:Y:S05]  /*9960*/  BRA `(.L_x_20778) ;  /* 0x00000a9000007947 */ /* 0x000fea0003800000 */
.L_x_20773:
        /* <DEDUP_REMOVED lines=13> */
.L_x_20787:
[----:B------:R-:W0:Y:S01]  /*9a40*/  I2F.F64.S64 R8, R16 ;  /* 0x0000001000087312 */ /* 0x000e220000301c00 */
[----:B------:R-:W-:-:S05]  /*9a50*/  CS2R R10, SRZ ;  /* 0x00000000000a7805 */ /* 0x000fca000001ff00 */
[----:B0-----:R0:W-:Y:S01]  /*9a60*/  STG.E.128 [R4.64], R8 ;  /* 0x0000000804007986 */ /* 0x0011e2000c101d24 */
[----:B------:R-:W-:Y:S05]  /*9a70*/  BRA `(.L_x_20778) ;  /* 0x0000098000007947 */ /* 0x000fea0003800000 */
.L_x_20786:
        /* <DEDUP_REMOVED lines=21> */
.L_x_20791:
[----:B------:R-:W-:Y:S05]  /*9bd0*/  BSYNC B0 ;  /* 0x0000000000007941 */ /* 0x000fea0003800000 */
.L_x_20790:
[----:B------:R-:W-:-:S05]  /*9be0*/  LOP3.LUT R7, R0, R7, RZ, 0xfc, !PT ;  /* 0x0000000700077212 */ /* 0x000fca00078efcff */
[----:B------:R0:W-:Y:S01]  /*9bf0*/  STG.E.U8 [R4.64], R7 ;  /* 0x0000000704007986 */ /* 0x0001e2000c101124 */
[----:B------:R-:W-:Y:S05]  /*9c00*/  BRA `(.L_x_20778) ;  /* 0x000007f000007947 */ /* 0x000fea0003800000 */
.L_x_20789:
        /* <DEDUP_REMOVED lines=13> */
.L_x_20793:
[----:B------:R-:W-:Y:S01]  /*9ce0*/  IMAD.MOV.U32 R0, RZ, RZ, 0x7f ;  /* 0x0000007fff007424 */ /* 0x000fe200078e00ff */
[----:B------:R-:W-:-:S04]  /*9cf0*/  ISETP.GT.U32.AND P0, PT, R3, 0x7f800000, PT ;  /* 0x7f8000000300780c */ /* 0x000fc80003f04070 */
[----:B------:R-:W-:-:S04]  /*9d00*/  SEL R0, R0, 0x7c, P0 ;  /* 0x0000007c00007807 */ /* 0x000fc80000000000 */
.L_x_20794:
[----:B------:R-:W-:Y:S05]  /*9d10*/  BSYNC B0 ;  /* 0x0000000000007941 */ /* 0x000fea0003800000 */
.L_x_20792:
[----:B------:R-:W-:-:S04]  /*9d20*/  LOP3.LUT R3, R17, 0x80000000, RZ, 0xc0, !PT ;  /* 0x8000000011037812 */ /* 0x000fc800078ec0ff */
[----:B------:R-:W-:-:S04]  /*9d30*/  SHF.R.U32.HI R3, RZ, 0x18, R3 ;  /* 0x00000018ff037819 */ /* 0x000fc80000011603 */
[----:B------:R-:W-:-:S05]  /*9d40*/  LOP3.LUT R3, R0, R3, RZ, 0xfc, !PT ;  /* 0x0000000300037212 */ /* 0x000fca00078efcff */
[----:B------:R0:W-:Y:S01]  /*9d50*/  STG.E.U8 [R4.64], R3 ;  /* 0x0000000304007986 */ /* 0x0001e2000c101124 */
[----:B------:R-:W-:Y:S05]  /*9d60*/  BRA `(.L_x_20778) ;  /* 0x0000069000007947 */ /* 0x000fea0003800000 */
.L_x_20788:
[----:B------:R-:W0:Y:S02]  /*9d70*/  I2F.S64 R0, R16 ;  /* 0x0000001000007312 */ /* 0x000e240000301400 */
[----:B0-----:R-:W-:-:S05]  /*9d80*/  F2FP.BF16.PACK_AB R0, RZ, R0 ;  /* 0x00000000ff00723e */ /* 0x001fca00000010ff */
[----:B------:R0:W-:Y:S01]  /*9d90*/  STG.E.U16 [R4.64], R0 ;  /* 0x0000000004007986 */ /* 0x0001e2000c101524 */
[----:B------:R-:W-:Y:S05]  /*9da0*/  BRA `(.L_x_20778) ;  /* 0x0000065000007947 */ /* 0x000fea0003800000 */
.L_x_20785:
        /* <DEDUP_REMOVED lines=10> */
.L_x_20797:
        /* <DEDUP_REMOVED lines=17> */
.L_x_20800:
[----:B------:R-:W-:-:S04]  /*9f60*/  LOP3.LUT R0, R17, 0x80000000, RZ, 0xc0, !PT ;  /* 0x8000000011007812 */ /* 0x000fc800078ec0ff */
[----:B------:R-:W-:-:S04]  /*9f70*/  SHF.R.U32.HI R0, RZ, 0x18, R0 ;  /* 0x00000018ff007819 */ /* 0x000fc80000011600 */
[----:B------:R-:W-:Y:S02]  /*9f80*/  LOP3.LUT R0, R3, R0, RZ, 0xfc, !PT ;  /* 0x0000000003007212 */ /* 0x000fe400078efcff */
.L_x_20799:
[----:B------:R-:W-:Y:S05]  /*9f90*/  BSYNC B0 ;  /* 0x0000000000007941 */ /* 0x000fea0003800000 */
.L_x_20798:
[----:B------:R0:W-:Y:S01]  /*9fa0*/  STG.E.U8 [R4.64], R0 ;  /* 0x0000000004007986 */ /* 0x0001e2000c101124 */
[----:B------:R-:W-:Y:S05]  /*9fb0*/  BRA `(.L_x_20778) ;  /* 0x0000044000007947 */ /* 0x000fea0003800000 */
.L_x_20796:
        /* <DEDUP_REMOVED lines=17> */
.L_x_20803:
[----:B------:R-:W-:-:S04]  /*a0d0*/  LOP3.LUT R0, R17, 0x80000000, RZ, 0xc0, !PT ;  /* 0x8000000011007812 */ /* 0x000fc800078ec0ff */
[----:B------:R-:W-:-:S04]  /*a0e0*/  SHF.R.U32.HI R0, RZ, 0x18, R0 ;  /* 0x00000018ff007819 */ /* 0x000fc80000011600 */
[----:B------:R-:W-:Y:S02]  /*a0f0*/  LOP3.LUT R0, R3, R0, RZ, 0xfc, !PT ;  /* 0x0000000003007212 */ /* 0x000fe400078efcff */
.L_x_20802:
[----:B------:R-:W-:Y:S05]  /*a100*/  BSYNC B0 ;  /* 0x0000000000007941 */ /* 0x000fea0003800000 */
.L_x_20801:
[----:B------:R0:W-:Y:S01]  /*a110*/  STG.E.U8 [R4.64], R0 ;  /* 0x0000000004007986 */ /* 0x0001e2000c101124 */
[----:B------:R-:W-:Y:S05]  /*a120*/  BRA `(.L_x_20778) ;  /* 0x000002d000007947 */ /* 0x000fea0003800000 */
.L_x_20795:
        /* <DEDUP_REMOVED lines=22> */
.L_x_20777:
        /* <DEDUP_REMOVED lines=20> */
.L_x_20805:
[----:B------:R0:W-:Y:S01]  /*a3d0*/  STG.E.64 [R4.64], R16 ;  /* 0x0000001004007986 */ /* 0x0001e2000c101b24 */
[----:B------:R-:W-:Y:S05]  /*a3e0*/  BRA `(.L_x_20778) ;  /* 0x0000001000007947 */ /* 0x000fea0003800000 */
.L_x_20804:
[----:B------:R0:W-:Y:S02]  /*a3f0*/  STG.E [R4.64], R16 ;  /* 0x0000001004007986 */ /* 0x0001e4000c101924 */
.L_x_20778:
[----:B------:R-:W-:Y:S02]  /*a400*/  IADD3 R31, R31, 0x80, RZ ;  /* 0x000000801f1f7810 */ /* 0x000fe40007ffe0ff */
.L_x_20739:
[----:B------:R-:W-:Y:S05]  /*a410*/  BSYNC B6 ;  /* 0x0000000000067941 */ /* 0x000fea0003800000 */
.L_x_20738:
        /* <DEDUP_REMOVED lines=19> */
.L_x_20809:
[----:B------:R-:W-:Y:S01]  /*a550*/  STG.E.U8 [R2.64], R18 ;  /* 0x0000001202007986 */ /* 0x000fe2000c101124 */
[----:B------:R-:W-:Y:S05]  /*a560*/  EXIT ;  /* 0x000000000000794d */ /* 0x000fea0003800000 */
.L_x_20808:
        /* <DEDUP_REMOVED lines=8> */
.L_x_20812:
[----:B------:R-:W-:Y:S01]  /*a5f0*/  STG.E [R2.64], R18 ;  /* 0x0000001202007986 */ /* 0x000fe2000c101924 */
[----:B------:R-:W-:Y:S05]  /*a600*/  EXIT ;  /* 0x000000000000794d */ /* 0x000fea0003800000 */
.L_x_20811:
[----:B------:R-:W-:Y:S01]  /*a610*/  STG.E.U16 [R2.64], R18 ;  /* 0x0000001202007986 */ /* 0x000fe2000c101524 */
[----:B------:R-:W-:Y:S05]  /*a620*/  EXIT ;  /* 0x000000000000794d */ /* 0x000fea0003800000 */
.L_x_20807:
        /* <DEDUP_REMOVED lines=9> */
.L_x_20814:
[----:B------:R-:W0:Y:S02]  /*a6c0*/  I2F.S64 R0, R18 ;  /* 0x0000001200007312 */ /* 0x000e240000301400 */
[----:B0-----:R-:W-:-:S05]  /*a6d0*/  F2FP.PACK_AB R0, RZ, R0 ;  /* 0x00000000ff00723e */ /* 0x001fca00000000ff */
[----:B------:R-:W-:Y:S01]  /*a6e0*/  STG.E.U16 [R2.64], R0 ;  /* 0x0000000002007986 */ /* 0x000fe2000c101524 */
[----:B------:R-:W-:Y:S05]  /*a6f0*/  EXIT ;  /* 0x000000000000794d */ /* 0x000fea0003800000 */
.L_x_20813:
        /* <DEDUP_REMOVED lines=10> */
.L_x_20816:
[----:B------:R-:W0:Y:S02]  /*a7a0*/  I2F.S64 R18, R18 ;  /* 0x0000001200127312 */ /* 0x000e240000301400 */
[----:B0-----:R-:W-:-:S04]  /*a7b0*/  F2FP.PACK_AB R5, RZ, R18 ;  /* 0x00000012ff05723e */ /* 0x001fc800000000ff */
[----:B------:R-:W-:-:S05]  /*a7c0*/  PRMT R5, R5, 0x5410, RZ ;  /* 0x0000541005057816 */ /* 0x000fca00000000ff */
[----:B------:R-:W-:Y:S01]  /*a7d0*/  STG.E [R2.64], R5 ;  /* 0x0000000502007986 */ /* 0x000fe2000c101924 */
[----:B------:R-:W-:Y:S05]  /*a7e0*/  EXIT ;  /* 0x000000000000794d */ /* 0x000fea0003800000 */
.L_x_20815:
[----:B------:R-:W0:Y:S02]  /*a7f0*/  I2F.F64.S64 R18, R18 ;  /* 0x0000001200127312 */ /* 0x000e240000301c00 */
[----:B0-----:R-:W-:Y:S01]  /*a800*/  STG.E.64 [R2.64], R18 ;  /* 0x0000001202007986 */ /* 0x001fe2000c101b24 */
[----:B------:R-:W-:Y:S05]  /*a810*/  EXIT ;  /* 0x000000000000794d */ /* 0x000fea0003800000 */
.L_x_20806:
        /* <DEDUP_REMOVED lines=13> */
.L_x_20819:
[----:B------:R-:W0:Y:S01]  /*a8f0*/  I2F.F64.S64 R4, R18 ;  /* 0x0000001200047312 */ /* 0x000e220000301c00 */
[----:B------:R-:W-:-:S05]  /*a900*/  CS2R R6, SRZ ;  /* 0x0000000000067805 */ /* 0x000fca000001ff00 */
[----:B0-----:R-:W-:Y:S01]  /*a910*/  STG.E.128 [R2.64], R4 ;  /* 0x0000000402007986 */ /* 0x001fe2000c101d24 */
[----:B------:R-:W-:Y:S05]  /*a920*/  EXIT ;  /* 0x000000000000794d */ /* 0x000fea0003800000 */
.L_x_20818:
        /* <DEDUP_REMOVED lines=21> */
.L_x_20823:
[----:B------:R-:W-:Y:S05]  /*aa80*/  BSYNC B0 ;  /* 0x0000000000007941 */ /* 0x000fea0003800000 */
.L_x_20822:
[----:B------:R-:W-:-:S05]  /*aa90*/  LOP3.LUT R5, R0, R5, RZ, 0xfc, !PT ;  /* 0x0000000500057212 */ /* 0x000fca00078efcff */
[----:B------:R-:W-:Y:S01]  /*aaa0*/  STG.E.U8 [R2.64], R5 ;  /* 0x0000000502007986 */ /* 0x000fe2000c101124 */
[----:B------:R-:W-:Y:S05]  /*aab0*/  EXIT ;  /* 0x000000000000794d */ /* 0x000fea0003800000 */
.L_x_20821:
        /* <DEDUP_REMOVED lines=13> */
.L_x_20825:
[----:B------:R-:W-:Y:S01]  /*ab90*/  IMAD.MOV.U32 R0, RZ, RZ, 0x7f ;  /* 0x0000007fff007424 */ /* 0x000fe200078e00ff */
[----:B------:R-:W-:-:S04]  /*aba0*/  ISETP.GT.U32.AND P0, PT, R4, 0x7f800000, PT ;  /* 0x7f8000000400780c */ /* 0x000fc80003f04070 */
[----:B------:R-:W-:-:S04]  /*abb0*/  SEL R0, R0, 0x7c, P0 ;  /* 0x0000007c00007807 */ /* 0x000fc80000000000 */
.L_x_20826:
[----:B------:R-:W-:Y:S05]  /*abc0*/  BSYNC B0 ;  /* 0x0000000000007941 */ /* 0x000fea0003800000 */
.L_x_20824:
[----:B------:R-:W-:-:S04]  /*abd0*/  LOP3.LUT R4, R19, 0x80000000, RZ, 0xc0, !PT ;  /* 0x8000000013047812 */ /* 0x000fc800078ec0ff */
[----:B------:R-:W-:-:S04]  /*abe0*/  SHF.R.U32.HI R5, RZ, 0x18, R4 ;  /* 0x00000018ff057819 */ /* 0x000fc80000011604 */
[----:B------:R-:W-:-:S05]  /*abf0*/  LOP3.LUT R5, R0, R5, RZ, 0xfc, !PT ;  /* 0x0000000500057212 */ /* 0x000fca00078efcff */
[----:B------:R-:W-:Y:S01]  /*ac00*/  STG.E.U8 [R2.64], R5 ;  /* 0x0000000502007986 */ /* 0x000fe2000c101124 */
[----:B------:R-:W-:Y:S05]  /*ac10*/  EXIT ;  /* 0x000000000000794d */ /* 0x000fea0003800000 */
.L_x_20820:
[----:B------:R-:W0:Y:S02]  /*ac20*/  I2F.S64 R0, R18 ;  /* 0x0000001200007312 */ /* 0x000e240000301400 */
[----:B0-----:R-:W-:-:S05]  /*ac30*/  F2FP.BF16.PACK_AB R0, RZ, R0 ;  /* 0x00000000ff00723e */ /* 0x001fca00000010ff */
[----:B------:R-:W-:Y:S01]  /*ac40*/  STG.E.U16 [R2.64], R0 ;  /* 0x0000000002007986 */ /* 0x000fe2000c101524 */
[----:B------:R-:W-:Y:S05]  /*ac50*/  EXIT ;  /* 0x000000000000794d */ /* 0x000fea0003800000 */
.L_x_20817:
        /* <DEDUP_REMOVED lines=10> */
.L_x_20829:
        /* <DEDUP_REMOVED lines=17> */
.L_x_20832:
[----:B------:R-:W-:-:S04]  /*ae10*/  LOP3.LUT R0, R19, 0x80000000, RZ, 0xc0, !PT ;  /* 0x8000000013007812 */ /* 0x000fc800078ec0ff */
[----:B------:R-:W-:-:S04]  /*ae20*/  SHF.R.U32.HI R5, RZ, 0x18, R0 ;  /* 0x00000018ff057819 */ /* 0x000fc80000011600 */
[----:B------:R-:W-:-:S04]  /*ae30*/  LOP3.LUT R4, R4, R5, RZ, 0xfc, !PT ;  /* 0x0000000504047212 */ /* 0x000fc800078efcff */
[----:B------:R-:W-:Y:S02]  /*ae40*/  PRMT R0, R4, 0x7610, R0 ;  /* 0x0000761004007816 */ /* 0x000fe40000000000 */
.L_x_20831:
[----:B------:R-:W-:Y:S05]  /*ae50*/  BSYNC B0 ;  /* 0x0000000000007941 */ /* 0x000fea0003800000 */
.L_x_20830:
[----:B------:R-:W-:Y:S01]  /*ae60*/  STG.E.U8 [R2.64], R0 ;  /* 0x0000000002007986 */ /* 0x000fe2000c101124 */
[----:B------:R-:W-:Y:S05]  /*ae70*/  EXIT ;  /* 0x000000000000794d */ /* 0x000fea0003800000 */
.L_x_20828:
        /* <DEDUP_REMOVED lines=17> */
.L_x_20835:
[----:B------:R-:W-:-:S04]  /*af90*/  LOP3.LUT R0, R19, 0x80000000, RZ, 0xc0, !PT ;  /* 0x8000000013007812 */ /* 0x000fc800078ec0ff */
[----:B------:R-:W-:-:S04]  /*afa0*/  SHF.R.U32.HI R5, RZ, 0x18, R0 ;  /* 0x00000018ff057819 */ /* 0x000fc80000011600 */
[----:B------:R-:W-:-:S04]  /*afb0*/  LOP3.LUT R4, R4, R5, RZ, 0xfc, !PT ;  /* 0x0000000504047212 */ /* 0x000fc800078efcff */
[----:B------:R-:W-:Y:S02]  /*afc0*/  PRMT R0, R4, 0x7610, R0 ;  /* 0x0000761004007816 */ /* 0x000fe40000000000 */
.L_x_20834:
[----:B------:R-:W-:Y:S05]  /*afd0*/  BSYNC B0 ;  /* 0x0000000000007941 */ /* 0x000fea0003800000 */
.L_x_20833:
[----:B------:R-:W-:Y:S01]  /*afe0*/  STG.E.U8 [R2.64], R0 ;  /* 0x0000000002007986 */ /* 0x000fe2000c101124 */
[----:B------:R-:W-:Y:S05]  /*aff0*/  EXIT ;  /* 0x000000000000794d */ /* 0x000fea0003800000 */
.L_x_20827:
        /* <DEDUP_REMOVED lines=22> */
.L_x_20810:
        /* <DEDUP_REMOVED lines=20> */
.L_x_20837:
[----:B------:R-:W-:Y:S01]  /*b2a0*/  STG.E.64 [R2.64], R18 ;  /* 0x0000001202007986 */ /* 0x000fe2000c101b24 */
[----:B------:R-:W-:Y:S05]  /*b2b0*/  EXIT ;  /* 0x000000000000794d */ /* 0x000fea0003800000 */
.L_x_20836:
[----:B------:R-:W-:Y:S01]  /*b2c0*/  STG.E [R2.64], R18 ;  /* 0x0000001202007986 */ /* 0x000fe2000c101924 */
[----:B------:R-:W-:Y:S05]  /*b2d0*/  EXIT ;  /* 0x000000000000794d */ /* 0x000fea0003800000 */
.L_x_20838:
        /* <DEDUP_REMOVED lines=10> */
.L_x_25244:


//--------------------- .text._ZN2at6native18elementwise_kernelILi128ELi2EZNS0_22gpu_kernel_impl_nocastINS0_13BinaryFunctorIlllNS0_17BitwiseAndFunctorIlEEEEEEvRNS_18TensorIteratorBaseERKT_EUliE_EEviT1_ --------------------------
	.section	.text._ZN2at6native18elementwise_kernelILi128ELi2EZNS0_22gpu_kernel_impl_nocastINS0_13BinaryFunctorIlllNS0_17BitwiseAndFunctorIlEEEEEEvRNS_18TensorIteratorBaseERKT_EUliE_EEviT1_,"ax",@progbits
	.sectioninfo	@"SHI_REGISTERS=14"
	.align	128
        .global         _ZN2at6native18elementwise_kernelILi128ELi2EZNS0_22gpu_kernel_impl_nocastINS0_13BinaryFunctorIlllNS0_17BitwiseAndFunctorIlEEEEEEvRNS_18TensorIteratorBaseERKT_EUliE_EEviT1_
        .type           _ZN2at6native18elementwise_kernelILi128ELi2EZNS0_22gpu_kernel_impl_nocastINS0_13BinaryFunctorIlllNS0_17BitwiseAndFunctorIlEEEEEEvRNS_18TensorIteratorBaseERKT_EUliE_EEviT1_,@function
        .size           _ZN2at6native18elementwise_kernelILi128ELi2EZNS0_22gpu_kernel_impl_nocastINS0_13BinaryFunctorIlllNS0_17BitwiseAndFunctorIlEEEEEEvRNS_18TensorIteratorBaseERKT_EUliE_EEviT1_,(.L_x_25245 - _ZN2at6native18elementwise_kernelILi128ELi2EZNS0_22gpu_kernel_impl_nocastINS0_13BinaryFunctorIlllNS0_17BitwiseAndFunctorIlEEEEEEvRNS_18TensorIteratorBaseERKT_EUliE_EEviT1_)
        .other          _ZN2at6native18elementwise_kernelILi128ELi2EZNS0_22gpu_kernel_impl_nocastINS0_13BinaryFunctorIlllNS0_17BitwiseAndFunctorIlEEEEEEvRNS_18TensorIteratorBaseERKT_EUliE_EEviT1_,@"STO_CUDA_ENTRY STV_DEFAULT"
_ZN2at6native18elementwise_kernelILi128ELi2EZNS0_22gpu_kernel_impl_nocastINS0_13BinaryFunctorIlllNS0_17BitwiseAndFunctorIlEEEEEEvRNS_18TensorIteratorBaseERKT_EUliE_EEviT1_:
.text._ZN2at6native18elementwise_kernelILi128ELi2EZNS0_22gpu_kernel_impl_nocastINS0_13BinaryFunctorIlllNS0_17BitwiseAndFunctorIlEEEEEEvRNS_18TensorIteratorBaseERKT_EUliE_EEviT1_:
        /* <DEDUP_REMOVED lines=262> */
.L_x_20841:
        /* <DEDUP_REMOVED lines=12> */
.L_x_20840:
[----:B------:R-:W-:Y:S05]  /*1120*/  BSYNC B0 ;  /* 0x0000000000007941 */ /* 0x000fea0003800000 */
.L_x_20839:
        /* <DEDUP_REMOVED lines=255> */
.L_x_20842:
        /* <DEDUP_REMOVED lines=12> */
.L_x_20843:
        /* <DEDUP_REMOVED lines=10> */
.L_x_25245:


//--------------------- .text._ZN2at6native27unrolled_elementwise_kernelINS0_13BinaryFunctorIlllNS0_17BitwiseAndFunctorIlEEEESt5arrayIPcLm3EELi4E23TrivialOffsetCalculatorILi2EjES9_ILi1EjENS0_6memory15LoadWithoutCastENSC_16StoreWithoutCastEEEviT_T0_T2_T3_T4_T5_ --------------------------
	.section	.text._ZN2at6native27unrolled_elementwise_kernelINS0_13BinaryFunctorIlllNS0_17BitwiseAndFunctorIlEEEESt5arrayIPcLm3EELi4E23TrivialOffsetCalculatorILi2EjES9_ILi1EjENS0_6memory15LoadWithoutCastENSC_16StoreWithoutCastEEEviT_T0_T2_T3_T4_T5_,"ax",@progbits
	.sectioninfo	@"SHI_REGISTERS=32"
	.align	128
        .global         _ZN2at6native27unrolled_elementwise_kernelINS0_13BinaryFunctorIlllNS0_17BitwiseAndFunctorIlEEEESt5arrayIPcLm3EELi4E23TrivialOffsetCalculatorILi2EjES9_ILi1EjENS0_6memory15LoadWithoutCastENSC_16StoreWithoutCastEEEviT_T0_T2_T3_T4_T5_
        .type           _ZN2at6native27unrolled_elementwise_kernelINS0_13BinaryFunctorIlllNS0_17BitwiseAndFunctorIlEEEESt5arrayIPcLm3EELi4E23TrivialOffsetCalculatorILi2EjES9_ILi1EjENS0_6memory15LoadWithoutCastENSC_16StoreWithoutCastEEEviT_T0_T2_T3_T4_T5_,@function
        .size           _ZN2at6native27unrolled_elementwise_kernelINS0_13BinaryFunctorIlllNS0_17BitwiseAndFunctorIlEEEESt5arrayIPcLm3EELi4E23TrivialOffsetCalculatorILi2EjES9_ILi1EjENS0_6memory15LoadWithoutCastENSC_16StoreWithoutCastEEEviT_T0_T2_T3_T4_T5_,(.L_x_25246 - _ZN2at6native27unrolled_elementwise_kernelINS0_13BinaryFunctorIlllNS0_17BitwiseAndFunctorIlEEEESt5arrayIPcLm3EELi4E23TrivialOffsetCalculatorILi2EjES9_ILi1EjENS0_6memory15LoadWithoutCastENSC_16StoreWithoutCastEEEviT_T0_T2_T3_T4_T5_)
        .other          _ZN2at6native27unrolled_elementwise_kernelINS0_13BinaryFunctorIlllNS0_17BitwiseAndFunctorIlEEEESt5arrayIPcLm3EELi4E23TrivialOffsetCalculatorILi2EjES9_ILi1EjENS0_6memory15LoadWithoutCastENSC_16StoreWithoutCastEEEviT_T0_T2_T3_T4_T5_,@"STO_CUDA_ENTRY STV_DEFAULT"
_ZN2at6native27unrolled_elementwise_kernelINS0_13BinaryFunctorIlllNS0_17BitwiseAndFunctorIlEEEESt5arrayIPcLm3EELi4E23TrivialOffsetCalculatorILi2EjES9_ILi1EjENS0_6memory15LoadWithoutCastENSC_16StoreWithoutCastEEEviT_T0_T2_T3_T4_T5_:
.text._ZN2at6native27unrolled_elementwise_kernelINS0_13BinaryFunctorIlllNS0_17BitwiseAndFunctorIlEEEESt5arrayIPcLm3EELi4E23TrivialOffsetCalculatorILi2EjES9_ILi1EjENS0_6memory15LoadWithoutCastENSC_16StoreWithoutCastEEEviT_T0_T2_T3_T4_T5_:
        /* <DEDUP_REMOVED lines=72> */
.L_x_20845:
[----:B0-----:R-:W-:Y:S05]  /*0480*/  BSYNC B0 ;  /* 0x0000000000007941 */ /* 0x001fea0003800000 */
.L_x_20844:
        /* <DEDUP_REMOVED lines=9> */
.L_x_20846:
        /* <DEDUP_REMOVED lines=14> */
.L_x_25246:


//--------------------- .text._ZN2at6native29vectorized_elementwise_kernelILi2ENS0_13BinaryFunctorIlllNS0_17BitwiseAndFunctorIlEEEESt5arrayIPcLm3EEEEviT0_T1_ --------------------------
	.section	.text._ZN2at6native29vectorized_elementwise_kernelILi2ENS0_13BinaryFunctorIlllNS0_17BitwiseAndFunctorIlEEEESt5arrayIPcLm3EEEEviT0_T1_,"ax",@progbits
	.sectioninfo	@"SHI_REGISTERS=36"
	.align	128
        .global         _ZN2at6native29vectorized_elementwise_kernelILi2ENS0_13BinaryFunctorIlllNS0_17BitwiseAndFunctorIlEEEESt5arrayIPcLm3EEEEviT0_T1_
        .type           _ZN2at6native29vectorized_elementwise_kernelILi2ENS0_13BinaryFunctorIlllNS0_17BitwiseAndFunctorIlEEEESt5arrayIPcLm3EEEEviT0_T1_,@function
        .size           _ZN2at6native29vectorized_elementwise_kernelILi2ENS0_13BinaryFunctorIlllNS0_17BitwiseAndFunctorIlEEEESt5arrayIPcLm3EEEEviT0_T1_,(.L_x_25247 - _ZN2at6native29vectorized_elementwise_kernelILi2ENS0_13BinaryFunctorIlllNS0_17BitwiseAndFunctorIlEEEESt5arrayIPcLm3EEEEviT0_T1_)
        .other          _ZN2at6native29vectorized_elementwise_kernelILi2ENS0_13BinaryFunctorIlllNS0_17BitwiseAndFunctorIlEEEESt5arrayIPcLm3EEEEviT0_T1_,@"STO_CUDA_ENTRY STV_DEFAULT"
_ZN2at6native29vectorized_elementwise_kernelILi2ENS0_13BinaryFunctorIlllNS0_17BitwiseAndFunctorIlEEEESt5arrayIPcLm3EEEEviT0_T1_:
.text._ZN2at6native29vectorized_elementwise_kernelILi2ENS0_13BinaryFunctorIlllNS0_17BitwiseAndFunctorIlEEEESt5arrayIPcLm3EEEEviT0_T1_:
        /* <DEDUP_REMOVED lines=59> */
.L_x_20847:
        /* <DEDUP_REMOVED lines=120> */
.L_x_20850:
[----:B0-----:R-:W-:-:S13]  /*0b30*/  ISETP.GE.AND P0, PT, R17, R0, PT ;  /* 0x000000001100720c */ /* 0x001fda0003f06270 */
[----:B------:R-:W-:Y:S05]  /*0b40*/  @P0 BRA `(.L_x_20852) ;  /* 0x000000c000000947 */ /* 0x000fea0003800000 */
[----:B------:R-:W-:Y:S01]  /*0b50*/  IMAD.IADD R4, R30, 0x1, R17 ;  /* 0x000000011e047824 */ /* 0x000fe200078e0211 */
[----:B------:R-:W-:Y:S01]  /*0b60*/  IADD3 R17, R17, 0x80, RZ ;  /* 0x0000008011117810 */ /* 0x000fe20007ffe0ff */
[----:B------:R-:W-:-:S04]  /*0b70*/  IMAD.MOV.U32 R5, RZ, RZ, 0x8 ;  /* 0x00000008ff057424 */ /* 0x000fc800078e00ff */
[----:B------:R-:W-:-:S05]  /*0b80*/  IMAD.WIDE.U32 R4, R4, R5, c[0x0][0x168] ;  /* 0x00005a0004047625 */ /* 0x000fca00078e0005 */
[----:B------:R0:W-:Y:S02]  /*0b90*/  STG.E.64 [R4.64], R8 ;  /* 0x0000000804007986 */ /* 0x0001e4000c101b04 */
.L_x_20851:
[----:B------:R-:W-:-:S13]  /*0ba0*/  ISETP.GE.AND P0, PT, R17, R0, PT ;  /* 0x000000001100720c */ /* 0x000fda0003f06270 */
[----:B------:R-:W-:Y:S05]  /*0bb0*/  @P0 BRA `(.L_x_20853) ;  /* 0x000000d000000947 */ /* 0x000fea0003800000 */
[----:B0-----:R-:W-:Y:S01]  /*0bc0*/  MOV R5, 0x8 ;  /* 0x0000000800057802 */ /* 0x001fe20000000f00 */
[----:B------:R-:W-:Y:S01]  /*0bd0*/  IMAD.IADD R4, R30, 0x1, R17 ;  /* 0x000000011e047824 */ /* 0x000fe200078e0211 */
[----:B------:R-:W-:-:S03]  /*0be0*/  IADD3 R17, R17, 0x80, RZ ;  /* 0x0000008011117810 */ /* 0x000fc60007ffe0ff */
[----:B------:R-:W-:-:S05]  /*0bf0*/  IMAD.WIDE.U32 R4, R4, R5, c[0x0][0x168] ;  /* 0x00005a0004047625 */ /* 0x000fca00078e0005 */
[----:B------:R0:W-:Y:S02]  /*0c00*/  STG.E.64 [R4.64], R14 ;  /* 0x0000000e04007986 */ /* 0x0001e4000c101b04 */
.L_x_20852:
        /* <DEDUP_REMOVED lines=8> */
.L_x_20853:
[----:B------:R-:W-:Y:S05]  /*0c90*/  BSYNC B1 ;  /* 0x0000000000017941 */ /* 0x000fea0003800000 */
.L_x_20849:
[----:B------:R-:W-:-:S13]  /*0ca0*/  ISETP.GE.AND P0, PT, R17, R0, PT ;  /* 0x000000001100720c */ /* 0x000fda0003f06270 */
[----:B0-----:R-:W-:Y:S01]  /*0cb0*/  @!P0 MOV R5, 0x8 ;  /* 0x0000000800058802 */ /* 0x001fe20000000f00 */
[----:B------:R-:W-:Y:S01]  /*0cc0*/  @!P0 IMAD.IADD R4, R30, 0x1, R17 ;  /* 0x000000011e048824 */ /* 0x000fe200078e0211 */
[----:B------:R-:W-:-:S03]  /*0cd0*/  @!P0 IADD3 R17, R17, 0x80, RZ ;  /* 0x0000008011118810 */ /* 0x000fc60007ffe0ff */
[----:B------:R-:W-:-:S05]  /*0ce0*/  @!P0 IMAD.WIDE.U32 R4, R4, R5, c[0x0][0x168] ;  /* 0x00005a0004048625 */ /* 0x000fca00078e0005 */
[----:B------:R0:W-:Y:S02]  /*0cf0*/  @!P0 STG.E.64 [R4.64], R10 ;  /* 0x0000000a04008986 */ /* 0x0001e4000c101b04 */
.L_x_20854:
[----:B------:R-:W-:Y:S05]  /*0d00*/  BSYNC B0 ;  /* 0x0000000000007941 */ /* 0x000fea0003800000 */
.L_x_20848:
        /* <DEDUP_REMOVED lines=8> */
.L_x_20855:
        /* <DEDUP_REMOVED lines=15> */
.L_x_25247:


//--------------------- .text._ZN2at6native29vectorized_elementwise_kernelILi4ENS0_13BinaryFunctorIlllNS0_17BitwiseAndFunctorIlEEEESt5arrayIPcLm3EEEEviT0_T1_ --------------------------
	.section	.text._ZN2at6native29vectorized_elementwise_kernelILi4ENS0_13BinaryFunctorIlllNS0_17BitwiseAndFunctorIlEEEESt5arrayIPcLm3EEEEviT0_T1_,"ax",@progbits
	.sectioninfo	@"SHI_REGISTERS=36"
	.align	128
        .global         _ZN2at6native29vectorized_elementwise_kernelILi4ENS0_13BinaryFunctorIlllNS0_17BitwiseAndFunctorIlEEEESt5arrayIPcLm3EEEEviT0_T1_
        .type           _ZN2at6native29vectorized_elementwise_kernelILi4ENS0_13BinaryFunctorIlllNS0_17BitwiseAndFunctorIlEEEESt5arrayIPcLm3EEEEviT0_T1_,@function
        .size           _ZN2at6native29vectorized_elementwise_kernelILi4ENS0_13BinaryFunctorIlllNS0_17BitwiseAndFunctorIlEEEESt5arrayIPcLm3EEEEviT0_T1_,(.L_x_25248 - _ZN2at6native29vectorized_elementwise_kernelILi4ENS0_13BinaryFunctorIlllNS0_17BitwiseAndFunctorIlEEEESt5arrayIPcLm3EEEEviT0_T1_)
        .other          _ZN2at6native29vectorized_elementwise_kernelILi4ENS0_13BinaryFunctorIlllNS0_17BitwiseAndFunctorIlEEEESt5arrayIPcLm3EEEEviT0_T1_,@"STO_CUDA_ENTRY STV_DEFAULT"
_ZN2at6native29vectorized_elementwise_kernelILi4ENS0_13BinaryFunctorIlllNS0_17BitwiseAndFunctorIlEEEESt5arrayIPcLm3EEEEviT0_T1_:
.text._ZN2at6native29vectorized_elementwise_kernelILi4ENS0_13BinaryFunctorIlllNS0_17BitwiseAndFunctorIlEEEESt5arrayIPcLm3EEEEviT0_T1_:
        /* <DEDUP_REMOVED lines=59> */
.L_x_20856:
        /* <DEDUP_REMOVED lines=120> */
.L_x_20859:
[----:B0-----:R-:W-:-:S13]  /*0b30*/  ISETP.GE.AND P0, PT, R17, R0, PT ;  /* 0x000000001100720c */ /* 0x001fda0003f06270 */
[----:B------:R-:W-:Y:S05]  /*0b40*/  @P0 BRA `(.L_x_20861) ;  /* 0x000000c000000947 */ /* 0x000fea0003800000 */
[----:B------:R-:W-:Y:S01]  /*0b50*/  IMAD.IADD R4, R30, 0x1, R17 ;  /* 0x000000011e047824 */ /* 0x000fe200078e0211 */
[----:B------:R-:W-:Y:S01]  /*0b60*/  IADD3 R17, R17, 0x80, RZ ;  /* 0x0000008011117810 */ /* 0x000fe20007ffe0ff */
[----:B------:R-:W-:-:S04]  /*0b70*/  IMAD.MOV.U32 R5, RZ, RZ, 0x8 ;  /* 0x00000008ff057424 */ /* 0x000fc800078e00ff */
[----:B------:R-:W-:-:S05]  /*0b80*/  IMAD.WIDE.U32 R4, R4, R5, c[0x0][0x168] ;  /* 0x00005a0004047625 */ /* 0x000fca00078e0005 */
[----:B------:R0:W-:Y:S02]  /*0b90*/  STG.E.64 [R4.64], R8 ;  /* 0x0000000804007986 */ /* 0x0001e4000c101b04 */
.L_x_20860:
[----:B------:R-:W-:-:S13]  /*0ba0*/  ISETP.GE.AND P0, PT, R17, R0, PT ;  /* 0x000000001100720c */ /* 0x000fda0003f06270 */
[----:B------:R-:W-:Y:S05]  /*0bb0*/  @P0 BRA `(.L_x_20862) ;  /* 0x000000d000000947 */ /* 0x000fea0003800000 */
[----:B0-----:R-:W-:Y:S01]  /*0bc0*/  MOV R5, 0x8 ;  /* 0x0000000800057802 */ /* 0x001fe20000000f00 */
[----:B------:R-:W-:Y:S01]  /*0bd0*/  IMAD.IADD R4, R30, 0x1, R17 ;  /* 0x000000011e047824 */ /* 0x000fe200078e0211 */
[----:B------:R-:W-:-:S03]  /*0be0*/  IADD3 R17, R17, 0x80, RZ ;  /* 0x0000008011117810 */ /* 0x000fc60007ffe0ff */
[----:B------:R-:W-:-:S05]  /*0bf0*/  IMAD.WIDE.U32 R4, R4, R5, c[0x0][0x168] ;  /* 0x00005a0004047625 */ /* 0x000fca00078e0005 */
[----:B------:R0:W-:Y:S02]  /*0c00*/  STG.E.64 [R4.64], R14 ;  /* 0x0000000e04007986 */ /* 0x0001e4000c101b04 */
.L_x_20861:
        /* <DEDUP_REMOVED lines=8> */
.L_x_20862:
[----:B------:R-:W-:Y:S05]  /*0c90*/  BSYNC B1 ;  /* 0x0000000000017941 */ /* 0x000fea0003800000 */
.L_x_20858:
[----:B------:R-:W-:-:S13]  /*0ca0*/  ISETP.GE.AND P0, PT, R17, R0, PT ;  /* 0x000000001100720c */ /* 0x000fda0003f06270 */
[----:B0-----:R-:W-:Y:S01]  /*0cb0*/  @!P0 MOV R5, 0x8 ;  /* 0x0000000800058802 */ /* 0x001fe20000000f00 */
[----:B------:R-:W-:Y:S01]  /*0cc0*/  @!P0 IMAD.IADD R4, R30, 0x1, R17 ;  /* 0x000000011e048824 */ /* 0x000fe200078e0211 */
[----:B------:R-:W-:-:S03]  /*0cd0*/  @!P0 IADD3 R17, R17, 0x80, RZ ;  /* 0x0000008011118810 */ /* 0x000fc60007ffe0ff */
[----:B------:R-:W-:-:S05]  /*0ce0*/  @!P0 IMAD.WIDE.U32 R4, R4, R5, c[0x0][0x168] ;  /* 0x00005a0004048625 */ /* 0x000fca00078e0005 */
[----:B------:R0:W-:Y:S02]  /*0cf0*/  @!P0 STG.E.64 [R4.64], R10 ;  /* 0x0000000a04008986 */ /* 0x0001e4000c101b04 */
.L_x_20863:
[----:B------:R-:W-:Y:S05]  /*0d00*/  BSYNC B0 ;  /* 0x0000000000007941 */ /* 0x000fea0003800000 */
.L_x_20857:
        /* <DEDUP_REMOVED lines=8> */
.L_x_20864:
        /* <DEDUP_REMOVED lines=15> */
.L_x_25248:


//--------------------- .text._ZN2at6native29vectorized_elementwise_kernelILi8ENS0_13BinaryFunctorIlllNS0_17BitwiseAndFunctorIlEEEESt5arrayIPcLm3EEEEviT0_T1_ --------------------------
	.section	.text._ZN2at6native29vectorized_elementwise_kernelILi8ENS0_13BinaryFunctorIlllNS0_17BitwiseAndFunctorIlEEEESt5arrayIPcLm3EEEEviT0_T1_,"ax",@progbits
	.sectioninfo	@"SHI_REGISTERS=4"
	.align	128
        .global         _ZN2at6native29vectorized_elementwise_kernelILi8ENS0_13BinaryFunctorIlllNS0_17BitwiseAndFunctorIlEEEESt5arrayIPcLm3EEEEviT0_T1_
        .type           _ZN2at6native29vectorized_elementwise_kernelILi8ENS0_13BinaryFunctorIlllNS0_17BitwiseAndFunctorIlEEEESt5arrayIPcLm3EEEEviT0_T1_,@function
        .size           _ZN2at6native29vectorized_elementwise_kernelILi8ENS0_13BinaryFunctorIlllNS0_17BitwiseAndFunctorIlEEEESt5arrayIPcLm3EEEEviT0_T1_,(.L_x_25249 - _ZN2at6native29vectorized_elementwise_kernelILi8ENS0_13BinaryFunctorIlllNS0_17BitwiseAndFunctorIlEEEESt5arrayIPcLm3EEEEviT0_T1_)
        .other          _ZN2at6native29vectorized_elementwise_kernelILi8ENS0_13BinaryFunctorIlllNS0_17BitwiseAndFunctorIlEEEESt5arrayIPcLm3EEEEviT0_T1_,@"STO_CUDA_ENTRY STV_DEFAULT"
_ZN2at6native29vectorized_elementwise_kernelILi8ENS0_13BinaryFunctorIlllNS0_17BitwiseAndFunctorIlEEEESt5arrayIPcLm3EEEEviT0_T1_:
.text._ZN2at6native29vectorized_elementwise_kernelILi8ENS0_13BinaryFunctorIlllNS0_17BitwiseAndFunctorIlEEEESt5arrayIPcLm3EEEEviT0_T1_:
[----:B------:R-:W-:Y:S02]  /*0000*/  MOV R1, c[0x0][0x28] ;  /* 0x00000a0000017a02 */ /* 0x000fe40000000f00 */
[----:B------:R-:W-:Y:S05]  /*0010*/  EXIT ;  /* 0x000000000000794d */ /* 0x000fea0003800000 */
.L_x_20865:
        /* <DEDUP_REMOVED lines=14> */
.L_x_25249:


//--------------------- .text._ZN2at6native18elementwise_kernelILi128ELi4EZNS0_15gpu_kernel_implINS0_13AUnaryFunctorIiiiNS0_17BitwiseAndFunctorIiEEEEEEvRNS_18TensorIteratorBaseERKT_EUliE_EEviT1_ --------------------------
	.section	.text._ZN2at6native18elementwise_kernelILi128ELi4EZNS0_15gpu_kernel_implINS0_13AUnaryFunctorIiiiNS0_17BitwiseAndFunctorIiEEEEEEvRNS_18TensorIteratorBaseERKT_EUliE_EEviT1_,"ax",@progbits
	.sectioninfo	@"SHI_REGISTERS=26"
	.align	128
        .global         _ZN2at6native18elementwise_kernelILi128ELi4EZNS0_15gpu_kernel_implINS0_13AUnaryFunctorIiiiNS0_17BitwiseAndFunctorIiEEEEEEvRNS_18TensorIteratorBaseERKT_EUliE_EEviT1_
        .type           _ZN2at6native18elementwise_kernelILi128ELi4EZNS0_15gpu_kernel_implINS0_13AUnaryFunctorIiiiNS0_17BitwiseAndFunctorIiEEEEEEvRNS_18TensorIteratorBaseERKT_EUliE_EEviT1_,@function
        .size           _ZN2at6native18elementwise_kernelILi128ELi4EZNS0_15gpu_kernel_implINS0_13AUnaryFunctorIiiiNS0_17BitwiseAndFunctorIiEEEEEEvRNS_18TensorIteratorBaseERKT_EUliE_EEviT1_,(.L_x_25250 - _ZN2at6native18elementwise_kernelILi128ELi4EZNS0_15gpu_kernel_implINS0_13AUnaryFunctorIiiiNS0_17BitwiseAndFunctorIiEEEEEEvRNS_18TensorIteratorBaseERKT_EUliE_EEviT1_)
        .other          _ZN2at6native18elementwise_kernelILi128ELi4EZNS0_15gpu_kernel_implINS0_13AUnaryFunctorIiiiNS0_17BitwiseAndFunctorIiEEEEEEvRNS_18TensorIteratorBaseERKT_EUliE_EEviT1_,@"STO_CUDA_ENTRY STV_DEFAULT"
_ZN2at6native18elementwise_kernelILi128ELi4EZNS0_15gpu_kernel_implINS0_13AUnaryFunctorIiiiNS0_17BitwiseAndFunctorIiEEEEEEvRNS_18TensorIteratorBaseERKT_EUliE_EEviT1_:
.text._ZN2at6native18elementwise_kernelILi128ELi4EZNS0_15gpu_kernel_implINS0_13AUnaryFunctorIiiiNS0_17BitwiseAndFunctorIiEEEEEEvRNS_18TensorIteratorBaseERKT_EUliE_EEviT1_:
        /* <DEDUP_REMOVED lines=237> */
.L_x_20868:
        /* <DEDUP_REMOVED lines=18> */
.L_x_20872:
[----:B------:R0:W5:Y:S01]  /*0ff0*/  LDG.E.U8 R19, [R2.64] ;  /* 0x0000002402137981 */ /* 0x000162000c1e1100 */
[----:B------:R-:W-:Y:S05]  /*1000*/  BRA `(.L_x_20874) ;  /* 0x00000d0000007947 */ /* 0x000fea0003800000 */
.L_x_20871:
        /* <DEDUP_REMOVED lines=8> */
.L_x_20876:
[----:B------:R0:W5:Y:S01]  /*1090*/  LDG.E R19, [R2.64] ;  /* 0x0000002402137981 */ /* 0x000162000c1e1900 */
[----:B------:R-:W-:Y:S05]  /*10a0*/  BRA `(.L_x_20874) ;  /* 0x00000c6000007947 */ /* 0x000fea0003800000 */
.L_x_20875:
[----:B------:R0:W5:Y:S01]  /*10b0*/  LDG.E.S16 R19, [R2.64] ;  /* 0x0000002402137981 */ /* 0x000162000c1e1700 */
[----:B------:R-:W-:Y:S05]  /*10c0*/  BRA `(.L_x_20874) ;  /* 0x00000c4000007947 */ /* 0x000fea0003800000 */
.L_x_20870:
        /* <DEDUP_REMOVED lines=9> */
.L_x_20878:
[----:B------:R-:W2:Y:S02]  /*1160*/  LDG.E.U16 R2, [R2.64] ;  /* 0x0000002402027981 */ /* 0x000ea4000c1e1500 */
[----:B--2---:R-:W-:-:S06]  /*1170*/  HADD2.F32 R19, -RZ, R2.H0_H0 ;  /* 0x20000002ff137230 */ /* 0x004fcc0000004100 */
[----:B------:R-:W0:Y:S01]  /*1180*/  F2I.FTZ.TRUNC.NTZ R19, R19 ;  /* 0x0000001300137305 */ /* 0x000e22000021f100 */
[----:B------:R-:W-:Y:S05]  /*1190*/  BRA `(.L_x_20874) ;  /* 0x00000b7000007947 */ /* 0x000fea0003800000 */
.L_x_20877:
        /* <DEDUP_REMOVED lines=9> */
.L_x_20880:
[----:B------:R-:W2:Y:S02]  /*1230*/  LDG.E.U16 R2, [R2.64] ;  /* 0x0000002402027981 */ /* 0x000ea4000c1e1500 */
[----:B--2---:R-:W-:-:S06]  /*1240*/  HADD2.F32 R19, -RZ, R2.H0_H0 ;  /* 0x20000002ff137230 */ /* 0x004fcc0000004100 */
[----:B------:R-:W0:Y:S01]  /*1250*/  F2I.FTZ.TRUNC.NTZ R19, R19 ;  /* 0x0000001300137305 */ /* 0x000e22000021f100 */
[----:B------:R-:W-:Y:S05]  /*1260*/  BRA `(.L_x_20874) ;  /* 0x00000aa000007947 */ /* 0x000fea0003800000 */
.L_x_20879:
[----:B------:R-:W2:Y:S02]  /*1270*/  LDG.E.64 R2, [R2.64] ;  /* 0x0000002402027981 */ /* 0x000ea4000c1e1b00 */
[----:B--2---:R0:W1:Y:S01]  /*1280*/  F2I.F64.TRUNC R19, R2 ;  /* 0x0000000200137311 */ /* 0x004062000030d100 */
[----:B------:R-:W-:Y:S05]  /*1290*/  BRA `(.L_x_20874) ;  /* 0x00000a7000007947 */ /* 0x000fea0003800000 */
.L_x_20869:
        /* <DEDUP_REMOVED lines=12> */
.L_x_20883:
[----:B------:R-:W2:Y:S02]  /*1360*/  LDG.E.64 R2, [R2.64] ;  /* 0x0000002402027981 */ /* 0x000ea4000c1e1b00 */
[----:B--2---:R0:W1:Y:S01]  /*1370*/  F2I.F64.TRUNC R19, R2 ;  /* 0x0000000200137311 */ /* 0x004062000030d100 */
[----:B------:R-:W-:Y:S05]  /*1380*/  BRA `(.L_x_20874) ;  /* 0x0000098000007947 */ /* 0x000fea0003800000 */
.L_x_20882:
        /* <DEDUP_REMOVED lines=27> */
.L_x_20885:
        /* <DEDUP_REMOVED lines=14> */
.L_x_20884:
[----:B------:R-:W2:Y:S02]  /*1620*/  LDG.E.U16 R19, [R2.64] ;  /* 0x0000002402137981 */ /* 0x000ea4000c1e1500 */
[----:B--2---:R-:W-:-:S06]  /*1630*/  PRMT R19, RZ, 0x5410, R19 ;  /* 0x00005410ff137816 */ /* 0x004fcc0000000013 */
[----:B------:R-:W0:Y:S01]  /*1640*/  F2I.FTZ.TRUNC.NTZ R19, R19 ;  /* 0x0000001300137305 */ /* 0x000e22000021f100 */
[----:B------:R-:W-:Y:S05]  /*1650*/  BRA `(.L_x_20874) ;  /* 0x000006b000007947 */ /* 0x000fea0003800000 */
.L_x_20881:
        /* <DEDUP_REMOVED lines=10> */
.L_x_20888:
        /* <DEDUP_REMOVED lines=21> */
.L_x_20892:
[----:B------:R-:W-:Y:S05]  /*1850*/  BSYNC B1 ;  /* 0x0000000000017941 */ /* 0x000fea0003800000 */
.L_x_20891:
[----:B------:R-:W-:Y:S01]  /*1860*/  IMAD.SHL.U32 R2, R2, 0x100000, RZ ;  /* 0x0010000002027824 */ /* 0x000fe200078e00ff */
[----:B------:R-:W-:-:S04]  /*1870*/  LEA R0, R0, 0x3b800000, 0x17 ;  /* 0x3b80000000007811 */ /* 0x000fc800078eb8ff */
[----:B------:R-:W-:Y:S02]  /*1880*/  LOP3.LUT R19, R0, R2, R19, 0xfe, !PT ;  /* 0x0000000200137212 */ /* 0x000fe400078efe13 */
.L_x_20890:
[----:B------:R-:W-:Y:S05]  /*1890*/  BSYNC B0 ;  /* 0x0000000000007941 */ /* 0x000fea0003800000 */
.L_x_20889:
[----:B------:R-:W0:Y:S01]  /*18a0*/  F2I.FTZ.TRUNC.NTZ R19, R19 ;  /* 0x0000001300137305 */ /* 0x000e22000021f100 */
[----:B------:R-:W-:Y:S05]  /*18b0*/  BRA `(.L_x_20874) ;  /* 0x0000045000007947 */ /* 0x000fea0003800000 */
.L_x_20887:
        /* <DEDUP_REMOVED lines=21> */
.L_x_20896:
[----:B------:R-:W-:Y:S05]  /*1a10*/  BSYNC B1 ;  /* 0x0000000000017941 */ /* 0x000fea0003800000 */
.L_x_20895:
[----:B------:R-:W-:Y:S01]  /*1a20*/  IMAD.SHL.U32 R2, R2, 0x200000, RZ ;  /* 0x0020000002027824 */ /* 0x000fe200078e00ff */
[----:B------:R-:W-:-:S04]  /*1a30*/  LEA R0, R0, 0x37800000, 0x17 ;  /* 0x3780000000007811 */ /* 0x000fc800078eb8ff */
[----:B------:R-:W-:Y:S02]  /*1a40*/  LOP3.LUT R19, R0, R2, R19, 0xfe, !PT ;  /* 0x0000000200137212 */ /* 0x000fe400078efe13 */
.L_x_20894:
[----:B------:R-:W-:Y:S05]  /*1a50*/  BSYNC B0 ;  /* 0x0000000000007941 */ /* 0x000fea0003800000 */
.L_x_20893:
[----:B------:R-:W0:Y:S01]  /*1a60*/  F2I.FTZ.TRUNC.NTZ R19, R19 ;  /* 0x0000001300137305 */ /* 0x000e22000021f100 */
[----:B------:R-:W-:Y:S05]  /*1a70*/  BRA `(.L_x_20874) ;  /* 0x0000029000007947 */ /* 0x000fea0003800000 */
.L_x_20886:
        /* <DEDUP_REMOVED lines=14> */
.L_x_20900:
[----:B------:R-:W-:Y:S05]  /*1b60*/  BSYNC B0 ;  /* 0x0000000000007941 */ /* 0x000fea0003800000 */
.L_x_20899:
[----:B------:R-:W0:Y:S01]  /*1b70*/  F2I.FTZ.TRUNC.NTZ R19, R19 ;  /* 0x0000001300137305 */ /* 0x000e22000021f100 */
[----:B------:R-:W-:Y:S05]  /*1b80*/  BRA `(.L_x_20874) ;  /* 0x0000018000007947 */ /* 0x000fea0003800000 */
.L_x_20873:
        /* <DEDUP_REMOVED lines=21> */
.L_x_20898:
[----:B------:R0:W5:Y:S01]  /*1ce0*/  LDG.E R19, [R2.64] ;  /* 0x0000002402137981 */ /* 0x000162000c1e1900 */
[----:B------:R-:W-:Y:S05]  /*1cf0*/  BRA `(.L_x_20874) ;  /* 0x0000001000007947 */ /* 0x000fea0003800000 */
.L_x_20897:
[----:B------:R0:W5:Y:S02]  /*1d00*/  LDG.E R19, [R2.64] ;  /* 0x0000002402137981 */ /* 0x000164000c1e1900 */
.L_x_20874:
        /* <DEDUP_REMOVED lines=15> */
.L_x_20904:
[----:B------:R0:W-:Y:S01]  /*1e00*/  STG.E.U8 [R16.64], R2 ;  /* 0x0000000210007986 */ /* 0x0001e2000c101124 */
[----:B------:R-:W-:Y:S05]  /*1e10*/  BRA `(.L_x_20906) ;  /* 0x00000d7000007947 */ /* 0x000fea0003800000 */
.L_x_20903:
        /* <DEDUP_REMOVED lines=9> */
.L_x_20908:
[----:B------:R0:W-:Y:S01]  /*1eb0*/  STG.E [R16.64], R2 ;  /* 0x0000000210007986 */ /* 0x0001e2000c101924 */
[----:B------:R-:W-:Y:S05]  /*1ec0*/  BRA `(.L_x_20906) ;  /* 0x00000cc000007947 */ /* 0x000fea0003800000 */
.L_x_20907:
[----:B------:R0:W-:Y:S01]  /*1ed0*/  STG.E.U16 [R16.64], R2 ;  /* 0x0000000210007986 */ /* 0x0001e2000c101524 */
[----:B------:R-:W-:Y:S05]  /*1ee0*/  BRA `(.L_x_20906) ;  /* 0x00000ca000007947 */ /* 0x000fea0003800000 */
.L_x_20902:
        /* <DEDUP_REMOVED lines=9> */
.L_x_20910:
[----:B------:R-:W0:Y:S02]  /*1f80*/  I2F R0, R2 ;  /* 0x0000000200007306 */ /* 0x000e240000201400 */
[----:B0-----:R-:W-:-:S05]  /*1f90*/  F2FP.PACK_AB R0, RZ, R0 ;  /* 0x00000000ff00723e */ /* 0x001fca00000000ff */
[----:B------:R0:W-:Y:S01]  /*1fa0*/  STG.E.U16 [R16.64], R0 ;  /* 0x0000000010007986 */ /* 0x0001e2000c101524 */
[----:B------:R-:W-:Y:S05]  /*1fb0*/  BRA `(.L_x_20906) ;  /* 0x00000bd000007947 */ /* 0x000fea0003800000 */
.L_x_20909:
        /* <DEDUP_REMOVED lines=10> */
.L_x_20912:
[----:B------:R-:W0:Y:S02]  /*2060*/  I2F R2, R2 ;  /* 0x0000000200027306 */ /* 0x000e240000201400 */
[----:B0-----:R-:W-:-:S04]  /*2070*/  F2FP.PACK_AB R3, RZ, R2 ;  /* 0x00000002ff03723e */ /* 0x001fc800000000ff */
[----:B------:R-:W-:-:S05]  /*2080*/  PRMT R3, R3, 0x5410, RZ ;  /* 0x0000541003037816 */ /* 0x000fca00000000ff */
[----:B------:R0:W-:Y:S01]  /*2090*/  STG.E [R16.64], R3 ;  /* 0x0000000310007986 */ /* 0x0001e2000c101924 */
[----:B------:R-:W-:Y:S05]  /*20a0*/  BRA `(.L_x_20906) ;  /* 0x00000ae000007947 */ /* 0x000fea0003800000 */
.L_x_20911:
[----:B------:R-:W0:Y:S02]  /*20b0*/  I2F.F64 R2, R2 ;  /* 0x0000000200027312 */ /* 0x000e240000201c00 */
[----:B0-----:R0:W-:Y:S01]  /*20c0*/  STG.E.64 [R16.64], R2 ;  /* 0x0000000210007986 */ /* 0x0011e2000c101b24 */
[----:B------:R-:W-:Y:S05]  /*20d0*/  BRA `(.L_x_20906) ;  /* 0x00000ab000007947 */ /* 0x000fea0003800000 */
.L_x_20901:
        /* <DEDUP_REMOVED lines=12> */
.L_x_20915:
[----:B------:R-:W0:Y:S01]  /*21a0*/  I2F.F64 R4, R2 ;  /* 0x0000000200047312 */ /* 0x000e220000201c00 */
[----:B------:R-:W-:-:S05]  /*21b0*/  CS2R R6, SRZ ;  /* 0x0000000000067805 */ /* 0x000fca000001ff00 */
[----:B0-----:R0:W-:Y:S01]  /*21c0*/  STG.E.128 [R16.64], R4 ;  /* 0x0000000410007986 */ /* 0x0011e2000c101d24 */
[----:B------:R-:W-:Y:S05]  /*21d0*/  BRA `(.L_x_20906) ;  /* 0x000009b000007947 */ /* 0x000fea0003800000 */
.L_x_20914:
        /* <DEDUP_REMOVED lines=21> */
.L_x_20919:
[----:B------:R-:W-:Y:S05]  /*2330*/  BSYNC B0 ;  /* 0x0000000000007941 */ /* 0x000fea0003800000 */
.L_x_20918:
[----:B------:R-:W-:-:S05]  /*2340*/  LOP3.LUT R3, R0, R3, RZ, 0xfc, !PT ;  /* 0x0000000300037212 */ /* 0x000fca00078efcff */
[----:B------:R0:W-:Y:S01]  /*2350*/  STG.E.U8 [R16.64], R3 ;  /* 0x0000000310007986 */ /* 0x0001e2000c101124 */
[----:B------:R-:W-:Y:S05]  /*2360*/  BRA `(.L_x_20906) ;  /* 0x0000082000007947 */ /* 0x000fea0003800000 */
.L_x_20917:
        /* <DEDUP_REMOVED lines=13> */
.L_x_20921:
[----:B------:R-:W-:Y:S01]  /*2440*/  IMAD.MOV.U32 R0, RZ, RZ, 0x7f ;  /* 0x0000007fff007424 */ /* 0x000fe200078e00ff */
[----:B------:R-:W-:-:S04]  /*2450*/  ISETP.GT.U32.AND P0, PT, R3, 0x7f800000, PT ;  /* 0x7f8000000300780c */ /* 0x000fc80003f04070 */
[----:B------:R-:W-:-:S04]  /*2460*/  SEL R0, R0, 0x7c, P0 ;  /* 0x0000007c00007807 */ /* 0x000fc80000000000 */
.L_x_20922:
[----:B------:R-:W-:Y:S05]  /*2470*/  BSYNC B0 ;  /* 0x0000000000007941 */ /* 0x000fea0003800000 */
.L_x_20920:
[----:B------:R-:W-:-:S04]  /*2480*/  LOP3.LUT R2, R5, 0x80000000, RZ, 0xc0, !PT ;  /* 0x8000000005027812 */ /* 0x000fc800078ec0ff */
[----:B------:R-:W-:-:S04]  /*2490*/  SHF.R.U32.HI R3, RZ, 0x18, R2 ;  /* 0x00000018ff037819 */ /* 0x000fc80000011602 */
[----:B------:R-:W-:-:S05]  /*24a0*/  LOP3.LUT R3, R0, R3, RZ, 0xfc, !PT ;  /* 0x0000000300037212 */ /* 0x000fca00078efcff */
[----:B------:R0:W-:Y:S01]  /*24b0*/  STG.E.U8 [R16.64], R3 ;  /* 0x0000000310007986 */ /* 0x0001e2000c101124 */
[----:B------:R-:W-:Y:S05]  /*24c0*/  BRA `(.L_x_20906) ;  /* 0x000006c000007947 */ /* 0x000fea0003800000 */
.L_x_20916:
[----:B------:R-:W0:Y:S02]  /*24d0*/  I2F R0, R2 ;  /* 0x0000000200007306 */ /* 0x000e240000201400 */
[----:B0-----:R-:W-:-:S05]  /*24e0*/  F2FP.BF16.PACK_AB R0, RZ, R0 ;  /* 0x00000000ff00723e */ /* 0x001fca00000010ff */
[----:B------:R0:W-:Y:S01]  /*24f0*/  STG.E.U16 [R16.64], R0 ;  /* 0x0000000010007986 */ /* 0x0001e2000c101524 */
[----:B------:R-:W-:Y:S05]  /*2500*/  BRA `(.L_x_20906) ;  /* 0x0000068000007947 */ /* 0x000fea0003800000 */
.L_x_20913:
        /* <DEDUP_REMOVED lines=10> */
.L_x_20925:
        /* <DEDUP_REMOVED lines=17> */
.L_x_20928:
[----:B------:R-:W-:-:S04]  /*26c0*/  LOP3.LUT R2, R5, 0x80000000, RZ, 0xc0, !PT ;  /* 0x8000000005027812 */ /* 0x000fc800078ec0ff */
[----:B------:R-:W-:-:S04]  /*26d0*/  SHF.R.U32.HI R3, RZ, 0x18, R2 ;  /* 0x00000018ff037819 */ /* 0x000fc80000011602 */
[----:B------:R-:W-:-:S04]  /*26e0*/  LOP3.LUT R0, R0, R3, RZ, 0xfc, !PT ;  /* 0x0000000300007212 */ /* 0x000fc800078efcff */
[----:B------:R-:W-:Y:S02]  /*26f0*/  PRMT R8, R0, 0x7610, R8 ;  /* 0x0000761000087816 */ /* 0x000fe40000000008 */
.L_x_20927:
[----:B------:R-:W-:Y:S05]  /*2700*/  BSYNC B0 ;  /* 0x0000000000007941 */ /* 0x000fea0003800000 */
.L_x_20926:
[----:B------:R0:W-:Y:S01]  /*2710*/  STG.E.U8 [R16.64], R8 ;  /* 0x0000000810007986 */ /* 0x0001e2000c101124 */
[----:B------:R-:W-:Y:S05]  /*2720*/  BRA `(.L_x_20906) ;  /* 0x0000046000007947 */ /* 0x000fea0003800000 */
.L_x_20924:
        /* <DEDUP_REMOVED lines=17> */
.L_x_20931:
[----:B------:R-:W-:-:S04]  /*2840*/  LOP3.LUT R2, R5, 0x80000000, RZ, 0xc0, !PT ;  /* 0x8000000005027812 */ /* 0x000fc800078ec0ff */
[----:B------:R-:W-:-:S04]  /*2850*/  SHF.R.U32.HI R3, RZ, 0x18, R2 ;  /* 0x00000018ff037819 */ /* 0x000fc80000011602 */
[----:B------:R-:W-:-:S04]  /*2860*/  LOP3.LUT R0, R0, R3, RZ, 0xfc, !PT ;  /* 0x0000000300007212 */ /* 0x000fc800078efcff */
[----:B------:R-:W-:Y:S02]  /*2870*/  PRMT R8, R0, 0x7610, R8 ;  /* 0x0000761000087816 */ /* 0x000fe40000000008 */
.L_x_20930:
[----:B------:R-:W-:Y:S05]  /*2880*/  BSYNC B0 ;  /* 0x0000000000007941 */ /* 0x000fea0003800000 */
.L_x_20929:
[----:B------:R0:W-:Y:S01]  /*2890*/  STG.E.U8 [R16.64], R8 ;  /* 0x0000000810007986 */ /* 0x0001e2000c101124 */
[----:B------:R-:W-:Y:S05]  /*28a0*/  BRA `(.L_x_20906) ;  /* 0x000002e000007947 */ /* 0x000fea0003800000 */
.L_x_20923:
        /* <DEDUP_REMOVED lines=22> */
.L_x_20905:
        /* <DEDUP_REMOVED lines=20> */
.L_x_20933:
[----:B------:R-:W-:-:S05]  /*2b50*/  SHF.R.S32.HI R3, RZ, 0x1f, R2 ;  /* 0x0000001fff037819 */ /* 0x000fca0000011402 */
[----:B------:R0:W-:Y:S01]  /*2b60*/  STG.E.64 [R16.64], R2 ;  /* 0x0000000210007986 */ /* 0x0001e2000c101b24 */
[----:B------:R-:W-:Y:S05]  /*2b70*/  BRA `(.L_x_20906) ;  /* 0x0000001000007947 */ /* 0x000fea0003800000 */
.L_x_20932:
[----:B------:R0:W-:Y:S02]  /*2b80*/  STG.E [R16.64], R2 ;  /* 0x0000000210007986 */ /* 0x0001e4000c101924 */
.L_x_20906:
[----:B------:R-:W-:-:S05]  /*2b90*/  IMAD R18, R18, 0x200, R23 ;  /* 0x0000020012127824 */ /* 0x000fca00078e0217 */
[----:B------:R-:W-:Y:S02]  /*2ba0*/  IADD3 R19, R18, 0x80, RZ ;  /* 0x0000008012137810 */ /* 0x000fe40007ffe0ff */
.L_x_20867:
[----:B------:R-:W-:Y:S05]  /*2bb0*/  BSYNC B6 ;  /* 0x0000000000067941 */ /* 0x000fea0003800000 */
.L_x_20866:
        /* <DEDUP_REMOVED lines=231> */
.L_x_20936:
        /* <DEDUP_REMOVED lines=18> */
.L_x_20940:
[----:B------:R0:W5:Y:S01]  /*3b50*/  LDG.E.U8 R18, [R2.64] ;  /* 0x0000002402127981 */ /* 0x000162000c1e1100 */
[----:B------:R-:W-:Y:S05]  /*3b60*/  BRA `(.L_x_20942) ;  /* 0x00000d0000007947 */ /* 0x000fea0003800000 */
.L_x_20939:
        /* <DEDUP_REMOVED lines=8> */
.L_x_20944:
[----:B------:R0:W5:Y:S01]  /*3bf0*/  LDG.E R18, [R2.64] ;  /* 0x0000002402127981 */ /* 0x000162000c1e1900 */
[----:B------:R-:W-:Y:S05]  /*3c00*/  BRA `(.L_x_20942) ;  /* 0x00000c6000007947 */ /* 0x000fea0003800000 */
.L_x_20943:
[----:B------:R0:W5:Y:S01]  /*3c10*/  LDG.E.S16 R18, [R2.64] ;  /* 0x0000002402127981 */ /* 0x000162000c1e1700 */
[----:B------:R-:W-:Y:S05]  /*3c20*/  BRA `(.L_x_20942) ;  /* 0x00000c4000007947 */ /* 0x000fea0003800000 */
.L_x_20938:
        /* <DEDUP_REMOVED lines=9> */
.L_x_20946:
[----:B------:R-:W2:Y:S02]  /*3cc0*/  LDG.E.U16 R2, [R2.64] ;  /* 0x0000002402027981 */ /* 0x000ea4000c1e1500 */
[----:B--2---:R-:W-:-:S06]  /*3cd0*/  HADD2.F32 R18, -RZ, R2.H0_H0 ;  /* 0x20000002ff127230 */ /* 0x004fcc0000004100 */
[----:B------:R-:W0:Y:S01]  /*3ce0*/  F2I.FTZ.TRUNC.NTZ R18, R18 ;  /* 0x0000001200127305 */ /* 0x000e22000021f100 */
[----:B------:R-:W-:Y:S05]  /*3cf0*/  BRA `(.L_x_20942) ;  /* 0x00000b7000007947 */ /* 0x000fea0003800000 */
.L_x_20945:
        /* <DEDUP_REMOVED lines=9> */
.L_x_20948:
[----:B------:R-:W2:Y:S02]  /*3d90*/  LDG.E.U16 R2, [R2.64] ;  /* 0x0000002402027981 */ /* 0x000ea4000c1e1500 */
[----:B--2---:R-:W-:-:S06]  /*3da0*/  HADD2.F32 R18, -RZ, R2.H0_H0 ;  /* 0x20000002ff127230 */ /* 0x004fcc0000004100 */
[----:B------:R-:W0:Y:S01]  /*3db0*/  F2I.FTZ.TRUNC.NTZ R18, R18 ;  /* 0x0000001200127305 */ /* 0x000e22000021f100 */
[----:B------:R-:W-:Y:S05]  /*3dc0*/  BRA `(.L_x_20942) ;  /* 0x00000aa000007947 */ /* 0x000fea0003800000 */
.L_x_20947:
[----:B------:R-:W2:Y:S02]  /*3dd0*/  LDG.E.64 R2, [R2.64] ;  /* 0x0000002402027981 */ /* 0x000ea4000c1e1b00 */
[----:B--2---:R0:W1:Y:S01]  /*3de0*/  F2I.F64.TRUNC R18, R2 ;  /* 0x0000000200127311 */ /* 0x004062000030d100 */
[----:B------:R-:W-:Y:S05]  /*3df0*/  BRA `(.L_x_20942) ;  /* 0x00000a7000007947 */ /* 0x000fea0003800000 */
.L_x_20937:
        /* <DEDUP_REMOVED lines=12> */
.L_x_20951:
[----:B------:R-:W2:Y:S02]  /*3ec0*/  LDG.E.64 R2, [R2.64] ;  /* 0x0000002402027981 */ /* 0x000ea4000c1e1b00 */
[----:B--2---:R0:W1:Y:S01]  /*3ed0*/  F2I.F64.TRUNC R18, R2 ;  /* 0x0000000200127311 */ /* 0x004062000030d100 */
[----:B------:R-:W-:Y:S05]  /*3ee0*/  BRA `(.L_x_20942) ;  /* 0x0000098000007947 */ /* 0x000fea0003800000 */
.L_x_20950:
        /* <DEDUP_REMOVED lines=27> */
.L_x_20953:
        /* <DEDUP_REMOVED lines=14> */
.L_x_20952:
[----:B------:R-:W2:Y:S02]  /*4180*/  LDG.E.U16 R18, [R2.64] ;  /* 0x0000002402127981 */ /* 0x000ea4000c1e1500 */
[----:B--2---:R-:W-:-:S06]  /*4190*/  PRMT R18, RZ, 0x5410, R18 ;  /* 0x00005410ff127816 */ /* 0x004fcc0000000012 */
[----:B------:R-:W0:Y:S01]  /*41a0*/  F2I.FTZ.TRUNC.NTZ R18, R18 ;  /* 0x0000001200127305 */ /* 0x000e22000021f100 */
[----:B------:R-:W-:Y:S05]  /*41b0*/  BRA `(.L_x_20942) ;  /* 0x000006b000007947 */ /* 0x000fea0003800000 */
.L_x_20949:
        /* <DEDUP_REMOVED lines=10> */
.L_x_20956:
        /* <DEDUP_REMOVED lines=21> */
.L_x_20960:
[----:B------:R-:W-:Y:S05]  /*43b0*/  BSYNC B1 ;  /* 0x0000000000017941 */ /* 0x000fea0003800000 */
.L_x_20959:
[----:B------:R-:W-:Y:S01]  /*43c0*/  IMAD.SHL.U32 R2, R2, 0x100000, RZ ;  /* 0x0010000002027824 */ /* 0x000fe200078e00ff */
[----:B------:R-:W-:-:S04]  /*43d0*/  LEA R3, R0, 0x3b800000, 0x17 ;  /* 0x3b80000000037811 */ /* 0x000fc800078eb8ff */
[----:B------:R-:W-:Y:S02]  /*43e0*/  LOP3.LUT R18, R3, R2, R18, 0xfe, !PT ;  /* 0x0000000203127212 */ /* 0x000fe400078efe12 */
.L_x_20958:
[----:B------:R-:W-:Y:S05]  /*43f0*/  BSYNC B0 ;  /* 0x0000000000007941 */ /* 0x000fea0003800000 */
.L_x_20957:
[----:B------:R-:W0:Y:S01]  /*4400*/  F2I.FTZ.TRUNC.NTZ R18, R18 ;  /* 0x0000001200127305 */ /* 0x000e22000021f100 */
[----:B------:R-:W-:Y:S05]  /*4410*/  BRA `(.L_x_20942) ;  /* 0x0000045000007947 */ /* 0x000fea0003800000 */
.L_x_20955:
        /* <DEDUP_REMOVED lines=21> */
.L_x_20964:
[----:B------:R-:W-:Y:S05]  /*4570*/  BSYNC B1 ;  /* 0x0000000000017941 */ /* 0x000fea0003800000 */
.L_x_20963:
[----:B------:R-:W-:Y:S01]  /*4580*/  IMAD.SHL.U32 R2, R2, 0x200000, RZ ;  /* 0x0020000002027824 */ /* 0x000fe200078e00ff */
[----:B------:R-:W-:-:S04]  /*4590*/  LEA R3, R0, 0x37800000, 0x17 ;  /* 0x3780000000037811 */ /* 0x000fc800078eb8ff */
[----:B------:R-:W-:Y:S02]  /*45a0*/  LOP3.LUT R18, R3, R2, R18, 0xfe, !PT ;  /* 0x0000000203127212 */ /* 0x000fe400078efe12 */
.L_x_20962:
[----:B------:R-:W-:Y:S05]  /*45b0*/  BSYNC B0 ;  /* 0x0000000000007941 */ /* 0x000fea0003800000 */
.L_x_20961:
[----:B------:R-:W0:Y:S01]  /*45c0*/  F2I.FTZ.TRUNC.NTZ R18, R18 ;  /* 0x0000001200127305 */ /* 0x000e22000021f100 */
[----:B------:R-:W-:Y:S05]  /*45d0*/  BRA `(.L_x_20942) ;  /* 0x0000029000007947 */ /* 0x000fea0003800000 */
.L_x_20954:
        /* <DEDUP_REMOVED lines=14> */
.L_x_20968:
[----:B------:R-:W-:Y:S05]  /*46c0*/  BSYNC B0 ;  /* 0x0000000000007941 */ /* 0x000fea0003800000 */
.L_x_20967:
[----:B------:R-:W0:Y:S01]  /*46d0*/  F2I.FTZ.TRUNC.NTZ R18, R18 ;  /* 0x0000001200127305 */ /* 0x000e22000021f100 */
[----:B------:R-:W-:Y:S05]  /*46e0*/  BRA `(.L_x_20942) ;  /* 0x0000018000007947 */ /* 0x000fea0003800000 */
.L_x_20941:
        /* <DEDUP_REMOVED lines=21> */
.L_x_20966:
[----:B------:R0:W5:Y:S01]  /*4840*/  LDG.E R18, [R2.64] ;  /* 0x0000002402127981 */ /* 0x000162000c1e1900 */
[----:B------:R-:W-:Y:S05]  /*4850*/  BRA `(.L_x_20942) ;  /* 0x0000001000007947 */ /* 0x000fea0003800000 */
.L_x_20965:
[----:B------:R0:W5:Y:S02]  /*4860*/  LDG.E R18, [R2.64] ;  /* 0x0000002402127981 */ /* 0x000164000c1e1900 */
.L_x_20942:
        /* <DEDUP_REMOVED lines=15> */
.L_x_20972:
[----:B------:R0:W-:Y:S01]  /*4960*/  STG.E.U8 [R16.64], R2 ;  /* 0x0000000210007986 */ /* 0x0001e2000c101124 */
[----:B------:R-:W-:Y:S05]  /*4970*/  BRA `(.L_x_20974) ;  /* 0x00000d7000007947 */ /* 0x000fea0003800000 */
.L_x_20971:
        /* <DEDUP_REMOVED lines=9> */
.L_x_20976:
[----:B------:R0:W-:Y:S01]  /*4a10*/  STG.E [R16.64], R2 ;  /* 0x0000000210007986 */ /* 0x0001e2000c101924 */
[----:B------:R-:W-:Y:S05]  /*4a20*/  BRA `(.L_x_20974) ;  /* 0x00000cc000007947 */ /* 0x000fea0003800000 */
.L_x_20975:
[----:B------:R0:W-:Y:S01]  /*4a30*/  STG.E.U16 [R16.64], R2 ;  /* 0x0000000210007986 */ /* 0x0001e2000c101524 */
[----:B------:R-:W-:Y:S05]  /*4a40*/  BRA `(.L_x_20974) ;  /* 0x00000ca000007947 */ /* 0x000fea0003800000 */
.L_x_20970:
        /* <DEDUP_REMOVED lines=9> */
.L_x_20978:
[----:B------:R-:W0:Y:S02]  /*4ae0*/  I2F R0, R2 ;  /* 0x0000000200007306 */ /* 0x000e240000201400 */
[----:B0-----:R-:W-:-:S05]  /*4af0*/  F2FP.PACK_AB R0, RZ, R0 ;  /* 0x00000000ff00723e */ /* 0x001fca00000000ff */
[----:B------:R0:W-:Y:S01]  /*4b00*/  STG.E.U16 [R16.64], R0 ;  /* 0x0000000010007986 */ /* 0x0001e2000c101524 */
[----:B------:R-:W-:Y:S05]  /*4b10*/  BRA `(.L_x_20974) ;  /* 0x00000bd000007947 */ /* 0x000fea0003800000 */
.L_x_20977:
        /* <DEDUP_REMOVED lines=10> */
.L_x_20980:
[----:B------:R-:W0:Y:S02]  /*4bc0*/  I2F R2, R2 ;  /* 0x0000000200027306 */ /* 0x000e240000201400 */
[----:B0-----:R-:W-:-:S04]  /*4bd0*/  F2FP.PACK_AB R3, RZ, R2 ;  /* 0x00000002ff03723e */ /* 0x001fc800000000ff */
[----:B------:R-:W-:-:S05]  /*4be0*/  PRMT R3, R3, 0x5410, RZ ;  /* 0x0000541003037816 */ /* 0x000fca00000000ff */
[----:B------:R0:W-:Y:S01]  /*4bf0*/  STG.E [R16.64], R3 ;  /* 0x0000000310007986 */ /* 0x0001e2000c101924 */
[----:B------:R-:W-:Y:S05]  /*4c00*/  BRA `(.L_x_20974) ;  /* 0x00000ae000007947 */ /* 0x000fea0003800000 */
.L_x_20979:
[----:B------:R-:W0:Y:S02]  /*4c10*/  I2F.F64 R2, R2 ;  /* 0x0000000200027312 */ /* 0x000e240000201c00 */
[----:B0-----:R0:W-:Y:S01]  /*4c20*/  STG.E.64 [R16.64], R2 ;  /* 0x0000000210007986 */ /* 0x0011e2000c101b24 */
[----:B------:R-:W-:Y:S05]  /*4c30*/  BRA `(.L_x_20974) ;  /* 0x00000ab000007947 */ /* 0x000fea0003800000 */
.L_x_20969:
        /* <DEDUP_REMOVED lines=12> */
.L_x_20983:
[----:B------:R-:W0:Y:S01]  /*4d00*/  I2F.F64 R4, R2 ;  /* 0x0000000200047312 */ /* 0x000e220000201c00 */
[----:B------:R-:W-:-:S05]  /*4d10*/  CS2R R6, SRZ ;  /* 0x0000000000067805 */ /* 0x000fca000001ff00 */
[----:B0-----:R0:W-:Y:S01]  /*4d20*/  STG.E.128 [R16.64], R4 ;  /* 0x0000000410007986 */ /* 0x0011e2000c101d24 */
[----:B------:R-:W-:Y:S05]  /*4d30*/  BRA `(.L_x_20974) ;  /* 0x000009b000007947 */ /* 0x000fea0003800000 */
.L_x_20982:
        /* <DEDUP_REMOVED lines=21> */
.L_x_20987:
[----:B------:R-:W-:Y:S05]  /*4e90*/  BSYNC B0 ;  /* 0x0000000000007941 */ /* 0x000fea0003800000 */
.L_x_20986:
[----:B------:R-:W-:-:S05]  /*4ea0*/  LOP3.LUT R3, R0, R3, RZ, 0xfc, !PT ;  /* 0x0000000300037212 */ /* 0x000fca00078efcff */
[----:B------:R0:W-:Y:S01]  /*4eb0*/  STG.E.U8 [R16.64], R3 ;  /* 0x0000000310007986 */ /* 0x0001e2000c101124 */
[----:B------:R-:W-:Y:S05]  /*4ec0*/  BRA `(.L_x_20974) ;  /* 0x0000082000007947 */ /* 0x000fea0003800000 */
.L_x_20985:
        /* <DEDUP_REMOVED lines=13> */
.L_x_20989:
[----:B------:R-:W-:Y:S01]  /*4fa0*/  IMAD.MOV.U32 R0, RZ, RZ, 0x7f ;  /* 0x0000007fff007424 */ /* 0x000fe200078e00ff */
[----:B------:R-:W-:-:S04]  /*4fb0*/  ISETP.GT.U32.AND P0, PT, R3, 0x7f800000, PT ;  /* 0x7f8000000300780c */ /* 0x000fc80003f04070 */
[----:B------:R-:W-:-:S04]  /*4fc0*/  SEL R0, R0, 0x7c, P0 ;  /* 0x0000007c00007807 */ /* 0x000fc80000000000 */
.L_x_20990:
[----:B------:R-:W-:Y:S05]  /*4fd0*/  BSYNC B0 ;  /* 0x0000000000007941 */ /* 0x000fea0003800000 */
.L_x_20988:
[----:B------:R-:W-:-:S04]  /*4fe0*/  LOP3.LUT R2, R5, 0x80000000, RZ, 0xc0, !PT ;  /* 0x8000000005027812 */ /* 0x000fc800078ec0ff */
[----:B------:R-:W-:-:S04]  /*4ff0*/  SHF.R.U32.HI R3, RZ, 0x18, R2 ;  /* 0x00000018ff037819 */ /* 0x000fc80000011602 */
[----:B------:R-:W-:-:S05]  /*5000*/  LOP3.LUT R3, R0, R3, RZ, 0xfc, !PT ;  /* 0x0000000300037212 */ /* 0x000fca00078efcff */
[----:B------:R0:W-:Y:S01]  /*5010*/  STG.E.U8 [R16.64], R3 ;  /* 0x0000000310007986 */ /* 0x0001e2000c101124 */
[----:B------:R-:W-:Y:S05]  /*5020*/  BRA `(.L_x_20974) ;  /* 0x000006c000007947 */ /* 0x000fea0003800000 */
.L_x_20984:
[----:B------:R-:W0:Y:S02]  /*5030*/  I2F R0, R2 ;  /* 0x0000000200007306 */ /* 0x000e240000201400 */
[----:B0-----:R-:W-:-:S05]  /*5040*/  F2FP.BF16.PACK_AB R0, RZ, R0 ;  /* 0x00000000ff00723e */ /* 0x001fca00000010ff */
[----:B------:R0:W-:Y:S01]  /*5050*/  STG.E.U16 [R16.64], R0 ;  /* 0x0000000010007986 */ /* 0x0001e2000c101524 */
[----:B------:R-:W-:Y:S05]  /*5060*/  BRA `(.L_x_20974) ;  /* 0x0000068000007947 */ /* 0x000fea0003800000 */
.L_x_20981:
        /* <DEDUP_REMOVED lines=10> */
.L_x_20993:
        /* <DEDUP_REMOVED lines=17> */
.L_x_20996:
[----:B------:R-:W-:-:S04]  /*5220*/  LOP3.LUT R2, R5, 0x80000000, RZ, 0xc0, !PT ;  /* 0x8000000005027812 */ /* 0x000fc800078ec0ff */
[----:B------:R-:W-:-:S04]  /*5230*/  SHF.R.U32.HI R3, RZ, 0x18, R2 ;  /* 0x00000018ff037819 */ /* 0x000fc80000011602 */
[----:B------:R-:W-:-:S04]  /*5240*/  LOP3.LUT R0, R0, R3, RZ, 0xfc, !PT ;  /* 0x0000000300007212 */ /* 0x000fc800078efcff */
[----:B------:R-:W-:Y:S02]  /*5250*/  PRMT R8, R0, 0x7610, R8 ;  /* 0x0000761000087816 */ /* 0x000fe40000000008 */
.L_x_20995:
[----:B------:R-:W-:Y:S05]  /*5260*/  BSYNC B0 ;  /* 0x0000000000007941 */ /* 0x000fea0003800000 */
.L_x_20994:
[----:B------:R0:W-:Y:S01]  /*5270*/  STG.E.U8 [R16.64], R8 ;  /* 0x0000000810007986 */ /* 0x0001e2000c101124 */
[----:B------:R-:W-:Y:S05]  /*5280*/  BRA `(.L_x_20974) ;  /* 0x0000046000007947 */ /* 0x000fea0003800000 */
.L_x_20992:
        /* <DEDUP_REMOVED lines=17> */
.L_x_20999:
[----:B------:R-:W-:-:S04]  /*53a0*/  LOP3.LUT R2, R5, 0x80000000, RZ, 0xc0, !PT ;  /* 0x8000000005027812 */ /* 0x000fc800078ec0ff */
[----:B------:R-:W-:-:S04]  /*53b0*/  SHF.R.U32.HI R3, RZ, 0x18, R2 ;  /* 0x00000018ff037819 */ /* 0x000fc80000011602 */
[----:B------:R-:W-:-:S04]  /*53c0*/  LOP3.LUT R0, R0, R3, RZ, 0xfc, !PT ;  /* 0x0000000300007212 */ /* 0x000fc800078efcff */
[----:B------:R-:W-:Y:S02]  /*53d0*/  PRMT R8, R0, 0x7610, R8 ;  /* 0x0000761000087816 */ /* 0x000fe40000000008 */
.L_x_20998:
[----:B------:R-:W-:Y:S05]  /*53e0*/  BSYNC B0 ;  /* 0x0000000000007941 */ /* 0x000fea0003800000 */
.L_x_20997:
[----:B------:R0:W-:Y:S01]  /*53f0*/  STG.E.U8 [R16.64], R8 ;  /* 0x0000000810007986 */ /* 0x0001e2000c101124 */
[----:B------:R-:W-:Y:S05]  /*5400*/  BRA `(.L_x_20974) ;  /* 0x000002e000007947 */ /* 0x000fea0003800000 */
.L_x_20991:
        /* <DEDUP_REMOVED lines=22> */
.L_x_20973:
        /* <DEDUP_REMOVED lines=20> */
.L_x_21001:
[----:B------:R-:W-:-:S05]  /*56b0*/  SHF.R.S32.HI R3, RZ, 0x1f, R2 ;  /* 0x0000001fff037819 */ /* 0x000fca0000011402 */
[----:B------:R0:W-:Y:S01]  /*56c0*/  STG.E.64 [R16.64], R2 ;  /* 0x0000000210007986 */ /* 0x0001e2000c101b24 */
[----:B------:R-:W-:Y:S05]  /*56d0*/  BRA `(.L_x_20974) ;  /* 0x0000001000007947 */ /* 0x000fea0003800000 */
.L_x_21000:
[----:B------:R0:W-:Y:S02]  /*56e0*/  STG.E [R16.64], R2 ;  /* 0x0000000210007986 */ /* 0x0001e4000c101924 */
.L_x_20974:
        /* <DEDUP_REMOVED lines=231> */
.L_x_21002:
        /* <DEDUP_REMOVED lines=18> */
.L_x_21006:
[----:B------:R0:W5:Y:S01]  /*6680*/  LDG.E.U8 R18, [R2.64] ;  /* 0x0000002402127981 */ /* 0x000162000c1e1100 */
[----:B------:R-:W-:Y:S05]  /*6690*/  BRA `(.L_x_21008) ;  /* 0x00000d0000007947 */ /* 0x000fea0003800000 */
.L_x_21005:
        /* <DEDUP_REMOVED lines=8> */
.L_x_21010:
[----:B------:R0:W5:Y:S01]  /*6720*/  LDG.E R18, [R2.64] ;  /* 0x0000002402127981 */ /* 0x000162000c1e1900 */
[----:B------:R-:W-:Y:S05]  /*6730*/  BRA `(.L_x_21008) ;  /* 0x00000c6000007947 */ /* 0x000fea0003800000 */
.L_x_21009:
[----:B------:R0:W5:Y:S01]  /*6740*/  LDG.E.S16 R18, [R2.64] ;  /* 0x0000002402127981 */ /* 0x000162000c1e1700 */
[----:B------:R-:W-:Y:S05]  /*6750*/  BRA `(.L_x_21008) ;  /* 0x00000c4000007947 */ /* 0x000fea0003800000 */
.L_x_21004:
        /* <DEDUP_REMOVED lines=9> */
.L_x_21012:
[----:B------:R-:W2:Y:S02]  /*67f0*/  LDG.E.U16 R2, [R2.64] ;  /* 0x0000002402027981 */ /* 0x000ea4000c1e1500 */
[----:B--2---:R-:W-:-:S06]  /*6800*/  HADD2.F32 R18, -RZ, R2.H0_H0 ;  /* 0x20000002ff127230 */ /* 0x004fcc0000004100 */
[----:B------:R-:W0:Y:S01]  /*6810*/  F2I.FTZ.TRUNC.NTZ R18, R18 ;  /* 0x0000001200127305 */ /* 0x000e22000021f100 */
[----:B------:R-:W-:Y:S05]  /*6820*/  BRA `(.L_x_21008) ;  /* 0x00000b7000007947 */ /* 0x000fea0003800000 */
.L_x_21011:
        /* <DEDUP_REMOVED lines=9> */
.L_x_21014:
[----:B------:R-:W2:Y:S02]  /*68c0*/  LDG.E.U16 R2, [R2.64] ;  /* 0x0000002402027981 */ /* 0x000ea4000c1e1500 */
[----:B--2---:R-:W-:-:S06]  /*68d0*/  HADD2.F32 R18, -RZ, R2.H0_H0 ;  /* 0x20000002ff127230 */ /* 0x004fcc0000004100 */
[----:B------:R-:W0:Y:S01]  /*68e0*/  F2I.FTZ.TRUNC.NTZ R18, R18 ;  /* 0x0000001200127305 */ /* 0x000e22000021f100 */
[----:B------:R-:W-:Y:S05]  /*68f0*/  BRA `(.L_x_21008) ;  /* 0x00000aa000007947 */ /* 0x000fea0003800000 */
.L_x_21013:
[----:B------:R-:W2:Y:S02]  /*6900*/  LDG.E.64 R2, [R2.64] ;  /* 0x0000002402027981 */ /* 0x000ea4000c1e1b00 */
[----:B--2---:R0:W1:Y:S01]  /*6910*/  F2I.F64.TRUNC R18, R2 ;  /* 0x0000000200127311 */ /* 0x004062000030d100 */
[----:B------:R-:W-:Y:S05]  /*6920*/  BRA `(.L_x_21008) ;  /* 0x00000a7000007947 */ /* 0x000fea0003800000 */
.L_x_21003:
        /* <DEDUP_REMOVED lines=12> */
.L_x_21017:
[----:B------:R-:W2:Y:S02]  /*69f0*/  LDG.E.64 R2, [R2.64] ;  /* 0x0000002402027981 */ /* 0x000ea4000c1e1b00 */
[----:B--2---:R0:W1:Y:S01]  /*6a00*/  F2I.F64.TRUNC R18, R2 ;  /* 0x0000000200127311 */ /* 0x004062000030d100 */
[----:B------:R-:W-:Y:S05]  /*6a10*/  BRA `(.L_x_21008) ;  /* 0x0000098000007947 */ /* 0x000fea0003800000 */
.L_x_21016:
        /* <DEDUP_REMOVED lines=27> */
.L_x_21019:
        /* <DEDUP_REMOVED lines=14> */
.L_x_21018:
[----:B------:R-:W2:Y:S02]  /*6cb0*/  LDG.E.U16 R18, [R2.64] ;  /* 0x0000002402127981 */ /* 0x000ea4000c1e1500 */
[----:B--2---:R-:W-:-:S06]  /*6cc0*/  PRMT R18, RZ, 0x5410, R18 ;  /* 0x00005410ff127816 */ /* 0x004fcc0000000012 */
[----:B------:R-:W0:Y:S01]  /*6cd0*/  F2I.FTZ.TRUNC.NTZ R18, R18 ;  /* 0x0000001200127305 */ /* 0x000e22000021f100 */
[----:B------:R-:W-:Y:S05]  /*6ce0*/  BRA `(.L_x_21008) ;  /* 0x000006b000007947 */ /* 0x000fea0003800000 */
.L_x_21015:
        /* <DEDUP_REMOVED lines=10> */
.L_x_21022:
        /* <DEDUP_REMOVED lines=21> */
.L_x_21026:
[----:B------:R-:W-:Y:S05]  /*6ee0*/  BSYNC B1 ;  /* 0x0000000000017941 */ /* 0x000fea0003800000 */
.L_x_21025:
[----:B------:R-:W-:Y:S01]  /*6ef0*/  IMAD.SHL.U32 R2, R2, 0x100000, RZ ;  /* 0x0010000002027824 */ /* 0x000fe200078e00ff */
[----:B------:R-:W-:-:S04]  /*6f00*/  LEA R3, R0, 0x3b800000, 0x17 ;  /* 0x3b80000000037811 */ /* 0x000fc800078eb8ff */
[----:B------:R-:W-:Y:S02]  /*6f10*/  LOP3.LUT R18, R3, R2, R18, 0xfe, !PT ;  /* 0x0000000203127212 */ /* 0x000fe400078efe12 */
.L_x_21024:
[----:B------:R-:W-:Y:S05]  /*6f20*/  BSYNC B0 ;  /* 0x0000000000007941 */ /* 0x000fea0003800000 */
.L_x_21023:
[----:B------:R-:W0:Y:S01]  /*6f30*/  F2I.FTZ.TRUNC.NTZ R18, R18 ;  /* 0x0000001200127305 */ /* 0x000e22000021f100 */
[----:B------:R-:W-:Y:S05]  /*6f40*/  BRA `(.L_x_21008) ;  /* 0x0000045000007947 */ /* 0x000fea0003800000 */
.L_x_21021:
        /* <DEDUP_REMOVED lines=21> */
.L_x_21030:
[----:B------:R-:W-:Y:S05]  /*70a0*/  BSYNC B1 ;  /* 0x0000000000017941 */ /* 0x000fea0003800000 */
.L_x_21029:
[----:B------:R-:W-:Y:S01]  /*70b0*/  IMAD.SHL.U32 R2, R2, 0x200000, RZ ;  /* 0x0020000002027824 */ /* 0x000fe200078e00ff */
[----:B------:R-:W-:-:S04]  /*70c0*/  LEA R3, R0, 0x37800000, 0x17 ;  /* 0x3780000000037811 */ /* 0x000fc800078eb8ff */
[----:B------:R-:W-:Y:S02]  /*70d0*/  LOP3.LUT R18, R3, R2, R18, 0xfe, !PT ;  /* 0x0000000203127212 */ /* 0x000fe400078efe12 */
.L_x_21028:
[----:B------:R-:W-:Y:S05]  /*70e0*/  BSYNC B0 ;  /* 0x0000000000007941 */ /* 0x000fea0003800000 */
.L_x_21027:
[----:B------:R-:W0:Y:S01]  /*70f0*/  F2I.FTZ.TRUNC.NTZ R18, R18 ;  /* 0x0000001200127305 */ /* 0x000e22000021f100 */
[----:B------:R-:W-:Y:S05]  /*7100*/  BRA `(.L_x_21008) ;  /* 0x0000029000007947 */ /* 0x000fea0003800000 */
.L_x_21020:
        /* <DEDUP_REMOVED lines=14> */
.L_x_21034:
[----:B------:R-:W-:Y:S05]  /*71f0*/  BSYNC B0 ;  /* 0x0000000000007941 */ /* 0x000fea0003800000 */
.L_x_21033:
[----:B------:R-:W0:Y:S01]  /*7200*/  F2I.FTZ.TRUNC.NTZ R18, R18 ;  /* 0x0000001200127305 */ /* 0x000e22000021f100 */
[----:B------:R-:W-:Y:S05]  /*7210*/  BRA `(.L_x_21008) ;  /* 0x0000018000007947 */ /* 0x000fea0003800000 */
.L_x_21007:
        /* <DEDUP_REMOVED lines=21> */
.L_x_21032:
[----:B------:R0:W5:Y:S01]  /*7370*/  LDG.E R18, [R2.64] ;  /* 0x0000002402127981 */ /* 0x000162000c1e1900 */
[----:B------:R-:W-:Y:S05]  /*7380*/  BRA `(.L_x_21008) ;  /* 0x0000001000007947 */ /* 0x000fea0003800000 */
.L_x_21031:
[----:B------:R0:W5:Y:S02]  /*7390*/  LDG.E R18, [R2.64] ;  /* 0x0000002402127981 */ /* 0x000164000c1e1900 */
.L_x_21008:
        /* <DEDUP_REMOVED lines=15> */
.L_x_21038:
[----:B------:R0:W-:Y:S01]  /*7490*/  STG.E.U8 [R16.64], R2 ;  /* 0x0000000210007986 */ /* 0x0001e2000c101124 */
[----:B------:R-:W-:Y:S05]  /*74a0*/  BRA `(.L_x_21040) ;  /* 0x00000d7000007947 */ /* 0x000fea0003800000 */
.L_x_21037:
        /* <DEDUP_REMOVED lines=9> */
.L_x_21042:
[----:B------:R0:W-:Y:S01]  /*7540*/  STG.E [R16.64], R2 ;  /* 0x0000000210007986 */ /* 0x0001e2000c101924 */
[----:B------:R-:W-:Y:S05]  /*7550*/  BRA `(.L_x_21040) ;  /* 0x00000cc000007947 */ /* 0x000fea0003800000 */
.L_x_21041:
[----:B------:R0:W-:Y:S01]  /*7560*/  STG.E.U16 [R16.64], R2 ;  /* 0x0000000210007986 */ /* 0x0001e2000c101524 */
[----:B------:R-:W-:Y:S05]  /*7570*/  BRA `(.L_x_21040) ;  /* 0x00000ca000007947 */ /* 0x000fea0003800000 */
.L_x_21036:
        /* <DEDUP_REMOVED lines=9> */
.L_x_21044:
[----:B------:R-:W0:Y:S02]  /*7610*/  I2F R0, R2 ;  /* 0x0000000200007306 */ /* 0x000e240000201400 */
[----:B0-----:R-:W-:-:S05]  /*7620*/  F2FP.PACK_AB R0, RZ, R0 ;  /* 0x00000000ff00723e */ /* 0x001fca00000000ff */
[----:B------:R0:W-:Y:S01]  /*7630*/  STG.E.U16 [R16.64], R0 ;  /* 0x0000000010007986 */ /* 0x0001e2000c101524 */
[----:B------:R-:W-:Y:S05]  /*7640*/  BRA `(.L_x_21040) ;  /* 0x00000bd000007947 */ /* 0x000fea0003800000 */
.L_x_21043:
        /* <DEDUP_REMOVED lines=10> */
.L_x_21046:
[----:B------:R-:W0:Y:S02]  /*76f0*/  I2F R2, R2 ;  /* 0x0000000200027306 */ /* 0x000e240000201400 */
[----:B0-----:R-:W-:-:S04]  /*7700*/  F2FP.PACK_AB R3, RZ, R2 ;  /* 0x00000002ff03723e */ /* 0x001fc800000000ff */
[----:B------:R-:W-:-:S05]  /*7710*/  PRMT R3, R3, 0x5410, RZ ;  /* 0x0000541003037816 */ /* 0x000fca00000000ff */
[----:B------:R0:W-:Y:S01]  /*7720*/  STG.E [R16.64], R3 ;  /* 0x0000000310007986 */ /* 0x0001e2000c101924 */
[----:B------:R-:W-:Y:S05]  /*7730*/  BRA `(.L_x_21040) ;  /* 0x00000ae000007947 */ /* 0x000fea0003800000 */
.L_x_21045:
[----:B------:R-:W0:Y:S02]  /*7740*/  I2F.F64 R2, R2 ;  /* 0x0000000200027312 */ /* 0x000e240000201c00 */
[----:B0-----:R0:W-:Y:S01]  /*7750*/  STG.E.64 [R16.64], R2 ;  /* 0x0000000210007986 */ /* 0x0011e2000c101b24 */
[----:B------:R-:W-:Y:S05]  /*7760*/  BRA `(.L_x_21040) ;  /* 0x00000ab000007947 */ /* 0x000fea0003800000 */
.L_x_21035:
        /* <DEDUP_REMOVED lines=12> */
.L_x_21049:
[----:B------:R-:W0:Y:S01]  /*7830*/  I2F.F64 R4, R2 ;  /* 0x0000000200047312 */ /* 0x000e220000201c00 */
[----:B------:R-:W-:-:S05]  /*7840*/  CS2R R6, SRZ ;  /* 0x0000000000067805 */ /* 0x000fca000001ff00 */
[----:B0-----:R0:W-:Y:S01]  /*7850*/  STG.E.128 [R16.64], R4 ;  /* 0x0000000410007986 */ /* 0x0011e2000c101d24 */
[----:B------:R-:W-:Y:S05]  /*7860*/  BRA `(.L_x_21040) ;  /* 0x000009b000007947 */ /* 0x000fea0003800000 */
.L_x_21048:
        /* <DEDUP_REMOVED lines=21> */
.L_x_21053:
[----:B------:R-:W-:Y:S05]  /*79c0*/  BSYNC B0 ;  /* 0x0000000000007941 */ /* 0x000fea0003800000 */
.L_x_21052:
[----:B------:R-:W-:-:S05]  /*79d0*/  LOP3.LUT R3, R0, R3, RZ, 0xfc, !PT ;  /* 0x0000000300037212 */ /* 0x000fca00078efcff */
[----:B------:R0:W-:Y:S01]  /*79e0*/  STG.E.U8 [R16.64], R3 ;  /* 0x0000000310007986 */ /* 0x0001e2000c101124 */
[----:B------:R-:W-:Y:S05]  /*79f0*/  BRA `(.L_x_21040) ;  /* 0x0000082000007947 */ /* 0x000fea0003800000 */
.L_x_21051:
        /* <DEDUP_REMOVED lines=13> */
.L_x_21055:
[----:B------:R-:W-:Y:S01]  /*7ad0*/  IMAD.MOV.U32 R0, RZ, RZ, 0x7f ;  /* 0x0000007fff007424 */ /* 0x000fe200078e00ff */
[----:B------:R-:W-:-:S04]  /*7ae0*/  ISETP.GT.U32.AND P0, PT, R3, 0x7f800000, PT ;  /* 0x7f8000000300780c */ /* 0x000fc80003f04070 */
[----:B------:R-:W-:-:S04]  /*7af0*/  SEL R0, R0, 0x7c, P0 ;  /* 0x0000007c00007807 */ /* 0x000fc80000000000 */
.L_x_21056:
[----:B------:R-:W-:Y:S05]  /*7b00*/  BSYNC B0 ;  /* 0x0000000000007941 */ /* 0x000fea0003800000 */
.L_x_21054:
[----:B------:R-:W-:-:S04]  /*7b10*/  LOP3.LUT R2, R5, 0x80000000, RZ, 0xc0, !PT ;  /* 0x8000000005027812 */ /* 0x000fc800078ec0ff */
[----:B------:R-:W-:-:S04]  /*7b20*/  SHF.R.U32.HI R3, RZ, 0x18, R2 ;  /* 0x00000018ff037819 */ /* 0x000fc80000011602 */
[----:B------:R-:W-:-:S05]  /*7b30*/  LOP3.LUT R3, R0, R3, RZ, 0xfc, !PT ;  /* 0x0000000300037212 */ /* 0x000fca00078efcff */
[----:B------:R0:W-:Y:S01]  /*7b40*/  STG.E.U8 [R16.64], R3 ;  /* 0x0000000310007986 */ /* 0x0001e2000c101124 */
[----:B------:R-:W-:Y:S05]  /*7b50*/  BRA `(.L_x_21040) ;  /* 0x000006c000007947 */ /* 0x000fea0003800000 */
.L_x_21050:
[----:B------:R-:W0:Y:S02]  /*7b60*/  I2F R0, R2 ;  /* 0x0000000200007306 */ /* 0x000e240000201400 */
[----:B0-----:R-:W-:-:S05]  /*7b70*/  F2FP.BF16.PACK_AB R0, RZ, R0 ;  /* 0x00000000ff00723e */ /* 0x001fca00000010ff */
[----:B------:R0:W-:Y:S01]  /*7b80*/  STG.E.U16 [R16.64], R0 ;  /* 0x0000000010007986 */ /* 0x0001e2000c101524 */
[----:B------:R-:W-:Y:S05]  /*7b90*/  BRA `(.L_x_21040) ;  /* 0x0000068000007947 */ /* 0x000fea0003800000 */
.L_x_21047:
        /* <DEDUP_REMOVED lines=10> */
.L_x_21059:
        /* <DEDUP_REMOVED lines=17> */
.L_x_21062:
[----:B------:R-:W-:-:S04]  /*7d50*/  LOP3.LUT R2, R5, 0x80000000, RZ, 0xc0, !PT ;  /* 0x8000000005027812 */ /* 0x000fc800078ec0ff */
[----:B------:R-:W-:-:S04]  /*7d60*/  SHF.R.U32.HI R3, RZ, 0x18, R2 ;  /* 0x00000018ff037819 */ /* 0x000fc80000011602 */
[----:B------:R-:W-:-:S04]  /*7d70*/  LOP3.LUT R0, R0, R3, RZ, 0xfc, !PT ;  /* 0x0000000300007212 */ /* 0x000fc800078efcff */
[----:B------:R-:W-:Y:S02]  /*7d80*/  PRMT R8, R0, 0x7610, R8 ;  /* 0x0000761000087816 */ /* 0x000fe40000000008 */
.L_x_21061:
[----:B------:R-:W-:Y:S05]  /*7d90*/  BSYNC B0 ;  /* 0x0000000000007941 */ /* 0x000fea0003800000 */
.L_x_21060:
[----:B------:R0:W-:Y:S01]  /*7da0*/  STG.E.U8 [R16.64], R8 ;  /* 0x0000000810007986 */ /* 0x0001e2000c101124 */
[----:B------:R-:W-:Y:S05]  /*7db0*/  BRA `(.L_x_21040) ;  /* 0x0000046000007947 */ /* 0x000fea0003800000 */
.L_x_21058:
        /* <DEDUP_REMOVED lines=17> */
.L_x_21065:
[----:B------:R-:W-:-:S04]  /*7ed0*/  LOP3.LUT R2, R5, 0x80000000, RZ, 0xc0, !PT ;  /* 0x8000000005027812 */ /* 0x000fc800078ec0ff */
[----:B------:R-:W-:-:S04]  /*7ee0*/  SHF.R.U32.HI R3, RZ, 0x18, R2 ;  /* 0x00000018ff037819 */ /* 0x000fc80000011602 */
[----:B------:R-:W-:-:S04]  /*7ef0*/  LOP3.LUT R0, R0, R3, RZ, 0xfc, !PT ;  /* 0x0000000300007212 */ /* 0x000fc800078efcff */
[----:B------:R-:W-:Y:S02]  /*7f00*/  PRMT R8, R0, 0x7610, R8 ;  /* 0x0000761000087816 */ /* 0x000fe40000000008 */
.L_x_21064:
[----:B------:R-:W-:Y:S05]  /*7f10*/  BSYNC B0 ;  /* 0x0000000000007941 */ /* 0x000fea0003800000 */
.L_x_21063:
[----:B------:R0:W-:Y:S01]  /*7f20*/  STG.E.U8 [R16.64], R8 ;  /* 0x0000000810007986 */ /* 0x0001e2000c101124 */
[----:B------:R-:W-:Y:S05]  /*7f30*/  BRA `(.L_x_21040) ;  /* 0x000002e000007947 */ /* 0x000fea0003800000 */
.L_x_21057:
        /* <DEDUP_REMOVED lines=22> */
.L_x_21039:
        /* <DEDUP_REMOVED lines=20> */
.L_x_21067:
[----:B------:R-:W-:-:S05]  /*81e0*/  SHF.R.S32.HI R3, RZ, 0x1f, R2 ;  /* 0x0000001fff037819 */ /* 0x000fca0000011402 */
[----:B------:R0:W-:Y:S01]  /*81f0*/  STG.E.64 [R16.64], R2 ;  /* 0x0000000210007986 */ /* 0x0001e2000c101b24 */
[----:B------:R-:W-:Y:S05]  /*8200*/  BRA `(.L_x_21040) ;  /* 0x0000001000007947 */ /* 0x000fea0003800000 */
.L_x_21066:
[----:B------:R0:W-:Y:S02]  /*8210*/  STG.E [R16.64], R2 ;  /* 0x0000000210007986 */ /* 0x0001e4000c101924 */
.L_x_21040:
[----:B------:R-:W-:Y:S02]  /*8220*/  IADD3 R19, R19, 0x80, RZ ;  /* 0x0000008013137810 */ /* 0x000fe40007ffe0ff */
.L_x_20935:
[----:B------:R-:W-:Y:S05]  /*8230*/  BSYNC B6 ;  /* 0x0000000000067941 */ /* 0x000fea0003800000 */
.L_x_20934:
        /* <DEDUP_REMOVED lines=230> */
.L_x_21068:
        /* <DEDUP_REMOVED lines=18> */
.L_x_21072:
[----:B------:R0:W5:Y:S01]  /*91c0*/  LDG.E.U8 R18, [R2.64] ;  /* 0x0000002402127981 */ /* 0x000162000c1e1100 */
[----:B------:R-:W-:Y:S05]  /*91d0*/  BRA `(.L_x_21074) ;  /* 0x00000d0000007947 */ /* 0x000fea0003800000 */
.L_x_21071:
        /* <DEDUP_REMOVED lines=8> */
.L_x_21076:
[----:B------:R0:W5:Y:S01]  /*9260*/  LDG.E R18, [R2.64] ;  /* 0x0000002402127981 */ /* 0x000162000c1e1900 */
[----:B------:R-:W-:Y:S05]  /*9270*/  BRA `(.L_x_21074) ;  /* 0x00000c6000007947 */ /* 0x000fea0003800000 */
.L_x_21075:
[----:B------:R0:W5:Y:S01]  /*9280*/  LDG.E.S16 R18, [R2.64] ;  /* 0x0000002402127981 */ /* 0x000162000c1e1700 */
[----:B------:R-:W-:Y:S05]  /*9290*/  BRA `(.L_x_21074) ;  /* 0x00000c4000007947 */ /* 0x000fea0003800000 */
.L_x_21070:
        /* <DEDUP_REMOVED lines=9> */
.L_x_21078:
[----:B------:R-:W2:Y:S02]  /*9330*/  LDG.E.U16 R2, [R2.64] ;  /* 0x0000002402027981 */ /* 0x000ea4000c1e1500 */
[----:B--2---:R-:W-:-:S06]  /*9340*/  HADD2.F32 R18, -RZ, R2.H0_H0 ;  /* 0x20000002ff127230 */ /* 0x004fcc0000004100 */
[----:B------:R-:W0:Y:S01]  /*9350*/  F2I.FTZ.TRUNC.NTZ R18, R18 ;  /* 0x0000001200127305 */ /* 0x000e22000021f100 */
[----:B------:R-:W-:Y:S05]  /*9360*/  BRA `(.L_x_21074) ;  /* 0x00000b7000007947 */ /* 0x000fea0003800000 */
.L_x_21077:
        /* <DEDUP_REMOVED lines=9> */
.L_x_21080:
[----:B------:R-:W2:Y:S02]  /*9400*/  LDG.E.U16 R2, [R2.64] ;  /* 0x0000002402027981 */ /* 0x000ea4000c1e1500 */
[----:B--2---:R-:W-:-:S06]  /*9410*/  HADD2.F32 R18, -RZ, R2.H0_H0 ;  /* 0x20000002ff127230 */ /* 0x004fcc0000004100 */
[----:B------:R-:W0:Y:S01]  /*9420*/  F2I.FTZ.TRUNC.NTZ R18, R18 ;  /* 0x0000001200127305 */ /* 0x000e22000021f100 */
[----:B------:R-:W-:Y:S05]  /*9430*/  BRA `(.L_x_21074) ;  /* 0x00000aa000007947 */ /* 0x000fea0003800000 */
.L_x_21079:
[----:B------:R-:W2:Y:S02]  /*9440*/  LDG.E.64 R18, [R2.64] ;  /* 0x0000002402127981 */ /* 0x000ea4000c1e1b00 */
[----:B--2---:R0:W1:Y:S01]  /*9450*/  F2I.F64.TRUNC R18, R18 ;  /* 0x0000001200127311 */ /* 0x004062000030d100 */
[----:B------:R-:W-:Y:S05]  /*9460*/  BRA `(.L_x_21074) ;  /* 0x00000a7000007947 */ /* 0x000fea0003800000 */
.L_x_21069:
        /* <DEDUP_REMOVED lines=12> */
.L_x_21083:
[----:B------:R-:W2:Y:S02]  /*9530*/  LDG.E.64 R2, [R2.64] ;  /* 0x0000002402027981 */ /* 0x000ea4000c1e1b00 */
[----:B--2---:R0:W1:Y:S01]  /*9540*/  F2I.F64.TRUNC R18, R2 ;  /* 0x0000000200127311 */ /* 0x004062000030d100 */
[----:B------:R-:W-:Y:S05]  /*9550*/  BRA `(.L_x_21074) ;  /* 0x0000098000007947 */ /* 0x000fea0003800000 */
.L_x_21082:
        /* <DEDUP_REMOVED lines=27> */
.L_x_21085:
        /* <DEDUP_REMOVED lines=14> */
.L_x_21084:
[----:B------:R-:W2:Y:S02]  /*97f0*/  LDG.E.U16 R18, [R2.64] ;  /* 0x0000002402127981 */ /* 0x000ea4000c1e1500 */
[----:B--2---:R-:W-:-:S06]  /*9800*/  PRMT R18, RZ, 0x5410, R18 ;  /* 0x00005410ff127816 */ /* 0x004fcc0000000012 */
[----:B------:R-:W0:Y:S01]  /*9810*/  F2I.FTZ.TRUNC.NTZ R18, R18 ;  /* 0x0000001200127305 */ /* 0x000e22000021f100 */
[----:B------:R-:W-:Y:S05]  /*9820*/  BRA `(.L_x_21074) ;  /* 0x000006b000007947 */ /* 0x000fea0003800000 */
.L_x_21081:
        /* <DEDUP_REMOVED lines=10> */
.L_x_21088:
        /* <DEDUP_REMOVED lines=21> */
.L_x_21092:
[----:B------:R-:W-:Y:S05]  /*9a20*/  BSYNC B1 ;  /* 0x0000000000017941 */ /* 0x000fea0003800000 */
.L_x_21091:
[----:B------:R-:W-:Y:S01]  /*9a30*/  IMAD.SHL.U32 R2, R2, 0x100000, RZ ;  /* 0x0010000002027824 */ /* 0x000fe200078e00ff */
[----:B------:R-:W-:-:S04]  /*9a40*/  LEA R3, R0, 0x3b800000, 0x17 ;  /* 0x3b80000000037811 */ /* 0x000fc800078eb8ff */
[----:B------:R-:W-:Y:S02]  /*9a50*/  LOP3.LUT R18, R3, R2, R18, 0xfe, !PT ;  /* 0x0000000203127212 */ /* 0x000fe400078efe12 */
.L_x_21090:
[----:B------:R-:W-:Y:S05]  /*9a60*/  BSYNC B0 ;  /* 0x0000000000007941 */ /* 0x000fea0003800000 */
.L_x_21089:
[----:B------:R-:W0:Y:S01]  /*9a70*/  F2I.FTZ.TRUNC.NTZ R18, R18 ;  /* 0x0000001200127305 */ /* 0x000e22000021f100 */
[----:B------:R-:W-:Y:S05]  /*9a80*/  BRA `(.L_x_21074) ;  /* 0x0000045000007947 */ /* 0x000fea0003800000 */
.L_x_21087:
        /* <DEDUP_REMOVED lines=21> */
.L_x_21096:
[----:B------:R-:W-:Y:S05]  /*9be0*/  BSYNC B1 ;  /* 0x0000000000017941 */ /* 0x000fea0003800000 */
.L_x_21095:
[----:B------:R-:W-:Y:S01]  /*9bf0*/  IMAD.SHL.U32 R2, R2, 0x200000, RZ ;  /* 0x0020000002027824 */ /* 0x000fe200078e00ff */
[----:B------:R-:W-:-:S04]  /*9c00*/  LEA R3, R0, 0x37800000, 0x17 ;  /* 0x3780000000037811 */ /* 0x000fc800078eb8ff */
[----:B------:R-:W-:Y:S02]  /*9c10*/  LOP3.LUT R18, R3, R2, R18, 0xfe, !PT ;  /* 0x0000000203127212 */ /* 0x000fe400078efe12 */
.L_x_21094:
[----:B------:R-:W-:Y:S05]  /*9c20*/  BSYNC B0 ;  /* 0x0000000000007941 */ /* 0x000fea0003800000 */
.L_x_21093:
[----:B------:R-:W0:Y:S01]  /*9c30*/  F2I.FTZ.TRUNC.NTZ R18, R18 ;  /* 0x0000001200127305 */ /* 0x000e22000021f100 */
[----:B------:R-:W-:Y:S05]  /*9c40*/  BRA `(.L_x_21074) ;  /* 0x0000029000007947 */ /* 0x000fea0003800000 */
.L_x_21086:
        /* <DEDUP_REMOVED lines=14> */
.L_x_21100:
[----:B------:R-:W-:Y:S05]  /*9d30*/  BSYNC B0 ;  /* 0x0000000000007941 */ /* 0x000fea0003800000 */
.L_x_21099:
[----:B------:R-:W0:Y:S01]  /*9d40*/  F2I.FTZ.TRUNC.NTZ R18, R18 ;  /* 0x0000001200127305 */ /* 0x000e22000021f100 */
[----:B------:R-:W-:Y:S05]  /*9d50*/  BRA `(.L_x_21074) ;  /* 0x0000018000007947 */ /* 0x000fea0003800000 */
.L_x_21073:
        /* <DEDUP_REMOVED lines=21> */
.L_x_21098:
[----:B------:R0:W5:Y:S01]  /*9eb0*/  LDG.E R18, [R2.64] ;  /* 0x0000002402127981 */ /* 0x000162000c1e1900 */
[----:B------:R-:W-:Y:S05]  /*9ec0*/  BRA `(.L_x_21074) ;  /* 0x0000001000007947 */ /* 0x000fea0003800000 */
.L_x_21097:
[----:B------:R0:W5:Y:S02]  /*9ed0*/  LDG.E R18, [R2.64] ;  /* 0x0000002402127981 */ /* 0x000164000c1e1900 */
.L_x_21074:
        /* <DEDUP_REMOVED lines=15> */
.L_x_21104:
[----:B------:R-:W-:Y:S01]  /*9fd0*/  STG.E.U8 [R16.64], R2 ;  /* 0x0000000210007986 */ /* 0x000fe2000c101124 */
[----:B------:R-:W-:Y:S05]  /*9fe0*/  EXIT ;  /* 0x000000000000794d */ /* 0x000fea0003800000 */
.L_x_21103:
        /* <DEDUP_REMOVED lines=9> */
.L_x_21107:
[----:B------:R-:W-:Y:S01]  /*a080*/  STG.E [R16.64], R2 ;  /* 0x0000000210007986 */ /* 0x000fe2000c101924 */
[----:B------:R-:W-:Y:S05]  /*a090*/  EXIT ;  /* 0x000000000000794d */ /* 0x000fea0003800000 */
.L_x_21106:
[----:B------:R-:W-:Y:S01]  /*a0a0*/  STG.E.U16 [R16.64], R2 ;  /* 0x0000000210007986 */ /* 0x000fe2000c101524 */
[----:B------:R-:W-:Y:S05]  /*a0b0*/  EXIT ;  /* 0x000000000000794d */ /* 0x000fea0003800000 */
.L_x_21102:
        /* <DEDUP_REMOVED lines=9> */
.L_x_21109:
[----:B------:R-:W0:Y:S02]  /*a150*/  I2F R0, R2 ;  /* 0x0000000200007306 */ /* 0x000e240000201400 */
[----:B0-----:R-:W-:-:S05]  /*a160*/  F2FP.PACK_AB R0, RZ, R0 ;  /* 0x00000000ff00723e */ /* 0x001fca00000000ff */
[----:B------:R-:W-:Y:S01]  /*a170*/  STG.E.U16 [R16.64], R0 ;  /* 0x0000000010007986 */ /* 0x000fe2000c101524 */
[----:B------:R-:W-:Y:S05]  /*a180*/  EXIT ;  /* 0x000000000000794d */ /* 0x000fea0003800000 */
.L_x_21108:
        /* <DEDUP_REMOVED lines=10> */
.L_x_21111:
[----:B------:R-:W0:Y:S02]  /*a230*/  I2F R2, R2 ;  /* 0x0000000200027306 */ /* 0x000e240000201400 */
[----:B0-----:R-:W-:-:S04]  /*a240*/  F2FP.PACK_AB R3, RZ, R2 ;  /* 0x00000002ff03723e */ /* 0x001fc800000000ff */
[----:B------:R-:W-:-:S05]  /*a250*/  PRMT R3, R3, 0x5410, RZ ;  /* 0x0000541003037816 */ /* 0x000fca00000000ff */
[----:B------:R-:W-:Y:S01]  /*a260*/  STG.E [R16.64], R3 ;  /* 0x0000000310007986 */ /* 0x000fe2000c101924 */
[----:B------:R-:W-:Y:S05]  /*a270*/  EXIT ;  /* 0x000000000000794d */ /* 0x000fea0003800000 */
.L_x_21110:
[----:B------:R-:W0:Y:S02]  /*a280*/  I2F.F64 R2, R2 ;  /* 0x0000000200027312 */ /* 0x000e240000201c00 */
[----:B0-----:R-:W-:Y:S01]  /*a290*/  STG.E.64 [R16.64], R2 ;  /* 0x0000000210007986 */ /* 0x001fe2000c101b24 */
[----:B------:R-:W-:Y:S05]  /*a2a0*/  EXIT ;  /* 0x000000000000794d */ /* 0x000fea0003800000 */
.L_x_21101:
        /* <DEDUP_REMOVED lines=12> */
.L_x_21114:
[----:B------:R-:W0:Y:S01]  /*a370*/  I2F.F64 R4, R2 ;  /* 0x0000000200047312 */ /* 0x000e220000201c00 */
[----:B------:R-:W-:-:S05]  /*a380*/  CS2R R6, SRZ ;  /* 0x0000000000067805 */ /* 0x000fca000001ff00 */
[----:B0-----:R-:W-:Y:S01]  /*a390*/  STG.E.128 [R16.64], R4 ;  /* 0x0000000410007986 */ /* 0x001fe2000c101d24 */
[----:B------:R-:W-:Y:S05]  /*a3a0*/  EXIT ;  /* 0x000000000000794d */ /* 0x000fea0003800000 */
.L_x_21113:
        /* <DEDUP_REMOVED lines=21> */
.L_x_21118:
[----:B------:R-:W-:Y:S05]  /*a500*/  BSYNC B0 ;  /* 0x0000000000007941 */ /* 0x000fea0003800000 */
.L_x_21117:
[----:B------:R-:W-:-:S05]  /*a510*/  LOP3.LUT R3, R0, R3, RZ, 0xfc, !PT ;  /* 0x0000000300037212 */ /* 0x000fca00078efcff */
[----:B------:R-:W-:Y:S01]  /*a520*/  STG.E.U8 [R16.64], R3 ;  /* 0x0000000310007986 */ /* 0x000fe2000c101124 */
[----:B------:R-:W-:Y:S05]  /*a530*/  EXIT ;  /* 0x000000000000794d */ /* 0x000fea0003800000 */
.L_x_21116:
        /* <DEDUP_REMOVED lines=13> */
.L_x_21120:
[----:B------:R-:W-:Y:S01]  /*a610*/  IMAD.MOV.U32 R0, RZ, RZ, 0x7f ;  /* 0x0000007fff007424 */ /* 0x000fe200078e00ff */
[----:B------:R-:W-:-:S04]  /*a620*/  ISETP.GT.U32.AND P0, PT, R3, 0x7f800000, PT ;  /* 0x7f8000000300780c */ /* 0x000fc80003f04070 */
[----:B------:R-:W-:-:S04]  /*a630*/  SEL R0, R0, 0x7c, P0 ;  /* 0x0000007c00007807 */ /* 0x000fc80000000000 */
.L_x_21121:
[----:B------:R-:W-:Y:S05]  /*a640*/  BSYNC B0 ;  /* 0x0000000000007941 */ /* 0x000fea0003800000 */
.L_x_21119:
[----:B------:R-:W-:-:S04]  /*a650*/  LOP3.LUT R2, R5, 0x80000000, RZ, 0xc0, !PT ;  /* 0x8000000005027812 */ /* 0x000fc800078ec0ff */
[----:B------:R-:W-:-:S04]  /*a660*/  SHF.R.U32.HI R3, RZ, 0x18, R2 ;  /* 0x00000018ff037819 */ /* 0x000fc80000011602 */
[----:B------:R-:W-:-:S05]  /*a670*/  LOP3.LUT R3, R0, R3, RZ, 0xfc, !PT ;  /* 0x0000000300037212 */ /* 0x000fca00078efcff */
[----:B------:R-:W-:Y:S01]  /*a680*/  STG.E.U8 [R16.64], R3 ;  /* 0x0000000310007986 */ /* 0x000fe2000c101124 */
[----:B------:R-:W-:Y:S05]  /*a690*/  EXIT ;  /* 0x000000000000794d */ /* 0x000fea0003800000 */
.L_x_21115:
[----:B------:R-:W0:Y:S02]  /*a6a0*/  I2F R0, R2 ;  /* 0x0000000200007306 */ /* 0x000e240000201400 */
[----:B0-----:R-:W-:-:S05]  /*a6b0*/  F2FP.BF16.PACK_AB R0, RZ, R0 ;  /* 0x00000000ff00723e */ /* 0x001fca00000010ff */
[----:B------:R-:W-:Y:S01]  /*a6c0*/  STG.E.U16 [R16.64], R0 ;  /* 0x0000000010007986 */ /* 0x000fe2000c101524 */
[----:B------:R-:W-:Y:S05]  /*a6d0*/  EXIT ;  /* 0x000000000000794d */ /* 0x000fea0003800000 */
.L_x_21112:
        /* <DEDUP_REMOVED lines=10> */
.L_x_21124:
        /* <DEDUP_REMOVED lines=17> */
.L_x_21127:
[----:B------:R-:W-:-:S04]  /*a890*/  LOP3.LUT R2, R5, 0x80000000, RZ, 0xc0, !PT ;  /* 0x8000000005027812 */ /* 0x000fc800078ec0ff */
[----:B------:R-:W-:-:S04]  /*a8a0*/  SHF.R.U32.HI R3, RZ, 0x18, R2 ;  /* 0x00000018ff037819 */ /* 0x000fc80000011602 */
[----:B------:R-:W-:-:S04]  /*a8b0*/  LOP3.LUT R0, R0, R3, RZ, 0xfc, !PT ;  /* 0x0000000300007212 */ /* 0x000fc800078efcff */
[----:B------:R-:W-:Y:S02]  /*a8c0*/  PRMT R8, R0, 0x7610, R8 ;  /* 0x0000761000087816 */ /* 0x000fe40000000008 */
.L_x_21126:
[----:B------:R-:W-:Y:S05]  /*a8d0*/  BSYNC B0 ;  /* 0x0000000000007941 */ /* 0x000fea0003800000 */
.L_x_21125:
[----:B------:R-:W-:Y:S01]  /*a8e0*/  STG.E.U8 [R16.64], R8 ;  /* 0x0000000810007986 */ /* 0x000fe2000c101124 */
[----:B------:R-:W-:Y:S05]  /*a8f0*/  EXIT ;  /* 0x000000000000794d */ /* 0x000fea0003800000 */
.L_x_21123:
        /* <DEDUP_REMOVED lines=17> */
.L_x_21130:
[----:B------:R-:W-:-:S04]  /*aa10*/  LOP3.LUT R2, R5, 0x80000000, RZ, 0xc0, !PT ;  /* 0x8000000005027812 */ /* 0x000fc800078ec0ff */
[----:B------:R-:W-:-:S04]  /*aa20*/  SHF.R.U32.HI R3, RZ, 0x18, R2 ;  /* 0x00000018ff037819 */ /* 0x000fc80000011602 */
[----:B------:R-:W-:-:S04]  /*aa30*/  LOP3.LUT R0, R0, R3, RZ, 0xfc, !PT ;  /* 0x0000000300007212 */ /* 0x000fc800078efcff */
[----:B------:R-:W-:Y:S02]  /*aa40*/  PRMT R8, R0, 0x7610, R8 ;  /* 0x0000761000087816 */ /* 0x000fe40000000008 */
.L_x_21129:
[----:B------:R-:W-:Y:S05]  /*aa50*/  BSYNC B0 ;  /* 0x0000000000007941 */ /* 0x000fea0003800000 */
.L_x_21128:
[----:B------:R-:W-:Y:S01]  /*aa60*/  STG.E.U8 [R16.64], R8 ;  /* 0x0000000810007986 */ /* 0x000fe2000c101124 */
[----:B------:R-:W-:Y:S05]  /*aa70*/  EXIT ;  /* 0x000000000000794d */ /* 0x000fea0003800000 */
.L_x_21122:
        /* <DEDUP_REMOVED lines=22> */
.L_x_21105:
        /* <DEDUP_REMOVED lines=20> */
.L_x_21132:
[----:B------:R-:W-:-:S05]  /*ad20*/  SHF.R.S32.HI R3, RZ, 0x1f, R2 ;  /* 0x0000001fff037819 */ /* 0x000fca0000011402 */
[----:B------:R-:W-:Y:S01]  /*ad30*/  STG.E.64 [R16.64], R2 ;  /* 0x0000000210007986 */ /* 0x000fe2000c101b24 */
[----:B------:R-:W-:Y:S05]  /*ad40*/  EXIT ;  /* 0x000000000000794d */ /* 0x000fea0003800000 */
.L_x_21131:
[----:B------:R-:W-:Y:S01]  /*ad50*/  STG.E [R16.64], R2 ;  /* 0x0000000210007986 */ /* 0x000fe2000c101924 */
[----:B------:R-:W-:Y:S05]  /*ad60*/  EXIT ;  /* 0x000000000000794d */ /* 0x000fea0003800000 */
.L_x_21133:
        /* <DEDUP_REMOVED lines=9> */
.L_x_25250:


//--------------------- .text._ZN2at6native27unrolled_elementwise_kernelINS0_13AUnaryFunctorIiiiNS0_17BitwiseAndFunctorIiEEEESt5arrayIPcLm2EELi4E23TrivialOffsetCalculatorILi1EjESA_NS0_6memory12LoadWithCastILi1EEENSB_13StoreWithCastILi1EEEEEviT_T0_T2_T3_T4_T5_ --------------------------
	.section	.text._ZN2at6native27unrolled_elementwise_kernelINS0_13AUnaryFunctorIiiiNS0_17BitwiseAndFunctorIiEEEESt5arrayIPcLm2EELi4E23TrivialOffsetCalculatorILi1EjESA_NS0_6memory12LoadWithCastILi1EEENSB_13StoreWithCastILi1EEEEEviT_T0_T2_T3_T4_T5_,"ax",@progbits
	.sectioninfo	@"SHI_REGISTERS=28"
	.align	128
        .global         _ZN2at6native27unrolled_elementwise_kernelINS0_13AUnaryFunctorIiiiNS0_17BitwiseAndFunctorIiEEEESt5arrayIPcLm2EELi4E23TrivialOffsetCalculatorILi1EjESA_NS0_6memory12LoadWithCastILi1EEENSB_13StoreWithCastILi1EEEEEviT_T0_T2_T3_T4_T5_
        .type           _ZN2at6native27unrolled_elementwise_kernelINS0_13AUnaryFunctorIiiiNS0_17BitwiseAndFunctorIiEEEESt5arrayIPcLm2EELi4E23TrivialOffsetCalculatorILi1EjESA_NS0_6memory12LoadWithCastILi1EEENSB_13StoreWithCastILi1EEEEEviT_T0_T2_T3_T4_T5_,@function
        .size           _ZN2at6native27unrolled_elementwise_kernelINS0_13AUnaryFunctorIiiiNS0_17BitwiseAndFunctorIiEEEESt5arrayIPcLm2EELi4E23TrivialOffsetCalculatorILi1EjESA_NS0_6memory12LoadWithCastILi1EEENSB_13StoreWithCastILi1EEEEEviT_T0_T2_T3_T4_T5_,(.L_x_25251 - _ZN2at6native27unrolled_elementwise_kernelINS0_13AUnaryFunctorIiiiNS0_17BitwiseAndFunctorIiEEEESt5arrayIPcLm2EELi4E23TrivialOffsetCalculatorILi1EjESA_NS0_6memory12LoadWithCastILi1EEENSB_13StoreWithCastILi1EEEEEviT_T0_T2_T3_T4_T5_)
        .other          _ZN2at6native27unrolled_elementwise_kernelINS0_13AUnaryFunctorIiiiNS0_17BitwiseAndFunctorIiEEEESt5arrayIPcLm2EELi4E23TrivialOffsetCalculatorILi1EjESA_NS0_6memory12LoadWithCastILi1EEENSB_13StoreWithCastILi1EEEEEviT_T0_T2_T3_T4_T5_,@"STO_CUDA_ENTRY STV_DEFAULT"
_ZN2at6native27unrolled_elementwise_kernelINS0_13AUnaryFunctorIiiiNS0_17BitwiseAndFunctorIiEEEESt5arrayIPcLm2EELi4E23TrivialOffsetCalculatorILi1EjESA_NS0_6memory12LoadWithCastILi1EEENSB_13StoreWithCastILi1EEEEEviT_T0_T2_T3_T4_T5_:
.text._ZN2at6native27unrolled_elementwise_kernelINS0_13AUnaryFunctorIiiiNS0_17BitwiseAndFunctorIiEEEESt5arrayIPcLm2EELi4E23TrivialOffsetCalculatorILi1EjESA_NS0_6memory12LoadWithCastILi1EEENSB_13StoreWithCastILi1EEEEEviT_T0_T2_T3_T4_T5_:
        /* <DEDUP_REMOVED lines=29> */
.L_x_21139:
[----:B------:R0:W5:Y:S01]  /*01d0*/  LDG.E.U8 R18, [R2.64] ;  /* 0x0000002402127981 */ /* 0x000162000c1e1100 */
[----:B------:R-:W-:Y:S05]  /*01e0*/  BRA `(.L_x_21141) ;  /* 0x00000d1000007947 */ /* 0x000fea0003800000 */
.L_x_21138:
        /* <DEDUP_REMOVED lines=8> */
.L_x_21143:
[----:B------:R0:W5:Y:S01]  /*0270*/  LDG.E R18, [R2.64] ;  /* 0x0000002402127981 */ /* 0x000162000c1e1900 */
[----:B------:R-:W-:Y:S05]  /*0280*/  BRA `(.L_x_21141) ;  /* 0x00000c7000007947 */ /* 0x000fea0003800000 */
.L_x_21142:
[----:B------:R0:W5:Y:S01]  /*0290*/  LDG.E.S16 R18, [R2.64] ;  /* 0x0000002402127981 */ /* 0x000162000c1e1700 */
[----:B------:R-:W-:Y:S05]  /*02a0*/  BRA `(.L_x_21141) ;  /* 0x00000c5000007947 */ /* 0x000fea0003800000 */
.L_x_21137:
        /* <DEDUP_REMOVED lines=9> */
.L_x_21145:
[----:B------:R-:W2:Y:S02]  /*0340*/  LDG.E.U16 R2, [R2.64] ;  /* 0x0000002402027981 */ /* 0x000ea4000c1e1500 */
[----:B--2---:R-:W-:-:S06]  /*0350*/  HADD2.F32 R18, -RZ, R2.H0_H0 ;  /* 0x20000002ff127230 */ /* 0x004fcc0000004100 */
[----:B------:R-:W0:Y:S01]  /*0360*/  F2I.FTZ.TRUNC.NTZ R18, R18 ;  /* 0x0000001200127305 */ /* 0x000e22000021f100 */
[----:B------:R-:W-:Y:S05]  /*0370*/  BRA `(.L_x_21141) ;  /* 0x00000b8000007947 */ /* 0x000fea0003800000 */
.L_x_21144:
        /* <DEDUP_REMOVED lines=9> */
.L_x_21147:
[----:B------:R-:W2:Y:S02]  /*0410*/  LDG.E.U16 R2, [R2.64] ;  /* 0x0000002402027981 */ /* 0x000ea4000c1e1500 */
[----:B--2---:R-:W-:-:S06]  /*0420*/  HADD2.F32 R18, -RZ, R2.H0_H0 ;  /* 0x20000002ff127230 */ /* 0x004fcc0000004100 */
[----:B------:R-:W0:Y:S01]  /*0430*/  F2I.FTZ.TRUNC.NTZ R18, R18 ;  /* 0x0000001200127305 */ /* 0x000e22000021f100 */
[----:B------:R-:W-:Y:S05]  /*0440*/  BRA `(.L_x_21141) ;  /* 0x00000ab000007947 */ /* 0x000fea0003800000 */
.L_x_21146:
[----:B------:R-:W2:Y:S02]  /*0450*/  LDG.E.64 R18, [R2.64] ;  /* 0x0000002402127981 */ /* 0x000ea4000c1e1b00 */
[----:B--2---:R0:W1:Y:S01]  /*0460*/  F2I.F64.TRUNC R18, R18 ;  /* 0x0000001200127311 */ /* 0x004062000030d100 */
[----:B------:R-:W-:Y:S05]  /*0470*/  BRA `(.L_x_21141) ;  /* 0x00000a8000007947 */ /* 0x000fea0003800000 */
.L_x_21136:
        /* <DEDUP_REMOVED lines=12> */
.L_x_21150:
[----:B------:R-:W2:Y:S02]  /*0540*/  LDG.E.64 R2, [R2.64] ;  /* 0x0000002402027981 */ /* 0x000ea4000c1e1b00 */
[----:B--2---:R0:W1:Y:S01]  /*0550*/  F2I.F64.TRUNC R18, R2 ;  /* 0x0000000200127311 */ /* 0x004062000030d100 */
[----:B------:R-:W-:Y:S05]  /*0560*/  BRA `(.L_x_21141) ;  /* 0x0000099000007947 */ /* 0x000fea0003800000 */
.L_x_21149:
        /* <DEDUP_REMOVED lines=27> */
.L_x_21152:
        /* <DEDUP_REMOVED lines=15> */
.L_x_21151:
[----:B------:R-:W2:Y:S02]  /*0810*/  LDG.E.U16 R18, [R2.64] ;  /* 0x0000002402127981 */ /* 0x000ea4000c1e1500 */
[----:B--2---:R-:W-:-:S06]  /*0820*/  PRMT R18, RZ, 0x5410, R18 ;  /* 0x00005410ff127816 */ /* 0x004fcc0000000012 */
[----:B------:R-:W0:Y:S01]  /*0830*/  F2I.FTZ.TRUNC.NTZ R18, R18 ;  /* 0x0000001200127305 */ /* 0x000e22000021f100 */
[----:B------:R-:W-:Y:S05]  /*0840*/  BRA `(.L_x_21141) ;  /* 0x000006b000007947 */ /* 0x000fea0003800000 */
.L_x_21148:
        /* <DEDUP_REMOVED lines=10> */
.L_x_21155:
        /* <DEDUP_REMOVED lines=21> */
.L_x_21159:
[----:B------:R-:W-:Y:S05]  /*0a40*/  BSYNC B1 ;  /* 0x0000000000017941 */ /* 0x000fea0003800000 */
.L_x_21158:
[----:B------:R-:W-:Y:S01]  /*0a50*/  IMAD.SHL.U32 R2, R2, 0x100000, RZ ;  /* 0x0010000002027824 */ /* 0x000fe200078e00ff */
[----:B------:R-:W-:-:S04]  /*0a60*/  LEA R3, R0, 0x3b800000, 0x17 ;  /* 0x3b80000000037811 */ /* 0x000fc800078eb8ff */
[----:B------:R-:W-:Y:S02]  /*0a70*/  LOP3.LUT R18, R3, R2, R18, 0xfe, !PT ;  /* 0x0000000203127212 */ /* 0x000fe400078efe12 */
.L_x_21157:
[----:B------:R-:W-:Y:S05]  /*0a80*/  BSYNC B0 ;  /* 0x0000000000007941 */ /* 0x000fea0003800000 */
.L_x_21156:
[----:B------:R-:W0:Y:S01]  /*0a90*/  F2I.FTZ.TRUNC.NTZ R18, R18 ;  /* 0x0000001200127305 */ /* 0x000e22000021f100 */
[----:B------:R-:W-:Y:S05]  /*0aa0*/  BRA `(.L_x_21141) ;  /* 0x0000045000007947 */ /* 0x000fea0003800000 */
.L_x_21154:
        /* <DEDUP_REMOVED lines=21> */
.L_x_21163:
[----:B------:R-:W-:Y:S05]  /*0c00*/  BSYNC B1 ;  /* 0x0000000000017941 */ /* 0x000fea0003800000 */
.L_x_21162:
[----:B------:R-:W-:Y:S01]  /*0c10*/  IMAD.SHL.U32 R2, R2, 0x200000, RZ ;  /* 0x0020000002027824 */ /* 0x000fe200078e00ff */
[----:B------:R-:W-:-:S04]  /*0c20*/  LEA R3, R0, 0x37800000, 0x17 ;  /* 0x3780000000037811 */ /* 0x000fc800078eb8ff */
[----:B------:R-:W-:Y:S02]  /*0c30*/  LOP3.LUT R18, R3, R2, R18, 0xfe, !PT ;  /* 0x0000000203127212 */ /* 0x000fe400078efe12 */
.L_x_21161:
[----:B------:R-:W-:Y:S05]  /*0c40*/  BSYNC B0 ;  /* 0x0000000000007941 */ /* 0x000fea0003800000 */
.L_x_21160:
[----:B------:R-:W0:Y:S01]  /*0c50*/  F2I.FTZ.TRUNC.NTZ R18, R18 ;  /* 0x0000001200127305 */ /* 0x000e22000021f100 */
[----:B------:R-:W-:Y:S05]  /*0c60*/  BRA `(.L_x_21141) ;  /* 0x0000029000007947 */ /* 0x000fea0003800000 */
.L_x_21153:
        /* <DEDUP_REMOVED lines=14> */
.L_x_21167:
[----:B------:R-:W-:Y:S05]  /*0d50*/  BSYNC B0 ;  /* 0x0000000000007941 */ /* 0x000fea0003800000 */
.L_x_21166:
[----:B------:R-:W0:Y:S01]  /*0d60*/  F2I.FTZ.TRUNC.NTZ R18, R18 ;  /* 0x0000001200127305 */ /* 0x000e22000021f100 */
[----:B------:R-:W-:Y:S05]  /*0d70*/  BRA `(.L_x_21141) ;  /* 0x0000018000007947 */ /* 0x000fea0003800000 */
.L_x_21140:
        /* <DEDUP_REMOVED lines=21> */
.L_x_21165:
[----:B------:R0:W5:Y:S01]  /*0ed0*/  LDG.E R18, [R2.64] ;  /* 0x0000002402127981 */ /* 0x000162000c1e1900 */
[----:B------:R-:W-:Y:S05]  /*0ee0*/  BRA `(.L_x_21141) ;  /* 0x0000001000007947 */ /* 0x000fea0003800000 */
.L_x_21164:
[----:B------:R0:W5:Y:S02]  /*0ef0*/  LDG.E R18, [R2.64] ;  /* 0x0000002402127981 */ /* 0x000164000c1e1900 */
.L_x_21141:
[----:B0-----:R-:W0:Y:S02]  /*0f00*/  S2R R19, SR_TID.X ;  /* 0x0000000000137919 */ /* 0x001e240000002100 */
[----:B0-----:R-:W-:Y:S02]  /*0f10*/  IADD3 R19, R19, 0x80, RZ ;  /* 0x0000008013137810 */ /* 0x001fe40007ffe0ff */
.L_x_21135:
[----:B-1----:R-:W-:Y:S05]  /*0f20*/  BSYNC B6 ;  /* 0x0000000000067941 */ /* 0x002fea0003800000 */
.L_x_21134:
        /* <DEDUP_REMOVED lines=21> */
.L_x_21173:
[----:B------:R0:W5:Y:S01]  /*1080*/  LDG.E.U8 R24, [R2.64] ;  /* 0x0000002402187981 */ /* 0x000162000c1e1100 */
[----:B------:R-:W-:Y:S05]  /*1090*/  BRA `(.L_x_21175) ;  /* 0x00000d0000007947 */ /* 0x000fea0003800000 */
.L_x_21172:
        /* <DEDUP_REMOVED lines=8> */
.L_x_21177:
[----:B------:R0:W5:Y:S01]  /*1120*/  LDG.E R24, [R2.64] ;  /* 0x0000002402187981 */ /* 0x000162000c1e1900 */
[----:B------:R-:W-:Y:S05]  /*1130*/  BRA `(.L_x_21175) ;  /* 0x00000c6000007947 */ /* 0x000fea0003800000 */
.L_x_21176:
[----:B------:R0:W5:Y:S01]  /*1140*/  LDG.E.S16 R24, [R2.64] ;  /* 0x0000002402187981 */ /* 0x000162000c1e1700 */
[----:B------:R-:W-:Y:S05]  /*1150*/  BRA `(.L_x_21175) ;  /* 0x00000c4000007947 */ /* 0x000fea0003800000 */
.L_x_21171:
        /* <DEDUP_REMOVED lines=9> */
.L_x_21179:
[----:B------:R-:W2:Y:S02]  /*11f0*/  LDG.E.U16 R2, [R2.64] ;  /* 0x0000002402027981 */ /* 0x000ea4000c1e1500 */
[----:B--2---:R-:W-:-:S06]  /*1200*/  HADD2.F32 R24, -RZ, R2.H0_H0 ;  /* 0x20000002ff187230 */ /* 0x004fcc0000004100 */
[----:B------:R-:W0:Y:S01]  /*1210*/  F2I.FTZ.TRUNC.NTZ R24, R24 ;  /* 0x0000001800187305 */ /* 0x000e22000021f100 */
[----:B------:R-:W-:Y:S05]  /*1220*/  BRA `(.L_x_21175) ;  /* 0x00000b7000007947 */ /* 0x000fea0003800000 */
.L_x_21178:
        /* <DEDUP_REMOVED lines=9> */
.L_x_21181:
[----:B------:R-:W2:Y:S02]  /*12c0*/  LDG.E.U16 R2, [R2.64] ;  /* 0x0000002402027981 */ /* 0x000ea4000c1e1500 */
[----:B--2---:R-:W-:-:S06]  /*12d0*/  HADD2.F32 R24, -RZ, R2.H0_H0 ;  /* 0x20000002ff187230 */ /* 0x004fcc0000004100 */
[----:B------:R-:W0:Y:S01]  /*12e0*/  F2I.FTZ.TRUNC.NTZ R24, R24 ;  /* 0x0000001800187305 */ /* 0x000e22000021f100 */
[----:B------:R-:W-:Y:S05]  /*12f0*/  BRA `(.L_x_21175) ;  /* 0x00000aa000007947 */ /* 0x000fea0003800000 */
.L_x_21180:
[----:B------:R-:W2:Y:S02]  /*1300*/  LDG.E.64 R24, [R2.64] ;  /* 0x0000002402187981 */ /* 0x000ea4000c1e1b00 */
[----:B--2---:R0:W1:Y:S01]  /*1310*/  F2I.F64.TRUNC R24, R24 ;  /* 0x0000001800187311 */ /* 0x004062000030d100 */
[----:B------:R-:W-:Y:S05]  /*1320*/  BRA `(.L_x_21175) ;  /* 0x00000a7000007947 */ /* 0x000fea0003800000 */
.L_x_21170:
        /* <DEDUP_REMOVED lines=12> */
.L_x_21184:
[----:B------:R-:W2:Y:S02]  /*13f0*/  LDG.E.64 R2, [R2.64] ;  /* 0x0000002402027981 */ /* 0x000ea4000c1e1b00 */
[----:B--2---:R0:W1:Y:S01]  /*1400*/  F2I.F64.TRUNC R24, R2 ;  /* 0x0000000200187311 */ /* 0x004062000030d100 */
[----:B------:R-:W-:Y:S05]  /*1410*/  BRA `(.L_x_21175) ;  /* 0x0000098000007947 */ /* 0x000fea0003800000 */
.L_x_21183:
        /* <DEDUP_REMOVED lines=27> */
.L_x_21186:
        /* <DEDUP_REMOVED lines=14> */
.L_x_21185:
[----:B------:R-:W2:Y:S02]  /*16b0*/  LDG.E.U16 R24, [R2.64] ;  /* 0x0000002402187981 */ /* 0x000ea4000c1e1500 */
[----:B--2---:R-:W-:-:S06]  /*16c0*/  PRMT R24, RZ, 0x5410, R24 ;  /* 0x00005410ff187816 */ /* 0x004fcc0000000018 */
[----:B------:R-:W0:Y:S01]  /*16d0*/  F2I.FTZ.TRUNC.NTZ R24, R24 ;  /* 0x0000001800187305 */ /* 0x000e22000021f100 */
[----:B------:R-:W-:Y:S05]  /*16e0*/  BRA `(.L_x_21175) ;  /* 0x000006b000007947 */ /* 0x000fea0003800000 */
.L_x_21182:
        /* <DEDUP_REMOVED lines=10> */
.L_x_21189:
        /* <DEDUP_REMOVED lines=21> */
.L_x_21193:
[----:B------:R-:W-:Y:S05]  /*18e0*/  BSYNC B1 ;  /* 0x0000000000017941 */ /* 0x000fea0003800000 */
.L_x_21192:
[----:B------:R-:W-:Y:S01]  /*18f0*/  IMAD.SHL.U32 R2, R2, 0x100000, RZ ;  /* 0x0010000002027824 */ /* 0x000fe200078e00ff */
[----:B------:R-:W-:-:S04]  /*1900*/  LEA R3, R0, 0x3b800000, 0x17 ;  /* 0x3b80000000037811 */ /* 0x000fc800078eb8ff */
[----:B------:R-:W-:Y:S02]  /*1910*/  LOP3.LUT R24, R3, R2, R24, 0xfe, !PT ;  /* 0x0000000203187212 */ /* 0x000fe400078efe18 */
.L_x_21191:
[----:B------:R-:W-:Y:S05]  /*1920*/  BSYNC B0 ;  /* 0x0000000000007941 */ /* 0x000fea0003800000 */
.L_x_21190:
[----:B------:R-:W0:Y:S01]  /*1930*/  F2I.FTZ.TRUNC.NTZ R24, R24 ;  /* 0x0000001800187305 */ /* 0x000e22000021f100 */
[----:B------:R-:W-:Y:S05]  /*1940*/  BRA `(.L_x_21175) ;  /* 0x0000045000007947 */ /* 0x000fea0003800000 */
.L_x_21188:
        /* <DEDUP_REMOVED lines=21> */
.L_x_21197:
[----:B------:R-:W-:Y:S05]  /*1aa0*/  BSYNC B1 ;  /* 0x0000000000017941 */ /* 0x000fea0003800000 */
.L_x_21196:
[----:B------:R-:W-:Y:S01]  /*1ab0*/  IMAD.SHL.U32 R2, R2, 0x200000, RZ ;  /* 0x0020000002027824 */ /* 0x000fe200078e00ff */
[----:B------:R-:W-:-:S04]  /*1ac0*/  LEA R3, R0, 0x37800000, 0x17 ;  /* 0x3780000000037811 */ /* 0x000fc800078eb8ff */
[----:B------:R-:W-:Y:S02]  /*1ad0*/  LOP3.LUT R24, R3, R2, R24, 0xfe, !PT ;  /* 0x0000000203187212 */ /* 0x000fe400078efe18 */
.L_x_21195:
[----:B------:R-:W-:Y:S05]  /*1ae0*/  BSYNC B0 ;  /* 0x0000000000007941 */ /* 0x000fea0003800000 */
.L_x_21194:
[----:B------:R-:W0:Y:S01]  /*1af0*/  F2I.FTZ.TRUNC.NTZ R24, R24 ;  /* 0x0000001800187305 */ /* 0x000e22000021f100 */
[----:B------:R-:W-:Y:S05]  /*1b00*/  BRA `(.L_x_21175) ;  /* 0x0000029000007947 */ /* 0x000fea0003800000 */
.L_x_21187:
        /* <DEDUP_REMOVED lines=14> */
.L_x_21201:
[----:B------:R-:W-:Y:S05]  /*1bf0*/  BSYNC B0 ;  /* 0x0000000000007941 */ /* 0x000fea0003800000 */
.L_x_21200:
[----:B------:R-:W0:Y:S01]  /*1c00*/  F2I.FTZ.TRUNC.NTZ R24, R24 ;  /* 0x0000001800187305 */ /* 0x000e22000021f100 */
[----:B------:R-:W-:Y:S05]  /*1c10*/  BRA `(.L_x_21175) ;  /* 0x0000018000007947 */ /* 0x000fea0003800000 */
.L_x_21174:
        /* <DEDUP_REMOVED lines=21> */
.L_x_21199:
[----:B------:R0:W5:Y:S01]  /*1d70*/  LDG.E R24, [R2.64] ;  /* 0x0000002402187981 */ /* 0x000162000c1e1900 */
[----:B------:R-:W-:Y:S05]  /*1d80*/  BRA `(.L_x_21175) ;  /* 0x0000001000007947 */ /* 0x000fea0003800000 */
.L_x_21198:
[----:B------:R0:W5:Y:S02]  /*1d90*/  LDG.E R24, [R2.64] ;  /* 0x0000002402187981 */ /* 0x000164000c1e1900 */
.L_x_21175:
[----:B------:R-:W-:-:S03]  /*1da0*/  IADD3 R19, R19, 0x80, RZ ;  /* 0x0000008013137810 */ /* 0x000fc60007ffe0ff */
.L_x_21169:
[----:B------:R-:W-:Y:S05]  /*1db0*/  BSYNC B6 ;  /* 0x0000000000067941 */ /* 0x000fea0003800000 */
.L_x_21168:
        /* <DEDUP_REMOVED lines=23> */
.L_x_21207:
[----:B------:R0:W5:Y:S01]  /*1f30*/  LDG.E.U8 R22, [R2.64] ;  /* 0x0000002402167981 */ /* 0x000162000c1e1100 */
[----:B------:R-:W-:Y:S05]  /*1f40*/  BRA `(.L_x_21209) ;  /* 0x00000d0000007947 */ /* 0x000fea0003800000 */
.L_x_21206:
        /* <DEDUP_REMOVED lines=8> */
.L_x_21211:
[----:B------:R0:W5:Y:S01]  /*1fd0*/  LDG.E R22, [R2.64] ;  /* 0x0000002402167981 */ /* 0x000162000c1e1900 */
[----:B------:R-:W-:Y:S05]  /*1fe0*/  BRA `(.L_x_21209) ;  /* 0x00000c6000007947 */ /* 0x000fea0003800000 */
.L_x_21210:
[----:B------:R0:W5:Y:S01]  /*1ff0*/  LDG.E.S16 R22, [R2.64] ;  /* 0x0000002402167981 */ /* 0x000162000c1e1700 */
[----:B------:R-:W-:Y:S05]  /*2000*/  BRA `(.L_x_21209) ;  /* 0x00000c4000007947 */ /* 0x000fea0003800000 */
.L_x_21205:
        /* <DEDUP_REMOVED lines=9> */
.L_x_21213:
[----:B------:R-:W2:Y:S02]  /*20a0*/  LDG.E.U16 R2, [R2.64] ;  /* 0x0000002402027981 */ /* 0x000ea4000c1e1500 */
[----:B--2---:R-:W-:-:S06]  /*20b0*/  HADD2.F32 R22, -RZ, R2.H0_H0 ;  /* 0x20000002ff167230 */ /* 0x004fcc0000004100 */
[----:B------:R-:W0:Y:S01]  /*20c0*/  F2I.FTZ.TRUNC.NTZ R22, R22 ;  /* 0x0000001600167305 */ /* 0x000e22000021f100 */
[----:B------:R-:W-:Y:S05]  /*20d0*/  BRA `(.L_x_21209) ;  /* 0x00000b7000007947 */ /* 0x000fea0003800000 */
.L_x_21212:
        /* <DEDUP_REMOVED lines=9> */
.L_x_21215:
[----:B------:R-:W2:Y:S02]  /*2170*/  LDG.E.U16 R2, [R2.64] ;  /* 0x0000002402027981 */ /* 0x000ea4000c1e1500 */
[----:B--2---:R-:W-:-:S06]  /*2180*/  HADD2.F32 R22, -RZ, R2.H0_H0 ;  /* 0x20000002ff167230 */ /* 0x004fcc0000004100 */
[----:B------:R-:W0:Y:S01]  /*2190*/  F2I.FTZ.TRUNC.NTZ R22, R22 ;  /* 0x0000001600167305 */ /* 0x000e22000021f100 */
[----:B------:R-:W-:Y:S05]  /*21a0*/  BRA `(.L_x_21209) ;  /* 0x00000aa000007947 */ /* 0x000fea0003800000 */
.L_x_21214:
[----:B------:R-:W2:Y:S02]  /*21b0*/  LDG.E.64 R2, [R2.64] ;  /* 0x0000002402027981 */ /* 0x000ea4000c1e1b00 */
[----:B--2---:R0:W2:Y:S01]  /*21c0*/  F2I.F64.TRUNC R22, R2 ;  /* 0x0000000200167311 */ /* 0x0040a2000030d100 */
[----:B------:R-:W-:Y:S05]  /*21d0*/  BRA `(.L_x_21209) ;  /* 0x00000a7000007947 */ /* 0x000fea0003800000 */
.L_x_21204:
        /* <DEDUP_REMOVED lines=12> */
.L_x_21218:
[----:B------:R-:W2:Y:S02]  /*22a0*/  LDG.E.64 R2, [R2.64] ;  /* 0x0000002402027981 */ /* 0x000ea4000c1e1b00 */
[----:B--2---:R0:W2:Y:S01]  /*22b0*/  F2I.F64.TRUNC R22, R2 ;  /* 0x0000000200167311 */ /* 0x0040a2000030d100 */
[----:B------:R-:W-:Y:S05]  /*22c0*/  BRA `(.L_x_21209) ;  /* 0x0000098000007947 */ /* 0x000fea0003800000 */
.L_x_21217:
        /* <DEDUP_REMOVED lines=27> */
.L_x_21220:
        /* <DEDUP_REMOVED lines=14> */
.L_x_21219:
[----:B------:R-:W2:Y:S02]  /*2560*/  LDG.E.U16 R22, [R2.64] ;  /* 0x0000002402167981 */ /* 0x000ea4000c1e1500 */
[----:B--2---:R-:W-:-:S06]  /*2570*/  PRMT R22, RZ, 0x5410, R22 ;  /* 0x00005410ff167816 */ /* 0x004fcc0000000016 */
[----:B------:R-:W0:Y:S01]  /*2580*/  F2I.FTZ.TRUNC.NTZ R22, R22 ;  /* 0x0000001600167305 */ /* 0x000e22000021f100 */
[----:B------:R-:W-:Y:S05]  /*2590*/  BRA `(.L_x_21209) ;  /* 0x000006b000007947 */ /* 0x000fea0003800000 */
.L_x_21216:
        /* <DEDUP_REMOVED lines=10> */
.L_x_21223:
        /* <DEDUP_REMOVED lines=21> */
.L_x_21227:
[----:B------:R-:W-:Y:S05]  /*2790*/  BSYNC B1 ;  /* 0x0000000000017941 */ /* 0x000fea0003800000 */
.L_x_21226:
[----:B------:R-:W-:Y:S01]  /*27a0*/  IMAD.SHL.U32 R2, R2, 0x100000, RZ ;  /* 0x0010000002027824 */ /* 0x000fe200078e00ff */
[----:B------:R-:W-:-:S04]  /*27b0*/  LEA R3, R0, 0x3b800000, 0x17 ;  /* 0x3b80000000037811 */ /* 0x000fc800078eb8ff */
[----:B------:R-:W-:Y:S02]  /*27c0*/  LOP3.LUT R22, R3, R2, R22, 0xfe, !PT ;  /* 0x0000000203167212 */ /* 0x000fe400078efe16 */
.L_x_21225:
[----:B------:R-:W-:Y:S05]  /*27d0*/  BSYNC B0 ;  /* 0x0000000000007941 */ /* 0x000fea0003800000 */
.L_x_21224:
[----:B------:R-:W0:Y:S01]  /*27e0*/  F2I.FTZ.TRUNC.NTZ R22, R22 ;  /* 0x0000001600167305 */ /* 0x000e22000021f100 */
[----:B------:R-:W-:Y:S05]  /*27f0*/  BRA `(.L_x_21209) ;  /* 0x0000045000007947 */ /* 0x000fea0003800000 */
.L_x_21222:
        /* <DEDUP_REMOVED lines=21> */
.L_x_21231:
[----:B------:R-:W-:Y:S05]  /*2950*/  BSYNC B1 ;  /* 0x0000000000017941 */ /* 0x000fea0003800000 */
.L_x_21230:
[----:B------:R-:W-:Y:S01]  /*2960*/  IMAD.SHL.U32 R2, R2, 0x200000, RZ ;  /* 0x0020000002027824 */ /* 0x000fe200078e00ff */
[----:B------:R-:W-:-:S04]  /*2970*/  LEA R3, R0, 0x37800000, 0x17 ;  /* 0x3780000000037811 */ /* 0x000fc800078eb8ff */
[----:B------:R-:W-:Y:S02]  /*2980*/  LOP3.LUT R22, R3, R2, R22, 0xfe, !PT ;  /* 0x0000000203167212 */ /* 0x000fe400078efe16 */
.L_x_21229:
[----:B------:R-:W-:Y:S05]  /*2990*/  BSYNC B0 ;  /* 0x0000000000007941 */ /* 0x000fea0003800000 */
.L_x_21228:
[----:B------:R-:W0:Y:S01]  /*29a0*/  F2I.FTZ.TRUNC.NTZ R22, R22 ;  /* 0x0000001600167305 */ /* 0x000e22000021f100 */
[----:B------:R-:W-:Y:S05]  /*29b0*/  BRA `(.L_x_21209) ;  /* 0x0000029000007947 */ /* 0x000fea0003800000 */
.L_x_21221:
        /* <DEDUP_REMOVED lines=14> */
.L_x_21235:
[----:B------:R-:W-:Y:S05]  /*2aa0*/  BSYNC B0 ;  /* 0x0000000000007941 */ /* 0x000fea0003800000 */
.L_x_21234:
[----:B------:R-:W0:Y:S01]  /*2ab0*/  F2I.FTZ.TRUNC.NTZ R22, R22 ;  /* 0x0000001600167305 */ /* 0x000e22000021f100 */
[----:B------:R-:W-:Y:S05]  /*2ac0*/  BRA `(.L_x_21209) ;  /* 0x0000018000007947 */ /* 0x000fea0003800000 */
.L_x_21208:
        /* <DEDUP_REMOVED lines=21> */
.L_x_21233:
[----:B------:R0:W5:Y:S01]  /*2c20*/  LDG.E R22, [R2.64] ;  /* 0x0000002402167981 */ /* 0x000162000c1e1900 */
[----:B------:R-:W-:Y:S05]  /*2c30*/  BRA `(.L_x_21209) ;  /* 0x0000001000007947 */ /* 0x000fea0003800000 */
.L_x_21232:
[----:B------:R0:W5:Y:S02]  /*2c40*/  LDG.E R22, [R2.64] ;  /* 0x0000002402167981 */ /* 0x000164000c1e1900 */
.L_x_21209:
[----:B------:R-:W-:-:S03]  /*2c50*/  IADD3 R19, R19, 0x80, RZ ;  /* 0x0000008013137810 */ /* 0x000fc60007ffe0ff */
.L_x_21203:
[----:B------:R-:W-:Y:S05]  /*2c60*/  BSYNC B6 ;  /* 0x0000000000067941 */ /* 0x000fea0003800000 */
.L_x_21202:
        /* <DEDUP_REMOVED lines=20> */
.L_x_21241:
[----:B------:R0:W5:Y:S01]  /*2db0*/  LDG.E.U8 R25, [R2.64] ;  /* 0x0000002402197981 */ /* 0x000162000c1e1100 */
[----:B------:R-:W-:Y:S05]  /*2dc0*/  BRA `(.L_x_21237) ;  /* 0x00000cf000007947 */ /* 0x000fea0003800000 */
.L_x_21240:
        /* <DEDUP_REMOVED lines=8> */
.L_x_21244:
[----:B------:R0:W5:Y:S01]  /*2e50*/  LDG.E R25, [R2.64] ;  /* 0x0000002402197981 */ /* 0x000162000c1e1900 */
[----:B------:R-:W-:Y:S05]  /*2e60*/  BRA `(.L_x_21237) ;  /* 0x00000c5000007947 */ /* 0x000fea0003800000 */
.L_x_21243:
[----:B------:R0:W5:Y:S01]  /*2e70*/  LDG.E.S16 R25, [R2.64] ;  /* 0x0000002402197981 */ /* 0x000162000c1e1700 */
[----:B------:R-:W-:Y:S05]  /*2e80*/  BRA `(.L_x_21237) ;  /* 0x00000c3000007947 */ /* 0x000fea0003800000 */
.L_x_21239:
        /* <DEDUP_REMOVED lines=9> */
.L_x_21246:
[----:B------:R-:W3:Y:S02]  /*2f20*/  LDG.E.U16 R2, [R2.64] ;  /* 0x0000002402027981 */ /* 0x000ee4000c1e1500 */
[----:B---3--:R-:W-:-:S06]  /*2f30*/  HADD2.F32 R25, -RZ, R2.H0_H0 ;  /* 0x20000002ff197230 */ /* 0x008fcc0000004100 */
[----:B------:R-:W0:Y:S01]  /*2f40*/  F2I.FTZ.TRUNC.NTZ R25, R25 ;  /* 0x0000001900197305 */ /* 0x000e22000021f100 */
[----:B------:R-:W-:Y:S05]  /*2f50*/  BRA `(.L_x_21237) ;  /* 0x00000b6000007947 */ /* 0x000fea0003800000 */
.L_x_21245:
        /* <DEDUP_REMOVED lines=9> */
.L_x_21248:
[----:B------:R-:W3:Y:S02]  /*2ff0*/  LDG.E.U16 R2, [R2.64] ;  /* 0x0000002402027981 */ /* 0x000ee4000c1e1500 */
[----:B---3--:R-:W-:-:S06]  /*3000*/  HADD2.F32 R25, -RZ, R2.H0_H0 ;  /* 0x20000002ff197230 */ /* 0x008fcc0000004100 */
[----:B------:R-:W0:Y:S01]  /*3010*/  F2I.FTZ.TRUNC.NTZ R25, R25 ;  /* 0x0000001900197305 */ /* 0x000e22000021f100 */
[----:B------:R-:W-:Y:S05]  /*3020*/  BRA `(.L_x_21237) ;  /* 0x00000a9000007947 */ /* 0x000fea0003800000 */
.L_x_21247:
[----:B------:R-:W3:Y:S02]  /*3030*/  LDG.E.64 R2, [R2.64] ;  /* 0x0000002402027981 */ /* 0x000ee4000c1e1b00 */
[----:B---3--:R0:W3:Y:S01]  /*3040*/  F2I.F64.TRUNC R25, R2 ;  /* 0x0000000200197311 */ /* 0x0080e2000030d100 */
[----:B------:R-:W-:Y:S05]  /*3050*/  BRA `(.L_x_21237) ;  /* 0x00000a6000007947 */ /* 0x000fea0003800000 */
.L_x_21238:
        /* <DEDUP_REMOVED lines=12> */
.L_x_21251:
[----:B------:R-:W3:Y:S02]  /*3120*/  LDG.E.64 R2, [R2.64] ;  /* 0x0000002402027981 */ /* 0x000ee4000c1e1b00 */
[----:B---3--:R0:W3:Y:S01]  /*3130*/  F2I.F64.TRUNC R25, R2 ;  /* 0x0000000200197311 */ /* 0x0080e2000030d100 */
[----:B------:R-:W-:Y:S05]  /*3140*/  BRA `(.L_x_21237) ;  /* 0x0000097000007947 */ /* 0x000fea0003800000 */
.L_x_21250:
        /* <DEDUP_REMOVED lines=27> */
.L_x_21253:
        /* <DEDUP_REMOVED lines=14> */
.L_x_21252:
[----:B------:R-:W3:Y:S02]  /*33e0*/  LDG.E.U16 R25, [R2.64] ;  /* 0x0000002402197981 */ /* 0x000ee4000c1e1500 */
[----:B---3--:R-:W-:-:S06]  /*33f0*/  PRMT R25, RZ, 0x5410, R25 ;  /* 0x00005410ff197816 */ /* 0x008fcc0000000019 */
[----:B------:R-:W0:Y:S01]  /*3400*/  F2I.FTZ.TRUNC.NTZ R25, R25 ;  /* 0x0000001900197305 */ /* 0x000e22000021f100 */
[----:B------:R-:W-:Y:S05]  /*3410*/  BRA `(.L_x_21237) ;  /* 0x000006a000007947 */ /* 0x000fea0003800000 */
.L_x_21249:
        /* <DEDUP_REMOVED lines=10> */
.L_x_21256:
        /* <DEDUP_REMOVED lines=21> */
.L_x_21260:
[----:B------:R-:W-:Y:S05]  /*3610*/  BSYNC B1 ;  /* 0x0000000000017941 */ /* 0x000fea0003800000 */
.L_x_21259:
[----:B------:R-:W-:Y:S01]  /*3620*/  IMAD.SHL.U32 R2, R2, 0x100000, RZ ;  /* 0x0010000002027824 */ /* 0x000fe200078e00ff */
[----:B------:R-:W-:-:S04]  /*3630*/  LEA R0, R0, 0x3b800000, 0x17 ;  /* 0x3b80000000007811 */ /* 0x000fc800078eb8ff */
[----:B------:R-:W-:Y:S02]  /*3640*/  LOP3.LUT R25, R0, R2, R25, 0xfe, !PT ;  /* 0x0000000200197212 */ /* 0x000fe400078efe19 */
.L_x_21258:
[----:B------:R-:W-:Y:S05]  /*3650*/  BSYNC B0 ;  /* 0x0000000000007941 */ /* 0x000fea0003800000 */
.L_x_21257:
[----:B------:R-:W0:Y:S01]  /*3660*/  F2I.FTZ.TRUNC.NTZ R25, R25 ;  /* 0x0000001900197305 */ /* 0x000e22000021f100 */
[----:B------:R-:W-:Y:S05]  /*3670*/  BRA `(.L_x_21237) ;  /* 0x0000044000007947 */ /* 0x000fea0003800000 */
.L_x_21255:
        /* <DEDUP_REMOVED lines=21> */
.L_x_21264:
[----:B------:R-:W-:Y:S05]  /*37d0*/  BSYNC B1 ;  /* 0x0000000000017941 */ /* 0x000fea0003800000 */
.L_x_21263:
[----:B------:R-:W-:Y:S01]  /*37e0*/  IMAD.SHL.U32 R2, R2, 0x200000, RZ ;  /* 0x0020000002027824 */ /* 0x000fe200078e00ff */
[----:B------:R-:W-:-:S04]  /*37f0*/  LEA R0, R0, 0x37800000, 0x17 ;  /* 0x3780000000007811 */ /* 0x000fc800078eb8ff */
[----:B------:R-:W-:Y:S02]  /*3800*/  LOP3.LUT R25, R0, R2, R25, 0xfe, !PT ;  /* 0x0000000200197212 */ /* 0x000fe400078efe19 */
.L_x_21262:
[----:B------:R-:W-:Y:S05]  /*3810*/  BSYNC B0 ;  /* 0x0000000000007941 */ /* 0x000fea0003800000 */
.L_x_21261:
[----:B------:R-:W0:Y:S01]  /*3820*/  F2I.FTZ.TRUNC.NTZ R25, R25 ;  /* 0x0000001900197305 */ /* 0x000e22000021f100 */
[----:B------:R-:W-:Y:S05]  /*3830*/  BRA `(.L_x_21237) ;  /* 0x0000028000007947 */ /* 0x000fea0003800000 */
.L_x_21254:
        /* <DEDUP_REMOVED lines=14> */
.L_x_21268:
[----:B------:R-:W-:Y:S05]  /*3920*/  BSYNC B0 ;  /* 0x0000000000007941 */ /* 0x000fea0003800000 */
.L_x_21267:
[----:B------:R-:W0:Y:S01]  /*3930*/  F2I.FTZ.TRUNC.NTZ R25, R25 ;  /* 0x0000001900197305 */ /* 0x000e22000021f100 */
[----:B------:R-:W-:Y:S05]  /*3940*/  BRA `(.L_x_21237) ;  /* 0x0000017000007947 */ /* 0x000fea0003800000 */
.L_x_21242:
        /* <DEDUP_REMOVED lines=20> */
.L_x_21266:
[----:B------:R0:W5:Y:S01]  /*3a90*/  LDG.E R25, [R2.64] ;  /* 0x0000002402197981 */ /* 0x000162000c1e1900 */
[----:B------:R-:W-:Y:S05]  /*3aa0*/  BRA `(.L_x_21237) ;  /* 0x0000001000007947 */ /* 0x000fea0003800000 */
.L_x_21265:
[----:B------:R0:W5:Y:S02]  /*3ab0*/  LDG.E R25, [R2.64] ;  /* 0x0000002402197981 */ /* 0x000164000c1e1900 */
.L_x_21237:
[----:B------:R-:W-:Y:S05]  /*3ac0*/  BSYNC B6 ;  /* 0x0000000000067941 */ /* 0x000fea0003800000 */
.L_x_21236:
        /* <DEDUP_REMOVED lines=28> */
.L_x_21274:
[----:B------:R0:W-:Y:S01]  /*3c90*/  STG.E.U8 [R8.64], R3 ;  /* 0x0000000308007986 */ /* 0x0001e2000c101124 */
[----:B------:R-:W-:Y:S05]  /*3ca0*/  BRA `(.L_x_21270) ;  /* 0x00000da000007947 */ /* 0x000fea0003800000 */
.L_x_21273:
        /* <DEDUP_REMOVED lines=10> */
.L_x_21277:
[----:B------:R0:W-:Y:S01]  /*3d50*/  STG.E [R8.64], R3 ;  /* 0x0000000308007986 */ /* 0x0001e2000c101924 */
[----:B------:R-:W-:Y:S05]  /*3d60*/  BRA `(.L_x_21270) ;  /* 0x00000ce000007947 */ /* 0x000fea0003800000 */
.L_x_21276:
[----:B------:R0:W-:Y:S01]  /*3d70*/  STG.E.U16 [R8.64], R3 ;  /* 0x0000000308007986 */ /* 0x0001e2000c101524 */
[----:B------:R-:W-:Y:S05]  /*3d80*/  BRA `(.L_x_21270) ;  /* 0x00000cc000007947 */ /* 0x000fea0003800000 */
.L_x_21272:
        /* <DEDUP_REMOVED lines=9> */
.L_x_21279:
[----:B------:R-:W0:Y:S02]  /*3e20*/  I2F R0, R3 ;  /* 0x0000000300007306 */ /* 0x000e240000201400 */
[----:B0-----:R-:W-:-:S05]  /*3e30*/  F2FP.PACK_AB R0, RZ, R0 ;  /* 0x00000000ff00723e */ /* 0x001fca00000000ff */
[----:B------:R0:W-:Y:S01]  /*3e40*/  STG.E.U16 [R8.64], R0 ;  /* 0x0000000008007986 */ /* 0x0001e2000c101524 */
[----:B------:R-:W-:Y:S05]  /*3e50*/  BRA `(.L_x_21270) ;  /* 0x00000bf000007947 */ /* 0x000fea0003800000 */
.L_x_21278:
        /* <DEDUP_REMOVED lines=10> */
.L_x_21281:
[----:B------:R-:W0:Y:S02]  /*3f00*/  I2F R3, R3 ;  /* 0x0000000300037306 */ /* 0x000e240000201400 */
[----:B0-----:R-:W-:-:S04]  /*3f10*/  F2FP.PACK_AB R3, RZ, R3 ;  /* 0x00000003ff03723e */ /* 0x001fc800000000ff */
[----:B------:R-:W-:-:S05]  /*3f20*/  PRMT R3, R3, 0x5410, RZ ;  /* 0x0000541003037816 */ /* 0x000fca00000000ff */
[----:B------:R0:W-:Y:S01]  /*3f30*/  STG.E [R8.64], R3 ;  /* 0x0000000308007986 */ /* 0x0001e2000c101924 */
[----:B------:R-:W-:Y:S05]  /*3f40*/  BRA `(.L_x_21270) ;  /* 0x00000b0000007947 */ /* 0x000fea0003800000 */
.L_x_21280:
[----:B------:R-:W0:Y:S02]  /*3f50*/  I2F.F64 R4, R3 ;  /* 0x0000000300047312 */ /* 0x000e240000201c00 */
[----:B0-----:R0:W-:Y:S01]  /*3f60*/  STG.E.64 [R8.64], R4 ;  /* 0x0000000408007986 */ /* 0x0011e2000c101b24 */
[----:B------:R-:W-:Y:S05]  /*3f70*/  BRA `(.L_x_21270) ;  /* 0x00000ad000007947 */ /* 0x000fea0003800000 */
.L_x_21271:
        /* <DEDUP_REMOVED lines=12> */
.L_x_21284:
[----:B------:R-:W0:Y:S01]  /*4040*/  I2F.F64 R4, R3 ;  /* 0x0000000300047312 */ /* 0x000e220000201c00 */
[----:B------:R-:W-:-:S05]  /*4050*/  CS2R R6, SRZ ;  /* 0x0000000000067805 */ /* 0x000fca000001ff00 */
[----:B0-----:R0:W-:Y:S01]  /*4060*/  STG.E.128 [R8.64], R4 ;  /* 0x0000000408007986 */ /* 0x0011e2000c101d24 */
[----:B------:R-:W-:Y:S05]  /*4070*/  BRA `(.L_x_21270) ;  /* 0x000009d000007947 */ /* 0x000fea0003800000 */
.L_x_21283:
        /* <DEDUP_REMOVED lines=21> */
.L_x_21288:
[----:B------:R-:W-:Y:S05]  /*41d0*/  BSYNC B0 ;  /* 0x0000000000007941 */ /* 0x000fea0003800000 */
.L_x_21287:
[----:B------:R-:W-:-:S05]  /*41e0*/  LOP3.LUT R5, R0, R5, RZ, 0xfc, !PT ;  /* 0x0000000500057212 */ /* 0x000fca00078efcff */
[----:B------:R0:W-:Y:S01]  /*41f0*/  STG.E.U8 [R8.64], R5 ;  /* 0x0000000508007986 */ /* 0x0001e2000c101124 */
[----:B------:R-:W-:Y:S05]  /*4200*/  BRA `(.L_x_21270) ;  /* 0x0000084000007947 */ /* 0x000fea0003800000 */
.L_x_21286:
        /* <DEDUP_REMOVED lines=13> */
.L_x_21290:
[----:B------:R-:W-:Y:S01]  /*42e0*/  IMAD.MOV.U32 R0, RZ, RZ, 0x7f ;  /* 0x0000007fff007424 */ /* 0x000fe200078e00ff */
[----:B------:R-:W-:-:S04]  /*42f0*/  ISETP.GT.U32.AND P0, PT, R4, 0x7f800000, PT ;  /* 0x7f8000000400780c */ /* 0x000fc80003f04070 */
[----:B------:R-:W-:-:S04]  /*4300*/  SEL R0, R0, 0x7c, P0 ;  /* 0x0000007c00007807 */ /* 0x000fc80000000000 */
.L_x_21291:
[----:B------:R-:W-:Y:S05]  /*4310*/  BSYNC B0 ;  /* 0x0000000000007941 */ /* 0x000fea0003800000 */
.L_x_21289:
[----:B------:R-:W-:-:S04]  /*4320*/  LOP3.LUT R3, R5, 0x80000000, RZ, 0xc0, !PT ;  /* 0x8000000005037812 */ /* 0x000fc800078ec0ff */
[----:B------:R-:W-:-:S04]  /*4330*/  SHF.R.U32.HI R3, RZ, 0x18, R3 ;  /* 0x00000018ff037819 */ /* 0x000fc80000011603 */
[----:B------:R-:W-:-:S05]  /*4340*/  LOP3.LUT R3, R0, R3, RZ, 0xfc, !PT ;  /* 0x0000000300037212 */ /* 0x000fca00078efcff */
[----:B------:R0:W-:Y:S01]  /*4350*/  STG.E.U8 [R8.64], R3 ;  /* 0x0000000308007986 */ /* 0x0001e2000c101124 */
[----:B------:R-:W-:Y:S05]  /*4360*/  BRA `(.L_x_21270) ;  /* 0x000006e000007947 */ /* 0x000fea0003800000 */
.L_x_21285:
[----:B------:R-:W0:Y:S02]  /*4370*/  I2F R0, R3 ;  /* 0x0000000300007306 */ /* 0x000e240000201400 */
[----:B0-----:R-:W-:-:S05]  /*4380*/  F2FP.BF16.PACK_AB R0, RZ, R0 ;  /* 0x00000000ff00723e */ /* 0x001fca00000010ff */
[----:B------:R0:W-:Y:S01]  /*4390*/  STG.E.U16 [R8.64], R0 ;  /* 0x0000000008007986 */ /* 0x0001e2000c101524 */
[----:B------:R-:W-:Y:S05]  /*43a0*/  BRA `(.L_x_21270) ;  /* 0x000006a000007947 */ /* 0x000fea0003800000 */
.L_x_21282:
        /* <DEDUP_REMOVED lines=10> */
.L_x_21294:
        /* <DEDUP_REMOVED lines=17> */
.L_x_21297:
[----:B------:R-:W-:-:S04]  /*4560*/  LOP3.LUT R3, R3, 0x80000000, RZ, 0xc0, !PT ;  /* 0x8000000003037812 */ /* 0x000fc800078ec0ff */
[----:B------:R-:W-:-:S04]  /*4570*/  SHF.R.U32.HI R3, RZ, 0x18, R3 ;  /* 0x00000018ff037819 */ /* 0x000fc80000011603 */
[----:B------:R-:W-:-:S04]  /*4580*/  LOP3.LUT R0, R0, R3, RZ, 0xfc, !PT ;  /* 0x0000000300007212 */ /* 0x000fc800078efcff */
[----:B------:R-:W-:Y:S02]  /*4590*/  PRMT R4, R0, 0x7610, R4 ;  /* 0x0000761000047816 */ /* 0x000fe40000000004 */
.L_x_21296:
[----:B------:R-:W-:Y:S05]  /*45a0*/  BSYNC B0 ;  /* 0x0000000000007941 */ /* 0x000fea0003800000 */
.L_x_21295:
[----:B------:R0:W-:Y:S01]  /*45b0*/  STG.E.U8 [R8.64], R4 ;  /* 0x0000000408007986 */ /* 0x0001e2000c101124 */
[----:B------:R-:W-:Y:S05]  /*45c0*/  BRA `(.L_x_21270) ;  /* 0x0000048000007947 */ /* 0x000fea0003800000 */
.L_x_21293:
        /* <DEDUP_REMOVED lines=17> */
.L_x_21300:
[----:B------:R-:W-:-:S04]  /*46e0*/  LOP3.LUT R3, R3, 0x80000000, RZ, 0xc0, !PT ;  /* 0x8000000003037812 */ /* 0x000fc800078ec0ff */
[----:B------:R-:W-:-:S04]  /*46f0*/  SHF.R.U32.HI R3, RZ, 0x18, R3 ;  /* 0x00000018ff037819 */ /* 0x000fc80000011603 */
[----:B------:R-:W-:-:S04]  /*4700*/  LOP3.LUT R0, R0, R3, RZ, 0xfc, !PT ;  /* 0x0000000300007212 */ /* 0x000fc800078efcff */
[----:B------:R-:W-:Y:S02]  /*4710*/  PRMT R4, R0, 0x7610, R4 ;  /* 0x0000761000047816 */ /* 0x000fe40000000004 */
.L_x_21299:
[----:B------:R-:W-:Y:S05]  /*4720*/  BSYNC B0 ;  /* 0x0000000000007941 */ /* 0x000fea0003800000 */
.L_x_21298:
[----:B------:R0:W-:Y:S01]  /*4730*/  STG.E.U8 [R8.64], R4 ;  /* 0x0000000408007986 */ /* 0x0001e2000c101124 */
[----:B------:R-:W-:Y:S05]  /*4740*/  BRA `(.L_x_21270) ;  /* 0x0000030000007947 */ /* 0x000fea0003800000 */
.L_x_21292:
        /* <DEDUP_REMOVED lines=23> */
.L_x_21275:
        /* <DEDUP_REMOVED lines=20> */
.L_x_21302:
[--C-:B------:R-:W-:Y:S01]  /*4a00*/  SHF.R.S32.HI R5, RZ, 0x1f, R3.reuse ;  /* 0x0000001fff057819 */ /* 0x100fe20000011403 */
[----:B------:R-:W-:-:S05]  /*4a10*/  IMAD.MOV.U32 R4, RZ, RZ, R3 ;  /* 0x000000ffff047224 */ /* 0x000fca00078e0003 */
[----:B------:R0:W-:Y:S01]  /*4a20*/  STG.E.64 [R8.64], R4 ;  /* 0x0000000408007986 */ /* 0x0001e2000c101b24 */
[----:B------:R-:W-:Y:S05]  /*4a30*/  BRA `(.L_x_21270) ;  /* 0x0000001000007947 */ /* 0x000fea0003800000 */
.L_x_21301:
[----:B------:R0:W-:Y:S02]  /*4a40*/  STG.E [R8.64], R3 ;  /* 0x0000000308007986 */ /* 0x0001e4000c101924 */
.L_x_21270:
[----:B------:R-:W-:Y:S05]  /*4a50*/  BSYNC B6 ;  /* 0x0000000000067941 */ /* 0x000fea0003800000 */
.L_x_21269:
        /* <DEDUP_REMOVED lines=21> */
.L_x_21308:
[----:B------:R0:W-:Y:S01]  /*4bb0*/  STG.E.U8 [R8.64], R24 ;  /* 0x0000001808007986 */ /* 0x0001e2000c101124 */
[----:B------:R-:W-:Y:S05]  /*4bc0*/  BRA `(.L_x_21310) ;  /* 0x00000d7000007947 */ /* 0x000fea0003800000 */
.L_x_21307:
        /* <DEDUP_REMOVED lines=9> */
.L_x_21312:
[----:B------:R0:W-:Y:S01]  /*4c60*/  STG.E [R8.64], R24 ;  /* 0x0000001808007986 */ /* 0x0001e2000c101924 */
[----:B------:R-:W-:Y:S05]  /*4c70*/  BRA `(.L_x_21310) ;  /* 0x00000cc000007947 */ /* 0x000fea0003800000 */
.L_x_21311:
[----:B------:R0:W-:Y:S01]  /*4c80*/  STG.E.U16 [R8.64], R24 ;  /* 0x0000001808007986 */ /* 0x0001e2000c101524 */
[----:B------:R-:W-:Y:S05]  /*4c90*/  BRA `(.L_x_21310) ;  /* 0x00000ca000007947 */ /* 0x000fea0003800000 */
.L_x_21306:
        /* <DEDUP_REMOVED lines=9> */
.L_x_21314:
[----:B------:R-:W0:Y:S02]  /*4d30*/  I2F R0, R24 ;  /* 0x0000001800007306 */ /* 0x000e240000201400 */
[----:B0-----:R-:W-:-:S05]  /*4d40*/  F2FP.PACK_AB R0, RZ, R0 ;  /* 0x00000000ff00723e */ /* 0x001fca00000000ff */
[----:B------:R0:W-:Y:S01]  /*4d50*/  STG.E.U16 [R8.64], R0 ;  /* 0x0000000008007986 */ /* 0x0001e2000c101524 */
[----:B------:R-:W-:Y:S05]  /*4d60*/  BRA `(.L_x_21310) ;  /* 0x00000bd000007947 */ /* 0x000fea0003800000 */
.L_x_21313:
        /* <DEDUP_REMOVED lines=10> */
.L_x_21316:
[----:B------:R-:W0:Y:S02]  /*4e10*/  I2F R24, R24 ;  /* 0x0000001800187306 */ /* 0x000e240000201400 */
[----:B0-----:R-:W-:-:S04]  /*4e20*/  F2FP.PACK_AB R3, RZ, R24 ;  /* 0x00000018ff03723e */ /* 0x001fc800000000ff */
[----:B------:R-:W-:-:S05]  /*4e30*/  PRMT R3, R3, 0x5410, RZ ;  /* 0x0000541003037816 */ /* 0x000fca00000000ff */
[----:B------:R0:W-:Y:S01]  /*4e40*/  STG.E [R8.64], R3 ;  /* 0x0000000308007986 */ /* 0x0001e2000c101924 */
[----:B------:R-:W-:Y:S05]  /*4e50*/  BRA `(.L_x_21310) ;  /* 0x00000ae000007947 */ /* 0x000fea0003800000 */
.L_x_21315:
[----:B------:R-:W0:Y:S02]  /*4e60*/  I2F.F64 R24, R24 ;  /* 0x0000001800187312 */ /* 0x000e240000201c00 */
[----:B0-----:R0:W-:Y:S01]  /*4e70*/  STG.E.64 [R8.64], R24 ;  /* 0x0000001808007986 */ /* 0x0011e2000c101b24 */
[----:B------:R-:W-:Y:S05]  /*4e80*/  BRA `(.L_x_21310) ;  /* 0x00000ab000007947 */ /* 0x000fea0003800000 */
.L_x_21305:
        /* <DEDUP_REMOVED lines=12> */
.L_x_21319:
[----:B------:R-:W0:Y:S01]  /*4f50*/  I2F.F64 R4, R24 ;  /* 0x0000001800047312 */ /* 0x000e220000201c00 */
[----:B------:R-:W-:-:S05]  /*4f60*/  CS2R R6, SRZ ;  /* 0x0000000000067805 */ /* 0x000fca000001ff00 */
[----:B0-----:R0:W-:Y:S01]  /*4f70*/  STG.E.128 [R8.64], R4 ;  /* 0x0000000408007986 */ /* 0x0011e2000c101d24 */
[----:B------:R-:W-:Y:S05]  /*4f80*/  BRA `(.L_x_21310) ;  /* 0x000009b000007947 */ /* 0x000fea0003800000 */
.L_x_21318:
        /* <DEDUP_REMOVED lines=21> */
.L_x_21323:
[----:B------:R-:W-:Y:S05]  /*50e0*/  BSYNC B0 ;  /* 0x0000000000007941 */ /* 0x000fea0003800000 */
.L_x_21322:
[----:B------:R-:W-:-:S05]  /*50f0*/  LOP3.LUT R5, R0, R5, RZ, 0xfc, !PT ;  /* 0x0000000500057212 */ /* 0x000fca00078efcff */
[----:B------:R0:W-:Y:S01]  /*5100*/  STG.E.U8 [R8.64], R5 ;  /* 0x0000000508007986 */ /* 0x0001e2000c101124 */
[----:B------:R-:W-:Y:S05]  /*5110*/  BRA `(.L_x_21310) ;  /* 0x0000082000007947 */ /* 0x000fea0003800000 */
.L_x_21321:
        /* <DEDUP_REMOVED lines=13> */
.L_x_21325:
[----:B------:R-:W-:Y:S01]  /*51f0*/  IMAD.MOV.U32 R0, RZ, RZ, 0x7f ;  /* 0x0000007fff007424 */ /* 0x000fe200078e00ff */
[----:B------:R-:W-:-:S04]  /*5200*/  ISETP.GT.U32.AND P0, PT, R3, 0x7f800000, PT ;  /* 0x7f8000000300780c */ /* 0x000fc80003f04070 */
[----:B------:R-:W-:-:S04]  /*5210*/  SEL R0, R0, 0x7c, P0 ;  /* 0x0000007c00007807 */ /* 0x000fc80000000000 */
.L_x_21326:
[----:B------:R-:W-:Y:S05]  /*5220*/  BSYNC B0 ;  /* 0x0000000000007941 */ /* 0x000fea0003800000 */
.L_x_21324:
[----:B------:R-:W-:-:S04]  /*5230*/  LOP3.LUT R3, R5, 0x80000000, RZ, 0xc0, !PT ;  /* 0x8000000005037812 */ /* 0x000fc800078ec0ff */
[----:B------:R-:W-:-:S04]  /*5240*/  SHF.R.U32.HI R3, RZ, 0x18, R3 ;  /* 0x00000018ff037819 */ /* 0x000fc80000011603 */
[----:B------:R-:W-:-:S05]  /*5250*/  LOP3.LUT R3, R0, R3, RZ, 0xfc, !PT ;  /* 0x0000000300037212 */ /* 0x000fca00078efcff */
[----:B------:R0:W-:Y:S01]  /*5260*/  STG.E.U8 [R8.64], R3 ;  /* 0x0000000308007986 */ /* 0x0001e2000c101124 */
[----:B------:R-:W-:Y:S05]  /*5270*/  BRA `(.L_x_21310) ;  /* 0x000006c000007947 */ /* 0x000fea0003800000 */
.L_x_21320:
[----:B------:R-:W0:Y:S02]  /*5280*/  I2F R0, R24 ;  /* 0x0000001800007306 */ /* 0x000e240000201400 */
[----:B0-----:R-:W-:-:S05]  /*5290*/  F2FP.BF16.PACK_AB R0, RZ, R0 ;  /* 0x00000000ff00723e */ /* 0x001fca00000010ff */
[----:B------:R0:W-:Y:S01]  /*52a0*/  STG.E.U16 [R8.64], R0 ;  /* 0x0000000008007986 */ /* 0x0001e2000c101524 */
[----:B------:R-:W-:Y:S05]  /*52b0*/  BRA `(.L_x_21310) ;  /* 0x0000068000007947 */ /* 0x000fea0003800000 */
.L_x_21317:
        /* <DEDUP_REMOVED lines=10> */
.L_x_21329:
        /* <DEDUP_REMOVED lines=17> */
.L_x_21332:
[----:B------:R-:W-:-:S04]  /*5470*/  LOP3.LUT R3, R5, 0x80000000, RZ, 0xc0, !PT ;  /* 0x8000000005037812 */ /* 0x000fc800078ec0ff */
[----:B------:R-:W-:-:S04]  /*5480*/  SHF.R.U32.HI R3, RZ, 0x18, R3 ;  /* 0x00000018ff037819 */ /* 0x000fc80000011603 */
[----:B------:R-:W-:-:S04]  /*5490*/  LOP3.LUT R0, R0, R3, RZ, 0xfc, !PT ;  /* 0x0000000300007212 */ /* 0x000fc800078efcff */
[----:B------:R-:W-:Y:S02]  /*54a0*/  PRMT R4, R0, 0x7610, R4 ;  /* 0x0000761000047816 */ /* 0x000fe40000000004 */
.L_x_21331:
[----:B------:R-:W-:Y:S05]  /*54b0*/  BSYNC B0 ;  /* 0x0000000000007941 */ /* 0x000fea0003800000 */
.L_x_21330:
[----:B------:R0:W-:Y:S01]  /*54c0*/  STG.E.U8 [R8.64], R4 ;  /* 0x0000000408007986 */ /* 0x0001e2000c101124 */
[----:B------:R-:W-:Y:S05]  /*54d0*/  BRA `(.L_x_21310) ;  /* 0x0000046000007947 */ /* 0x000fea0003800000 */
.L_x_21328:
        /* <DEDUP_REMOVED lines=17> */
.L_x_21335:
[----:B------:R-:W-:-:S04]  /*55f0*/  LOP3.LUT R3, R5, 0x80000000, RZ, 0xc0, !PT ;  /* 0x8000000005037812 */ /* 0x000fc800078ec0ff */
[----:B------:R-:W-:-:S04]  /*5600*/  SHF.R.U32.HI R3, RZ, 0x18, R3 ;  /* 0x00000018ff037819 */ /* 0x000fc80000011603 */
[----:B------:R-:W-:-:S04]  /*5610*/  LOP3.LUT R0, R0, R3, RZ, 0xfc, !PT ;  /* 0x0000000300007212 */ /* 0x000fc800078efcff */
[----:B------:R-:W-:Y:S02]  /*5620*/  PRMT R4, R0, 0x7610, R4 ;  /* 0x0000761000047816 */ /* 0x000fe40000000004 */
.L_x_21334:
[----:B------:R-:W-:Y:S05]  /*5630*/  BSYNC B0 ;  /* 0x0000000000007941 */ /* 0x000fea0003800000 */
.L_x_21333:
[----:B------:R0:W-:Y:S01]  /*5640*/  STG.E.U8 [R8.64], R4 ;  /* 0x0000000408007986 */ /* 0x0001e2000c101124 */
[----:B------:R-:W-:Y:S05]  /*5650*/  BRA `(.L_x_21310) ;  /* 0x000002e000007947 */ /* 0x000fea0003800000 */
.L_x_21327:
        /* <DEDUP_REMOVED lines=22> */
.L_x_21309:
        /* <DEDUP_REMOVED lines=20> */
.L_x_21337:
[----:B------:R-:W-:-:S05]  /*5900*/  SHF.R.S32.HI R25, RZ, 0x1f, R24 ;  /* 0x0000001fff197819 */ /* 0x000fca0000011418 */
[----:B------:R0:W-:Y:S01]  /*5910*/  STG.E.64 [R8.64], R24 ;  /* 0x0000001808007986 */ /* 0x0001e2000c101b24 */
[----:B------:R-:W-:Y:S05]  /*5920*/  BRA `(.L_x_21310) ;  /* 0x0000001000007947 */ /* 0x000fea0003800000 */
.L_x_21336:
[----:B------:R0:W-:Y:S02]  /*5930*/  STG.E [R8.64], R24 ;  /* 0x0000001808007986 */ /* 0x0001e4000c101924 */
.L_x_21310:
        /* <DEDUP_REMOVED lines=21> */
.L_x_21341:
[----:B------:R0:W-:Y:S01]  /*5a90*/  STG.E.U8 [R8.64], R22 ;  /* 0x0000001608007986 */ /* 0x0001e2000c101124 */
[----:B------:R-:W-:Y:S05]  /*5aa0*/  BRA `(.L_x_21343) ;  /* 0x00000d9000007947 */ /* 0x000fea0003800000 */
.L_x_21340:
        /* <DEDUP_REMOVED lines=10> */
.L_x_21345:
[----:B------:R0:W-:Y:S01]  /*5b50*/  STG.E [R8.64], R22 ;  /* 0x0000001608007986 */ /* 0x0001e2000c101924 */
[----:B------:R-:W-:Y:S05]  /*5b60*/  BRA `(.L_x_21343) ;  /* 0x00000cd000007947 */ /* 0x000fea0003800000 */
.L_x_21344:
[----:B------:R0:W-:Y:S01]  /*5b70*/  STG.E.U16 [R8.64], R22 ;  /* 0x0000001608007986 */ /* 0x0001e2000c101524 */
[----:B------:R-:W-:Y:S05]  /*5b80*/  BRA `(.L_x_21343) ;  /* 0x00000cb000007947 */ /* 0x000fea0003800000 */
.L_x_21339:
        /* <DEDUP_REMOVED lines=9> */
.L_x_21347:
[----:B------:R-:W0:Y:S02]  /*5c20*/  I2F R0, R22 ;  /* 0x0000001600007306 */ /* 0x000e240000201400 */
[----:B0-----:R-:W-:-:S05]  /*5c30*/  F2FP.PACK_AB R0, RZ, R0 ;  /* 0x00000000ff00723e */ /* 0x001fca00000000ff */
[----:B------:R0:W-:Y:S01]  /*5c40*/  STG.E.U16 [R8.64], R0 ;  /* 0x0000000008007986 */ /* 0x0001e2000c101524 */
[----:B------:R-:W-:Y:S05]  /*5c50*/  BRA `(.L_x_21343) ;  /* 0x00000be000007947 */ /* 0x000fea0003800000 */
.L_x_21346:
        /* <DEDUP_REMOVED lines=10> */
.L_x_21349:
[----:B------:R-:W0:Y:S02]  /*5d00*/  I2F R22, R22 ;  /* 0x0000001600167306 */ /* 0x000e240000201400 */
[----:B0-----:R-:W-:-:S04]  /*5d10*/  F2FP.PACK_AB R3, RZ, R22 ;  /* 0x00000016ff03723e */ /* 0x001fc800000000ff */
[----:B------:R-:W-:-:S05]  /*5d20*/  PRMT R3, R3, 0x5410, RZ ;  /* 0x0000541003037816 */ /* 0x000fca00000000ff */
[----:B------:R0:W-:Y:S01]  /*5d30*/  STG.E [R8.64], R3 ;  /* 0x0000000308007986 */ /* 0x0001e2000c101924 */
[----:B------:R-:W-:Y:S05]  /*5d40*/  BRA `(.L_x_21343) ;  /* 0x00000af000007947 */ /* 0x000fea0003800000 */
.L_x_21348:
[----:B------:R-:W0:Y:S02]  /*5d50*/  I2F.F64 R4, R22 ;  /* 0x0000001600047312 */ /* 0x000e240000201c00 */
[----:B0-----:R0:W-:Y:S01]  /*5d60*/  STG.E.64 [R8.64], R4 ;  /* 0x0000000408007986 */ /* 0x0011e2000c101b24 */
[----:B------:R-:W-:Y:S05]  /*5d70*/  BRA `(.L_x_21343) ;  /* 0x00000ac000007947 */ /* 0x000fea0003800000 */
.L_x_21338:
        /* <DEDUP_REMOVED lines=12> */
.L_x_21352:
[----:B------:R-:W0:Y:S01]  /*5e40*/  I2F.F64 R4, R22 ;  /* 0x0000001600047312 */ /* 0x000e220000201c00 */
[----:B------:R-:W-:-:S05]  /*5e50*/  CS2R R6, SRZ ;  /* 0x0000000000067805 */ /* 0x000fca000001ff00 */
[----:B0-----:R0:W-:Y:S01]  /*5e60*/  STG.E.128 [R8.64], R4 ;  /* 0x0000000408007986 */ /* 0x0011e2000c101d24 */
[----:B------:R-:W-:Y:S05]  /*5e70*/  BRA `(.L_x_21343) ;  /* 0x000009c000007947 */ /* 0x000fea0003800000 */
.L_x_21351:
        /* <DEDUP_REMOVED lines=21> */
.L_x_21356:
[----:B------:R-:W-:Y:S05]  /*5fd0*/  BSYNC B0 ;  /* 0x0000000000007941 */ /* 0x000fea0003800000 */
.L_x_21355:
[----:B------:R-:W-:-:S05]  /*5fe0*/  LOP3.LUT R5, R0, R5, RZ, 0xfc, !PT ;  /* 0x0000000500057212 */ /* 0x000fca00078efcff */
[----:B------:R0:W-:Y:S01]  /*5ff0*/  STG.E.U8 [R8.64], R5 ;  /* 0x0000000508007986 */ /* 0x0001e2000c101124 */
[----:B------:R-:W-:Y:S05]  /*6000*/  BRA `(.L_x_21343) ;  /* 0x0000083000007947 */ /* 0x000fea0003800000 */
.L_x_21354:
        /* <DEDUP_REMOVED lines=13> */
.L_x_21358:
[----:B------:R-:W-:Y:S01]  /*60e0*/  IMAD.MOV.U32 R0, RZ, RZ, 0x7f ;  /* 0x0000007fff007424 */ /* 0x000fe200078e00ff */
[----:B------:R-:W-:-:S04]  /*60f0*/  ISETP.GT.U32.AND P0, PT, R3, 0x7f800000, PT ;  /* 0x7f8000000300780c */ /* 0x000fc80003f04070 */
[----:B------:R-:W-:-:S04]  /*6100*/  SEL R0, R0, 0x7c, P0 ;  /* 0x0000007c00007807 */ /* 0x000fc80000000000 */
.L_x_21359:
[----:B------:R-:W-:Y:S05]  /*6110*/  BSYNC B0 ;  /* 0x0000000000007941 */ /* 0x000fea0003800000 */
.L_x_21357:
[----:B------:R-:W-:-:S04]  /*6120*/  LOP3.LUT R3, R5, 0x80000000, RZ, 0xc0, !PT ;  /* 0x8000000005037812 */ /* 0x000fc800078ec0ff */
[----:B------:R-:W-:-:S04]  /*6130*/  SHF.R.U32.HI R3, RZ, 0x18, R3 ;  /* 0x00000018ff037819 */ /* 0x000fc80000011603 */
[----:B------:R-:W-:-:S05]  /*6140*/  LOP3.LUT R3, R0, R3, RZ, 0xfc, !PT ;  /* 0x0000000300037212 */ /* 0x000fca00078efcff */
[----:B------:R0:W-:Y:S01]  /*6150*/  STG.E.U8 [R8.64], R3 ;  /* 0x0000000308007986 */ /* 0x0001e2000c101124 */
[----:B------:R-:W-:Y:S05]  /*6160*/  BRA `(.L_x_21343) ;  /* 0x000006d000007947 */ /* 0x000fea0003800000 */
.L_x_21353:
[----:B------:R-:W0:Y:S02]  /*6170*/  I2F R0, R22 ;  /* 0x0000001600007306 */ /* 0x000e240000201400 */
[----:B0-----:R-:W-:-:S05]  /*6180*/  F2FP.BF16.PACK_AB R0, RZ, R0 ;  /* 0x00000000ff00723e */ /* 0x001fca00000010ff */
[----:B------:R0:W-:Y:S01]  /*6190*/  STG.E.U16 [R8.64], R0 ;  /* 0x0000000008007986 */ /* 0x0001e2000c101524 */
[----:B------:R-:W-:Y:S05]  /*61a0*/  BRA `(.L_x_21343) ;  /* 0x0000069000007947 */ /* 0x000fea0003800000 */
.L_x_21350:
        /* <DEDUP_REMOVED lines=10> */
.L_x_21362:
        /* <DEDUP_REMOVED lines=17> */
.L_x_21365:
[----:B------:R-:W-:-:S04]  /*6360*/  LOP3.LUT R3, R5, 0x80000000, RZ, 0xc0, !PT ;  /* 0x8000000005037812 */ /* 0x000fc800078ec0ff */
[----:B------:R-:W-:-:S04]  /*6370*/  SHF.R.U32.HI R3, RZ, 0x18, R3 ;  /* 0x00000018ff037819 */ /* 0x000fc80000011603 */
[----:B------:R-:W-:-:S04]  /*6380*/  LOP3.LUT R0, R0, R3, RZ, 0xfc, !PT ;  /* 0x0000000300007212 */ /* 0x000fc800078efcff */
[----:B------:R-:W-:Y:S02]  /*6390*/  PRMT R4, R0, 0x7610, R4 ;  /* 0x0000761000047816 */ /* 0x000fe40000000004 */
.L_x_21364:
[----:B------:R-:W-:Y:S05]  /*63a0*/  BSYNC B0 ;  /* 0x0000000000007941 */ /* 0x000fea0003800000 */
.L_x_21363:
[----:B------:R0:W-:Y:S01]  /*63b0*/  STG.E.U8 [R8.64], R4 ;  /* 0x0000000408007986 */ /* 0x0001e2000c101124 */
[----:B------:R-:W-:Y:S05]  /*63c0*/  BRA `(.L_x_21343) ;  /* 0x0000047000007947 */ /* 0x000fea0003800000 */
.L_x_21361:
        /* <DEDUP_REMOVED lines=17> */
.L_x_21368:
[----:B------:R-:W-:-:S04]  /*64e0*/  LOP3.LUT R3, R5, 0x80000000, RZ, 0xc0, !PT ;  /* 0x8000000005037812 */ /* 0x000fc800078ec0ff */
[----:B------:R-:W-:-:S04]  /*64f0*/  SHF.R.U32.HI R3, RZ, 0x18, R3 ;  /* 0x00000018ff037819 */ /* 0x000fc80000011603 */
[----:B------:R-:W-:-:S04]  /*6500*/  LOP3.LUT R0, R0, R3, RZ, 0xfc, !PT ;  /* 0x0000000300007212 */ /* 0x000fc800078efcff */
[----:B------:R-:W-:Y:S02]  /*6510*/  PRMT R4, R0, 0x7610, R4 ;  /* 0x0000761000047816 */ /* 0x000fe40000000004 */
.L_x_21367:
[----:B------:R-:W-:Y:S05]  /*6520*/  BSYNC B0 ;  /* 0x0000000000007941 */ /* 0x000fea0003800000 */
.L_x_21366:
[----:B------:R0:W-:Y:S01]  /*6530*/  STG.E.U8 [R8.64], R4 ;  /* 0x0000000408007986 */ /* 0x0001e2000c101124 */
[----:B------:R-:W-:Y:S05]  /*6540*/  BRA `(.L_x_21343) ;  /* 0x000002f000007947 */ /* 0x000fea0003800000 */
.L_x_21360:
        /* <DEDUP_REMOVED lines=22> */
.L_x_21342:
        /* <DEDUP_REMOVED lines=20> */
.L_x_21370:
[--C-:B------:R-:W-:Y:S01]  /*67f0*/  SHF.R.S32.HI R5, RZ, 0x1f, R22.reuse ;  /* 0x0000001fff057819 */ /* 0x100fe20000011416 */
[----:B------:R-:W-:-:S05]  /*6800*/  IMAD.MOV.U32 R4, RZ, RZ, R22 ;  /* 0x000000ffff047224 */ /* 0x000fca00078e0016 */
[----:B------:R0:W-:Y:S01]  /*6810*/  STG.E.64 [R8.64], R4 ;  /* 0x0000000408007986 */ /* 0x0001e2000c101b24 */
[----:B------:R-:W-:Y:S05]  /*6820*/  BRA `(.L_x_21343) ;  /* 0x0000001000007947 */ /* 0x000fea0003800000 */
.L_x_21369:
[----:B------:R0:W-:Y:S02]  /*6830*/  STG.E [R8.64], R22 ;  /* 0x0000001608007986 */ /* 0x0001e4000c101924 */
.L_x_21343:
[----:B------:R-:W-:Y:S02]  /*6840*/  IADD3 R23, R23, 0x80, RZ ;  /* 0x0000008017177810 */ /* 0x000fe40007ffe0ff */
.L_x_21304:
[----:B------:R-:W-:Y:S05]  /*6850*/  BSYNC B6 ;  /* 0x0000000000067941 */ /* 0x000fea0003800000 */
.L_x_21303:
        /* <DEDUP_REMOVED lines=19> */
.L_x_21374:
[----:B------:R-:W-:Y:S01]  /*6990*/  STG.E.U8 [R4.64], R2 ;  /* 0x0000000204007986 */ /* 0x000fe2000c101124 */
[----:B------:R-:W-:Y:S05]  /*69a0*/  EXIT ;  /* 0x000000000000794d */ /* 0x000fea0003800000 */
.L_x_21373:
        /* <DEDUP_REMOVED lines=9> */
.L_x_21377:
[----:B------:R-:W-:Y:S01]  /*6a40*/  STG.E [R4.64], R2 ;  /* 0x0000000204007986 */ /* 0x000fe2000c101924 */
[----:B------:R-:W-:Y:S05]  /*6a50*/  EXIT ;  /* 0x000000000000794d */ /* 0x000fea0003800000 */
.L_x_21376:
[----:B------:R-:W-:Y:S01]  /*6a60*/  STG.E.U16 [R4.64], R2 ;  /* 0x0000000204007986 */ /* 0x000fe2000c101524 */
[----:B------:R-:W-:Y:S05]  /*6a70*/  EXIT ;  /* 0x000000000000794d */ /* 0x000fea0003800000 */
.L_x_21372:
        /* <DEDUP_REMOVED lines=9> */
.L_x_21379:
[----:B------:R-:W0:Y:S02]  /*6b10*/  I2F R0, R2 ;  /* 0x0000000200007306 */ /* 0x000e240000201400 */
[----:B0-----:R-:W-:-:S05]  /*6b20*/  F2FP.PACK_AB R0, RZ, R0 ;  /* 0x00000000ff00723e */ /* 0x001fca00000000ff */
[----:B------:R-:W-:Y:S01]  /*6b30*/  STG.E.U16 [R4.64], R0 ;  /* 0x0000000004007986 */ /* 0x000fe2000c101524 */
[----:B------:R-:W-:Y:S05]  /*6b40*/  EXIT ;  /* 0x000000000000794d */ /* 0x000fea0003800000 */
.L_x_21378:
        /* <DEDUP_REMOVED lines=10> */
.L_x_21381:
[----:B------:R-:W0:Y:S02]  /*6bf0*/  I2F R2, R2 ;  /* 0x0000000200027306 */ /* 0x000e240000201400 */
[----:B0-----:R-:W-:-:S04]  /*6c00*/  F2FP.PACK_AB R3, RZ, R2 ;  /* 0x00000002ff03723e */ /* 0x001fc800000000ff */
[----:B------:R-:W-:-:S05]  /*6c10*/  PRMT R3, R3, 0x5410, RZ ;  /* 0x0000541003037816 */ /* 0x000fca00000000ff */
[----:B------:R-:W-:Y:S01]  /*6c20*/  STG.E [R4.64], R3 ;  /* 0x0000000304007986 */ /* 0x000fe2000c101924 */
[----:B------:R-:W-:Y:S05]  /*6c30*/  EXIT ;  /* 0x000000000000794d */ /* 0x000fea0003800000 */
.L_x_21380:
[----:B------:R-:W0:Y:S02]  /*6c40*/  I2F.F64 R2, R2 ;  /* 0x0000000200027312 */ /* 0x000e240000201c00 */
[----:B0-----:R-:W-:Y:S01]  /*6c50*/  STG.E.64 [R4.64], R2 ;  /* 0x0000000204007986 */ /* 0x001fe2000c101b24 */
[----:B------:R-:W-:Y:S05]  /*6c60*/  EXIT ;  /* 0x000000000000794d */ /* 0x000fea0003800000 */
.L_x_21371:
        /* <DEDUP_REMOVED lines=12> */
.L_x_21384:
[----:B------:R-:W0:Y:S01]  /*6d30*/  I2F.F64 R8, R2 ;  /* 0x0000000200087312 */ /* 0x000e220000201c00 */
[----:B------:R-:W-:-:S05]  /*6d40*/  CS2R R10, SRZ ;  /* 0x00000000000a7805 */ /* 0x000fca000001ff00 */
[----:B0-----:R-:W-:Y:S01]  /*6d50*/  STG.E.128 [R4.64], R8 ;  /* 0x0000000804007986 */ /* 0x001fe2000c101d24 */
[----:B------:R-:W-:Y:S05]  /*6d60*/  EXIT ;  /* 0x000000000000794d */ /* 0x000fea0003800000 */
.L_x_21383:
        /* <DEDUP_REMOVED lines=21> */
.L_x_21388:
[----:B------:R-:W-:Y:S05]  /*6ec0*/  BSYNC B0 ;  /* 0x0000000000007941 */ /* 0x000fea0003800000 */
.L_x_21387:
[----:B------:R-:W-:-:S05]  /*6ed0*/  LOP3.LUT R3, R0, R3, RZ, 0xfc, !PT ;  /* 0x0000000300037212 */ /* 0x000fca00078efcff */
[----:B------:R-:W-:Y:S01]  /*6ee0*/  STG.E.U8 [R4.64], R3 ;  /* 0x0000000304007986 */ /* 0x000fe2000c101124 */
[----:B------:R-:W-:Y:S05]  /*6ef0*/  EXIT ;  /* 0x000000000000794d */ /* 0x000fea0003800000 */
.L_x_21386:
        /* <DEDUP_REMOVED lines=13> */
.L_x_21390:
[----:B------:R-:W-:Y:S01]  /*6fd0*/  IMAD.MOV.U32 R0, RZ, RZ, 0x7f ;  /* 0x0000007fff007424 */ /* 0x000fe200078e00ff */
[----:B------:R-:W-:-:S04]  /*6fe0*/  ISETP.GT.U32.AND P0, PT, R3, 0x7f800000, PT ;  /* 0x7f8000000300780c */ /* 0x000fc80003f04070 */
[----:B------:R-:W-:-:S04]  /*6ff0*/  SEL R0, R0, 0x7c, P0 ;  /* 0x0000007c00007807 */ /* 0x000fc80000000000 */
.L_x_21391:
[----:B------:R-:W-:Y:S05]  /*7000*/  BSYNC B0 ;  /* 0x0000000000007941 */ /* 0x000fea0003800000 */
.L_x_21389:
[----:B------:R-:W-:-:S04]  /*7010*/  LOP3.LUT R2, R7, 0x80000000, RZ, 0xc0, !PT ;  /* 0x8000000007027812 */ /* 0x000fc800078ec0ff */
[----:B------:R-:W-:-:S04]  /*7020*/  SHF.R.U32.HI R3, RZ, 0x18, R2 ;  /* 0x00000018ff037819 */ /* 0x000fc80000011602 */
[----:B------:R-:W-:-:S05]  /*7030*/  LOP3.LUT R3, R0, R3, RZ, 0xfc, !PT ;  /* 0x0000000300037212 */ /* 0x000fca00078efcff */
[----:B------:R-:W-:Y:S01]  /*7040*/  STG.E.U8 [R4.64], R3 ;  /* 0x0000000304007986 */ /* 0x000fe2000c101124 */
[----:B------:R-:W-:Y:S05]  /*7050*/  EXIT ;  /* 0x000000000000794d */ /* 0x000fea0003800000 */
.L_x_21385:
[----:B------:R-:W0:Y:S02]  /*7060*/  I2F R0, R2 ;  /* 0x0000000200007306 */ /* 0x000e240000201400 */
[----:B0-----:R-:W-:-:S05]  /*7070*/  F2FP.BF16.PACK_AB R0, RZ, R0 ;  /* 0x00000000ff00723e */ /* 0x001fca00000010ff */
[----:B------:R-:W-:Y:S01]  /*7080*/  STG.E.U16 [R4.64], R0 ;  /* 0x0000000004007986 */ /* 0x000fe2000c101524 */
[----:B------:R-:W-:Y:S05]  /*7090*/  EXIT ;  /* 0x000000000000794d */ /* 0x000fea0003800000 */
.L_x_21382:
        /* <DEDUP_REMOVED lines=10> */
.L_x_21394:
        /* <DEDUP_REMOVED lines=17> */
.L_x_21397:
[----:B------:R-:W-:-:S04]  /*7250*/  LOP3.LUT R0, R7, 0x80000000, RZ, 0xc0, !PT ;  /* 0x8000000007007812 */ /* 0x000fc800078ec0ff */
[----:B------:R-:W-:-:S04]  /*7260*/  SHF.R.U32.HI R3, RZ, 0x18, R0 ;  /* 0x00000018ff037819 */ /* 0x000fc80000011600 */
[----:B------:R-:W-:-:S04]  /*7270*/  LOP3.LUT R2, R2, R3, RZ, 0xfc, !PT ;  /* 0x0000000302027212 */ /* 0x000fc800078efcff */
[----:B------:R-:W-:Y:S02]  /*7280*/  PRMT R0, R2, 0x7610, R0 ;  /* 0x0000761002007816 */ /* 0x000fe40000000000 */
.L_x_21396:
[----:B------:R-:W-:Y:S05]  /*7290*/  BSYNC B0 ;  /* 0x0000000000007941 */ /* 0x000fea0003800000 */
.L_x_21395:
[----:B------:R-:W-:Y:S01]  /*72a0*/  STG.E.U8 [R4.64], R0 ;  /* 0x0000000004007986 */ /* 0x000fe2000c101124 */
[----:B------:R-:W-:Y:S05]  /*72b0*/  EXIT ;  /* 0x000000000000794d */ /* 0x000fea0003800000 */
.L_x_21393:
        /* <DEDUP_REMOVED lines=17> */
.L_x_21400:
[----:B------:R-:W-:-:S04]  /*73d0*/  LOP3.LUT R0, R7, 0x80000000, RZ, 0xc0, !PT ;  /* 0x8000000007007812 */ /* 0x000fc800078ec0ff */
[----:B------:R-:W-:-:S04]  /*73e0*/  SHF.R.U32.HI R3, RZ, 0x18, R0 ;  /* 0x00000018ff037819 */ /* 0x000fc80000011600 */
[----:B------:R-:W-:-:S04]  /*73f0*/  LOP3.LUT R2, R2, R3, RZ, 0xfc, !PT ;  /* 0x0000000302027212 */ /* 0x000fc800078efcff */
[----:B------:R-:W-:Y:S02]  /*7400*/  PRMT R0, R2, 0x7610, R0 ;  /* 0x0000761002007816 */ /* 0x000fe40000000000 */
.L_x_21399:
[----:B------:R-:W-:Y:S05]  /*7410*/  BSYNC B0 ;  /* 0x0000000000007941 */ /* 0x000fea0003800000 */
.L_x_21398:
[----:B------:R-:W-:Y:S01]  /*7420*/  STG.E.U8 [R4.64], R0 ;  /* 0x0000000004007986 */ /* 0x000fe2000c101124 */
[----:B------:R-:W-:Y:S05]  /*7430*/  EXIT ;  /* 0x000000000000794d */ /* 0x000fea0003800000 */
.L_x_21392:
        /* <DEDUP_REMOVED lines=22> */
.L_x_21375:
        /* <DEDUP_REMOVED lines=20> */
.L_x_21402:
[----:B------:R-:W-:-:S05]  /*76e0*/  SHF.R.S32.HI R3, RZ, 0x1f, R2 ;  /* 0x0000001fff037819 */ /* 0x000fca0000011402 */
[----:B------:R-:W-:Y:S01]  /*76f0*/  STG.E.64 [R4.64], R2 ;  /* 0x0000000204007986 */ /* 0x000fe2000c101b24 */
[----:B------:R-:W-:Y:S05]  /*7700*/  EXIT ;  /* 0x000000000000794d */ /* 0x000fea0003800000 */
.L_x_21401:
[----:B------:R-:W-:Y:S01]  /*7710*/  STG.E [R4.64], R2 ;  /* 0x0000000204007986 */ /* 0x000fe2000c101924 */
[----:B------:R-:W-:Y:S05]  /*7720*/  EXIT ;  /* 0x000000000000794d */ /* 0x000fea0003800000 */
.L_x_21403:
        /* <DEDUP_REMOVED lines=13> */
.L_x_25251:


//--------------------- .text._ZN2at6native18elementwise_kernelILi128ELi2EZNS0_22gpu_kernel_impl_nocastINS0_13AUnaryFunctorIiiiNS0_17BitwiseAndFunctorIiEEEEEEvRNS_18TensorIteratorBaseERKT_EUliE_EEviT1_ --------------------------
	.section	.text._ZN2at6native18elementwise_kernelILi128ELi2EZNS0_22gpu_kernel_impl_nocastINS0_13AUnaryFunctorIiiiNS0_17BitwiseAndFunctorIiEEEEEEvRNS_18TensorIteratorBaseERKT_EUliE_EEviT1_,"ax",@progbits
	.sectioninfo	@"SHI_REGISTERS=12"
	.align	128
        .global         _ZN2at6native18elementwise_kernelILi128ELi2EZNS0_22gpu_kernel_impl_nocastINS0_13AUnaryFunctorIiiiNS0_17BitwiseAndFunctorIiEEEEEEvRNS_18TensorIteratorBaseERKT_EUliE_EEviT1_
        .type           _ZN2at6native18elementwise_kernelILi128ELi2EZNS0_22gpu_kernel_impl_nocastINS0_13AUnaryFunctorIiiiNS0_17BitwiseAndFunctorIiEEEEEEvRNS_18TensorIteratorBaseERKT_EUliE_EEviT1_,@function
        .size           _ZN2at6native18elementwise_kernelILi128ELi2EZNS0_22gpu_kernel_impl_nocastINS0_13AUnaryFunctorIiiiNS0_17BitwiseAndFunctorIiEEEEEEvRNS_18TensorIteratorBaseERKT_EUliE_EEviT1_,(.L_x_25252 - _ZN2at6native18elementwise_kernelILi128ELi2EZNS0_22gpu_kernel_impl_nocastINS0_13AUnaryFunctorIiiiNS0_17BitwiseAndFunctorIiEEEEEEvRNS_18TensorIteratorBaseERKT_EUliE_EEviT1_)
        .other          _ZN2at6native18elementwise_kernelILi128ELi2EZNS0_22gpu_kernel_impl_nocastINS0_13AUnaryFunctorIiiiNS0_17BitwiseAndFunctorIiEEEEEEvRNS_18TensorIteratorBaseERKT_EUliE_EEviT1_,@"STO_CUDA_ENTRY STV_DEFAULT"
_ZN2at6native18elementwise_kernelILi128ELi2EZNS0_22gpu_kernel_impl_nocastINS0_13AUnaryFunctorIiiiNS0_17BitwiseAndFunctorIiEEEEEEvRNS_18TensorIteratorBaseERKT_EUliE_EEviT1_:
.text._ZN2at6native18elementwise_kernelILi128ELi2EZNS0_22gpu_kernel_impl_nocastINS0_13AUnaryFunctorIiiiNS0_17BitwiseAndFunctorIiEEEEEEvRNS_18TensorIteratorBaseERKT_EUliE_EEviT1_:
        /* <DEDUP_REMOVED lines=236> */
.L_x_21406:
        /* <DEDUP_REMOVED lines=8> */
.L_x_21405:
[----:B------:R-:W-:Y:S05]  /*0f40*/  BSYNC B0 ;  /* 0x0000000000007941 */ /* 0x000fea0003800000 */
.L_x_21404:
        /* <DEDUP_REMOVED lines=230> */
.L_x_21407:
        /* <DEDUP_REMOVED lines=8> */
.L_x_21408:
        /* <DEDUP_REMOVED lines=13> */
.L_x_25252:


//--------------------- .text._ZN2at6native27unrolled_elementwise_kernelINS0_13AUnaryFunctorIiiiNS0_17BitwiseAndFunctorIiEEEESt5arrayIPcLm2EELi4E23TrivialOffsetCalculatorILi1EjESA_NS0_6memory15LoadWithoutCastENSB_16StoreWithoutCastEEEviT_T0_T2_T3_T4_T5_ --------------------------
	.section	.text._ZN2at6native27unrolled_elementwise_kernelINS0_13AUnaryFunctorIiiiNS0_17BitwiseAndFunctorIiEEEESt5arrayIPcLm2EELi4E23TrivialOffsetCalculatorILi1EjESA_NS0_6memory15LoadWithoutCastENSB_16StoreWithoutCastEEEviT_T0_T2_T3_T4_T5_,"ax",@progbits
	.sectioninfo	@"SHI_REGISTERS=19"
	.align	128
        .global         _ZN2at6native27unrolled_elementwise_kernelINS0_13AUnaryFunctorIiiiNS0_17BitwiseAndFunctorIiEEEESt5arrayIPcLm2EELi4E23TrivialOffsetCalculatorILi1EjESA_NS0_6memory15LoadWithoutCastENSB_16StoreWithoutCastEEEviT_T0_T2_T3_T4_T5_
        .type           _ZN2at6native27unrolled_elementwise_kernelINS0_13AUnaryFunctorIiiiNS0_17BitwiseAndFunctorIiEEEESt5arrayIPcLm2EELi4E23TrivialOffsetCalculatorILi1EjESA_NS0_6memory15LoadWithoutCastENSB_16StoreWithoutCastEEEviT_T0_T2_T3_T4_T5_,@function
        .size           _ZN2at6native27unrolled_elementwise_kernelINS0_13AUnaryFunctorIiiiNS0_17BitwiseAndFunctorIiEEEESt5arrayIPcLm2EELi4E23TrivialOffsetCalculatorILi1EjESA_NS0_6memory15LoadWithoutCastENSB_16StoreWithoutCastEEEviT_T0_T2_T3_T4_T5_,(.L_x_25253 - _ZN2at6native27unrolled_elementwise_kernelINS0_13AUnaryFunctorIiiiNS0_17BitwiseAndFunctorIiEEEESt5arrayIPcLm2EELi4E23TrivialOffsetCalculatorILi1EjESA_NS0_6memory15LoadWithoutCastENSB_16StoreWithoutCastEEEviT_T0_T2_T3_T4_T5_)
        .other          _ZN2at6native27unrolled_elementwise_kernelINS0_13AUnaryFunctorIiiiNS0_17BitwiseAndFunctorIiEEEESt5arrayIPcLm2EELi4E23TrivialOffsetCalculatorILi1EjESA_NS0_6memory15LoadWithoutCastENSB_16StoreWithoutCastEEEviT_T0_T2_T3_T4_T5_,@"STO_CUDA_ENTRY STV_DEFAULT"
_ZN2at6native27unrolled_elementwise_kernelINS0_13AUnaryFunctorIiiiNS0_17BitwiseAndFunctorIiEEEESt5arrayIPcLm2EELi4E23TrivialOffsetCalculatorILi1EjESA_NS0_6memory15LoadWithoutCastENSB_16StoreWithoutCastEEEviT_T0_T2_T3_T4_T5_:
.text._ZN2at6native27unrolled_elementwise_kernelINS0_13AUnaryFunctorIiiiNS0_17BitwiseAndFunctorIiEEEESt5arrayIPcLm2EELi4E23TrivialOffsetCalculatorILi1EjESA_NS0_6memory15LoadWithoutCastENSB_16StoreWithoutCastEEEviT_T0_T2_T3_T4_T5_:
        /* <DEDUP_REMOVED lines=56> */
.L_x_21410:
[----:B------:R-:W-:Y:S05]  /*0380*/  BSYNC B0 ;  /* 0x0000000000007941 */ /* 0x000fea0003800000 */
.L_x_21409:
        /* <DEDUP_REMOVED lines=8> */
.L_x_21411:
        /* <DEDUP_REMOVED lines=15> */
.L_x_25253:


//--------------------- .text._ZN2at6native29vectorized_elementwise_kernelILi2ENS0_13AUnaryFunctorIiiiNS0_17BitwiseAndFunctorIiEEEESt5arrayIPcLm2EEEEviT0_T1_ --------------------------
	.section	.text._ZN2at6native29vectorized_elementwise_kernelILi2ENS0_13AUnaryFunctorIiiiNS0_17BitwiseAndFunctorIiEEEESt5arrayIPcLm2EEEEviT0_T1_,"ax",@progbits
	.sectioninfo	@"SHI_REGISTERS=28"
	.align	128
        .global         _ZN2at6native29vectorized_elementwise_kernelILi2ENS0_13AUnaryFunctorIiiiNS0_17BitwiseAndFunctorIiEEEESt5arrayIPcLm2EEEEviT0_T1_
        .type           _ZN2at6native29vectorized_elementwise_kernelILi2ENS0_13AUnaryFunctorIiiiNS0_17BitwiseAndFunctorIiEEEESt5arrayIPcLm2EEEEviT0_T1_,@function
        .size           _ZN2at6native29vectorized_elementwise_kernelILi2ENS0_13AUnaryFunctorIiiiNS0_17BitwiseAndFunctorIiEEEESt5arrayIPcLm2EEEEviT0_T1_,(.L_x_25254 - _ZN2at6native29vectorized_elementwise_kernelILi2ENS0_13AUnaryFunctorIiiiNS0_17BitwiseAndFunctorIiEEEESt5arrayIPcLm2EEEEviT0_T1_)
        .other          _ZN2at6native29vectorized_elementwise_kernelILi2ENS0_13AUnaryFunctorIiiiNS0_17BitwiseAndFunctorIiEEEESt5arrayIPcLm2EEEEviT0_T1_,@"STO_CUDA_ENTRY STV_DEFAULT"
_ZN2at6native29vectorized_elementwise_kernelILi2ENS0_13AUnaryFunctorIiiiNS0_17BitwiseAndFunctorIiEEEESt5arrayIPcLm2EEEEviT0_T1_:
.text._ZN2at6native29vectorized_elementwise_kernelILi2ENS0_13AUnaryFunctorIiiiNS0_17BitwiseAndFunctorIiEEEESt5arrayIPcLm2EEEEviT0_T1_:
        /* <DEDUP_REMOVED lines=30> */
.L_x_21412:
        /* <DEDUP_REMOVED lines=86> */
.L_x_21415:
[----:B0-----:R-:W-:-:S13]  /*0740*/  ISETP.GE.AND P0, PT, R15, R0, PT ;  /* 0x000000000f00720c */ /* 0x001fda0003f06270 */
[----:B------:R-:W-:Y:S05]  /*0750*/  @P0 BRA `(.L_x_21417) ;  /* 0x000000c000000947 */ /* 0x000fea0003800000 */
[----:B------:R-:W-:Y:S01]  /*0760*/  IMAD.IADD R2, R8, 0x1, R15 ;  /* 0x0000000108027824 */ /* 0x000fe200078e020f */
[----:B------:R-:W-:Y:S01]  /*0770*/  IADD3 R15, R15, 0x80, RZ ;  /* 0x000000800f0f7810 */ /* 0x000fe20007ffe0ff */
[----:B------:R-:W-:-:S04]  /*0780*/  IMAD.MOV.U32 R3, RZ, RZ, 0x4 ;  /* 0x00000004ff037424 */ /* 0x000fc800078e00ff */
[----:B------:R-:W-:-:S05]  /*0790*/  IMAD.WIDE.U32 R2, R2, R3, c[0x0][0x170] ;  /* 0x00005c0002027625 */ /* 0x000fca00078e0003 */
[----:B------:R0:W-:Y:S02]  /*07a0*/  STG.E [R2.64], R13 ;  /* 0x0000000d02007986 */ /* 0x0001e4000c101904 */
.L_x_21416:
[----:B------:R-:W-:-:S13]  /*07b0*/  ISETP.GE.AND P0, PT, R15, R0, PT ;  /* 0x000000000f00720c */ /* 0x000fda0003f06270 */
[----:B------:R-:W-:Y:S05]  /*07c0*/  @P0 BRA `(.L_x_21418) ;  /* 0x000000d000000947 */ /* 0x000fea0003800000 */
[----:B0-----:R-:W-:Y:S01]  /*07d0*/  MOV R3, 0x4 ;  /* 0x0000000400037802 */ /* 0x001fe20000000f00 */
[----:B------:R-:W-:Y:S01]  /*07e0*/  IMAD.IADD R2, R8, 0x1, R15 ;  /* 0x0000000108027824 */ /* 0x000fe200078e020f */
[----:B------:R-:W-:-:S03]  /*07f0*/  IADD3 R15, R15, 0x80, RZ ;  /* 0x000000800f0f7810 */ /* 0x000fc60007ffe0ff */
[----:B------:R-:W-:-:S05]  /*0800*/  IMAD.WIDE.U32 R2, R2, R3, c[0x0][0x170] ;  /* 0x00005c0002027625 */ /* 0x000fca00078e0003 */
[----:B------:R0:W-:Y:S02]  /*0810*/  STG.E [R2.64], R16 ;  /* 0x0000001002007986 */ /* 0x0001e4000c101904 */
.L_x_21417:
        /* <DEDUP_REMOVED lines=8> */
.L_x_21418:
[----:B------:R-:W-:Y:S05]  /*08a0*/  BSYNC B1 ;  /* 0x0000000000017941 */ /* 0x000fea0003800000 */
.L_x_21414:
[----:B------:R-:W-:-:S13]  /*08b0*/  ISETP.GE.AND P0, PT, R15, R0, PT ;  /* 0x000000000f00720c */ /* 0x000fda0003f06270 */
[----:B0-----:R-:W-:Y:S01]  /*08c0*/  @!P0 MOV R3, 0x4 ;  /* 0x0000000400038802 */ /* 0x001fe20000000f00 */
[----:B------:R-:W-:Y:S01]  /*08d0*/  @!P0 IMAD.IADD R2, R8, 0x1, R15 ;  /* 0x0000000108028824 */ /* 0x000fe200078e020f */
[----:B------:R-:W-:-:S03]  /*08e0*/  @!P0 IADD3 R15, R15, 0x80, RZ ;  /* 0x000000800f0f8810 */ /* 0x000fc60007ffe0ff */
[----:B------:R-:W-:-:S05]  /*08f0*/  @!P0 IMAD.WIDE.U32 R2, R2, R3, c[0x0][0x170] ;  /* 0x00005c0002028625 */ /* 0x000fca00078e0003 */
[----:B------:R0:W-:Y:S02]  /*0900*/  @!P0 STG.E [R2.64], R12 ;  /* 0x0000000c02008986 */ /* 0x0001e4000c101904 */
.L_x_21419:
[----:B------:R-:W-:Y:S05]  /*0910*/  BSYNC B0 ;  /* 0x0000000000007941 */ /* 0x000fea0003800000 */
.L_x_21413:
        /* <DEDUP_REMOVED lines=8> */
.L_x_21420:
        /* <DEDUP_REMOVED lines=14> */
.L_x_25254:


//--------------------- .text._ZN2at6native29vectorized_elementwise_kernelILi4ENS0_13AUnaryFunctorIiiiNS0_17BitwiseAndFunctorIiEEEESt5arrayIPcLm2EEEEviT0_T1_ --------------------------
	.section	.text._ZN2at6native29vectorized_elementwise_kernelILi4ENS0_13AUnaryFunctorIiiiNS0_17BitwiseAndFunctorIiEEEESt5arrayIPcLm2EEEEviT0_T1_,"ax",@progbits
	.sectioninfo	@"SHI_REGISTERS=28"
	.align	128
        .global         _ZN2at6native29vectorized_elementwise_kernelILi4ENS0_13AUnaryFunctorIiiiNS0_17BitwiseAndFunctorIiEEEESt5arrayIPcLm2EEEEviT0_T1_
        .type           _ZN2at6native29vectorized_elementwise_kernelILi4ENS0_13AUnaryFunctorIiiiNS0_17BitwiseAndFunctorIiEEEESt5arrayIPcLm2EEEEviT0_T1_,@function
        .size           _ZN2at6native29vectorized_elementwise_kernelILi4ENS0_13AUnaryFunctorIiiiNS0_17BitwiseAndFunctorIiEEEESt5arrayIPcLm2EEEEviT0_T1_,(.L_x_25255 - _ZN2at6native29vectorized_elementwise_kernelILi4ENS0_13AUnaryFunctorIiiiNS0_17BitwiseAndFunctorIiEEEESt5arrayIPcLm2EEEEviT0_T1_)
        .other          _ZN2at6native29vectorized_elementwise_kernelILi4ENS0_13AUnaryFunctorIiiiNS0_17BitwiseAndFunctorIiEEEESt5arrayIPcLm2EEEEviT0_T1_,@"STO_CUDA_ENTRY STV_DEFAULT"
_ZN2at6native29vectorized_elementwise_kernelILi4ENS0_13AUnaryFunctorIiiiNS0_17BitwiseAndFunctorIiEEEESt5arrayIPcLm2EEEEviT0_T1_:
.text._ZN2at6native29vectorized_elementwise_kernelILi4ENS0_13AUnaryFunctorIiiiNS0_17BitwiseAndFunctorIiEEEESt5arrayIPcLm2EEEEviT0_T1_:
        /* <DEDUP_REMOVED lines=26> */
.L_x_21421:
        /* <DEDUP_REMOVED lines=86> */
.L_x_21424:
[----:B0-----:R-:W-:-:S13]  /*0700*/  ISETP.GE.AND P0, PT, R15, R8, PT ;  /* 0x000000080f00720c */ /* 0x001fda0003f06270 */
[----:B------:R-:W-:Y:S05]  /*0710*/  @P0 BRA `(.L_x_21426) ;  /* 0x000000c000000947 */ /* 0x000fea0003800000 */
[----:B------:R-:W-:Y:S01]  /*0720*/  IMAD.IADD R2, R0, 0x1, R15 ;  /* 0x0000000100027824 */ /* 0x000fe200078e020f */
[----:B------:R-:W-:Y:S01]  /*0730*/  IADD3 R15, R15, 0x80, RZ ;  /* 0x000000800f0f7810 */ /* 0x000fe20007ffe0ff */
[----:B------:R-:W-:-:S04]  /*0740*/  IMAD.MOV.U32 R3, RZ, RZ, 0x4 ;  /* 0x00000004ff037424 */ /* 0x000fc800078e00ff */
[----:B------:R-:W-:-:S05]  /*0750*/  IMAD.WIDE.U32 R2, R2, R3, c[0x0][0x170] ;  /* 0x00005c0002027625 */ /* 0x000fca00078e0003 */
[----:B------:R0:W-:Y:S02]  /*0760*/  STG.E [R2.64], R13 ;  /* 0x0000000d02007986 */ /* 0x0001e4000c101904 */
.L_x_21425:
[----:B------:R-:W-:-:S13]  /*0770*/  ISETP.GE.AND P0, PT, R15, R8, PT ;  /* 0x000000080f00720c */ /* 0x000fda0003f06270 */
[----:B------:R-:W-:Y:S05]  /*0780*/  @P0 BRA `(.L_x_21427) ;  /* 0x000000d000000947 */ /* 0x000fea0003800000 */
[----:B0-----:R-:W-:Y:S01]  /*0790*/  MOV R3, 0x4 ;  /* 0x0000000400037802 */ /* 0x001fe20000000f00 */
[----:B------:R-:W-:Y:S01]  /*07a0*/  IMAD.IADD R2, R0, 0x1, R15 ;  /* 0x0000000100027824 */ /* 0x000fe200078e020f */
[----:B------:R-:W-:-:S03]  /*07b0*/  IADD3 R15, R15, 0x80, RZ ;  /* 0x000000800f0f7810 */ /* 0x000fc60007ffe0ff */
[----:B------:R-:W-:-:S05]  /*07c0*/  IMAD.WIDE.U32 R2, R2, R3, c[0x0][0x170] ;  /* 0x00005c0002027625 */ /* 0x000fca00078e0003 */
[----:B------:R0:W-:Y:S02]  /*07d0*/  STG.E [R2.64], R16 ;  /* 0x0000001002007986 */ /* 0x0001e4000c101904 */
.L_x_21426:
        /* <DEDUP_REMOVED lines=8> */
.L_x_21427:
[----:B------:R-:W-:Y:S05]  /*0860*/  BSYNC B1 ;  /* 0x0000000000017941 */ /* 0x000fea0003800000 */
.L_x_21423:
[----:B------:R-:W-:-:S13]  /*0870*/  ISETP.GE.AND P0, PT, R15, R8, PT ;  /* 0x000000080f00720c */ /* 0x000fda0003f06270 */
[----:B0-----:R-:W-:Y:S01]  /*0880*/  @!P0 MOV R3, 0x4 ;  /* 0x0000000400038802 */ /* 0x001fe20000000f00 */
[----:B------:R-:W-:Y:S01]  /*0890*/  @!P0 IMAD.IADD R2, R0, 0x1, R15 ;  /* 0x0000000100028824 */ /* 0x000fe200078e020f */
[----:B------:R-:W-:-:S03]  /*08a0*/  @!P0 IADD3 R15, R15, 0x80, RZ ;  /* 0x000000800f0f8810 */ /* 0x000fc60007ffe0ff */
[----:B------:R-:W-:-:S05]  /*08b0*/  @!P0 IMAD.WIDE.U32 R2, R2, R3, c[0x0][0x170] ;  /* 0x00005c0002028625 */ /* 0x000fca00078e0003 */
[----:B------:R0:W-:Y:S02]  /*08c0*/  @!P0 STG.E [R2.64], R12 ;  /* 0x0000000c02008986 */ /* 0x0001e4000c101904 */
.L_x_21428:
[----:B------:R-:W-:Y:S05]  /*08d0*/  BSYNC B0 ;  /* 0x0000000000007941 */ /* 0x000fea0003800000 */
.L_x_21422:
        /* <DEDUP_REMOVED lines=8> */
.L_x_21429:
        /* <DEDUP_REMOVED lines=10> */
.L_x_25255:


//--------------------- .text._ZN2at6native29vectorized_elementwise_kernelILi8ENS0_13AUnaryFunctorIiiiNS0_17BitwiseAndFunctorIiEEEESt5arrayIPcLm2EEEEviT0_T1_ --------------------------
	.section	.text._ZN2at6native29vectorized_elementwise_kernelILi8ENS0_13AUnaryFunctorIiiiNS0_17BitwiseAndFunctorIiEEEESt5arrayIPcLm2EEEEviT0_T1_,"ax",@progbits
	.sectioninfo	@"SHI_REGISTERS=4"
	.align	128
        .global         _ZN2at6native29vectorized_elementwise_kernelILi8ENS0_13AUnaryFunctorIiiiNS0_17BitwiseAndFunctorIiEEEESt5arrayIPcLm2EEEEviT0_T1_
        .type           _ZN2at6native29vectorized_elementwise_kernelILi8ENS0_13AUnaryFunctorIiiiNS0_17BitwiseAndFunctorIiEEEESt5arrayIPcLm2EEEEviT0_T1_,@function
        .size           _ZN2at6native29vectorized_elementwise_kernelILi8ENS0_13AUnaryFunctorIiiiNS0_17BitwiseAndFunctorIiEEEESt5arrayIPcLm2EEEEviT0_T1_,(.L_x_25256 - _ZN2at6native29vectorized_elementwise_kernelILi8ENS0_13AUnaryFunctorIiiiNS0_17BitwiseAndFunctorIiEEEESt5arrayIPcLm2EEEEviT0_T1_)
        .other          _ZN2at6native29vectorized_elementwise_kernelILi8ENS0_13AUnaryFunctorIiiiNS0_17BitwiseAndFunctorIiEEEESt5arrayIPcLm2EEEEviT0_T1_,@"STO_CUDA_ENTRY STV_DEFAULT"
_ZN2at6native29vectorized_elementwise_kernelILi8ENS0_13AUnaryFunctorIiiiNS0_17BitwiseAndFunctorIiEEEESt5arrayIPcLm2EEEEviT0_T1_:
.text._ZN2at6native29vectorized_elementwise_kernelILi8ENS0_13AUnaryFunctorIiiiNS0_17BitwiseAndFunctorIiEEEESt5arrayIPcLm2EEEEviT0_T1_:
[----:B------:R-:W-:Y:S02]  /*0000*/  MOV R1, c[0x0][0x28] ;  /* 0x00000a0000017a02 */ /* 0x000fe40000000f00 */
[----:B------:R-:W-:Y:S05]  /*0010*/  EXIT ;  /* 0x000000000000794d */ /* 0x000fea0003800000 */
.L_x_21430:
        /* <DEDUP_REMOVED lines=14> */
.L_x_25256:


//--------------------- .text._ZN2at6native18elementwise_kernelILi128ELi4EZNS0_15gpu_kernel_implINS0_13BinaryFunctorIiiiNS0_17BitwiseAndFunctorIiEEEEEEvRNS_18TensorIteratorBaseERKT_EUliE_EEviT1_ --------------------------
	.section	.text._ZN2at6native18elementwise_kernelILi128ELi4EZNS0_15gpu_kernel_implINS0_13BinaryFunctorIiiiNS0_17BitwiseAndFunctorIiEEEEEEvRNS_18TensorIteratorBaseERKT_EUliE_EEviT1_,"ax",@progbits
	.sectioninfo	@"SHI_REGISTERS=27"
	.align	128
        .global         _ZN2at6native18elementwise_kernelILi128ELi4EZNS0_15gpu_kernel_implINS0_13BinaryFunctorIiiiNS0_17BitwiseAndFunctorIiEEEEEEvRNS_18TensorIteratorBaseERKT_EUliE_EEviT1_
        .type           _ZN2at6native18elementwise_kernelILi128ELi4EZNS0_15gpu_kernel_implINS0_13BinaryFunctorIiiiNS0_17BitwiseAndFunctorIiEEEEEEvRNS_18TensorIteratorBaseERKT_EUliE_EEviT1_,@function
        .size           _ZN2at6native18elementwise_kernelILi128ELi4EZNS0_15gpu_kernel_implINS0_13BinaryFunctorIiiiNS0_17BitwiseAndFunctorIiEEEEEEvRNS_18TensorIteratorBaseERKT_EUliE_EEviT1_,(.L_x_25257 - _ZN2at6native18elementwise_kernelILi128ELi4EZNS0_15gpu_kernel_implINS0_13BinaryFunctorIiiiNS0_17BitwiseAndFunctorIiEEEEEEvRNS_18TensorIteratorBaseERKT_EUliE_EEviT1_)
        .other          _ZN2at6native18elementwise_kernelILi128ELi4EZNS0_15gpu_kernel_implINS0_13BinaryFunctorIiiiNS0_17BitwiseAndFunctorIiEEEEEEvRNS_18TensorIteratorBaseERKT_EUliE_EEviT1_,@"STO_CUDA_ENTRY STV_DEFAULT"
_ZN2at6native18elementwise_kernelILi128ELi4EZNS0_15gpu_kernel_implINS0_13BinaryFunctorIiiiNS0_17BitwiseAndFunctorIiEEEEEEvRNS_18TensorIteratorBaseERKT_EUliE_EEviT1_:
.text._ZN2at6native18elementwise_kernelILi128ELi4EZNS0_15gpu_kernel_implINS0_13BinaryFunctorIiiiNS0_17BitwiseAndFunctorIiEEEEEEvRNS_18TensorIteratorBaseERKT_EUliE_EEviT1_:
        /* <DEDUP_REMOVED lines=263> */
.L_x_21433:
        /* <DEDUP_REMOVED lines=18> */
.L_x_21437:
[----:B------:R0:W5:Y:S01]  /*1190*/  LDG.E.U8 R22, [R2.64] ;  /* 0x0000002402167981 */ /* 0x000162000c1e1100 */
[----:B------:R-:W-:Y:S05]  /*11a0*/  BRA `(.L_x_21439) ;  /* 0x00000d0000007947 */ /* 0x000fea0003800000 */
.L_x_21436:
        /* <DEDUP_REMOVED lines=8> */
.L_x_21441:
[----:B------:R0:W5:Y:S01]  /*1230*/  LDG.E R22, [R2.64] ;  /* 0x0000002402167981 */ /* 0x000162000c1e1900 */
[----:B------:R-:W-:Y:S05]  /*1240*/  BRA `(.L_x_21439) ;  /* 0x00000c6000007947 */ /* 0x000fea0003800000 */
.L_x_21440:
[----:B------:R0:W5:Y:S01]  /*1250*/  LDG.E.S16 R22, [R2.64] ;  /* 0x0000002402167981 */ /* 0x000162000c1e1700 */
[----:B------:R-:W-:Y:S05]  /*1260*/  BRA `(.L_x_21439) ;  /* 0x00000c4000007947 */ /* 0x000fea0003800000 */
.L_x_21435:
        /* <DEDUP_REMOVED lines=9> */
.L_x_21443:
[----:B------:R-:W2:Y:S02]  /*1300*/  LDG.E.U16 R2, [R2.64] ;  /* 0x0000002402027981 */ /* 0x000ea4000c1e1500 */
[----:B--2---:R-:W-:-:S06]  /*1310*/  HADD2.F32 R22, -RZ, R2.H0_H0 ;  /* 0x20000002ff167230 */ /* 0x004fcc0000004100 */
[----:B------:R-:W0:Y:S01]  /*1320*/  F2I.FTZ.TRUNC.NTZ R22, R22 ;  /* 0x0000001600167305 */ /* 0x000e22000021f100 */
[----:B------:R-:W-:Y:S05]  /*1330*/  BRA `(.L_x_21439) ;  /* 0x00000b7000007947 */ /* 0x000fea0003800000 */
.L_x_21442:
        /* <DEDUP_REMOVED lines=9> */
.L_x_21445:
[----:B------:R-:W2:Y:S02]  /*13d0*/  LDG.E.U16 R2, [R2.64] ;  /* 0x0000002402027981 */ /* 0x000ea4000c1e1500 */
[----:B--2---:R-:W-:-:S06]  /*13e0*/  HADD2.F32 R22, -RZ, R2.H0_H0 ;  /* 0x20000002ff167230 */ /* 0x004fcc0000004100 */
[----:B------:R-:W0:Y:S01]  /*13f0*/  F2I.FTZ.TRUNC.NTZ R22, R22 ;  /* 0x0000001600167305 */ /* 0x000e22000021f100 */
[----:B------:R-:W-:Y:S05]  /*1400*/  BRA `(.L_x_21439) ;  /* 0x00000aa000007947 */ /* 0x000fea0003800000 */
.L_x_21444:
[----:B------:R-:W2:Y:S02]  /*1410*/  LDG.E.64 R22, [R2.64] ;  /* 0x0000002402167981 */ /* 0x000ea4000c1e1b00 */
[----:B--2---:R0:W1:Y:S01]  /*1420*/  F2I.F64.TRUNC R22, R22 ;  /* 0x0000001600167311 */ /* 0x004062000030d100 */
[----:B------:R-:W-:Y:S05]  /*1430*/  BRA `(.L_x_21439) ;  /* 0x00000a7000007947 */ /* 0x000fea0003800000 */
.L_x_21434:
        /* <DEDUP_REMOVED lines=12> */
.L_x_21448:
[----:B------:R-:W2:Y:S02]  /*1500*/  LDG.E.64 R2, [R2.64] ;  /* 0x0000002402027981 */ /* 0x000ea4000c1e1b00 */
[----:B--2---:R0:W1:Y:S01]  /*1510*/  F2I.F64.TRUNC R22, R2 ;  /* 0x0000000200167311 */ /* 0x004062000030d100 */
[----:B------:R-:W-:Y:S05]  /*1520*/  BRA `(.L_x_21439) ;  /* 0x0000098000007947 */ /* 0x000fea0003800000 */
.L_x_21447:
        /* <DEDUP_REMOVED lines=27> */
.L_x_21450:
        /* <DEDUP_REMOVED lines=14> */
.L_x_21449:
[----:B------:R-:W2:Y:S02]  /*17c0*/  LDG.E.U16 R22, [R2.64] ;  /* 0x0000002402167981 */ /* 0x000ea4000c1e1500 */
[----:B--2---:R-:W-:-:S06]  /*17d0*/  PRMT R22, RZ, 0x5410, R22 ;  /* 0x00005410ff167816 */ /* 0x004fcc0000000016 */
[----:B------:R-:W0:Y:S01]  /*17e0*/  F2I.FTZ.TRUNC.NTZ R22, R22 ;  /* 0x0000001600167305 */ /* 0x000e22000021f100 */
[----:B------:R-:W-:Y:S05]  /*17f0*/  BRA `(.L_x_21439) ;  /* 0x000006b000007947 */ /* 0x000fea0003800000 */
.L_x_21446:
        /* <DEDUP_REMOVED lines=10> */
.L_x_21453:
        /* <DEDUP_REMOVED lines=21> */
.L_x_21457:
[----:B------:R-:W-:Y:S05]  /*19f0*/  BSYNC B1 ;  /* 0x0000000000017941 */ /* 0x000fea0003800000 */
.L_x_21456:
[----:B------:R-:W-:Y:S01]  /*1a00*/  IMAD.SHL.U32 R2, R2, 0x100000, RZ ;  /* 0x0010000002027824 */ /* 0x000fe200078e00ff */
[----:B------:R-:W-:-:S04]  /*1a10*/  LEA R3, R0, 0x3b800000, 0x17 ;  /* 0x3b80000000037811 */ /* 0x000fc800078eb8ff */
[----:B------:R-:W-:Y:S02]  /*1a20*/  LOP3.LUT R22, R3, R2, R22, 0xfe, !PT ;  /* 0x0000000203167212 */ /* 0x000fe400078efe16 */
.L_x_21455:
[----:B------:R-:W-:Y:S05]  /*1a30*/  BSYNC B0 ;  /* 0x0000000000007941 */ /* 0x000fea0003800000 */
.L_x_21454:
[----:B------:R-:W0:Y:S01]  /*1a40*/  F2I.FTZ.TRUNC.NTZ R22, R22 ;  /* 0x0000001600167305 */ /* 0x000e22000021f100 */
[----:B------:R-:W-:Y:S05]  /*1a50*/  BRA `(.L_x_21439) ;  /* 0x0000045000007947 */ /* 0x000fea0003800000 */
.L_x_21452:
        /* <DEDUP_REMOVED lines=21> */
.L_x_21461:
[----:B------:R-:W-:Y:S05]  /*1bb0*/  BSYNC B1 ;  /* 0x0000000000017941 */ /* 0x000fea0003800000 */
.L_x_21460:
[----:B------:R-:W-:Y:S01]  /*1bc0*/  IMAD.SHL.U32 R2, R2, 0x200000, RZ ;  /* 0x0020000002027824 */ /* 0x000fe200078e00ff */
[----:B------:R-:W-:-:S04]  /*1bd0*/  LEA R3, R0, 0x37800000, 0x17 ;  /* 0x3780000000037811 */ /* 0x000fc800078eb8ff */
[----:B------:R-:W-:Y:S02]  /*1be0*/  LOP3.LUT R22, R3, R2, R22, 0xfe, !PT ;  /* 0x0000000203167212 */ /* 0x000fe400078efe16 */
.L_x_21459:
[----:B------:R-:W-:Y:S05]  /*1bf0*/  BSYNC B0 ;  /* 0x0000000000007941 */ /* 0x000fea0003800000 */
.L_x_21458:
[----:B------:R-:W0:Y:S01]  /*1c00*/  F2I.FTZ.TRUNC.NTZ R22, R22 ;  /* 0x0000001600167305 */ /* 0x000e22000021f100 */
[----:B------:R-:W-:Y:S05]  /*1c10*/  BRA `(.L_x_21439) ;  /* 0x0000029000007947 */ /* 0x000fea0003800000 */
.L_x_21451:
        /* <DEDUP_REMOVED lines=14> */
.L_x_21465:
[----:B------:R-:W-:Y:S05]  /*1d00*/  BSYNC B0 ;  /* 0x0000000000007941 */ /* 0x000fea0003800000 */
.L_x_21464:
[----:B------:R-:W0:Y:S01]  /*1d10*/  F2I.FTZ.TRUNC.NTZ R22, R22 ;  /* 0x0000001600167305 */ /* 0x000e22000021f100 */
[----:B------:R-:W-:Y:S05]  /*1d20*/  BRA `(.L_x_21439) ;  /* 0x0000018000007947 */ /* 0x000fea0003800000 */
.L_x_21438:
        /* <DEDUP_REMOVED lines=21> */
.L_x_21463:
[----:B------:R0:W5:Y:S01]  /*1e80*/  LDG.E R22, [R2.64] ;  /* 0x0000002402167981 */ /* 0x000162000c1e1900 */
[----:B------:R-:W-:Y:S05]  /*1e90*/  BRA `(.L_x_21439) ;  /* 0x0000001000007947 */ /* 0x000fea0003800000 */
.L_x_21462:
[----:B------:R0:W5:Y:S02]  /*1ea0*/  LDG.E R22, [R2.64] ;  /* 0x0000002402167981 */ /* 0x000164000c1e1900 */
.L_x_21439:
        /* <DEDUP_REMOVED lines=16> */
.L_x_21469:
[----:B------:R0:W5:Y:S01]  /*1fb0*/  LDG.E.U8 R23, [R2.64] ;  /* 0x0000002402177981 */ /* 0x000162000c1e1100 */
[----:B------:R-:W-:Y:S05]  /*1fc0*/  BRA `(.L_x_21471) ;  /* 0x00000d0000007947 */ /* 0x000fea0003800000 */
.L_x_21468:
        /* <DEDUP_REMOVED lines=8> */
.L_x_21473:
[----:B------:R0:W5:Y:S01]  /*2050*/  LDG.E R23, [R2.64] ;  /* 0x0000002402177981 */ /* 0x000162000c1e1900 */
[----:B------:R-:W-:Y:S05]  /*2060*/  BRA `(.L_x_21471) ;  /* 0x00000c6000007947 */ /* 0x000fea0003800000 */
.L_x_21472:
[----:B------:R0:W5:Y:S01]  /*2070*/  LDG.E.S16 R23, [R2.64] ;  /* 0x0000002402177981 */ /* 0x000162000c1e1700 */
[----:B------:R-:W-:Y:S05]  /*2080*/  BRA `(.L_x_21471) ;  /* 0x00000c4000007947 */ /* 0x000fea0003800000 */
.L_x_21467:
        /* <DEDUP_REMOVED lines=9> */
.L_x_21475:
[----:B------:R-:W2:Y:S02]  /*2120*/  LDG.E.U16 R2, [R2.64] ;  /* 0x0000002402027981 */ /* 0x000ea4000c1e1500 */
[----:B--2---:R-:W-:-:S06]  /*2130*/  HADD2.F32 R23, -RZ, R2.H0_H0 ;  /* 0x20000002ff177230 */ /* 0x004fcc0000004100 */
[----:B------:R-:W0:Y:S01]  /*2140*/  F2I.FTZ.TRUNC.NTZ R23, R23 ;  /* 0x0000001700177305 */ /* 0x000e22000021f100 */
[----:B------:R-:W-:Y:S05]  /*2150*/  BRA `(.L_x_21471) ;  /* 0x00000b7000007947 */ /* 0x000fea0003800000 */
.L_x_21474:
        /* <DEDUP_REMOVED lines=9> */
.L_x_21477:
[----:B------:R-:W2:Y:S02]  /*21f0*/  LDG.E.U16 R2, [R2.64] ;  /* 0x0000002402027981 */ /* 0x000ea4000c1e1500 */
[----:B--2---:R-:W-:-:S06]  /*2200*/  HADD2.F32 R23, -RZ, R2.H0_H0 ;  /* 0x20000002ff177230 */ /* 0x004fcc0000004100 */
[----:B------:R-:W0:Y:S01]  /*2210*/  F2I.FTZ.TRUNC.NTZ R23, R23 ;  /* 0x0000001700177305 */ /* 0x000e22000021f100 */
[----:B------:R-:W-:Y:S05]  /*2220*/  BRA `(.L_x_21471) ;  /* 0x00000aa000007947 */ /* 0x000fea0003800000 */
.L_x_21476:
[----:B------:R-:W2:Y:S02]  /*2230*/  LDG.E.64 R2, [R2.64] ;  /* 0x0000002402027981 */ /* 0x000ea4000c1e1b00 */
[----:B--2---:R0:W2:Y:S01]  /*2240*/  F2I.F64.TRUNC R23, R2 ;  /* 0x0000000200177311 */ /* 0x0040a2000030d100 */
[----:B------:R-:W-:Y:S05]  /*2250*/  BRA `(.L_x_21471) ;  /* 0x00000a7000007947 */ /* 0x000fea0003800000 */
.L_x_21466:
        /* <DEDUP_REMOVED lines=12> */
.L_x_21480:
[----:B------:R-:W2:Y:S02]  /*2320*/  LDG.E.64 R2, [R2.64] ;  /* 0x0000002402027981 */ /* 0x000ea4000c1e1b00 */
[----:B--2---:R0:W2:Y:S01]  /*2330*/  F2I.F64.TRUNC R23, R2 ;  /* 0x0000000200177311 */ /* 0x0040a2000030d100 */
[----:B------:R-:W-:Y:S05]  /*2340*/  BRA `(.L_x_21471) ;  /* 0x0000098000007947 */ /* 0x000fea0003800000 */
.L_x_21479:
        /* <DEDUP_REMOVED lines=27> */
.L_x_21482:
        /* <DEDUP_REMOVED lines=14> */
.L_x_21481:
[----:B------:R-:W2:Y:S02]  /*25e0*/  LDG.E.U16 R23, [R2.64] ;  /* 0x0000002402177981 */ /* 0x000ea4000c1e1500 */
[----:B--2---:R-:W-:-:S06]  /*25f0*/  PRMT R23, RZ, 0x5410, R23 ;  /* 0x00005410ff177816 */ /* 0x004fcc0000000017 */
[----:B------:R-:W0:Y:S01]  /*2600*/  F2I.FTZ.TRUNC.NTZ R23, R23 ;  /* 0x0000001700177305 */ /* 0x000e22000021f100 */
[----:B------:R-:W-:Y:S05]  /*2610*/  BRA `(.L_x_21471) ;  /* 0x000006b000007947 */ /* 0x000fea0003800000 */
.L_x_21478:
        /* <DEDUP_REMOVED lines=10> */
.L_x_21485:
        /* <DEDUP_REMOVED lines=21> */
.L_x_21489:
[----:B------:R-:W-:Y:S05]  /*2810*/  BSYNC B1 ;  /* 0x0000000000017941 */ /* 0x000fea0003800000 */
.L_x_21488:
[----:B------:R-:W-:Y:S01]  /*2820*/  IMAD.SHL.U32 R2, R2, 0x100000, RZ ;  /* 0x0010000002027824 */ /* 0x000fe200078e00ff */
[----:B------:R-:W-:-:S04]  /*2830*/  LEA R0, R0, 0x3b800000, 0x17 ;  /* 0x3b80000000007811 */ /* 0x000fc800078eb8ff */
[----:B------:R-:W-:Y:S02]  /*2840*/  LOP3.LUT R23, R0, R2, R23, 0xfe, !PT ;  /* 0x0000000200177212 */ /* 0x000fe400078efe17 */
.L_x_21487:
[----:B------:R-:W-:Y:S05]  /*2850*/  BSYNC B0 ;  /* 0x0000000000007941 */ /* 0x000fea0003800000 */
.L_x_21486:
[----:B------:R-:W0:Y:S01]  /*2860*/  F2I.FTZ.TRUNC.NTZ R23, R23 ;  /* 0x0000001700177305 */ /* 0x000e22000021f100 */
[----:B------:R-:W-:Y:S05]  /*2870*/  BRA `(.L_x_21471) ;  /* 0x0000045000007947 */ /* 0x000fea0003800000 */
.L_x_21484:
        /* <DEDUP_REMOVED lines=21> */
.L_x_21493:
[----:B------:R-:W-:Y:S05]  /*29d0*/  BSYNC B1 ;  /* 0x0000000000017941 */ /* 0x000fea0003800000 */
.L_x_21492:
[----:B------:R-:W-:Y:S01]  /*29e0*/  IMAD.SHL.U32 R2, R2, 0x200000, RZ ;  /* 0x0020000002027824 */ /* 0x000fe200078e00ff */
[----:B------:R-:W-:-:S04]  /*29f0*/  LEA R0, R0, 0x37800000, 0x17 ;  /* 0x3780000000007811 */ /* 0x000fc800078eb8ff */
[----:B------:R-:W-:Y:S02]  /*2a00*/  LOP3.LUT R23, R0, R2, R23, 0xfe, !PT ;  /* 0x0000000200177212 */ /* 0x000fe400078efe17 */
.L_x_21491:
[----:B------:R-:W-:Y:S05]  /*2a10*/  BSYNC B0 ;  /* 0x0000000000007941 */ /* 0x000fea0003800000 */
.L_x_21490:
[----:B------:R-:W0:Y:S01]  /*2a20*/  F2I.FTZ.TRUNC.NTZ R23, R23 ;  /* 0x0000001700177305 */ /* 0x000e22000021f100 */
[----:B------:R-:W-:Y:S05]  /*2a30*/  BRA `(.L_x_21471) ;  /* 0x0000029000007947 */ /* 0x000fea0003800000 */
.L_x_21483:
        /* <DEDUP_REMOVED lines=14> */
.L_x_21497:
[----:B------:R-:W-:Y:S05]  /*2b20*/  BSYNC B0 ;  /* 0x0000000000007941 */ /* 0x000fea0003800000 */
.L_x_21496:
[----:B------:R-:W0:Y:S01]  /*2b30*/  F2I.FTZ.TRUNC.NTZ R23, R23 ;  /* 0x0000001700177305 */ /* 0x000e22000021f100 */
[----:B------:R-:W-:Y:S05]  /*2b40*/  BRA `(.L_x_21471) ;  /* 0x0000018000007947 */ /* 0x000fea0003800000 */
.L_x_21470:
        /* <DEDUP_REMOVED lines=21> */
.L_x_21495:
[----:B------:R0:W5:Y:S01]  /*2ca0*/  LDG.E R23, [R2.64] ;  /* 0x0000002402177981 */ /* 0x000162000c1e1900 */
[----:B------:R-:W-:Y:S05]  /*2cb0*/  BRA `(.L_x_21471) ;  /* 0x0000001000007947 */ /* 0x000fea0003800000 */
.L_x_21494:
[----:B------:R0:W5:Y:S02]  /*2cc0*/  LDG.E R23, [R2.64] ;  /* 0x0000002402177981 */ /* 0x000164000c1e1900 */
.L_x_21471:
        /* <DEDUP_REMOVED lines=15> */
.L_x_21501:
[----:B------:R0:W-:Y:S01]  /*2dc0*/  STG.E.U8 [R16.64], R2 ;  /* 0x0000000210007986 */ /* 0x0001e2000c101124 */
[----:B------:R-:W-:Y:S05]  /*2dd0*/  BRA `(.L_x_21503) ;  /* 0x00000d7000007947 */ /* 0x000fea0003800000 */
.L_x_21500:
        /* <DEDUP_REMOVED lines=9> */
.L_x_21505:
[----:B------:R0:W-:Y:S01]  /*2e70*/  STG.E [R16.64], R2 ;  /* 0x0000000210007986 */ /* 0x0001e2000c101924 */
[----:B------:R-:W-:Y:S05]  /*2e80*/  BRA `(.L_x_21503) ;  /* 0x00000cc000007947 */ /* 0x000fea0003800000 */
.L_x_21504:
[----:B------:R0:W-:Y:S01]  /*2e90*/  STG.E.U16 [R16.64], R2 ;  /* 0x0000000210007986 */ /* 0x0001e2000c101524 */
[----:B------:R-:W-:Y:S05]  /*2ea0*/  BRA `(.L_x_21503) ;  /* 0x00000ca000007947 */ /* 0x000fea0003800000 */
.L_x_21499:
        /* <DEDUP_REMOVED lines=9> */
.L_x_21507:
[----:B------:R-:W0:Y:S02]  /*2f40*/  I2F R0, R2 ;  /* 0x0000000200007306 */ /* 0x000e240000201400 */
[----:B0-----:R-:W-:-:S05]  /*2f50*/  F2FP.PACK_AB R0, RZ, R0 ;  /* 0x00000000ff00723e */ /* 0x001fca00000000ff */
[----:B------:R0:W-:Y:S01]  /*2f60*/  STG.E.U16 [R16.64], R0 ;  /* 0x0000000010007986 */ /* 0x0001e2000c101524 */
[----:B------:R-:W-:Y:S05]  /*2f70*/  BRA `(.L_x_21503) ;  /* 0x00000bd000007947 */ /* 0x000fea0003800000 */
.L_x_21506:
        /* <DEDUP_REMOVED lines=10> */
.L_x_21509:
[----:B------:R-:W0:Y:S02]  /*3020*/  I2F R2, R2 ;  /* 0x0000000200027306 */ /* 0x000e240000201400 */
[----:B0-----:R-:W-:-:S04]  /*3030*/  F2FP.PACK_AB R3, RZ, R2 ;  /* 0x00000002ff03723e */ /* 0x001fc800000000ff */
[----:B------:R-:W-:-:S05]  /*3040*/  PRMT R3, R3, 0x5410, RZ ;  /* 0x0000541003037816 */ /* 0x000fca00000000ff */
[----:B------:R0:W-:Y:S01]  /*3050*/  STG.E [R16.64], R3 ;  /* 0x0000000310007986 */ /* 0x0001e2000c101924 */
[----:B------:R-:W-:Y:S05]  /*3060*/  BRA `(.L_x_21503) ;  /* 0x00000ae000007947 */ /* 0x000fea0003800000 */
.L_x_21508:
[----:B------:R-:W0:Y:S02]  /*3070*/  I2F.F64 R2, R2 ;  /* 0x0000000200027312 */ /* 0x000e240000201c00 */
[----:B0-----:R0:W-:Y:S01]  /*3080*/  STG.E.64 [R16.64], R2 ;  /* 0x0000000210007986 */ /* 0x0011e2000c101b24 */
[----:B------:R-:W-:Y:S05]  /*3090*/  BRA `(.L_x_21503) ;  /* 0x00000ab000007947 */ /* 0x000fea0003800000 */
.L_x_21498:
        /* <DEDUP_REMOVED lines=12> */
.L_x_21512:
[----:B------:R-:W0:Y:S01]  /*3160*/  I2F.F64 R4, R2 ;  /* 0x0000000200047312 */ /* 0x000e220000201c00 */
[----:B------:R-:W-:-:S05]  /*3170*/  CS2R R6, SRZ ;  /* 0x0000000000067805 */ /* 0x000fca000001ff00 */
[----:B0-----:R0:W-:Y:S01]  /*3180*/  STG.E.128 [R16.64], R4 ;  /* 0x0000000410007986 */ /* 0x0011e2000c101d24 */
[----:B------:R-:W-:Y:S05]  /*3190*/  BRA `(.L_x_21503) ;  /* 0x000009b000007947 */ /* 0x000fea0003800000 */
.L_x_21511:
        /* <DEDUP_REMOVED lines=21> */
.L_x_21516:
[----:B------:R-:W-:Y:S05]  /*32f0*/  BSYNC B0 ;  /* 0x0000000000007941 */ /* 0x000fea0003800000 */
.L_x_21515:
[----:B------:R-:W-:-:S05]  /*3300*/  LOP3.LUT R3, R0, R3, RZ, 0xfc, !PT ;  /* 0x0000000300037212 */ /* 0x000fca00078efcff */
[----:B------:R0:W-:Y:S01]  /*3310*/  STG.E.U8 [R16.64], R3 ;  /* 0x0000000310007986 */ /* 0x0001e2000c101124 */
[----:B------:R-:W-:Y:S05]  /*3320*/  BRA `(.L_x_21503) ;  /* 0x0000082000007947 */ /* 0x000fea0003800000 */
.L_x_21514:
        /* <DEDUP_REMOVED lines=13> */
.L_x_21518:
[----:B------:R-:W-:Y:S01]  /*3400*/  IMAD.MOV.U32 R0, RZ, RZ, 0x7f ;  /* 0x0000007fff007424 */ /* 0x000fe200078e00ff */
[----:B------:R-:W-:-:S04]  /*3410*/  ISETP.GT.U32.AND P0, PT, R3, 0x7f800000, PT ;  /* 0x7f8000000300780c */ /* 0x000fc80003f04070 */
[----:B------:R-:W-:-:S04]  /*3420*/  SEL R0, R0, 0x7c, P0 ;  /* 0x0000007c00007807 */ /* 0x000fc80000000000 */
.L_x_21519:
[----:B------:R-:W-:Y:S05]  /*3430*/  BSYNC B0 ;  /* 0x0000000000007941 */ /* 0x000fea0003800000 */
.L_x_21517:
[----:B------:R-:W-:-:S04]  /*3440*/  LOP3.LUT R2, R5, 0x80000000, RZ, 0xc0, !PT ;  /* 0x8000000005027812 */ /* 0x000fc800078ec0ff */
[----:B------:R-:W-:-:S04]  /*3450*/  SHF.R.U32.HI R3, RZ, 0x18, R2 ;  /* 0x00000018ff037819 */ /* 0x000fc80000011602 */
[----:B------:R-:W-:-:S05]  /*3460*/  LOP3.LUT R3, R0, R3, RZ, 0xfc, !PT ;  /* 0x0000000300037212 */ /* 0x000fca00078efcff */
[----:B------:R0:W-:Y:S01]  /*3470*/  STG.E.U8 [R16.64], R3 ;  /* 0x0000000310007986 */ /* 0x0001e2000c101124 */
[----:B------:R-:W-:Y:S05]  /*3480*/  BRA `(.L_x_21503) ;  /* 0x000006c000007947 */ /* 0x000fea0003800000 */
.L_x_21513:
[----:B------:R-:W0:Y:S02]  /*3490*/  I2F R0, R2 ;  /* 0x0000000200007306 */ /* 0x000e240000201400 */
[----:B0-----:R-:W-:-:S05]  /*34a0*/  F2FP.BF16.PACK_AB R0, RZ, R0 ;  /* 0x00000000ff00723e */ /* 0x001fca00000010ff */
[----:B------:R0:W-:Y:S01]  /*34b0*/  STG.E.U16 [R16.64], R0 ;  /* 0x0000000010007986 */ /* 0x0001e2000c101524 */
[----:B------:R-:W-:Y:S05]  /*34c0*/  BRA `(.L_x_21503) ;  /* 0x0000068000007947 */ /* 0x000fea0003800000 */
.L_x_21510:
        /* <DEDUP_REMOVED lines=10> */
.L_x_21522:
        /* <DEDUP_REMOVED lines=17> */
.L_x_21525:
[----:B------:R-:W-:-:S04]  /*3680*/  LOP3.LUT R2, R5, 0x80000000, RZ, 0xc0, !PT ;  /* 0x8000000005027812 */ /* 0x000fc800078ec0ff */
[----:B------:R-:W-:-:S04]  /*3690*/  SHF.R.U32.HI R3, RZ, 0x18, R2 ;  /* 0x00000018ff037819 */ /* 0x000fc80000011602 */
[----:B------:R-:W-:-:S04]  /*36a0*/  LOP3.LUT R0, R0, R3, RZ, 0xfc, !PT ;  /* 0x0000000300007212 */ /* 0x000fc800078efcff */
[----:B------:R-:W-:Y:S02]  /*36b0*/  PRMT R8, R0, 0x7610, R8 ;  /* 0x0000761000087816 */ /* 0x000fe40000000008 */
.L_x_21524:
[----:B------:R-:W-:Y:S05]  /*36c0*/  BSYNC B0 ;  /* 0x0000000000007941 */ /* 0x000fea0003800000 */
.L_x_21523:
[----:B------:R0:W-:Y:S01]  /*36d0*/  STG.E.U8 [R16.64], R8 ;  /* 0x0000000810007986 */ /* 0x0001e2000c101124 */
[----:B------:R-:W-:Y:S05]  /*36e0*/  BRA `(.L_x_21503) ;  /* 0x0000046000007947 */ /* 0x000fea0003800000 */
.L_x_21521:
        /* <DEDUP_REMOVED lines=17> */
.L_x_21528:
[----:B------:R-:W-:-:S04]  /*3800*/  LOP3.LUT R2, R5, 0x80000000, RZ, 0xc0, !PT ;  /* 0x8000000005027812 */ /* 0x000fc800078ec0ff */
[----:B------:R-:W-:-:S04]  /*3810*/  SHF.R.U32.HI R3, RZ, 0x18, R2 ;  /* 0x00000018ff037819 */ /* 0x000fc80000011602 */
[----:B------:R-:W-:-:S04]  /*3820*/  LOP3.LUT R0, R0, R3, RZ, 0xfc, !PT ;  /* 0x0000000300007212 */ /* 0x000fc800078efcff */
[----:B------:R-:W-:Y:S02]  /*3830*/  PRMT R8, R0, 0x7610, R8 ;  /* 0x0000761000087816 */ /* 0x000fe40000000008 */
.L_x_21527:
[----:B------:R-:W-:Y:S05]  /*3840*/  BSYNC B0 ;  /* 0x0000000000007941 */ /* 0x000fea0003800000 */
.L_x_21526:
[----:B------:R0:W-:Y:S01]  /*3850*/  STG.E.U8 [R16.64], R8 ;  /* 0x0000000810007986 */ /* 0x0001e2000c101124 */
[----:B------:R-:W-:Y:S05]  /*3860*/  BRA `(.L_x_21503) ;  /* 0x000002e000007947 */ /* 0x000fea0003800000 */
.L_x_21520:
        /* <DEDUP_REMOVED lines=22> */
.L_x_21502:
        /* <DEDUP_REMOVED lines=20> */
.L_x_21530:
[----:B------:R-:W-:-:S05]  /*3b10*/  SHF.R.S32.HI R3, RZ, 0x1f, R2 ;  /* 0x0000001fff037819 */ /* 0x000fca0000011402 */
[----:B------:R0:W-:Y:S01]  /*3b20*/  STG.E.64 [R16.64], R2 ;  /* 0x0000000210007986 */ /* 0x0001e2000c101b24 */
[----:B------:R-:W-:Y:S05]  /*3b30*/  BRA `(.L_x_21503) ;  /* 0x0000001000007947 */ /* 0x000fea0003800000 */
.L_x_21529:
[----:B------:R0:W-:Y:S02]  /*3b40*/  STG.E [R16.64], R2 ;  /* 0x0000000210007986 */ /* 0x0001e4000c101924 */
.L_x_21503:
[----:B------:R-:W-:-:S05]  /*3b50*/  IMAD R18, R19, 0x200, R18 ;  /* 0x0000020013127824 */ /* 0x000fca00078e0212 */
[----:B------:R-:W-:Y:S02]  /*3b60*/  IADD3 R23, R18, 0x80, RZ ;  /* 0x0000008012177810 */ /* 0x000fe40007ffe0ff */
.L_x_21432:
[----:B------:R-:W-:Y:S05]  /*3b70*/  BSYNC B6 ;  /* 0x0000000000067941 */ /* 0x000fea0003800000 */
.L_x_21431:
        /* <DEDUP_REMOVED lines=258> */
.L_x_21533:
        /* <DEDUP_REMOVED lines=18> */
.L_x_21537:
[----:B------:R0:W5:Y:S01]  /*4cc0*/  LDG.E.U8 R18, [R2.64] ;  /* 0x0000002402127981 */ /* 0x000162000c1e1100 */
[----:B------:R-:W-:Y:S05]  /*4cd0*/  BRA `(.L_x_21539) ;  /* 0x00000d0000007947 */ /* 0x000fea0003800000 */
.L_x_21536:
        /* <DEDUP_REMOVED lines=8> */
.L_x_21541:
[----:B------:R0:W5:Y:S01]  /*4d60*/  LDG.E R18, [R2.64] ;  /* 0x0000002402127981 */ /* 0x000162000c1e1900 */
[----:B------:R-:W-:Y:S05]  /*4d70*/  BRA `(.L_x_21539) ;  /* 0x00000c6000007947 */ /* 0x000fea0003800000 */
.L_x_21540:
[----:B------:R0:W5:Y:S01]  /*4d80*/  LDG.E.S16 R18, [R2.64] ;  /* 0x0000002402127981 */ /* 0x000162000c1e1700 */
[----:B------:R-:W-:Y:S05]  /*4d90*/  BRA `(.L_x_21539) ;  /* 0x00000c4000007947 */ /* 0x000fea0003800000 */
.L_x_21535:
        /* <DEDUP_REMOVED lines=9> */
.L_x_21543:
[----:B------:R-:W2:Y:S02]  /*4e30*/  LDG.E.U16 R2, [R2.64] ;  /* 0x0000002402027981 */ /* 0x000ea4000c1e1500 */
[----:B--2---:R-:W-:-:S06]  /*4e40*/  HADD2.F32 R18, -RZ, R2.H0_H0 ;  /* 0x20000002ff127230 */ /* 0x004fcc0000004100 */
[----:B------:R-:W0:Y:S01]  /*4e50*/  F2I.FTZ.TRUNC.NTZ R18, R18 ;  /* 0x0000001200127305 */ /* 0x000e22000021f100 */
[----:B------:R-:W-:Y:S05]  /*4e60*/  BRA `(.L_x_21539) ;  /* 0x00000b7000007947 */ /* 0x000fea0003800000 */
.L_x_21542:
        /* <DEDUP_REMOVED lines=9> */
.L_x_21545:
[----:B------:R-:W2:Y:S02]  /*4f00*/  LDG.E.U16 R2, [R2.64] ;  /* 0x0000002402027981 */ /* 0x000ea4000c1e1500 */
[----:B--2---:R-:W-:-:S06]  /*4f10*/  HADD2.F32 R18, -RZ, R2.H0_H0 ;  /* 0x20000002ff127230 */ /* 0x004fcc0000004100 */
[----:B------:R-:W0:Y:S01]  /*4f20*/  F2I.FTZ.TRUNC.NTZ R18, R18 ;  /* 0x0000001200127305 */ /* 0x000e22000021f100 */
[----:B------:R-:W-:Y:S05]  /*4f30*/  BRA `(.L_x_21539) ;  /* 0x00000aa000007947 */ /* 0x000fea0003800000 */
.L_x_21544:
[----:B------:R-:W2:Y:S02]  /*4f40*/  LDG.E.64 R2, [R2.64] ;  /* 0x0000002402027981 */ /* 0x000ea4000c1e1b00 */
[----:B--2---:R0:W1:Y:S01]  /*4f50*/  F2I.F64.TRUNC R18, R2 ;  /* 0x0000000200127311 */ /* 0x004062000030d100 */
[----:B------:R-:W-:Y:S05]  /*4f60*/  BRA `(.L_x_21539) ;  /* 0x00000a7000007947 */ /* 0x000fea0003800000 */
.L_x_21534:
        /* <DEDUP_REMOVED lines=12> */
.L_x_21548:
[----:B------:R-:W2:Y:S02]  /*5030*/  LDG.E.64 R2, [R2.64] ;  /* 0x0000002402027981 */ /* 0x000ea4000c1e1b00 */
[----:B--2---:R0:W1:Y:S01]  /*5040*/  F2I.F64.TRUNC R18, R2 ;  /* 0x0000000200127311 */ /* 0x004062000030d100 */
[----:B------:R-:W-:Y:S05]  /*5050*/  BRA `(.L_x_21539) ;  /* 0x0000098000007947 */ /* 0x000fea0003800000 */
.L_x_21547:
        /* <DEDUP_REMOVED lines=27> */
.L_x_21550:
        /* <DEDUP_REMOVED lines=14> */
.L_x_21549:
[----:B------:R-:W2:Y:S02]  /*52f0*/  LDG.E.U16 R18, [R2.64] ;  /* 0x0000002402127981 */ /* 0x000ea4000c1e1500 */
[----:B--2---:R-:W-:-:S06]  /*5300*/  PRMT R18, RZ, 0x5410, R18 ;  /* 0x00005410ff127816 */ /* 0x004fcc0000000012 */
[----:B------:R-:W0:Y:S01]  /*5310*/  F2I.FTZ.TRUNC.NTZ R18, R18 ;  /* 0x0000001200127305 */ /* 0x000e22000021f100 */
[----:B------:R-:W-:Y:S05]  /*5320*/  BRA `(.L_x_21539) ;  /* 0x000006b000007947 */ /* 0x000fea0003800000 */
.L_x_21546:
        /* <DEDUP_REMOVED lines=10> */
.L_x_21553:
        /* <DEDUP_REMOVED lines=21> */
.L_x_21557:
[----:B------:R-:W-:Y:S05]  /*5520*/  BSYNC B1 ;  /* 0x0000000000017941 */ /* 0x000fea0003800000 */
.L_x_21556:
[----:B------:R-:W-:Y:S01]  /*5530*/  IMAD.SHL.U32 R2, R2, 0x100000, RZ ;  /* 0x0010000002027824 */ /* 0x000fe200078e00ff */
[----:B------:R-:W-:-:S04]  /*5540*/  LEA R3, R0, 0x3b800000, 0x17 ;  /* 0x3b80000000037811 */ /* 0x000fc800078eb8ff */
[----:B------:R-:W-:Y:S02]  /*5550*/  LOP3.LUT R18, R3, R2, R18, 0xfe, !PT ;  /* 0x0000000203127212 */ /* 0x000fe400078efe12 */
.L_x_21555:
[----:B------:R-:W-:Y:S05]  /*5560*/  BSYNC B0 ;  /* 0x0000000000007941 */ /* 0x000fea0003800000 */
.L_x_21554:
[----:B------:R-:W0:Y:S01]  /*5570*/  F2I.FTZ.TRUNC.NTZ R18, R18 ;  /* 0x0000001200127305 */ /* 0x000e22000021f100 */
[----:B------:R-:W-:Y:S05]  /*5580*/  BRA `(.L_x_21539) ;  /* 0x0000045000007947 */ /* 0x000fea0003800000 */
.L_x_21552:
        /* <DEDUP_REMOVED lines=21> */
.L_x_21561:
[----:B------:R-:W-:Y:S05]  /*56e0*/  BSYNC B1 ;  /* 0x0000000000017941 */ /* 0x000fea0003800000 */
.L_x_21560:
[----:B------:R-:W-:Y:S01]  /*56f0*/  IMAD.SHL.U32 R2, R2, 0x200000, RZ ;  /* 0x0020000002027824 */ /* 0x000fe200078e00ff */
[----:B------:R-:W-:-:S04]  /*5700*/  LEA R3, R0, 0x37800000, 0x17 ;  /* 0x3780000000037811 */ /* 0x000fc800078eb8ff */
[----:B------:R-:W-:Y:S02]  /*5710*/  LOP3.LUT R18, R3, R2, R18, 0xfe, !PT ;  /* 0x0000000203127212 */ /* 0x000fe400078efe12 */
.L_x_21559:
[----:B------:R-:W-:Y:S05]  /*5720*/  BSYNC B0 ;  /* 0x0000000000007941 */ /* 0x000fea0003800000 */
.L_x_21558:
[----:B------:R-:W0:Y:S01]  /*5730*/  F2I.FTZ.TRUNC.NTZ R18, R18 ;  /* 0x0000001200127305 */ /* 0x000e22000021f100 */
[----:B------:R-:W-:Y:S05]  /*5740*/  BRA `(.L_x_21539) ;  /* 0x0000029000007947 */ /* 0x000fea0003800000 */
.L_x_21551:
        /* <DEDUP_REMOVED lines=14> */
.L_x_21565:
[----:B------:R-:W-:Y:S05]  /*5830*/  BSYNC B0 ;  /* 0x0000000000007941 */ /* 0x000fea0003800000 */
.L_x_21564:
[----:B------:R-:W0:Y:S01]  /*5840*/  F2I.FTZ.TRUNC.NTZ R18, R18 ;  /* 0x0000001200127305 */ /* 0x000e22000021f100 */
[----:B------:R-:W-:Y:S05]  /*5850*/  BRA `(.L_x_21539) ;  /* 0x0000018000007947 */ /* 0x000fea0003800000 */
.L_x_21538:
        /* <DEDUP_REMOVED lines=21> */
.L_x_21563:
[----:B------:R0:W5:Y:S01]  /*59b0*/  LDG.E R18, [R2.64] ;  /* 0x0000002402127981 */ /* 0x000162000c1e1900 */
[----:B------:R-:W-:Y:S05]  /*59c0*/  BRA `(.L_x_21539) ;  /* 0x0000001000007947 */ /* 0x000fea0003800000 */
.L_x_21562:
[----:B------:R0:W5:Y:S02]  /*59d0*/  LDG.E R18, [R2.64] ;  /* 0x0000002402127981 */ /* 0x000164000c1e1900 */
.L_x_21539:
        /* <DEDUP_REMOVED lines=16> */
.L_x_21569:
[----:B------:R0:W5:Y:S01]  /*5ae0*/  LDG.E.U8 R19, [R2.64] ;  /* 0x0000002402137981 */ /* 0x000162000c1e1100 */
[----:B------:R-:W-:Y:S05]  /*5af0*/  BRA `(.L_x_21571) ;  /* 0x00000d0000007947 */ /* 0x000fea0003800000 */
.L_x_21568:
        /* <DEDUP_REMOVED lines=8> */
.L_x_21573:
[----:B------:R0:W5:Y:S01]  /*5b80*/  LDG.E R19, [R2.64] ;  /* 0x0000002402137981 */ /* 0x000162000c1e1900 */
[----:B------:R-:W-:Y:S05]  /*5b90*/  BRA `(.L_x_21571) ;  /* 0x00000c6000007947 */ /* 0x000fea0003800000 */
.L_x_21572:
[----:B------:R0:W5:Y:S01]  /*5ba0*/  LDG.E.S16 R19, [R2.64] ;  /* 0x0000002402137981 */ /* 0x000162000c1e1700 */
[----:B------:R-:W-:Y:S05]  /*5bb0*/  BRA `(.L_x_21571) ;  /* 0x00000c4000007947 */ /* 0x000fea0003800000 */
.L_x_21567:
        /* <DEDUP_REMOVED lines=9> */
.L_x_21575:
[----:B------:R-:W2:Y:S02]  /*5c50*/  LDG.E.U16 R2, [R2.64] ;  /* 0x0000002402027981 */ /* 0x000ea4000c1e1500 */
[----:B--2---:R-:W-:-:S06]  /*5c60*/  HADD2.F32 R19, -RZ, R2.H0_H0 ;  /* 0x20000002ff137230 */ /* 0x004fcc0000004100 */
[----:B------:R-:W0:Y:S01]  /*5c70*/  F2I.FTZ.TRUNC.NTZ R19, R19 ;  /* 0x0000001300137305 */ /* 0x000e22000021f100 */
[----:B------:R-:W-:Y:S05]  /*5c80*/  BRA `(.L_x_21571) ;  /* 0x00000b7000007947 */ /* 0x000fea0003800000 */
.L_x_21574:
        /* <DEDUP_REMOVED lines=9> */
.L_x_21577:
[----:B------:R-:W2:Y:S02]  /*5d20*/  LDG.E.U16 R2, [R2.64] ;  /* 0x0000002402027981 */ /* 0x000ea4000c1e1500 */
[----:B--2---:R-:W-:-:S06]  /*5d30*/  HADD2.F32 R19, -RZ, R2.H0_H0 ;  /* 0x20000002ff137230 */ /* 0x004fcc0000004100 */
[----:B------:R-:W0:Y:S01]  /*5d40*/  F2I.FTZ.TRUNC.NTZ R19, R19 ;  /* 0x0000001300137305 */ /* 0x000e22000021f100 */
[----:B------:R-:W-:Y:S05]  /*5d50*/  BRA `(.L_x_21571) ;  /* 0x00000aa000007947 */ /* 0x000fea0003800000 */
.L_x_21576:
[----:B------:R-:W2:Y:S02]  /*5d60*/  LDG.E.64 R2, [R2.64] ;  /* 0x0000002402027981 */ /* 0x000ea4000c1e1b00 */
[----:B--2---:R0:W2:Y:S01]  /*5d70*/  F2I.F64.TRUNC R19, R2 ;  /* 0x0000000200137311 */ /* 0x0040a2000030d100 */
[----:B------:R-:W-:Y:S05]  /*5d80*/  BRA `(.L_x_21571) ;  /* 0x00000a7000007947 */ /* 0x000fea0003800000 */
.L_x_21566:
        /* <DEDUP_REMOVED lines=12> */
.L_x_21580:
[----:B------:R-:W2:Y:S02]  /*5e50*/  LDG.E.64 R2, [R2.64] ;  /* 0x0000002402027981 */ /* 0x000ea4000c1e1b00 */
[----:B--2---:R0:W2:Y:S01]  /*5e60*/  F2I.F64.TRUNC R19, R2 ;  /* 0x0000000200137311 */ /* 0x0040a2000030d100 */
[----:B------:R-:W-:Y:S05]  /*5e70*/  BRA `(.L_x_21571) ;  /* 0x0000098000007947 */ /* 0x000fea0003800000 */
.L_x_21579:
        /* <DEDUP_REMOVED lines=27> */
.L_x_21582:
        /* <DEDUP_REMOVED lines=14> */
.L_x_21581:
[----:B------:R-:W2:Y:S02]  /*6110*/  LDG.E.U16 R19, [R2.64] ;  /* 0x0000002402137981 */ /* 0x000ea4000c1e1500 */
[----:B--2---:R-:W-:-:S06]  /*6120*/  PRMT R19, RZ, 0x5410, R19 ;  /* 0x00005410ff137816 */ /* 0x004fcc0000000013 */
[----:B------:R-:W0:Y:S01]  /*6130*/  F2I.FTZ.TRUNC.NTZ R19, R19 ;  /* 0x0000001300137305 */ /* 0x000e22000021f100 */
[----:B------:R-:W-:Y:S05]  /*6140*/  BRA `(.L_x_21571) ;  /* 0x000006b000007947 */ /* 0x000fea0003800000 */
.L_x_21578:
        /* <DEDUP_REMOVED lines=10> */
.L_x_21585:
        /* <DEDUP_REMOVED lines=21> */
.L_x_21589:
[----:B------:R-:W-:Y:S05]  /*6340*/  BSYNC B1 ;  /* 0x0000000000017941 */ /* 0x000fea0003800000 */
.L_x_21588:
[----:B------:R-:W-:Y:S01]  /*6350*/  IMAD.SHL.U32 R2, R2, 0x100000, RZ ;  /* 0x0010000002027824 */ /* 0x000fe200078e00ff */
[----:B------:R-:W-:-:S04]  /*6360*/  LEA R0, R0, 0x3b800000, 0x17 ;  /* 0x3b80000000007811 */ /* 0x000fc800078eb8ff */
[----:B------:R-:W-:Y:S02]  /*6370*/  LOP3.LUT R19, R0, R2, R19, 0xfe, !PT ;  /* 0x0000000200137212 */ /* 0x000fe400078efe13 */
.L_x_21587:
[----:B------:R-:W-:Y:S05]  /*6380*/  BSYNC B0 ;  /* 0x0000000000007941 */ /* 0x000fea0003800000 */
.L_x_21586:
[----:B------:R-:W0:Y:S01]  /*6390*/  F2I.FTZ.TRUNC.NTZ R19, R19 ;  /* 0x0000001300137305 */ /* 0x000e22000021f100 */
[----:B------:R-:W-:Y:S05]  /*63a0*/  BRA `(.L_x_21571) ;  /* 0x0000045000007947 */ /* 0x000fea0003800000 */
.L_x_21584:
        /* <DEDUP_REMOVED lines=21> */
.L_x_21593:
[----:B------:R-:W-:Y:S05]  /*6500*/  BSYNC B1 ;  /* 0x0000000000017941 */ /* 0x000fea0003800000 */
.L_x_21592:
[----:B------:R-:W-:Y:S01]  /*6510*/  IMAD.SHL.U32 R2, R2, 0x200000, RZ ;  /* 0x0020000002027824 */ /* 0x000fe200078e00ff */
[----:B------:R-:W-:-:S04]  /*6520*/  LEA R0, R0, 0x37800000, 0x17 ;  /* 0x3780000000007811 */ /* 0x000fc800078eb8ff */
[----:B------:R-:W-:Y:S02]  /*6530*/  LOP3.LUT R19, R0, R2, R19, 0xfe, !PT ;  /* 0x0000000200137212 */ /* 0x000fe400078efe13 */
.L_x_21591:
[----:B------:R-:W-:Y:S05]  /*6540*/  BSYNC B0 ;  /* 0x0000000000007941 */ /* 0x000fea0003800000 */
.L_x_21590:
[----:B------:R-:W0:Y:S01]  /*6550*/  F2I.FTZ.TRUNC.NTZ R19, R19 ;  /* 0x0000001300137305 */ /* 0x000e22000021f100 */
[----:B------:R-:W-:Y:S05]  /*6560*/  BRA `(.L_x_21571) ;  /* 0x0000029000007947 */ /* 0x000fea0003800000 */
.L_x_21583:
        /* <DEDUP_REMOVED lines=14> */
.L_x_21597:
[----:B------:R-:W-:Y:S05]  /*6650*/  BSYNC B0 ;  /* 0x0000000000007941 */ /* 0x000fea0003800000 */
.L_x_21596:
[----:B------:R-:W0:Y:S01]  /*6660*/  F2I.FTZ.TRUNC.NTZ R19, R19 ;  /* 0x0000001300137305 */ /* 0x000e22000021f100 */
[----:B------:R-:W-:Y:S05]  /*6670*/  BRA `(.L_x_21571) ;  /* 0x0000018000007947 */ /* 0x000fea0003800000 */
.L_x_21570:
        /* <DEDUP_REMOVED lines=21> */
.L_x_21595:
[----:B------:R0:W5:Y:S01]  /*67d0*/  LDG.E R19, [R2.64] ;  /* 0x0000002402137981 */ /* 0x000162000c1e1900 */
[----:B------:R-:W-:Y:S05]  /*67e0*/  BRA `(.L_x_21571) ;  /* 0x0000001000007947 */ /* 0x000fea0003800000 */
.L_x_21594:
[----:B------:R0:W5:Y:S02]  /*67f0*/  LDG.E R19, [R2.64] ;  /* 0x0000002402137981 */ /* 0x000164000c1e1900 */
.L_x_21571:
        /* <DEDUP_REMOVED lines=15> */
.L_x_21601:
[----:B------:R0:W-:Y:S01]  /*68f0*/  STG.E.U8 [R16.64], R2 ;  /* 0x0000000210007986 */ /* 0x0001e2000c101124 */
[----:B------:R-:W-:Y:S05]  /*6900*/  BRA `(.L_x_21603) ;  /* 0x00000d7000007947 */ /* 0x000fea0003800000 */
.L_x_21600:
        /* <DEDUP_REMOVED lines=9> */
.L_x_21605:
[----:B------:R0:W-:Y:S01]  /*69a0*/  STG.E [R16.64], R2 ;  /* 0x0000000210007986 */ /* 0x0001e2000c101924 */
[----:B------:R-:W-:Y:S05]  /*69b0*/  BRA `(.L_x_21603) ;  /* 0x00000cc000007947 */ /* 0x000fea0003800000 */
.L_x_21604:
[----:B------:R0:W-:Y:S01]  /*69c0*/  STG.E.U16 [R16.64], R2 ;  /* 0x0000000210007986 */ /* 0x0001e2000c101524 */
[----:B------:R-:W-:Y:S05]  /*69d0*/  BRA `(.L_x_21603) ;  /* 0x00000ca000007947 */ /* 0x000fea0003800000 */
.L_x_21599:
        /* <DEDUP_REMOVED lines=9> */
.L_x_21607:
[----:B------:R-:W0:Y:S02]  /*6a70*/  I2F R0, R2 ;  /* 0x0000000200007306 */ /* 0x000e240000201400 */
[----:B0-----:R-:W-:-:S05]  /*6a80*/  F2FP.PACK_AB R0, RZ, R0 ;  /* 0x00000000ff00723e */ /* 0x001fca00000000ff */
[----:B------:R0:W-:Y:S01]  /*6a90*/  STG.E.U16 [R16.64], R0 ;  /* 0x0000000010007986 */ /* 0x0001e2000c101524 */
[----:B------:R-:W-:Y:S05]  /*6aa0*/  BRA `(.L_x_21603) ;  /* 0x00000bd000007947 */ /* 0x000fea0003800000 */
.L_x_21606:
        /* <DEDUP_REMOVED lines=10> */
.L_x_21609:
[----:B------:R-:W0:Y:S02]  /*6b50*/  I2F R2, R2 ;  /* 0x0000000200027306 */ /* 0x000e240000201400 */
[----:B0-----:R-:W-:-:S04]  /*6b60*/  F2FP.PACK_AB R3, RZ, R2 ;  /* 0x00000002ff03723e */ /* 0x001fc800000000ff */
[----:B------:R-:W-:-:S05]  /*6b70*/  PRMT R3, R3, 0x5410, RZ ;  /* 0x0000541003037816 */ /* 0x000fca00000000ff */
[----:B------:R0:W-:Y:S01]  /*6b80*/  STG.E [R16.64], R3 ;  /* 0x0000000310007986 */ /* 0x0001e2000c101924 */
[----:B------:R-:W-:Y:S05]  /*6b90*/  BRA `(.L_x_21603) ;  /* 0x00000ae000007947 */ /* 0x000fea0003800000 */
.L_x_21608:
[----:B------:R-:W0:Y:S02]  /*6ba0*/  I2F.F64 R2, R2 ;  /* 0x0000000200027312 */ /* 0x000e240000201c00 */
[----:B0-----:R0:W-:Y:S01]  /*6bb0*/  STG.E.64 [R16.64], R2 ;  /* 0x0000000210007986 */ /* 0x0011e2000c101b24 */
[----:B------:R-:W-:Y:S05]  /*6bc0*/  BRA `(.L_x_21603) ;  /* 0x00000ab000007947 */ /* 0x000fea0003800000 */
.L_x_21598:
        /* <DEDUP_REMOVED lines=12> */
.L_x_21612:
[----:B------:R-:W0:Y:S01]  /*6c90*/  I2F.F64 R4, R2 ;  /* 0x0000000200047312 */ /* 0x000e220000201c00 */
[----:B------:R-:W-:-:S05]  /*6ca0*/  CS2R R6, SRZ ;  /* 0x0000000000067805 */ /* 0x000fca000001ff00 */
[----:B0-----:R0:W-:Y:S01]  /*6cb0*/  STG.E.128 [R16.64], R4 ;  /* 0x0000000410007986 */ /* 0x0011e2000c101d24 */
[----:B------:R-:W-:Y:S05]  /*6cc0*/  BRA `(.L_x_21603) ;  /* 0x000009b000007947 */ /* 0x000fea0003800000 */
.L_x_21611:
        /* <DEDUP_REMOVED lines=21> */
.L_x_21616:
[----:B------:R-:W-:Y:S05]  /*6e20*/  BSYNC B0 ;  /* 0x0000000000007941 */ /* 0x000fea0003800000 */
.L_x_21615:
[----:B------:R-:W-:-:S05]  /*6e30*/  LOP3.LUT R3, R0, R3, RZ, 0xfc, !PT ;  /* 0x0000000300037212 */ /* 0x000fca00078efcff */
[----:B------:R0:W-:Y:S01]  /*6e40*/  STG.E.U8 [R16.64], R3 ;  /* 0x0000000310007986 */ /* 0x0001e2000c101124 */
[----:B------:R-:W-:Y:S05]  /*6e50*/  BRA `(.L_x_21603) ;  /* 0x0000082000007947 */ /* 0x000fea0003800000 */
.L_x_21614:
        /* <DEDUP_REMOVED lines=13> */
.L_x_21618:
[----:B------:R-:W-:Y:S01]  /*6f30*/  IMAD.MOV.U32 R0, RZ, RZ, 0x7f ;  /* 0x0000007fff007424 */ /* 0x000fe200078e00ff */
[----:B------:R-:W-:-:S04]  /*6f40*/  ISETP.GT.U32.AND P0, PT, R3, 0x7f800000, PT ;  /* 0x7f8000000300780c */ /* 0x000fc80003f04070 */
[----:B------:R-:W-:-:S04]  /*6f50*/  SEL R0, R0, 0x7c, P0 ;  /* 0x0000007c00007807 */ /* 0x000fc80000000000 */
.L_x_21619:
[----:B------:R-:W-:Y:S05]  /*6f60*/  BSYNC B0 ;  /* 0x0000000000007941 */ /* 0x000fea0003800000 */
.L_x_21617:
[----:B------:R-:W-:-:S04]  /*6f70*/  LOP3.LUT R2, R5, 0x80000000, RZ, 0xc0, !PT ;  /* 0x8000000005027812 */ /* 0x000fc800078ec0ff */
[----:B------:R-:W-:-:S04]  /*6f80*/  SHF.R.U32.HI R3, RZ, 0x18, R2 ;  /* 0x00000018ff037819 */ /* 0x000fc80000011602 */
[----:B------:R-:W-:-:S05]  /*6f90*/  LOP3.LUT R3, R0, R3, RZ, 0xfc, !PT ;  /* 0x0000000300037212 */ /* 0x000fca00078efcff */
[----:B------:R0:W-:Y:S01]  /*6fa0*/  STG.E.U8 [R16.64], R3 ;  /* 0x0000000310007986 */ /* 0x0001e2000c101124 */
[----:B------:R-:W-:Y:S05]  /*6fb0*/  BRA `(.L_x_21603) ;  /* 0x000006c000007947 */ /* 0x000fea0003800000 */
.L_x_21613:
[----:B------:R-:W0:Y:S02]  /*6fc0*/  I2F R0, R2 ;  /* 0x0000000200007306 */ /* 0x000e240000201400 */
[----:B0-----:R-:W-:-:S05]  /*6fd0*/  F2FP.BF16.PACK_AB R0, RZ, R0 ;  /* 0x00000000ff00723e */ /* 0x001fca00000010ff */
[----:B------:R0:W-:Y:S01]  /*6fe0*/  STG.E.U16 [R16.64], R0 ;  /* 0x0000000010007986 */ /* 0x0001e2000c101524 */
[----:B------:R-:W-:Y:S05]  /*6ff0*/  BRA `(.L_x_21603) ;  /* 0x0000068000007947 */ /* 0x000fea0003800000 */
.L_x_21610:
        /* <DEDUP_REMOVED lines=10> */
.L_x_21622:
        /* <DEDUP_REMOVED lines=17> */
.L_x_21625:
[----:B------:R-:W-:-:S04]  /*71b0*/  LOP3.LUT R2, R5, 0x80000000, RZ, 0xc0, !PT ;  /* 0x8000000005027812 */ /* 0x000fc800078ec0ff */
[----:B------:R-:W-:-:S04]  /*71c0*/  SHF.R.U32.HI R3, RZ, 0x18, R2 ;  /* 0x00000018ff037819 */ /* 0x000fc80000011602 */
[----:B------:R-:W-:-:S04]  /*71d0*/  LOP3.LUT R0, R0, R3, RZ, 0xfc, !PT ;  /* 0x0000000300007212 */ /* 0x000fc800078efcff */
[----:B------:R-:W-:Y:S02]  /*71e0*/  PRMT R8, R0, 0x7610, R8 ;  /* 0x0000761000087816 */ /* 0x000fe40000000008 */
.L_x_21624:
[----:B------:R-:W-:Y:S05]  /*71f0*/  BSYNC B0 ;  /* 0x0000000000007941 */ /* 0x000fea0003800000 */
.L_x_21623:
[----:B------:R0:W-:Y:S01]  /*7200*/  STG.E.U8 [R16.64], R8 ;  /* 0x0000000810007986 */ /* 0x0001e2000c101124 */
[----:B------:R-:W-:Y:S05]  /*7210*/  BRA `(.L_x_21603) ;  /* 0x0000046000007947 */ /* 0x000fea0003800000 */
.L_x_21621:
        /* <DEDUP_REMOVED lines=17> */
.L_x_21628:
[----:B------:R-:W-:-:S04]  /*7330*/  LOP3.LUT R2, R5, 0x80000000, RZ, 0xc0, !PT ;  /* 0x8000000005027812 */ /* 0x000fc800078ec0ff */
[----:B------:R-:W-:-:S04]  /*7340*/  SHF.R.U32.HI R3, RZ, 0x18, R2 ;  /* 0x00000018ff037819 */ /* 0x000fc80000011602 */
[----:B------:R-:W-:-:S04]  /*7350*/  LOP3.LUT R0, R0, R3, RZ, 0xfc, !PT ;  /* 0x0000000300007212 */ /* 0x000fc800078efcff */
[----:B------:R-:W-:Y:S02]  /*7360*/  PRMT R8, R0, 0x7610, R8 ;  /* 0x0000761000087816 */ /* 0x000fe40000000008 */
.L_x_21627:
[----:B------:R-:W-:Y:S05]  /*7370*/  BSYNC B0 ;  /* 0x0000000000007941 */ /* 0x000fea0003800000 */
.L_x_21626:
[----:B------:R0:W-:Y:S01]  /*7380*/  STG.E.U8 [R16.64], R8 ;  /* 0x0000000810007986 */ /* 0x0001e2000c101124 */
[----:B------:R-:W-:Y:S05]  /*7390*/  BRA `(.L_x_21603) ;  /* 0x000002e000007947 */ /* 0x000fea0003800000 */
.L_x_21620:
        /* <DEDUP_REMOVED lines=22> */
.L_x_21602:
        /* <DEDUP_REMOVED lines=20> */
.L_x_21630:
[----:B------:R-:W-:-:S05]  /*7640*/  SHF.R.S32.HI R3, RZ, 0x1f, R2 ;  /* 0x0000001fff037819 */ /* 0x000fca0000011402 */
[----:B------:R0:W-:Y:S01]  /*7650*/  STG.E.64 [R16.64], R2 ;  /* 0x0000000210007986 */ /* 0x0001e2000c101b24 */
[----:B------:R-:W-:Y:S05]  /*7660*/  BRA `(.L_x_21603) ;  /* 0x0000001000007947 */ /* 0x000fea0003800000 */
.L_x_21629:
[----:B------:R0:W-:Y:S02]  /*7670*/  STG.E [R16.64], R2 ;  /* 0x0000000210007986 */ /* 0x0001e4000c101924 */
.L_x_21603:
        /* <DEDUP_REMOVED lines=258> */
.L_x_21631:
        /* <DEDUP_REMOVED lines=18> */
.L_x_21635:
[----:B------:R0:W5:Y:S01]  /*87c0*/  LDG.E.U8 R18, [R2.64] ;  /* 0x0000002402127981 */ /* 0x000162000c1e1100 */
[----:B------:R-:W-:Y:S05]  /*87d0*/  BRA `(.L_x_21637) ;  /* 0x00000d0000007947 */ /* 0x000fea0003800000 */
.L_x_21634:
        /* <DEDUP_REMOVED lines=8> */
.L_x_21639:
[----:B------:R0:W5:Y:S01]  /*8860*/  LDG.E R18, [R2.64] ;  /* 0x0000002402127981 */ /* 0x000162000c1e1900 */
[----:B------:R-:W-:Y:S05]  /*8870*/  BRA `(.L_x_21637) ;  /* 0x00000c6000007947 */ /* 0x000fea0003800000 */
.L_x_21638:
[----:B------:R0:W5:Y:S01]  /*8880*/  LDG.E.S16 R18, [R2.64] ;  /* 0x0000002402127981 */ /* 0x000162000c1e1700 */
[----:B------:R-:W-:Y:S05]  /*8890*/  BRA `(.L_x_21637) ;  /* 0x00000c4000007947 */ /* 0x000fea0003800000 */
.L_x_21633:
        /* <DEDUP_REMOVED lines=9> */
.L_x_21641:
[----:B------:R-:W2:Y:S02]  /*8930*/  LDG.E.U16 R2, [R2.64] ;  /* 0x0000002402027981 */ /* 0x000ea4000c1e1500 */
[----:B--2---:R-:W-:-:S06]  /*8940*/  HADD2.F32 R18, -RZ, R2.H0_H0 ;  /* 0x20000002ff127230 */ /* 0x004fcc0000004100 */
[----:B------:R-:W0:Y:S01]  /*8950*/  F2I.FTZ.TRUNC.NTZ R18, R18 ;  /* 0x0000001200127305 */ /* 0x000e22000021f100 */
[----:B------:R-:W-:Y:S05]  /*8960*/  BRA `(.L_x_21637) ;  /* 0x00000b7000007947 */ /* 0x000fea0003800000 */
.L_x_21640:
        /* <DEDUP_REMOVED lines=9> */
.L_x_21643:
[----:B------:R-:W2:Y:S02]  /*8a00*/  LDG.E.U16 R2, [R2.64] ;  /* 0x0000002402027981 */ /* 0x000ea4000c1e1500 */
[----:B--2---:R-:W-:-:S06]  /*8a10*/  HADD2.F32 R18, -RZ, R2.H0_H0 ;  /* 0x20000002ff127230 */ /* 0x004fcc0000004100 */
[----:B------:R-:W0:Y:S01]  /*8a20*/  F2I.FTZ.TRUNC.NTZ R18, R18 ;  /* 0x0000001200127305 */ /* 0x000e22000021f100 */
[----:B------:R-:W-:Y:S05]  /*8a30*/  BRA `(.L_x_21637) ;  /* 0x00000aa000007947 */ /* 0x000fea0003800000 */
.L_x_21642:
[----:B------:R-:W2:Y:S02]  /*8a40*/  LDG.E.64 R2, [R2.64] ;  /* 0x0000002402027981 */ /* 0x000ea4000c1e1b00 */
[----:B--2---:R0:W1:Y:S01]  /*8a50*/  F2I.F64.TRUNC R18, R2 ;  /* 0x0000000200127311 */ /* 0x004062000030d100 */
[----:B------:R-:W-:Y:S05]  /*8a60*/  BRA `(.L_x_21637) ;  /* 0x00000a7000007947 */ /* 0x000fea0003800000 */
.L_x_21632:
        /* <DEDUP_REMOVED lines=12> */
.L_x_21646:
[----:B------:R-:W2:Y:S02]  /*8b30*/  LDG.E.64 R2, [R2.64] ;  /* 0x0000002402027981 */ /* 0x000ea4000c1e1b00 */
[----:B--2---:R0:W1:Y:S01]  /*8b40*/  F2I.F64.TRUNC R18, R2 ;  /* 0x0000000200127311 */ /* 0x004062000030d100 */
[----:B------:R-:W-:Y:S05]  /*8b50*/  BRA `(.L_x_21637) ;  /* 0x0000098000007947 */ /* 0x000fea0003800000 */
.L_x_21645:
        /* <DEDUP_REMOVED lines=27> */
.L_x_21648:
        /* <DEDUP_REMOVED lines=14> */
.L_x_21647:
[----:B------:R-:W2:Y:S02]  /*8df0*/  LDG.E.U16 R18, [R2.64] ;  /* 0x0000002402127981 */ /* 0x000ea4000c1e1500 */
[----:B--2---:R-:W-:-:S06]  /*8e00*/  PRMT R18, RZ, 0x5410, R18 ;  /* 0x00005410ff127816 */ /* 0x004fcc0000000012 */
[----:B------:R-:W0:Y:S01]  /*8e10*/  F2I.FTZ.TRUNC.NTZ R18, R18 ;  /* 0x0000001200127305 */ /* 0x000e22000021f100 */
[----:B------:R-:W-:Y:S05]  /*8e20*/  BRA `(.L_x_21637) ;  /* 0x000006b000007947 */ /* 0x000fea0003800000 */
.L_x_21644:
        /* <DEDUP_REMOVED lines=10> */
.L_x_21651:
        /* <DEDUP_REMOVED lines=21> */
.L_x_21655:
[----:B------:R-:W-:Y:S05]  /*9020*/  BSYNC B1 ;  /* 0x0000000000017941 */ /* 0x000fea0003800000 */
.L_x_21654:
[----:B------:R-:W-:Y:S01]  /*9030*/  IMAD.SHL.U32 R2, R2, 0x100000, RZ ;  /* 0x0010000002027824 */ /* 0x000fe200078e00ff */
[----:B------:R-:W-:-:S04]  /*9040*/  LEA R3, R0, 0x3b800000, 0x17 ;  /* 0x3b80000000037811 */ /* 0x000fc800078eb8ff */
[----:B------:R-:W-:Y:S02]  /*9050*/  LOP3.LUT R18, R3, R2, R18, 0xfe, !PT ;  /* 0x0000000203127212 */ /* 0x000fe400078efe12 */
.L_x_21653:
[----:B------:R-:W-:Y:S05]  /*9060*/  BSYNC B0 ;  /* 0x0000000000007941 */ /* 0x000fea0003800000 */
.L_x_21652:
[----:B------:R-:W0:Y:S01]  /*9070*/  F2I.FTZ.TRUNC.NTZ R18, R18 ;  /* 0x0000001200127305 */ /* 0x000e22000021f100 */
[----:B------:R-:W-:Y:S05]  /*9080*/  BRA `(.L_x_21637) ;  /* 0x0000045000007947 */ /* 0x000fea0003800000 */
.L_x_21650:
        /* <DEDUP_REMOVED lines=21> */
.L_x_21659:
[----:B------:R-:W-:Y:S05]  /*91e0*/  BSYNC B1 ;  /* 0x0000000000017941 */ /* 0x000fea0003800000 */
.L_x_21658:
[----:B------:R-:W-:Y:S01]  /*91f0*/  IMAD.SHL.U32 R2, R2, 0x200000, RZ ;  /* 0x0020000002027824 */ /* 0x000fe200078e00ff */
[----:B------:R-:W-:-:S04]  /*9200*/  LEA R3, R0, 0x37800000, 0x17 ;  /* 0x3780000000037811 */ /* 0x000fc800078eb8ff */
[----:B------:R-:W-:Y:S02]  /*9210*/  LOP3.LUT R18, R3, R2, R18, 0xfe, !PT ;  /* 0x0000000203127212 */ /* 0x000fe400078efe12 */
.L_x_21657:
[----:B------:R-:W-:Y:S05]  /*9220*/  BSYNC B0 ;  /* 0x0000000000007941 */ /* 0x000fea0003800000 */
.L_x_21656:
[----:B------:R-:W0:Y:S01]  /*9230*/  F2I.FTZ.TRUNC.NTZ R18, R18 ;  /* 0x0000001200127305 */ /* 0x000e22000021f100 */
[----:B------:R-:W-:Y:S05]  /*9240*/  BRA `(.L_x_21637) ;  /* 0x0000029000007947 */ /* 0x000fea0003800000 */
.L_x_21649:
        /* <DEDUP_REMOVED lines=14> */
.L_x_21663:
[----:B------:R-:W-:Y:S05]  /*9330*/  BSYNC B0 ;  /* 0x0000000000007941 */ /* 0x000fea0003800000 */
.L_x_21662:
[----:B------:R-:W0:Y:S01]  /*9340*/  F2I.FTZ.TRUNC.NTZ R18, R18 ;  /* 0x0000001200127305 */ /* 0x000e22000021f100 */
[----:B------:R-:W-:Y:S05]  /*9350*/  BRA `(.L_x_21637) ;  /* 0x0000018000007947 */ /* 0x000fea0003800000 */
.L_x_21636:
        /* <DEDUP_REMOVED lines=21> */
.L_x_21661:
[----:B------:R0:W5:Y:S01]  /*94b0*/  LDG.E R18, [R2.64] ;  /* 0x0000002402127981 */ /* 0x000162000c1e1900 */
[----:B------:R-:W-:Y:S05]  /*94c0*/  BRA `(.L_x_21637) ;  /* 0x0000001000007947 */ /* 0x000fea0003800000 */
.L_x_21660:
[----:B------:R0:W5:Y:S02]  /*94d0*/  LDG.E R18, [R2.64] ;  /* 0x0000002402127981 */ /* 0x000164000c1e1900 */
.L_x_21637:
        /* <DEDUP_REMOVED lines=16> */
.L_x_21667:
[----:B------:R0:W5:Y:S01]  /*95e0*/  LDG.E.U8 R19, [R2.64] ;  /* 0x0000002402137981 */ /* 0x000162000c1e1100 */
[----:B------:R-:W-:Y:S05]  /*95f0*/  BRA `(.L_x_21669) ;  /* 0x00000d0000007947 */ /* 0x000fea0003800000 */
.L_x_21666:
        /* <DEDUP_REMOVED lines=8> */
.L_x_21671:
[----:B------:R0:W5:Y:S01]  /*9680*/  LDG.E R19, [R2.64] ;  /* 0x0000002402137981 */ /* 0x000162000c1e1900 */
[----:B------:R-:W-:Y:S05]  /*9690*/  BRA `(.L_x_21669) ;  /* 0x00000c6000007947 */ /* 0x000fea0003800000 */
.L_x_21670:
[----:B------:R0:W5:Y:S01]  /*96a0*/  LDG.E.S16 R19, [R2.64] ;  /* 0x0000002402137981 */ /* 0x000162000c1e1700 */
[----:B------:R-:W-:Y:S05]  /*96b0*/  BRA `(.L_x_21669) ;  /* 0x00000c4000007947 */ /* 0x000fea0003800000 */
.L_x_21665:
        /* <DEDUP_REMOVED lines=9> */
.L_x_21673:
[----:B------:R-:W2:Y:S02]  /*9750*/  LDG.E.U16 R2, [R2.64] ;  /* 0x0000002402027981 */ /* 0x000ea4000c1e1500 */
[----:B--2---:R-:W-:-:S06]  /*9760*/  HADD2.F32 R19, -RZ, R2.H0_H0 ;  /* 0x20000002ff137230 */ /* 0x004fcc0000004100 */
[----:B------:R-:W0:Y:S01]  /*9770*/  F2I.FTZ.TRUNC.NTZ R19, R19 ;  /* 0x0000001300137305 */ /* 0x000e22000021f100 */
[----:B------:R-:W-:Y:S05]  /*9780*/  BRA `(.L_x_21669) ;  /* 0x00000b7000007947 */ /* 0x000fea0003800000 */
.L_x_21672:
        /* <DEDUP_REMOVED lines=9> */
.L_x_21675:
[----:B------:R-:W2:Y:S02]  /*9820*/  LDG.E.U16 R2, [R2.64] ;  /* 0x0000002402027981 */ /* 0x000ea4000c1e1500 */
[----:B--2---:R-:W-:-:S06]  /*9830*/  HADD2.F32 R19, -RZ, R2.H0_H0 ;  /* 0x20000002ff137230 */ /* 0x004fcc0000004100 */
[----:B------:R-:W0:Y:S01]  /*9840*/  F2I.FTZ.TRUNC.NTZ R19, R19 ;  /* 0x0000001300137305 */ /* 0x000e22000021f100 */
[----:B------:R-:W-:Y:S05]  /*9850*/  BRA `(.L_x_21669) ;  /* 0x00000aa000007947 */ /* 0x000fea0003800000 */
.L_x_21674:
[----:B------:R-:W2:Y:S02]  /*9860*/  LDG.E.64 R2, [R2.64] ;  /* 0x0000002402027981 */ /* 0x000ea4000c1e1b00 */
[----:B--2---:R0:W2:Y:S01]  /*9870*/  F2I.F64.TRUNC R19, R2 ;  /* 0x0000000200137311 */ /* 0x0040a2000030d100 */
[----:B------:R-:W-:Y:S05]  /*9880*/  BRA `(.L_x_21669) ;  /* 0x00000a7000007947 */ /* 0x000fea0003800000 */
.L_x_21664:
        /* <DEDUP_REMOVED lines=12> */
.L_x_21678:
[----:B------:R-:W2:Y:S02]  /*9950*/  LDG.E.64 R2, [R2.64] ;  /* 0x0000002402027981 */ /* 0x000ea4000c1e1b00 */
[----:B--2---:R0:W2:Y:S01]  /*9960*/  F2I.F64.TRUNC R19, R2 ;  /* 0x0000000200137311 */ /* 0x0040a2000030d100 */
[----:B------:R-:W-:Y:S05]  /*9970*/  BRA `(.L_x_21669) ;  /* 0x0000098000007947 */ /* 0x000fea0003800000 */
.L_x_21677:
        /* <DEDUP_REMOVED lines=27> */
.L_x_21680:
        /* <DEDUP_REMOVED lines=14> */
.L_x_21679:
[----:B------:R-:W2:Y:S02]  /*9c10*/  LDG.E.U16 R19, [R2.64] ;  /* 0x0000002402137981 */ /* 0x000ea4000c1e1500 */
[----:B--2---:R-:W-:-:S06]  /*9c20*/  PRMT R19, RZ, 0x5410, R19 ;  /* 0x00005410ff137816 */ /* 0x004fcc0000000013 */
[----:B------:R-:W0:Y:S01]  /*9c30*/  F2I.FTZ.TRUNC.NTZ R19, R19 ;  /* 0x0000001300137305 */ /* 0x000e22000021f100 */
[----:B------:R-:W-:Y:S05]  /*9c40*/  BRA `(.L_x_21669) ;  /* 0x000006b000007947 */ /* 0x000fea0003800000 */
.L_x_21676:
        /* <DEDUP_REMOVED lines=10> */
.L_x_21683:
        /* <DEDUP_REMOVED lines=21> */
.L_x_21687:
[----:B------:R-:W-:Y:S05]  /*9e40*/  BSYNC B1 ;  /* 0x0000000000017941 */ /* 0x000fea0003800000 */
.L_x_21686:
[----:B------:R-:W-:Y:S01]  /*9e50*/  IMAD.SHL.U32 R2, R2, 0x100000, RZ ;  /* 0x0010000002027824 */ /* 0x000fe200078e00ff */
[----:B------:R-:W-:-:S04]  /*9e60*/  LEA R0, R0, 0x3b800000, 0x17 ;  /* 0x3b80000000007811 */ /* 0x000fc800078eb8ff */
[----:B------:R-:W-:Y:S02]  /*9e70*/  LOP3.LUT R19, R0, R2, R19, 0xfe, !PT ;  /* 0x0000000200137212 */ /* 0x000fe400078efe13 */
.L_x_21685:
[----:B------:R-:W-:Y:S05]  /*9e80*/  BSYNC B0 ;  /* 0x0000000000007941 */ /* 0x000fea0003800000 */
.L_x_21684:
[----:B------:R-:W0:Y:S01]  /*9e90*/  F2I.FTZ.TRUNC.NTZ R19, R19 ;  /* 0x0000001300137305 */ /* 0x000e22000021f100 */
[----:B------:R-:W-:Y:S05]  /*9ea0*/  BRA `(.L_x_21669) ;  /* 0x0000045000007947 */ /* 0x000fea0003800000 */
.L_x_21682:
        /* <DEDUP_REMOVED lines=21> */
.L_x_21691:
[----:B------:R-:W-:Y:S05]  /*a000*/  BSYNC B1 ;  /* 0x0000000000017941 */ /* 0x000fea0003800000 */
.L_x_21690:
[----:B------:R-:W-:Y:S01]  /*a010*/  IMAD.SHL.U32 R2, R2, 0x200000, RZ ;  /* 0x0020000002027824 */ /* 0x000fe200078e00ff */
[----:B------:R-:W-:-:S04]  /*a020*/  LEA R0, R0, 0x37800000, 0x17 ;  /* 0x3780000000007811 */ /* 0x000fc800078eb8ff */
[----:B------:R-:W-:Y:S02]  /*a030*/  LOP3.LUT R19, R0, R2, R19, 0xfe, !PT ;  /* 0x0000000200137212 */ /* 0x000fe400078efe13 */
.L_x_21689:
[----:B------:R-:W-:Y:S05]  /*a040*/  BSYNC B0 ;  /* 0x0000000000007941 */ /* 0x000fea0003800000 */
.L_x_21688:
[----:B------:R-:W0:Y:S01]  /*a050*/  F2I.FTZ.TRUNC.NTZ R19, R19 ;  /* 0x0000001300137305 */ /* 0x000e22000021f100 */
[----:B------:R-:W-:Y:S05]  /*a060*/  BRA `(.L_x_21669) ;  /* 0x0000029000007947 */ /* 0x000fea0003800000 */
.L_x_21681:
        /* <DEDUP_REMOVED lines=14> */
.L_x_21695:
[----:B------:R-:W-:Y:S05]  /*a150*/  BSYNC B0 ;  /* 0x0000000000007941 */ /* 0x000fea0003800000 */
.L_x_21694:
[----:B------:R-:W0:Y:S01]  /*a160*/  F2I.FTZ.TRUNC.NTZ R19, R19 ;  /* 0x0000001300137305 */ /* 0x000e22000021f100 */
[----:B------:R-:W-:Y:S05]  /*a170*/  BRA `(.L_x_21669) ;  /* 0x0000018000007947 */ /* 0x000fea0003800000 */
.L_x_21668:
        /* <DEDUP_REMOVED lines=21> */
.L_x_21693:
[----:B------:R0:W5:Y:S01]  /*a2d0*/  LDG.E R19, [R2.64] ;  /* 0x0000002402137981 */ /* 0x000162000c1e1900 */
[----:B------:R-:W-:Y:S05]  /*a2e0*/  BRA `(.L_x_21669) ;  /* 0x0000001000007947 */ /* 0x000fea0003800000 */
.L_x_21692:
[----:B------:R0:W5:Y:S02]  /*a2f0*/  LDG.E R19, [R2.64] ;  /* 0x0000002402137981 */ /* 0x000164000c1e1900 */
.L_x_21669:
        /* <DEDUP_REMOVED lines=15> */
.L_x_21699:
[----:B------:R0:W-:Y:S01]  /*a3f0*/  STG.E.U8 [R16.64], R2 ;  /* 0x0000000210007986 */ /* 0x0001e2000c101124 */
[----:B------:R-:W-:Y:S05]  /*a400*/  BRA `(.L_x_21701) ;  /* 0x00000d7000007947 */ /* 0x000fea0003800000 */
.L_x_21698:
        /* <DEDUP_REMOVED lines=9> */
.L_x_21703:
[----:B------:R0:W-:Y:S01]  /*a4a0*/  STG.E [R16.64], R2 ;  /* 0x0000000210007986 */ /* 0x0001e2000c101924 */
[----:B------:R-:W-:Y:S05]  /*a4b0*/  BRA `(.L_x_21701) ;  /* 0x00000cc000007947 */ /* 0x000fea0003800000 */
.L_x_21702:
[----:B------:R0:W-:Y:S01]  /*a4c0*/  STG.E.U16 [R16.64], R2 ;  /* 0x0000000210007986 */ /* 0x0001e2000c101524 */
[----:B------:R-:W-:Y:S05]  /*a4d0*/  BRA `(.L_x_21701) ;  /* 0x00000ca000007947 */ /* 0x000fea0003800000 */
.L_x_21697:
        /* <DEDUP_REMOVED lines=9> */
.L_x_21705:
[----:B------:R-:W0:Y:S02]  /*a570*/  I2F R0, R2 ;  /* 0x0000000200007306 */ /* 0x000e240000201400 */
[----:B0-----:R-:W-:-:S05]  /*a580*/  F2FP.PACK_AB R0, RZ, R0 ;  /* 0x00000000ff00723e */ /* 0x001fca00000000ff */
[----:B------:R0:W-:Y:S01]  /*a590*/  STG.E.U16 [R16.64], R0 ;  /* 0x0000000010007986 */ /* 0x0001e2000c101524 */
[----:B------:R-:W-:Y:S05]  /*a5a0*/  BRA `(.L_x_21701) ;  /* 0x00000bd000007947 */ /* 0x000fea0003800000 */
.L_x_21704:
        /* <DEDUP_REMOVED lines=10> */
.L_x_21707:
[----:B------:R-:W0:Y:S02]  /*a650*/  I2F R2, R2 ;  /* 0x0000000200027306 */ /* 0x000e240000201400 */
[----:B0-----:R-:W-:-:S04]  /*a660*/  F2FP.PACK_AB R3, RZ, R2 ;  /* 0x00000002ff03723e */ /* 0x001fc800000000ff */
[----:B------:R-:W-:-:S05]  /*a670*/  PRMT R3, R3, 0x5410, RZ ;  /* 0x0000541003037816 */ /* 0x000fca00000000ff */
[----:B------:R0:W-:Y:S01]  /*a680*/  STG.E [R16.64], R3 ;  /* 0x0000000310007986 */ /* 0x0001e2000c101924 */
[----:B------:R-:W-:Y:S05]  /*a690*/  BRA `(.L_x_21701) ;  /* 0x00000ae000007947 */ /* 0x000fea0003800000 */
.L_x_21706:
[----:B------:R-:W0:Y:S02]  /*a6a0*/  I2F.F64 R2, R2 ;  /* 0x0000000200027312 */ /* 0x000e240000201c00 */
[----:B0-----:R0:W-:Y:S01]  /*a6b0*/  STG.E.64 [R16.64], R2 ;  /* 0x0000000210007986 */ /* 0x0011e2000c101b24 */
[----:B------:R-:W-:Y:S05]  /*a6c0*/  BRA `(.L_x_21701) ;  /* 0x00000ab000007947 */ /* 0x000fea0003800000 */
.L_x_21696:
        /* <DEDUP_REMOVED lines=12> */
.L_x_21710:
[----:B------:R-:W0:Y:S01]  /*a790*/  I2F.F64 R4, R2 ;  /* 0x0000000200047312 */ /* 0x000e220000201c00 */
[----:B------:R-:W-:-:S05]  /*a7a0*/  CS2R R6, SRZ ;  /* 0x0000000000067805 */ /* 0x000fca000001ff00 */
[----:B0-----:R0:W-:Y:S01]  /*a7b0*/  STG.E.128 [R16.64], R4 ;  /* 0x0000000410007986 */ /* 0x0011e2000c101d24 */
[----:B------:R-:W-:Y:S05]  /*a7c0*/  BRA `(.L_x_21701) ;  /* 0x000009b000007947 */ /* 0x000fea0003800000 */
.L_x_21709:
        /* <DEDUP_REMOVED lines=21> */
.L_x_21714:
[----:B------:R-:W-:Y:S05]  /*a920*/  BSYNC B0 ;  /* 0x0000000000007941 */ /* 0x000fea0003800000 */
.L_x_21713:
[----:B------:R-:W-:-:S05]  /*a930*/  LOP3.LUT R3, R0, R3, RZ, 0xfc, !PT ;  /* 0x0000000300037212 */ /* 0x000fca00078efcff */
[----:B------:R0:W-:Y:S01]  /*a940*/  STG.E.U8 [R16.64], R3 ;  /* 0x0000000310007986 */ /* 0x0001e2000c101124 */
[----:B------:R-:W-:Y:S05]  /*a950*/  BRA `(.L_x_21701) ;  /* 0x0000082000007947 */ /* 0x000fea0003800000 */
.L_x_21712:
        /* <DEDUP_REMOVED lines=13> */
.L_x_21716:
[----:B------:R-:W-:Y:S01]  /*aa30*/  IMAD.MOV.U32 R0, RZ, RZ, 0x7f ;  /* 0x0000007fff007424 */ /* 0x000fe200078e00ff */
[----:B------:R-:W-:-:S04]  /*aa40*/  ISETP.GT.U32.AND P0, PT, R3, 0x7f800000, PT ;  /* 0x7f8000000300780c */ /* 0x000fc80003f04070 */
[----:B------:R-:W-:-:S04]  /*aa50*/  SEL R0, R0, 0x7c, P0 ;  /* 0x0000007c00007807 */ /* 0x000fc80000000000 */
.L_x_21717:
[----:B------:R-:W-:Y:S05]  /*aa60*/  BSYNC B0 ;  /* 0x0000000000007941 */ /* 0x000fea0003800000 */
.L_x_21715:
[----:B------:R-:W-:-:S04]  /*aa70*/  LOP3.LUT R2, R5, 0x80000000, RZ, 0xc0, !PT ;  /* 0x8000000005027812 */ /* 0x000fc800078ec0ff */
[----:B------:R-:W-:-:S04]  /*aa80*/  SHF.R.U32.HI R3, RZ, 0x18, R2 ;  /* 0x00000018ff037819 */ /* 0x000fc80000011602 */
[----:B------:R-:W-:-:S05]  /*aa90*/  LOP3.LUT R3, R0, R3, RZ, 0xfc, !PT ;  /* 0x0000000300037212 */ /* 0x000fca00078efcff */
[----:B------:R0:W-:Y:S01]  /*aaa0*/  STG.E.U8 [R16.64], R3 ;  /* 0x0000000310007986 */ /* 0x0001e2000c101124 */
[----:B------:R-:W-:Y:S05]  /*aab0*/  BRA `(.L_x_21701) ;  /* 0x000006c000007947 */ /* 0x000fea0003800000 */
.L_x_21711:
[----:B------:R-:W0:Y:S02]  /*aac0*/  I2F R0, R2 ;  /* 0x0000000200007306 */ /* 0x000e240000201400 */
[----:B0-----:R-:W-:-:S05]  /*aad0*/  F2FP.BF16.PACK_AB R0, RZ, R0 ;  /* 0x00000000ff00723e */ /* 0x001fca00000010ff */
[----:B------:R0:W-:Y:S01]  /*aae0*/  STG.E.U16 [R16.64], R0 ;  /* 0x0000000010007986 */ /* 0x0001e2000c101524 */
[----:B------:R-:W-:Y:S05]  /*aaf0*/  BRA `(.L_x_21701) ;  /* 0x0000068000007947 */ /* 0x000fea0003800000 */
.L_x_21708:
        /* <DEDUP_REMOVED lines=10> */
.L_x_21720:
        /* <DEDUP_REMOVED lines=17> */
.L_x_21723:
[----:B------:R-:W-:-:S04]  /*acb0*/  LOP3.LUT R2, R5, 0x80000000, RZ, 0xc0, !PT ;  /* 0x8000000005027812 */ /* 0x000fc800078ec0ff */
[----:B------:R-:W-:-:S04]  /*acc0*/  SHF.R.U32.HI R3, RZ, 0x18, R2 ;  /* 0x00000018ff037819 */ /* 0x000fc80000011602 */
[----:B------:R-:W-:-:S04]  /*acd0*/  LOP3.LUT R0, R0, R3, RZ, 0xfc, !PT ;  /* 0x0000000300007212 */ /* 0x000fc800078efcff */
[----:B------:R-:W-:Y:S02]  /*ace0*/  PRMT R8, R0, 0x7610, R8 ;  /* 0x0000761000087816 */ /* 0x000fe40000000008 */
.L_x_21722:
[----:B------:R-:W-:Y:S05]  /*acf0*/  BSYNC B0 ;  /* 0x0000000000007941 */ /* 0x000fea0003800000 */
.L_x_21721:
[----:B------:R0:W-:Y:S01]  /*ad00*/  STG.E.U8 [R16.64], R8 ;  /* 0x0000000810007986 */ /* 0x0001e2000c101124 */
[----:B------:R-:W-:Y:S05]  /*ad10*/  BRA `(.L_x_21701) ;  /* 0x0000046000007947 */ /* 0x000fea0003800000 */
.L_x_21719:
        /* <DEDUP_REMOVED lines=17> */
.L_x_21726:
[----:B------:R-:W-:-:S04]  /*ae30*/  LOP3.LUT R2, R5, 0x80000000, RZ, 0xc0, !PT ;  /* 0x8000000005027812 */ /* 0x000fc800078ec0ff */
[----:B------:R-:W-:-:S04]  /*ae40*/  SHF.R.U32.HI R3, RZ, 0x18, R2 ;  /* 0x00000018ff037819 */ /* 0x000fc80000011602 */
[----:B------:R-:W-:-:S04]  /*ae50*/  LOP3.LUT R0, R0, R3, RZ, 0xfc, !PT ;  /* 0x0000000300007212 */ /* 0x000fc800078efcff */
[----:B------:R-:W-:Y:S02]  /*ae60*/  PRMT R8, R0, 0x7610, R8 ;  /* 0x0000761000087816 */ /* 0x000fe40000000008 */
.L_x_21725:
[----:B------:R-:W-:Y:S05]  /*ae70*/  BSYNC B0 ;  /* 0x0000000000007941 */ /* 0x000fea0003800000 */
.L_x_21724:
[----:B------:R0:W-:Y:S01]  /*ae80*/  STG.E.U8 [R16.64], R8 ;  /* 0x0000000810007986 */ /* 0x0001e2000c101124 */
[----:B------:R-:W-:Y:S05]  /*ae90*/  BRA `(.L_x_21701) ;  /* 0x000002e000007947 */ /* 0x000fea0003800000 */
.L_x_21718:
        /* <DEDUP_REMOVED lines=22> */
.L_x_21700:
        /* <DEDUP_REMOVED lines=20> */
.L_x_21728:
[----:B------:R-:W-:-:S05]  /*b140*/  SHF.R.S32.HI R3, RZ, 0x1f, R2 ;  /* 0x0000001fff037819 */ /* 0x000fca0000011402 */
[----:B------:R0:W-:Y:S01]  /*b150*/  STG.E.64 [R16.64], R2 ;  /* 0x0000000210007986 */ /* 0x0001e2000c101b24 */
[----:B------:R-:W-:Y:S05]  /*b160*/  BRA `(.L_x_21701) ;  /* 0x0000001000007947 */ /* 0x000fea0003800000 */
.L_x_21727:
[----:B------:R0:W-:Y:S02]  /*b170*/  STG.E [R16.64], R2 ;  /* 0x0000000210007986 */ /* 0x0001e4000c101924 */
.L_x_21701:
[----:B------:R-:W-:Y:S02]  /*b180*/  IADD3 R23, R23, 0x80, RZ ;  /* 0x0000008017177810 */ /* 0x000fe40007ffe0ff */
.L_x_21532:
[----:B------:R-:W-:Y:S05]  /*b190*/  BSYNC B6 ;  /* 0x0000000000067941 */ /* 0x000fea0003800000 */
.L_x_21531:
        /* <DEDUP_REMOVED lines=257> */
.L_x_21729:
        /* <DEDUP_REMOVED lines=18> */
.L_x_21733:
[----:B------:R0:W5:Y:S01]  /*c2d0*/  LDG.E.U8 R18, [R2.64] ;  /* 0x0000002402127981 */ /* 0x000162000c1e1100 */
[----:B------:R-:W-:Y:S05]  /*c2e0*/  BRA `(.L_x_21735) ;  /* 0x00000d0000007947 */ /* 0x000fea0003800000 */
.L_x_21732:
        /* <DEDUP_REMOVED lines=8> */
.L_x_21737:
[----:B------:R0:W5:Y:S01]  /*c370*/  LDG.E R18, [R2.64] ;  /* 0x0000002402127981 */ /* 0x000162000c1e1900 */
[----:B------:R-:W-:Y:S05]  /*c380*/  BRA `(.L_x_21735) ;  /* 0x00000c6000007947 */ /* 0x000fea0003800000 */
.L_x_21736:
[----:B------:R0:W5:Y:S01]  /*c390*/  LDG.E.S16 R18, [R2.64] ;  /* 0x0000002402127981 */ /* 0x000162000c1e1700 */
[----:B------:R-:W-:Y:S05]  /*c3a0*/  BRA `(.L_x_21735) ;  /* 0x00000c4000007947 */ /* 0x000fea0003800000 */
.L_x_21731:
        /* <DEDUP_REMOVED lines=9> */
.L_x_21739:
[----:B------:R-:W2:Y:S02]  /*c440*/  LDG.E.U16 R2, [R2.64] ;  /* 0x0000002402027981 */ /* 0x000ea4000c1e1500 */
[----:B--2---:R-:W-:-:S06]  /*c450*/  HADD2.F32 R18, -RZ, R2.H0_H0 ;  /* 0x20000002ff127230 */ /* 0x004fcc0000004100 */
[----:B------:R-:W0:Y:S01]  /*c460*/  F2I.FTZ.TRUNC.NTZ R18, R18 ;  /* 0x0000001200127305 */ /* 0x000e22000021f100 */
[----:B------:R-:W-:Y:S05]  /*c470*/  BRA `(.L_x_21735) ;  /* 0x00000b7000007947 */ /* 0x000fea0003800000 */
.L_x_21738:
        /* <DEDUP_REMOVED lines=9> */
.L_x_21741:
[----:B------:R-:W2:Y:S02]  /*c510*/  LDG.E.U16 R2, [R2.64] ;  /* 0x0000002402027981 */ /* 0x000ea4000c1e1500 */
[----:B--2---:R-:W-:-:S06]  /*c520*/  HADD2.F32 R18, -RZ, R2.H0_H0 ;  /* 0x20000002ff127230 */ /* 0x004fcc0000004100 */
[----:B------:R-:W0:Y:S01]  /*c530*/  F2I.FTZ.TRUNC.NTZ R18, R18 ;  /* 0x0000001200127305 */ /* 0x000e22000021f100 */
[----:B------:R-:W-:Y:S05]  /*c540*/  BRA `(.L_x_21735) ;  /* 0x00000aa000007947 */ /* 0x000fea0003800000 */
.L_x_21740:
[----:B------:R-:W2:Y:S02]  /*c550*/  LDG.E.64 R2, [R2.64] ;  /* 0x0000002402027981 */ /* 0x000ea4000c1e1b00 */
[----:B--2---:R0:W1:Y:S01]  /*c560*/  F2I.F64.TRUNC R18, R2 ;  /* 0x0000000200127311 */ /* 0x004062000030d100 */
[----:B------:R-:W-:Y:S05]  /*c570*/  BRA `(.L_x_21735) ;  /* 0x00000a7000007947 */ /* 0x000fea0003800000 */
.L_x_21730:
        /* <DEDUP_REMOVED lines=12> */
.L_x_21744:
[----:B------:R-:W2:Y:S02]  /*c640*/  LDG.E.64 R2, [R2.64] ;  /* 0x0000002402027981 */ /* 0x000ea4000c1e1b00 */
[----:B--2---:R0:W1:Y:S01]  /*c650*/  F2I.F64.TRUNC R18, R2 ;  /* 0x0000000200127311 */ /* 0x004062000030d100 */
[----:B------:R-:W-:Y:S05]  /*c660*/  BRA `(.L_x_21735) ;  /* 0x0000098000007947 */ /* 0x000fea0003800000 */
.L_x_21743:
        /* <DEDUP_REMOVED lines=27> */
.L_x_21746:
        /* <DEDUP_REMOVED lines=14> */
.L_x_21745:
[----:B------:R-:W2:Y:S02]  /*c900*/  LDG.E.U16 R18, [R2.64] ;  /* 0x0000002402127981 */ /* 0x000ea4000c1e1500 */
[----:B--2---:R-:W-:-:S06]  /*c910*/  PRMT R18, RZ, 0x5410, R18 ;  /* 0x00005410ff127816 */ /* 0x004fcc0000000012 */
[----:B------:R-:W0:Y:S01]  /*c920*/  F2I.FTZ.TRUNC.NTZ R18, R18 ;  /* 0x0000001200127305 */ /* 0x000e22000021f100 */
[----:B------:R-:W-:Y:S05]  /*c930*/  BRA `(.L_x_21735) ;  /* 0x000006b000007947 */ /* 0x000fea0003800000 */
.L_x_21742:
        /* <DEDUP_REMOVED lines=10> */
.L_x_21749:
        /* <DEDUP_REMOVED lines=21> */
.L_x_21753:
[----:B------:R-:W-:Y:S05]  /*cb30*/  BSYNC B1 ;  /* 0x0000000000017941 */ /* 0x000fea0003800000 */
.L_x_21752:
[----:B------:R-:W-:Y:S01]  /*cb40*/  IMAD.SHL.U32 R2, R2, 0x100000, RZ ;  /* 0x0010000002027824 */ /* 0x000fe200078e00ff */
[----:B------:R-:W-:-:S04]  /*cb50*/  LEA R3, R0, 0x3b800000, 0x17 ;  /* 0x3b80000000037811 */ /* 0x000fc800078eb8ff */
[----:B------:R-:W-:Y:S02]  /*cb60*/  LOP3.LUT R18, R3, R2, R18, 0xfe, !PT ;  /* 0x0000000203127212 */ /* 0x000fe400078efe12 */
.L_x_21751:
[----:B------:R-:W-:Y:S05]  /*cb70*/  BSYNC B0 ;  /* 0x0000000000007941 */ /* 0x000fea0003800000 */
.L_x_21750:
[----:B------:R-:W0:Y:S01]  /*cb80*/  F2I.FTZ.TRUNC.NTZ R18, R18 ;  /* 0x0000001200127305 */ /* 0x000e22000021f100 */
[----:B------:R-:W-:Y:S05]  /*cb90*/  BRA `(.L_x_21735) ;  /* 0x0000045000007947 */ /* 0x000fea0003800000 */
.L_x_21748:
        /* <DEDUP_REMOVED lines=21> */
.L_x_21757:
[----:B------:R-:W-:Y:S05]  /*ccf0*/  BSYNC B1 ;  /* 0x0000000000017941 */ /* 0x000fea0003800000 */
.L_x_21756:
[----:B------:R-:W-:Y:S01]  /*cd00*/  IMAD.SHL.U32 R2, R2, 0x200000, RZ ;  /* 0x0020000002027824 */ /* 0x000fe200078e00ff */
[----:B------:R-:W-:-:S04]  /*cd10*/  LEA R3, R0, 0x37800000, 0x17 ;  /* 0x3780000000037811 */ /* 0x000fc800078eb8ff */
[----:B------:R-:W-:Y:S02]  /*cd20*/  LOP3.LUT R18, R3, R2, R18, 0xfe, !PT ;  /* 0x0000000203127212 */ /* 0x000fe400078efe12 */
.L_x_21755:
[----:B------:R-:W-:Y:S05]  /*cd30*/  BSYNC B0 ;  /* 0x0000000000007941 */ /* 0x000fea0003800000 */
.L_x_21754:
[----:B------:R-:W0:Y:S01]  /*cd40*/  F2I.FTZ.TRUNC.NTZ R18, R18 ;  /* 0x0000001200127305 */ /* 0x000e22000021f100 */
[----:B------:R-:W-:Y:S05]  /*cd50*/  BRA `(.L_x_21735) ;  /* 0x0000029000007947 */ /* 0x000fea0003800000 */
.L_x_21747:
        /* <DEDUP_REMOVED lines=14> */
.L_x_21761:
[----:B------:R-:W-:Y:S05]  /*ce40*/  BSYNC B0 ;  /* 0x0000000000007941 */ /* 0x000fea0003800000 */
.L_x_21760:
[----:B------:R-:W0:Y:S01]  /*ce50*/  F2I.FTZ.TRUNC.NTZ R18, R18 ;  /* 0x0000001200127305 */ /* 0x000e22000021f100 */
[----:B------:R-:W-:Y:S05]  /*ce60*/  BRA `(.L_x_21735) ;  /* 0x0000018000007947 */ /* 0x000fea0003800000 */
.L_x_21734:
        /* <DEDUP_REMOVED lines=21> */
.L_x_21759:
[----:B------:R0:W5:Y:S01]  /*cfc0*/  LDG.E R18, [R2.64] ;  /* 0x0000002402127981 */ /* 0x000162000c1e1900 */
[----:B------:R-:W-:Y:S05]  /*cfd0*/  BRA `(.L_x_21735) ;  /* 0x0000001000007947 */ /* 0x000fea0003800000 */
.L_x_21758:
[----:B------:R0:W5:Y:S02]  /*cfe0*/  LDG.E R18, [R2.64] ;  /* 0x0000002402127981 */ /* 0x000164000c1e1900 */
.L_x_21735:
        /* <DEDUP_REMOVED lines=16> */
.L_x_21765:
[----:B------:R0:W5:Y:S01]  /*d0f0*/  LDG.E.U8 R19, [R2.64] ;  /* 0x0000002402137981 */ /* 0x000162000c1e1100 */
[----:B------:R-:W-:Y:S05]  /*d100*/  BRA `(.L_x_21767) ;  /* 0x00000d0000007947 */ /* 0x000fea0003800000 */
.L_x_21764:
        /* <DEDUP_REMOVED lines=8> */
.L_x_21769:
[----:B------:R0:W5:Y:S01]  /*d190*/  LDG.E R19, [R2.64] ;  /* 0x0000002402137981 */ /* 0x000162000c1e1900 */
[----:B------:R-:W-:Y:S05]  /*d1a0*/  BRA `(.L_x_21767) ;  /* 0x00000c6000007947 */ /* 0x000fea0003800000 */
.L_x_21768:
[----:B------:R0:W5:Y:S01]  /*d1b0*/  LDG.E.S16 R19, [R2.64] ;  /* 0x0000002402137981 */ /* 0x000162000c1e1700 */
[----:B------:R-:W-:Y:S05]  /*d1c0*/  BRA `(.L_x_21767) ;  /* 0x00000c4000007947 */ /* 0x000fea0003800000 */
.L_x_21763:
        /* <DEDUP_REMOVED lines=9> */
.L_x_21771:
[----:B------:R-:W2:Y:S02]  /*d260*/  LDG.E.U16 R2, [R2.64] ;  /* 0x0000002402027981 */ /* 0x000ea4000c1e1500 */
[----:B--2---:R-:W-:-:S06]  /*d270*/  HADD2.F32 R19, -RZ, R2.H0_H0 ;  /* 0x20000002ff137230 */ /* 0x004fcc0000004100 */
[----:B------:R-:W0:Y:S01]  /*d280*/  F2I.FTZ.TRUNC.NTZ R19, R19 ;  /* 0x0000001300137305 */ /* 0x000e22000021f100 */
[----:B------:R-:W-:Y:S05]  /*d290*/  BRA `(.L_x_21767) ;  /* 0x00000b7000007947 */ /* 0x000fea0003800000 */
.L_x_21770:
        /* <DEDUP_REMOVED lines=9> */
.L_x_21773:
[----:B------:R-:W2:Y:S02]  /*d330*/  LDG.E.U16 R2, [R2.64] ;  /* 0x0000002402027981 */ /* 0x000ea4000c1e1500 */
[----:B--2---:R-:W-:-:S06]  /*d340*/  HADD2.F32 R19, -RZ, R2.H0_H0 ;  /* 0x20000002ff137230 */ /* 0x004fcc0000004100 */
[----:B------:R-:W0:Y:S01]  /*d350*/  F2I.FTZ.TRUNC.NTZ R19, R19 ;  /* 0x0000001300137305 */ /* 0x000e22000021f100 */
[----:B------:R-:W-:Y:S05]  /*d360*/  BRA `(.L_x_21767) ;  /* 0x00000aa000007947 */ /* 0x000fea0003800000 */
.L_x_21772:
[----:B------:R-:W2:Y:S02]  /*d370*/  LDG.E.64 R2, [R2.64] ;  /* 0x0000002402027981 */ /* 0x000ea4000c1e1b00 */
[----:B--2---:R0:W2:Y:S01]  /*d380*/  F2I.F64.TRUNC R19, R2 ;  /* 0x0000000200137311 */ /* 0x0040a2000030d100 */
[----:B------:R-:W-:Y:S05]  /*d390*/  BRA `(.L_x_21767) ;  /* 0x00000a7000007947 */ /* 0x000fea0003800000 */
.L_x_21762:
        /* <DEDUP_REMOVED lines=12> */
.L_x_21776:
[----:B------:R-:W2:Y:S02]  /*d460*/  LDG.E.64 R2, [R2.64] ;  /* 0x0000002402027981 */ /* 0x000ea4000c1e1b00 */
[----:B--2---:R0:W2:Y:S01]  /*d470*/  F2I.F64.TRUNC R19, R2 ;  /* 0x0000000200137311 */ /* 0x0040a2000030d100 */
[----:B------:R-:W-:Y:S05]  /*d480*/  BRA `(.L_x_21767) ;  /* 0x0000098000007947 */ /* 0x000fea0003800000 */
.L_x_21775:
        /* <DEDUP_REMOVED lines=27> */
.L_x_21778:
        /* <DEDUP_REMOVED lines=14> */
.L_x_21777:
[----:B------:R-:W2:Y:S02]  /*d720*/  LDG.E.U16 R19, [R2.64] ;  /* 0x0000002402137981 */ /* 0x000ea4000c1e1500 */
[----:B--2---:R-:W-:-:S06]  /*d730*/  PRMT R19, RZ, 0x5410, R19 ;  /* 0x00005410ff137816 */ /* 0x004fcc0000000013 */
[----:B------:R-:W0:Y:S01]  /*d740*/  F2I.FTZ.TRUNC.NTZ R19, R19 ;  /* 0x0000001300137305 */ /* 0x000e22000021f100 */
[----:B------:R-:W-:Y:S05]  /*d750*/  BRA `(.L_x_21767) ;  /* 0x000006b000007947 */ /* 0x000fea0003800000 */
.L_x_21774:
        /* <DEDUP_REMOVED lines=10> */
.L_x_21781:
        /* <DEDUP_REMOVED lines=21> */
.L_x_21785:
[----:B------:R-:W-:Y:S05]  /*d950*/  BSYNC B1 ;  /* 0x0000000000017941 */ /* 0x000fea0003800000 */
.L_x_21784:
[----:B------:R-:W-:Y:S01]  /*d960*/  IMAD.SHL.U32 R2, R2, 0x100000, RZ ;  /* 0x0010000002027824 */ /* 0x000fe200078e00ff */
[----:B------:R-:W-:-:S04]  /*d970*/  LEA R0, R0, 0x3b800000, 0x17 ;  /* 0x3b80000000007811 */ /* 0x000fc800078eb8ff */
[----:B------:R-:W-:Y:S02]  /*d980*/  LOP3.LUT R19, R0, R2, R19, 0xfe, !PT ;  /* 0x0000000200137212 */ /* 0x000fe400078efe13 */
.L_x_21783:
[----:B------:R-:W-:Y:S05]  /*d990*/  BSYNC B0 ;  /* 0x0000000000007941 */ /* 0x000fea0003800000 */
.L_x_21782:
[----:B------:R-:W0:Y:S01]  /*d9a0*/  F2I.FTZ.TRUNC.NTZ R19, R19 ;  /* 0x0000001300137305 */ /* 0x000e22000021f100 */
[----:B------:R-:W-:Y:S05]  /*d9b0*/  BRA `(.L_x_21767) ;  /* 0x0000045000007947 */ /* 0x000fea0003800000 */
.L_x_21780:
        /* <DEDUP_REMOVED lines=21> */
.L_x_21789:
[----:B------:R-:W-:Y:S05]  /*db10*/  BSYNC B1 ;  /* 0x0000000000017941 */ /* 0x000fea0003800000 */
.L_x_21788:
[----:B------:R-:W-:Y:S01]  /*db20*/  IMAD.SHL.U32 R2, R2, 0x200000, RZ ;  /* 0x0020000002027824 */ /* 0x000fe200078e00ff */
[----:B------:R-:W-:-:S04]  /*db30*/  LEA R0, R0, 0x37800000, 0x17 ;  /* 0x3780000000007811 */ /* 0x000fc800078eb8ff */
[----:B------:R-:W-:Y:S02]  /*db40*/  LOP3.LUT R19, R0, R2, R19, 0xfe, !PT ;  /* 0x0000000200137212 */ /* 0x000fe400078efe13 */
.L_x_21787:
[----:B------:R-:W-:Y:S05]  /*db50*/  BSYNC B0 ;  /* 0x0000000000007941 */ /* 0x000fea0003800000 */
.L_x_21786:
[----:B------:R-:W0:Y:S01]  /*db60*/  F2I.FTZ.TRUNC.NTZ R19, R19 ;  /* 0x0000001300137305 */ /* 0x000e22000021f100 */
[----:B------:R-:W-:Y:S05]  /*db70*/  BRA `(.L_x_21767) ;  /* 0x0000029000007947 */ /* 0x000fea0003800000 */
.L_x_21779:
        /* <DEDUP_REMOVED lines=14> */
.L_x_21793:
[----:B------:R-:W-:Y:S05]  /*dc60*/  BSYNC B0 ;  /* 0x0000000000007941 */ /* 0x000fea0003800000 */
.L_x_21792:
[----:B------:R-:W0:Y:S01]  /*dc70*/  F2I.FTZ.TRUNC.NTZ R19, R19 ;  /* 0x0000001300137305 */ /* 0x000e22000021f100 */
[----:B------:R-:W-:Y:S05]  /*dc80*/  BRA `(.L_x_21767) ;  /* 0x0000018000007947 */ /* 0x000fea0003800000 */
.L_x_21766:
        /* <DEDUP_REMOVED lines=21> */
.L_x_21791:
[----:B------:R0:W5:Y:S01]  /*dde0*/  LDG.E R19, [R2.64] ;  /* 0x0000002402137981 */ /* 0x000162000c1e1900 */
[----:B------:R-:W-:Y:S05]  /*ddf0*/  BRA `(.L_x_21767) ;  /* 0x0000001000007947 */ /* 0x000fea0003800000 */
.L_x_21790:
[----:B------:R0:W5:Y:S02]  /*de00*/  LDG.E R19, [R2.64] ;  /* 0x0000002402137981 */ /* 0x000164000c1e1900 */
.L_x_21767:
        /* <DEDUP_REMOVED lines=15> */
.L_x_21797:
[----:B------:R-:W-:Y:S01]  /*df00*/  STG.E.U8 [R16.64], R2 ;  /* 0x0000000210007986 */ /* 0x000fe2000c101124 */
[----:B------:R-:W-:Y:S05]  /*df10*/  EXIT ;  /* 0x000000000000794d */ /* 0x000fea0003800000 */
.L_x_21796:
        /* <DEDUP_REMOVED lines=9> */
.L_x_21800:
[----:B------:R-:W-:Y:S01]  /*dfb0*/  STG.E [R16.64], R2 ;  /* 0x0000000210007986 */ /* 0x000fe2000c101924 */
[----:B------:R-:W-:Y:S05]  /*dfc0*/  EXIT ;  /* 0x000000000000794d */ /* 0x000fea0003800000 */
.L_x_21799:
[----:B------:R-:W-:Y:S01]  /*dfd0*/  STG.E.U16 [R16.64], R2 ;  /* 0x0000000210007986 */ /* 0x000fe2000c101524 */
[----:B------:R-:W-:Y:S05]  /*dfe0*/  EXIT ;  /* 0x000000000000794d */ /* 0x000fea0003800000 */
.L_x_21795:
        /* <DEDUP_REMOVED lines=9> */
.L_x_21802:
[----:B------:R-:W0:Y:S02]  /*e080*/  I2F R0, R2 ;  /* 0x0000000200007306 */ /* 0x000e240000201400 */
[----:B0-----:R-:W-:-:S05]  /*e090*/  F2FP.PACK_AB R0, RZ, R0 ;  /* 0x00000000ff00723e */ /* 0x001fca00000000ff */
[----:B------:R-:W-:Y:S01]  /*e0a0*/  STG.E.U16 [R16.64], R0 ;  /* 0x0000000010007986 */ /* 0x000fe2000c101524 */
[----:B------:R-:W-:Y:S05]  /*e0b0*/  EXIT ;  /* 0x000000000000794d */ /* 0x000fea0003800000 */
.L_x_21801:
        /* <DEDUP_REMOVED lines=10> */
.L_x_21804:
[----:B------:R-:W0:Y:S02]  /*e160*/  I2F R2, R2 ;  /* 0x0000000200027306 */ /* 0x000e240000201400 */
[----:B0-----:R-:W-:-:S04]  /*e170*/  F2FP.PACK_AB R3, RZ, R2 ;  /* 0x00000002ff03723e */ /* 0x001fc800000000ff */
[----:B------:R-:W-:-:S05]  /*e180*/  PRMT R3, R3, 0x5410, RZ ;  /* 0x0000541003037816 */ /* 0x000fca00000000ff */
[----:B------:R-:W-:Y:S01]  /*e190*/  STG.E [R16.64], R3 ;  /* 0x0000000310007986 */ /* 0x000fe2000c101924 */
[----:B------:R-:W-:Y:S05]  /*e1a0*/  EXIT ;  /* 0x000000000000794d */ /* 0x000fea0003800000 */
.L_x_21803:
[----:B------:R-:W0:Y:S02]  /*e1b0*/  I2F.F64 R2, R2 ;  /* 0x0000000200027312 */ /* 0x000e240000201c00 */
[----:B0-----:R-:W-:Y:S01]  /*e1c0*/  STG.E.64 [R16.64], R2 ;  /* 0x0000000210007986 */ /* 0x001fe2000c101b24 */
[----:B------:R-:W-:Y:S05]  /*e1d0*/  EXIT ;  /* 0x000000000000794d */ /* 0x000fea0003800000 */
.L_x_21794:
        /* <DEDUP_REMOVED lines=12> */
.L_x_21807:
[----:B------:R-:W0:Y:S01]  /*e2a0*/  I2F.F64 R4, R2 ;  /* 0x0000000200047312 */ /* 0x000e220000201c00 */
[----:B------:R-:W-:-:S05]  /*e2b0*/  CS2R R6, SRZ ;  /* 0x0000000000067805 */ /* 0x000fca000001ff00 */
[----:B0-----:R-:W-:Y:S01]  /*e2c0*/  STG.E.128 [R16.64], R4 ;  /* 0x0000000410007986 */ /* 0x001fe2000c101d24 */
[----:B------:R-:W-:Y:S05]  /*e2d0*/  EXIT ;  /* 0x000000000000794d */ /* 0x000fea0003800000 */
.L_x_21806:
        /* <DEDUP_REMOVED lines=21> */
.L_x_21811:
[----:B------:R-:W-:Y:S05]  /*e430*/  BSYNC B0 ;  /* 0x0000000000007941 */ /* 0x000fea0003800000 */
.L_x_21810:
[----:B------:R-:W-:-:S05]  /*e440*/  LOP3.LUT R3, R0, R3, RZ, 0xfc, !PT ;  /* 0x0000000300037212 */ /* 0x000fca00078efcff */
[----:B------:R-:W-:Y:S01]  /*e450*/  STG.E.U8 [R16.64], R3 ;  /* 0x0000000310007986 */ /* 0x000fe2000c101124 */
[----:B------:R-:W-:Y:S05]  /*e460*/  EXIT ;  /* 0x000000000000794d */ /* 0x000fea0003800000 */
.L_x_21809:
        /* <DEDUP_REMOVED lines=13> */
.L_x_21813:
[----:B------:R-:W-:Y:S01]  /*e540*/  IMAD.MOV.U32 R0, RZ, RZ, 0x7f ;  /* 0x0000007fff007424 */ /* 0x000fe200078e00ff */
[----:B------:R-:W-:-:S04]  /*e550*/  ISETP.GT.U32.AND P0, PT, R3, 0x7f800000, PT ;  /* 0x7f8000000300780c */ /* 0x000fc80003f04070 */
[----:B------:R-:W-:-:S04]  /*e560*/  SEL R0, R0, 0x7c, P0 ;  /* 0x0000007c00007807 */ /* 0x000fc80000000000 */
.L_x_21814:
[----:B------:R-:W-:Y:S05]  /*e570*/  BSYNC B0 ;  /* 0x0000000000007941 */ /* 0x000fea0003800000 */
.L_x_21812:
[----:B------:R-:W-:-:S04]  /*e580*/  LOP3.LUT R2, R5, 0x80000000, RZ, 0xc0, !PT ;  /* 0x8000000005027812 */ /* 0x000fc800078ec0ff */
[----:B------:R-:W-:-:S04]  /*e590*/  SHF.R.U32.HI R3, RZ, 0x18, R2 ;  /* 0x00000018ff037819 */ /* 0x000fc80000011602 */
[----:B------:R-:W-:-:S05]  /*e5a0*/  LOP3.LUT R3, R0, R3, RZ, 0xfc, !PT ;  /* 0x0000000300037212 */ /* 0x000fca00078efcff */
[----:B------:R-:W-:Y:S01]  /*e5b0*/  STG.E.U8 [R16.64], R3 ;  /* 0x0000000310007986 */ /* 0x000fe2000c101124 */
[----:B------:R-:W-:Y:S05]  /*e5c0*/  EXIT ;  /* 0x000000000000794d */ /* 0x000fea0003800000 */
.L_x_21808:
[----:B------:R-:W0:Y:S02]  /*e5d0*/  I2F R0, R2 ;  /* 0x0000000200007306 */ /* 0x000e240000201400 */
[----:B0-----:R-:W-:-:S05]  /*e5e0*/  F2FP.BF16.PACK_AB R0, RZ, R0 ;  /* 0x00000000ff00723e */ /* 0x001fca00000010ff */
[----:B------:R-:W-:Y:S01]  /*e5f0*/  STG.E.U16 [R16.64], R0 ;  /* 0x0000000010007986 */ /* 0x000fe2000c101524 */
[----:B------:R-:W-:Y:S05]  /*e600*/  EXIT ;  /* 0x000000000000794d */ /* 0x000fea0003800000 */
.L_x_21805:
        /* <DEDUP_REMOVED lines=10> */
.L_x_21817:
        /* <DEDUP_REMOVED lines=17> */
.L_x_21820:
[----:B------:R-:W-:-:S04]  /*e7c0*/  LOP3.LUT R2, R5, 0x80000000, RZ, 0xc0, !PT ;  /* 0x8000000005027812 */ /* 0x000fc800078ec0ff */
[----:B------:R-:W-:-:S04]  /*e7d0*/  SHF.R.U32.HI R3, RZ, 0x18, R2 ;  /* 0x00000018ff037819 */ /* 0x000fc80000011602 */
[----:B------:R-:W-:-:S04]  /*e7e0*/  LOP3.LUT R0, R0, R3, RZ, 0xfc, !PT ;  /* 0x0000000300007212 */ /* 0x000fc800078efcff */
[----:B------:R-:W-:Y:S02]  /*e7f0*/  PRMT R8, R0, 0x7610, R8 ;  /* 0x0000761000087816 */ /* 0x000fe40000000008 */
.L_x_21819:
[----:B------:R-:W-:Y:S05]  /*e800*/  BSYNC B0 ;  /* 0x0000000000007941 */ /* 0x000fea0003800000 */
.L_x_21818:
[----:B------:R-:W-:Y:S01]  /*e810*/  STG.E.U8 [R16.64], R8 ;  /* 0x0000000810007986 */ /* 0x000fe2000c101124 */
[----:B------:R-:W-:Y:S05]  /*e820*/  EXIT ;  /* 0x000000000000794d */ /* 0x000fea0003800000 */
.L_x_21816:
        /* <DEDUP_REMOVED lines=17> */
.L_x_21823:
[----:B------:R-:W-:-:S04]  /*e940*/  LOP3.LUT R2, R5, 0x80000000, RZ, 0xc0, !PT ;  /* 0x8000000005027812 */ /* 0x000fc800078ec0ff */
[----:B------:R-:W-:-:S04]  /*e950*/  SHF.R.U32.HI R3, RZ, 0x18, R2 ;  /* 0x00000018ff037819 */ /* 0x000fc80000011602 */
[----:B------:R-:W-:-:S04]  /*e960*/  LOP3.LUT R0, R0, R3, RZ, 0xfc, !PT ;  /* 0x0000000300007212 */ /* 0x000fc800078efcff */
[----:B------:R-:W-:Y:S02]  /*e970*/  PRMT R8, R0, 0x7610, R8 ;  /* 0x0000761000087816 */ /* 0x000fe40000000008 */
.L_x_21822:
[----:B------:R-:W-:Y:S05]  /*e980*/  BSYNC B0 ;  /* 0x0000000000007941 */ /* 0x000fea0003800000 */
.L_x_21821:
[----:B------:R-:W-:Y:S01]  /*e990*/  STG.E.U8 [R16.64], R8 ;  /* 0x0000000810007986 */ /* 0x000fe2000c101124 */
[----:B------:R-:W-:Y:S05]  /*e9a0*/  EXIT ;  /* 0x000000000000794d */ /* 0x000fea0003800000 */
.L_x_21815:
        /* <DEDUP_REMOVED lines=22> */
.L_x_21798:
        /* <DEDUP_REMOVED lines=20> */
.L_x_21825:
[----:B------:R-:W-:-:S05]  /*ec50*/  SHF.R.S32.HI R3, RZ, 0x1f, R2 ;  /* 0x0000001fff037819 */ /* 0x000fca0000011402 */
[----:B------:R-:W-:Y:S01]  /*ec60*/  STG.E.64 [R16.64], R2 ;  /* 0x0000000210007986 */ /* 0x000fe2000c101b24 */
[----:B------:R-:W-:Y:S05]  /*ec70*/  EXIT ;  /* 0x000000000000794d */ /* 0x000fea0003800000 */
.L_x_21824:
[----:B------:R-:W-:Y:S01]  /*ec80*/  STG.E [R16.64], R2 ;  /* 0x0000000210007986 */ /* 0x000fe2000c101924 */
[----:B------:R-:W-:Y:S05]  /*ec90*/  EXIT ;  /* 0x000000000000794d */ /* 0x000fea0003800000 */
.L_x_21826:
        /* <DEDUP_REMOVED lines=14> */
.L_x_25257:


//--------------------- .text._ZN2at6native27unrolled_elementwise_kernelINS0_13BinaryFunctorIiiiNS0_17BitwiseAndFunctorIiEEEESt5arrayIPcLm3EELi4E23TrivialOffsetCalculatorILi2EjES9_ILi1EjENS0_6memory12LoadWithCastILi2EEENSC_13StoreWithCastILi1EEEEEviT_T0_T2_T3_T4_T5_ --------------------------
	.section	.text._ZN2at6native27unrolled_elementwise_kernelINS0_13BinaryFunctorIiiiNS0_17BitwiseAndFunctorIiEEEESt5arrayIPcLm3EELi4E23TrivialOffsetCalculatorILi2EjES9_ILi1EjENS0_6memory12LoadWithCastILi2EEENSC_13StoreWithCastILi1EEEEEviT_T0_T2_T3_T4_T5_,"ax",@progbits
	.sectioninfo	@"SHI_REGISTERS=32"
	.align	128
        .global         _ZN2at6native27unrolled_elementwise_kernelINS0_13BinaryFunctorIiiiNS0_17BitwiseAndFunctorIiEEEESt5arrayIPcLm3EELi4E23TrivialOffsetCalculatorILi2EjES9_ILi1EjENS0_6memory12LoadWithCastILi2EEENSC_13StoreWithCastILi1EEEEEviT_T0_T2_T3_T4_T5_
        .type           _ZN2at6native27unrolled_elementwise_kernelINS0_13BinaryFunctorIiiiNS0_17BitwiseAndFunctorIiEEEESt5arrayIPcLm3EELi4E23TrivialOffsetCalculatorILi2EjES9_ILi1EjENS0_6memory12LoadWithCastILi2EEENSC_13StoreWithCastILi1EEEEEviT_T0_T2_T3_T4_T5_,@function
        .size           _ZN2at6native27unrolled_elementwise_kernelINS0_13BinaryFunctorIiiiNS0_17BitwiseAndFunctorIiEEEESt5arrayIPcLm3EELi4E23TrivialOffsetCalculatorILi2EjES9_ILi1EjENS0_6memory12LoadWithCastILi2EEENSC_13StoreWithCastILi1EEEEEviT_T0_T2_T3_T4_T5_,(.L_x_25258 - _ZN2at6native27unrolled_elementwise_kernelINS0_13BinaryFunctorIiiiNS0_17BitwiseAndFunctorIiEEEESt5arrayIPcLm3EELi4E23TrivialOffsetCalculatorILi2EjES9_ILi1EjENS0_6memory12LoadWithCastILi2EEENSC_13StoreWithCastILi1EEEEEviT_T0_T2_T3_T4_T5_)
        .other          _ZN2at6native27unrolled_elementwise_kernelINS0_13BinaryFunctorIiiiNS0_17BitwiseAndFunctorIiEEEESt5arrayIPcLm3EELi4E23TrivialOffsetCalculatorILi2EjES9_ILi1EjENS0_6memory12LoadWithCastILi2EEENSC_13StoreWithCastILi1EEEEEviT_T0_T2_T3_T4_T5_,@"STO_CUDA_ENTRY STV_DEFAULT"
_ZN2at6native27unrolled_elementwise_kernelINS0_13BinaryFunctorIiiiNS0_17BitwiseAndFunctorIiEEEESt5arrayIPcLm3EELi4E23TrivialOffsetCalculatorILi2EjES9_ILi1EjENS0_6memory12LoadWithCastILi2EEENSC_13StoreWithCastILi1EEEEEviT_T0_T2_T3_T4_T5_:
.text._ZN2at6native27unrolled_elementwise_kernelINS0_13BinaryFunctorIiiiNS0_17BitwiseAndFunctorIiEEEESt5arrayIPcLm3EELi4E23TrivialOffsetCalculatorILi2EjES9_ILi1EjENS0_6memory12LoadWithCastILi2EEENSC_13StoreWithCastILi1EEEEEviT_T0_T2_T3_T4_T5_:
        /* <DEDUP_REMOVED lines=30> */
.L_x_21832:
[----:B------:R0:W5:Y:S01]  /*01e0*/  LDG.E.U8 R26, [R4.64] ;  /* 0x00000024041a7981 */ /* 0x000162000c1e1100 */
[----:B------:R-:W-:Y:S05]  /*01f0*/  BRA `(.L_x_21834) ;  /* 0x00000d1000007947 */ /* 0x000fea0003800000 */
.L_x_21831:
        /* <DEDUP_REMOVED lines=8> */
.L_x_21836:
[----:B------:R0:W5:Y:S01]  /*0280*/  LDG.E R26, [R4.64] ;  /* 0x00000024041a7981 */ /* 0x000162000c1e1900 */
[----:B------:R-:W-:Y:S05]  /*0290*/  BRA `(.L_x_21834) ;  /* 0x00000c7000007947 */ /* 0x000fea0003800000 */
.L_x_21835:
[----:B------:R0:W5:Y:S01]  /*02a0*/  LDG.E.S16 R26, [R4.64] ;  /* 0x00000024041a7981 */ /* 0x000162000c1e1700 */
[----:B------:R-:W-:Y:S05]  /*02b0*/  BRA `(.L_x_21834) ;  /* 0x00000c5000007947 */ /* 0x000fea0003800000 */
.L_x_21830:
        /* <DEDUP_REMOVED lines=9> */
.L_x_21838:
[----:B------:R-:W2:Y:S02]  /*0350*/  LDG.E.U16 R4, [R4.64] ;  /* 0x0000002404047981 */ /* 0x000ea4000c1e1500 */
[----:B--2---:R-:W-:-:S06]  /*0360*/  HADD2.F32 R26, -RZ, R4.H0_H0 ;  /* 0x20000004ff1a7230 */ /* 0x004fcc0000004100 */
[----:B------:R-:W0:Y:S01]  /*0370*/  F2I.FTZ.TRUNC.NTZ R26, R26 ;  /* 0x0000001a001a7305 */ /* 0x000e22000021f100 */
[----:B------:R-:W-:Y:S05]  /*0380*/  BRA `(.L_x_21834) ;  /* 0x00000b8000007947 */ /* 0x000fea0003800000 */
.L_x_21837:
        /* <DEDUP_REMOVED lines=9> */
.L_x_21840:
[----:B------:R-:W2:Y:S02]  /*0420*/  LDG.E.U16 R4, [R4.64] ;  /* 0x0000002404047981 */ /* 0x000ea4000c1e1500 */
[----:B--2---:R-:W-:-:S06]  /*0430*/  HADD2.F32 R26, -RZ, R4.H0_H0 ;  /* 0x20000004ff1a7230 */ /* 0x004fcc0000004100 */
[----:B------:R-:W0:Y:S01]  /*0440*/  F2I.FTZ.TRUNC.NTZ R26, R26 ;  /* 0x0000001a001a7305 */ /* 0x000e22000021f100 */
[----:B------:R-:W-:Y:S05]  /*0450*/  BRA `(.L_x_21834) ;  /* 0x00000ab000007947 */ /* 0x000fea0003800000 */
.L_x_21839:
[----:B------:R-:W2:Y:S02]  /*0460*/  LDG.E.64 R26, [R4.64] ;  /* 0x00000024041a7981 */ /* 0x000ea4000c1e1b00 */
[----:B--2---:R0:W1:Y:S01]  /*0470*/  F2I.F64.TRUNC R26, R26 ;  /* 0x0000001a001a7311 */ /* 0x004062000030d100 */
[----:B------:R-:W-:Y:S05]  /*0480*/  BRA `(.L_x_21834) ;  /* 0x00000a8000007947 */ /* 0x000fea0003800000 */
.L_x_21829:
        /* <DEDUP_REMOVED lines=12> */
.L_x_21843:
[----:B------:R-:W2:Y:S02]  /*0550*/  LDG.E.64 R4, [R4.64] ;  /* 0x0000002404047981 */ /* 0x000ea4000c1e1b00 */
[----:B--2---:R0:W1:Y:S01]  /*0560*/  F2I.F64.TRUNC R26, R4 ;  /* 0x00000004001a7311 */ /* 0x004062000030d100 */
[----:B------:R-:W-:Y:S05]  /*0570*/  BRA `(.L_x_21834) ;  /* 0x0000099000007947 */ /* 0x000fea0003800000 */
.L_x_21842:
        /* <DEDUP_REMOVED lines=27> */
.L_x_21845:
        /* <DEDUP_REMOVED lines=15> */
.L_x_21844:
[----:B------:R-:W2:Y:S02]  /*0820*/  LDG.E.U16 R26, [R4.64] ;  /* 0x00000024041a7981 */ /* 0x000ea4000c1e1500 */
[----:B--2---:R-:W-:-:S06]  /*0830*/  PRMT R26, RZ, 0x5410, R26 ;  /* 0x00005410ff1a7816 */ /* 0x004fcc000000001a */
[----:B------:R-:W0:Y:S01]  /*0840*/  F2I.FTZ.TRUNC.NTZ R26, R26 ;  /* 0x0000001a001a7305 */ /* 0x000e22000021f100 */
[----:B------:R-:W-:Y:S05]  /*0850*/  BRA `(.L_x_21834) ;  /* 0x000006b000007947 */ /* 0x000fea0003800000 */
.L_x_21841:
        /* <DEDUP_REMOVED lines=10> */
.L_x_21848:
        /* <DEDUP_REMOVED lines=21> */
.L_x_21852:
[----:B------:R-:W-:Y:S05]  /*0a50*/  BSYNC B1 ;  /* 0x0000000000017941 */ /* 0x000fea0003800000 */
.L_x_21851:
[----:B------:R-:W-:Y:S01]  /*0a60*/  IMAD.SHL.U32 R3, R3, 0x100000, RZ ;  /* 0x0010000003037824 */ /* 0x000fe200078e00ff */
[----:B------:R-:W-:-:S04]  /*0a70*/  LEA R5, R0, 0x3b800000, 0x17 ;  /* 0x3b80000000057811 */ /* 0x000fc800078eb8ff */
[----:B------:R-:W-:Y:S02]  /*0a80*/  LOP3.LUT R26, R5, R3, R26, 0xfe, !PT ;  /* 0x00000003051a7212 */ /* 0x000fe400078efe1a */
.L_x_21850:
[----:B------:R-:W-:Y:S05]  /*0a90*/  BSYNC B0 ;  /* 0x0000000000007941 */ /* 0x000fea0003800000 */
.L_x_21849:
[----:B------:R-:W0:Y:S01]  /*0aa0*/  F2I.FTZ.TRUNC.NTZ R26, R26 ;  /* 0x0000001a001a7305 */ /* 0x000e22000021f100 */
[----:B------:R-:W-:Y:S05]  /*0ab0*/  BRA `(.L_x_21834) ;  /* 0x0000045000007947 */ /* 0x000fea0003800000 */
.L_x_21847:
        /* <DEDUP_REMOVED lines=21> */
.L_x_21856:
[----:B------:R-:W-:Y:S05]  /*0c10*/  BSYNC B1 ;  /* 0x0000000000017941 */ /* 0x000fea0003800000 */
.L_x_21855:
[----:B------:R-:W-:Y:S01]  /*0c20*/  IMAD.SHL.U32 R3, R3, 0x200000, RZ ;  /* 0x0020000003037824 */ /* 0x000fe200078e00ff */
[----:B------:R-:W-:-:S04]  /*0c30*/  LEA R5, R0, 0x37800000, 0x17 ;  /* 0x3780000000057811 */ /* 0x000fc800078eb8ff */
[----:B------:R-:W-:Y:S02]  /*0c40*/  LOP3.LUT R26, R5, R3, R26, 0xfe, !PT ;  /* 0x00000003051a7212 */ /* 0x000fe400078efe1a */
.L_x_21854:
[----:B------:R-:W-:Y:S05]  /*0c50*/  BSYNC B0 ;  /* 0x0000000000007941 */ /* 0x000fea0003800000 */
.L_x_21853:
[----:B------:R-:W0:Y:S01]  /*0c60*/  F2I.FTZ.TRUNC.NTZ R26, R26 ;  /* 0x0000001a001a7305 */ /* 0x000e22000021f100 */
[----:B------:R-:W-:Y:S05]  /*0c70*/  BRA `(.L_x_21834) ;  /* 0x0000029000007947 */ /* 0x000fea0003800000 */
.L_x_21846:
        /* <DEDUP_REMOVED lines=14> */
.L_x_21860:
[----:B------:R-:W-:Y:S05]  /*0d60*/  BSYNC B0 ;  /* 0x0000000000007941 */ /* 0x000fea0003800000 */
.L_x_21859:
[----:B------:R-:W0:Y:S01]  /*0d70*/  F2I.FTZ.TRUNC.NTZ R26, R26 ;  /* 0x0000001a001a7305 */ /* 0x000e22000021f100 */
[----:B------:R-:W-:Y:S05]  /*0d80*/  BRA `(.L_x_21834) ;  /* 0x0000018000007947 */ /* 0x000fea0003800000 */
.L_x_21833:
        /* <DEDUP_REMOVED lines=21> */
.L_x_21858:
[----:B------:R0:W5:Y:S01]  /*0ee0*/  LDG.E R26, [R4.64] ;  /* 0x00000024041a7981 */ /* 0x000162000c1e1900 */
[----:B------:R-:W-:Y:S05]  /*0ef0*/  BRA `(.L_x_21834) ;  /* 0x0000001000007947 */ /* 0x000fea0003800000 */
.L_x_21857:
[----:B------:R0:W5:Y:S02]  /*0f00*/  LDG.E R26, [R4.64] ;  /* 0x00000024041a7981 */ /* 0x000164000c1e1900 */
.L_x_21834:
        /* <DEDUP_REMOVED lines=16> */
.L_x_21864:
[----:B------:R0:W5:Y:S01]  /*1010*/  LDG.E.U8 R27, [R4.64] ;  /* 0x00000024041b7981 */ /* 0x000162000c1e1100 */
[----:B------:R-:W-:Y:S05]  /*1020*/  BRA `(.L_x_21866) ;  /* 0x00000d0000007947 */ /* 0x000fea0003800000 */
.L_x_21863:
        /* <DEDUP_REMOVED lines=8> */
.L_x_21868:
[----:B------:R0:W5:Y:S01]  /*10b0*/  LDG.E R27, [R4.64] ;  /* 0x00000024041b7981 */ /* 0x000162000c1e1900 */
[----:B------:R-:W-:Y:S05]  /*10c0*/  BRA `(.L_x_21866) ;  /* 0x00000c6000007947 */ /* 0x000fea0003800000 */
.L_x_21867:
[----:B------:R0:W5:Y:S01]  /*10d0*/  LDG.E.S16 R27, [R4.64] ;  /* 0x00000024041b7981 */ /* 0x000162000c1e1700 */
[----:B------:R-:W-:Y:S05]  /*10e0*/  BRA `(.L_x_21866) ;  /* 0x00000c4000007947 */ /* 0x000fea0003800000 */
.L_x_21862:
        /* <DEDUP_REMOVED lines=9> */
.L_x_21870:
[----:B------:R-:W2:Y:S02]  /*1180*/  LDG.E.U16 R4, [R4.64] ;  /* 0x0000002404047981 */ /* 0x000ea4000c1e1500 */
[----:B--2---:R-:W-:-:S06]  /*1190*/  HADD2.F32 R27, -RZ, R4.H0_H0 ;  /* 0x20000004ff1b7230 */ /* 0x004fcc0000004100 */
[----:B------:R-:W0:Y:S01]  /*11a0*/  F2I.FTZ.TRUNC.NTZ R27, R27 ;  /* 0x0000001b001b7305 */ /* 0x000e22000021f100 */
[----:B------:R-:W-:Y:S05]  /*11b0*/  BRA `(.L_x_21866) ;  /* 0x00000b7000007947 */ /* 0x000fea0003800000 */
.L_x_21869:
        /* <DEDUP_REMOVED lines=9> */
.L_x_21872:
[----:B------:R-:W2:Y:S02]  /*1250*/  LDG.E.U16 R4, [R4.64] ;  /* 0x0000002404047981 */ /* 0x000ea4000c1e1500 */
[----:B--2---:R-:W-:-:S06]  /*1260*/  HADD2.F32 R27, -RZ, R4.H0_H0 ;  /* 0x20000004ff1b7230 */ /* 0x004fcc0000004100 */
[----:B------:R-:W0:Y:S01]  /*1270*/  F2I.FTZ.TRUNC.NTZ R27, R27 ;  /* 0x0000001b001b7305 */ /* 0x000e22000021f100 */
[----:B------:R-:W-:Y:S05]  /*1280*/  BRA `(.L_x_21866) ;  /* 0x00000aa000007947 */ /* 0x000fea0003800000 */
.L_x_21871:
[----:B------:R-:W2:Y:S02]  /*1290*/  LDG.E.64 R4, [R4.64] ;  /* 0x0000002404047981 */ /* 0x000ea4000c1e1b00 */
[----:B--2---:R0:W2:Y:S01]  /*12a0*/  F2I.F64.TRUNC R27, R4 ;  /* 0x00000004001b7311 */ /* 0x0040a2000030d100 */
[----:B------:R-:W-:Y:S05]  /*12b0*/  BRA `(.L_x_21866) ;  /* 0x00000a7000007947 */ /* 0x000fea0003800000 */
.L_x_21861:
        /* <DEDUP_REMOVED lines=12> */
.L_x_21875:
[----:B------:R-:W2:Y:S02]  /*1380*/  LDG.E.64 R4, [R4.64] ;  /* 0x0000002404047981 */ /* 0x000ea4000c1e1b00 */
[----:B--2---:R0:W2:Y:S01]  /*1390*/  F2I.F64.TRUNC R27, R4 ;  /* 0x00000004001b7311 */ /* 0x0040a2000030d100 */
[----:B------:R-:W-:Y:S05]  /*13a0*/  BRA `(.L_x_21866) ;  /* 0x0000098000007947 */ /* 0x000fea0003800000 */
.L_x_21874:
        /* <DEDUP_REMOVED lines=27> */
.L_x_21877:
        /* <DEDUP_REMOVED lines=14> */
.L_x_21876:
[----:B------:R-:W2:Y:S02]  /*1640*/  LDG.E.U16 R27, [R4.64] ;  /* 0x00000024041b7981 */ /* 0x000ea4000c1e1500 */
[----:B--2---:R-:W-:-:S06]  /*1650*/  PRMT R27, RZ, 0x5410, R27 ;  /* 0x00005410ff1b7816 */ /* 0x004fcc000000001b */
[----:B------:R-:W0:Y:S01]  /*1660*/  F2I.FTZ.TRUNC.NTZ R27, R27 ;  /* 0x0000001b001b7305 */ /* 0x000e22000021f100 */
[----:B------:R-:W-:Y:S05]  /*1670*/  BRA `(.L_x_21866) ;  /* 0x000006b000007947 */ /* 0x000fea0003800000 */
.L_x_21873:
        /* <DEDUP_REMOVED lines=10> */
.L_x_21880:
        /* <DEDUP_REMOVED lines=21> */
.L_x_21884:
[----:B------:R-:W-:Y:S05]  /*1870*/  BSYNC B1 ;  /* 0x0000000000017941 */ /* 0x000fea0003800000 */
.L_x_21883:
[----:B------:R-:W-:Y:S01]  /*1880*/  IMAD.SHL.U32 R3, R3, 0x100000, RZ ;  /* 0x0010000003037824 */ /* 0x000fe200078e00ff */
[----:B------:R-:W-:-:S04]  /*1890*/  LEA R0, R0, 0x3b800000, 0x17 ;  /* 0x3b80000000007811 */ /* 0x000fc800078eb8ff */
[----:B------:R-:W-:Y:S02]  /*18a0*/  LOP3.LUT R27, R0, R3, R27, 0xfe, !PT ;  /* 0x00000003001b7212 */ /* 0x000fe400078efe1b */
.L_x_21882:
[----:B------:R-:W-:Y:S05]  /*18b0*/  BSYNC B0 ;  /* 0x0000000000007941 */ /* 0x000fea0003800000 */
.L_x_21881:
[----:B------:R-:W0:Y:S01]  /*18c0*/  F2I.FTZ.TRUNC.NTZ R27, R27 ;  /* 0x0000001b001b7305 */ /* 0x000e22000021f100 */
[----:B------:R-:W-:Y:S05]  /*18d0*/  BRA `(.L_x_21866) ;  /* 0x0000045000007947 */ /* 0x000fea0003800000 */
.L_x_21879:
        /* <DEDUP_REMOVED lines=21> */
.L_x_21888:
[----:B------:R-:W-:Y:S05]  /*1a30*/  BSYNC B1 ;  /* 0x0000000000017941 */ /* 0x000fea0003800000 */
.L_x_21887:
[----:B------:R-:W-:Y:S01]  /*1a40*/  IMAD.SHL.U32 R3, R3, 0x200000, RZ ;  /* 0x0020000003037824 */ /* 0x000fe200078e00ff */
[----:B------:R-:W-:-:S04]  /*1a50*/  LEA R0, R0, 0x37800000, 0x17 ;  /* 0x3780000000007811 */ /* 0x000fc800078eb8ff */
[----:B------:R-:W-:Y:S02]  /*1a60*/  LOP3.LUT R27, R0, R3, R27, 0xfe, !PT ;  /* 0x00000003001b7212 */ /* 0x000fe400078efe1b */
.L_x_21886:
[----:B------:R-:W-:Y:S05]  /*1a70*/  BSYNC B0 ;  /* 0x0000000000007941 */ /* 0x000fea0003800000 */
.L_x_21885:
[----:B------:R-:W0:Y:S01]  /*1a80*/  F2I.FTZ.TRUNC.NTZ R27, R27 ;  /* 0x0000001b001b7305 */ /* 0x000e22000021f100 */
[----:B------:R-:W-:Y:S05]  /*1a90*/  BRA `(.L_x_21866) ;  /* 0x0000029000007947 */ /* 0x000fea0003800000 */
.L_x_21878:
        /* <DEDUP_REMOVED lines=14> */
.L_x_21892:
[----:B------:R-:W-:Y:S05]  /*1b80*/  BSYNC B0 ;  /* 0x0000000000007941 */ /* 0x000fea0003800000 */
.L_x_21891:
[----:B------:R-:W0:Y:S01]  /*1b90*/  F2I.FTZ.TRUNC.NTZ R27, R27 ;  /* 0x0000001b001b7305 */ /* 0x000e22000021f100 */
[----:B------:R-:W-:Y:S05]  /*1ba0*/  BRA `(.L_x_21866) ;  /* 0x0000018000007947 */ /* 0x000fea0003800000 */
.L_x_21865:
        /* <DEDUP_REMOVED lines=21> */
.L_x_21890:
[----:B------:R0:W5:Y:S01]  /*1d00*/  LDG.E R27, [R4.64] ;  /* 0x00000024041b7981 */ /* 0x000162000c1e1900 */
[----:B------:R-:W-:Y:S05]  /*1d10*/  BRA `(.L_x_21866) ;  /* 0x0000001000007947 */ /* 0x000fea0003800000 */
.L_x_21889:
[----:B------:R0:W5:Y:S02]  /*1d20*/  LDG.E R27, [R4.64] ;  /* 0x00000024041b7981 */ /* 0x000164000c1e1900 */
.L_x_21866:
[----:B------:R-:W3:Y:S02]  /*1d30*/  S2R R17, SR_TID.X ;  /* 0x0000000000117919 */ /* 0x000ee40000002100 */
[----:B---3--:R-:W-:Y:S02]  /*1d40*/  IADD3 R17, R17, 0x80, RZ ;  /* 0x0000008011117810 */ /* 0x008fe40007ffe0ff */
.L_x_21828:
[----:B-1-3--:R-:W-:Y:S05]  /*1d50*/  BSYNC B6 ;  /* 0x0000000000067941 */ /* 0x00afea0003800000 */
.L_x_21827:
        /* <DEDUP_REMOVED lines=21> */
.L_x_21898:
[----:B------:R0:W5:Y:S01]  /*1eb0*/  LDG.E.U8 R24, [R4.64] ;  /* 0x0000002404187981 */ /* 0x000162000c1e1100 */
[----:B------:R-:W-:Y:S05]  /*1ec0*/  BRA `(.L_x_21900) ;  /* 0x00000d0000007947 */ /* 0x000fea0003800000 */
.L_x_21897:
        /* <DEDUP_REMOVED lines=8> */
.L_x_21902:
[----:B------:R0:W5:Y:S01]  /*1f50*/  LDG.E R24, [R4.64] ;  /* 0x0000002404187981 */ /* 0x000162000c1e1900 */
[----:B------:R-:W-:Y:S05]  /*1f60*/  BRA `(.L_x_21900) ;  /* 0x00000c6000007947 */ /* 0x000fea0003800000 */
.L_x_21901:
[----:B------:R0:W5:Y:S01]  /*1f70*/  LDG.E.S16 R24, [R4.64] ;  /* 0x0000002404187981 */ /* 0x000162000c1e1700 */
[----:B------:R-:W-:Y:S05]  /*1f80*/  BRA `(.L_x_21900) ;  /* 0x00000c4000007947 */ /* 0x000fea0003800000 */
.L_x_21896:
        /* <DEDUP_REMOVED lines=9> */
.L_x_21904:
[----:B------:R-:W3:Y:S02]  /*2020*/  LDG.E.U16 R4, [R4.64] ;  /* 0x0000002404047981 */ /* 0x000ee4000c1e1500 */
[----:B---3--:R-:W-:-:S06]  /*2030*/  HADD2.F32 R24, -RZ, R4.H0_H0 ;  /* 0x20000004ff187230 */ /* 0x008fcc0000004100 */
[----:B------:R-:W0:Y:S01]  /*2040*/  F2I.FTZ.TRUNC.NTZ R24, R24 ;  /* 0x0000001800187305 */ /* 0x000e22000021f100 */
[----:B------:R-:W-:Y:S05]  /*2050*/  BRA `(.L_x_21900) ;  /* 0x00000b7000007947 */ /* 0x000fea0003800000 */
.L_x_21903:
        /* <DEDUP_REMOVED lines=9> */
.L_x_21906:
[----:B------:R-:W3:Y:S02]  /*20f0*/  LDG.E.U16 R4, [R4.64] ;  /* 0x0000002404047981 */ /* 0x000ee4000c1e1500 */
[----:B---3--:R-:W-:-:S06]  /*2100*/  HADD2.F32 R24, -RZ, R4.H0_H0 ;  /* 0x20000004ff187230 */ /* 0x008fcc0000004100 */
[----:B------:R-:W0:Y:S01]  /*2110*/  F2I.FTZ.TRUNC.NTZ R24, R24 ;  /* 0x0000001800187305 */ /* 0x000e22000021f100 */
[----:B------:R-:W-:Y:S05]  /*2120*/  BRA `(.L_x_21900) ;  /* 0x00000aa000007947 */ /* 0x000fea0003800000 */
.L_x_21905:
[----:B------:R-:W3:Y:S02]  /*2130*/  LDG.E.64 R24, [R4.64] ;  /* 0x0000002404187981 */ /* 0x000ee4000c1e1b00 */
[----:B---3--:R0:W1:Y:S01]  /*2140*/  F2I.F64.TRUNC R24, R24 ;  /* 0x0000001800187311 */ /* 0x008062000030d100 */
[----:B------:R-:W-:Y:S05]  /*2150*/  BRA `(.L_x_21900) ;  /* 0x00000a7000007947 */ /* 0x000fea0003800000 */
.L_x_21895:
        /* <DEDUP_REMOVED lines=12> */
.L_x_21909:
[----:B------:R-:W3:Y:S02]  /*2220*/  LDG.E.64 R4, [R4.64] ;  /* 0x0000002404047981 */ /* 0x000ee4000c1e1b00 */
[----:B---3--:R0:W1:Y:S01]  /*2230*/  F2I.F64.TRUNC R24, R4 ;  /* 0x0000000400187311 */ /* 0x008062000030d100 */
[----:B------:R-:W-:Y:S05]  /*2240*/  BRA `(.L_x_21900) ;  /* 0x0000098000007947 */ /* 0x000fea0003800000 */
.L_x_21908:
        /* <DEDUP_REMOVED lines=27> */
.L_x_21911:
        /* <DEDUP_REMOVED lines=14> */
.L_x_21910:
[----:B------:R-:W3:Y:S02]  /*24e0*/  LDG.E.U16 R24, [R4.64] ;  /* 0x0000002404187981 */ /* 0x000ee4000c1e1500 */
[----:B---3--:R-:W-:-:S06]  /*24f0*/  PRMT R24, RZ, 0x5410, R24 ;  /* 0x00005410ff187816 */ /* 0x008fcc0000000018 */
[----:B------:R-:W0:Y:S01]  /*2500*/  F2I.FTZ.TRUNC.NTZ R24, R24 ;  /* 0x0000001800187305 */ /* 0x000e22000021f100 */
[----:B------:R-:W-:Y:S05]  /*2510*/  BRA `(.L_x_21900) ;  /* 0x000006b000007947 */ /* 0x000fea0003800000 */
.L_x_21907:
        /* <DEDUP_REMOVED lines=10> */
.L_x_21914:
        /* <DEDUP_REMOVED lines=21> */
.L_x_21918:
[----:B------:R-:W-:Y:S05]  /*2710*/  BSYNC B1 ;  /* 0x0000000000017941 */ /* 0x000fea0003800000 */
.L_x_21917:
[----:B------:R-:W-:Y:S01]  /*2720*/  IMAD.SHL.U32 R3, R3, 0x100000, RZ ;  /* 0x0010000003037824 */ /* 0x000fe200078e00ff */
[----:B------:R-:W-:-:S04]  /*2730*/  LEA R5, R0, 0x3b800000, 0x17 ;  /* 0x3b80000000057811 */ /* 0x000fc800078eb8ff */
[----:B------:R-:W-:Y:S02]  /*2740*/  LOP3.LUT R24, R5, R3, R24, 0xfe, !PT ;  /* 0x0000000305187212 */ /* 0x000fe400078efe18 */
.L_x_21916:
[----:B------:R-:W-:Y:S05]  /*2750*/  BSYNC B0 ;  /* 0x0000000000007941 */ /* 0x000fea0003800000 */
.L_x_21915:
[----:B------:R-:W0:Y:S01]  /*2760*/  F2I.FTZ.TRUNC.NTZ R24, R24 ;  /* 0x0000001800187305 */ /* 0x000e22000021f100 */
[----:B------:R-:W-:Y:S05]  /*2770*/  BRA `(.L_x_21900) ;  /* 0x0000045000007947 */ /* 0x000fea0003800000 */
.L_x_21913:
        /* <DEDUP_REMOVED lines=21> */
.L_x_21922:
[----:B------:R-:W-:Y:S05]  /*28d0*/  BSYNC B1 ;  /* 0x0000000000017941 */ /* 0x000fea0003800000 */
.L_x_21921:
[----:B------:R-:W-:Y:S01]  /*28e0*/  IMAD.SHL.U32 R3, R3, 0x200000, RZ ;  /* 0x0020000003037824 */ /* 0x000fe200078e00ff */
[----:B------:R-:W-:-:S04]  /*28f0*/  LEA R5, R0, 0x37800000, 0x17 ;  /* 0x3780000000057811 */ /* 0x000fc800078eb8ff */
[----:B------:R-:W-:Y:S02]  /*2900*/  LOP3.LUT R24, R5, R3, R24, 0xfe, !PT ;  /* 0x0000000305187212 */ /* 0x000fe400078efe18 */
.L_x_21920:
[----:B------:R-:W-:Y:S05]  /*2910*/  BSYNC B0 ;  /* 0x0000000000007941 */ /* 0x000fea0003800000 */
.L_x_21919:
[----:B------:R-:W0:Y:S01]  /*2920*/  F2I.FTZ.TRUNC.NTZ R24, R24 ;  /* 0x0000001800187305 */ /* 0x000e22000021f100 */
[----:B------:R-:W-:Y:S05]  /*2930*/  BRA `(.L_x_21900) ;  /* 0x0000029000007947 */ /* 0x000fea0003800000 */
.L_x_21912:
        /* <DEDUP_REMOVED lines=14> */
.L_x_21926:
[----:B------:R-:W-:Y:S05]  /*2a20*/  BSYNC B0 ;  /* 0x0000000000007941 */ /* 0x000fea0003800000 */
.L_x_21925:
[----:B------:R-:W0:Y:S01]  /*2a30*/  F2I.FTZ.TRUNC.NTZ R24, R24 ;  /* 0x0000001800187305 */ /* 0x000e22000021f100 */
[----:B------:R-:W-:Y:S05]  /*2a40*/  BRA `(.L_x_21900) ;  /* 0x0000018000007947 */ /* 0x000fea0003800000 */
.L_x_21899:
        /* <DEDUP_REMOVED lines=21> */
.L_x_21924:
[----:B------:R0:W5:Y:S01]  /*2ba0*/  LDG.E R24, [R4.64] ;  /* 0x0000002404187981 */ /* 0x000162000c1e1900 */
[----:B------:R-:W-:Y:S05]  /*2bb0*/  BRA `(.L_x_21900) ;  /* 0x0000001000007947 */ /* 0x000fea0003800000 */
.L_x_21923:
[----:B------:R0:W5:Y:S02]  /*2bc0*/  LDG.E R24, [R4.64] ;  /* 0x0000002404187981 */ /* 0x000164000c1e1900 */
.L_x_21900:
        /* <DEDUP_REMOVED lines=16> */
.L_x_21930:
[----:B------:R0:W5:Y:S01]  /*2cd0*/  LDG.E.U8 R29, [R4.64] ;  /* 0x00000024041d7981 */ /* 0x000162000c1e1100 */
[----:B------:R-:W-:Y:S05]  /*2ce0*/  BRA `(.L_x_21932) ;  /* 0x00000d0000007947 */ /* 0x000fea0003800000 */
.L_x_21929:
        /* <DEDUP_REMOVED lines=8> */
.L_x_21934:
[----:B------:R0:W5:Y:S01]  /*2d70*/  LDG.E R29, [R4.64] ;  /* 0x00000024041d7981 */ /* 0x000162000c1e1900 */
[----:B------:R-:W-:Y:S05]  /*2d80*/  BRA `(.L_x_21932) ;  /* 0x00000c6000007947 */ /* 0x000fea0003800000 */
.L_x_21933:
[----:B------:R0:W5:Y:S01]  /*2d90*/  LDG.E.S16 R29, [R4.64] ;  /* 0x00000024041d7981 */ /* 0x000162000c1e1700 */
[----:B------:R-:W-:Y:S05]  /*2da0*/  BRA `(.L_x_21932) ;  /* 0x00000c4000007947 */ /* 0x000fea0003800000 */
.L_x_21928:
        /* <DEDUP_REMOVED lines=9> */
.L_x_21936:
[----:B------:R-:W3:Y:S02]  /*2e40*/  LDG.E.U16 R4, [R4.64] ;  /* 0x0000002404047981 */ /* 0x000ee4000c1e1500 */
[----:B---3--:R-:W-:-:S06]  /*2e50*/  HADD2.F32 R29, -RZ, R4.H0_H0 ;  /* 0x20000004ff1d7230 */ /* 0x008fcc0000004100 */
[----:B------:R-:W0:Y:S01]  /*2e60*/  F2I.FTZ.TRUNC.NTZ R29, R29 ;  /* 0x0000001d001d7305 */ /* 0x000e22000021f100 */
[----:B------:R-:W-:Y:S05]  /*2e70*/  BRA `(.L_x_21932) ;  /* 0x00000b7000007947 */ /* 0x000fea0003800000 */
.L_x_21935:
        /* <DEDUP_REMOVED lines=9> */
.L_x_21938:
[----:B------:R-:W3:Y:S02]  /*2f10*/  LDG.E.U16 R4, [R4.64] ;  /* 0x0000002404047981 */ /* 0x000ee4000c1e1500 */
[----:B---3--:R-:W-:-:S06]  /*2f20*/  HADD2.F32 R29, -RZ, R4.H0_H0 ;  /* 0x20000004ff1d7230 */ /* 0x008fcc0000004100 */
[----:B------:R-:W0:Y:S01]  /*2f30*/  F2I.FTZ.TRUNC.NTZ R29, R29 ;  /* 0x0000001d001d7305 */ /* 0x000e22000021f100 */
[----:B------:R-:W-:Y:S05]  /*2f40*/  BRA `(.L_x_21932) ;  /* 0x00000aa000007947 */ /* 0x000fea0003800000 */
.L_x_21937:
[----:B------:R-:W3:Y:S02]  /*2f50*/  LDG.E.64 R4, [R4.64] ;  /* 0x0000002404047981 */ /* 0x000ee4000c1e1b00 */
[----:B---3--:R0:W3:Y:S01]  /*2f60*/  F2I.F64.TRUNC R29, R4 ;  /* 0x00000004001d7311 */ /* 0x0080e2000030d100 */
[----:B------:R-:W-:Y:S05]  /*2f70*/  BRA `(.L_x_21932) ;  /* 0x00000a7000007947 */ /* 0x000fea0003800000 */
.L_x_21927:
        /* <DEDUP_REMOVED lines=12> */
.L_x_21941:
[----:B------:R-:W3:Y:S02]  /*3040*/  LDG.E.64 R4, [R4.64] ;  /* 0x0000002404047981 */ /* 0x000ee4000c1e1b00 */
[----:B---3--:R0:W3:Y:S01]  /*3050*/  F2I.F64.TRUNC R29, R4 ;  /* 0x00000004001d7311 */ /* 0x0080e2000030d100 */
[----:B------:R-:W-:Y:S05]  /*3060*/  BRA `(.L_x_21932) ;  /* 0x0000098000007947 */ /* 0x000fea0003800000 */
.L_x_21940:
        /* <DEDUP_REMOVED lines=27> */
.L_x_21943:
        /* <DEDUP_REMOVED lines=14> */
.L_x_21942:
[----:B------:R-:W3:Y:S02]  /*3300*/  LDG.E.U16 R29, [R4.64] ;  /* 0x00000024041d7981 */ /* 0x000ee4000c1e1500 */
[----:B---3--:R-:W-:-:S06]  /*3310*/  PRMT R29, RZ, 0x5410, R29 ;  /* 0x00005410ff1d7816 */ /* 0x008fcc000000001d */
[----:B------:R-:W0:Y:S01]  /*3320*/  F2I.FTZ.TRUNC.NTZ R29, R29 ;  /* 0x0000001d001d7305 */ /* 0x000e22000021f100 */
[----:B------:R-:W-:Y:S05]  /*3330*/  BRA `(.L_x_21932) ;  /* 0x000006b000007947 */ /* 0x000fea0003800000 */
.L_x_21939:
        /* <DEDUP_REMOVED lines=10> */
.L_x_21946:
        /* <DEDUP_REMOVED lines=21> */
.L_x_21950:
[----:B------:R-:W-:Y:S05]  /*3530*/  BSYNC B1 ;  /* 0x0000000000017941 */ /* 0x000fea0003800000 */
.L_x_21949:
[----:B------:R-:W-:Y:S01]  /*3540*/  IMAD.SHL.U32 R3, R3, 0x100000, RZ ;  /* 0x0010000003037824 */ /* 0x000fe200078e00ff */
[----:B------:R-:W-:-:S04]  /*3550*/  LEA R0, R0, 0x3b800000, 0x17 ;  /* 0x3b80000000007811 */ /* 0x000fc800078eb8ff */
[----:B------:R-:W-:Y:S02]  /*3560*/  LOP3.LUT R29, R0, R3, R29, 0xfe, !PT ;  /* 0x00000003001d7212 */ /* 0x000fe400078efe1d */
.L_x_21948:
[----:B------:R-:W-:Y:S05]  /*3570*/  BSYNC B0 ;  /* 0x0000000000007941 */ /* 0x000fea0003800000 */
.L_x_21947:
[----:B------:R-:W0:Y:S01]  /*3580*/  F2I.FTZ.TRUNC.NTZ R29, R29 ;  /* 0x0000001d001d7305 */ /* 0x000e22000021f100 */
[----:B------:R-:W-:Y:S05]  /*3590*/  BRA `(.L_x_21932) ;  /* 0x0000045000007947 */ /* 0x000fea0003800000 */
.L_x_21945:
        /* <DEDUP_REMOVED lines=21> */
.L_x_21954:
[----:B------:R-:W-:Y:S05]  /*36f0*/  BSYNC B1 ;  /* 0x0000000000017941 */ /* 0x000fea0003800000 */
.L_x_21953:
[----:B------:R-:W-:Y:S01]  /*3700*/  IMAD.SHL.U32 R3, R3, 0x200000, RZ ;  /* 0x0020000003037824 */ /* 0x000fe200078e00ff */
[----:B------:R-:W-:-:S04]  /*3710*/  LEA R0, R0, 0x37800000, 0x17 ;  /* 0x3780000000007811 */ /* 0x000fc800078eb8ff */
[----:B------:R-:W-:Y:S02]  /*3720*/  LOP3.LUT R29, R0, R3, R29, 0xfe, !PT ;  /* 0x00000003001d7212 */ /* 0x000fe400078efe1d */
.L_x_21952:
[----:B------:R-:W-:Y:S05]  /*3730*/  BSYNC B0 ;  /* 0x0000000000007941 */ /* 0x000fea0003800000 */
.L_x_21951:
[----:B------:R-:W0:Y:S01]  /*3740*/  F2I.FTZ.TRUNC.NTZ R29, R29 ;  /* 0x0000001d001d7305 */ /* 0x000e22000021f100 */
[----:B------:R-:W-:Y:S05]  /*3750*/  BRA `(.L_x_21932) ;  /* 0x0000029000007947 */ /* 0x000fea0003800000 */
.L_x_21944:
        /* <DEDUP_REMOVED lines=14> */
.L_x_21958:
[----:B------:R-:W-:Y:S05]  /*3840*/  BSYNC B0 ;  /* 0x0000000000007941 */ /* 0x000fea0003800000 */
.L_x_21957:
[----:B------:R-:W0:Y:S01]  /*3850*/  F2I.FTZ.TRUNC.NTZ R29, R29 ;  /* 0x0000001d001d7305 */ /* 0x000e22000021f100 */
[----:B------:R-:W-:Y:S05]  /*3860*/  BRA `(.L_x_21932) ;  /* 0x0000018000007947 */ /* 0x000fea0003800000 */
.L_x_21931:
        /* <DEDUP_REMOVED lines=21> */
.L_x_21956:
[----:B------:R0:W5:Y:S01]  /*39c0*/  LDG.E R29, [R4.64] ;  /* 0x00000024041d7981 */ /* 0x000162000c1e1900 */
[----:B------:R-:W-:Y:S05]  /*39d0*/  BRA `(.L_x_21932) ;  /* 0x0000001000007947 */ /* 0x000fea0003800000 */
.L_x_21955:
[----:B------:R0:W5:Y:S02]  /*39e0*/  LDG.E R29, [R4.64] ;  /* 0x00000024041d7981 */ /* 0x000164000c1e1900 */
.L_x_21932:
[----:B------:R-:W-:-:S03]  /*39f0*/  IADD3 R17, R17, 0x80, RZ ;  /* 0x0000008011117810 */ /* 0x000fc60007ffe0ff */
.L_x_21894:
[----:B------:R-:W-:Y:S05]  /*3a00*/  BSYNC B6 ;  /* 0x0000000000067941 */ /* 0x000fea0003800000 */
.L_x_21893:
        /* <DEDUP_REMOVED lines=23> */
.L_x_21964:
[----:B------:R0:W5:Y:S01]  /*3b80*/  LDG.E.U8 R25, [R4.64] ;  /* 0x0000002404197981 */ /* 0x000162000c1e1100 */
[----:B------:R-:W-:Y:S05]  /*3b90*/  BRA `(.L_x_21966) ;  /* 0x00000d0000007947 */ /* 0x000fea0003800000 */
.L_x_21963:
        /* <DEDUP_REMOVED lines=8> */
.L_x_21968:
[----:B------:R0:W5:Y:S01]  /*3c20*/  LDG.E R25, [R4.64] ;  /* 0x0000002404197981 */ /* 0x000162000c1e1900 */
[----:B------:R-:W-:Y:S05]  /*3c30*/  BRA `(.L_x_21966) ;  /* 0x00000c6000007947 */ /* 0x000fea0003800000 */
.L_x_21967:
[----:B------:R0:W5:Y:S01]  /*3c40*/  LDG.E.S16 R25, [R4.64] ;  /* 0x0000002404197981 */ /* 0x000162000c1e1700 */
[----:B------:R-:W-:Y:S05]  /*3c50*/  BRA `(.L_x_21966) ;  /* 0x00000c4000007947 */ /* 0x000fea0003800000 */
.L_x_21962:
        /* <DEDUP_REMOVED lines=9> */
.L_x_21970:
[----:B------:R-:W4:Y:S02]  /*3cf0*/  LDG.E.U16 R4, [R4.64] ;  /* 0x0000002404047981 */ /* 0x000f24000c1e1500 */
[----:B----4-:R-:W-:-:S06]  /*3d00*/  HADD2.F32 R25, -RZ, R4.H0_H0 ;  /* 0x20000004ff197230 */ /* 0x010fcc0000004100 */
[----:B------:R-:W0:Y:S01]  /*3d10*/  F2I.FTZ.TRUNC.NTZ R25, R25 ;  /* 0x0000001900197305 */ /* 0x000e22000021f100 */
[----:B------:R-:W-:Y:S05]  /*3d20*/  BRA `(.L_x_21966) ;  /* 0x00000b7000007947 */ /* 0x000fea0003800000 */
.L_x_21969:
        /* <DEDUP_REMOVED lines=9> */
.L_x_21972:
[----:B------:R-:W4:Y:S02]  /*3dc0*/  LDG.E.U16 R4, [R4.64] ;  /* 0x0000002404047981 */ /* 0x000f24000c1e1500 */
[----:B----4-:R-:W-:-:S06]  /*3dd0*/  HADD2.F32 R25, -RZ, R4.H0_H0 ;  /* 0x20000004ff197230 */ /* 0x010fcc0000004100 */
[----:B------:R-:W0:Y:S01]  /*3de0*/  F2I.FTZ.TRUNC.NTZ R25, R25 ;  /* 0x0000001900197305 */ /* 0x000e22000021f100 */
[----:B------:R-:W-:Y:S05]  /*3df0*/  BRA `(.L_x_21966) ;  /* 0x00000aa000007947 */ /* 0x000fea0003800000 */
.L_x_21971:
[----:B------:R-:W4:Y:S02]  /*3e00*/  LDG.E.64 R4, [R4.64] ;  /* 0x0000002404047981 */ /* 0x000f24000c1e1b00 */
[----:B----4-:R0:W4:Y:S01]  /*3e10*/  F2I.F64.TRUNC R25, R4 ;  /* 0x0000000400197311 */ /* 0x010122000030d100 */
[----:B------:R-:W-:Y:S05]  /*3e20*/  BRA `(.L_x_21966) ;  /* 0x00000a7000007947 */ /* 0x000fea0003800000 */
.L_x_21961:
        /* <DEDUP_REMOVED lines=12> */
.L_x_21975:
[----:B------:R-:W4:Y:S02]  /*3ef0*/  LDG.E.64 R4, [R4.64] ;  /* 0x0000002404047981 */ /* 0x000f24000c1e1b00 */
[----:B----4-:R0:W4:Y:S01]  /*3f00*/  F2I.F64.TRUNC R25, R4 ;  /* 0x0000000400197311 */ /* 0x010122000030d100 */
[----:B------:R-:W-:Y:S05]  /*3f10*/  BRA `(.L_x_21966) ;  /* 0x0000098000007947 */ /* 0x000fea0003800000 */
.L_x_21974:
        /* <DEDUP_REMOVED lines=27> */
.L_x_21977:
        /* <DEDUP_REMOVED lines=14> */
.L_x_21976:
[----:B------:R-:W4:Y:S02]  /*41b0*/  LDG.E.U16 R25, [R4.64] ;  /* 0x0000002404197981 */ /* 0x000f24000c1e1500 */
[----:B----4-:R-:W-:-:S06]  /*41c0*/  PRMT R25, RZ, 0x5410, R25 ;  /* 0x00005410ff197816 */ /* 0x010fcc0000000019 */
[----:B------:R-:W0:Y:S01]  /*41d0*/  F2I.FTZ.TRUNC.NTZ R25, R25 ;  /* 0x0000001900197305 */ /* 0x000e22000021f100 */
[----:B------:R-:W-:Y:S05]  /*41e0*/  BRA `(.L_x_21966) ;  /* 0x000006b000007947 */ /* 0x000fea0003800000 */
.L_x_21973:
        /* <DEDUP_REMOVED lines=10> */
.L_x_21980:
        /* <DEDUP_REMOVED lines=21> */
.L_x_21984:
[----:B------:R-:W-:Y:S05]  /*43e0*/  BSYNC B1 ;  /* 0x0000000000017941 */ /* 0x000fea0003800000 */
.L_x_21983:
[----:B------:R-:W-:Y:S01]  /*43f0*/  IMAD.SHL.U32 R3, R3, 0x100000, RZ ;  /* 0x0010000003037824 */ /* 0x000fe200078e00ff */
[----:B------:R-:W-:-:S04]  /*4400*/  LEA R0, R0, 0x3b800000, 0x17 ;  /* 0x3b80000000007811 */ /* 0x000fc800078eb8ff */
[----:B------:R-:W-:Y:S02]  /*4410*/  LOP3.LUT R25, R0, R3, R25, 0xfe, !PT ;  /* 0x0000000300197212 */ /* 0x000fe400078efe19 */
.L_x_21982:
[----:B------:R-:W-:Y:S05]  /*4420*/  BSYNC B0 ;  /* 0x0000000000007941 */ /* 0x000fea0003800000 */
.L_x_21981:
[----:B------:R-:W0:Y:S01]  /*4430*/  F2I.FTZ.TRUNC.NTZ R25, R25 ;  /* 0x0000001900197305 */ /* 0x000e22000021f100 */
[----:B------:R-:W-:Y:S05]  /*4440*/  BRA `(.L_x_21966) ;  /* 0x0000045000007947 */ /* 0x000fea0003800000 */
.L_x_21979:
        /* <DEDUP_REMOVED lines=21> */
.L_x_21988:
[----:B------:R-:W-:Y:S05]  /*45a0*/  BSYNC B1 ;  /* 0x0000000000017941 */ /* 0x000fea0003800000 */
.L_x_21987:
[----:B------:R-:W-:Y:S01]  /*45b0*/  IMAD.SHL.U32 R3, R3, 0x200000, RZ ;  /* 0x0020000003037824 */ /* 0x000fe200078e00ff */
[----:B------:R-:W-:-:S04]  /*45c0*/  LEA R0, R0, 0x37800000, 0x17 ;  /* 0x3780000000007811 */ /* 0x000fc800078eb8ff */
[----:B------:R-:W-:Y:S02]  /*45d0*/  LOP3.LUT R25, R0, R3, R25, 0xfe, !PT ;  /* 0x0000000300197212 */ /* 0x000fe400078efe19 */
.L_x_21986:
[----:B------:R-:W-:Y:S05]  /*45e0*/  BSYNC B0 ;  /* 0x0000000000007941 */ /* 0x000fea0003800000 */
.L_x_21985:
[----:B------:R-:W0:Y:S01]  /*45f0*/  F2I.FTZ.TRUNC.NTZ R25, R25 ;  /* 0x0000001900197305 */ /* 0x000e22000021f100 */
[----:B------:R-:W-:Y:S05]  /*4600*/  BRA `(.L_x_21966) ;  /* 0x0000029000007947 */ /* 0x000fea0003800000 */
.L_x_21978:
        /* <DEDUP_REMOVED lines=14> */
.L_x_21992:
[----:B------:R-:W-:Y:S05]  /*46f0*/  BSYNC B0 ;  /* 0x0000000000007941 */ /* 0x000fea0003800000 */
.L_x_21991:
[----:B------:R-:W0:Y:S01]  /*4700*/  F2I.FTZ.TRUNC.NTZ R25, R25 ;  /* 0x0000001900197305 */ /* 0x000e22000021f100 */
[----:B------:R-:W-:Y:S05]  /*4710*/  BRA `(.L_x_21966) ;  /* 0x0000018000007947 */ /* 0x000fea0003800000 */
.L_x_21965:
        /* <DEDUP_REMOVED lines=21> */
.L_x_21990:
[----:B------:R0:W5:Y:S01]  /*4870*/  LDG.E R25, [R4.64] ;  /* 0x0000002404197981 */ /* 0x000162000c1e1900 */
[----:B------:R-:W-:Y:S05]  /*4880*/  BRA `(.L_x_21966) ;  /* 0x0000001000007947 */ /* 0x000fea0003800000 */
.L_x_21989:
[----:B------:R0:W5:Y:S02]  /*4890*/  LDG.E R25, [R4.64] ;  /* 0x0000002404197981 */ /* 0x000164000c1e1900 */
.L_x_21966:
        /* <DEDUP_REMOVED lines=16> */
.L_x_21996:
[----:B------:R0:W5:Y:S01]  /*49a0*/  LDG.E.U8 R22, [R4.64] ;  /* 0x0000002404167981 */ /* 0x000162000c1e1100 */
[----:B------:R-:W-:Y:S05]  /*49b0*/  BRA `(.L_x_21998) ;  /* 0x00000d0000007947 */ /* 0x000fea0003800000 */
.L_x_21995:
        /* <DEDUP_REMOVED lines=8> */
.L_x_22000:
[----:B------:R0:W5:Y:S01]  /*4a40*/  LDG.E R22, [R4.64] ;  /* 0x0000002404167981 */ /* 0x000162000c1e1900 */
[----:B------:R-:W-:Y:S05]  /*4a50*/  BRA `(.L_x_21998) ;  /* 0x00000c6000007947 */ /* 0x000fea0003800000 */
.L_x_21999:
[----:B------:R0:W5:Y:S01]  /*4a60*/  LDG.E.S16 R22, [R4.64] ;  /* 0x0000002404167981 */ /* 0x000162000c1e1700 */
[----:B------:R-:W-:Y:S05]  /*4a70*/  BRA `(.L_x_21998) ;  /* 0x00000c4000007947 */ /* 0x000fea0003800000 */
.L_x_21994:
        /* <DEDUP_REMOVED lines=9> */
.L_x_22002:
[----:B----4-:R-:W4:Y:S02]  /*4b10*/  LDG.E.U16 R4, [R4.64] ;  /* 0x0000002404047981 */ /* 0x010f24000c1e1500 */
[----:B----4-:R-:W-:-:S06]  /*4b20*/  HADD2.F32 R22, -RZ, R4.H0_H0 ;  /* 0x20000004ff167230 */ /* 0x010fcc0000004100 */
[----:B------:R-:W0:Y:S01]  /*4b30*/  F2I.FTZ.TRUNC.NTZ R22, R22 ;  /* 0x0000001600167305 */ /* 0x000e22000021f100 */
[----:B------:R-:W-:Y:S05]  /*4b40*/  BRA `(.L_x_21998) ;  /* 0x00000b7000007947 */ /* 0x000fea0003800000 */
.L_x_22001:
        /* <DEDUP_REMOVED lines=9> */
.L_x_22004:
[----:B----4-:R-:W4:Y:S02]  /*4be0*/  LDG.E.U16 R4, [R4.64] ;  /* 0x0000002404047981 */ /* 0x010f24000c1e1500 */
[----:B----4-:R-:W-:-:S06]  /*4bf0*/  HADD2.F32 R22, -RZ, R4.H0_H0 ;  /* 0x20000004ff167230 */ /* 0x010fcc0000004100 */
[----:B------:R-:W0:Y:S01]  /*4c00*/  F2I.FTZ.TRUNC.NTZ R22, R22 ;  /* 0x0000001600167305 */ /* 0x000e22000021f100 */
[----:B------:R-:W-:Y:S05]  /*4c10*/  BRA `(.L_x_21998) ;  /* 0x00000aa000007947 */ /* 0x000fea0003800000 */
.L_x_22003:
[----:B----4-:R-:W4:Y:S02]  /*4c20*/  LDG.E.64 R22, [R4.64] ;  /* 0x0000002404167981 */ /* 0x010f24000c1e1b00 */
[----:B----4-:R0:W4:Y:S01]  /*4c30*/  F2I.F64.TRUNC R22, R22 ;  /* 0x0000001600167311 */ /* 0x010122000030d100 */
[----:B------:R-:W-:Y:S05]  /*4c40*/  BRA `(.L_x_21998) ;  /* 0x00000a7000007947 */ /* 0x000fea0003800000 */
.L_x_21993:
        /* <DEDUP_REMOVED lines=12> */
.L_x_22007:
[----:B----4-:R-:W4:Y:S02]  /*4d10*/  LDG.E.64 R4, [R4.64] ;  /* 0x0000002404047981 */ /* 0x010f24000c1e1b00 */
[----:B----4-:R0:W4:Y:S01]  /*4d20*/  F2I.F64.TRUNC R22, R4 ;  /* 0x0000000400167311 */ /* 0x010122000030d100 */
[----:B------:R-:W-:Y:S05]  /*4d30*/  BRA `(.L_x_21998) ;  /* 0x0000098000007947 */ /* 0x000fea0003800000 */
.L_x_22006:
        /* <DEDUP_REMOVED lines=27> */
.L_x_22009:
        /* <DEDUP_REMOVED lines=14> */
.L_x_22008:
[----:B----4-:R-:W4:Y:S02]  /*4fd0*/  LDG.E.U16 R22, [R4.64] ;  /* 0x0000002404167981 */ /* 0x010f24000c1e1500 */
[----:B----4-:R-:W-:-:S06]  /*4fe0*/  PRMT R22, RZ, 0x5410, R22 ;  /* 0x00005410ff167816 */ /* 0x010fcc0000000016 */
[----:B------:R-:W0:Y:S01]  /*4ff0*/  F2I.FTZ.TRUNC.NTZ R22, R22 ;  /* 0x0000001600167305 */ /* 0x000e22000021f100 */
[----:B------:R-:W-:Y:S05]  /*5000*/  BRA `(.L_x_21998) ;  /* 0x000006b000007947 */ /* 0x000fea0003800000 */
.L_x_22005:
        /* <DEDUP_REMOVED lines=10> */
.L_x_22012:
        /* <DEDUP_REMOVED lines=21> */
.L_x_22016:
[----:B------:R-:W-:Y:S05]  /*5200*/  BSYNC B1 ;  /* 0x0000000000017941 */ /* 0x000fea0003800000 */
.L_x_22015:
[----:B------:R-:W-:Y:S01]  /*5210*/  IMAD.SHL.U32 R3, R3, 0x100000, RZ ;  /* 0x0010000003037824 */ /* 0x000fe200078e00ff */
[----:B------:R-:W-:-:S04]  /*5220*/  LEA R5, R0, 0x3b800000, 0x17 ;  /* 0x3b80000000057811 */ /* 0x000fc800078eb8ff */
[----:B------:R-:W-:Y:S02]  /*5230*/  LOP3.LUT R22, R5, R3, R22, 0xfe, !PT ;  /* 0x0000000305167212 */ /* 0x000fe400078efe16 */
.L_x_22014:
[----:B------:R-:W-:Y:S05]  /*5240*/  BSYNC B0 ;  /* 0x0000000000007941 */ /* 0x000fea0003800000 */
.L_x_22013:
[----:B------:R-:W0:Y:S01]  /*5250*/  F2I.FTZ.TRUNC.NTZ R22, R22 ;  /* 0x0000001600167305 */ /* 0x000e22000021f100 */
[----:B------:R-:W-:Y:S05]  /*5260*/  BRA `(.L_x_21998) ;  /* 0x0000045000007947 */ /* 0x000fea0003800000 */
.L_x_22011:
        /* <DEDUP_REMOVED lines=21> */
.L_x_22020:
[----:B------:R-:W-:Y:S05]  /*53c0*/  BSYNC B1 ;  /* 0x0000000000017941 */ /* 0x000fea0003800000 */
.L_x_22019:
[----:B------:R-:W-:Y:S01]  /*53d0*/  IMAD.SHL.U32 R3, R3, 0x200000, RZ ;  /* 0x0020000003037824 */ /* 0x000fe200078e00ff */
[----:B------:R-:W-:-:S04]  /*53e0*/  LEA R5, R0, 0x37800000, 0x17 ;  /* 0x3780000000057811 */ /* 0x000fc800078eb8ff */
[----:B------:R-:W-:Y:S02]  /*53f0*/  LOP3.LUT R22, R5, R3, R22, 0xfe, !PT ;  /* 0x0000000305167212 */ /* 0x000fe400078efe16 */
.L_x_22018:
[----:B------:R-:W-:Y:S05]  /*5400*/  BSYNC B0 ;  /* 0x0000000000007941 */ /* 0x000fea0003800000 */
.L_x_22017:
[----:B------:R-:W0:Y:S01]  /*5410*/  F2I.FTZ.TRUNC.NTZ R22, R22 ;  /* 0x0000001600167305 */ /* 0x000e22000021f100 */
[----:B------:R-:W-:Y:S05]  /*5420*/  BRA `(.L_x_21998) ;  /* 0x0000029000007947 */ /* 0x000fea0003800000 */
.L_x_22010:
        /* <DEDUP_REMOVED lines=14> */
.L_x_22024:
[----:B------:R-:W-:Y:S05]  /*5510*/  BSYNC B0 ;  /* 0x0000000000007941 */ /* 0x000fea0003800000 */
.L_x_22023:
[----:B------:R-:W0:Y:S01]  /*5520*/  F2I.FTZ.TRUNC.NTZ R22, R22 ;  /* 0x0000001600167305 */ /* 0x000e22000021f100 */
[----:B------:R-:W-:Y:S05]  /*5530*/  BRA `(.L_x_21998) ;  /* 0x0000018000007947 */ /* 0x000fea0003800000 */
.L_x_21997:
        /* <DEDUP_REMOVED lines=21> */
.L_x_22022:
[----:B------:R0:W5:Y:S01]  /*5690*/  LDG.E R22, [R4.64] ;  /* 0x0000002404167981 */ /* 0x000162000c1e1900 */
[----:B------:R-:W-:Y:S05]  /*56a0*/  BRA `(.L_x_21998) ;  /* 0x0000001000007947 */ /* 0x000fea0003800000 */
.L_x_22021:
[----:B------:R0:W5:Y:S02]  /*56b0*/  LDG.E R22, [R4.64] ;  /* 0x0000002404167981 */ /* 0x000164000c1e1900 */
.L_x_21998:
[----:B------:R-:W-:-:S03]  /*56c0*/  IADD3 R17, R17, 0x80, RZ ;  /* 0x0000008011117810 */ /* 0x000fc60007ffe0ff */
.L_x_21960:
[----:B------:R-:W-:Y:S05]  /*56d0*/  BSYNC B6 ;  /* 0x0000000000067941 */ /* 0x000fea0003800000 */
.L_x_21959:
        /* <DEDUP_REMOVED lines=21> */
.L_x_22030:
[----:B------:R0:W5:Y:S01]  /*5830*/  LDG.E.U8 R23, [R4.64] ;  /* 0x0000002404177981 */ /* 0x000162000c1e1100 */
[----:B------:R-:W-:Y:S05]  /*5840*/  BRA `(.L_x_22032) ;  /* 0x00000d0000007947 */ /* 0x000fea0003800000 */
.L_x_22029:
        /* <DEDUP_REMOVED lines=8> */
.L_x_22034:
[----:B------:R0:W5:Y:S01]  /*58d0*/  LDG.E R23, [R4.64] ;  /* 0x0000002404177981 */ /* 0x000162000c1e1900 */
[----:B------:R-:W-:Y:S05]  /*58e0*/  BRA `(.L_x_22032) ;  /* 0x00000c6000007947 */ /* 0x000fea0003800000 */
.L_x_22033:
[----:B------:R0:W5:Y:S01]  /*58f0*/  LDG.E.S16 R23, [R4.64] ;  /* 0x0000002404177981 */ /* 0x000162000c1e1700 */
[----:B------:R-:W-:Y:S05]  /*5900*/  BRA `(.L_x_22032) ;  /* 0x00000c4000007947 */ /* 0x000fea0003800000 */
.L_x_22028:
        /* <DEDUP_REMOVED lines=9> */
.L_x_22036:
[----:B----4-:R-:W4:Y:S02]  /*59a0*/  LDG.E.U16 R4, [R4.64] ;  /* 0x0000002404047981 */ /* 0x010f24000c1e1500 */
[----:B----4-:R-:W-:-:S06]  /*59b0*/  HADD2.F32 R23, -RZ, R4.H0_H0 ;  /* 0x20000004ff177230 */ /* 0x010fcc0000004100 */
[----:B------:R-:W0:Y:S01]  /*59c0*/  F2I.FTZ.TRUNC.NTZ R23, R23 ;  /* 0x0000001700177305 */ /* 0x000e22000021f100 */
[----:B------:R-:W-:Y:S05]  /*59d0*/  BRA `(.L_x_22032) ;  /* 0x00000b7000007947 */ /* 0x000fea0003800000 */
.L_x_22035:
        /* <DEDUP_REMOVED lines=9> */
.L_x_22038:
[----:B----4-:R-:W4:Y:S02]  /*5a70*/  LDG.E.U16 R4, [R4.64] ;  /* 0x0000002404047981 */ /* 0x010f24000c1e1500 */
[----:B----4-:R-:W-:-:S06]  /*5a80*/  HADD2.F32 R23, -RZ, R4.H0_H0 ;  /* 0x20000004ff177230 */ /* 0x010fcc0000004100 */
[----:B------:R-:W0:Y:S01]  /*5a90*/  F2I.FTZ.TRUNC.NTZ R23, R23 ;  /* 0x0000001700177305 */ /* 0x000e22000021f100 */
[----:B------:R-:W-:Y:S05]  /*5aa0*/  BRA `(.L_x_22032) ;  /* 0x00000aa000007947 */ /* 0x000fea0003800000 */
.L_x_22037:
[----:B----4-:R-:W4:Y:S02]  /*5ab0*/  LDG.E.64 R4, [R4.64] ;  /* 0x0000002404047981 */ /* 0x010f24000c1e1b00 */
[----:B----4-:R0:W4:Y:S01]  /*5ac0*/  F2I.F64.TRUNC R23, R4 ;  /* 0x0000000400177311 */ /* 0x010122000030d100 */
[----:B------:R-:W-:Y:S05]  /*5ad0*/  BRA `(.L_x_22032) ;  /* 0x00000a7000007947 */ /* 0x000fea0003800000 */
.L_x_22027:
        /* <DEDUP_REMOVED lines=12> */
.L_x_22041:
[----:B----4-:R-:W4:Y:S02]  /*5ba0*/  LDG.E.64 R4, [R4.64] ;  /* 0x0000002404047981 */ /* 0x010f24000c1e1b00 */
[----:B----4-:R0:W4:Y:S01]  /*5bb0*/  F2I.F64.TRUNC R23, R4 ;  /* 0x0000000400177311 */ /* 0x010122000030d100 */
[----:B------:R-:W-:Y:S05]  /*5bc0*/  BRA `(.L_x_22032) ;  /* 0x0000098000007947 */ /* 0x000fea0003800000 */
.L_x_22040:
        /* <DEDUP_REMOVED lines=27> */
.L_x_22043:
        /* <DEDUP_REMOVED lines=14> */
.L_x_22042:
[----:B----4-:R-:W4:Y:S02]  /*5e60*/  LDG.E.U16 R23, [R4.64] ;  /* 0x0000002404177981 */ /* 0x010f24000c1e1500 */
[----:B----4-:R-:W-:-:S06]  /*5e70*/  PRMT R23, RZ, 0x5410, R23 ;  /* 0x00005410ff177816 */ /* 0x010fcc0000000017 */
[----:B------:R-:W0:Y:S01]  /*5e80*/  F2I.FTZ.TRUNC.NTZ R23, R23 ;  /* 0x0000001700177305 */ /* 0x000e22000021f100 */
[----:B------:R-:W-:Y:S05]  /*5e90*/  BRA `(.L_x_22032) ;  /* 0x000006b000007947 */ /* 0x000fea0003800000 */
.L_x_22039:
        /* <DEDUP_REMOVED lines=10> */
.L_x_22046:
        /* <DEDUP_REMOVED lines=21> */
.L_x_22050:
[----:B------:R-:W-:Y:S05]  /*6090*/  BSYNC B1 ;  /* 0x0000000000017941 */ /* 0x000fea0003800000 */
.L_x_22049:
[----:B------:R-:W-:Y:S01]  /*60a0*/  IMAD.SHL.U32 R3, R3, 0x100000, RZ ;  /* 0x0010000003037824 */ /* 0x000fe200078e00ff */
[----:B------:R-:W-:-:S04]  /*60b0*/  LEA R0, R0, 0x3b800000, 0x17 ;  /* 0x3b80000000007811 */ /* 0x000fc800078eb8ff */
[----:B------:R-:W-:Y:S02]  /*60c0*/  LOP3.LUT R23, R0, R3, R23, 0xfe, !PT ;  /* 0x0000000300177212 */ /* 0x000fe400078efe17 */
.L_x_22048:
[----:B------:R-:W-:Y:S05]  /*60d0*/  BSYNC B0 ;  /* 0x0000000000007941 */ /* 0x000fea0003800000 */
.L_x_22047:
[----:B------:R-:W0:Y:S01]  /*60e0*/  F2I.FTZ.TRUNC.NTZ R23, R23 ;  /* 0x0000001700177305 */ /* 0x000e22000021f100 */
[----:B------:R-:W-:Y:S05]  /*60f0*/  BRA `(.L_x_22032) ;  /* 0x0000045000007947 */ /* 0x000fea0003800000 */
.L_x_22045:
        /* <DEDUP_REMOVED lines=21> */
.L_x_22054:
[----:B------:R-:W-:Y:S05]  /*6250*/  BSYNC B1 ;  /* 0x0000000000017941 */ /* 0x000fea0003800000 */
.L_x_22053:
[----:B------:R-:W-:Y:S01]  /*6260*/  IMAD.SHL.U32 R3, R3, 0x200000, RZ ;  /* 0x0020000003037824 */ /* 0x000fe200078e00ff */
[----:B------:R-:W-:-:S04]  /*6270*/  LEA R0, R0, 0x37800000, 0x17 ;  /* 0x3780000000007811 */ /* 0x000fc800078eb8ff */
[----:B------:R-:W-:Y:S02]  /*6280*/  LOP3.LUT R23, R0, R3, R23, 0xfe, !PT ;  /* 0x0000000300177212 */ /* 0x000fe400078efe17 */
.L_x_22052:
[----:B------:R-:W-:Y:S05]  /*6290*/  BSYNC B0 ;  /* 0x0000000000007941 */ /* 0x000fea0003800000 */
.L_x_22051:
[----:B------:R-:W0:Y:S01]  /*62a0*/  F2I.FTZ.TRUNC.NTZ R23, R23 ;  /* 0x0000001700177305 */ /* 0x000e22000021f100 */
[----:B------:R-:W-:Y:S05]  /*62b0*/  BRA `(.L_x_22032) ;  /* 0x0000029000007947 */ /* 0x000fea0003800000 */
.L_x_22044:
        /* <DEDUP_REMOVED lines=14> */
.L_x_22058:
[----:B------:R-:W-:Y:S05]  /*63a0*/  BSYNC B0 ;  /* 0x0000000000007941 */ /* 0x000fea0003800000 */
.L_x_22057:
[----:B------:R-:W0:Y:S01]  /*63b0*/  F2I.FTZ.TRUNC.NTZ R23, R23 ;  /* 0x0000001700177305 */ /* 0x000e22000021f100 */
[----:B------:R-:W-:Y:S05]  /*63c0*/  BRA `(.L_x_22032) ;  /* 0x0000018000007947 */ /* 0x000fea0003800000 */
.L_x_22031:
        /* <DEDUP_REMOVED lines=21> */
.L_x_22056:
[----:B------:R0:W5:Y:S01]  /*6520*/  LDG.E R23, [R4.64] ;  /* 0x0000002404177981 */ /* 0x000162000c1e1900 */
[----:B------:R-:W-:Y:S05]  /*6530*/  BRA `(.L_x_22032) ;  /* 0x0000001000007947 */ /* 0x000fea0003800000 */
.L_x_22055:
[----:B------:R0:W5:Y:S02]  /*6540*/  LDG.E R23, [R4.64] ;  /* 0x0000002404177981 */ /* 0x000164000c1e1900 */
.L_x_22032:
        /* <DEDUP_REMOVED lines=16> */
.L_x_22062:
[----:B------:R0:W5:Y:S01]  /*6650*/  LDG.E.U8 R18, [R4.64] ;  /* 0x0000002404127981 */ /* 0x000162000c1e1100 */
[----:B------:R-:W-:Y:S05]  /*6660*/  BRA `(.L_x_22026) ;  /* 0x00000cf000007947 */ /* 0x000fea0003800000 */
.L_x_22061:
        /* <DEDUP_REMOVED lines=8> */
.L_x_22065:
[----:B------:R0:W5:Y:S01]  /*66f0*/  LDG.E R18, [R4.64] ;  /* 0x0000002404127981 */ /* 0x000162000c1e1900 */
[----:B------:R-:W-:Y:S05]  /*6700*/  BRA `(.L_x_22026) ;  /* 0x00000c5000007947 */ /* 0x000fea0003800000 */
.L_x_22064:
[----:B------:R0:W5:Y:S01]  /*6710*/  LDG.E.S16 R18, [R4.64] ;  /* 0x0000002404127981 */ /* 0x000162000c1e1700 */
[----:B------:R-:W-:Y:S05]  /*6720*/  BRA `(.L_x_22026) ;  /* 0x00000c3000007947 */ /* 0x000fea0003800000 */
.L_x_22060:
        /* <DEDUP_REMOVED lines=9> */
.L_x_22067:
[----:B----4-:R-:W4:Y:S02]  /*67c0*/  LDG.E.U16 R4, [R4.64] ;  /* 0x0000002404047981 */ /* 0x010f24000c1e1500 */
[----:B----4-:R-:W-:-:S06]  /*67d0*/  HADD2.F32 R18, -RZ, R4.H0_H0 ;  /* 0x20000004ff127230 */ /* 0x010fcc0000004100 */
[----:B------:R-:W0:Y:S01]  /*67e0*/  F2I.FTZ.TRUNC.NTZ R18, R18 ;  /* 0x0000001200127305 */ /* 0x000e22000021f100 */
[----:B------:R-:W-:Y:S05]  /*67f0*/  BRA `(.L_x_22026) ;  /* 0x00000b6000007947 */ /* 0x000fea0003800000 */
.L_x_22066:
        /* <DEDUP_REMOVED lines=9> */
.L_x_22069:
[----:B----4-:R-:W4:Y:S02]  /*6890*/  LDG.E.U16 R4, [R4.64] ;  /* 0x0000002404047981 */ /* 0x010f24000c1e1500 */
[----:B----4-:R-:W-:-:S06]  /*68a0*/  HADD2.F32 R18, -RZ, R4.H0_H0 ;  /* 0x20000004ff127230 */ /* 0x010fcc0000004100 */
[----:B------:R-:W0:Y:S01]  /*68b0*/  F2I.FTZ.TRUNC.NTZ R18, R18 ;  /* 0x0000001200127305 */ /* 0x000e22000021f100 */
[----:B------:R-:W-:Y:S05]  /*68c0*/  BRA `(.L_x_22026) ;  /* 0x00000a9000007947 */ /* 0x000fea0003800000 */
.L_x_22068:
[----:B----4-:R-:W4:Y:S02]  /*68d0*/  LDG.E.64 R18, [R4.64] ;  /* 0x0000002404127981 */ /* 0x010f24000c1e1b00 */
[----:B----4-:R0:W4:Y:S01]  /*68e0*/  F2I.F64.TRUNC R18, R18 ;  /* 0x0000001200127311 */ /* 0x010122000030d100 */
[----:B------:R-:W-:Y:S05]  /*68f0*/  BRA `(.L_x_22026) ;  /* 0x00000a6000007947 */ /* 0x000fea0003800000 */
.L_x_22059:
        /* <DEDUP_REMOVED lines=12> */
.L_x_22072:
[----:B----4-:R-:W4:Y:S02]  /*69c0*/  LDG.E.64 R4, [R4.64] ;  /* 0x0000002404047981 */ /* 0x010f24000c1e1b00 */
[----:B----4-:R0:W4:Y:S01]  /*69d0*/  F2I.F64.TRUNC R18, R4 ;  /* 0x0000000400127311 */ /* 0x010122000030d100 */
[----:B------:R-:W-:Y:S05]  /*69e0*/  BRA `(.L_x_22026) ;  /* 0x0000097000007947 */ /* 0x000fea0003800000 */
.L_x_22071:
        /* <DEDUP_REMOVED lines=27> */
.L_x_22074:
        /* <DEDUP_REMOVED lines=14> */
.L_x_22073:
[----:B----4-:R-:W4:Y:S02]  /*6c80*/  LDG.E.U16 R18, [R4.64] ;  /* 0x0000002404127981 */ /* 0x010f24000c1e1500 */
[----:B----4-:R-:W-:-:S06]  /*6c90*/  PRMT R18, RZ, 0x5410, R18 ;  /* 0x00005410ff127816 */ /* 0x010fcc0000000012 */
[----:B------:R-:W0:Y:S01]  /*6ca0*/  F2I.FTZ.TRUNC.NTZ R18, R18 ;  /* 0x0000001200127305 */ /* 0x000e22000021f100 */
[----:B------:R-:W-:Y:S05]  /*6cb0*/  BRA `(.L_x_22026) ;  /* 0x000006a000007947 */ /* 0x000fea0003800000 */
.L_x_22070:
        /* <DEDUP_REMOVED lines=10> */
.L_x_22077:
        /* <DEDUP_REMOVED lines=21> */
.L_x_22081:
[----:B------:R-:W-:Y:S05]  /*6eb0*/  BSYNC B1 ;  /* 0x0000000000017941 */ /* 0x000fea0003800000 */
.L_x_22080:
[----:B------:R-:W-:Y:S01]  /*6ec0*/  IMAD.SHL.U32 R3, R3, 0x100000, RZ ;  /* 0x0010000003037824 */ /* 0x000fe200078e00ff */
[----:B------:R-:W-:-:S04]  /*6ed0*/  LEA R5, R0, 0x3b800000, 0x17 ;  /* 0x3b80000000057811 */ /* 0x000fc800078eb8ff */
[----:B------:R-:W-:Y:S02]  /*6ee0*/  LOP3.LUT R18, R5, R3, R18, 0xfe, !PT ;  /* 0x0000000305127212 */ /* 0x000fe400078efe12 */
.L_x_22079:
[----:B------:R-:W-:Y:S05]  /*6ef0*/  BSYNC B0 ;  /* 0x0000000000007941 */ /* 0x000fea0003800000 */
.L_x_22078:
[----:B------:R-:W0:Y:S01]  /*6f00*/  F2I.FTZ.TRUNC.NTZ R18, R18 ;  /* 0x0000001200127305 */ /* 0x000e22000021f100 */
[----:B------:R-:W-:Y:S05]  /*6f10*/  BRA `(.L_x_22026) ;  /* 0x0000044000007947 */ /* 0x000fea0003800000 */
.L_x_22076:
        /* <DEDUP_REMOVED lines=21> */
.L_x_22085:
[----:B------:R-:W-:Y:S05]  /*7070*/  BSYNC B1 ;  /* 0x0000000000017941 */ /* 0x000fea0003800000 */
.L_x_22084:
[----:B------:R-:W-:Y:S01]  /*7080*/  IMAD.SHL.U32 R3, R3, 0x200000, RZ ;  /* 0x0020000003037824 */ /* 0x000fe200078e00ff */
[----:B------:R-:W-:-:S04]  /*7090*/  LEA R5, R0, 0x37800000, 0x17 ;  /* 0x3780000000057811 */ /* 0x000fc800078eb8ff */
[----:B------:R-:W-:Y:S02]  /*70a0*/  LOP3.LUT R18, R5, R3, R18, 0xfe, !PT ;  /* 0x0000000305127212 */ /* 0x000fe400078efe12 */
.L_x_22083:
[----:B------:R-:W-:Y:S05]  /*70b0*/  BSYNC B0 ;  /* 0x0000000000007941 */ /* 0x000fea0003800000 */
.L_x_22082:
[----:B------:R-:W0:Y:S01]  /*70c0*/  F2I.FTZ.TRUNC.NTZ R18, R18 ;  /* 0x0000001200127305 */ /* 0x000e22000021f100 */
[----:B------:R-:W-:Y:S05]  /*70d0*/  BRA `(.L_x_22026) ;  /* 0x0000028000007947 */ /* 0x000fea0003800000 */
.L_x_22075:
        /* <DEDUP_REMOVED lines=14> */
.L_x_22089:
[----:B------:R-:W-:Y:S05]  /*71c0*/  BSYNC B0 ;  /* 0x0000000000007941 */ /* 0x000fea0003800000 */
.L_x_22088:
[----:B------:R-:W0:Y:S01]  /*71d0*/  F2I.FTZ.TRUNC.NTZ R18, R18 ;  /* 0x0000001200127305 */ /* 0x000e22000021f100 */
[----:B------:R-:W-:Y:S05]  /*71e0*/  BRA `(.L_x_22026) ;  /* 0x0000017000007947 */ /* 0x000fea0003800000 */
.L_x_22063:
        /* <DEDUP_REMOVED lines=20> */
.L_x_22087:
[----:B------:R0:W5:Y:S01]  /*7330*/  LDG.E R18, [R4.64] ;  /* 0x0000002404127981 */ /* 0x000162000c1e1900 */
[----:B------:R-:W-:Y:S05]  /*7340*/  BRA `(.L_x_22026) ;  /* 0x0000001000007947 */ /* 0x000fea0003800000 */
.L_x_22086:
[----:B------:R0:W5:Y:S02]  /*7350*/  LDG.E R18, [R4.64] ;  /* 0x0000002404127981 */ /* 0x000164000c1e1900 */
.L_x_22026:
[----:B------:R-:W-:Y:S05]  /*7360*/  BSYNC B6 ;  /* 0x0000000000067941 */ /* 0x000fea0003800000 */
.L_x_22025:
        /* <DEDUP_REMOVED lines=28> */
.L_x_22095:
[----:B------:R0:W-:Y:S01]  /*7530*/  STG.E.U8 [R8.64], R27 ;  /* 0x0000001b08007986 */ /* 0x0001e2000c101124 */
[----:B------:R-:W-:Y:S05]  /*7540*/  BRA `(.L_x_22091) ;  /* 0x00000d9000007947 */ /* 0x000fea0003800000 */
.L_x_22094:
        /* <DEDUP_REMOVED lines=10> */
.L_x_22098:
[----:B------:R0:W-:Y:S01]  /*75f0*/  STG.E [R8.64], R27 ;  /* 0x0000001b08007986 */ /* 0x0001e2000c101924 */
[----:B------:R-:W-:Y:S05]  /*7600*/  BRA `(.L_x_22091) ;  /* 0x00000cd000007947 */ /* 0x000fea0003800000 */
.L_x_22097:
[----:B------:R0:W-:Y:S01]  /*7610*/  STG.E.U16 [R8.64], R27 ;  /* 0x0000001b08007986 */ /* 0x0001e2000c101524 */
[----:B------:R-:W-:Y:S05]  /*7620*/  BRA `(.L_x_22091) ;  /* 0x00000cb000007947 */ /* 0x000fea0003800000 */
.L_x_22093:
        /* <DEDUP_REMOVED lines=9> */
.L_x_22100:
[----:B------:R-:W0:Y:S02]  /*76c0*/  I2F R0, R27 ;  /* 0x0000001b00007306 */ /* 0x000e240000201400 */
[----:B0-----:R-:W-:-:S05]  /*76d0*/  F2FP.PACK_AB R0, RZ, R0 ;  /* 0x00000000ff00723e */ /* 0x001fca00000000ff */
[----:B------:R0:W-:Y:S01]  /*76e0*/  STG.E.U16 [R8.64], R0 ;  /* 0x0000000008007986 */ /* 0x0001e2000c101524 */
[----:B------:R-:W-:Y:S05]  /*76f0*/  BRA `(.L_x_22091) ;  /* 0x00000be000007947 */ /* 0x000fea0003800000 */
.L_x_22099:
        /* <DEDUP_REMOVED lines=10> */
.L_x_22102:
[----:B------:R-:W0:Y:S02]  /*77a0*/  I2F R27, R27 ;  /* 0x0000001b001b7306 */ /* 0x000e240000201400 */
[----:B0-----:R-:W-:-:S04]  /*77b0*/  F2FP.PACK_AB R3, RZ, R27 ;  /* 0x0000001bff03723e */ /* 0x001fc800000000ff */
[----:B------:R-:W-:-:S05]  /*77c0*/  PRMT R3, R3, 0x5410, RZ ;  /* 0x0000541003037816 */ /* 0x000fca00000000ff */
[----:B------:R0:W-:Y:S01]  /*77d0*/  STG.E [R8.64], R3 ;  /* 0x0000000308007986 */ /* 0x0001e2000c101924 */
[----:B------:R-:W-:Y:S05]  /*77e0*/  BRA `(.L_x_22091) ;  /* 0x00000af000007947 */ /* 0x000fea0003800000 */
.L_x_22101:
[----:B------:R-:W0:Y:S02]  /*77f0*/  I2F.F64 R4, R27 ;  /* 0x0000001b00047312 */ /* 0x000e240000201c00 */
[----:B0-----:R0:W-:Y:S01]  /*7800*/  STG.E.64 [R8.64], R4 ;  /* 0x0000000408007986 */ /* 0x0011e2000c101b24 */
[----:B------:R-:W-:Y:S05]  /*7810*/  BRA `(.L_x_22091) ;  /* 0x00000ac000007947 */ /* 0x000fea0003800000 */
.L_x_22092:
        /* <DEDUP_REMOVED lines=12> */
.L_x_22105:
[----:B------:R-:W0:Y:S01]  /*78e0*/  I2F.F64 R4, R27 ;  /* 0x0000001b00047312 */ /* 0x000e220000201c00 */
[----:B------:R-:W-:-:S05]  /*78f0*/  CS2R R6, SRZ ;  /* 0x0000000000067805 */ /* 0x000fca000001ff00 */
[----:B0-----:R0:W-:Y:S01]  /*7900*/  STG.E.128 [R8.64], R4 ;  /* 0x0000000408007986 */ /* 0x0011e2000c101d24 */
[----:B------:R-:W-:Y:S05]  /*7910*/  BRA `(.L_x_22091) ;  /* 0x000009c000007947 */ /* 0x000fea0003800000 */
.L_x_22104:
        /* <DEDUP_REMOVED lines=21> */
.L_x_22109:
[----:B------:R-:W-:Y:S05]  /*7a70*/  BSYNC B0 ;  /* 0x0000000000007941 */ /* 0x000fea0003800000 */
.L_x_22108:
[----:B------:R-:W-:-:S05]  /*7a80*/  LOP3.LUT R5, R0, R5, RZ, 0xfc, !PT ;  /* 0x0000000500057212 */ /* 0x000fca00078efcff */
[----:B------:R0:W-:Y:S01]  /*7a90*/  STG.E.U8 [R8.64], R5 ;  /* 0x0000000508007986 */ /* 0x0001e2000c101124 */
[----:B------:R-:W-:Y:S05]  /*7aa0*/  BRA `(.L_x_22091) ;  /* 0x0000083000007947 */ /* 0x000fea0003800000 */
.L_x_22107:
        /* <DEDUP_REMOVED lines=13> */
.L_x_22111:
[----:B------:R-:W-:Y:S01]  /*7b80*/  IMAD.MOV.U32 R0, RZ, RZ, 0x7f ;  /* 0x0000007fff007424 */ /* 0x000fe200078e00ff */
[----:B------:R-:W-:-:S04]  /*7b90*/  ISETP.GT.U32.AND P0, PT, R3, 0x7f800000, PT ;  /* 0x7f8000000300780c */ /* 0x000fc80003f04070 */
[----:B------:R-:W-:-:S04]  /*7ba0*/  SEL R0, R0, 0x7c, P0 ;  /* 0x0000007c00007807 */ /* 0x000fc80000000000 */
.L_x_22112:
[----:B------:R-:W-:Y:S05]  /*7bb0*/  BSYNC B0 ;  /* 0x0000000000007941 */ /* 0x000fea0003800000 */
.L_x_22110:
[----:B------:R-:W-:-:S04]  /*7bc0*/  LOP3.LUT R3, R27, 0x80000000, RZ, 0xc0, !PT ;  /* 0x800000001b037812 */ /* 0x000fc800078ec0ff */
[----:B------:R-:W-:-:S04]  /*7bd0*/  SHF.R.U32.HI R3, RZ, 0x18, R3 ;  /* 0x00000018ff037819 */ /* 0x000fc80000011603 */
[----:B------:R-:W-:-:S05]  /*7be0*/  LOP3.LUT R3, R0, R3, RZ, 0xfc, !PT ;  /* 0x0000000300037212 */ /* 0x000fca00078efcff */
[----:B------:R0:W-:Y:S01]  /*7bf0*/  STG.E.U8 [R8.64], R3 ;  /* 0x0000000308007986 */ /* 0x0001e2000c101124 */
[----:B------:R-:W-:Y:S05]  /*7c00*/  BRA `(.L_x_22091) ;  /* 0x000006d000007947 */ /* 0x000fea0003800000 */
.L_x_22106:
[----:B------:R-:W0:Y:S02]  /*7c10*/  I2F R0, R27 ;  /* 0x0000001b00007306 */ /* 0x000e240000201400 */
[----:B0-----:R-:W-:-:S05]  /*7c20*/  F2FP.BF16.PACK_AB R0, RZ, R0 ;  /* 0x00000000ff00723e */ /* 0x001fca00000010ff */
[----:B------:R0:W-:Y:S01]  /*7c30*/  STG.E.U16 [R8.64], R0 ;  /* 0x0000000008007986 */ /* 0x0001e2000c101524 */
[----:B------:R-:W-:Y:S05]  /*7c40*/  BRA `(.L_x_22091) ;  /* 0x0000069000007947 */ /* 0x000fea0003800000 */
.L_x_22103:
        /* <DEDUP_REMOVED lines=10> */
.L_x_22115:
        /* <DEDUP_REMOVED lines=17> */
.L_x_22118:
[----:B------:R-:W-:-:S04]  /*7e00*/  LOP3.LUT R3, R27, 0x80000000, RZ, 0xc0, !PT ;  /* 0x800000001b037812 */ /* 0x000fc800078ec0ff */
[----:B------:R-:W-:-:S04]  /*7e10*/  SHF.R.U32.HI R3, RZ, 0x18, R3 ;  /* 0x00000018ff037819 */ /* 0x000fc80000011603 */
[----:B------:R-:W-:-:S04]  /*7e20*/  LOP3.LUT R0, R0, R3, RZ, 0xfc, !PT ;  /* 0x0000000300007212 */ /* 0x000fc800078efcff */
[----:B------:R-:W-:Y:S02]  /*7e30*/  PRMT R4, R0, 0x7610, R4 ;  /* 0x0000761000047816 */ /* 0x000fe40000000004 */
.L_x_22117:
[----:B------:R-:W-:Y:S05]  /*7e40*/  BSYNC B0 ;  /* 0x0000000000007941 */ /* 0x000fea0003800000 */
.L_x_22116:
[----:B------:R0:W-:Y:S01]  /*7e50*/  STG.E.U8 [R8.64], R4 ;  /* 0x0000000408007986 */ /* 0x0001e2000c101124 */
[----:B------:R-:W-:Y:S05]  /*7e60*/  BRA `(.L_x_22091) ;  /* 0x0000047000007947 */ /* 0x000fea0003800000 */
.L_x_22114:
        /* <DEDUP_REMOVED lines=17> */
.L_x_22121:
[----:B------:R-:W-:-:S04]  /*7f80*/  LOP3.LUT R3, R27, 0x80000000, RZ, 0xc0, !PT ;  /* 0x800000001b037812 */ /* 0x000fc800078ec0ff */
[----:B------:R-:W-:-:S04]  /*7f90*/  SHF.R.U32.HI R3, RZ, 0x18, R3 ;  /* 0x00000018ff037819 */ /* 0x000fc80000011603 */
[----:B------:R-:W-:-:S04]  /*7fa0*/  LOP3.LUT R0, R0, R3, RZ, 0xfc, !PT ;  /* 0x0000000300007212 */ /* 0x000fc800078efcff */
[----:B------:R-:W-:Y:S02]  /*7fb0*/  PRMT R4, R0, 0x7610, R4 ;  /* 0x0000761000047816 */ /* 0x000fe40000000004 */
.L_x_22120:
[----:B------:R-:W-:Y:S05]  /*7fc0*/  BSYNC B0 ;  /* 0x0000000000007941 */ /* 0x000fea0003800000 */
.L_x_22119:
[----:B------:R0:W-:Y:S01]  /*7fd0*/  STG.E.U8 [R8.64], R4 ;  /* 0x0000000408007986 */ /* 0x0001e2000c101124 */
[----:B------:R-:W-:Y:S05]  /*7fe0*/  BRA `(.L_x_22091) ;  /* 0x000002f000007947 */ /* 0x000fea0003800000 */
.L_x_22113:
        /* <DEDUP_REMOVED lines=22> */
.L_x_22096:
        /* <DEDUP_REMOVED lines=20> */
.L_x_22123:
[--C-:B------:R-:W-:Y:S01]  /*8290*/  SHF.R.S32.HI R5, RZ, 0x1f, R27.reuse ;  /* 0x0000001fff057819 */ /* 0x100fe2000001141b */
[----:B------:R-:W-:-:S05]  /*82a0*/  IMAD.MOV.U32 R4, RZ, RZ, R27 ;  /* 0x000000ffff047224 */ /* 0x000fca00078e001b */
[----:B------:R0:W-:Y:S01]  /*82b0*/  STG.E.64 [R8.64], R4 ;  /* 0x0000000408007986 */ /* 0x0001e2000c101b24 */
[----:B------:R-:W-:Y:S05]  /*82c0*/  BRA `(.L_x_22091) ;  /* 0x0000001000007947 */ /* 0x000fea0003800000 */
.L_x_22122:
[----:B------:R0:W-:Y:S02]  /*82d0*/  STG.E [R8.64], R27 ;  /* 0x0000001b08007986 */ /* 0x0001e4000c101924 */
.L_x_22091:
[----:B------:R-:W-:Y:S05]  /*82e0*/  BSYNC B6 ;  /* 0x0000000000067941 */ /* 0x000fea0003800000 */
.L_x_22090:
        /* <DEDUP_REMOVED lines=21> */
.L_x_22129:
[----:B------:R0:W-:Y:S01]  /*8440*/  STG.E.U8 [R8.64], R24 ;  /* 0x0000001808007986 */ /* 0x0001e2000c101124 */
[----:B------:R-:W-:Y:S05]  /*8450*/  BRA `(.L_x_22131) ;  /* 0x00000d7000007947 */ /* 0x000fea0003800000 */
.L_x_22128:
        /* <DEDUP_REMOVED lines=9> */
.L_x_22133:
[----:B------:R0:W-:Y:S01]  /*84f0*/  STG.E [R8.64], R24 ;  /* 0x0000001808007986 */ /* 0x0001e2000c101924 */
[----:B------:R-:W-:Y:S05]  /*8500*/  BRA `(.L_x_22131) ;  /* 0x00000cc000007947 */ /* 0x000fea0003800000 */
.L_x_22132:
[----:B------:R0:W-:Y:S01]  /*8510*/  STG.E.U16 [R8.64], R24 ;  /* 0x0000001808007986 */ /* 0x0001e2000c101524 */
[----:B------:R-:W-:Y:S05]  /*8520*/  BRA `(.L_x_22131) ;  /* 0x00000ca000007947 */ /* 0x000fea0003800000 */
.L_x_22127:
        /* <DEDUP_REMOVED lines=9> */
.L_x_22135:
[----:B------:R-:W0:Y:S02]  /*85c0*/  I2F R0, R24 ;  /* 0x0000001800007306 */ /* 0x000e240000201400 */
[----:B0-----:R-:W-:-:S05]  /*85d0*/  F2FP.PACK_AB R0, RZ, R0 ;  /* 0x00000000ff00723e */ /* 0x001fca00000000ff */
[----:B------:R0:W-:Y:S01]  /*85e0*/  STG.E.U16 [R8.64], R0 ;  /* 0x0000000008007986 */ /* 0x0001e2000c101524 */
[----:B------:R-:W-:Y:S05]  /*85f0*/  BRA `(.L_x_22131) ;  /* 0x00000bd000007947 */ /* 0x000fea0003800000 */
.L_x_22134:
        /* <DEDUP_REMOVED lines=10> */
.L_x_22137:
[----:B------:R-:W0:Y:S02]  /*86a0*/  I2F R24, R24 ;  /* 0x0000001800187306 */ /* 0x000e240000201400 */
[----:B0-----:R-:W-:-:S04]  /*86b0*/  F2FP.PACK_AB R3, RZ, R24 ;  /* 0x00000018ff03723e */ /* 0x001fc800000000ff */
[----:B------:R-:W-:-:S05]  /*86c0*/  PRMT R3, R3, 0x5410, RZ ;  /* 0x0000541003037816 */ /* 0x000fca00000000ff */
[----:B------:R0:W-:Y:S01]  /*86d0*/  STG.E [R8.64], R3 ;  /* 0x0000000308007986 */ /* 0x0001e2000c101924 */
[----:B------:R-:W-:Y:S05]  /*86e0*/  BRA `(.L_x_22131) ;  /* 0x00000ae000007947 */ /* 0x000fea0003800000 */
.L_x_22136:
[----:B------:R-:W0:Y:S02]  /*86f0*/  I2F.F64 R24, R24 ;  /* 0x0000001800187312 */ /* 0x000e240000201c00 */
[----:B0-----:R0:W-:Y:S01]  /*8700*/  STG.E.64 [R8.64], R24 ;  /* 0x0000001808007986 */ /* 0x0011e2000c101b24 */
[----:B------:R-:W-:Y:S05]  /*8710*/  BRA `(.L_x_22131) ;  /* 0x00000ab000007947 */ /* 0x000fea0003800000 */
.L_x_22126:
        /* <DEDUP_REMOVED lines=12> */
.L_x_22140:
[----:B------:R-:W0:Y:S01]  /*87e0*/  I2F.F64 R4, R24 ;  /* 0x0000001800047312 */ /* 0x000e220000201c00 */
[----:B------:R-:W-:-:S05]  /*87f0*/  CS2R R6, SRZ ;  /* 0x0000000000067805 */ /* 0x000fca000001ff00 */
[----:B0-----:R0:W-:Y:S01]  /*8800*/  STG.E.128 [R8.64], R4 ;  /* 0x0000000408007986 */ /* 0x0011e2000c101d24 */
[----:B------:R-:W-:Y:S05]  /*8810*/  BRA `(.L_x_22131) ;  /* 0x000009b000007947 */ /* 0x000fea0003800000 */
.L_x_22139:
        /* <DEDUP_REMOVED lines=21> */
.L_x_22144:
[----:B------:R-:W-:Y:S05]  /*8970*/  BSYNC B0 ;  /* 0x0000000000007941 */ /* 0x000fea0003800000 */
.L_x_22143:
[----:B------:R-:W-:-:S05]  /*8980*/  LOP3.LUT R5, R0, R5, RZ, 0xfc, !PT ;  /* 0x0000000500057212 */ /* 0x000fca00078efcff */
[----:B------:R0:W-:Y:S01]  /*8990*/  STG.E.U8 [R8.64], R5 ;  /* 0x0000000508007986 */ /* 0x0001e2000c101124 */
[----:B------:R-:W-:Y:S05]  /*89a0*/  BRA `(.L_x_22131) ;  /* 0x0000082000007947 */ /* 0x000fea0003800000 */
.L_x_22142:
        /* <DEDUP_REMOVED lines=13> */
.L_x_22146:
[----:B------:R-:W-:Y:S01]  /*8a80*/  IMAD.MOV.U32 R0, RZ, RZ, 0x7f ;  /* 0x0000007fff007424 */ /* 0x000fe200078e00ff */
[----:B------:R-:W-:-:S04]  /*8a90*/  ISETP.GT.U32.AND P0, PT, R3, 0x7f800000, PT ;  /* 0x7f8000000300780c */ /* 0x000fc80003f04070 */
[----:B------:R-:W-:-:S04]  /*8aa0*/  SEL R0, R0, 0x7c, P0 ;  /* 0x0000007c00007807 */ /* 0x000fc80000000000 */
.L_x_22147:
[----:B------:R-:W-:Y:S05]  /*8ab0*/  BSYNC B0 ;  /* 0x0000000000007941 */ /* 0x000fea0003800000 */
.L_x_22145:
[----:B------:R-:W-:-:S04]  /*8ac0*/  LOP3.LUT R3, R5, 0x80000000, RZ, 0xc0, !PT ;  /* 0x8000000005037812 */ /* 0x000fc800078ec0ff */
[----:B------:R-:W-:-:S04]  /*8ad0*/  SHF.R.U32.HI R3, RZ, 0x18, R3 ;  /* 0x00000018ff037819 */ /* 0x000fc80000011603 */
[----:B------:R-:W-:-:S05]  /*8ae0*/  LOP3.LUT R3, R0, R3, RZ, 0xfc, !PT ;  /* 0x0000000300037212 */ /* 0x000fca00078efcff */
[----:B------:R0:W-:Y:S01]  /*8af0*/  STG.E.U8 [R8.64], R3 ;  /* 0x0000000308007986 */ /* 0x0001e2000c101124 */
[----:B------:R-:W-:Y:S05]  /*8b00*/  BRA `(.L_x_22131) ;  /* 0x000006c000007947 */ /* 0x000fea0003800000 */
.L_x_22141:
[----:B------:R-:W0:Y:S02]  /*8b10*/  I2F R0, R24 ;  /* 0x0000001800007306 */ /* 0x000e240000201400 */
[----:B0-----:R-:W-:-:S05]  /*8b20*/  F2FP.BF16.PACK_AB R0, RZ, R0 ;  /* 0x00000000ff00723e */ /* 0x001fca00000010ff */
[----:B------:R0:W-:Y:S01]  /*8b30*/  STG.E.U16 [R8.64], R0 ;  /* 0x0000000008007986 */ /* 0x0001e2000c101524 */
[----:B------:R-:W-:Y:S05]  /*8b40*/  BRA `(.L_x_22131) ;  /* 0x0000068000007947 */ /* 0x000fea0003800000 */
.L_x_22138:
        /* <DEDUP_REMOVED lines=10> */
.L_x_22150:
        /* <DEDUP_REMOVED lines=17> */
.L_x_22153:
[----:B------:R-:W-:-:S04]  /*8d00*/  LOP3.LUT R3, R5, 0x80000000, RZ, 0xc0, !PT ;  /* 0x8000000005037812 */ /* 0x000fc800078ec0ff */
[----:B------:R-:W-:-:S04]  /*8d10*/  SHF.R.U32.HI R3, RZ, 0x18, R3 ;  /* 0x00000018ff037819 */ /* 0x000fc80000011603 */
[----:B------:R-:W-:-:S04]  /*8d20*/  LOP3.LUT R0, R0, R3, RZ, 0xfc, !PT ;  /* 0x0000000300007212 */ /* 0x000fc800078efcff */
[----:B------:R-:W-:Y:S02]  /*8d30*/  PRMT R4, R0, 0x7610, R4 ;  /* 0x0000761000047816 */ /* 0x000fe40000000004 */
.L_x_22152:
[----:B------:R-:W-:Y:S05]  /*8d40*/  BSYNC B0 ;  /* 0x0000000000007941 */ /* 0x000fea0003800000 */
.L_x_22151:
[----:B------:R0:W-:Y:S01]  /*8d50*/  STG.E.U8 [R8.64], R4 ;  /* 0x0000000408007986 */ /* 0x0001e2000c101124 */
[----:B------:R-:W-:Y:S05]  /*8d60*/  BRA `(.L_x_22131) ;  /* 0x0000046000007947 */ /* 0x000fea0003800000 */
.L_x_22149:
        /* <DEDUP_REMOVED lines=17> */
.L_x_22156:
[----:B------:R-:W-:-:S04]  /*8e80*/  LOP3.LUT R3, R5, 0x80000000, RZ, 0xc0, !PT ;  /* 0x8000000005037812 */ /* 0x000fc800078ec0ff */
[----:B------:R-:W-:-:S04]  /*8e90*/  SHF.R.U32.HI R3, RZ, 0x18, R3 ;  /* 0x00000018ff037819 */ /* 0x000fc80000011603 */
[----:B------:R-:W-:-:S04]  /*8ea0*/  LOP3.LUT R0, R0, R3, RZ, 0xfc, !PT ;  /* 0x0000000300007212 */ /* 0x000fc800078efcff */
[----:B------:R-:W-:Y:S02]  /*8eb0*/  PRMT R4, R0, 0x7610, R4 ;  /* 0x0000761000047816 */ /* 0x000fe40000000004 */
.L_x_22155:
[----:B------:R-:W-:Y:S05]  /*8ec0*/  BSYNC B0 ;  /* 0x0000000000007941 */ /* 0x000fea0003800000 */
.L_x_22154:
[----:B------:R0:W-:Y:S01]  /*8ed0*/  STG.E.U8 [R8.64], R4 ;  /* 0x0000000408007986 */ /* 0x0001e2000c101124 */
[----:B------:R-:W-:Y:S05]  /*8ee0*/  BRA `(.L_x_22131) ;  /* 0x000002e000007947 */ /* 0x000fea0003800000 */
.L_x_22148:
        /* <DEDUP_REMOVED lines=22> */
.L_x_22130:
        /* <DEDUP_REMOVED lines=20> */
.L_x_22158:
[----:B------:R-:W-:-:S05]  /*9190*/  SHF.R.S32.HI R25, RZ, 0x1f, R24 ;  /* 0x0000001fff197819 */ /* 0x000fca0000011418 */
[----:B------:R0:W-:Y:S01]  /*91a0*/  STG.E.64 [R8.64], R24 ;  /* 0x0000001808007986 */ /* 0x0001e2000c101b24 */
[----:B------:R-:W-:Y:S05]  /*91b0*/  BRA `(.L_x_22131) ;  /* 0x0000001000007947 */ /* 0x000fea0003800000 */
.L_x_22157:
[----:B------:R0:W-:Y:S02]  /*91c0*/  STG.E [R8.64], R24 ;  /* 0x0000001808007986 */ /* 0x0001e4000c101924 */
.L_x_22131:
        /* <DEDUP_REMOVED lines=21> */
.L_x_22162:
[----:B------:R0:W-:Y:S01]  /*9320*/  STG.E.U8 [R8.64], R22 ;  /* 0x0000001608007986 */ /* 0x0001e2000c101124 */
[----:B------:R-:W-:Y:S05]  /*9330*/  BRA `(.L_x_22164) ;  /* 0x00000d7000007947 */ /* 0x000fea0003800000 */
.L_x_22161:
        /* <DEDUP_REMOVED lines=9> */
.L_x_22166:
[----:B------:R0:W-:Y:S01]  /*93d0*/  STG.E [R8.64], R22 ;  /* 0x0000001608007986 */ /* 0x0001e2000c101924 */
[----:B------:R-:W-:Y:S05]  /*93e0*/  BRA `(.L_x_22164) ;  /* 0x00000cc000007947 */ /* 0x000fea0003800000 */
.L_x_22165:
[----:B------:R0:W-:Y:S01]  /*93f0*/  STG.E.U16 [R8.64], R22 ;  /* 0x0000001608007986 */ /* 0x0001e2000c101524 */
[----:B------:R-:W-:Y:S05]  /*9400*/  BRA `(.L_x_22164) ;  /* 0x00000ca000007947 */ /* 0x000fea0003800000 */
.L_x_22160:
        /* <DEDUP_REMOVED lines=9> */
.L_x_22168:
[----:B------:R-:W0:Y:S02]  /*94a0*/  I2F R0, R22 ;  /* 0x0000001600007306 */ /* 0x000e240000201400 */
[----:B0-----:R-:W-:-:S05]  /*94b0*/  F2FP.PACK_AB R0, RZ, R0 ;  /* 0x00000000ff00723e */ /* 0x001fca00000000ff */
[----:B------:R0:W-:Y:S01]  /*94c0*/  STG.E.U16 [R8.64], R0 ;  /* 0x0000000008007986 */ /* 0x0001e2000c101524 */
[----:B------:R-:W-:Y:S05]  /*94d0*/  BRA `(.L_x_22164) ;  /* 0x00000bd000007947 */ /* 0x000fea0003800000 */
.L_x_22167:
        /* <DEDUP_REMOVED lines=10> */
.L_x_22170:
[----:B------:R-:W0:Y:S02]  /*9580*/  I2F R22, R22 ;  /* 0x0000001600167306 */ /* 0x000e240000201400 */
[----:B0-----:R-:W-:-:S04]  /*9590*/  F2FP.PACK_AB R3, RZ, R22 ;  /* 0x00000016ff03723e */ /* 0x001fc800000000ff */
[----:B------:R-:W-:-:S05]  /*95a0*/  PRMT R3, R3, 0x5410, RZ ;  /* 0x0000541003037816 */ /* 0x000fca00000000ff */
[----:B------:R0:W-:Y:S01]  /*95b0*/  STG.E [R8.64], R3 ;  /* 0x0000000308007986 */ /* 0x0001e2000c101924 */
[----:B------:R-:W-:Y:S05]  /*95c0*/  BRA `(.L_x_22164) ;  /* 0x00000ae000007947 */ /* 0x000fea0003800000 */
.L_x_22169:
[----:B------:R-:W0:Y:S02]  /*95d0*/  I2F.F64 R22, R22 ;  /* 0x0000001600167312 */ /* 0x000e240000201c00 */
[----:B0-----:R0:W-:Y:S01]  /*95e0*/  STG.E.64 [R8.64], R22 ;  /* 0x0000001608007986 */ /* 0x0011e2000c101b24 */
[----:B------:R-:W-:Y:S05]  /*95f0*/  BRA `(.L_x_22164) ;  /* 0x00000ab000007947 */ /* 0x000fea0003800000 */
.L_x_22159:
        /* <DEDUP_REMOVED lines=12> */
.L_x_22173:
[----:B------:R-:W0:Y:S01]  /*96c0*/  I2F.F64 R4, R22 ;  /* 0x0000001600047312 */ /* 0x000e220000201c00 */
[----:B------:R-:W-:-:S05]  /*96d0*/  CS2R R6, SRZ ;  /* 0x0000000000067805 */ /* 0x000fca000001ff00 */
[----:B0-----:R0:W-:Y:S01]  /*96e0*/  STG.E.128 [R8.64], R4 ;  /* 0x0000000408007986 */ /* 0x0011e2000c101d24 */
[----:B------:R-:W-:Y:S05]  /*96f0*/  BRA `(.L_x_22164) ;  /* 0x000009b000007947 */ /* 0x000fea0003800000 */
.L_x_22172:
        /* <DEDUP_REMOVED lines=21> */
.L_x_22177:
[----:B------:R-:W-:Y:S05]  /*9850*/  BSYNC B0 ;  /* 0x0000000000007941 */ /* 0x000fea0003800000 */
.L_x_22176:
[----:B------:R-:W-:-:S05]  /*9860*/  LOP3.LUT R5, R0, R5, RZ, 0xfc, !PT ;  /* 0x0000000500057212 */ /* 0x000fca00078efcff */
[----:B------:R0:W-:Y:S01]  /*9870*/  STG.E.U8 [R8.64], R5 ;  /* 0x0000000508007986 */ /* 0x0001e2000c101124 */
[----:B------:R-:W-:Y:S05]  /*9880*/  BRA `(.L_x_22164) ;  /* 0x0000082000007947 */ /* 0x000fea0003800000 */
.L_x_22175:
        /* <DEDUP_REMOVED lines=13> */
.L_x_22179:
[----:B------:R-:W-:Y:S01]  /*9960*/  IMAD.MOV.U32 R0, RZ, RZ, 0x7f ;  /* 0x0000007fff007424 */ /* 0x000fe200078e00ff */
[----:B------:R-:W-:-:S04]  /*9970*/  ISETP.GT.U32.AND P0, PT, R3, 0x7f800000, PT ;  /* 0x7f8000000300780c */ /* 0x000fc80003f04070 */
[----:B------:R-:W-:-:S04]  /*9980*/  SEL R0, R0, 0x7c, P0 ;  /* 0x0000007c00007807 */ /* 0x000fc80000000000 */
.L_x_22180:
[----:B------:R-:W-:Y:S05]  /*9990*/  BSYNC B0 ;  /* 0x0000000000007941 */ /* 0x000fea0003800000 */
.L_x_22178:
[----:B------:R-:W-:-:S04]  /*99a0*/  LOP3.LUT R3, R5, 0x80000000, RZ, 0xc0, !PT ;  /* 0x8000000005037812 */ /* 0x000fc800078ec0ff */
[----:B------:R-:W-:-:S04]  /*99b0*/  SHF.R.U32.HI R3, RZ, 0x18, R3 ;  /* 0x00000018ff037819 */ /* 0x000fc80000011603 */
[----:B------:R-:W-:-:S05]  /*99c0*/  LOP3.LUT R3, R0, R3, RZ, 0xfc, !PT ;  /* 0x0000000300037212 */ /* 0x000fca00078efcff */
[----:B------:R0:W-:Y:S01]  /*99d0*/  STG.E.U8 [R8.64], R3 ;  /* 0x0000000308007986 */ /* 0x0001e2000c101124 */
[----:B------:R-:W-:Y:S05]  /*99e0*/  BRA `(.L_x_22164) ;  /* 0x000006c000007947 */ /* 0x000fea0003800000 */
.L_x_22174:
[----:B------:R-:W0:Y:S02]  /*99f0*/  I2F R0, R22 ;  /* 0x0000001600007306 */ /* 0x000e240000201400 */
[----:B0-----:R-:W-:-:S05]  /*9a00*/  F2FP.BF16.PACK_AB R0, RZ, R0 ;  /* 0x00000000ff00723e */ /* 0x001fca00000010ff */
[----:B------:R0:W-:Y:S01]  /*9a10*/  STG.E.U16 [R8.64], R0 ;  /* 0x0000000008007986 */ /* 0x0001e2000c101524 */
[----:B------:R-:W-:Y:S05]  /*9a20*/  BRA `(.L_x_22164) ;  /* 0x0000068000007947 */ /* 0x000fea0003800000 */
.L_x_22171:
        /* <DEDUP_REMOVED lines=10> */
.L_x_22183:
        /* <DEDUP_REMOVED lines=17> */
.L_x_22186:
[----:B------:R-:W-:-:S04]  /*9be0*/  LOP3.LUT R3, R5, 0x80000000, RZ, 0xc0, !PT ;  /* 0x8000000005037812 */ /* 0x000fc800078ec0ff */
[----:B------:R-:W-:-:S04]  /*9bf0*/  SHF.R.U32.HI R3, RZ, 0x18, R3 ;  /* 0x00000018ff037819 */ /* 0x000fc80000011603 */
[----:B------:R-:W-:-:S04]  /*9c00*/  LOP3.LUT R0, R0, R3, RZ, 0xfc, !PT ;  /* 0x0000000300007212 */ /* 0x000fc800078efcff */
[----:B------:R-:W-:Y:S02]  /*9c10*/  PRMT R4, R0, 0x7610, R4 ;  /* 0x0000761000047816 */ /* 0x000fe40000000004 */
.L_x_22185:
[----:B------:R-:W-:Y:S05]  /*9c20*/  BSYNC B0 ;  /* 0x0000000000007941 */ /* 0x000fea0003800000 */
.L_x_22184:
[----:B------:R0:W-:Y:S01]  /*9c30*/  STG.E.U8 [R8.64], R4 ;  /* 0x0000000408007986 */ /* 0x0001e2000c101124 */
[----:B------:R-:W-:Y:S05]  /*9c40*/  BRA `(.L_x_22164) ;  /* 0x0000046000007947 */ /* 0x000fea0003800000 */
.L_x_22182:
        /* <DEDUP_REMOVED lines=17> */
.L_x_22189:
[----:B------:R-:W-:-:S04]  /*9d60*/  LOP3.LUT R3, R5, 0x80000000, RZ, 0xc0, !PT ;  /* 0x8000000005037812 */ /* 0x000fc800078ec0ff */
[----:B------:R-:W-:-:S04]  /*9d70*/  SHF.R.U32.HI R3, RZ, 0x18, R3 ;  /* 0x00000018ff037819 */ /* 0x000fc80000011603 */
[----:B------:R-:W-:-:S04]  /*9d80*/  LOP3.LUT R0, R0, R3, RZ, 0xfc, !PT ;  /* 0x0000000300007212 */ /* 0x000fc800078efcff */
[----:B------:R-:W-:Y:S02]  /*9d90*/  PRMT R4, R0, 0x7610, R4 ;  /* 0x0000761000047816 */ /* 0x000fe40000000004 */
.L_x_22188:
[----:B------:R-:W-:Y:S05]  /*9da0*/  BSYNC B0 ;  /* 0x0000000000007941 */ /* 0x000fea0003800000 */
.L_x_22187:
[----:B------:R0:W-:Y:S01]  /*9db0*/  STG.E.U8 [R8.64], R4 ;  /* 0x0000000408007986 */ /* 0x0001e2000c101124 */
[----:B------:R-:W-:Y:S05]  /*9dc0*/  BRA `(.L_x_22164) ;  /* 0x000002e000007947 */ /* 0x000fea0003800000 */
.L_x_22181:
        /* <DEDUP_REMOVED lines=22> */
.L_x_22163:
        /* <DEDUP_REMOVED lines=20> */
.L_x_22191:
[----:B------:R-:W-:-:S05]  /*a070*/  SHF.R.S32.HI R23, RZ, 0x1f, R22 ;  /* 0x0000001fff177819 */ /* 0x000fca0000011416 */
[----:B------:R0:W-:Y:S01]  /*a080*/  STG.E.64 [R8.64], R22 ;  /* 0x0000001608007986 */ /* 0x0001e2000c101b24 */
[----:B------:R-:W-:Y:S05]  /*a090*/  BRA `(.L_x_22164) ;  /* 0x0000001000007947 */ /* 0x000fea0003800000 */
.L_x_22190:
[----:B------:R0:W-:Y:S02]  /*a0a0*/  STG.E [R8.64], R22 ;  /* 0x0000001608007986 */ /* 0x0001e4000c101924 */
.L_x_22164:
[----:B------:R-:W-:Y:S02]  /*a0b0*/  IADD3 R19, R19, 0x80, RZ ;  /* 0x0000008013137810 */ /* 0x000fe40007ffe0ff */
.L_x_22125:
[----:B------:R-:W-:Y:S05]  /*a0c0*/  BSYNC B6 ;  /* 0x0000000000067941 */ /* 0x000fea0003800000 */
.L_x_22124:
        /* <DEDUP_REMOVED lines=19> */
.L_x_22195:
[----:B------:R-:W-:Y:S01]  /*a200*/  STG.E.U8 [R2.64], R18 ;  /* 0x0000001202007986 */ /* 0x000fe2000c101124 */
[----:B------:R-:W-:Y:S05]  /*a210*/  EXIT ;  /* 0x000000000000794d */ /* 0x000fea0003800000 */
.L_x_22194:
        /* <DEDUP_REMOVED lines=9> */
.L_x_22198:
[----:B------:R-:W-:Y:S01]  /*a2b0*/  STG.E [R2.64], R18 ;  /* 0x0000001202007986 */ /* 0x000fe2000c101924 */
[----:B------:R-:W-:Y:S05]  /*a2c0*/  EXIT ;  /* 0x000000000000794d */ /* 0x000fea0003800000 */
.L_x_22197:
[----:B------:R-:W-:Y:S01]  /*a2d0*/  STG.E.U16 [R2.64], R18 ;  /* 0x0000001202007986 */ /* 0x000fe2000c101524 */
[----:B------:R-:W-:Y:S05]  /*a2e0*/  EXIT ;  /* 0x000000000000794d */ /* 0x000fea0003800000 */
.L_x_22193:
        /* <DEDUP_REMOVED lines=9> */
.L_x_22200:
[----:B------:R-:W0:Y:S02]  /*a380*/  I2F R0, R18 ;  /* 0x0000001200007306 */ /* 0x000e240000201400 */
[----:B0-----:R-:W-:-:S05]  /*a390*/  F2FP.PACK_AB R0, RZ, R0 ;  /* 0x00000000ff00723e */ /* 0x001fca00000000ff */
[----:B------:R-:W-:Y:S01]  /*a3a0*/  STG.E.U16 [R2.64], R0 ;  /* 0x0000000002007986 */ /* 0x000fe2000c101524 */
[----:B------:R-:W-:Y:S05]  /*a3b0*/  EXIT ;  /* 0x000000000000794d */ /* 0x000fea0003800000 */
.L_x_22199:
        /* <DEDUP_REMOVED lines=10> */
.L_x_22202:
[----:B------:R-:W0:Y:S02]  /*a460*/  I2F R18, R18 ;  /* 0x0000001200127306 */ /* 0x000e240000201400 */
[----:B0-----:R-:W-:-:S04]  /*a470*/  F2FP.PACK_AB R5, RZ, R18 ;  /* 0x00000012ff05723e */ /* 0x001fc800000000ff */
[----:B------:R-:W-:-:S05]  /*a480*/  PRMT R5, R5, 0x5410, RZ ;  /* 0x0000541005057816 */ /* 0x000fca00000000ff */
[----:B------:R-:W-:Y:S01]  /*a490*/  STG.E [R2.64], R5 ;  /* 0x0000000502007986 */ /* 0x000fe2000c101924 */
[----:B------:R-:W-:Y:S05]  /*a4a0*/  EXIT ;  /* 0x000000000000794d */ /* 0x000fea0003800000 */
.L_x_22201:
[----:B------:R-:W0:Y:S02]  /*a4b0*/  I2F.F64 R18, R18 ;  /* 0x0000001200127312 */ /* 0x000e240000201c00 */
[----:B0-----:R-:W-:Y:S01]  /*a4c0*/  STG.E.64 [R2.64], R18 ;  /* 0x0000001202007986 */ /* 0x001fe2000c101b24 */
[----:B------:R-:W-:Y:S05]  /*a4d0*/  EXIT ;  /* 0x000000000000794d */ /* 0x000fea0003800000 */
.L_x_22192:
        /* <DEDUP_REMOVED lines=12> */
.L_x_22205:
[----:B------:R-:W0:Y:S01]  /*a5a0*/  I2F.F64 R4, R18 ;  /* 0x0000001200047312 */ /* 0x000e220000201c00 */
[----:B------:R-:W-:-:S05]  /*a5b0*/  CS2R R6, SRZ ;  /* 0x0000000000067805 */ /* 0x000fca000001ff00 */
[----:B0-----:R-:W-:Y:S01]  /*a5c0*/  STG.E.128 [R2.64], R4 ;  /* 0x0000000402007986 */ /* 0x001fe2000c101d24 */
[----:B------:R-:W-:Y:S05]  /*a5d0*/  EXIT ;  /* 0x000000000000794d */ /* 0x000fea0003800000 */
.L_x_22204:
        /* <DEDUP_REMOVED lines=21> */
.L_x_22209:
[----:B------:R-:W-:Y:S05]  /*a730*/  BSYNC B0 ;  /* 0x0000000000007941 */ /* 0x000fea0003800000 */
.L_x_22208:
[----:B------:R-:W-:-:S05]  /*a740*/  LOP3.LUT R5, R0, R5, RZ, 0xfc, !PT ;  /* 0x0000000500057212 */ /* 0x000fca00078efcff */
[----:B------:R-:W-:Y:S01]  /*a750*/  STG.E.U8 [R2.64], R5 ;  /* 0x0000000502007986 */ /* 0x000fe2000c101124 */
[----:B------:R-:W-:Y:S05]  /*a760*/  EXIT ;  /* 0x000000000000794d */ /* 0x000fea0003800000 */
.L_x_22207:
        /* <DEDUP_REMOVED lines=13> */
.L_x_22211:
[----:B------:R-:W-:Y:S01]  /*a840*/  IMAD.MOV.U32 R0, RZ, RZ, 0x7f ;  /* 0x0000007fff007424 */ /* 0x000fe200078e00ff */
[----:B------:R-:W-:-:S04]  /*a850*/  ISETP.GT.U32.AND P0, PT, R4, 0x7f800000, PT ;  /* 0x7f8000000400780c */ /* 0x000fc80003f04070 */
[----:B------:R-:W-:-:S04]  /*a860*/  SEL R0, R0, 0x7c, P0 ;  /* 0x0000007c00007807 */ /* 0x000fc80000000000 */
.L_x_22212:
[----:B------:R-:W-:Y:S05]  /*a870*/  BSYNC B0 ;  /* 0x0000000000007941 */ /* 0x000fea0003800000 */
.L_x_22210:
[----:B------:R-:W-:-:S04]  /*a880*/  LOP3.LUT R4, R5, 0x80000000, RZ, 0xc0, !PT ;  /* 0x8000000005047812 */ /* 0x000fc800078ec0ff */
[----:B------:R-:W-:-:S04]  /*a890*/  SHF.R.U32.HI R5, RZ, 0x18, R4 ;  /* 0x00000018ff057819 */ /* 0x000fc80000011604 */
[----:B------:R-:W-:-:S05]  /*a8a0*/  LOP3.LUT R5, R0, R5, RZ, 0xfc, !PT ;  /* 0x0000000500057212 */ /* 0x000fca00078efcff */
[----:B------:R-:W-:Y:S01]  /*a8b0*/  STG.E.U8 [R2.64], R5 ;  /* 0x0000000502007986 */ /* 0x000fe2000c101124 */
[----:B------:R-:W-:Y:S05]  /*a8c0*/  EXIT ;  /* 0x000000000000794d */ /* 0x000fea0003800000 */
.L_x_22206:
[----:B------:R-:W0:Y:S02]  /*a8d0*/  I2F R0, R18 ;  /* 0x0000001200007306 */ /* 0x000e240000201400 */
[----:B0-----:R-:W-:-:S05]  /*a8e0*/  F2FP.BF16.PACK_AB R0, RZ, R0 ;  /* 0x00000000ff00723e */ /* 0x001fca00000010ff */
[----:B------:R-:W-:Y:S01]  /*a8f0*/  STG.E.U16 [R2.64], R0 ;  /* 0x0000000002007986 */ /* 0x000fe2000c101524 */
[----:B------:R-:W-:Y:S05]  /*a900*/  EXIT ;  /* 0x000000000000794d */ /* 0x000fea0003800000 */
.L_x_22203:
        /* <DEDUP_REMOVED lines=10> */
.L_x_22215:
        /* <DEDUP_REMOVED lines=17> */
.L_x_22218:
[----:B------:R-:W-:-:S04]  /*aac0*/  LOP3.LUT R0, R7, 0x80000000, RZ, 0xc0, !PT ;  /* 0x8000000007007812 */ /* 0x000fc800078ec0ff */
[----:B------:R-:W-:-:S04]  /*aad0*/  SHF.R.U32.HI R5, RZ, 0x18, R0 ;  /* 0x00000018ff057819 */ /* 0x000fc80000011600 */
[----:B------:R-:W-:-:S04]  /*aae0*/  LOP3.LUT R4, R4, R5, RZ, 0xfc, !PT ;  /* 0x0000000504047212 */ /* 0x000fc800078efcff */
[----:B------:R-:W-:Y:S02]  /*aaf0*/  PRMT R0, R4, 0x7610, R0 ;  /* 0x0000761004007816 */ /* 0x000fe40000000000 */
.L_x_22217:
[----:B------:R-:W-:Y:S05]  /*ab00*/  BSYNC B0 ;  /* 0x0000000000007941 */ /* 0x000fea0003800000 */
.L_x_22216:
[----:B------:R-:W-:Y:S01]  /*ab10*/  STG.E.U8 [R2.64], R0 ;  /* 0x0000000002007986 */ /* 0x000fe2000c101124 */
[----:B------:R-:W-:Y:S05]  /*ab20*/  EXIT ;  /* 0x000000000000794d */ /* 0x000fea0003800000 */
.L_x_22214:
        /* <DEDUP_REMOVED lines=17> */
.L_x_22221:
[----:B------:R-:W-:-:S04]  /*ac40*/  LOP3.LUT R0, R7, 0x80000000, RZ, 0xc0, !PT ;  /* 0x8000000007007812 */ /* 0x000fc800078ec0ff */
[----:B------:R-:W-:-:S04]  /*ac50*/  SHF.R.U32.HI R5, RZ, 0x18, R0 ;  /* 0x00000018ff057819 */ /* 0x000fc80000011600 */
[----:B------:R-:W-:-:S04]  /*ac60*/  LOP3.LUT R4, R4, R5, RZ, 0xfc, !PT ;  /* 0x0000000504047212 */ /* 0x000fc800078efcff */
[----:B------:R-:W-:Y:S02]  /*ac70*/  PRMT R0, R4, 0x7610, R0 ;  /* 0x0000761004007816 */ /* 0x000fe40000000000 */
.L_x_22220:
[----:B------:R-:W-:Y:S05]  /*ac80*/  BSYNC B0 ;  /* 0x0000000000007941 */ /* 0x000fea0003800000 */
.L_x_22219:
[----:B------:R-:W-:Y:S01]  /*ac90*/  STG.E.U8 [R2.64], R0 ;  /* 0x0000000002007986 */ /* 0x000fe2000c101124 */
[----:B------:R-:W-:Y:S05]  /*aca0*/  EXIT ;  /* 0x000000000000794d */ /* 0x000fea0003800000 */
.L_x_22213:
        /* <DEDUP_REMOVED lines=22> */
.L_x_22196:
        /* <DEDUP_REMOVED lines=20> */
.L_x_22223:
[----:B------:R-:W-:-:S05]  /*af50*/  SHF.R.S32.HI R19, RZ, 0x1f, R18 ;  /* 0x0000001fff137819 */ /* 0x000fca0000011412 */
[----:B------:R-:W-:Y:S01]  /*af60*/  STG.E.64 [R2.64], R18 ;  /* 0x0000001202007986 */ /* 0x000fe2000c101b24 */
[----:B------:R-:W-:Y:S05]  /*af70*/  EXIT ;  /* 0x000000000000794d */ /* 0x000fea0003800000 */
.L_x_22222:
[----:B------:R-:W-:Y:S01]  /*af80*/  STG.E [R2.64], R18 ;  /* 0x0000001202007986 */ /* 0x000fe2000c101924 */
[----:B------:R-:W-:Y:S05]  /*af90*/  EXIT ;  /* 0x000000000000794d */ /* 0x000fea0003800000 */
.L_x_22224:
        /* <DEDUP_REMOVED lines=14> */
.L_x_25258:


//--------------------- .text._ZN2at6native18elementwise_kernelILi128ELi2EZNS0_22gpu_kernel_impl_nocastINS0_13BinaryFunctorIiiiNS0_17BitwiseAndFunctorIiEEEEEEvRNS_18TensorIteratorBaseERKT_EUliE_EEviT1_ --------------------------
	.section	.text._ZN2at6native18elementwise_kernelILi128ELi2EZNS0_22gpu_kernel_impl_nocastINS0_13BinaryFunctorIiiiNS0_17BitwiseAndFunctorIiEEEEEEvRNS_18TensorIteratorBaseERKT_EUliE_EEviT1_,"ax",@progbits
	.sectioninfo	@"SHI_REGISTERS=14"
	.align	128
        .global         _ZN2at6native18elementwise_kernelILi128ELi2EZNS0_22gpu_kernel_impl_nocastINS0_13BinaryFunctorIiiiNS0_17BitwiseAndFunctorIiEEEEEEvRNS_18TensorIteratorBaseERKT_EUliE_EEviT1_
        .type           _ZN2at6native18elementwise_kernelILi128ELi2EZNS0_22gpu_kernel_impl_nocastINS0_13BinaryFunctorIiiiNS0_17BitwiseAndFunctorIiEEEEEEvRNS_18TensorIteratorBaseERKT_EUliE_EEviT1_,@function
        .size           _ZN2at6native18elementwise_kernelILi128ELi2EZNS0_22gpu_kernel_impl_nocastINS0_13BinaryFunctorIiiiNS0_17BitwiseAndFunctorIiEEEEEEvRNS_18TensorIteratorBaseERKT_EUliE_EEviT1_,(.L_x_25259 - _ZN2at6native18elementwise_kernelILi128ELi2EZNS0_22gpu_kernel_impl_nocastINS0_13BinaryFunctorIiiiNS0_17BitwiseAndFunctorIiEEEEEEvRNS_18TensorIteratorBaseERKT_EUliE_EEviT1_)
        .other          _ZN2at6native18elementwise_kernelILi128ELi2EZNS0_22gpu_kernel_impl_nocastINS0_13BinaryFunctorIiiiNS0_17BitwiseAndFunctorIiEEEEEEvRNS_18TensorIteratorBaseERKT_EUliE_EEviT1_,@"STO_CUDA_ENTRY STV_DEFAULT"
_ZN2at6native18elementwise_kernelILi128ELi2EZNS0_22gpu_kernel_impl_nocastINS0_13BinaryFunctorIiiiNS0_17BitwiseAndFunctorIiEEEEEEvRNS_18TensorIteratorBaseERKT_EUliE_EEviT1_:
.text._ZN2at6native18elementwise_kernelILi128ELi2EZNS0_22gpu_kernel_impl_nocastINS0_13BinaryFunctorIiiiNS0_17BitwiseAndFunctorIiEEEEEEvRNS_18TensorIteratorBaseERKT_EUliE_EEviT1_:
        /* <DEDUP_REMOVED lines=262> */
.L_x_22227:
        /* <DEDUP_REMOVED lines=11> */
.L_x_22226:
[----:B------:R-:W-:Y:S05]  /*1110*/  BSYNC B0 ;  /* 0x0000000000007941 */ /* 0x000fea0003800000 */
.L_x_22225:
        /* <DEDUP_REMOVED lines=255> */
.L_x_22228:
        /* <DEDUP_REMOVED lines=11> */
.L_x_22229:
        /* <DEDUP_REMOVED lines=12> */
.L_x_25259:


//--------------------- .text._ZN2at6native27unrolled_elementwise_kernelINS0_13BinaryFunctorIiiiNS0_17BitwiseAndFunctorIiEEEESt5arrayIPcLm3EELi4E23TrivialOffsetCalculatorILi2EjES9_ILi1EjENS0_6memory15LoadWithoutCastENSC_16StoreWithoutCastEEEviT_T0_T2_T3_T4_T5_ --------------------------
	.section	.text._ZN2at6native27unrolled_elementwise_kernelINS0_13BinaryFunctorIiiiNS0_17BitwiseAndFunctorIiEEEESt5arrayIPcLm3EELi4E23TrivialOffsetCalculatorILi2EjES9_ILi1EjENS0_6memory15LoadWithoutCastENSC_16StoreWithoutCastEEEviT_T0_T2_T3_T4_T5_,"ax",@progbits
	.sectioninfo	@"SHI_REGISTERS=26"
	.align	128
        .global         _ZN2at6native27unrolled_elementwise_kernelINS0_13BinaryFunctorIiiiNS0_17BitwiseAndFunctorIiEEEESt5arrayIPcLm3EELi4E23TrivialOffsetCalculatorILi2EjES9_ILi1EjENS0_6memory15LoadWithoutCastENSC_16StoreWithoutCastEEEviT_T0_T2_T3_T4_T5_
        .type           _ZN2at6native27unrolled_elementwise_kernelINS0_13BinaryFunctorIiiiNS0_17BitwiseAndFunctorIiEEEESt5arrayIPcLm3EELi4E23TrivialOffsetCalculatorILi2EjES9_ILi1EjENS0_6memory15LoadWithoutCastENSC_16StoreWithoutCastEEEviT_T0_T2_T3_T4_T5_,@function
        .size           _ZN2at6native27unrolled_elementwise_kernelINS0_13BinaryFunctorIiiiNS0_17BitwiseAndFunctorIiEEEESt5arrayIPcLm3EELi4E23TrivialOffsetCalculatorILi2EjES9_ILi1EjENS0_6memory15LoadWithoutCastENSC_16StoreWithoutCastEEEviT_T0_T2_T3_T4_T5_,(.L_x_25260 - _ZN2at6native27unrolled_elementwise_kernelINS0_13BinaryFunctorIiiiNS0_17BitwiseAndFunctorIiEEEESt5arrayIPcLm3EELi4E23TrivialOffsetCalculatorILi2EjES9_ILi1EjENS0_6memory15LoadWithoutCastENSC_16StoreWithoutCastEEEviT_T0_T2_T3_T4_T5_)
        .other          _ZN2at6native27unrolled_elementwise_kernelINS0_13BinaryFunctorIiiiNS0_17BitwiseAndFunctorIiEEEESt5arrayIPcLm3EELi4E23TrivialOffsetCalculatorILi2EjES9_ILi1EjENS0_6memory15LoadWithoutCastENSC_16StoreWithoutCastEEEviT_T0_T2_T3_T4_T5_,@"STO_CUDA_ENTRY STV_DEFAULT"
_ZN2at6native27unrolled_elementwise_kernelINS0_13BinaryFunctorIiiiNS0_17BitwiseAndFunctorIiEEEESt5arrayIPcLm3EELi4E23TrivialOffsetCalculatorILi2EjES9_ILi1EjENS0_6memory15LoadWithoutCastENSC_16StoreWithoutCastEEEviT_T0_T2_T3_T4_T5_:
.text._ZN2at6native27unrolled_elementwise_kernelINS0_13BinaryFunctorIiiiNS0_17BitwiseAndFunctorIiEEEESt5arrayIPcLm3EELi4E23TrivialOffsetCalculatorILi2EjES9_ILi1EjENS0_6memory15LoadWithoutCastENSC_16StoreWithoutCastEEEviT_T0_T2_T3_T4_T5_:
        /* <DEDUP_REMOVED lines=66> */
.L_x_22231:
[----:B0-----:R-:W-:Y:S05]  /*0420*/  BSYNC B0 ;  /* 0x0000000000007941 */ /* 0x001fea0003800000 */
.L_x_22230:
        /* <DEDUP_REMOVED lines=8> */
.L_x_22232:
        /* <DEDUP_REMOVED lines=13> */
.L_x_25260:


//--------------------- .text._ZN2at6native29vectorized_elementwise_kernelILi2ENS0_13BinaryFunctorIiiiNS0_17BitwiseAndFunctorIiEEEESt5arrayIPcLm3EEEEviT0_T1_ --------------------------
	.section	.text._ZN2at6native29vectorized_elementwise_kernelILi2ENS0_13BinaryFunctorIiiiNS0_17BitwiseAndFunctorIiEEEESt5arrayIPcLm3EEEEviT0_T1_,"ax",@progbits
	.sectioninfo	@"SHI_REGISTERS=32"
	.align	128
        .global         _ZN2at6native29vectorized_elementwise_kernelILi2ENS0_13BinaryFunctorIiiiNS0_17BitwiseAndFunctorIiEEEESt5arrayIPcLm3EEEEviT0_T1_
        .type           _ZN2at6native29vectorized_elementwise_kernelILi2ENS0_13BinaryFunctorIiiiNS0_17BitwiseAndFunctorIiEEEESt5arrayIPcLm3EEEEviT0_T1_,@function
        .size           _ZN2at6native29vectorized_elementwise_kernelILi2ENS0_13BinaryFunctorIiiiNS0_17BitwiseAndFunctorIiEEEESt5arrayIPcLm3EEEEviT0_T1_,(.L_x_25261 - _ZN2at6native29vectorized_elementwise_kernelILi2ENS0_13BinaryFunctorIiiiNS0_17BitwiseAndFunctorIiEEEESt5arrayIPcLm3EEEEviT0_T1_)
        .other          _ZN2at6native29vectorized_elementwise_kernelILi2ENS0_13BinaryFunctorIiiiNS0_17BitwiseAndFunctorIiEEEESt5arrayIPcLm3EEEEviT0_T1_,@"STO_CUDA_ENTRY STV_DEFAULT"
_ZN2at6native29vectorized_elementwise_kernelILi2ENS0_13BinaryFunctorIiiiNS0_17BitwiseAndFunctorIiEEEESt5arrayIPcLm3EEEEviT0_T1_:
.text._ZN2at6native29vectorized_elementwise_kernelILi2ENS0_13BinaryFunctorIiiiNS0_17BitwiseAndFunctorIiEEEESt5arrayIPcLm3EEEEviT0_T1_:
        /* <DEDUP_REMOVED lines=36> */
.L_x_22233:
        /* <DEDUP_REMOVED lines=105> */
.L_x_22236:
[----:B0-----:R-:W-:-:S13]  /*08d0*/  ISETP.GE.AND P0, PT, R13, R12, PT ;  /* 0x0000000c0d00720c */ /* 0x001fda0003f06270 */
[----:B------:R-:W-:Y:S05]  /*08e0*/  @P0 BRA `(.L_x_22238) ;  /* 0x000000c000000947 */ /* 0x000fea0003800000 */
[----:B------:R-:W-:Y:S01]  /*08f0*/  IMAD.IADD R2, R0, 0x1, R13 ;  /* 0x0000000100027824 */ /* 0x000fe200078e020d */
[----:B------:R-:W-:Y:S01]  /*0900*/  IADD3 R13, R13, 0x80, RZ ;  /* 0x000000800d0d7810 */ /* 0x000fe20007ffe0ff */
[----:B------:R-:W-:-:S04]  /*0910*/  IMAD.MOV.U32 R3, RZ, RZ, 0x4 ;  /* 0x00000004ff037424 */ /* 0x000fc800078e00ff */
[----:B------:R-:W-:-:S05]  /*0920*/  IMAD.WIDE.U32 R2, R2, R3, c[0x0][0x168] ;  /* 0x00005a0002027625 */ /* 0x000fca00078e0003 */
[----:B------:R0:W-:Y:S02]  /*0930*/  STG.E [R2.64], R15 ;  /* 0x0000000f02007986 */ /* 0x0001e4000c101904 */
.L_x_22237:
[----:B------:R-:W-:-:S13]  /*0940*/  ISETP.GE.AND P0, PT, R13, R12, PT ;  /* 0x0000000c0d00720c */ /* 0x000fda0003f06270 */
[----:B------:R-:W-:Y:S05]  /*0950*/  @P0 BRA `(.L_x_22239) ;  /* 0x000000d000000947 */ /* 0x000fea0003800000 */
[----:B0-----:R-:W-:Y:S01]  /*0960*/  IADD3 R2, R0, R13, RZ ;  /* 0x0000000d00027210 */ /* 0x001fe20007ffe0ff */
[----:B------:R-:W-:Y:S01]  /*0970*/  IMAD.MOV.U32 R3, RZ, RZ, 0x4 ;  /* 0x00000004ff037424 */ /* 0x000fe200078e00ff */
[----:B------:R-:W-:-:S03]  /*0980*/  IADD3 R13, R13, 0x80, RZ ;  /* 0x000000800d0d7810 */ /* 0x000fc60007ffe0ff */
[----:B------:R-:W-:-:S05]  /*0990*/  IMAD.WIDE.U32 R2, R2, R3, c[0x0][0x168] ;  /* 0x00005a0002027625 */ /* 0x000fca00078e0003 */
[----:B------:R0:W-:Y:S02]  /*09a0*/  STG.E [R2.64], R22 ;  /* 0x0000001602007986 */ /* 0x0001e4000c101904 */
.L_x_22238:
        /* <DEDUP_REMOVED lines=8> */
.L_x_22239:
[----:B------:R-:W-:Y:S05]  /*0a30*/  BSYNC B1 ;  /* 0x0000000000017941 */ /* 0x000fea0003800000 */
.L_x_22235:
[----:B------:R-:W-:-:S13]  /*0a40*/  ISETP.GE.AND P0, PT, R13, R12, PT ;  /* 0x0000000c0d00720c */ /* 0x000fda0003f06270 */
[----:B0-----:R-:W-:Y:S01]  /*0a50*/  @!P0 IMAD.IADD R2, R0, 0x1, R13 ;  /* 0x0000000100028824 */ /* 0x001fe200078e020d */
[----:B------:R-:W-:Y:S01]  /*0a60*/  @!P0 IADD3 R13, R13, 0x80, RZ ;  /* 0x000000800d0d8810 */ /* 0x000fe20007ffe0ff */
[----:B------:R-:W-:-:S04]  /*0a70*/  @!P0 IMAD.MOV.U32 R3, RZ, RZ, 0x4 ;  /* 0x00000004ff038424 */ /* 0x000fc800078e00ff */
[----:B------:R-:W-:-:S05]  /*0a80*/  @!P0 IMAD.WIDE.U32 R2, R2, R3, c[0x0][0x168] ;  /* 0x00005a0002028625 */ /* 0x000fca00078e0003 */
[----:B------:R0:W-:Y:S02]  /*0a90*/  @!P0 STG.E [R2.64], R23 ;  /* 0x0000001702008986 */ /* 0x0001e4000c101904 */
.L_x_22240:
[----:B------:R-:W-:Y:S05]  /*0aa0*/  BSYNC B0 ;  /* 0x0000000000007941 */ /* 0x000fea0003800000 */
.L_x_22234:
        /* <DEDUP_REMOVED lines=8> */
.L_x_22241:
        /* <DEDUP_REMOVED lines=13> */
.L_x_25261:


//--------------------- .text._ZN2at6native29vectorized_elementwise_kernelILi4ENS0_13BinaryFunctorIiiiNS0_17BitwiseAndFunctorIiEEEESt5arrayIPcLm3EEEEviT0_T1_ --------------------------
	.section	.text._ZN2at6native29vectorized_elementwise_kernelILi4ENS0_13BinaryFunctorIiiiNS0_17BitwiseAndFunctorIiEEEESt5arrayIPcLm3EEEEviT0_T1_,"ax",@progbits
	.sectioninfo	@"SHI_REGISTERS=32"
	.align	128
        .global         _ZN2at6native29vectorized_elementwise_kernelILi4ENS0_13BinaryFunctorIiiiNS0_17BitwiseAndFunctorIiEEEESt5arrayIPcLm3EEEEviT0_T1_
        .type           _ZN2at6native29vectorized_elementwise_kernelILi4ENS0_13BinaryFunctorIiiiNS0_17BitwiseAndFunctorIiEEEESt5arrayIPcLm3EEEEviT0_T1_,@function
        .size           _ZN2at6native29vectorized_elementwise_kernelILi4ENS0_13BinaryFunctorIiiiNS0_17BitwiseAndFunctorIiEEEESt5arrayIPcLm3EEEEviT0_T1_,(.L_x_25262 - _ZN2at6native29vectorized_elementwise_kernelILi4ENS0_13BinaryFunctorIiiiNS0_17BitwiseAndFunctorIiEEEESt5arrayIPcLm3EEEEviT0_T1_)
        .other          _ZN2at6native29vectorized_elementwise_kernelILi4ENS0_13BinaryFunctorIiiiNS0_17BitwiseAndFunctorIiEEEESt5arrayIPcLm3EEEEviT0_T1_,@"STO_CUDA_ENTRY STV_DEFAULT"
_ZN2at6native29vectorized_elementwise_kernelILi4ENS0_13BinaryFunctorIiiiNS0_17BitwiseAndFunctorIiEEEESt5arrayIPcLm3EEEEviT0_T1_:
.text._ZN2at6native29vectorized_elementwise_kernelILi4ENS0_13BinaryFunctorIiiiNS0_17BitwiseAndFunctorIiEEEESt5arrayIPcLm3EEEEviT0_T1_:
        /* <DEDUP_REMOVED lines=30> */
.L_x_22242:
        /* <DEDUP_REMOVED lines=105> */
.L_x_22245:
[----:B0-----:R-:W-:-:S13]  /*0870*/  ISETP.GE.AND P0, PT, R13, R12, PT ;  /* 0x0000000c0d00720c */ /* 0x001fda0003f06270 */
[----:B------:R-:W-:Y:S05]  /*0880*/  @P0 BRA `(.L_x_22247) ;  /* 0x000000c000000947 */ /* 0x000fea0003800000 */
[----:B------:R-:W-:Y:S01]  /*0890*/  IMAD.IADD R2, R0, 0x1, R13 ;  /* 0x0000000100027824 */ /* 0x000fe200078e020d */
[----:B------:R-:W-:Y:S01]  /*08a0*/  IADD3 R13, R13, 0x80, RZ ;  /* 0x000000800d0d7810 */ /* 0x000fe20007ffe0ff */
[----:B------:R-:W-:-:S04]  /*08b0*/  IMAD.MOV.U32 R3, RZ, RZ, 0x4 ;  /* 0x00000004ff037424 */ /* 0x000fc800078e00ff */
[----:B------:R-:W-:-:S05]  /*08c0*/  IMAD.WIDE.U32 R2, R2, R3, c[0x0][0x168] ;  /* 0x00005a0002027625 */ /* 0x000fca00078e0003 */
[----:B------:R0:W-:Y:S02]  /*08d0*/  STG.E [R2.64], R15 ;  /* 0x0000000f02007986 */ /* 0x0001e4000c101904 */
.L_x_22246:
[----:B------:R-:W-:-:S13]  /*08e0*/  ISETP.GE.AND P0, PT, R13, R12, PT ;  /* 0x0000000c0d00720c */ /* 0x000fda0003f06270 */
[----:B------:R-:W-:Y:S05]  /*08f0*/  @P0 BRA `(.L_x_22248) ;  /* 0x000000d000000947 */ /* 0x000fea0003800000 */
[----:B0-----:R-:W-:Y:S01]  /*0900*/  IADD3 R2, R0, R13, RZ ;  /* 0x0000000d00027210 */ /* 0x001fe20007ffe0ff */
[----:B------:R-:W-:Y:S01]  /*0910*/  IMAD.MOV.U32 R3, RZ, RZ, 0x4 ;  /* 0x00000004ff037424 */ /* 0x000fe200078e00ff */
[----:B------:R-:W-:-:S03]  /*0920*/  IADD3 R13, R13, 0x80, RZ ;  /* 0x000000800d0d7810 */ /* 0x000fc60007ffe0ff */
[----:B------:R-:W-:-:S05]  /*0930*/  IMAD.WIDE.U32 R2, R2, R3, c[0x0][0x168] ;  /* 0x00005a0002027625 */ /* 0x000fca00078e0003 */
[----:B------:R0:W-:Y:S02]  /*0940*/  STG.E [R2.64], R22 ;  /* 0x0000001602007986 */ /* 0x0001e4000c101904 */
.L_x_22247:
        /* <DEDUP_REMOVED lines=8> */
.L_x_22248:
[----:B------:R-:W-:Y:S05]  /*09d0*/  BSYNC B1 ;  /* 0x0000000000017941 */ /* 0x000fea0003800000 */
.L_x_22244:
[----:B------:R-:W-:-:S13]  /*09e0*/  ISETP.GE.AND P0, PT, R13, R12, PT ;  /* 0x0000000c0d00720c */ /* 0x000fda0003f06270 */
[----:B0-----:R-:W-:Y:S01]  /*09f0*/  @!P0 IMAD.IADD R2, R0, 0x1, R13 ;  /* 0x0000000100028824 */ /* 0x001fe200078e020d */
[----:B------:R-:W-:Y:S01]  /*0a00*/  @!P0 IADD3 R13, R13, 0x80, RZ ;  /* 0x000000800d0d8810 */ /* 0x000fe20007ffe0ff */
[----:B------:R-:W-:-:S04]  /*0a10*/  @!P0 IMAD.MOV.U32 R3, RZ, RZ, 0x4 ;  /* 0x00000004ff038424 */ /* 0x000fc800078e00ff */
[----:B------:R-:W-:-:S05]  /*0a20*/  @!P0 IMAD.WIDE.U32 R2, R2, R3, c[0x0][0x168] ;  /* 0x00005a0002028625 */ /* 0x000fca00078e0003 */
[----:B------:R0:W-:Y:S02]  /*0a30*/  @!P0 STG.E [R2.64], R23 ;  /* 0x0000001702008986 */ /* 0x0001e4000c101904 */
.L_x_22249:
[----:B------:R-:W-:Y:S05]  /*0a40*/  BSYNC B0 ;  /* 0x0000000000007941 */ /* 0x000fea0003800000 */
.L_x_22243:
        /* <DEDUP_REMOVED lines=8> */
.L_x_22250:
        /* <DEDUP_REMOVED lines=11> */
.L_x_25262:


//--------------------- .text._ZN2at6native29vectorized_elementwise_kernelILi8ENS0_13BinaryFunctorIiiiNS0_17BitwiseAndFunctorIiEEEESt5arrayIPcLm3EEEEviT0_T1_ --------------------------
	.section	.text._ZN2at6native29vectorized_elementwise_kernelILi8ENS0_13BinaryFunctorIiiiNS0_17BitwiseAndFunctorIiEEEESt5arrayIPcLm3EEEEviT0_T1_,"ax",@progbits
	.sectioninfo	@"SHI_REGISTERS=4"
	.align	128
        .global         _ZN2at6native29vectorized_elementwise_kernelILi8ENS0_13BinaryFunctorIiiiNS0_17BitwiseAndFunctorIiEEEESt5arrayIPcLm3EEEEviT0_T1_
        .type           _ZN2at6native29vectorized_elementwise_kernelILi8ENS0_13BinaryFunctorIiiiNS0_17BitwiseAndFunctorIiEEEESt5arrayIPcLm3EEEEviT0_T1_,@function
        .size           _ZN2at6native29vectorized_elementwise_kernelILi8ENS0_13BinaryFunctorIiiiNS0_17BitwiseAndFunctorIiEEEESt5arrayIPcLm3EEEEviT0_T1_,(.L_x_25263 - _ZN2at6native29vectorized_elementwise_kernelILi8ENS0_13BinaryFunctorIiiiNS0_17BitwiseAndFunctorIiEEEESt5arrayIPcLm3EEEEviT0_T1_)
        .other          _ZN2at6native29vectorized_elementwise_kernelILi8ENS0_13BinaryFunctorIiiiNS0_17BitwiseAndFunctorIiEEEESt5arrayIPcLm3EEEEviT0_T1_,@"STO_CUDA_ENTRY STV_DEFAULT"
_ZN2at6native29vectorized_elementwise_kernelILi8ENS0_13BinaryFunctorIiiiNS0_17BitwiseAndFunctorIiEEEESt5arrayIPcLm3EEEEviT0_T1_:
.text._ZN2at6native29vectorized_elementwise_kernelILi8ENS0_13BinaryFunctorIiiiNS0_17BitwiseAndFunctorIiEEEESt5arrayIPcLm3EEEEviT0_T1_:
[----:B------:R-:W-:Y:S02]  /*0000*/  MOV R1, c[0x0][0x28] ;  /* 0x00000a0000017a02 */ /* 0x000fe40000000f00 */
[----:B------:R-:W-:Y:S05]  /*0010*/  EXIT ;  /* 0x000000000000794d */ /* 0x000fea0003800000 */
.L_x_22251:
        /* <DEDUP_REMOVED lines=14> */
.L_x_25263:


//--------------------- .text._ZN2at6native18elementwise_kernelILi128ELi4EZNS0_15gpu_kernel_implINS0_13AUnaryFunctorIaaaNS0_17BitwiseAndFunctorIaEEEEEEvRNS_18TensorIteratorBaseERKT_EUliE_EEviT1_ --------------------------
	.section	.text._ZN2at6native18elementwise_kernelILi128ELi4EZNS0_15gpu_kernel_implINS0_13AUnaryFunctorIaaaNS0_17BitwiseAndFunctorIaEEEEEEvRNS_18TensorIteratorBaseERKT_EUliE_EEviT1_,"ax",@progbits
	.sectioninfo	@"SHI_REGISTERS=26"
	.align	128
        .global         _ZN2at6native18elementwise_kernelILi128ELi4EZNS0_15gpu_kernel_implINS0_13AUnaryFunctorIaaaNS0_17BitwiseAndFunctorIaEEEEEEvRNS_18TensorIteratorBaseERKT_EUliE_EEviT1_
        .type           _ZN2at6native18elementwise_kernelILi128ELi4EZNS0_15gpu_kernel_implINS0_13AUnaryFunctorIaaaNS0_17BitwiseAndFunctorIaEEEEEEvRNS_18TensorIteratorBaseERKT_EUliE_EEviT1_,@function
        .size           _ZN2at6native18elementwise_kernelILi128ELi4EZNS0_15gpu_kernel_implINS0_13AUnaryFunctorIaaaNS0_17BitwiseAndFunctorIaEEEEEEvRNS_18TensorIteratorBaseERKT_EUliE_EEviT1_,(.L_x_25264 - _ZN2at6native18elementwise_kernelILi128ELi4EZNS0_15gpu_kernel_implINS0_13AUnaryFunctorIaaaNS0_17BitwiseAndFunctorIaEEEEEEvRNS_18TensorIteratorBaseERKT_EUliE_EEviT1_)
        .other          _ZN2at6native18elementwise_kernelILi128ELi4EZNS0_15gpu_kernel_implINS0_13AUnaryFunctorIaaaNS0_17BitwiseAndFunctorIaEEEEEEvRNS_18TensorIteratorBaseERKT_EUliE_EEviT1_,@"STO_CUDA_ENTRY STV_DEFAULT"
_ZN2at6native18elementwise_kernelILi128ELi4EZNS0_15gpu_kernel_implINS0_13AUnaryFunctorIaaaNS0_17BitwiseAndFunctorIaEEEEEEvRNS_18TensorIteratorBaseERKT_EUliE_EEviT1_:
.text._ZN2at6native18elementwise_kernelILi128ELi4EZNS0_15gpu_kernel_implINS0_13AUnaryFunctorIaaaNS0_17BitwiseAndFunctorIaEEEEEEvRNS_18TensorIteratorBaseERKT_EUliE_EEviT1_:
        /* <DEDUP_REMOVED lines=237> */
.L_x_22254:
        /* <DEDUP_REMOVED lines=18> */
.L_x_22258:
[----:B------:R0:W5:Y:S01]  /*0ff0*/  LDG.E.U8 R0, [R2.64] ;  /* 0x0000002402007981 */ /* 0x000162000c1e1100 */
[----:B------:R-:W-:Y:S05]  /*1000*/  BRA `(.L_x_22260) ;  /* 0x00000d7000007947 */ /* 0x000fea0003800000 */
.L_x_22257:
        /* <DEDUP_REMOVED lines=8> */
.L_x_22262:
[----:B------:R0:W5:Y:S01]  /*1090*/  LDG.E.U8 R0, [R2.64] ;  /* 0x0000002402007981 */ /* 0x000162000c1e1100 */
[----:B------:R-:W-:Y:S05]  /*10a0*/  BRA `(.L_x_22260) ;  /* 0x00000cd000007947 */ /* 0x000fea0003800000 */
.L_x_22261:
[----:B------:R0:W5:Y:S01]  /*10b0*/  LDG.E.U16 R0, [R2.64] ;  /* 0x0000002402007981 */ /* 0x000162000c1e1500 */
[----:B------:R-:W-:Y:S05]  /*10c0*/  BRA `(.L_x_22260) ;  /* 0x00000cb000007947 */ /* 0x000fea0003800000 */
.L_x_22256:
        /* <DEDUP_REMOVED lines=9> */
.L_x_22264:
[----:B------:R-:W2:Y:S02]  /*1160*/  LDG.E.U16 R4, [R2.64] ;  /* 0x0000002402047981 */ /* 0x000ea4000c1e1500 */
[----:B--2---:R-:W-:-:S06]  /*1170*/  HADD2.F32 R4, -RZ, R4.H0_H0 ;  /* 0x20000004ff047230 */ /* 0x004fcc0000004100 */
[----:B------:R-:W0:Y:S02]  /*1180*/  F2I.FTZ.TRUNC.NTZ R4, R4 ;  /* 0x0000000400047305 */ /* 0x000e24000021f100 */
[----:B0-----:R-:W-:Y:S01]  /*1190*/  PRMT R0, R4, 0x7610, R0 ;  /* 0x0000761004007816 */ /* 0x001fe20000000000 */
[----:B------:R-:W-:Y:S05]  /*11a0*/  BRA `(.L_x_22260) ;  /* 0x00000bd000007947 */ /* 0x000fea0003800000 */
.L_x_22263:
        /* <DEDUP_REMOVED lines=9> */
.L_x_22266:
[----:B------:R-:W2:Y:S02]  /*1240*/  LDG.E.U16 R2, [R2.64] ;  /* 0x0000002402027981 */ /* 0x000ea4000c1e1500 */
[----:B--2---:R-:W-:-:S06]  /*1250*/  HADD2.F32 R4, -RZ, R2.H0_H0 ;  /* 0x20000002ff047230 */ /* 0x004fcc0000004100 */
[----:B------:R-:W0:Y:S02]  /*1260*/  F2I.FTZ.TRUNC.NTZ R4, R4 ;  /* 0x0000000400047305 */ /* 0x000e24000021f100 */
[----:B0-----:R-:W-:Y:S01]  /*1270*/  PRMT R0, R4, 0x7610, R0 ;  /* 0x0000761004007816 */ /* 0x001fe20000000000 */
[----:B------:R-:W-:Y:S05]  /*1280*/  BRA `(.L_x_22260) ;  /* 0x00000af000007947 */ /* 0x000fea0003800000 */
.L_x_22265:
[----:B------:R-:W2:Y:S02]  /*1290*/  LDG.E.64 R2, [R2.64] ;  /* 0x0000002402027981 */ /* 0x000ea4000c1e1b00 */
[----:B--2---:R0:W1:Y:S01]  /*12a0*/  F2I.F64.TRUNC R0, R2 ;  /* 0x0000000200007311 */ /* 0x004062000030d100 */
[----:B------:R-:W-:Y:S05]  /*12b0*/  BRA `(.L_x_22260) ;  /* 0x00000ac000007947 */ /* 0x000fea0003800000 */
.L_x_22255:
        /* <DEDUP_REMOVED lines=12> */
.L_x_22269:
[----:B------:R-:W2:Y:S02]  /*1380*/  LDG.E.64 R2, [R2.64] ;  /* 0x0000002402027981 */ /* 0x000ea4000c1e1b00 */
[----:B--2---:R0:W1:Y:S01]  /*1390*/  F2I.F64.TRUNC R0, R2 ;  /* 0x0000000200007311 */ /* 0x004062000030d100 */
[----:B------:R-:W-:Y:S05]  /*13a0*/  BRA `(.L_x_22260) ;  /* 0x000009d000007947 */ /* 0x000fea0003800000 */
.L_x_22268:
        /* <DEDUP_REMOVED lines=28> */
.L_x_22271:
        /* <DEDUP_REMOVED lines=15> */
.L_x_22270:
[----:B------:R-:W2:Y:S02]  /*1660*/  LDG.E.U16 R2, [R2.64] ;  /* 0x0000002402027981 */ /* 0x000ea4000c1e1500 */
[----:B--2---:R-:W-:-:S04]  /*1670*/  PRMT R2, RZ, 0x5410, R2 ;  /* 0x00005410ff027816 */ /* 0x004fc80000000002 */
[----:B------:R0:W1:Y:S01]  /*1680*/  F2I.FTZ.TRUNC.NTZ R0, R2 ;  /* 0x0000000200007305 */ /* 0x000062000021f100 */
[----:B------:R-:W-:Y:S05]  /*1690*/  BRA `(.L_x_22260) ;  /* 0x000006e000007947 */ /* 0x000fea0003800000 */
.L_x_22267:
        /* <DEDUP_REMOVED lines=10> */
.L_x_22274:
        /* <DEDUP_REMOVED lines=21> */
.L_x_22278:
[----:B------:R-:W-:Y:S05]  /*1890*/  BSYNC B1 ;  /* 0x0000000000017941 */ /* 0x000fea0003800000 */
.L_x_22277:
[----:B------:R-:W-:Y:S01]  /*18a0*/  IMAD.SHL.U32 R2, R2, 0x100000, RZ ;  /* 0x0010000002027824 */ /* 0x000fe200078e00ff */
[----:B------:R-:W-:-:S04]  /*18b0*/  LEA R3, R0, 0x3b800000, 0x17 ;  /* 0x3b80000000037811 */ /* 0x000fc800078eb8ff */
[----:B------:R-:W-:Y:S02]  /*18c0*/  LOP3.LUT R4, R3, R2, R4, 0xfe, !PT ;  /* 0x0000000203047212 */ /* 0x000fe400078efe04 */
.L_x_22276:
[----:B------:R-:W-:Y:S05]  /*18d0*/  BSYNC B0 ;  /* 0x0000000000007941 */ /* 0x000fea0003800000 */
.L_x_22275:
[----:B------:R-:W0:Y:S02]  /*18e0*/  F2I.FTZ.TRUNC.NTZ R4, R4 ;  /* 0x0000000400047305 */ /* 0x000e24000021f100 */
[----:B0-----:R-:W-:Y:S01]  /*18f0*/  PRMT R0, R4, 0x7610, R0 ;  /* 0x0000761004007816 */ /* 0x001fe20000000000 */
[----:B------:R-:W-:Y:S05]  /*1900*/  BRA `(.L_x_22260) ;  /* 0x0000047000007947 */ /* 0x000fea0003800000 */
.L_x_22273:
        /* <DEDUP_REMOVED lines=21> */
.L_x_22282:
[----:B------:R-:W-:Y:S05]  /*1a60*/  BSYNC B1 ;  /* 0x0000000000017941 */ /* 0x000fea0003800000 */
.L_x_22281:
[----:B------:R-:W-:Y:S01]  /*1a70*/  IMAD.SHL.U32 R2, R2, 0x200000, RZ ;  /* 0x0020000002027824 */ /* 0x000fe200078e00ff */
[----:B------:R-:W-:-:S04]  /*1a80*/  LEA R3, R0, 0x37800000, 0x17 ;  /* 0x3780000000037811 */ /* 0x000fc800078eb8ff */
[----:B------:R-:W-:Y:S02]  /*1a90*/  LOP3.LUT R4, R3, R2, R4, 0xfe, !PT ;  /* 0x0000000203047212 */ /* 0x000fe400078efe04 */
.L_x_22280:
[----:B------:R-:W-:Y:S05]  /*1aa0*/  BSYNC B0 ;  /* 0x0000000000007941 */ /* 0x000fea0003800000 */
.L_x_22279:
[----:B------:R-:W0:Y:S02]  /*1ab0*/  F2I.FTZ.TRUNC.NTZ R4, R4 ;  /* 0x0000000400047305 */ /* 0x000e24000021f100 */
[----:B0-----:R-:W-:Y:S01]  /*1ac0*/  PRMT R0, R4, 0x7610, R0 ;  /* 0x0000761004007816 */ /* 0x001fe20000000000 */
[----:B------:R-:W-:Y:S05]  /*1ad0*/  BRA `(.L_x_22260) ;  /* 0x000002a000007947 */ /* 0x000fea0003800000 */
.L_x_22272:
        /* <DEDUP_REMOVED lines=14> */
.L_x_22286:
[----:B------:R-:W-:Y:S05]  /*1bc0*/  BSYNC B0 ;  /* 0x0000000000007941 */ /* 0x000fea0003800000 */
.L_x_22285:
[----:B------:R-:W0:Y:S02]  /*1bd0*/  F2I.FTZ.TRUNC.NTZ R4, R4 ;  /* 0x0000000400047305 */ /* 0x000e24000021f100 */
[----:B0-----:R-:W-:Y:S01]  /*1be0*/  PRMT R0, R4, 0x7610, R0 ;  /* 0x0000761004007816 */ /* 0x001fe20000000000 */
[----:B------:R-:W-:Y:S05]  /*1bf0*/  BRA `(.L_x_22260) ;  /* 0x0000018000007947 */ /* 0x000fea0003800000 */
.L_x_22259:
        /* <DEDUP_REMOVED lines=21> */
.L_x_22284:
[----:B------:R0:W5:Y:S01]  /*1d50*/  LDG.E.U8 R0, [R2.64] ;  /* 0x0000002402007981 */ /* 0x000162000c1e1100 */
[----:B------:R-:W-:Y:S05]  /*1d60*/  BRA `(.L_x_22260) ;  /* 0x0000001000007947 */ /* 0x000fea0003800000 */
.L_x_22283:
[----:B------:R0:W5:Y:S02]  /*1d70*/  LDG.E.U8 R0, [R2.64] ;  /* 0x0000002402007981 */ /* 0x000164000c1e1100 */
.L_x_22260:
        /* <DEDUP_REMOVED lines=16> */
.L_x_22290:
[----:B------:R0:W-:Y:S01]  /*1e80*/  STG.E.U8 [R16.64], R5 ;  /* 0x0000000510007986 */ /* 0x0001e2000c101124 */
[----:B------:R-:W-:Y:S05]  /*1e90*/  BRA `(.L_x_22292) ;  /* 0x00000e7000007947 */ /* 0x000fea0003800000 */
.L_x_22289:
        /* <DEDUP_REMOVED lines=12> */
.L_x_22294:
[----:B------:R-:W-:-:S05]  /*1f60*/  PRMT R3, R5, 0x8880, RZ ;  /* 0x0000888005037816 */ /* 0x000fca00000000ff */
[----:B------:R0:W-:Y:S01]  /*1f70*/  STG.E [R16.64], R3 ;  /* 0x0000000310007986 */ /* 0x0001e2000c101924 */
[----:B------:R-:W-:Y:S05]  /*1f80*/  BRA `(.L_x_22292) ;  /* 0x00000d8000007947 */ /* 0x000fea0003800000 */
.L_x_22293:
[----:B------:R-:W-:-:S04]  /*1f90*/  PRMT R3, R5, 0x8880, RZ ;  /* 0x0000888005037816 */ /* 0x000fc800000000ff */
[----:B------:R-:W-:-:S05]  /*1fa0*/  PRMT R3, R3, 0x7710, RZ ;  /* 0x0000771003037816 */ /* 0x000fca00000000ff */
[----:B------:R0:W-:Y:S01]  /*1fb0*/  STG.E.U16 [R16.64], R3 ;  /* 0x0000000310007986 */ /* 0x0001e2000c101524 */
[----:B------:R-:W-:Y:S05]  /*1fc0*/  BRA `(.L_x_22292) ;  /* 0x00000d4000007947 */ /* 0x000fea0003800000 */
.L_x_22288:
        /* <DEDUP_REMOVED lines=9> */
.L_x_22296:
[----:B------:R-:W0:Y:S02]  /*2060*/  I2F.S8 R0, R5 ;  /* 0x0000000500007306 */ /* 0x000e240000001400 */
[----:B0-----:R-:W-:-:S05]  /*2070*/  F2FP.PACK_AB R0, RZ, R0 ;  /* 0x00000000ff00723e */ /* 0x001fca00000000ff */
[----:B------:R0:W-:Y:S01]  /*2080*/  STG.E.U16 [R16.64], R0 ;  /* 0x0000000010007986 */ /* 0x0001e2000c101524 */
[----:B------:R-:W-:Y:S05]  /*2090*/  BRA `(.L_x_22292) ;  /* 0x00000c7000007947 */ /* 0x000fea0003800000 */
.L_x_22295:
        /* <DEDUP_REMOVED lines=10> */
.L_x_22298:
[----:B------:R-:W0:Y:S02]  /*2140*/  I2F.S8 R5, R5 ;  /* 0x0000000500057306 */ /* 0x000e240000001400 */
[----:B0-----:R-:W-:-:S04]  /*2150*/  F2FP.PACK_AB R3, RZ, R5 ;  /* 0x00000005ff03723e */ /* 0x001fc800000000ff */
[----:B------:R-:W-:-:S05]  /*2160*/  PRMT R3, R3, 0x5410, RZ ;  /* 0x0000541003037816 */ /* 0x000fca00000000ff */
[----:B------:R0:W-:Y:S01]  /*2170*/  STG.E [R16.64], R3 ;  /* 0x0000000310007986 */ /* 0x0001e2000c101924 */
[----:B------:R-:W-:Y:S05]  /*2180*/  BRA `(.L_x_22292) ;  /* 0x00000b8000007947 */ /* 0x000fea0003800000 */
.L_x_22297:
[----:B------:R-:W-:-:S04]  /*2190*/  PRMT R2, R5, 0x8880, RZ ;  /* 0x0000888005027816 */ /* 0x000fc800000000ff */
[----:B------:R-:W-:-:S06]  /*21a0*/  PRMT R2, R2, 0x7710, RZ ;  /* 0x0000771002027816 */ /* 0x000fcc00000000ff */
[----:B------:R-:W0:Y:S02]  /*21b0*/  I2F.F64.S16 R2, R2 ;  /* 0x0000000200027312 */ /* 0x000e240000101c00 */
[----:B0-----:R0:W-:Y:S01]  /*21c0*/  STG.E.64 [R16.64], R2 ;  /* 0x0000000210007986 */ /* 0x0011e2000c101b24 */
[----:B------:R-:W-:Y:S05]  /*21d0*/  BRA `(.L_x_22292) ;  /* 0x00000b3000007947 */ /* 0x000fea0003800000 */
.L_x_22287:
        /* <DEDUP_REMOVED lines=12> */
.L_x_22301:
[----:B------:R-:W-:Y:S01]  /*22a0*/  PRMT R4, R5, 0x8880, RZ ;  /* 0x0000888005047816 */ /* 0x000fe200000000ff */
[----:B------:R-:W-:-:S03]  /*22b0*/  CS2R R6, SRZ ;  /* 0x0000000000067805 */ /* 0x000fc6000001ff00 */
[----:B------:R-:W-:-:S06]  /*22c0*/  PRMT R4, R4, 0x7710, RZ ;  /* 0x0000771004047816 */ /* 0x000fcc00000000ff */
[----:B------:R-:W0:Y:S02]  /*22d0*/  I2F.F64.S16 R4, R4 ;  /* 0x0000000400047312 */ /* 0x000e240000101c00 */
[----:B0-----:R0:W-:Y:S01]  /*22e0*/  STG.E.128 [R16.64], R4 ;  /* 0x0000000410007986 */ /* 0x0011e2000c101d24 */
[----:B------:R-:W-:Y:S05]  /*22f0*/  BRA `(.L_x_22292) ;  /* 0x00000a1000007947 */ /* 0x000fea0003800000 */
.L_x_22300:
        /* <DEDUP_REMOVED lines=21> */
.L_x_22305:
[----:B------:R-:W-:Y:S05]  /*2450*/  BSYNC B0 ;  /* 0x0000000000007941 */ /* 0x000fea0003800000 */
.L_x_22304:
[----:B------:R-:W-:-:S05]  /*2460*/  LOP3.LUT R3, R0, R3, RZ, 0xfc, !PT ;  /* 0x0000000300037212 */ /* 0x000fca00078efcff */
[----:B------:R0:W-:Y:S01]  /*2470*/  STG.E.U8 [R16.64], R3 ;  /* 0x0000000310007986 */ /* 0x0001e2000c101124 */
[----:B------:R-:W-:Y:S05]  /*2480*/  BRA `(.L_x_22292) ;  /* 0x0000088000007947 */ /* 0x000fea0003800000 */
.L_x_22303:
        /* <DEDUP_REMOVED lines=13> */
.L_x_22307:
[----:B------:R-:W-:Y:S01]  /*2560*/  IMAD.MOV.U32 R0, RZ, RZ, 0x7f ;  /* 0x0000007fff007424 */ /* 0x000fe200078e00ff */
[----:B------:R-:W-:-:S04]  /*2570*/  ISETP.GT.U32.AND P0, PT, R2, 0x7f800000, PT ;  /* 0x7f8000000200780c */ /* 0x000fc80003f04070 */
[----:B------:R-:W-:-:S04]  /*2580*/  SEL R0, R0, 0x7c, P0 ;  /* 0x0000007c00007807 */ /* 0x000fc80000000000 */
.L_x_22308:
[----:B------:R-:W-:Y:S05]  /*2590*/  BSYNC B0 ;  /* 0x0000000000007941 */ /* 0x000fea0003800000 */
.L_x_22306:
[----:B------:R-:W-:-:S04]  /*25a0*/  LOP3.LUT R2, R5, 0x80000000, RZ, 0xc0, !PT ;  /* 0x8000000005027812 */ /* 0x000fc800078ec0ff */
[----:B------:R-:W-:-:S04]  /*25b0*/  SHF.R.U32.HI R3, RZ, 0x18, R2 ;  /* 0x00000018ff037819 */ /* 0x000fc80000011602 */
[----:B------:R-:W-:-:S05]  /*25c0*/  LOP3.LUT R3, R0, R3, RZ, 0xfc, !PT ;  /* 0x0000000300037212 */ /* 0x000fca00078efcff */
[----:B------:R0:W-:Y:S01]  /*25d0*/  STG.E.U8 [R16.64], R3 ;  /* 0x0000000310007986 */ /* 0x0001e2000c101124 */
[----:B------:R-:W-:Y:S05]  /*25e0*/  BRA `(.L_x_22292) ;  /* 0x0000072000007947 */ /* 0x000fea0003800000 */
.L_x_22302:
[----:B------:R-:W0:Y:S02]  /*25f0*/  I2F.S8 R0, R5 ;  /* 0x0000000500007306 */ /* 0x000e240000001400 */
[----:B0-----:R-:W-:-:S05]  /*2600*/  F2FP.BF16.PACK_AB R0, RZ, R0 ;  /* 0x00000000ff00723e */ /* 0x001fca00000010ff */
[----:B------:R0:W-:Y:S01]  /*2610*/  STG.E.U16 [R16.64], R0 ;  /* 0x0000000010007986 */ /* 0x0001e2000c101524 */
[----:B------:R-:W-:Y:S05]  /*2620*/  BRA `(.L_x_22292) ;  /* 0x000006e000007947 */ /* 0x000fea0003800000 */
.L_x_22299:
        /* <DEDUP_REMOVED lines=12> */
.L_x_22311:
        /* <DEDUP_REMOVED lines=17> */
.L_x_22314:
[----:B------:R-:W-:-:S04]  /*2800*/  LOP3.LUT R2, R5, 0x80000000, RZ, 0xc0, !PT ;  /* 0x8000000005027812 */ /* 0x000fc800078ec0ff */
[----:B------:R-:W-:-:S04]  /*2810*/  SHF.R.U32.HI R3, RZ, 0x18, R2 ;  /* 0x00000018ff037819 */ /* 0x000fc80000011602 */
[----:B------:R-:W-:-:S04]  /*2820*/  LOP3.LUT R0, R0, R3, RZ, 0xfc, !PT ;  /* 0x0000000300007212 */ /* 0x000fc800078efcff */
[----:B------:R-:W-:Y:S02]  /*2830*/  PRMT R8, R0, 0x7610, R8 ;  /* 0x0000761000087816 */ /* 0x000fe40000000008 */
.L_x_22313:
[----:B------:R-:W-:Y:S05]  /*2840*/  BSYNC B0 ;  /* 0x0000000000007941 */ /* 0x000fea0003800000 */
.L_x_22312:
[----:B------:R0:W-:Y:S01]  /*2850*/  STG.E.U8 [R16.64], R8 ;  /* 0x0000000810007986 */ /* 0x0001e2000c101124 */
[----:B------:R-:W-:Y:S05]  /*2860*/  BRA `(.L_x_22292) ;  /* 0x000004a000007947 */ /* 0x000fea0003800000 */
.L_x_22310:
        /* <DEDUP_REMOVED lines=17> */
.L_x_22317:
[----:B------:R-:W-:-:S04]  /*2980*/  LOP3.LUT R2, R5, 0x80000000, RZ, 0xc0, !PT ;  /* 0x8000000005027812 */ /* 0x000fc800078ec0ff */
[----:B------:R-:W-:-:S04]  /*2990*/  SHF.R.U32.HI R3, RZ, 0x18, R2 ;  /* 0x00000018ff037819 */ /* 0x000fc80000011602 */
[----:B------:R-:W-:-:S04]  /*29a0*/  LOP3.LUT R0, R0, R3, RZ, 0xfc, !PT ;  /* 0x0000000300007212 */ /* 0x000fc800078efcff */
[----:B------:R-:W-:Y:S02]  /*29b0*/  PRMT R8, R0, 0x7610, R8 ;  /* 0x0000761000087816 */ /* 0x000fe40000000008 */
.L_x_22316:
[----:B------:R-:W-:Y:S05]  /*29c0*/  BSYNC B0 ;  /* 0x0000000000007941 */ /* 0x000fea0003800000 */
.L_x_22315:
[----:B------:R0:W-:Y:S01]  /*29d0*/  STG.E.U8 [R16.64], R8 ;  /* 0x0000000810007986 */ /* 0x0001e2000c101124 */
[----:B------:R-:W-:Y:S05]  /*29e0*/  BRA `(.L_x_22292) ;  /* 0x0000032000007947 */ /* 0x000fea0003800000 */
.L_x_22309:
        /* <DEDUP_REMOVED lines=22> */
.L_x_22291:
        /* <DEDUP_REMOVED lines=20> */
.L_x_22319:
[----:B------:R-:W-:-:S04]  /*2c90*/  LOP3.LUT R5, R5, 0xffff, RZ, 0xc0, !PT ;  /* 0x0000ffff05057812 */ /* 0x000fc800078ec0ff */
[----:B------:R-:W-:-:S05]  /*2ca0*/  PRMT R5, R5, 0x8880, RZ ;  /* 0x0000888005057816 */ /* 0x000fca00000000ff */
[----:B------:R-:W-:-:S05]  /*2cb0*/  IMAD.MOV.U32 R2, RZ, RZ, R5 ;  /* 0x000000ffff027224 */ /* 0x000fca00078e0005 */
[----:B------:R-:W-:-:S05]  /*2cc0*/  SHF.R.S32.HI R3, RZ, 0x1f, R2 ;  /* 0x0000001fff037819 */ /* 0x000fca0000011402 */
[----:B------:R0:W-:Y:S01]  /*2cd0*/  STG.E.64 [R16.64], R2 ;  /* 0x0000000210007986 */ /* 0x0001e2000c101b24 */
[----:B------:R-:W-:Y:S05]  /*2ce0*/  BRA `(.L_x_22292) ;  /* 0x0000002000007947 */ /* 0x000fea0003800000 */
.L_x_22318:
[----:B------:R-:W-:-:S05]  /*2cf0*/  PRMT R3, R5, 0x8880, RZ ;  /* 0x0000888005037816 */ /* 0x000fca00000000ff */
[----:B------:R0:W-:Y:S02]  /*2d00*/  STG.E [R16.64], R3 ;  /* 0x0000000310007986 */ /* 0x0001e4000c101924 */
.L_x_22292:
[----:B------:R-:W-:-:S05]  /*2d10*/  IMAD R18, R18, 0x200, R23 ;  /* 0x0000020012127824 */ /* 0x000fca00078e0217 */
[----:B------:R-:W-:Y:S02]  /*2d20*/  IADD3 R19, R18, 0x80, RZ ;  /* 0x0000008012137810 */ /* 0x000fe40007ffe0ff */
.L_x_22253:
[----:B------:R-:W-:Y:S05]  /*2d30*/  BSYNC B6 ;  /* 0x0000000000067941 */ /* 0x000fea0003800000 */
.L_x_22252:
        /* <DEDUP_REMOVED lines=231> */
.L_x_22322:
        /* <DEDUP_REMOVED lines=18> */
.L_x_22326:
[----:B------:R0:W5:Y:S01]  /*3cd0*/  LDG.E.U8 R0, [R2.64] ;  /* 0x0000002402007981 */ /* 0x000162000c1e1100 */
[----:B------:R-:W-:Y:S05]  /*3ce0*/  BRA `(.L_x_22328) ;  /* 0x00000d7000007947 */ /* 0x000fea0003800000 */
.L_x_22325:
        /* <DEDUP_REMOVED lines=8> */
.L_x_22330:
[----:B------:R0:W5:Y:S01]  /*3d70*/  LDG.E.U8 R0, [R2.64] ;  /* 0x0000002402007981 */ /* 0x000162000c1e1100 */
[----:B------:R-:W-:Y:S05]  /*3d80*/  BRA `(.L_x_22328) ;  /* 0x00000cd000007947 */ /* 0x000fea0003800000 */
.L_x_22329:
[----:B------:R0:W5:Y:S01]  /*3d90*/  LDG.E.U16 R0, [R2.64] ;  /* 0x0000002402007981 */ /* 0x000162000c1e1500 */
[----:B------:R-:W-:Y:S05]  /*3da0*/  BRA `(.L_x_22328) ;  /* 0x00000cb000007947 */ /* 0x000fea0003800000 */
.L_x_22324:
        /* <DEDUP_REMOVED lines=9> */
.L_x_22332:
[----:B------:R-:W2:Y:S02]  /*3e40*/  LDG.E.U16 R4, [R2.64] ;  /* 0x0000002402047981 */ /* 0x000ea4000c1e1500 */
[----:B--2---:R-:W-:-:S06]  /*3e50*/  HADD2.F32 R4, -RZ, R4.H0_H0 ;  /* 0x20000004ff047230 */ /* 0x004fcc0000004100 */
[----:B------:R-:W0:Y:S02]  /*3e60*/  F2I.FTZ.TRUNC.NTZ R4, R4 ;  /* 0x0000000400047305 */ /* 0x000e24000021f100 */
[----:B0-----:R-:W-:Y:S01]  /*3e70*/  PRMT R0, R4, 0x7610, R0 ;  /* 0x0000761004007816 */ /* 0x001fe20000000000 */
[----:B------:R-:W-:Y:S05]  /*3e80*/  BRA `(.L_x_22328) ;  /* 0x00000bd000007947 */ /* 0x000fea0003800000 */
.L_x_22331:
        /* <DEDUP_REMOVED lines=9> */
.L_x_22334:
[----:B------:R-:W2:Y:S02]  /*3f20*/  LDG.E.U16 R2, [R2.64] ;  /* 0x0000002402027981 */ /* 0x000ea4000c1e1500 */
[----:B--2---:R-:W-:-:S06]  /*3f30*/  HADD2.F32 R4, -RZ, R2.H0_H0 ;  /* 0x20000002ff047230 */ /* 0x004fcc0000004100 */
[----:B------:R-:W0:Y:S02]  /*3f40*/  F2I.FTZ.TRUNC.NTZ R4, R4 ;  /* 0x0000000400047305 */ /* 0x000e24000021f100 */
[----:B0-----:R-:W-:Y:S01]  /*3f50*/  PRMT R0, R4, 0x7610, R0 ;  /* 0x0000761004007816 */ /* 0x001fe20000000000 */
[----:B------:R-:W-:Y:S05]  /*3f60*/  BRA `(.L_x_22328) ;  /* 0x00000af000007947 */ /* 0x000fea0003800000 */
.L_x_22333:
[----:B------:R-:W2:Y:S02]  /*3f70*/  LDG.E.64 R2, [R2.64] ;  /* 0x0000002402027981 */ /* 0x000ea4000c1e1b00 */
[----:B--2---:R0:W1:Y:S01]  /*3f80*/  F2I.F64.TRUNC R0, R2 ;  /* 0x0000000200007311 */ /* 0x004062000030d100 */
[----:B------:R-:W-:Y:S05]  /*3f90*/  BRA `(.L_x_22328) ;  /* 0x00000ac000007947 */ /* 0x000fea0003800000 */
.L_x_22323:
        /* <DEDUP_REMOVED lines=12> */
.L_x_22337:
[----:B------:R-:W2:Y:S02]  /*4060*/  LDG.E.64 R2, [R2.64] ;  /* 0x0000002402027981 */ /* 0x000ea4000c1e1b00 */
[----:B--2---:R0:W1:Y:S01]  /*4070*/  F2I.F64.TRUNC R0, R2 ;  /* 0x0000000200007311 */ /* 0x004062000030d100 */
[----:B------:R-:W-:Y:S05]  /*4080*/  BRA `(.L_x_22328) ;  /* 0x000009d000007947 */ /* 0x000fea0003800000 */
.L_x_22336:
        /* <DEDUP_REMOVED lines=28> */
.L_x_22339:
        /* <DEDUP_REMOVED lines=15> */
.L_x_22338:
[----:B------:R-:W2:Y:S02]  /*4340*/  LDG.E.U16 R2, [R2.64] ;  /* 0x0000002402027981 */ /* 0x000ea4000c1e1500 */
[----:B--2---:R-:W-:-:S04]  /*4350*/  PRMT R2, RZ, 0x5410, R2 ;  /* 0x00005410ff027816 */ /* 0x004fc80000000002 */
[----:B------:R0:W1:Y:S01]  /*4360*/  F2I.FTZ.TRUNC.NTZ R0, R2 ;  /* 0x0000000200007305 */ /* 0x000062000021f100 */
[----:B------:R-:W-:Y:S05]  /*4370*/  BRA `(.L_x_22328) ;  /* 0x000006e000007947 */ /* 0x000fea0003800000 */
.L_x_22335:
        /* <DEDUP_REMOVED lines=10> */
.L_x_22342:
        /* <DEDUP_REMOVED lines=21> */
.L_x_22346:
[----:B------:R-:W-:Y:S05]  /*4570*/  BSYNC B1 ;  /* 0x0000000000017941 */ /* 0x000fea0003800000 */
.L_x_22345:
[----:B------:R-:W-:Y:S01]  /*4580*/  IMAD.SHL.U32 R2, R2, 0x100000, RZ ;  /* 0x0010000002027824 */ /* 0x000fe200078e00ff */
[----:B------:R-:W-:-:S04]  /*4590*/  LEA R3, R0, 0x3b800000, 0x17 ;  /* 0x3b80000000037811 */ /* 0x000fc800078eb8ff */
[----:B------:R-:W-:Y:S02]  /*45a0*/  LOP3.LUT R4, R3, R2, R4, 0xfe, !PT ;  /* 0x0000000203047212 */ /* 0x000fe400078efe04 */
.L_x_22344:
[----:B------:R-:W-:Y:S05]  /*45b0*/  BSYNC B0 ;  /* 0x0000000000007941 */ /* 0x000fea0003800000 */
.L_x_22343:
[----:B------:R-:W0:Y:S02]  /*45c0*/  F2I.FTZ.TRUNC.NTZ R4, R4 ;  /* 0x0000000400047305 */ /* 0x000e24000021f100 */
[----:B0-----:R-:W-:Y:S01]  /*45d0*/  PRMT R0, R4, 0x7610, R0 ;  /* 0x0000761004007816 */ /* 0x001fe20000000000 */
[----:B------:R-:W-:Y:S05]  /*45e0*/  BRA `(.L_x_22328) ;  /* 0x0000047000007947 */ /* 0x000fea0003800000 */
.L_x_22341:
        /* <DEDUP_REMOVED lines=21> */
.L_x_22350:
[----:B------:R-:W-:Y:S05]  /*4740*/  BSYNC B1 ;  /* 0x0000000000017941 */ /* 0x000fea0003800000 */
.L_x_22349:
[----:B------:R-:W-:Y:S01]  /*4750*/  IMAD.SHL.U32 R2, R2, 0x200000, RZ ;  /* 0x0020000002027824 */ /* 0x000fe200078e00ff */
[----:B------:R-:W-:-:S04]  /*4760*/  LEA R3, R0, 0x37800000, 0x17 ;  /* 0x3780000000037811 */ /* 0x000fc800078eb8ff */
[----:B------:R-:W-:Y:S02]  /*4770*/  LOP3.LUT R4, R3, R2, R4, 0xfe, !PT ;  /* 0x0000000203047212 */ /* 0x000fe400078efe04 */
.L_x_22348:
[----:B------:R-:W-:Y:S05]  /*4780*/  BSYNC B0 ;  /* 0x0000000000007941 */ /* 0x000fea0003800000 */
.L_x_22347:
[----:B------:R-:W0:Y:S02]  /*4790*/  F2I.FTZ.TRUNC.NTZ R4, R4 ;  /* 0x0000000400047305 */ /* 0x000e24000021f100 */
[----:B0-----:R-:W-:Y:S01]  /*47a0*/  PRMT R0, R4, 0x7610, R0 ;  /* 0x0000761004007816 */ /* 0x001fe20000000000 */
[----:B------:R-:W-:Y:S05]  /*47b0*/  BRA `(.L_x_22328) ;  /* 0x000002a000007947 */ /* 0x000fea0003800000 */
.L_x_22340:
        /* <DEDUP_REMOVED lines=14> */
.L_x_22354:
[----:B------:R-:W-:Y:S05]  /*48a0*/  BSYNC B0 ;  /* 0x0000000000007941 */ /* 0x000fea0003800000 */
.L_x_22353:
[----:B------:R-:W0:Y:S02]  /*48b0*/  F2I.FTZ.TRUNC.NTZ R4, R4 ;  /* 0x0000000400047305 */ /* 0x000e24000021f100 */
[----:B0-----:R-:W-:Y:S01]  /*48c0*/  PRMT R0, R4, 0x7610, R0 ;  /* 0x0000761004007816 */ /* 0x001fe20000000000 */
[----:B------:R-:W-:Y:S05]  /*48d0*/  BRA `(.L_x_22328) ;  /* 0x0000018000007947 */ /* 0x000fea0003800000 */
.L_x_22327:
        /* <DEDUP_REMOVED lines=21> */
.L_x_22352:
[----:B------:R0:W5:Y:S01]  /*4a30*/  LDG.E.U8 R0, [R2.64] ;  /* 0x0000002402007981 */ /* 0x000162000c1e1100 */
[----:B------:R-:W-:Y:S05]  /*4a40*/  BRA `(.L_x_22328) ;  /* 0x0000001000007947 */ /* 0x000fea0003800000 */
.L_x_22351:
[----:B------:R0:W5:Y:S02]  /*4a50*/  LDG.E.U8 R0, [R2.64] ;  /* 0x0000002402007981 */ /* 0x000164000c1e1100 */
.L_x_22328:
        /* <DEDUP_REMOVED lines=16> */
.L_x_22358:
[----:B------:R0:W-:Y:S01]  /*4b60*/  STG.E.U8 [R16.64], R5 ;  /* 0x0000000510007986 */ /* 0x0001e2000c101124 */
[----:B------:R-:W-:Y:S05]  /*4b70*/  BRA `(.L_x_22360) ;  /* 0x00000e7000007947 */ /* 0x000fea0003800000 */
.L_x_22357:
        /* <DEDUP_REMOVED lines=12> */
.L_x_22362:
[----:B------:R-:W-:-:S05]  /*4c40*/  PRMT R3, R5, 0x8880, RZ ;  /* 0x0000888005037816 */ /* 0x000fca00000000ff */
[----:B------:R0:W-:Y:S01]  /*4c50*/  STG.E [R16.64], R3 ;  /* 0x0000000310007986 */ /* 0x0001e2000c101924 */
[----:B------:R-:W-:Y:S05]  /*4c60*/  BRA `(.L_x_22360) ;  /* 0x00000d8000007947 */ /* 0x000fea0003800000 */
.L_x_22361:
[----:B------:R-:W-:-:S04]  /*4c70*/  PRMT R3, R5, 0x8880, RZ ;  /* 0x0000888005037816 */ /* 0x000fc800000000ff */
[----:B------:R-:W-:-:S05]  /*4c80*/  PRMT R3, R3, 0x7710, RZ ;  /* 0x0000771003037816 */ /* 0x000fca00000000ff */
[----:B------:R0:W-:Y:S01]  /*4c90*/  STG.E.U16 [R16.64], R3 ;  /* 0x0000000310007986 */ /* 0x0001e2000c101524 */
[----:B------:R-:W-:Y:S05]  /*4ca0*/  BRA `(.L_x_22360) ;  /* 0x00000d4000007947 */ /* 0x000fea0003800000 */
.L_x_22356:
        /* <DEDUP_REMOVED lines=9> */
.L_x_22364:
[----:B------:R-:W0:Y:S02]  /*4d40*/  I2F.S8 R0, R5 ;  /* 0x0000000500007306 */ /* 0x000e240000001400 */
[----:B0-----:R-:W-:-:S05]  /*4d50*/  F2FP.PACK_AB R0, RZ, R0 ;  /* 0x00000000ff00723e */ /* 0x001fca00000000ff */
[----:B------:R0:W-:Y:S01]  /*4d60*/  STG.E.U16 [R16.64], R0 ;  /* 0x0000000010007986 */ /* 0x0001e2000c101524 */
[----:B------:R-:W-:Y:S05]  /*4d70*/  BRA `(.L_x_22360) ;  /* 0x00000c7000007947 */ /* 0x000fea0003800000 */
.L_x_22363:
        /* <DEDUP_REMOVED lines=10> */
.L_x_22366:
[----:B------:R-:W0:Y:S02]  /*4e20*/  I2F.S8 R5, R5 ;  /* 0x0000000500057306 */ /* 0x000e240000001400 */
[----:B0-----:R-:W-:-:S04]  /*4e30*/  F2FP.PACK_AB R3, RZ, R5 ;  /* 0x00000005ff03723e */ /* 0x001fc800000000ff */
[----:B------:R-:W-:-:S05]  /*4e40*/  PRMT R3, R3, 0x5410, RZ ;  /* 0x0000541003037816 */ /* 0x000fca00000000ff */
[----:B------:R0:W-:Y:S01]  /*4e50*/  STG.E [R16.64], R3 ;  /* 0x0000000310007986 */ /* 0x0001e2000c101924 */
[----:B------:R-:W-:Y:S05]  /*4e60*/  BRA `(.L_x_22360) ;  /* 0x00000b8000007947 */ /* 0x000fea0003800000 */
.L_x_22365:
[----:B------:R-:W-:-:S04]  /*4e70*/  PRMT R2, R5, 0x8880, RZ ;  /* 0x0000888005027816 */ /* 0x000fc800000000ff */
[----:B------:R-:W-:-:S06]  /*4e80*/  PRMT R2, R2, 0x7710, RZ ;  /* 0x0000771002027816 */ /* 0x000fcc00000000ff */
[----:B------:R-:W0:Y:S02]  /*4e90*/  I2F.F64.S16 R2, R2 ;  /* 0x0000000200027312 */ /* 0x000e240000101c00 */
[----:B0-----:R0:W-:Y:S01]  /*4ea0*/  STG.E.64 [R16.64], R2 ;  /* 0x0000000210007986 */ /* 0x0011e2000c101b24 */
[----:B------:R-:W-:Y:S05]  /*4eb0*/  BRA `(.L_x_22360) ;  /* 0x00000b3000007947 */ /* 0x000fea0003800000 */
.L_x_22355:
        /* <DEDUP_REMOVED lines=12> */
.L_x_22369:
[----:B------:R-:W-:Y:S01]  /*4f80*/  PRMT R4, R5, 0x8880, RZ ;  /* 0x0000888005047816 */ /* 0x000fe200000000ff */
[----:B------:R-:W-:-:S03]  /*4f90*/  CS2R R6, SRZ ;  /* 0x0000000000067805 */ /* 0x000fc6000001ff00 */
[----:B------:R-:W-:-:S06]  /*4fa0*/  PRMT R4, R4, 0x7710, RZ ;  /* 0x0000771004047816 */ /* 0x000fcc00000000ff */
[----:B------:R-:W0:Y:S02]  /*4fb0*/  I2F.F64.S16 R4, R4 ;  /* 0x0000000400047312 */ /* 0x000e240000101c00 */
[----:B0-----:R0:W-:Y:S01]  /*4fc0*/  STG.E.128 [R16.64], R4 ;  /* 0x0000000410007986 */ /* 0x0011e2000c101d24 */
[----:B------:R-:W-:Y:S05]  /*4fd0*/  BRA `(.L_x_22360) ;  /* 0x00000a1000007947 */ /* 0x000fea0003800000 */
.L_x_22368:
        /* <DEDUP_REMOVED lines=21> */
.L_x_22373:
[----:B------:R-:W-:Y:S05]  /*5130*/  BSYNC B0 ;  /* 0x0000000000007941 */ /* 0x000fea0003800000 */
.L_x_22372:
[----:B------:R-:W-:-:S05]  /*5140*/  LOP3.LUT R3, R0, R3, RZ, 0xfc, !PT ;  /* 0x0000000300037212 */ /* 0x000fca00078efcff */
[----:B------:R0:W-:Y:S01]  /*5150*/  STG.E.U8 [R16.64], R3 ;  /* 0x0000000310007986 */ /* 0x0001e2000c101124 */
[----:B------:R-:W-:Y:S05]  /*5160*/  BRA `(.L_x_22360) ;  /* 0x0000088000007947 */ /* 0x000fea0003800000 */
.L_x_22371:
        /* <DEDUP_REMOVED lines=13> */
.L_x_22375:
[----:B------:R-:W-:Y:S01]  /*5240*/  IMAD.MOV.U32 R0, RZ, RZ, 0x7f ;  /* 0x0000007fff007424 */ /* 0x000fe200078e00ff */
[----:B------:R-:W-:-:S04]  /*5250*/  ISETP.GT.U32.AND P0, PT, R2, 0x7f800000, PT ;  /* 0x7f8000000200780c */ /* 0x000fc80003f04070 */
[----:B------:R-:W-:-:S04]  /*5260*/  SEL R0, R0, 0x7c, P0 ;  /* 0x0000007c00007807 */ /* 0x000fc80000000000 */
.L_x_22376:
[----:B------:R-:W-:Y:S05]  /*5270*/  BSYNC B0 ;  /* 0x0000000000007941 */ /* 0x000fea0003800000 */
.L_x_22374:
[----:B------:R-:W-:-:S04]  /*5280*/  LOP3.LUT R2, R5, 0x80000000, RZ, 0xc0, !PT ;  /* 0x8000000005027812 */ /* 0x000fc800078ec0ff */
[----:B------:R-:W-:-:S04]  /*5290*/  SHF.R.U32.HI R3, RZ, 0x18, R2 ;  /* 0x00000018ff037819 */ /* 0x000fc80000011602 */
[----:B------:R-:W-:-:S05]  /*52a0*/  LOP3.LUT R3, R0, R3, RZ, 0xfc, !PT ;  /* 0x0000000300037212 */ /* 0x000fca00078efcff */
[----:B------:R0:W-:Y:S01]  /*52b0*/  STG.E.U8 [R16.64], R3 ;  /* 0x0000000310007986 */ /* 0x0001e2000c101124 */
[----:B------:R-:W-:Y:S05]  /*52c0*/  BRA `(.L_x_22360) ;  /* 0x0000072000007947 */ /* 0x000fea0003800000 */
.L_x_22370:
[----:B------:R-:W0:Y:S02]  /*52d0*/  I2F.S8 R0, R5 ;  /* 0x0000000500007306 */ /* 0x000e240000001400 */
[----:B0-----:R-:W-:-:S05]  /*52e0*/  F2FP.BF16.PACK_AB R0, RZ, R0 ;  /* 0x00000000ff00723e */ /* 0x001fca00000010ff */
[----:B------:R0:W-:Y:S01]  /*52f0*/  STG.E.U16 [R16.64], R0 ;  /* 0x0000000010007986 */ /* 0x0001e2000c101524 */
[----:B------:R-:W-:Y:S05]  /*5300*/  BRA `(.L_x_22360) ;  /* 0x000006e000007947 */ /* 0x000fea0003800000 */
.L_x_22367:
        /* <DEDUP_REMOVED lines=12> */
.L_x_22379:
        /* <DEDUP_REMOVED lines=17> */
.L_x_22382:
[----:B------:R-:W-:-:S04]  /*54e0*/  LOP3.LUT R2, R5, 0x80000000, RZ, 0xc0, !PT ;  /* 0x8000000005027812 */ /* 0x000fc800078ec0ff */
[----:B------:R-:W-:-:S04]  /*54f0*/  SHF.R.U32.HI R3, RZ, 0x18, R2 ;  /* 0x00000018ff037819 */ /* 0x000fc80000011602 */
[----:B------:R-:W-:-:S04]  /*5500*/  LOP3.LUT R0, R0, R3, RZ, 0xfc, !PT ;  /* 0x0000000300007212 */ /* 0x000fc800078efcff */
[----:B------:R-:W-:Y:S02]  /*5510*/  PRMT R8, R0, 0x7610, R8 ;  /* 0x0000761000087816 */ /* 0x000fe40000000008 */
.L_x_22381:
[----:B------:R-:W-:Y:S05]  /*5520*/  BSYNC B0 ;  /* 0x0000000000007941 */ /* 0x000fea0003800000 */
.L_x_22380:
[----:B------:R0:W-:Y:S01]  /*5530*/  STG.E.U8 [R16.64], R8 ;  /* 0x0000000810007986 */ /* 0x0001e2000c101124 */
[----:B------:R-:W-:Y:S05]  /*5540*/  BRA `(.L_x_22360) ;  /* 0x000004a000007947 */ /* 0x000fea0003800000 */
.L_x_22378:
        /* <DEDUP_REMOVED lines=17> */
.L_x_22385:
[----:B------:R-:W-:-:S04]  /*5660*/  LOP3.LUT R2, R5, 0x80000000, RZ, 0xc0, !PT ;  /* 0x8000000005027812 */ /* 0x000fc800078ec0ff */
[----:B------:R-:W-:-:S04]  /*5670*/  SHF.R.U32.HI R3, RZ, 0x18, R2 ;  /* 0x00000018ff037819 */ /* 0x000fc80000011602 */
[----:B------:R-:W-:-:S04]  /*5680*/  LOP3.LUT R0, R0, R3, RZ, 0xfc, !PT ;  /* 0x0000000300007212 */ /* 0x000fc800078efcff */
[----:B------:R-:W-:Y:S02]  /*5690*/  PRMT R8, R0, 0x7610, R8 ;  /* 0x0000761000087816 */ /* 0x000fe40000000008 */
.L_x_22384:
[----:B------:R-:W-:Y:S05]  /*56a0*/  BSYNC B0 ;  /* 0x0000000000007941 */ /* 0x000fea0003800000 */
.L_x_22383:
[----:B------:R0:W-:Y:S01]  /*56b0*/  STG.E.U8 [R16.64], R8 ;  /* 0x0000000810007986 */ /* 0x0001e2000c101124 */
[----:B------:R-:W-:Y:S05]  /*56c0*/  BRA `(.L_x_22360) ;  /* 0x0000032000007947 */ /* 0x000fea0003800000 */
.L_x_22377:
        /* <DEDUP_REMOVED lines=22> */
.L_x_22359:
        /* <DEDUP_REMOVED lines=20> */
.L_x_22387:
[----:B------:R-:W-:-:S04]  /*5970*/  LOP3.LUT R5, R5, 0xffff, RZ, 0xc0, !PT ;  /* 0x0000ffff05057812 */ /* 0x000fc800078ec0ff */
[----:B------:R-:W-:-:S05]  /*5980*/  PRMT R5, R5, 0x8880, RZ ;  /* 0x0000888005057816 */ /* 0x000fca00000000ff */
[----:B------:R-:W-:-:S05]  /*5990*/  IMAD.MOV.U32 R2, RZ, RZ, R5 ;  /* 0x000000ffff027224 */ /* 0x000fca00078e0005 */
[----:B------:R-:W-:-:S05]  /*59a0*/  SHF.R.S32.HI R3, RZ, 0x1f, R2 ;  /* 0x0000001fff037819 */ /* 0x000fca0000011402 */
[----:B------:R0:W-:Y:S01]  /*59b0*/  STG.E.64 [R16.64], R2 ;  /* 0x0000000210007986 */ /* 0x0001e2000c101b24 */
[----:B------:R-:W-:Y:S05]  /*59c0*/  BRA `(.L_x_22360) ;  /* 0x0000002000007947 */ /* 0x000fea0003800000 */
.L_x_22386:
[----:B------:R-:W-:-:S05]  /*59d0*/  PRMT R3, R5, 0x8880, RZ ;  /* 0x0000888005037816 */ /* 0x000fca00000000ff */
[----:B------:R0:W-:Y:S02]  /*59e0*/  STG.E [R16.64], R3 ;  /* 0x0000000310007986 */ /* 0x0001e4000c101924 */
.L_x_22360:
        /* <DEDUP_REMOVED lines=231> */
.L_x_22388:
        /* <DEDUP_REMOVED lines=18> */
.L_x_22392:
[----:B------:R0:W5:Y:S01]  /*6980*/  LDG.E.U8 R0, [R2.64] ;  /* 0x0000002402007981 */ /* 0x000162000c1e1100 */
[----:B------:R-:W-:Y:S05]  /*6990*/  BRA `(.L_x_22394) ;  /* 0x00000d7000007947 */ /* 0x000fea0003800000 */
.L_x_22391:
        /* <DEDUP_REMOVED lines=8> */
.L_x_22396:
[----:B------:R0:W5:Y:S01]  /*6a20*/  LDG.E.U8 R0, [R2.64] ;  /* 0x0000002402007981 */ /* 0x000162000c1e1100 */
[----:B------:R-:W-:Y:S05]  /*6a30*/  BRA `(.L_x_22394) ;  /* 0x00000cd000007947 */ /* 0x000fea0003800000 */
.L_x_22395:
[----:B------:R0:W5:Y:S01]  /*6a40*/  LDG.E.U16 R0, [R2.64] ;  /* 0x0000002402007981 */ /* 0x000162000c1e1500 */
[----:B------:R-:W-:Y:S05]  /*6a50*/  BRA `(.L_x_22394) ;  /* 0x00000cb000007947 */ /* 0x000fea0003800000 */
.L_x_22390:
        /* <DEDUP_REMOVED lines=9> */
.L_x_22398:
[----:B------:R-:W2:Y:S02]  /*6af0*/  LDG.E.U16 R4, [R2.64] ;  /* 0x0000002402047981 */ /* 0x000ea4000c1e1500 */
[----:B--2---:R-:W-:-:S06]  /*6b00*/  HADD2.F32 R4, -RZ, R4.H0_H0 ;  /* 0x20000004ff047230 */ /* 0x004fcc0000004100 */
[----:B------:R-:W0:Y:S02]  /*6b10*/  F2I.FTZ.TRUNC.NTZ R4, R4 ;  /* 0x0000000400047305 */ /* 0x000e24000021f100 */
[----:B0-----:R-:W-:Y:S01]  /*6b20*/  PRMT R0, R4, 0x7610, R0 ;  /* 0x0000761004007816 */ /* 0x001fe20000000000 */
[----:B------:R-:W-:Y:S05]  /*6b30*/  BRA `(.L_x_22394) ;  /* 0x00000bd000007947 */ /* 0x000fea0003800000 */
.L_x_22397:
        /* <DEDUP_REMOVED lines=9> */
.L_x_22400:
[----:B------:R-:W2:Y:S02]  /*6bd0*/  LDG.E.U16 R2, [R2.64] ;  /* 0x0000002402027981 */ /* 0x000ea4000c1e1500 */
[----:B--2---:R-:W-:-:S06]  /*6be0*/  HADD2.F32 R4, -RZ, R2.H0_H0 ;  /* 0x20000002ff047230 */ /* 0x004fcc0000004100 */
[----:B------:R-:W0:Y:S02]  /*6bf0*/  F2I.FTZ.TRUNC.NTZ R4, R4 ;  /* 0x0000000400047305 */ /* 0x000e24000021f100 */
[----:B0-----:R-:W-:Y:S01]  /*6c00*/  PRMT R0, R4, 0x7610, R0 ;  /* 0x0000761004007816 */ /* 0x001fe20000000000 */
[----:B------:R-:W-:Y:S05]  /*6c10*/  BRA `(.L_x_22394) ;  /* 0x00000af000007947 */ /* 0x000fea0003800000 */
.L_x_22399:
[----:B------:R-:W2:Y:S02]  /*6c20*/  LDG.E.64 R2, [R2.64] ;  /* 0x0000002402027981 */ /* 0x000ea4000c1e1b00 */
[----:B--2---:R0:W1:Y:S01]  /*6c30*/  F2I.F64.TRUNC R0, R2 ;  /* 0x0000000200007311 */ /* 0x004062000030d100 */
[----:B------:R-:W-:Y:S05]  /*6c40*/  BRA `(.L_x_22394) ;  /* 0x00000ac000007947 */ /* 0x000fea0003800000 */
.L_x_22389:
        /* <DEDUP_REMOVED lines=12> */
.L_x_22403:
[----:B------:R-:W2:Y:S02]  /*6d10*/  LDG.E.64 R2, [R2.64] ;  /* 0x0000002402027981 */ /* 0x000ea4000c1e1b00 */
[----:B--2---:R0:W1:Y:S01]  /*6d20*/  F2I.F64.TRUNC R0, R2 ;  /* 0x0000000200007311 */ /* 0x004062000030d100 */
[----:B------:R-:W-:Y:S05]  /*6d30*/  BRA `(.L_x_22394) ;  /* 0x000009d000007947 */ /* 0x000fea0003800000 */
.L_x_22402:
        /* <DEDUP_REMOVED lines=28> */
.L_x_22405:
        /* <DEDUP_REMOVED lines=15> */
.L_x_22404:
[----:B------:R-:W2:Y:S02]  /*6ff0*/  LDG.E.U16 R2, [R2.64] ;  /* 0x0000002402027981 */ /* 0x000ea4000c1e1500 */
[----:B--2---:R-:W-:-:S04]  /*7000*/  PRMT R2, RZ, 0x5410, R2 ;  /* 0x00005410ff027816 */ /* 0x004fc80000000002 */
[----:B------:R0:W1:Y:S01]  /*7010*/  F2I.FTZ.TRUNC.NTZ R0, R2 ;  /* 0x0000000200007305 */ /* 0x000062000021f100 */
[----:B------:R-:W-:Y:S05]  /*7020*/  BRA `(.L_x_22394) ;  /* 0x000006e000007947 */ /* 0x000fea0003800000 */
.L_x_22401:
        /* <DEDUP_REMOVED lines=10> */
.L_x_22408:
        /* <DEDUP_REMOVED lines=21> */
.L_x_22412:
[----:B------:R-:W-:Y:S05]  /*7220*/  BSYNC B1 ;  /* 0x0000000000017941 */ /* 0x000fea0003800000 */
.L_x_22411:
[----:B------:R-:W-:Y:S01]  /*7230*/  IMAD.SHL.U32 R2, R2, 0x100000, RZ ;  /* 0x0010000002027824 */ /* 0x000fe200078e00ff */
[----:B------:R-:W-:-:S04]  /*7240*/  LEA R3, R0, 0x3b800000, 0x17 ;  /* 0x3b80000000037811 */ /* 0x000fc800078eb8ff */
[----:B------:R-:W-:Y:S02]  /*7250*/  LOP3.LUT R4, R3, R2, R4, 0xfe, !PT ;  /* 0x0000000203047212 */ /* 0x000fe400078efe04 */
.L_x_22410:
[----:B------:R-:W-:Y:S05]  /*7260*/  BSYNC B0 ;  /* 0x0000000000007941 */ /* 0x000fea0003800000 */
.L_x_22409:
[----:B------:R-:W0:Y:S02]  /*7270*/  F2I.FTZ.TRUNC.NTZ R4, R4 ;  /* 0x0000000400047305 */ /* 0x000e24000021f100 */
[----:B0-----:R-:W-:Y:S01]  /*7280*/  PRMT R0, R4, 0x7610, R0 ;  /* 0x0000761004007816 */ /* 0x001fe20000000000 */
[----:B------:R-:W-:Y:S05]  /*7290*/  BRA `(.L_x_22394) ;  /* 0x0000047000007947 */ /* 0x000fea0003800000 */
.L_x_22407:
        /* <DEDUP_REMOVED lines=21> */
.L_x_22416:
[----:B------:R-:W-:Y:S05]  /*73f0*/  BSYNC B1 ;  /* 0x0000000000017941 */ /* 0x000fea0003800000 */
.L_x_22415:
[----:B------:R-:W-:Y:S01]  /*7400*/  IMAD.SHL.U32 R2, R2, 0x200000, RZ ;  /* 0x0020000002027824 */ /* 0x000fe200078e00ff */
[----:B------:R-:W-:-:S04]  /*7410*/  LEA R3, R0, 0x37800000, 0x17 ;  /* 0x3780000000037811 */ /* 0x000fc800078eb8ff */
[----:B------:R-:W-:Y:S02]  /*7420*/  LOP3.LUT R4, R3, R2, R4, 0xfe, !PT ;  /* 0x0000000203047212 */ /* 0x000fe400078efe04 */
.L_x_22414:
[----:B------:R-:W-:Y:S05]  /*7430*/  BSYNC B0 ;  /* 0x0000000000007941 */ /* 0x000fea0003800000 */
.L_x_22413:
[----:B------:R-:W0:Y:S02]  /*7440*/  F2I.FTZ.TRUNC.NTZ R4, R4 ;  /* 0x0000000400047305 */ /* 0x000e24000021f100 */
[----:B0-----:R-:W-:Y:S01]  /*7450*/  PRMT R0, R4, 0x7610, R0 ;  /* 0x0000761004007816 */ /* 0x001fe20000000000 */
[----:B------:R-:W-:Y:S05]  /*7460*/  BRA `(.L_x_22394) ;  /* 0x000002a000007947 */ /* 0x000fea0003800000 */
.L_x_22406:
        /* <DEDUP_REMOVED lines=14> */
.L_x_22420:
[----:B------:R-:W-:Y:S05]  /*7550*/  BSYNC B0 ;  /* 0x0000000000007941 */ /* 0x000fea0003800000 */
.L_x_22419:
[----:B------:R-:W0:Y:S02]  /*7560*/  F2I.FTZ.TRUNC.NTZ R4, R4 ;  /* 0x0000000400047305 */ /* 0x000e24000021f100 */
[----:B0-----:R-:W-:Y:S01]  /*7570*/  PRMT R0, R4, 0x7610, R0 ;  /* 0x0000761004007816 */ /* 0x001fe20000000000 */
[----:B------:R-:W-:Y:S05]  /*7580*/  BRA `(.L_x_22394) ;  /* 0x0000018000007947 */ /* 0x000fea0003800000 */
.L_x_22393:
        /* <DEDUP_REMOVED lines=21> */
.L_x_22418:
[----:B------:R0:W5:Y:S01]  /*76e0*/  LDG.E.U8 R0, [R2.64] ;  /* 0x0000002402007981 */ /* 0x000162000c1e1100 */
[----:B------:R-:W-:Y:S05]  /*76f0*/  BRA `(.L_x_22394) ;  /* 0x0000001000007947 */ /* 0x000fea0003800000 */
.L_x_22417:
[----:B------:R0:W5:Y:S02]  /*7700*/  LDG.E.U8 R0, [R2.64] ;  /* 0x0000002402007981 */ /* 0x000164000c1e1100 */
.L_x_22394:
        /* <DEDUP_REMOVED lines=16> */
.L_x_22424:
[----:B------:R0:W-:Y:S01]  /*7810*/  STG.E.U8 [R16.64], R5 ;  /* 0x0000000510007986 */ /* 0x0001e2000c101124 */
[----:B------:R-:W-:Y:S05]  /*7820*/  BRA `(.L_x_22426) ;  /* 0x00000e7000007947 */ /* 0x000fea0003800000 */
.L_x_22423:
        /* <DEDUP_REMOVED lines=12> */
.L_x_22428:
[----:B------:R-:W-:-:S05]  /*78f0*/  PRMT R3, R5, 0x8880, RZ ;  /* 0x0000888005037816 */ /* 0x000fca00000000ff */
[----:B------:R0:W-:Y:S01]  /*7900*/  STG.E [R16.64], R3 ;  /* 0x0000000310007986 */ /* 0x0001e2000c101924 */
[----:B------:R-:W-:Y:S05]  /*7910*/  BRA `(.L_x_22426) ;  /* 0x00000d8000007947 */ /* 0x000fea0003800000 */
.L_x_22427:
[----:B------:R-:W-:-:S04]  /*7920*/  PRMT R3, R5, 0x8880, RZ ;  /* 0x0000888005037816 */ /* 0x000fc800000000ff */
[----:B------:R-:W-:-:S05]  /*7930*/  PRMT R3, R3, 0x7710, RZ ;  /* 0x0000771003037816 */ /* 0x000fca00000000ff */
[----:B------:R0:W-:Y:S01]  /*7940*/  STG.E.U16 [R16.64], R3 ;  /* 0x0000000310007986 */ /* 0x0001e2000c101524 */
[----:B------:R-:W-:Y:S05]  /*7950*/  BRA `(.L_x_22426) ;  /* 0x00000d4000007947 */ /* 0x000fea0003800000 */
.L_x_22422:
        /* <DEDUP_REMOVED lines=9> */
.L_x_22430:
[----:B------:R-:W0:Y:S02]  /*79f0*/  I2F.S8 R0, R5 ;  /* 0x0000000500007306 */ /* 0x000e240000001400 */
[----:B0-----:R-:W-:-:S05]  /*7a00*/  F2FP.PACK_AB R0, RZ, R0 ;  /* 0x00000000ff00723e */ /* 0x001fca00000000ff */
[----:B------:R0:W-:Y:S01]  /*7a10*/  STG.E.U16 [R16.64], R0 ;  /* 0x0000000010007986 */ /* 0x0001e2000c101524 */
[----:B------:R-:W-:Y:S05]  /*7a20*/  BRA `(.L_x_22426) ;  /* 0x00000c7000007947 */ /* 0x000fea0003800000 */
.L_x_22429:
        /* <DEDUP_REMOVED lines=10> */
.L_x_22432:
[----:B------:R-:W0:Y:S02]  /*7ad0*/  I2F.S8 R5, R5 ;  /* 0x0000000500057306 */ /* 0x000e240000001400 */
[----:B0-----:R-:W-:-:S04]  /*7ae0*/  F2FP.PACK_AB R3, RZ, R5 ;  /* 0x00000005ff03723e */ /* 0x001fc800000000ff */
[----:B------:R-:W-:-:S05]  /*7af0*/  PRMT R3, R3, 0x5410, RZ ;  /* 0x0000541003037816 */ /* 0x000fca00000000ff */
[----:B------:R0:W-:Y:S01]  /*7b00*/  STG.E [R16.64], R3 ;  /* 0x0000000310007986 */ /* 0x0001e2000c101924 */
[----:B------:R-:W-:Y:S05]  /*7b10*/  BRA `(.L_x_22426) ;  /* 0x00000b8000007947 */ /* 0x000fea0003800000 */
.L_x_22431:
[----:B------:R-:W-:-:S04]  /*7b20*/  PRMT R2, R5, 0x8880, RZ ;  /* 0x0000888005027816 */ /* 0x000fc800000000ff */
[----:B------:R-:W-:-:S06]  /*7b30*/  PRMT R2, R2, 0x7710, RZ ;  /* 0x0000771002027816 */ /* 0x000fcc00000000ff */
[----:B------:R-:W0:Y:S02]  /*7b40*/  I2F.F64.S16 R2, R2 ;  /* 0x0000000200027312 */ /* 0x000e240000101c00 */
[----:B0-----:R0:W-:Y:S01]  /*7b50*/  STG.E.64 [R16.64], R2 ;  /* 0x0000000210007986 */ /* 0x0011e2000c101b24 */
[----:B------:R-:W-:Y:S05]  /*7b60*/  BRA `(.L_x_22426) ;  /* 0x00000b3000007947 */ /* 0x000fea0003800000 */
.L_x_22421:
        /* <DEDUP_REMOVED lines=12> */
.L_x_22435:
[----:B------:R-:W-:Y:S01]  /*7c30*/  PRMT R4, R5, 0x8880, RZ ;  /* 0x0000888005047816 */ /* 0x000fe200000000ff */
[----:B------:R-:W-:-:S03]  /*7c40*/  CS2R R6, SRZ ;  /* 0x0000000000067805 */ /* 0x000fc6000001ff00 */
[----:B------:R-:W-:-:S06]  /*7c50*/  PRMT R4, R4, 0x7710, RZ ;  /* 0x0000771004047816 */ /* 0x000fcc00000000ff */
[----:B------:R-:W0:Y:S02]  /*7c60*/  I2F.F64.S16 R4, R4 ;  /* 0x0000000400047312 */ /* 0x000e240000101c00 */
[----:B0-----:R0:W-:Y:S01]  /*7c70*/  STG.E.128 [R16.64], R4 ;  /* 0x0000000410007986 */ /* 0x0011e2000c101d24 */
[----:B------:R-:W-:Y:S05]  /*7c80*/  BRA `(.L_x_22426) ;  /* 0x00000a1000007947 */ /* 0x000fea0003800000 */
.L_x_22434:
        /* <DEDUP_REMOVED lines=21> */
.L_x_22439:
[----:B------:R-:W-:Y:S05]  /*7de0*/  BSYNC B0 ;  /* 0x0000000000007941 */ /* 0x000fea0003800000 */
.L_x_22438:
[----:B------:R-:W-:-:S05]  /*7df0*/  LOP3.LUT R3, R0, R3, RZ, 0xfc, !PT ;  /* 0x0000000300037212 */ /* 0x000fca00078efcff */
[----:B------:R0:W-:Y:S01]  /*7e00*/  STG.E.U8 [R16.64], R3 ;  /* 0x0000000310007986 */ /* 0x0001e2000c101124 */
[----:B------:R-:W-:Y:S05]  /*7e10*/  BRA `(.L_x_22426) ;  /* 0x0000088000007947 */ /* 0x000fea0003800000 */
.L_x_22437:
        /* <DEDUP_REMOVED lines=13> */
.L_x_22441:
[----:B------:R-:W-:Y:S01]  /*7ef0*/  IMAD.MOV.U32 R0, RZ, RZ, 0x7f ;  /* 0x0000007fff007424 */ /* 0x000fe200078e00ff */
[----:B------:R-:W-:-:S04]  /*7f00*/  ISETP.GT.U32.AND P0, PT, R2, 0x7f800000, PT ;  /* 0x7f8000000200780c */ /* 0x000fc80003f04070 */
[----:B------:R-:W-:-:S04]  /*7f10*/  SEL R0, R0, 0x7c, P0 ;  /* 0x0000007c00007807 */ /* 0x000fc80000000000 */
.L_x_22442:
[----:B------:R-:W-:Y:S05]  /*7f20*/  BSYNC B0 ;  /* 0x0000000000007941 */ /* 0x000fea0003800000 */
.L_x_22440:
[----:B------:R-:W-:-:S04]  /*7f30*/  LOP3.LUT R2, R5, 0x80000000, RZ, 0xc0, !PT ;  /* 0x8000000005027812 */ /* 0x000fc800078ec0ff */
[----:B------:R-:W-:-:S04]  /*7f40*/  SHF.R.U32.HI R3, RZ, 0x18, R2 ;  /* 0x00000018ff037819 */ /* 0x000fc80000011602 */
[----:B------:R-:W-:-:S05]  /*7f50*/  LOP3.LUT R3, R0, R3, RZ, 0xfc, !PT ;  /* 0x0000000300037212 */ /* 0x000fca00078efcff */
[----:B------:R0:W-:Y:S01]  /*7f60*/  STG.E.U8 [R16.64], R3 ;  /* 0x0000000310007986 */ /* 0x0001e2000c101124 */
[----:B------:R-:W-:Y:S05]  /*7f70*/  BRA `(.L_x_22426) ;  /* 0x0000072000007947 */ /* 0x000fea0003800000 */
.L_x_22436:
[----:B------:R-:W0:Y:S02]  /*7f80*/  I2F.S8 R0, R5 ;  /* 0x0000000500007306 */ /* 0x000e240000001400 */
[----:B0-----:R-:W-:-:S05]  /*7f90*/  F2FP.BF16.PACK_AB R0, RZ, R0 ;  /* 0x00000000ff00723e */ /* 0x001fca00000010ff */
[----:B------:R0:W-:Y:S01]  /*7fa0*/  STG.E.U16 [R16.64], R0 ;  /* 0x0000000010007986 */ /* 0x0001e2000c101524 */
[----:B------:R-:W-:Y:S05]  /*7fb0*/  BRA `(.L_x_22426) ;  /* 0x000006e000007947 */ /* 0x000fea0003800000 */
.L_x_22433:
        /* <DEDUP_REMOVED lines=12> */
.L_x_22445:
        /* <DEDUP_REMOVED lines=17> */
.L_x_22448:
[----:B------:R-:W-:-:S04]  /*8190*/  LOP3.LUT R2, R5, 0x80000000, RZ, 0xc0, !PT ;  /* 0x8000000005027812 */ /* 0x000fc800078ec0ff */
[----:B------:R-:W-:-:S04]  /*81a0*/  SHF.R.U32.HI R3, RZ, 0x18, R2 ;  /* 0x00000018ff037819 */ /* 0x000fc80000011602 */
[----:B------:R-:W-:-:S04]  /*81b0*/  LOP3.LUT R0, R0, R3, RZ, 0xfc, !PT ;  /* 0x0000000300007212 */ /* 0x000fc800078efcff */
[----:B------:R-:W-:Y:S02]  /*81c0*/  PRMT R8, R0, 0x7610, R8 ;  /* 0x0000761000087816 */ /* 0x000fe40000000008 */
.L_x_22447:
[----:B------:R-:W-:Y:S05]  /*81d0*/  BSYNC B0 ;  /* 0x0000000000007941 */ /* 0x000fea0003800000 */
.L_x_22446:
[----:B------:R0:W-:Y:S01]  /*81e0*/  STG.E.U8 [R16.64], R8 ;  /* 0x0000000810007986 */ /* 0x0001e2000c101124 */
[----:B------:R-:W-:Y:S05]  /*81f0*/  BRA `(.L_x_22426) ;  /* 0x000004a000007947 */ /* 0x000fea0003800000 */
.L_x_22444:
        /* <DEDUP_REMOVED lines=17> */
.L_x_22451:
[----:B------:R-:W-:-:S04]  /*8310*/  LOP3.LUT R2, R5, 0x80000000, RZ, 0xc0, !PT ;  /* 0x8000000005027812 */ /* 0x000fc800078ec0ff */
[----:B------:R-:W-:-:S04]  /*8320*/  SHF.R.U32.HI R3, RZ, 0x18, R2 ;  /* 0x00000018ff037819 */ /* 0x000fc80000011602 */
[----:B------:R-:W-:-:S04]  /*8330*/  LOP3.LUT R0, R0, R3, RZ, 0xfc, !PT ;  /* 0x0000000300007212 */ /* 0x000fc800078efcff */
[----:B------:R-:W-:Y:S02]  /*8340*/  PRMT R8, R0, 0x7610, R8 ;  /* 0x0000761000087816 */ /* 0x000fe40000000008 */
.L_x_22450:
[----:B------:R-:W-:Y:S05]  /*8350*/  BSYNC B0 ;  /* 0x0000000000007941 */ /* 0x000fea0003800000 */
.L_x_22449:
[----:B------:R0:W-:Y:S01]  /*8360*/  STG.E.U8 [R16.64], R8 ;  /* 0x0000000810007986 */ /* 0x0001e2000c101124 */
[----:B------:R-:W-:Y:S05]  /*8370*/  BRA `(.L_x_22426) ;  /* 0x0000032000007947 */ /* 0x000fea0003800000 */
.L_x_22443:
        /* <DEDUP_REMOVED lines=22> */
.L_x_22425:
        /* <DEDUP_REMOVED lines=20> */
.L_x_22453:
[----:B------:R-:W-:-:S04]  /*8620*/  LOP3.LUT R5, R5, 0xffff, RZ, 0xc0, !PT ;  /* 0x0000ffff05057812 */ /* 0x000fc800078ec0ff */
[----:B------:R-:W-:-:S05]  /*8630*/  PRMT R5, R5, 0x8880, RZ ;  /* 0x0000888005057816 */ /* 0x000fca00000000ff */
[----:B------:R-:W-:-:S05]  /*8640*/  IMAD.MOV.U32 R2, RZ, RZ, R5 ;  /* 0x000000ffff027224 */ /* 0x000fca00078e0005 */
[----:B------:R-:W-:-:S05]  /*8650*/  SHF.R.S32.HI R3, RZ, 0x1f, R2 ;  /* 0x0000001fff037819 */ /* 0x000fca0000011402 */
[----:B------:R0:W-:Y:S01]  /*8660*/  STG.E.64 [R16.64], R2 ;  /* 0x0000000210007986 */ /* 0x0001e2000c101b24 */
[----:B------:R-:W-:Y:S05]  /*8670*/  BRA `(.L_x_22426) ;  /* 0x0000002000007947 */ /* 0x000fea0003800000 */
.L_x_22452:
[----:B------:R-:W-:-:S05]  /*8680*/  PRMT R3, R5, 0x8880, RZ ;  /* 0x0000888005037816 */ /* 0x000fca00000000ff */
[----:B------:R0:W-:Y:S02]  /*8690*/  STG.E [R16.64], R3 ;  /* 0x0000000310007986 */ /* 0x0001e4000c101924 */
.L_x_22426:
[----:B------:R-:W-:Y:S02]  /*86a0*/  IADD3 R19, R19, 0x80, RZ ;  /* 0x0000008013137810 */ /* 0x000fe40007ffe0ff */
.L_x_22321:
[----:B------:R-:W-:Y:S05]  /*86b0*/  BSYNC B6 ;  /* 0x0000000000067941 */ /* 0x000fea0003800000 */
.L_x_22320:
        /* <DEDUP_REMOVED lines=230> */
.L_x_22454:
        /* <DEDUP_REMOVED lines=18> */
.L_x_22458:
[----:B------:R0:W5:Y:S01]  /*9640*/  LDG.E.U8 R0, [R2.64] ;  /* 0x0000002402007981 */ /* 0x000162000c1e1100 */
[----:B------:R-:W-:Y:S05]  /*9650*/  BRA `(.L_x_22460) ;  /* 0x00000d7000007947 */ /* 0x000fea0003800000 */
.L_x_22457:
        /* <DEDUP_REMOVED lines=8> */
.L_x_22462:
[----:B------:R0:W5:Y:S01]  /*96e0*/  LDG.E.U8 R0, [R2.64] ;  /* 0x0000002402007981 */ /* 0x000162000c1e1100 */
[----:B------:R-:W-:Y:S05]  /*96f0*/  BRA `(.L_x_22460) ;  /* 0x00000cd000007947 */ /* 0x000fea0003800000 */
.L_x_22461:
[----:B------:R0:W5:Y:S01]  /*9700*/  LDG.E.U16 R0, [R2.64] ;  /* 0x0000002402007981 */ /* 0x000162000c1e1500 */
[----:B------:R-:W-:Y:S05]  /*9710*/  BRA `(.L_x_22460) ;  /* 0x00000cb000007947 */ /* 0x000fea0003800000 */
.L_x_22456:
        /* <DEDUP_REMOVED lines=9> */
.L_x_22464:
[----:B------:R-:W2:Y:S02]  /*97b0*/  LDG.E.U16 R4, [R2.64] ;  /* 0x0000002402047981 */ /* 0x000ea4000c1e1500 */
[----:B--2---:R-:W-:-:S06]  /*97c0*/  HADD2.F32 R4, -RZ, R4.H0_H0 ;  /* 0x20000004ff047230 */ /* 0x004fcc0000004100 */
[----:B------:R-:W0:Y:S02]  /*97d0*/  F2I.FTZ.TRUNC.NTZ R4, R4 ;  /* 0x0000000400047305 */ /* 0x000e24000021f100 */
[----:B0-----:R-:W-:Y:S01]  /*97e0*/  PRMT R0, R4, 0x7610, R0 ;  /* 0x0000761004007816 */ /* 0x001fe20000000000 */
[----:B------:R-:W-:Y:S05]  /*97f0*/  BRA `(.L_x_22460) ;  /* 0x00000bd000007947 */ /* 0x000fea0003800000 */
.L_x_22463:
        /* <DEDUP_REMOVED lines=9> */
.L_x_22466:
[----:B------:R-:W2:Y:S02]  /*9890*/  LDG.E.U16 R2, [R2.64] ;  /* 0x0000002402027981 */ /* 0x000ea4000c1e1500 */
[----:B--2---:R-:W-:-:S06]  /*98a0*/  HADD2.F32 R4, -RZ, R2.H0_H0 ;  /* 0x20000002ff047230 */ /* 0x004fcc0000004100 */
[----:B------:R-:W0:Y:S02]  /*98b0*/  F2I.FTZ.TRUNC.NTZ R4, R4 ;  /* 0x0000000400047305 */ /* 0x000e24000021f100 */
[----:B0-----:R-:W-:Y:S01]  /*98c0*/  PRMT R0, R4, 0x7610, R0 ;  /* 0x0000761004007816 */ /* 0x001fe20000000000 */
[----:B------:R-:W-:Y:S05]  /*98d0*/  BRA `(.L_x_22460) ;  /* 0x00000af000007947 */ /* 0x000fea0003800000 */
.L_x_22465:
[----:B------:R-:W2:Y:S02]  /*98e0*/  LDG.E.64 R2, [R2.64] ;  /* 0x0000002402027981 */ /* 0x000ea4000c1e1b00 */
[----:B--2---:R0:W1:Y:S01]  /*98f0*/  F2I.F64.TRUNC R0, R2 ;  /* 0x0000000200007311 */ /* 0x004062000030d100 */
[----:B------:R-:W-:Y:S05]  /*9900*/  BRA `(.L_x_22460) ;  /* 0x00000ac000007947 */ /* 0x000fea0003800000 */
.L_x_22455:
        /* <DEDUP_REMOVED lines=12> */
.L_x_22469:
[----:B------:R-:W2:Y:S02]  /*99d0*/  LDG.E.64 R2, [R2.64] ;  /* 0x0000002402027981 */ /* 0x000ea4000c1e1b00 */
[----:B--2---:R0:W1:Y:S01]  /*99e0*/  F2I.F64.TRUNC R0, R2 ;  /* 0x0000000200007311 */ /* 0x004062000030d100 */
[----:B------:R-:W-:Y:S05]  /*99f0*/  BRA `(.L_x_22460) ;  /* 0x000009d000007947 */ /* 0x000fea0003800000 */
.L_x_22468:
        /* <DEDUP_REMOVED lines=28> */
.L_x_22471:
        /* <DEDUP_REMOVED lines=15> */
.L_x_22470:
[----:B------:R-:W2:Y:S02]  /*9cb0*/  LDG.E.U16 R2, [R2.64] ;  /* 0x0000002402027981 */ /* 0x000ea4000c1e1500 */
[----:B--2---:R-:W-:-:S04]  /*9cc0*/  PRMT R2, RZ, 0x5410, R2 ;  /* 0x00005410ff027816 */ /* 0x004fc80000000002 */
[----:B------:R0:W1:Y:S01]  /*9cd0*/  F2I.FTZ.TRUNC.NTZ R0, R2 ;  /* 0x0000000200007305 */ /* 0x000062000021f100 */
[----:B------:R-:W-:Y:S05]  /*9ce0*/  BRA `(.L_x_22460) ;  /* 0x000006e000007947 */ /* 0x000fea0003800000 */
.L_x_22467:
        /* <DEDUP_REMOVED lines=10> */
.L_x_22474:
        /* <DEDUP_REMOVED lines=21> */
.L_x_22478:
[----:B------:R-:W-:Y:S05]  /*9ee0*/  BSYNC B1 ;  /* 0x0000000000017941 */ /* 0x000fea0003800000 */
.L_x_22477:
[----:B------:R-:W-:Y:S01]  /*9ef0*/  IMAD.SHL.U32 R2, R2, 0x100000, RZ ;  /* 0x0010000002027824 */ /* 0x000fe200078e00ff */
[----:B------:R-:W-:-:S04]  /*9f00*/  LEA R3, R0, 0x3b800000, 0x17 ;  /* 0x3b80000000037811 */ /* 0x000fc800078eb8ff */
[----:B------:R-:W-:Y:S02]  /*9f10*/  LOP3.LUT R4, R3, R2, R4, 0xfe, !PT ;  /* 0x0000000203047212 */ /* 0x000fe400078efe04 */
.L_x_22476:
[----:B------:R-:W-:Y:S05]  /*9f20*/  BSYNC B0 ;  /* 0x0000000000007941 */ /* 0x000fea0003800000 */
.L_x_22475:
[----:B------:R-:W0:Y:S02]  /*9f30*/  F2I.FTZ.TRUNC.NTZ R4, R4 ;  /* 0x0000000400047305 */ /* 0x000e24000021f100 */
[----:B0-----:R-:W-:Y:S01]  /*9f40*/  PRMT R0, R4, 0x7610, R0 ;  /* 0x0000761004007816 */ /* 0x001fe20000000000 */
[----:B------:R-:W-:Y:S05]  /*9f50*/  BRA `(.L_x_22460) ;  /* 0x0000047000007947 */ /* 0x000fea0003800000 */
.L_x_22473:
        /* <DEDUP_REMOVED lines=21> */
.L_x_22482:
[----:B------:R-:W-:Y:S05]  /*a0b0*/  BSYNC B1 ;  /* 0x0000000000017941 */ /* 0x000fea0003800000 */
.L_x_22481:
[----:B------:R-:W-:Y:S01]  /*a0c0*/  IMAD.SHL.U32 R2, R2, 0x200000, RZ ;  /* 0x0020000002027824 */ /* 0x000fe200078e00ff */
[----:B------:R-:W-:-:S04]  /*a0d0*/  LEA R3, R0, 0x37800000, 0x17 ;  /* 0x3780000000037811 */ /* 0x000fc800078eb8ff */
[----:B------:R-:W-:Y:S02]  /*a0e0*/  LOP3.LUT R4, R3, R2, R4, 0xfe, !PT ;  /* 0x0000000203047212 */ /* 0x000fe400078efe04 */
.L_x_22480:
[----:B------:R-:W-:Y:S05]  /*a0f0*/  BSYNC B0 ;  /* 0x0000000000007941 */ /* 0x000fea0003800000 */
.L_x_22479:
[----:B------:R-:W0:Y:S02]  /*a100*/  F2I.FTZ.TRUNC.NTZ R4, R4 ;  /* 0x0000000400047305 */ /* 0x000e24000021f100 */
[----:B0-----:R-:W-:Y:S01]  /*a110*/  PRMT R0, R4, 0x7610, R0 ;  /* 0x0000761004007816 */ /* 0x001fe20000000000 */
[----:B------:R-:W-:Y:S05]  /*a120*/  BRA `(.L_x_22460) ;  /* 0x000002a000007947 */ /* 0x000fea0003800000 */
.L_x_22472:
        /* <DEDUP_REMOVED lines=14> */
.L_x_22486:
[----:B------:R-:W-:Y:S05]  /*a210*/  BSYNC B0 ;  /* 0x0000000000007941 */ /* 0x000fea0003800000 */
.L_x_22485:
[----:B------:R-:W0:Y:S02]  /*a220*/  F2I.FTZ.TRUNC.NTZ R4, R4 ;  /* 0x0000000400047305 */ /* 0x000e24000021f100 */
[----:B0-----:R-:W-:Y:S01]  /*a230*/  PRMT R0, R4, 0x7610, R0 ;  /* 0x0000761004007816 */ /* 0x001fe20000000000 */
[----:B------:R-:W-:Y:S05]  /*a240*/  BRA `(.L_x_22460) ;  /* 0x0000018000007947 */ /* 0x000fea0003800000 */
.L_x_22459:
        /* <DEDUP_REMOVED lines=21> */
.L_x_22484:
[----:B------:R0:W5:Y:S01]  /*a3a0*/  LDG.E.U8 R0, [R2.64] ;  /* 0x0000002402007981 */ /* 0x000162000c1e1100 */
[----:B------:R-:W-:Y:S05]  /*a3b0*/  BRA `(.L_x_22460) ;  /* 0x0000001000007947 */ /* 0x000fea0003800000 */
.L_x_22483:
[----:B------:R0:W5:Y:S02]  /*a3c0*/  LDG.E.U8 R0, [R2.64] ;  /* 0x0000002402007981 */ /* 0x000164000c1e1100 */
.L_x_22460:
        /* <DEDUP_REMOVED lines=16> */
.L_x_22490:
[----:B------:R-:W-:Y:S01]  /*a4d0*/  STG.E.U8 [R16.64], R5 ;  /* 0x0000000510007986 */ /* 0x000fe2000c101124 */
[----:B------:R-:W-:Y:S05]  /*a4e0*/  EXIT ;  /* 0x000000000000794d */ /* 0x000fea0003800000 */
.L_x_22489:
        /* <DEDUP_REMOVED lines=12> */
.L_x_22493:
[----:B------:R-:W-:-:S05]  /*a5b0*/  PRMT R3, R5, 0x8880, RZ ;  /* 0x0000888005037816 */ /* 0x000fca00000000ff */
[----:B------:R-:W-:Y:S01]  /*a5c0*/  STG.E [R16.64], R3 ;  /* 0x0000000310007986 */ /* 0x000fe2000c101924 */
[----:B------:R-:W-:Y:S05]  /*a5d0*/  EXIT ;  /* 0x000000000000794d */ /* 0x000fea0003800000 */
.L_x_22492:
[----:B------:R-:W-:-:S04]  /*a5e0*/  PRMT R3, R5, 0x8880, RZ ;  /* 0x0000888005037816 */ /* 0x000fc800000000ff */
[----:B------:R-:W-:-:S05]  /*a5f0*/  PRMT R3, R3, 0x7710, RZ ;  /* 0x0000771003037816 */ /* 0x000fca00000000ff */
[----:B------:R-:W-:Y:S01]  /*a600*/  STG.E.U16 [R16.64], R3 ;  /* 0x0000000310007986 */ /* 0x000fe2000c101524 */
[----:B------:R-:W-:Y:S05]  /*a610*/  EXIT ;  /* 0x000000000000794d */ /* 0x000fea0003800000 */
.L_x_22488:
        /* <DEDUP_REMOVED lines=9> */
.L_x_22495:
[----:B------:R-:W0:Y:S02]  /*a6b0*/  I2F.S8 R0, R5 ;  /* 0x0000000500007306 */ /* 0x000e240000001400 */
[----:B0-----:R-:W-:-:S05]  /*a6c0*/  F2FP.PACK_AB R0, RZ, R0 ;  /* 0x00000000ff00723e */ /* 0x001fca00000000ff */
[----:B------:R-:W-:Y:S01]  /*a6d0*/  STG.E.U16 [R16.64], R0 ;  /* 0x0000000010007986 */ /* 0x000fe2000c101524 */
[----:B------:R-:W-:Y:S05]  /*a6e0*/  EXIT ;  /* 0x000000000000794d */ /* 0x000fea0003800000 */
.L_x_22494:
        /* <DEDUP_REMOVED lines=10> */
.L_x_22497:
[----:B------:R-:W0:Y:S02]  /*a790*/  I2F.S8 R5, R5 ;  /* 0x0000000500057306 */ /* 0x000e240000001400 */
[----:B0-----:R-:W-:-:S04]  /*a7a0*/  F2FP.PACK_AB R3, RZ, R5 ;  /* 0x00000005ff03723e */ /* 0x001fc800000000ff */
[----:B------:R-:W-:-:S05]  /*a7b0*/  PRMT R3, R3, 0x5410, RZ ;  /* 0x0000541003037816 */ /* 0x000fca00000000ff */
[----:B------:R-:W-:Y:S01]  /*a7c0*/  STG.E [R16.64], R3 ;  /* 0x0000000310007986 */ /* 0x000fe2000c101924 */
[----:B------:R-:W-:Y:S05]  /*a7d0*/  EXIT ;  /* 0x000000000000794d */ /* 0x000fea0003800000 */
.L_x_22496:
[----:B------:R-:W-:-:S04]  /*a7e0*/  PRMT R2, R5, 0x8880, RZ ;  /* 0x0000888005027816 */ /* 0x000fc800000000ff */
[----:B------:R-:W-:-:S06]  /*a7f0*/  PRMT R2, R2, 0x7710, RZ ;  /* 0x0000771002027816 */ /* 0x000fcc00000000ff */
[----:B------:R-:W0:Y:S02]  /*a800*/  I2F.F64.S16 R2, R2 ;  /* 0x0000000200027312 */ /* 0x000e240000101c00 */
[----:B0-----:R-:W-:Y:S01]  /*a810*/  STG.E.64 [R16.64], R2 ;  /* 0x0000000210007986 */ /* 0x001fe2000c101b24 */
[----:B------:R-:W-:Y:S05]  /*a820*/  EXIT ;  /* 0x000000000000794d */ /* 0x000fea0003800000 */
.L_x_22487:
        /* <DEDUP_REMOVED lines=12> */
.L_x_22500:
[----:B------:R-:W-:Y:S01]  /*a8f0*/  PRMT R4, R5, 0x8880, RZ ;  /* 0x0000888005047816 */ /* 0x000fe200000000ff */
[----:B------:R-:W-:-:S03]  /*a900*/  CS2R R6, SRZ ;  /* 0x0000000000067805 */ /* 0x000fc6000001ff00 */
[----:B------:R-:W-:-:S06]  /*a910*/  PRMT R4, R4, 0x7710, RZ ;  /* 0x0000771004047816 */ /* 0x000fcc00000000ff */
[----:B------:R-:W0:Y:S02]  /*a920*/  I2F.F64.S16 R4, R4 ;  /* 0x0000000400047312 */ /* 0x000e240000101c00 */
[----:B0-----:R-:W-:Y:S01]  /*a930*/  STG.E.128 [R16.64], R4 ;  /* 0x0000000410007986 */ /* 0x001fe2000c101d24 */
[----:B------:R-:W-:Y:S05]  /*a940*/  EXIT ;  /* 0x000000000000794d */ /* 0x000fea0003800000 */
.L_x_22499:
        /* <DEDUP_REMOVED lines=21> */
.L_x_22504:
[----:B------:R-:W-:Y:S05]  /*aaa0*/  BSYNC B0 ;  /* 0x0000000000007941 */ /* 0x000fea0003800000 */
.L_x_22503:
[----:B------:R-:W-:-:S05]  /*aab0*/  LOP3.LUT R3, R0, R3, RZ, 0xfc, !PT ;  /* 0x0000000300037212 */ /* 0x000fca00078efcff */
[----:B------:R-:W-:Y:S01]  /*aac0*/  STG.E.U8 [R16.64], R3 ;  /* 0x0000000310007986 */ /* 0x000fe2000c101124 */
[----:B------:R-:W-:Y:S05]  /*aad0*/  EXIT ;  /* 0x000000000000794d */ /* 0x000fea0003800000 */
.L_x_22502:
        /* <DEDUP_REMOVED lines=13> */
.L_x_22506:
[----:B------:R-:W-:Y:S01]  /*abb0*/  IMAD.MOV.U32 R0, RZ, RZ, 0x7f ;  /* 0x0000007fff007424 */ /* 0x000fe200078e00ff */
[----:B------:R-:W-:-:S04]  /*abc0*/  ISETP.GT.U32.AND P0, PT, R2, 0x7f800000, PT ;  /* 0x7f8000000200780c */ /* 0x000fc80003f04070 */
[----:B------:R-:W-:-:S04]  /*abd0*/  SEL R0, R0, 0x7c, P0 ;  /* 0x0000007c00007807 */ /* 0x000fc80000000000 */
.L_x_22507:
[----:B------:R-:W-:Y:S05]  /*abe0*/  BSYNC B0 ;  /* 0x0000000000007941 */ /* 0x000fea0003800000 */
.L_x_22505:
[----:B------:R-:W-:-:S04]  /*abf0*/  LOP3.LUT R2, R5, 0x80000000, RZ, 0xc0, !PT ;  /* 0x8000000005027812 */ /* 0x000fc800078ec0ff */
[----:B------:R-:W-:-:S04]  /*ac00*/  SHF.R.U32.HI R3, RZ, 0x18, R2 ;  /* 0x00000018ff037819 */ /* 0x000fc80000011602 */
[----:B------:R-:W-:-:S05]  /*ac10*/  LOP3.LUT R3, R0, R3, RZ, 0xfc, !PT ;  /* 0x0000000300037212 */ /* 0x000fca00078efcff */
[----:B------:R-:W-:Y:S01]  /*ac20*/  STG.E.U8 [R16.64], R3 ;  /* 0x0000000310007986 */ /* 0x000fe2000c101124 */
[----:B------:R-:W-:Y:S05]  /*ac30*/  EXIT ;  /* 0x000000000000794d */ /* 0x000fea0003800000 */
.L_x_22501:
[----:B------:R-:W0:Y:S02]  /*ac40*/  I2F.S8 R0, R5 ;  /* 0x0000000500007306 */ /* 0x000e240000001400 */
[----:B0-----:R-:W-:-:S05]  /*ac50*/  F2FP.BF16.PACK_AB R0, RZ, R0 ;  /* 0x00000000ff00723e */ /* 0x001fca00000010ff */
[----:B------:R-:W-:Y:S01]  /*ac60*/  STG.E.U16 [R16.64], R0 ;  /* 0x0000000010007986 */ /* 0x000fe2000c101524 */
[----:B------:R-:W-:Y:S05]  /*ac70*/  EXIT ;  /* 0x000000000000794d */ /* 0x000fea0003800000 */
.L_x_22498:
        /* <DEDUP_REMOVED lines=12> */
.L_x_22510:
        /* <DEDUP_REMOVED lines=17> */
.L_x_22513:
[----:B------:R-:W-:-:S04]  /*ae50*/  LOP3.LUT R2, R5, 0x80000000, RZ, 0xc0, !PT ;  /* 0x8000000005027812 */ /* 0x000fc800078ec0ff */
[----:B------:R-:W-:-:S04]  /*ae60*/  SHF.R.U32.HI R3, RZ, 0x18, R2 ;  /* 0x00000018ff037819 */ /* 0x000fc80000011602 */
[----:B------:R-:W-:-:S04]  /*ae70*/  LOP3.LUT R0, R0, R3, RZ, 0xfc, !PT ;  /* 0x0000000300007212 */ /* 0x000fc800078efcff */
[----:B------:R-:W-:Y:S02]  /*ae80*/  PRMT R8, R0, 0x7610, R8 ;  /* 0x0000761000087816 */ /* 0x000fe40000000008 */
.L_x_22512:
[----:B------:R-:W-:Y:S05]  /*ae90*/  BSYNC B0 ;  /* 0x0000000000007941 */ /* 0x000fea0003800000 */
.L_x_22511:
[----:B------:R-:W-:Y:S01]  /*aea0*/  STG.E.U8 [R16.64], R8 ;  /* 0x0000000810007986 */ /* 0x000fe2000c101124 */
[----:B------:R-:W-:Y:S05]  /*aeb0*/  EXIT ;  /* 0x000000000000794d */ /* 0x000fea0003800000 */
.L_x_22509:
        /* <DEDUP_REMOVED lines=17> */
.L_x_22516:
[----:B------:R-:W-:-:S04]  /*afd0*/  LOP3.LUT R2, R5, 0x80000000, RZ, 0xc0, !PT ;  /* 0x8000000005027812 */ /* 0x000fc800078ec0ff */
[----:B------:R-:W-:-:S04]  /*afe0*/  SHF.R.U32.HI R3, RZ, 0x18, R2 ;  /* 0x00000018ff037819 */ /* 0x000fc80000011602 */
[----:B------:R-:W-:-:S04]  /*aff0*/  LOP3.LUT R0, R0, R3, RZ, 0xfc, !PT ;  /* 0x0000000300007212 */ /* 0x000fc800078efcff */
[----:B------:R-:W-:Y:S02]  /*b000*/  PRMT R8, R0, 0x7610, R8 ;  /* 0x0000761000087816 */ /* 0x000fe40000000008 */
.L_x_22515:
[----:B------:R-:W-:Y:S05]  /*b010*/  BSYNC B0 ;  /* 0x0000000000007941 */ /* 0x000fea0003800000 */
.L_x_22514:
[----:B------:R-:W-:Y:S01]  /*b020*/  STG.E.U8 [R16.64], R8 ;  /* 0x0000000810007986 */ /* 0x000fe2000c101124 */
[----:B------:R-:W-:Y:S05]  /*b030*/  EXIT ;  /* 0x000000000000794d */ /* 0x000fea0003800000 */
.L_x_22508:
        /* <DEDUP_REMOVED lines=22> */
.L_x_22491:
        /* <DEDUP_REMOVED lines=20> */
.L_x_22518:
[----:B------:R-:W-:-:S04]  /*b2e0*/  LOP3.LUT R5, R5, 0xffff, RZ, 0xc0, !PT ;  /* 0x0000ffff05057812 */ /* 0x000fc800078ec0ff */
[----:B------:R-:W-:-:S05]  /*b2f0*/  PRMT R5, R5, 0x8880, RZ ;  /* 0x0000888005057816 */ /* 0x000fca00000000ff */
[----:B------:R-:W-:-:S05]  /*b300*/  IMAD.MOV.U32 R2, RZ, RZ, R5 ;  /* 0x000000ffff027224 */ /* 0x000fca00078e0005 */
[----:B------:R-:W-:-:S05]  /*b310*/  SHF.R.S32.HI R3, RZ, 0x1f, R2 ;  /* 0x0000001fff037819 */ /* 0x000fca0000011402 */
[----:B------:R-:W-:Y:S01]  /*b320*/  STG.E.64 [R16.64], R2 ;  /* 0x0000000210007986 */ /* 0x000fe2000c101b24 */
[----:B------:R-:W-:Y:S05]  /*b330*/  EXIT ;  /* 0x000000000000794d */ /* 0x000fea0003800000 */
.L_x_22517:
[----:B------:R-:W-:-:S05]  /*b340*/  PRMT R3, R5, 0x8880, RZ ;  /* 0x0000888005037816 */ /* 0x000fca00000000ff */
[----:B------:R-:W-:Y:S01]  /*b350*/  STG.E [R16.64], R3 ;  /* 0x0000000310007986 */ /* 0x000fe2000c101924 */
[----:B------:R-:W-:Y:S05]  /*b360*/  EXIT ;  /* 0x000000000000794d */ /* 0x000fea0003800000 */
.L_x_22519:
        /* <DEDUP_REMOVED lines=9> */
.L_x_25264:


//--------------------- .text._ZN2at6native27unrolled_elementwise_kernelINS0_13AUnaryFunctorIaaaNS0_17BitwiseAndFunctorIaEEEESt5arrayIPcLm2EELi4E23TrivialOffsetCalculatorILi1EjESA_NS0_6memory12LoadWithCastILi1EEENSB_13StoreWithCastILi1EEEEEviT_T0_T2_T3_T4_T5_ --------------------------
	.section	.text._ZN2at6native27unrolled_elementwise_kernelINS0_13AUnaryFunctorIaaaNS0_17BitwiseAndFunctorIaEEEESt5arrayIPcLm2EELi4E23TrivialOffsetCalculatorILi1EjESA_NS0_6memory12LoadWithCastILi1EEENSB_13StoreWithCastILi1EEEEEviT_T0_T2_T3_T4_T5_,"ax",@progbits
	.sectioninfo	@"SHI_REGISTERS=30"
	.align	128
        .global         _ZN2at6native27unrolled_elementwise_kernelINS0_13AUnaryFunctorIaaaNS0_17BitwiseAndFunctorIaEEEESt5arrayIPcLm2EELi4E23TrivialOffsetCalculatorILi1EjESA_NS0_6memory12LoadWithCastILi1EEENSB_13StoreWithCastILi1EEEEEviT_T0_T2_T3_T4_T5_
        .type           _ZN2at6native27unrolled_elementwise_kernelINS0_13AUnaryFunctorIaaaNS0_17BitwiseAndFunctorIaEEEESt5arrayIPcLm2EELi4E23TrivialOffsetCalculatorILi1EjESA_NS0_6memory12LoadWithCastILi1EEENSB_13StoreWithCastILi1EEEEEviT_T0_T2_T3_T4_T5_,@function
        .size           _ZN2at6native27unrolled_elementwise_kernelINS0_13AUnaryFunctorIaaaNS0_17BitwiseAndFunctorIaEEEESt5arrayIPcLm2EELi4E23TrivialOffsetCalculatorILi1EjESA_NS0_6memory12LoadWithCastILi1EEENSB_13StoreWithCastILi1EEEEEviT_T0_T2_T3_T4_T5_,(.L_x_25265 - _ZN2at6native27unrolled_elementwise_kernelINS0_13AUnaryFunctorIaaaNS0_17BitwiseAndFunctorIaEEEESt5arrayIPcLm2EELi4E23TrivialOffsetCalculatorILi1EjESA_NS0_6memory12LoadWithCastILi1EEENSB_13StoreWithCastILi1EEEEEviT_T0_T2_T3_T4_T5_)
        .other          _ZN2at6native27unrolled_elementwise_kernelINS0_13AUnaryFunctorIaaaNS0_17BitwiseAndFunctorIaEEEESt5arrayIPcLm2EELi4E23TrivialOffsetCalculatorILi1EjESA_NS0_6memory12LoadWithCastILi1EEENSB_13StoreWithCastILi1EEEEEviT_T0_T2_T3_T4_T5_,@"STO_CUDA_ENTRY STV_DEFAULT"
_ZN2at6native27unrolled_elementwise_kernelINS0_13AUnaryFunctorIaaaNS0_17BitwiseAndFunctorIaEEEESt5arrayIPcLm2EELi4E23TrivialOffsetCalculatorILi1EjESA_NS0_6memory12LoadWithCastILi1EEENSB_13StoreWithCastILi1EEEEEviT_T0_T2_T3_T4_T5_:
.text._ZN2at6native27unrolled_elementwise_kernelINS0_13AUnaryFunctorIaaaNS0_17BitwiseAndFunctorIaEEEESt5arrayIPcLm2EELi4E23TrivialOffsetCalculatorILi1EjESA_NS0_6memory12LoadWithCastILi1EEENSB_13StoreWithCastILi1EEEEEviT_T0_T2_T3_T4_T5_:
        /* <DEDUP_REMOVED lines=29> */
.L_x_22525:
[----:B------:R0:W5:Y:S01]  /*01d0*/  LDG.E.U8 R27, [R2.64] ;  /* 0x00000024021b7981 */ /* 0x000162000c1e1100 */
[----:B------:R-:W-:Y:S05]  /*01e0*/  BRA `(.L_x_22527) ;  /* 0x00000d9000007947 */ /* 0x000fea0003800000 */
.L_x_22524:
        /* <DEDUP_REMOVED lines=8> */
.L_x_22529:
[----:B------:R0:W5:Y:S01]  /*0270*/  LDG.E.U8 R27, [R2.64] ;  /* 0x00000024021b7981 */ /* 0x000162000c1e1100 */
[----:B------:R-:W-:Y:S05]  /*0280*/  BRA `(.L_x_22527) ;  /* 0x00000cf000007947 */ /* 0x000fea0003800000 */
.L_x_22528:
[----:B------:R0:W5:Y:S01]  /*0290*/  LDG.E.U16 R27, [R2.64] ;  /* 0x00000024021b7981 */ /* 0x000162000c1e1500 */
[----:B------:R-:W-:Y:S05]  /*02a0*/  BRA `(.L_x_22527) ;  /* 0x00000cd000007947 */ /* 0x000fea0003800000 */
.L_x_22523:
        /* <DEDUP_REMOVED lines=9> */
.L_x_22531:
[----:B------:R-:W2:Y:S02]  /*0340*/  LDG.E.U16 R0, [R2.64] ;  /* 0x0000002402007981 */ /* 0x000ea4000c1e1500 */
[----:B--2---:R-:W-:-:S06]  /*0350*/  HADD2.F32 R0, -RZ, R0.H0_H0 ;  /* 0x20000000ff007230 */ /* 0x004fcc0000004100 */
[----:B------:R-:W0:Y:S02]  /*0360*/  F2I.FTZ.TRUNC.NTZ R0, R0 ;  /* 0x0000000000007305 */ /* 0x000e24000021f100 */
[----:B0-----:R-:W-:Y:S01]  /*0370*/  PRMT R27, R0, 0x7610, R27 ;  /* 0x00007610001b7816 */ /* 0x001fe2000000001b */
[----:B------:R-:W-:Y:S05]  /*0380*/  BRA `(.L_x_22527) ;  /* 0x00000bf000007947 */ /* 0x000fea0003800000 */
.L_x_22530:
        /* <DEDUP_REMOVED lines=9> */
.L_x_22533:
[----:B------:R-:W2:Y:S02]  /*0420*/  LDG.E.U16 R2, [R2.64] ;  /* 0x0000002402027981 */ /* 0x000ea4000c1e1500 */
[----:B--2---:R-:W-:-:S06]  /*0430*/  HADD2.F32 R0, -RZ, R2.H0_H0 ;  /* 0x20000002ff007230 */ /* 0x004fcc0000004100 */
[----:B------:R-:W0:Y:S02]  /*0440*/  F2I.FTZ.TRUNC.NTZ R0, R0 ;  /* 0x0000000000007305 */ /* 0x000e24000021f100 */
[----:B0-----:R-:W-:Y:S01]  /*0450*/  PRMT R27, R0, 0x7610, R27 ;  /* 0x00007610001b7816 */ /* 0x001fe2000000001b */
[----:B------:R-:W-:Y:S05]  /*0460*/  BRA `(.L_x_22527) ;  /* 0x00000b1000007947 */ /* 0x000fea0003800000 */
.L_x_22532:
[----:B------:R-:W2:Y:S02]  /*0470*/  LDG.E.64 R2, [R2.64] ;  /* 0x0000002402027981 */ /* 0x000ea4000c1e1b00 */
[----:B--2---:R0:W1:Y:S01]  /*0480*/  F2I.F64.TRUNC R27, R2 ;  /* 0x00000002001b7311 */ /* 0x004062000030d100 */
[----:B------:R-:W-:Y:S05]  /*0490*/  BRA `(.L_x_22527) ;  /* 0x00000ae000007947 */ /* 0x000fea0003800000 */
.L_x_22522:
        /* <DEDUP_REMOVED lines=12> */
.L_x_22536:
[----:B------:R-:W2:Y:S02]  /*0560*/  LDG.E.64 R2, [R2.64] ;  /* 0x0000002402027981 */ /* 0x000ea4000c1e1b00 */
[----:B--2---:R0:W1:Y:S01]  /*0570*/  F2I.F64.TRUNC R27, R2 ;  /* 0x00000002001b7311 */ /* 0x004062000030d100 */
[----:B------:R-:W-:Y:S05]  /*0580*/  BRA `(.L_x_22527) ;  /* 0x000009f000007947 */ /* 0x000fea0003800000 */
.L_x_22535:
        /* <DEDUP_REMOVED lines=28> */
.L_x_22538:
        /* <DEDUP_REMOVED lines=16> */
.L_x_22537:
[----:B------:R-:W2:Y:S02]  /*0850*/  LDG.E.U16 R0, [R2.64] ;  /* 0x0000002402007981 */ /* 0x000ea4000c1e1500 */
[----:B--2---:R-:W-:-:S06]  /*0860*/  PRMT R0, RZ, 0x5410, R0 ;  /* 0x00005410ff007816 */ /* 0x004fcc0000000000 */
[----:B------:R-:W0:Y:S02]  /*0870*/  F2I.FTZ.TRUNC.NTZ R0, R0 ;  /* 0x0000000000007305 */ /* 0x000e24000021f100 */
[----:B0-----:R-:W-:Y:S01]  /*0880*/  PRMT R27, R0, 0x7610, R27 ;  /* 0x00007610001b7816 */ /* 0x001fe2000000001b */
[----:B------:R-:W-:Y:S05]  /*0890*/  BRA `(.L_x_22527) ;  /* 0x000006e000007947 */ /* 0x000fea0003800000 */
.L_x_22534:
        /* <DEDUP_REMOVED lines=10> */
.L_x_22541:
        /* <DEDUP_REMOVED lines=21> */
.L_x_22545:
[----:B------:R-:W-:Y:S05]  /*0a90*/  BSYNC B1 ;  /* 0x0000000000017941 */ /* 0x000fea0003800000 */
.L_x_22544:
[----:B------:R-:W-:Y:S01]  /*0aa0*/  LEA R3, R0, 0x3b800000, 0x17 ;  /* 0x3b80000000037811 */ /* 0x000fe200078eb8ff */
[----:B------:R-:W-:-:S05]  /*0ab0*/  IMAD.SHL.U32 R0, R2, 0x100000, RZ ;  /* 0x0010000002007824 */ /* 0x000fca00078e00ff */
[----:B------:R-:W-:Y:S02]  /*0ac0*/  LOP3.LUT R0, R3, R0, R4, 0xfe, !PT ;  /* 0x0000000003007212 */ /* 0x000fe400078efe04 */
.L_x_22543:
[----:B------:R-:W-:Y:S05]  /*0ad0*/  BSYNC B0 ;  /* 0x0000000000007941 */ /* 0x000fea0003800000 */
.L_x_22542:
[----:B------:R-:W0:Y:S02]  /*0ae0*/  F2I.FTZ.TRUNC.NTZ R0, R0 ;  /* 0x0000000000007305 */ /* 0x000e24000021f100 */
[----:B0-----:R-:W-:Y:S01]  /*0af0*/  PRMT R27, R0, 0x7610, R27 ;  /* 0x00007610001b7816 */ /* 0x001fe2000000001b */
[----:B------:R-:W-:Y:S05]  /*0b00*/  BRA `(.L_x_22527) ;  /* 0x0000047000007947 */ /* 0x000fea0003800000 */
.L_x_22540:
        /* <DEDUP_REMOVED lines=21> */
.L_x_22549:
[----:B------:R-:W-:Y:S05]  /*0c60*/  BSYNC B1 ;  /* 0x0000000000017941 */ /* 0x000fea0003800000 */
.L_x_22548:
[----:B------:R-:W-:Y:S01]  /*0c70*/  LEA R3, R0, 0x37800000, 0x17 ;  /* 0x3780000000037811 */ /* 0x000fe200078eb8ff */
[----:B------:R-:W-:-:S05]  /*0c80*/  IMAD.SHL.U32 R0, R2, 0x200000, RZ ;  /* 0x0020000002007824 */ /* 0x000fca00078e00ff */
[----:B------:R-:W-:Y:S02]  /*0c90*/  LOP3.LUT R0, R3, R0, R4, 0xfe, !PT ;  /* 0x0000000003007212 */ /* 0x000fe400078efe04 */
.L_x_22547:
[----:B------:R-:W-:Y:S05]  /*0ca0*/  BSYNC B0 ;  /* 0x0000000000007941 */ /* 0x000fea0003800000 */
.L_x_22546:
[----:B------:R-:W0:Y:S02]  /*0cb0*/  F2I.FTZ.TRUNC.NTZ R0, R0 ;  /* 0x0000000000007305 */ /* 0x000e24000021f100 */
[----:B0-----:R-:W-:Y:S01]  /*0cc0*/  PRMT R27, R0, 0x7610, R27 ;  /* 0x00007610001b7816 */ /* 0x001fe2000000001b */
[----:B------:R-:W-:Y:S05]  /*0cd0*/  BRA `(.L_x_22527) ;  /* 0x000002a000007947 */ /* 0x000fea0003800000 */
.L_x_22539:
        /* <DEDUP_REMOVED lines=14> */
.L_x_22553:
[----:B------:R-:W-:Y:S05]  /*0dc0*/  BSYNC B0 ;  /* 0x0000000000007941 */ /* 0x000fea0003800000 */
.L_x_22552:
[----:B------:R-:W0:Y:S02]  /*0dd0*/  F2I.FTZ.TRUNC.NTZ R0, R0 ;  /* 0x0000000000007305 */ /* 0x000e24000021f100 */
[----:B0-----:R-:W-:Y:S01]  /*0de0*/  PRMT R27, R0, 0x7610, R27 ;  /* 0x00007610001b7816 */ /* 0x001fe2000000001b */
[----:B------:R-:W-:Y:S05]  /*0df0*/  BRA `(.L_x_22527) ;  /* 0x0000018000007947 */ /* 0x000fea0003800000 */
.L_x_22526:
        /* <DEDUP_REMOVED lines=21> */
.L_x_22551:
[----:B------:R0:W5:Y:S01]  /*0f50*/  LDG.E.U8 R27, [R2.64] ;  /* 0x00000024021b7981 */ /* 0x000162000c1e1100 */
[----:B------:R-:W-:Y:S05]  /*0f60*/  BRA `(.L_x_22527) ;  /* 0x0000001000007947 */ /* 0x000fea0003800000 */
.L_x_22550:
[----:B------:R0:W5:Y:S02]  /*0f70*/  LDG.E.U8 R27, [R2.64] ;  /* 0x00000024021b7981 */ /* 0x000164000c1e1100 */
.L_x_22527:
[----:B------:R-:W2:Y:S02]  /*0f80*/  S2R R18, SR_TID.X ;  /* 0x0000000000127919 */ /* 0x000ea40000002100 */
[----:B--2---:R-:W-:Y:S02]  /*0f90*/  IADD3 R18, R18, 0x80, RZ ;  /* 0x0000008012127810 */ /* 0x004fe40007ffe0ff */
.L_x_22521:
[----:B-1----:R-:W-:Y:S05]  /*0fa0*/  BSYNC B6 ;  /* 0x0000000000067941 */ /* 0x002fea0003800000 */
.L_x_22520:
        /* <DEDUP_REMOVED lines=21> */
.L_x_22559:
[----:B------:R0:W5:Y:S01]  /*1100*/  LDG.E.U8 R19, [R2.64] ;  /* 0x0000002402137981 */ /* 0x000162000c1e1100 */
[----:B------:R-:W-:Y:S05]  /*1110*/  BRA `(.L_x_22561) ;  /* 0x00000d8000007947 */ /* 0x000fea0003800000 */
.L_x_22558:
        /* <DEDUP_REMOVED lines=8> */
.L_x_22563:
[----:B------:R0:W5:Y:S01]  /*11a0*/  LDG.E.U8 R19, [R2.64] ;  /* 0x0000002402137981 */ /* 0x000162000c1e1100 */
[----:B------:R-:W-:Y:S05]  /*11b0*/  BRA `(.L_x_22561) ;  /* 0x00000ce000007947 */ /* 0x000fea0003800000 */
.L_x_22562:
[----:B------:R0:W5:Y:S01]  /*11c0*/  LDG.E.U16 R19, [R2.64] ;  /* 0x0000002402137981 */ /* 0x000162000c1e1500 */
[----:B------:R-:W-:Y:S05]  /*11d0*/  BRA `(.L_x_22561) ;  /* 0x00000cc000007947 */ /* 0x000fea0003800000 */
.L_x_22557:
        /* <DEDUP_REMOVED lines=9> */
.L_x_22565:
[----:B------:R-:W2:Y:S02]  /*1270*/  LDG.E.U16 R0, [R2.64] ;  /* 0x0000002402007981 */ /* 0x000ea4000c1e1500 */
[----:B--2---:R-:W-:-:S06]  /*1280*/  HADD2.F32 R0, -RZ, R0.H0_H0 ;  /* 0x20000000ff007230 */ /* 0x004fcc0000004100 */
[----:B------:R-:W0:Y:S02]  /*1290*/  F2I.FTZ.TRUNC.NTZ R0, R0 ;  /* 0x0000000000007305 */ /* 0x000e24000021f100 */
[----:B0-----:R-:W-:Y:S01]  /*12a0*/  PRMT R19, R0, 0x7610, R19 ;  /* 0x0000761000137816 */ /* 0x001fe20000000013 */
[----:B------:R-:W-:Y:S05]  /*12b0*/  BRA `(.L_x_22561) ;  /* 0x00000be000007947 */ /* 0x000fea0003800000 */
.L_x_22564:
        /* <DEDUP_REMOVED lines=9> */
.L_x_22567:
[----:B------:R-:W2:Y:S02]  /*1350*/  LDG.E.U16 R2, [R2.64] ;  /* 0x0000002402027981 */ /* 0x000ea4000c1e1500 */
[----:B--2---:R-:W-:-:S06]  /*1360*/  HADD2.F32 R0, -RZ, R2.H0_H0 ;  /* 0x20000002ff007230 */ /* 0x004fcc0000004100 */
[----:B------:R-:W0:Y:S02]  /*1370*/  F2I.FTZ.TRUNC.NTZ R0, R0 ;  /* 0x0000000000007305 */ /* 0x000e24000021f100 */
[----:B0-----:R-:W-:Y:S01]  /*1380*/  PRMT R19, R0, 0x7610, R19 ;  /* 0x0000761000137816 */ /* 0x001fe20000000013 */
[----:B------:R-:W-:Y:S05]  /*1390*/  BRA `(.L_x_22561) ;  /* 0x00000b0000007947 */ /* 0x000fea0003800000 */
.L_x_22566:
[----:B------:R-:W2:Y:S02]  /*13a0*/  LDG.E.64 R2, [R2.64] ;  /* 0x0000002402027981 */ /* 0x000ea4000c1e1b00 */
[----:B--2---:R0:W1:Y:S01]  /*13b0*/  F2I.F64.TRUNC R19, R2 ;  /* 0x0000000200137311 */ /* 0x004062000030d100 */
[----:B------:R-:W-:Y:S05]  /*13c0*/  BRA `(.L_x_22561) ;  /* 0x00000ad000007947 */ /* 0x000fea0003800000 */
.L_x_22556:
        /* <DEDUP_REMOVED lines=12> */
.L_x_22570:
[----:B------:R-:W2:Y:S02]  /*1490*/  LDG.E.64 R2, [R2.64] ;  /* 0x0000002402027981 */ /* 0x000ea4000c1e1b00 */
[----:B--2---:R0:W1:Y:S01]  /*14a0*/  F2I.F64.TRUNC R19, R2 ;  /* 0x0000000200137311 */ /* 0x004062000030d100 */
[----:B------:R-:W-:Y:S05]  /*14b0*/  BRA `(.L_x_22561) ;  /* 0x000009e000007947 */ /* 0x000fea0003800000 */
.L_x_22569:
        /* <DEDUP_REMOVED lines=28> */
.L_x_22572:
        /* <DEDUP_REMOVED lines=15> */
.L_x_22571:
[----:B------:R-:W2:Y:S02]  /*1770*/  LDG.E.U16 R0, [R2.64] ;  /* 0x0000002402007981 */ /* 0x000ea4000c1e1500 */
[----:B--2---:R-:W-:-:S06]  /*1780*/  PRMT R0, RZ, 0x5410, R0 ;  /* 0x00005410ff007816 */ /* 0x004fcc0000000000 */
[----:B------:R-:W0:Y:S02]  /*1790*/  F2I.FTZ.TRUNC.NTZ R0, R0 ;  /* 0x0000000000007305 */ /* 0x000e24000021f100 */
[----:B0-----:R-:W-:Y:S01]  /*17a0*/  PRMT R19, R0, 0x7610, R19 ;  /* 0x0000761000137816 */ /* 0x001fe20000000013 */
[----:B------:R-:W-:Y:S05]  /*17b0*/  BRA `(.L_x_22561) ;  /* 0x000006e000007947 */ /* 0x000fea0003800000 */
.L_x_22568:
        /* <DEDUP_REMOVED lines=10> */
.L_x_22575:
        /* <DEDUP_REMOVED lines=21> */
.L_x_22579:
[----:B------:R-:W-:Y:S05]  /*19b0*/  BSYNC B1 ;  /* 0x0000000000017941 */ /* 0x000fea0003800000 */
.L_x_22578:
[----:B------:R-:W-:Y:S01]  /*19c0*/  LEA R3, R0, 0x3b800000, 0x17 ;  /* 0x3b80000000037811 */ /* 0x000fe200078eb8ff */
[----:B------:R-:W-:-:S05]  /*19d0*/  IMAD.SHL.U32 R0, R2, 0x100000, RZ ;  /* 0x0010000002007824 */ /* 0x000fca00078e00ff */
[----:B------:R-:W-:Y:S02]  /*19e0*/  LOP3.LUT R0, R3, R0, R4, 0xfe, !PT ;  /* 0x0000000003007212 */ /* 0x000fe400078efe04 */
.L_x_22577:
[----:B------:R-:W-:Y:S05]  /*19f0*/  BSYNC B0 ;  /* 0x0000000000007941 */ /* 0x000fea0003800000 */
.L_x_22576:
[----:B------:R-:W0:Y:S02]  /*1a00*/  F2I.FTZ.TRUNC.NTZ R0, R0 ;  /* 0x0000000000007305 */ /* 0x000e24000021f100 */
[----:B0-----:R-:W-:Y:S01]  /*1a10*/  PRMT R19, R0, 0x7610, R19 ;  /* 0x0000761000137816 */ /* 0x001fe20000000013 */
[----:B------:R-:W-:Y:S05]  /*1a20*/  BRA `(.L_x_22561) ;  /* 0x0000047000007947 */ /* 0x000fea0003800000 */
.L_x_22574:
        /* <DEDUP_REMOVED lines=21> */
.L_x_22583:
[----:B------:R-:W-:Y:S05]  /*1b80*/  BSYNC B1 ;  /* 0x0000000000017941 */ /* 0x000fea0003800000 */
.L_x_22582:
[----:B------:R-:W-:Y:S01]  /*1b90*/  LEA R3, R0, 0x37800000, 0x17 ;  /* 0x3780000000037811 */ /* 0x000fe200078eb8ff */
[----:B------:R-:W-:-:S05]  /*1ba0*/  IMAD.SHL.U32 R0, R2, 0x200000, RZ ;  /* 0x0020000002007824 */ /* 0x000fca00078e00ff */
[----:B------:R-:W-:Y:S02]  /*1bb0*/  LOP3.LUT R0, R3, R0, R4, 0xfe, !PT ;  /* 0x0000000003007212 */ /* 0x000fe400078efe04 */
.L_x_22581:
[----:B------:R-:W-:Y:S05]  /*1bc0*/  BSYNC B0 ;  /* 0x0000000000007941 */ /* 0x000fea0003800000 */
.L_x_22580:
[----:B------:R-:W0:Y:S02]  /*1bd0*/  F2I.FTZ.TRUNC.NTZ R0, R0 ;  /* 0x0000000000007305 */ /* 0x000e24000021f100 */
[----:B0-----:R-:W-:Y:S01]  /*1be0*/  PRMT R19, R0, 0x7610, R19 ;  /* 0x0000761000137816 */ /* 0x001fe20000000013 */
[----:B------:R-:W-:Y:S05]  /*1bf0*/  BRA `(.L_x_22561) ;  /* 0x000002a000007947 */ /* 0x000fea0003800000 */
.L_x_22573:
        /* <DEDUP_REMOVED lines=14> */
.L_x_22587:
[----:B------:R-:W-:Y:S05]  /*1ce0*/  BSYNC B0 ;  /* 0x0000000000007941 */ /* 0x000fea0003800000 */
.L_x_22586:
[----:B------:R-:W0:Y:S02]  /*1cf0*/  F2I.FTZ.TRUNC.NTZ R0, R0 ;  /* 0x0000000000007305 */ /* 0x000e24000021f100 */
[----:B0-----:R-:W-:Y:S01]  /*1d00*/  PRMT R19, R0, 0x7610, R19 ;  /* 0x0000761000137816 */ /* 0x001fe20000000013 */
[----:B------:R-:W-:Y:S05]  /*1d10*/  BRA `(.L_x_22561) ;  /* 0x0000018000007947 */ /* 0x000fea0003800000 */
.L_x_22560:
        /* <DEDUP_REMOVED lines=21> */
.L_x_22585:
[----:B------:R0:W5:Y:S01]  /*1e70*/  LDG.E.U8 R19, [R2.64] ;  /* 0x0000002402137981 */ /* 0x000162000c1e1100 */
[----:B------:R-:W-:Y:S05]  /*1e80*/  BRA `(.L_x_22561) ;  /* 0x0000001000007947 */ /* 0x000fea0003800000 */
.L_x_22584:
[----:B------:R0:W5:Y:S02]  /*1e90*/  LDG.E.U8 R19, [R2.64] ;  /* 0x0000002402137981 */ /* 0x000164000c1e1100 */
.L_x_22561:
[----:B------:R-:W-:-:S03]  /*1ea0*/  IADD3 R18, R18, 0x80, RZ ;  /* 0x0000008012127810 */ /* 0x000fc60007ffe0ff */
.L_x_22555:
[----:B------:R-:W-:Y:S05]  /*1eb0*/  BSYNC B6 ;  /* 0x0000000000067941 */ /* 0x000fea0003800000 */
.L_x_22554:
        /* <DEDUP_REMOVED lines=23> */
.L_x_22593:
[----:B------:R0:W5:Y:S01]  /*2030*/  LDG.E.U8 R25, [R2.64] ;  /* 0x0000002402197981 */ /* 0x000162000c1e1100 */
[----:B------:R-:W-:Y:S05]  /*2040*/  BRA `(.L_x_22595) ;  /* 0x00000d8000007947 */ /* 0x000fea0003800000 */
.L_x_22592:
        /* <DEDUP_REMOVED lines=8> */
.L_x_22597:
[----:B------:R0:W5:Y:S01]  /*20d0*/  LDG.E.U8 R25, [R2.64] ;  /* 0x0000002402197981 */ /* 0x000162000c1e1100 */
[----:B------:R-:W-:Y:S05]  /*20e0*/  BRA `(.L_x_22595) ;  /* 0x00000ce000007947 */ /* 0x000fea0003800000 */
.L_x_22596:
[----:B------:R0:W5:Y:S01]  /*20f0*/  LDG.E.U16 R25, [R2.64] ;  /* 0x0000002402197981 */ /* 0x000162000c1e1500 */
[----:B------:R-:W-:Y:S05]  /*2100*/  BRA `(.L_x_22595) ;  /* 0x00000cc000007947 */ /* 0x000fea0003800000 */
.L_x_22591:
        /* <DEDUP_REMOVED lines=9> */
.L_x_22599:
[----:B------:R-:W2:Y:S02]  /*21a0*/  LDG.E.U16 R0, [R2.64] ;  /* 0x0000002402007981 */ /* 0x000ea4000c1e1500 */
[----:B--2---:R-:W-:-:S06]  /*21b0*/  HADD2.F32 R0, -RZ, R0.H0_H0 ;  /* 0x20000000ff007230 */ /* 0x004fcc0000004100 */
[----:B------:R-:W0:Y:S02]  /*21c0*/  F2I.FTZ.TRUNC.NTZ R0, R0 ;  /* 0x0000000000007305 */ /* 0x000e24000021f100 */
[----:B0-----:R-:W-:Y:S01]  /*21d0*/  PRMT R25, R0, 0x7610, R25 ;  /* 0x0000761000197816 */ /* 0x001fe20000000019 */
[----:B------:R-:W-:Y:S05]  /*21e0*/  BRA `(.L_x_22595) ;  /* 0x00000be000007947 */ /* 0x000fea0003800000 */
.L_x_22598:
        /* <DEDUP_REMOVED lines=9> */
.L_x_22601:
[----:B------:R-:W2:Y:S02]  /*2280*/  LDG.E.U16 R2, [R2.64] ;  /* 0x0000002402027981 */ /* 0x000ea4000c1e1500 */
[----:B--2---:R-:W-:-:S06]  /*2290*/  HADD2.F32 R0, -RZ, R2.H0_H0 ;  /* 0x20000002ff007230 */ /* 0x004fcc0000004100 */
[----:B------:R-:W0:Y:S02]  /*22a0*/  F2I.FTZ.TRUNC.NTZ R0, R0 ;  /* 0x0000000000007305 */ /* 0x000e24000021f100 */
[----:B0-----:R-:W-:Y:S01]  /*22b0*/  PRMT R25, R0, 0x7610, R25 ;  /* 0x0000761000197816 */ /* 0x001fe20000000019 */
[----:B------:R-:W-:Y:S05]  /*22c0*/  BRA `(.L_x_22595) ;  /* 0x00000b0000007947 */ /* 0x000fea0003800000 */
.L_x_22600:
[----:B------:R-:W2:Y:S02]  /*22d0*/  LDG.E.64 R2, [R2.64] ;  /* 0x0000002402027981 */ /* 0x000ea4000c1e1b00 */
[----:B--2---:R0:W2:Y:S01]  /*22e0*/  F2I.F64.TRUNC R25, R2 ;  /* 0x0000000200197311 */ /* 0x0040a2000030d100 */
[----:B------:R-:W-:Y:S05]  /*22f0*/  BRA `(.L_x_22595) ;  /* 0x00000ad000007947 */ /* 0x000fea0003800000 */
.L_x_22590:
        /* <DEDUP_REMOVED lines=12> */
.L_x_22604:
[----:B------:R-:W2:Y:S02]  /*23c0*/  LDG.E.64 R2, [R2.64] ;  /* 0x0000002402027981 */ /* 0x000ea4000c1e1b00 */
[----:B--2---:R0:W2:Y:S01]  /*23d0*/  F2I.F64.TRUNC R25, R2 ;  /* 0x0000000200197311 */ /* 0x0040a2000030d100 */
[----:B------:R-:W-:Y:S05]  /*23e0*/  BRA `(.L_x_22595) ;  /* 0x000009e000007947 */ /* 0x000fea0003800000 */
.L_x_22603:
        /* <DEDUP_REMOVED lines=28> */
.L_x_22606:
        /* <DEDUP_REMOVED lines=15> */
.L_x_22605:
[----:B------:R-:W2:Y:S02]  /*26a0*/  LDG.E.U16 R0, [R2.64] ;  /* 0x0000002402007981 */ /* 0x000ea4000c1e1500 */
[----:B--2---:R-:W-:-:S06]  /*26b0*/  PRMT R0, RZ, 0x5410, R0 ;  /* 0x00005410ff007816 */ /* 0x004fcc0000000000 */
[----:B------:R-:W0:Y:S02]  /*26c0*/  F2I.FTZ.TRUNC.NTZ R0, R0 ;  /* 0x0000000000007305 */ /* 0x000e24000021f100 */
[----:B0-----:R-:W-:Y:S01]  /*26d0*/  PRMT R25, R0, 0x7610, R25 ;  /* 0x0000761000197816 */ /* 0x001fe20000000019 */
[----:B------:R-:W-:Y:S05]  /*26e0*/  BRA `(.L_x_22595) ;  /* 0x000006e000007947 */ /* 0x000fea0003800000 */
.L_x_22602:
        /* <DEDUP_REMOVED lines=10> */
.L_x_22609:
        /* <DEDUP_REMOVED lines=21> */
.L_x_22613:
[----:B------:R-:W-:Y:S05]  /*28e0*/  BSYNC B1 ;  /* 0x0000000000017941 */ /* 0x000fea0003800000 */
.L_x_22612:
[----:B------:R-:W-:Y:S01]  /*28f0*/  LEA R3, R0, 0x3b800000, 0x17 ;  /* 0x3b80000000037811 */ /* 0x000fe200078eb8ff */
[----:B------:R-:W-:-:S05]  /*2900*/  IMAD.SHL.U32 R0, R2, 0x100000, RZ ;  /* 0x0010000002007824 */ /* 0x000fca00078e00ff */
[----:B------:R-:W-:Y:S02]  /*2910*/  LOP3.LUT R0, R3, R0, R4, 0xfe, !PT ;  /* 0x0000000003007212 */ /* 0x000fe400078efe04 */
.L_x_22611:
[----:B------:R-:W-:Y:S05]  /*2920*/  BSYNC B0 ;  /* 0x0000000000007941 */ /* 0x000fea0003800000 */
.L_x_22610:
[----:B------:R-:W0:Y:S02]  /*2930*/  F2I.FTZ.TRUNC.NTZ R0, R0 ;  /* 0x0000000000007305 */ /* 0x000e24000021f100 */
[----:B0-----:R-:W-:Y:S01]  /*2940*/  PRMT R25, R0, 0x7610, R25 ;  /* 0x0000761000197816 */ /* 0x001fe20000000019 */
[----:B------:R-:W-:Y:S05]  /*2950*/  BRA `(.L_x_22595) ;  /* 0x0000047000007947 */ /* 0x000fea0003800000 */
.L_x_22608:
        /* <DEDUP_REMOVED lines=21> */
.L_x_22617:
[----:B------:R-:W-:Y:S05]  /*2ab0*/  BSYNC B1 ;  /* 0x0000000000017941 */ /* 0x000fea0003800000 */
.L_x_22616:
[----:B------:R-:W-:Y:S01]  /*2ac0*/  LEA R3, R0, 0x37800000, 0x17 ;  /* 0x3780000000037811 */ /* 0x000fe200078eb8ff */
[----:B------:R-:W-:-:S05]  /*2ad0*/  IMAD.SHL.U32 R0, R2, 0x200000, RZ ;  /* 0x0020000002007824 */ /* 0x000fca00078e00ff */
[----:B------:R-:W-:Y:S02]  /*2ae0*/  LOP3.LUT R0, R3, R0, R4, 0xfe, !PT ;  /* 0x0000000003007212 */ /* 0x000fe400078efe04 */
.L_x_22615:
[----:B------:R-:W-:Y:S05]  /*2af0*/  BSYNC B0 ;  /* 0x0000000000007941 */ /* 0x000fea0003800000 */
.L_x_22614:
[----:B------:R-:W0:Y:S02]  /*2b00*/  F2I.FTZ.TRUNC.NTZ R0, R0 ;  /* 0x0000000000007305 */ /* 0x000e24000021f100 */
[----:B0-----:R-:W-:Y:S01]  /*2b10*/  PRMT R25, R0, 0x7610, R25 ;  /* 0x0000761000197816 */ /* 0x001fe20000000019 */
[----:B------:R-:W-:Y:S05]  /*2b20*/  BRA `(.L_x_22595) ;  /* 0x000002a000007947 */ /* 0x000fea0003800000 */
.L_x_22607:
        /* <DEDUP_REMOVED lines=14> */
.L_x_22621:
[----:B------:R-:W-:Y:S05]  /*2c10*/  BSYNC B0 ;  /* 0x0000000000007941 */ /* 0x000fea0003800000 */
.L_x_22620:
[----:B------:R-:W0:Y:S02]  /*2c20*/  F2I.FTZ.TRUNC.NTZ R0, R0 ;  /* 0x0000000000007305 */ /* 0x000e24000021f100 */
[----:B0-----:R-:W-:Y:S01]  /*2c30*/  PRMT R25, R0, 0x7610, R25 ;  /* 0x0000761000197816 */ /* 0x001fe20000000019 */
[----:B------:R-:W-:Y:S05]  /*2c40*/  BRA `(.L_x_22595) ;  /* 0x0000018000007947 */ /* 0x000fea0003800000 */
.L_x_22594:
        /* <DEDUP_REMOVED lines=21> */
.L_x_22619:
[----:B------:R0:W5:Y:S01]  /*2da0*/  LDG.E.U8 R25, [R2.64] ;  /* 0x0000002402197981 */ /* 0x000162000c1e1100 */
[----:B------:R-:W-:Y:S05]  /*2db0*/  BRA `(.L_x_22595) ;  /* 0x0000001000007947 */ /* 0x000fea0003800000 */
.L_x_22618:
[----:B------:R0:W5:Y:S02]  /*2dc0*/  LDG.E.U8 R25, [R2.64] ;  /* 0x0000002402197981 */ /* 0x000164000c1e1100 */
.L_x_22595:
[----:B------:R-:W-:-:S03]  /*2dd0*/  IADD3 R18, R18, 0x80, RZ ;  /* 0x0000008012127810 */ /* 0x000fc60007ffe0ff */
.L_x_22589:
[----:B------:R-:W-:Y:S05]  /*2de0*/  BSYNC B6 ;  /* 0x0000000000067941 */ /* 0x000fea0003800000 */
.L_x_22588:
        /* <DEDUP_REMOVED lines=21> */
.L_x_22627:
[----:B------:R0:W5:Y:S01]  /*2f40*/  LDG.E.U8 R23, [R2.64] ;  /* 0x0000002402177981 */ /* 0x000162000c1e1100 */
[----:B------:R-:W-:Y:S05]  /*2f50*/  BRA `(.L_x_22623) ;  /* 0x00000d7000007947 */ /* 0x000fea0003800000 */
.L_x_22626:
        /* <DEDUP_REMOVED lines=8> */
.L_x_22630:
[----:B------:R0:W5:Y:S01]  /*2fe0*/  LDG.E.U8 R23, [R2.64] ;  /* 0x0000002402177981 */ /* 0x000162000c1e1100 */
[----:B------:R-:W-:Y:S05]  /*2ff0*/  BRA `(.L_x_22623) ;  /* 0x00000cd000007947 */ /* 0x000fea0003800000 */
.L_x_22629:
[----:B------:R0:W5:Y:S01]  /*3000*/  LDG.E.U16 R23, [R2.64] ;  /* 0x0000002402177981 */ /* 0x000162000c1e1500 */
[----:B------:R-:W-:Y:S05]  /*3010*/  BRA `(.L_x_22623) ;  /* 0x00000cb000007947 */ /* 0x000fea0003800000 */
.L_x_22625:
        /* <DEDUP_REMOVED lines=9> */
.L_x_22632:
[----:B------:R-:W4:Y:S02]  /*30b0*/  LDG.E.U16 R0, [R2.64] ;  /* 0x0000002402007981 */ /* 0x000f24000c1e1500 */
[----:B----4-:R-:W-:-:S06]  /*30c0*/  HADD2.F32 R0, -RZ, R0.H0_H0 ;  /* 0x20000000ff007230 */ /* 0x010fcc0000004100 */
[----:B------:R-:W0:Y:S02]  /*30d0*/  F2I.FTZ.TRUNC.NTZ R0, R0 ;  /* 0x0000000000007305 */ /* 0x000e24000021f100 */
[----:B0-----:R-:W-:Y:S01]  /*30e0*/  PRMT R23, R0, 0x7610, R23 ;  /* 0x0000761000177816 */ /* 0x001fe20000000017 */
[----:B------:R-:W-:Y:S05]  /*30f0*/  BRA `(.L_x_22623) ;  /* 0x00000bd000007947 */ /* 0x000fea0003800000 */
.L_x_22631:
        /* <DEDUP_REMOVED lines=9> */
.L_x_22634:
[----:B------:R-:W4:Y:S02]  /*3190*/  LDG.E.U16 R2, [R2.64] ;  /* 0x0000002402027981 */ /* 0x000f24000c1e1500 */
[----:B----4-:R-:W-:-:S06]  /*31a0*/  HADD2.F32 R0, -RZ, R2.H0_H0 ;  /* 0x20000002ff007230 */ /* 0x010fcc0000004100 */
[----:B------:R-:W0:Y:S02]  /*31b0*/  F2I.FTZ.TRUNC.NTZ R0, R0 ;  /* 0x0000000000007305 */ /* 0x000e24000021f100 */
[----:B0-----:R-:W-:Y:S01]  /*31c0*/  PRMT R23, R0, 0x7610, R23 ;  /* 0x0000761000177816 */ /* 0x001fe20000000017 */
[----:B------:R-:W-:Y:S05]  /*31d0*/  BRA `(.L_x_22623) ;  /* 0x00000af000007947 */ /* 0x000fea0003800000 */
.L_x_22633:
[----:B------:R-:W4:Y:S02]  /*31e0*/  LDG.E.64 R2, [R2.64] ;  /* 0x0000002402027981 */ /* 0x000f24000c1e1b00 */
[----:B----4-:R0:W4:Y:S01]  /*31f0*/  F2I.F64.TRUNC R23, R2 ;  /* 0x0000000200177311 */ /* 0x010122000030d100 */
[----:B------:R-:W-:Y:S05]  /*3200*/  BRA `(.L_x_22623) ;  /* 0x00000ac000007947 */ /* 0x000fea0003800000 */
.L_x_22624:
        /* <DEDUP_REMOVED lines=12> */
.L_x_22637:
[----:B------:R-:W4:Y:S02]  /*32d0*/  LDG.E.64 R2, [R2.64] ;  /* 0x0000002402027981 */ /* 0x000f24000c1e1b00 */
[----:B----4-:R0:W4:Y:S01]  /*32e0*/  F2I.F64.TRUNC R23, R2 ;  /* 0x0000000200177311 */ /* 0x010122000030d100 */
[----:B------:R-:W-:Y:S05]  /*32f0*/  BRA `(.L_x_22623) ;  /* 0x000009d000007947 */ /* 0x000fea0003800000 */
.L_x_22636:
        /* <DEDUP_REMOVED lines=28> */
.L_x_22639:
        /* <DEDUP_REMOVED lines=15> */
.L_x_22638:
[----:B------:R-:W4:Y:S02]  /*35b0*/  LDG.E.U16 R0, [R2.64] ;  /* 0x0000002402007981 */ /* 0x000f24000c1e1500 */
[----:B----4-:R-:W-:-:S06]  /*35c0*/  PRMT R0, RZ, 0x5410, R0 ;  /* 0x00005410ff007816 */ /* 0x010fcc0000000000 */
[----:B------:R-:W0:Y:S02]  /*35d0*/  F2I.FTZ.TRUNC.NTZ R0, R0 ;  /* 0x0000000000007305 */ /* 0x000e24000021f100 */
[----:B0-----:R-:W-:Y:S01]  /*35e0*/  PRMT R23, R0, 0x7610, R23 ;  /* 0x0000761000177816 */ /* 0x001fe20000000017 */
[----:B------:R-:W-:Y:S05]  /*35f0*/  BRA `(.L_x_22623) ;  /* 0x000006d000007947 */ /* 0x000fea0003800000 */
.L_x_22635:
        /* <DEDUP_REMOVED lines=10> */
.L_x_22642:
        /* <DEDUP_REMOVED lines=21> */
.L_x_22646:
[----:B------:R-:W-:Y:S05]  /*37f0*/  BSYNC B1 ;  /* 0x0000000000017941 */ /* 0x000fea0003800000 */
.L_x_22645:
[----:B------:R-:W-:Y:S01]  /*3800*/  LEA R3, R0, 0x3b800000, 0x17 ;  /* 0x3b80000000037811 */ /* 0x000fe200078eb8ff */
[----:B------:R-:W-:-:S05]  /*3810*/  IMAD.SHL.U32 R0, R2, 0x100000, RZ ;  /* 0x0010000002007824 */ /* 0x000fca00078e00ff */
[----:B------:R-:W-:Y:S02]  /*3820*/  LOP3.LUT R0, R3, R0, R4, 0xfe, !PT ;  /* 0x0000000003007212 */ /* 0x000fe400078efe04 */
.L_x_22644:
[----:B------:R-:W-:Y:S05]  /*3830*/  BSYNC B0 ;  /* 0x0000000000007941 */ /* 0x000fea0003800000 */
.L_x_22643:
[----:B------:R-:W0:Y:S02]  /*3840*/  F2I.FTZ.TRUNC.NTZ R0, R0 ;  /* 0x0000000000007305 */ /* 0x000e24000021f100 */
[----:B0-----:R-:W-:Y:S01]  /*3850*/  PRMT R23, R0, 0x7610, R23 ;  /* 0x0000761000177816 */ /* 0x001fe20000000017 */
[----:B------:R-:W-:Y:S05]  /*3860*/  BRA `(.L_x_22623) ;  /* 0x0000046000007947 */ /* 0x000fea0003800000 */
.L_x_22641:
        /* <DEDUP_REMOVED lines=21> */
.L_x_22650:
[----:B------:R-:W-:Y:S05]  /*39c0*/  BSYNC B1 ;  /* 0x0000000000017941 */ /* 0x000fea0003800000 */
.L_x_22649:
[----:B------:R-:W-:Y:S01]  /*39d0*/  LEA R3, R0, 0x37800000, 0x17 ;  /* 0x3780000000037811 */ /* 0x000fe200078eb8ff */
[----:B------:R-:W-:-:S05]  /*39e0*/  IMAD.SHL.U32 R0, R2, 0x200000, RZ ;  /* 0x0020000002007824 */ /* 0x000fca00078e00ff */
[----:B------:R-:W-:Y:S02]  /*39f0*/  LOP3.LUT R0, R3, R0, R4, 0xfe, !PT ;  /* 0x0000000003007212 */ /* 0x000fe400078efe04 */
.L_x_22648:
[----:B------:R-:W-:Y:S05]  /*3a00*/  BSYNC B0 ;  /* 0x0000000000007941 */ /* 0x000fea0003800000 */
.L_x_22647:
[----:B------:R-:W0:Y:S02]  /*3a10*/  F2I.FTZ.TRUNC.NTZ R0, R0 ;  /* 0x0000000000007305 */ /* 0x000e24000021f100 */
[----:B0-----:R-:W-:Y:S01]  /*3a20*/  PRMT R23, R0, 0x7610, R23 ;  /* 0x0000761000177816 */ /* 0x001fe20000000017 */
[----:B------:R-:W-:Y:S05]  /*3a30*/  BRA `(.L_x_22623) ;  /* 0x0000029000007947 */ /* 0x000fea0003800000 */
.L_x_22640:
        /* <DEDUP_REMOVED lines=14> */
.L_x_22654:
[----:B------:R-:W-:Y:S05]  /*3b20*/  BSYNC B0 ;  /* 0x0000000000007941 */ /* 0x000fea0003800000 */
.L_x_22653:
[----:B------:R-:W0:Y:S02]  /*3b30*/  F2I.FTZ.TRUNC.NTZ R0, R0 ;  /* 0x0000000000007305 */ /* 0x000e24000021f100 */
[----:B0-----:R-:W-:Y:S01]  /*3b40*/  PRMT R23, R0, 0x7610, R23 ;  /* 0x0000761000177816 */ /* 0x001fe20000000017 */
[----:B------:R-:W-:Y:S05]  /*3b50*/  BRA `(.L_x_22623) ;  /* 0x0000017000007947 */ /* 0x000fea0003800000 */
.L_x_22628:
        /* <DEDUP_REMOVED lines=20> */
.L_x_22652:
[----:B------:R0:W5:Y:S01]  /*3ca0*/  LDG.E.U8 R23, [R2.64] ;  /* 0x0000002402177981 */ /* 0x000162000c1e1100 */
[----:B------:R-:W-:Y:S05]  /*3cb0*/  BRA `(.L_x_22623) ;  /* 0x0000001000007947 */ /* 0x000fea0003800000 */
.L_x_22651:
[----:B------:R0:W5:Y:S02]  /*3cc0*/  LDG.E.U8 R23, [R2.64] ;  /* 0x0000002402177981 */ /* 0x000164000c1e1100 */
.L_x_22623:
[----:B------:R-:W-:Y:S05]  /*3cd0*/  BSYNC B6 ;  /* 0x0000000000067941 */ /* 0x000fea0003800000 */
.L_x_22622:
        /* <DEDUP_REMOVED lines=28> */
.L_x_22660:
[----:B------:R0:W-:Y:S01]  /*3ea0*/  STG.E.U8 [R2.64], R27 ;  /* 0x0000001b02007986 */ /* 0x0001e2000c101124 */
[----:B------:R-:W-:Y:S05]  /*3eb0*/  BRA `(.L_x_22656) ;  /* 0x00000e7000007947 */ /* 0x000fea0003800000 */
.L_x_22659:
        /* <DEDUP_REMOVED lines=12> */
.L_x_22663:
[----:B------:R-:W-:-:S05]  /*3f80*/  PRMT R5, R27, 0x8880, RZ ;  /* 0x000088801b057816 */ /* 0x000fca00000000ff */
[----:B------:R0:W-:Y:S01]  /*3f90*/  STG.E [R2.64], R5 ;  /* 0x0000000502007986 */ /* 0x0001e2000c101924 */
[----:B------:R-:W-:Y:S05]  /*3fa0*/  BRA `(.L_x_22656) ;  /* 0x00000d8000007947 */ /* 0x000fea0003800000 */
.L_x_22662:
[----:B------:R-:W-:-:S04]  /*3fb0*/  PRMT R5, R27, 0x8880, RZ ;  /* 0x000088801b057816 */ /* 0x000fc800000000ff */
[----:B------:R-:W-:-:S05]  /*3fc0*/  PRMT R5, R5, 0x7710, RZ ;  /* 0x0000771005057816 */ /* 0x000fca00000000ff */
[----:B------:R0:W-:Y:S01]  /*3fd0*/  STG.E.U16 [R2.64], R5 ;  /* 0x0000000502007986 */ /* 0x0001e2000c101524 */
[----:B------:R-:W-:Y:S05]  /*3fe0*/  BRA `(.L_x_22656) ;  /* 0x00000d4000007947 */ /* 0x000fea0003800000 */
.L_x_22658:
        /* <DEDUP_REMOVED lines=9> */
.L_x_22665:
[----:B------:R-:W0:Y:S02]  /*4080*/  I2F.S8 R0, R27 ;  /* 0x0000001b00007306 */ /* 0x000e240000001400 */
[----:B0-----:R-:W-:-:S05]  /*4090*/  F2FP.PACK_AB R0, RZ, R0 ;  /* 0x00000000ff00723e */ /* 0x001fca00000000ff */
[----:B------:R0:W-:Y:S01]  /*40a0*/  STG.E.U16 [R2.64], R0 ;  /* 0x0000000002007986 */ /* 0x0001e2000c101524 */
[----:B------:R-:W-:Y:S05]  /*40b0*/  BRA `(.L_x_22656) ;  /* 0x00000c7000007947 */ /* 0x000fea0003800000 */
.L_x_22664:
        /* <DEDUP_REMOVED lines=10> */
.L_x_22667:
[----:B------:R-:W0:Y:S02]  /*4160*/  I2F.S8 R27, R27 ;  /* 0x0000001b001b7306 */ /* 0x000e240000001400 */
[----:B0-----:R-:W-:-:S04]  /*4170*/  F2FP.PACK_AB R5, RZ, R27 ;  /* 0x0000001bff05723e */ /* 0x001fc800000000ff */
[----:B------:R-:W-:-:S05]  /*4180*/  PRMT R5, R5, 0x5410, RZ ;  /* 0x0000541005057816 */ /* 0x000fca00000000ff */
[----:B------:R0:W-:Y:S01]  /*4190*/  STG.E [R2.64], R5 ;  /* 0x0000000502007986 */ /* 0x0001e2000c101924 */
[----:B------:R-:W-:Y:S05]  /*41a0*/  BRA `(.L_x_22656) ;  /* 0x00000b8000007947 */ /* 0x000fea0003800000 */
.L_x_22666:
[----:B------:R-:W-:-:S04]  /*41b0*/  PRMT R4, R27, 0x8880, RZ ;  /* 0x000088801b047816 */ /* 0x000fc800000000ff */
[----:B------:R-:W-:-:S06]  /*41c0*/  PRMT R4, R4, 0x7710, RZ ;  /* 0x0000771004047816 */ /* 0x000fcc00000000ff */
[----:B------:R-:W0:Y:S02]  /*41d0*/  I2F.F64.S16 R4, R4 ;  /* 0x0000000400047312 */ /* 0x000e240000101c00 */
[----:B0-----:R0:W-:Y:S01]  /*41e0*/  STG.E.64 [R2.64], R4 ;  /* 0x0000000402007986 */ /* 0x0011e2000c101b24 */
[----:B------:R-:W-:Y:S05]  /*41f0*/  BRA `(.L_x_22656) ;  /* 0x00000b3000007947 */ /* 0x000fea0003800000 */
.L_x_22657:
        /* <DEDUP_REMOVED lines=12> */
.L_x_22670:
[----:B------:R-:W-:Y:S01]  /*42c0*/  PRMT R4, R27, 0x8880, RZ ;  /* 0x000088801b047816 */ /* 0x000fe200000000ff */
[----:B------:R-:W-:-:S03]  /*42d0*/  CS2R R6, SRZ ;  /* 0x0000000000067805 */ /* 0x000fc6000001ff00 */
[----:B------:R-:W-:-:S06]  /*42e0*/  PRMT R4, R4, 0x7710, RZ ;  /* 0x0000771004047816 */ /* 0x000fcc00000000ff */
[----:B------:R-:W0:Y:S02]  /*42f0*/  I2F.F64.S16 R4, R4 ;  /* 0x0000000400047312 */ /* 0x000e240000101c00 */
[----:B0-----:R0:W-:Y:S01]  /*4300*/  STG.E.128 [R2.64], R4 ;  /* 0x0000000402007986 */ /* 0x0011e2000c101d24 */
[----:B------:R-:W-:Y:S05]  /*4310*/  BRA `(.L_x_22656) ;  /* 0x00000a1000007947 */ /* 0x000fea0003800000 */
.L_x_22669:
        /* <DEDUP_REMOVED lines=21> */
.L_x_22674:
[----:B------:R-:W-:Y:S05]  /*4470*/  BSYNC B0 ;  /* 0x0000000000007941 */ /* 0x000fea0003800000 */
.L_x_22673:
[----:B------:R-:W-:-:S05]  /*4480*/  LOP3.LUT R5, R0, R5, RZ, 0xfc, !PT ;  /* 0x0000000500057212 */ /* 0x000fca00078efcff */
[----:B------:R0:W-:Y:S01]  /*4490*/  STG.E.U8 [R2.64], R5 ;  /* 0x0000000502007986 */ /* 0x0001e2000c101124 */
[----:B------:R-:W-:Y:S05]  /*44a0*/  BRA `(.L_x_22656) ;  /* 0x0000088000007947 */ /* 0x000fea0003800000 */
.L_x_22672:
        /* <DEDUP_REMOVED lines=13> */
.L_x_22676:
[----:B------:R-:W-:Y:S01]  /*4580*/  IMAD.MOV.U32 R0, RZ, RZ, 0x7f ;  /* 0x0000007fff007424 */ /* 0x000fe200078e00ff */
[----:B------:R-:W-:-:S04]  /*4590*/  ISETP.GT.U32.AND P0, PT, R4, 0x7f800000, PT ;  /* 0x7f8000000400780c */ /* 0x000fc80003f04070 */
[----:B------:R-:W-:-:S04]  /*45a0*/  SEL R0, R0, 0x7c, P0 ;  /* 0x0000007c00007807 */ /* 0x000fc80000000000 */
.L_x_22677:
[----:B------:R-:W-:Y:S05]  /*45b0*/  BSYNC B0 ;  /* 0x0000000000007941 */ /* 0x000fea0003800000 */
.L_x_22675:
[----:B------:R-:W-:-:S04]  /*45c0*/  LOP3.LUT R4, R27, 0x80000000, RZ, 0xc0, !PT ;  /* 0x800000001b047812 */ /* 0x000fc800078ec0ff */
[----:B------:R-:W-:-:S04]  /*45d0*/  SHF.R.U32.HI R5, RZ, 0x18, R4 ;  /* 0x00000018ff057819 */ /* 0x000fc80000011604 */
[----:B------:R-:W-:-:S05]  /*45e0*/  LOP3.LUT R5, R0, R5, RZ, 0xfc, !PT ;  /* 0x0000000500057212 */ /* 0x000fca00078efcff */
[----:B------:R0:W-:Y:S01]  /*45f0*/  STG.E.U8 [R2.64], R5 ;  /* 0x0000000502007986 */ /* 0x0001e2000c101124 */
[----:B------:R-:W-:Y:S05]  /*4600*/  BRA `(.L_x_22656) ;  /* 0x0000072000007947 */ /* 0x000fea0003800000 */
.L_x_22671:
[----:B------:R-:W0:Y:S02]  /*4610*/  I2F.S8 R0, R27 ;  /* 0x0000001b00007306 */ /* 0x000e240000001400 */
[----:B0-----:R-:W-:-:S05]  /*4620*/  F2FP.BF16.PACK_AB R0, RZ, R0 ;  /* 0x00000000ff00723e */ /* 0x001fca00000010ff */
[----:B------:R0:W-:Y:S01]  /*4630*/  STG.E.U16 [R2.64], R0 ;  /* 0x0000000002007986 */ /* 0x0001e2000c101524 */
[----:B------:R-:W-:Y:S05]  /*4640*/  BRA `(.L_x_22656) ;  /* 0x000006e000007947 */ /* 0x000fea0003800000 */
.L_x_22668:
        /* <DEDUP_REMOVED lines=12> */
.L_x_22680:
        /* <DEDUP_REMOVED lines=17> */
.L_x_22683:
[----:B------:R-:W-:-:S04]  /*4820*/  LOP3.LUT R0, R27, 0x80000000, RZ, 0xc0, !PT ;  /* 0x800000001b007812 */ /* 0x000fc800078ec0ff */
[----:B------:R-:W-:-:S04]  /*4830*/  SHF.R.U32.HI R5, RZ, 0x18, R0 ;  /* 0x00000018ff057819 */ /* 0x000fc80000011600 */
[----:B------:R-:W-:-:S04]  /*4840*/  LOP3.LUT R4, R4, R5, RZ, 0xfc, !PT ;  /* 0x0000000504047212 */ /* 0x000fc800078efcff */
[----:B------:R-:W-:Y:S02]  /*4850*/  PRMT R0, R4, 0x7610, R0 ;  /* 0x0000761004007816 */ /* 0x000fe40000000000 */
.L_x_22682:
[----:B------:R-:W-:Y:S05]  /*4860*/  BSYNC B0 ;  /* 0x0000000000007941 */ /* 0x000fea0003800000 */
.L_x_22681:
[----:B------:R0:W-:Y:S01]  /*4870*/  STG.E.U8 [R2.64], R0 ;  /* 0x0000000002007986 */ /* 0x0001e2000c101124 */
[----:B------:R-:W-:Y:S05]  /*4880*/  BRA `(.L_x_22656) ;  /* 0x000004a000007947 */ /* 0x000fea0003800000 */
.L_x_22679:
        /* <DEDUP_REMOVED lines=17> */
.L_x_22686:
[----:B------:R-:W-:-:S04]  /*49a0*/  LOP3.LUT R0, R27, 0x80000000, RZ, 0xc0, !PT ;  /* 0x800000001b007812 */ /* 0x000fc800078ec0ff */
[----:B------:R-:W-:-:S04]  /*49b0*/  SHF.R.U32.HI R5, RZ, 0x18, R0 ;  /* 0x00000018ff057819 */ /* 0x000fc80000011600 */
[----:B------:R-:W-:-:S04]  /*49c0*/  LOP3.LUT R4, R4, R5, RZ, 0xfc, !PT ;  /* 0x0000000504047212 */ /* 0x000fc800078efcff */
[----:B------:R-:W-:Y:S02]  /*49d0*/  PRMT R0, R4, 0x7610, R0 ;  /* 0x0000761004007816 */ /* 0x000fe40000000000 */
.L_x_22685:
[----:B------:R-:W-:Y:S05]  /*49e0*/  BSYNC B0 ;  /* 0x0000000000007941 */ /* 0x000fea0003800000 */
.L_x_22684:
[----:B------:R0:W-:Y:S01]  /*49f0*/  STG.E.U8 [R2.64], R0 ;  /* 0x0000000002007986 */ /* 0x0001e2000c101124 */
[----:B------:R-:W-:Y:S05]  /*4a00*/  BRA `(.L_x_22656) ;  /* 0x0000032000007947 */ /* 0x000fea0003800000 */
.L_x_22678:
        /* <DEDUP_REMOVED lines=22> */
.L_x_22661:
        /* <DEDUP_REMOVED lines=20> */
.L_x_22688:
[----:B------:R-:W-:-:S04]  /*4cb0*/  LOP3.LUT R27, R27, 0xffff, RZ, 0xc0, !PT ;  /* 0x0000ffff1b1b7812 */ /* 0x000fc800078ec0ff */
[----:B------:R-:W-:-:S05]  /*4cc0*/  PRMT R27, R27, 0x8880, RZ ;  /* 0x000088801b1b7816 */ /* 0x000fca00000000ff */
[----:B------:R-:W-:-:S05]  /*4cd0*/  IMAD.MOV.U32 R4, RZ, RZ, R27 ;  /* 0x000000ffff047224 */ /* 0x000fca00078e001b */
[----:B------:R-:W-:-:S05]  /*4ce0*/  SHF.R.S32.HI R5, RZ, 0x1f, R4 ;  /* 0x0000001fff057819 */ /* 0x000fca0000011404 */
[----:B------:R0:W-:Y:S01]  /*4cf0*/  STG.E.64 [R2.64], R4 ;  /* 0x0000000402007986 */ /* 0x0001e2000c101b24 */
[----:B------:R-:W-:Y:S05]  /*4d00*/  BRA `(.L_x_22656) ;  /* 0x0000002000007947 */ /* 0x000fea0003800000 */
.L_x_22687:
[----:B------:R-:W-:-:S05]  /*4d10*/  PRMT R5, R27, 0x8880, RZ ;  /* 0x000088801b057816 */ /* 0x000fca00000000ff */
[----:B------:R0:W-:Y:S02]  /*4d20*/  STG.E [R2.64], R5 ;  /* 0x0000000502007986 */ /* 0x0001e4000c101924 */
.L_x_22656:
[----:B------:R-:W-:Y:S05]  /*4d30*/  BSYNC B6 ;  /* 0x0000000000067941 */ /* 0x000fea0003800000 */
.L_x_22655:
        /* <DEDUP_REMOVED lines=21> */
.L_x_22694:
[----:B------:R0:W-:Y:S01]  /*4e90*/  STG.E.U8 [R2.64], R19 ;  /* 0x0000001302007986 */ /* 0x0001e2000c101124 */
[----:B------:R-:W-:Y:S05]  /*4ea0*/  BRA `(.L_x_22696) ;  /* 0x00000e7000007947 */ /* 0x000fea0003800000 */
.L_x_22693:
        /* <DEDUP_REMOVED lines=12> */
.L_x_22698:
[----:B------:R-:W-:-:S05]  /*4f70*/  PRMT R5, R19, 0x8880, RZ ;  /* 0x0000888013057816 */ /* 0x000fca00000000ff */
[----:B------:R0:W-:Y:S01]  /*4f80*/  STG.E [R2.64], R5 ;  /* 0x0000000502007986 */ /* 0x0001e2000c101924 */
[----:B------:R-:W-:Y:S05]  /*4f90*/  BRA `(.L_x_22696) ;  /* 0x00000d8000007947 */ /* 0x000fea0003800000 */
.L_x_22697:
[----:B------:R-:W-:-:S04]  /*4fa0*/  PRMT R5, R19, 0x8880, RZ ;  /* 0x0000888013057816 */ /* 0x000fc800000000ff */
[----:B------:R-:W-:-:S05]  /*4fb0*/  PRMT R5, R5, 0x7710, RZ ;  /* 0x0000771005057816 */ /* 0x000fca00000000ff */
[----:B------:R0:W-:Y:S01]  /*4fc0*/  STG.E.U16 [R2.64], R5 ;  /* 0x0000000502007986 */ /* 0x0001e2000c101524 */
[----:B------:R-:W-:Y:S05]  /*4fd0*/  BRA `(.L_x_22696) ;  /* 0x00000d4000007947 */ /* 0x000fea0003800000 */
.L_x_22692:
        /* <DEDUP_REMOVED lines=9> */
.L_x_22700:
[----:B------:R-:W0:Y:S02]  /*5070*/  I2F.S8 R0, R19 ;  /* 0x0000001300007306 */ /* 0x000e240000001400 */
[----:B0-----:R-:W-:-:S05]  /*5080*/  F2FP.PACK_AB R0, RZ, R0 ;  /* 0x00000000ff00723e */ /* 0x001fca00000000ff */
[----:B------:R0:W-:Y:S01]  /*5090*/  STG.E.U16 [R2.64], R0 ;  /* 0x0000000002007986 */ /* 0x0001e2000c101524 */
[----:B------:R-:W-:Y:S05]  /*50a0*/  BRA `(.L_x_22696) ;  /* 0x00000c7000007947 */ /* 0x000fea0003800000 */
.L_x_22699:
        /* <DEDUP_REMOVED lines=10> */
.L_x_22702:
[----:B------:R-:W0:Y:S02]  /*5150*/  I2F.S8 R19, R19 ;  /* 0x0000001300137306 */ /* 0x000e240000001400 */
[----:B0-----:R-:W-:-:S04]  /*5160*/  F2FP.PACK_AB R5, RZ, R19 ;  /* 0x00000013ff05723e */ /* 0x001fc800000000ff */
[----:B------:R-:W-:-:S05]  /*5170*/  PRMT R5, R5, 0x5410, RZ ;  /* 0x0000541005057816 */ /* 0x000fca00000000ff */
[----:B------:R0:W-:Y:S01]  /*5180*/  STG.E [R2.64], R5 ;  /* 0x0000000502007986 */ /* 0x0001e2000c101924 */
[----:B------:R-:W-:Y:S05]  /*5190*/  BRA `(.L_x_22696) ;  /* 0x00000b8000007947 */ /* 0x000fea0003800000 */
.L_x_22701:
[----:B------:R-:W-:-:S04]  /*51a0*/  PRMT R4, R19, 0x8880, RZ ;  /* 0x0000888013047816 */ /* 0x000fc800000000ff */
[----:B------:R-:W-:-:S06]  /*51b0*/  PRMT R4, R4, 0x7710, RZ ;  /* 0x0000771004047816 */ /* 0x000fcc00000000ff */
[----:B------:R-:W0:Y:S02]  /*51c0*/  I2F.F64.S16 R4, R4 ;  /* 0x0000000400047312 */ /* 0x000e240000101c00 */
[----:B0-----:R0:W-:Y:S01]  /*51d0*/  STG.E.64 [R2.64], R4 ;  /* 0x0000000402007986 */ /* 0x0011e2000c101b24 */
[----:B------:R-:W-:Y:S05]  /*51e0*/  BRA `(.L_x_22696) ;  /* 0x00000b3000007947 */ /* 0x000fea0003800000 */
.L_x_22691:
        /* <DEDUP_REMOVED lines=12> */
.L_x_22705:
[----:B------:R-:W-:Y:S01]  /*52b0*/  PRMT R4, R19, 0x8880, RZ ;  /* 0x0000888013047816 */ /* 0x000fe200000000ff */
[----:B------:R-:W-:-:S03]  /*52c0*/  CS2R R6, SRZ ;  /* 0x0000000000067805 */ /* 0x000fc6000001ff00 */
[----:B------:R-:W-:-:S06]  /*52d0*/  PRMT R4, R4, 0x7710, RZ ;  /* 0x0000771004047816 */ /* 0x000fcc00000000ff */
[----:B------:R-:W0:Y:S02]  /*52e0*/  I2F.F64.S16 R4, R4 ;  /* 0x0000000400047312 */ /* 0x000e240000101c00 */
[----:B0-----:R0:W-:Y:S01]  /*52f0*/  STG.E.128 [R2.64], R4 ;  /* 0x0000000402007986 */ /* 0x0011e2000c101d24 */
[----:B------:R-:W-:Y:S05]  /*5300*/  BRA `(.L_x_22696) ;  /* 0x00000a1000007947 */ /* 0x000fea0003800000 */
.L_x_22704:
        /* <DEDUP_REMOVED lines=21> */
.L_x_22709:
[----:B------:R-:W-:Y:S05]  /*5460*/  BSYNC B0 ;  /* 0x0000000000007941 */ /* 0x000fea0003800000 */
.L_x_22708:
[----:B------:R-:W-:-:S05]  /*5470*/  LOP3.LUT R5, R0, R5, RZ, 0xfc, !PT ;  /* 0x0000000500057212 */ /* 0x000fca00078efcff */
[----:B------:R0:W-:Y:S01]  /*5480*/  STG.E.U8 [R2.64], R5 ;  /* 0x0000000502007986 */ /* 0x0001e2000c101124 */
[----:B------:R-:W-:Y:S05]  /*5490*/  BRA `(.L_x_22696) ;  /* 0x0000088000007947 */ /* 0x000fea0003800000 */
.L_x_22707:
        /* <DEDUP_REMOVED lines=13> */
.L_x_22711:
[----:B------:R-:W-:Y:S01]  /*5570*/  IMAD.MOV.U32 R0, RZ, RZ, 0x7f ;  /* 0x0000007fff007424 */ /* 0x000fe200078e00ff */
[----:B------:R-:W-:-:S04]  /*5580*/  ISETP.GT.U32.AND P0, PT, R4, 0x7f800000, PT ;  /* 0x7f8000000400780c */ /* 0x000fc80003f04070 */
[----:B------:R-:W-:-:S04]  /*5590*/  SEL R0, R0, 0x7c, P0 ;  /* 0x0000007c00007807 */ /* 0x000fc80000000000 */
.L_x_22712:
[----:B------:R-:W-:Y:S05]  /*55a0*/  BSYNC B0 ;  /* 0x0000000000007941 */ /* 0x000fea0003800000 */
.L_x_22710:
[----:B------:R-:W-:-:S04]  /*55b0*/  LOP3.LUT R4, R19, 0x80000000, RZ, 0xc0, !PT ;  /* 0x8000000013047812 */ /* 0x000fc800078ec0ff */
[----:B------:R-:W-:-:S04]  /*55c0*/  SHF.R.U32.HI R5, RZ, 0x18, R4 ;  /* 0x00000018ff057819 */ /* 0x000fc80000011604 */
[----:B------:R-:W-:-:S05]  /*55d0*/  LOP3.LUT R5, R0, R5, RZ, 0xfc, !PT ;  /* 0x0000000500057212 */ /* 0x000fca00078efcff */
[----:B------:R0:W-:Y:S01]  /*55e0*/  STG.E.U8 [R2.64], R5 ;  /* 0x0000000502007986 */ /* 0x0001e2000c101124 */
[----:B------:R-:W-:Y:S05]  /*55f0*/  BRA `(.L_x_22696) ;  /* 0x0000072000007947 */ /* 0x000fea0003800000 */
.L_x_22706:
[----:B------:R-:W0:Y:S02]  /*5600*/  I2F.S8 R0, R19 ;  /* 0x0000001300007306 */ /* 0x000e240000001400 */
[----:B0-----:R-:W-:-:S05]  /*5610*/  F2FP.BF16.PACK_AB R0, RZ, R0 ;  /* 0x00000000ff00723e */ /* 0x001fca00000010ff */
[----:B------:R0:W-:Y:S01]  /*5620*/  STG.E.U16 [R2.64], R0 ;  /* 0x0000000002007986 */ /* 0x0001e2000c101524 */
[----:B------:R-:W-:Y:S05]  /*5630*/  BRA `(.L_x_22696) ;  /* 0x000006e000007947 */ /* 0x000fea0003800000 */
.L_x_22703:
        /* <DEDUP_REMOVED lines=12> */
.L_x_22715:
        /* <DEDUP_REMOVED lines=17> */
.L_x_22718:
[----:B------:R-:W-:-:S04]  /*5810*/  LOP3.LUT R0, R19, 0x80000000, RZ, 0xc0, !PT ;  /* 0x8000000013007812 */ /* 0x000fc800078ec0ff */
[----:B------:R-:W-:-:S04]  /*5820*/  SHF.R.U32.HI R5, RZ, 0x18, R0 ;  /* 0x00000018ff057819 */ /* 0x000fc80000011600 */
[----:B------:R-:W-:-:S04]  /*5830*/  LOP3.LUT R4, R4, R5, RZ, 0xfc, !PT ;  /* 0x0000000504047212 */ /* 0x000fc800078efcff */
[----:B------:R-:W-:Y:S02]  /*5840*/  PRMT R0, R4, 0x7610, R0 ;  /* 0x0000761004007816 */ /* 0x000fe40000000000 */
.L_x_22717:
[----:B------:R-:W-:Y:S05]  /*5850*/  BSYNC B0 ;  /* 0x0000000000007941 */ /* 0x000fea0003800000 */
.L_x_22716:
[----:B------:R0:W-:Y:S01]  /*5860*/  STG.E.U8 [R2.64], R0 ;  /* 0x0000000002007986 */ /* 0x0001e2000c101124 */
[----:B------:R-:W-:Y:S05]  /*5870*/  BRA `(.L_x_22696) ;  /* 0x000004a000007947 */ /* 0x000fea0003800000 */
.L_x_22714:
        /* <DEDUP_REMOVED lines=17> */
.L_x_22721:
[----:B------:R-:W-:-:S04]  /*5990*/  LOP3.LUT R0, R19, 0x80000000, RZ, 0xc0, !PT ;  /* 0x8000000013007812 */ /* 0x000fc800078ec0ff */
[----:B------:R-:W-:-:S04]  /*59a0*/  SHF.R.U32.HI R5, RZ, 0x18, R0 ;  /* 0x00000018ff057819 */ /* 0x000fc80000011600 */
[----:B------:R-:W-:-:S04]  /*59b0*/  LOP3.LUT R4, R4, R5, RZ, 0xfc, !PT ;  /* 0x0000000504047212 */ /* 0x000fc800078efcff */
[----:B------:R-:W-:Y:S02]  /*59c0*/  PRMT R0, R4, 0x7610, R0 ;  /* 0x0000761004007816 */ /* 0x000fe40000000000 */
.L_x_22720:
[----:B------:R-:W-:Y:S05]  /*59d0*/  BSYNC B0 ;  /* 0x0000000000007941 */ /* 0x000fea0003800000 */
.L_x_22719:
[----:B------:R0:W-:Y:S01]  /*59e0*/  STG.E.U8 [R2.64], R0 ;  /* 0x0000000002007986 */ /* 0x0001e2000c101124 */
[----:B------:R-:W-:Y:S05]  /*59f0*/  BRA `(.L_x_22696) ;  /* 0x0000032000007947 */ /* 0x000fea0003800000 */
.L_x_22713:
        /* <DEDUP_REMOVED lines=22> */
.L_x_22695:
        /* <DEDUP_REMOVED lines=20> */
.L_x_22723:
[----:B------:R-:W-:-:S04]  /*5ca0*/  LOP3.LUT R19, R19, 0xffff, RZ, 0xc0, !PT ;  /* 0x0000ffff13137812 */ /* 0x000fc800078ec0ff */
[----:B------:R-:W-:-:S05]  /*5cb0*/  PRMT R19, R19, 0x8880, RZ ;  /* 0x0000888013137816 */ /* 0x000fca00000000ff */
[----:B------:R-:W-:-:S05]  /*5cc0*/  IMAD.MOV.U32 R4, RZ, RZ, R19 ;  /* 0x000000ffff047224 */ /* 0x000fca00078e0013 */
[----:B------:R-:W-:-:S05]  /*5cd0*/  SHF.R.S32.HI R5, RZ, 0x1f, R4 ;  /* 0x0000001fff057819 */ /* 0x000fca0000011404 */
[----:B------:R0:W-:Y:S01]  /*5ce0*/  STG.E.64 [R2.64], R4 ;  /* 0x0000000402007986 */ /* 0x0001e2000c101b24 */
[----:B------:R-:W-:Y:S05]  /*5cf0*/  BRA `(.L_x_22696) ;  /* 0x0000002000007947 */ /* 0x000fea0003800000 */
.L_x_22722:
[----:B------:R-:W-:-:S05]  /*5d00*/  PRMT R5, R19, 0x8880, RZ ;  /* 0x0000888013057816 */ /* 0x000fca00000000ff */
[----:B------:R0:W-:Y:S02]  /*5d10*/  STG.E [R2.64], R5 ;  /* 0x0000000502007986 */ /* 0x0001e4000c101924 */
.L_x_22696:
        /* <DEDUP_REMOVED lines=21> */
.L_x_22727:
[----:B------:R0:W-:Y:S01]  /*5e70*/  STG.E.U8 [R2.64], R22 ;  /* 0x0000001602007986 */ /* 0x0001e2000c101124 */
[----:B------:R-:W-:Y:S05]  /*5e80*/  BRA `(.L_x_22729) ;  /* 0x00000e7000007947 */ /* 0x000fea0003800000 */
.L_x_22726:
        /* <DEDUP_REMOVED lines=12> */
.L_x_22731:
[----:B------:R-:W-:-:S05]  /*5f50*/  PRMT R5, R22, 0x8880, RZ ;  /* 0x0000888016057816 */ /* 0x000fca00000000ff */
[----:B------:R0:W-:Y:S01]  /*5f60*/  STG.E [R2.64], R5 ;  /* 0x0000000502007986 */ /* 0x0001e2000c101924 */
[----:B------:R-:W-:Y:S05]  /*5f70*/  BRA `(.L_x_22729) ;  /* 0x00000d8000007947 */ /* 0x000fea0003800000 */
.L_x_22730:
[----:B------:R-:W-:-:S04]  /*5f80*/  PRMT R5, R22, 0x8880, RZ ;  /* 0x0000888016057816 */ /* 0x000fc800000000ff */
[----:B------:R-:W-:-:S05]  /*5f90*/  PRMT R5, R5, 0x7710, RZ ;  /* 0x0000771005057816 */ /* 0x000fca00000000ff */
[----:B------:R0:W-:Y:S01]  /*5fa0*/  STG.E.U16 [R2.64], R5 ;  /* 0x0000000502007986 */ /* 0x0001e2000c101524 */
[----:B------:R-:W-:Y:S05]  /*5fb0*/  BRA `(.L_x_22729) ;  /* 0x00000d4000007947 */ /* 0x000fea0003800000 */
.L_x_22725:
        /* <DEDUP_REMOVED lines=9> */
.L_x_22733:
[----:B------:R-:W0:Y:S02]  /*6050*/  I2F.S8 R0, R22 ;  /* 0x0000001600007306 */ /* 0x000e240000001400 */
[----:B0-----:R-:W-:-:S05]  /*6060*/  F2FP.PACK_AB R0, RZ, R0 ;  /* 0x00000000ff00723e */ /* 0x001fca00000000ff */
[----:B------:R0:W-:Y:S01]  /*6070*/  STG.E.U16 [R2.64], R0 ;  /* 0x0000000002007986 */ /* 0x0001e2000c101524 */
[----:B------:R-:W-:Y:S05]  /*6080*/  BRA `(.L_x_22729) ;  /* 0x00000c7000007947 */ /* 0x000fea0003800000 */
.L_x_22732:
        /* <DEDUP_REMOVED lines=10> */
.L_x_22735:
[----:B------:R-:W0:Y:S02]  /*6130*/  I2F.S8 R22, R22 ;  /* 0x0000001600167306 */ /* 0x000e240000001400 */
[----:B0-----:R-:W-:-:S04]  /*6140*/  F2FP.PACK_AB R5, RZ, R22 ;  /* 0x00000016ff05723e */ /* 0x001fc800000000ff */
[----:B------:R-:W-:-:S05]  /*6150*/  PRMT R5, R5, 0x5410, RZ ;  /* 0x0000541005057816 */ /* 0x000fca00000000ff */
[----:B------:R0:W-:Y:S01]  /*6160*/  STG.E [R2.64], R5 ;  /* 0x0000000502007986 */ /* 0x0001e2000c101924 */
[----:B------:R-:W-:Y:S05]  /*6170*/  BRA `(.L_x_22729) ;  /* 0x00000b8000007947 */ /* 0x000fea0003800000 */
.L_x_22734:
[----:B------:R-:W-:-:S04]  /*6180*/  PRMT R4, R22, 0x8880, RZ ;  /* 0x0000888016047816 */ /* 0x000fc800000000ff */
[----:B------:R-:W-:-:S06]  /*6190*/  PRMT R4, R4, 0x7710, RZ ;  /* 0x0000771004047816 */ /* 0x000fcc00000000ff */
[----:B------:R-:W0:Y:S02]  /*61a0*/  I2F.F64.S16 R4, R4 ;  /* 0x0000000400047312 */ /* 0x000e240000101c00 */
[----:B0-----:R0:W-:Y:S01]  /*61b0*/  STG.E.64 [R2.64], R4 ;  /* 0x0000000402007986 */ /* 0x0011e2000c101b24 */
[----:B------:R-:W-:Y:S05]  /*61c0*/  BRA `(.L_x_22729) ;  /* 0x00000b3000007947 */ /* 0x000fea0003800000 */
.L_x_22724:
        /* <DEDUP_REMOVED lines=12> */
.L_x_22738:
[----:B------:R-:W-:Y:S01]  /*6290*/  PRMT R4, R22, 0x8880, RZ ;  /* 0x0000888016047816 */ /* 0x000fe200000000ff */
[----:B------:R-:W-:-:S03]  /*62a0*/  CS2R R6, SRZ ;  /* 0x0000000000067805 */ /* 0x000fc6000001ff00 */
[----:B------:R-:W-:-:S06]  /*62b0*/  PRMT R4, R4, 0x7710, RZ ;  /* 0x0000771004047816 */ /* 0x000fcc00000000ff */
[----:B------:R-:W0:Y:S02]  /*62c0*/  I2F.F64.S16 R4, R4 ;  /* 0x0000000400047312 */ /* 0x000e240000101c00 */
[----:B0-----:R0:W-:Y:S01]  /*62d0*/  STG.E.128 [R2.64], R4 ;  /* 0x0000000402007986 */ /* 0x0011e2000c101d24 */
[----:B------:R-:W-:Y:S05]  /*62e0*/  BRA `(.L_x_22729) ;  /* 0x00000a1000007947 */ /* 0x000fea0003800000 */
.L_x_22737:
        /* <DEDUP_REMOVED lines=21> */
.L_x_22742:
[----:B------:R-:W-:Y:S05]  /*6440*/  BSYNC B0 ;  /* 0x0000000000007941 */ /* 0x000fea0003800000 */
.L_x_22741:
[----:B------:R-:W-:-:S05]  /*6450*/  LOP3.LUT R5, R0, R5, RZ, 0xfc, !PT ;  /* 0x0000000500057212 */ /* 0x000fca00078efcff */
[----:B------:R0:W-:Y:S01]  /*6460*/  STG.E.U8 [R2.64], R5 ;  /* 0x0000000502007986 */ /* 0x0001e2000c101124 */
[----:B------:R-:W-:Y:S05]  /*6470*/  BRA `(.L_x_22729) ;  /* 0x0000088000007947 */ /* 0x000fea0003800000 */
.L_x_22740:
        /* <DEDUP_REMOVED lines=13> */
.L_x_22744:
[----:B------:R-:W-:Y:S01]  /*6550*/  IMAD.MOV.U32 R0, RZ, RZ, 0x7f ;  /* 0x0000007fff007424 */ /* 0x000fe200078e00ff */
[----:B------:R-:W-:-:S04]  /*6560*/  ISETP.GT.U32.AND P0, PT, R4, 0x7f800000, PT ;  /* 0x7f8000000400780c */ /* 0x000fc80003f04070 */
[----:B------:R-:W-:-:S04]  /*6570*/  SEL R0, R0, 0x7c, P0 ;  /* 0x0000007c00007807 */ /* 0x000fc80000000000 */
.L_x_22745:
[----:B------:R-:W-:Y:S05]  /*6580*/  BSYNC B0 ;  /* 0x0000000000007941 */ /* 0x000fea0003800000 */
.L_x_22743:
[----:B------:R-:W-:-:S04]  /*6590*/  LOP3.LUT R4, R5, 0x80000000, RZ, 0xc0, !PT ;  /* 0x8000000005047812 */ /* 0x000fc800078ec0ff */
[----:B------:R-:W-:-:S04]  /*65a0*/  SHF.R.U32.HI R5, RZ, 0x18, R4 ;  /* 0x00000018ff057819 */ /* 0x000fc80000011604 */
[----:B------:R-:W-:-:S05]  /*65b0*/  LOP3.LUT R5, R0, R5, RZ, 0xfc, !PT ;  /* 0x0000000500057212 */ /* 0x000fca00078efcff */
[----:B------:R0:W-:Y:S01]  /*65c0*/  STG.E.U8 [R2.64], R5 ;  /* 0x0000000502007986 */ /* 0x0001e2000c101124 */
[----:B------:R-:W-:Y:S05]  /*65d0*/  BRA `(.L_x_22729) ;  /* 0x0000072000007947 */ /* 0x000fea0003800000 */
.L_x_22739:
[----:B------:R-:W0:Y:S02]  /*65e0*/  I2F.S8 R0, R22 ;  /* 0x0000001600007306 */ /* 0x000e240000001400 */
[----:B0-----:R-:W-:-:S05]  /*65f0*/  F2FP.BF16.PACK_AB R0, RZ, R0 ;  /* 0x00000000ff00723e */ /* 0x001fca00000010ff */
[----:B------:R0:W-:Y:S01]  /*6600*/  STG.E.U16 [R2.64], R0 ;  /* 0x0000000002007986 */ /* 0x0001e2000c101524 */
[----:B------:R-:W-:Y:S05]  /*6610*/  BRA `(.L_x_22729) ;  /* 0x000006e000007947 */ /* 0x000fea0003800000 */
.L_x_22736:
        /* <DEDUP_REMOVED lines=12> */
.L_x_22748:
        /* <DEDUP_REMOVED lines=17> */
.L_x_22751:
[----:B------:R-:W-:-:S04]  /*67f0*/  LOP3.LUT R0, R7, 0x80000000, RZ, 0xc0, !PT ;  /* 0x8000000007007812 */ /* 0x000fc800078ec0ff */
[----:B------:R-:W-:-:S04]  /*6800*/  SHF.R.U32.HI R5, RZ, 0x18, R0 ;  /* 0x00000018ff057819 */ /* 0x000fc80000011600 */
[----:B------:R-:W-:-:S04]  /*6810*/  LOP3.LUT R4, R4, R5, RZ, 0xfc, !PT ;  /* 0x0000000504047212 */ /* 0x000fc800078efcff */
[----:B------:R-:W-:Y:S02]  /*6820*/  PRMT R0, R4, 0x7610, R0 ;  /* 0x0000761004007816 */ /* 0x000fe40000000000 */
.L_x_22750:
[----:B------:R-:W-:Y:S05]  /*6830*/  BSYNC B0 ;  /* 0x0000000000007941 */ /* 0x000fea0003800000 */
.L_x_22749:
[----:B------:R0:W-:Y:S01]  /*6840*/  STG.E.U8 [R2.64], R0 ;  /* 0x0000000002007986 */ /* 0x0001e2000c101124 */
[----:B------:R-:W-:Y:S05]  /*6850*/  BRA `(.L_x_22729) ;  /* 0x000004a000007947 */ /* 0x000fea0003800000 */
.L_x_22747:
        /* <DEDUP_REMOVED lines=17> */
.L_x_22754:
[----:B------:R-:W-:-:S04]  /*6970*/  LOP3.LUT R0, R7, 0x80000000, RZ, 0xc0, !PT ;  /* 0x8000000007007812 */ /* 0x000fc800078ec0ff */
[----:B------:R-:W-:-:S04]  /*6980*/  SHF.R.U32.HI R5, RZ, 0x18, R0 ;  /* 0x00000018ff057819 */ /* 0x000fc80000011600 */
[----:B------:R-:W-:-:S04]  /*6990*/  LOP3.LUT R4, R4, R5, RZ, 0xfc, !PT ;  /* 0x0000000504047212 */ /* 0x000fc800078efcff */
[----:B------:R-:W-:Y:S02]  /*69a0*/  PRMT R0, R4, 0x7610, R0 ;  /* 0x0000761004007816 */ /* 0x000fe40000000000 */
.L_x_22753:
[----:B------:R-:W-:Y:S05]  /*69b0*/  BSYNC B0 ;  /* 0x0000000000007941 */ /* 0x000fea0003800000 */
.L_x_22752:
[----:B------:R0:W-:Y:S01]  /*69c0*/  STG.E.U8 [R2.64], R0 ;  /* 0x0000000002007986 */ /* 0x0001e2000c101124 */
[----:B------:R-:W-:Y:S05]  /*69d0*/  BRA `(.L_x_22729) ;  /* 0x0000032000007947 */ /* 0x000fea0003800000 */
.L_x_22746:
        /* <DEDUP_REMOVED lines=22> */
.L_x_22728:
        /* <DEDUP_REMOVED lines=20> */
.L_x_22756:
[----:B------:R-:W-:-:S04]  /*6c80*/  LOP3.LUT R22, R22, 0xffff, RZ, 0xc0, !PT ;  /* 0x0000ffff16167812 */ /* 0x000fc800078ec0ff */
[----:B------:R-:W-:-:S05]  /*6c90*/  PRMT R22, R22, 0x8880, RZ ;  /* 0x0000888016167816 */ /* 0x000fca00000000ff */
[----:B------:R-:W-:-:S05]  /*6ca0*/  IMAD.MOV.U32 R4, RZ, RZ, R22 ;  /* 0x000000ffff047224 */ /* 0x000fca00078e0016 */
[----:B------:R-:W-:-:S05]  /*6cb0*/  SHF.R.S32.HI R5, RZ, 0x1f, R4 ;  /* 0x0000001fff057819 */ /* 0x000fca0000011404 */
[----:B------:R0:W-:Y:S01]  /*6cc0*/  STG.E.64 [R2.64], R4 ;  /* 0x0000000402007986 */ /* 0x0001e2000c101b24 */
[----:B------:R-:W-:Y:S05]  /*6cd0*/  BRA `(.L_x_22729) ;  /* 0x0000002000007947 */ /* 0x000fea0003800000 */
.L_x_22755:
[----:B------:R-:W-:-:S05]  /*6ce0*/  PRMT R5, R22, 0x8880, RZ ;  /* 0x0000888016057816 */ /* 0x000fca00000000ff */
[----:B------:R0:W-:Y:S02]  /*6cf0*/  STG.E [R2.64], R5 ;  /* 0x0000000502007986 */ /* 0x0001e4000c101924 */
.L_x_22729:
[----:B------:R-:W-:Y:S02]  /*6d00*/  IADD3 R24, R24, 0x80, RZ ;  /* 0x0000008018187810 */ /* 0x000fe40007ffe0ff */
.L_x_22690:
[----:B------:R-:W-:Y:S05]  /*6d10*/  BSYNC B6 ;  /* 0x0000000000067941 */ /* 0x000fea0003800000 */
.L_x_22689:
        /* <DEDUP_REMOVED lines=19> */
.L_x_22760:
[----:B------:R-:W-:Y:S01]  /*6e50*/  STG.E.U8 [R2.64], R23 ;  /* 0x0000001702007986 */ /* 0x000fe2000c101124 */
[----:B------:R-:W-:Y:S05]  /*6e60*/  EXIT ;  /* 0x000000000000794d */ /* 0x000fea0003800000 */
.L_x_22759:
        /* <DEDUP_REMOVED lines=12> */
.L_x_22763:
[----:B------:R-:W-:-:S05]  /*6f30*/  PRMT R5, R23, 0x8880, RZ ;  /* 0x0000888017057816 */ /* 0x000fca00000000ff */
[----:B------:R-:W-:Y:S01]  /*6f40*/  STG.E [R2.64], R5 ;  /* 0x0000000502007986 */ /* 0x000fe2000c101924 */
[----:B------:R-:W-:Y:S05]  /*6f50*/  EXIT ;  /* 0x000000000000794d */ /* 0x000fea0003800000 */
.L_x_22762:
[----:B------:R-:W-:-:S04]  /*6f60*/  PRMT R5, R23, 0x8880, RZ ;  /* 0x0000888017057816 */ /* 0x000fc800000000ff */
[----:B------:R-:W-:-:S05]  /*6f70*/  PRMT R5, R5, 0x7710, RZ ;  /* 0x0000771005057816 */ /* 0x000fca00000000ff */
[----:B------:R-:W-:Y:S01]  /*6f80*/  STG.E.U16 [R2.64], R5 ;  /* 0x0000000502007986 */ /* 0x000fe2000c101524 */
[----:B------:R-:W-:Y:S05]  /*6f90*/  EXIT ;  /* 0x000000000000794d */ /* 0x000fea0003800000 */
.L_x_22758:
        /* <DEDUP_REMOVED lines=9> */
.L_x_22765:
[----:B------:R-:W0:Y:S02]  /*7030*/  I2F.S8 R0, R23 ;  /* 0x0000001700007306 */ /* 0x000e240000001400 */
[----:B0-----:R-:W-:-:S05]  /*7040*/  F2FP.PACK_AB R0, RZ, R0 ;  /* 0x00000000ff00723e */ /* 0x001fca00000000ff */
[----:B------:R-:W-:Y:S01]  /*7050*/  STG.E.U16 [R2.64], R0 ;  /* 0x0000000002007986 */ /* 0x000fe2000c101524 */
[----:B------:R-:W-:Y:S05]  /*7060*/  EXIT ;  /* 0x000000000000794d */ /* 0x000fea0003800000 */
.L_x_22764:
        /* <DEDUP_REMOVED lines=10> */
.L_x_22767:
[----:B------:R-:W0:Y:S02]  /*7110*/  I2F.S8 R23, R23 ;  /* 0x0000001700177306 */ /* 0x000e240000001400 */
[----:B0-----:R-:W-:-:S04]  /*7120*/  F2FP.PACK_AB R5, RZ, R23 ;  /* 0x00000017ff05723e */ /* 0x001fc800000000ff */
[----:B------:R-:W-:-:S05]  /*7130*/  PRMT R5, R5, 0x5410, RZ ;  /* 0x0000541005057816 */ /* 0x000fca00000000ff */
[----:B------:R-:W-:Y:S01]  /*7140*/  STG.E [R2.64], R5 ;  /* 0x0000000502007986 */ /* 0x000fe2000c101924 */
[----:B------:R-:W-:Y:S05]  /*7150*/  EXIT ;  /* 0x000000000000794d */ /* 0x000fea0003800000 */
.L_x_22766:
[----:B------:R-:W-:-:S04]  /*7160*/  PRMT R4, R23, 0x8880, RZ ;  /* 0x0000888017047816 */ /* 0x000fc800000000ff */
[----:B------:R-:W-:-:S06]  /*7170*/  PRMT R4, R4, 0x7710, RZ ;  /* 0x0000771004047816 */ /* 0x000fcc00000000ff */
[----:B------:R-:W0:Y:S02]  /*7180*/  I2F.F64.S16 R4, R4 ;  /* 0x0000000400047312 */ /* 0x000e240000101c00 */
[----:B0-----:R-:W-:Y:S01]  /*7190*/  STG.E.64 [R2.64], R4 ;  /* 0x0000000402007986 */ /* 0x001fe2000c101b24 */
[----:B------:R-:W-:Y:S05]  /*71a0*/  EXIT ;  /* 0x000000000000794d */ /* 0x000fea0003800000 */
.L_x_22757:
        /* <DEDUP_REMOVED lines=12> */
.L_x_22770:
[----:B------:R-:W-:Y:S01]  /*7270*/  PRMT R4, R23, 0x8880, RZ ;  /* 0x0000888017047816 */ /* 0x000fe200000000ff */
[----:B------:R-:W-:-:S03]  /*7280*/  CS2R R6, SRZ ;  /* 0x0000000000067805 */ /* 0x000fc6000001ff00 */
[----:B------:R-:W-:-:S06]  /*7290*/  PRMT R4, R4, 0x7710, RZ ;  /* 0x0000771004047816 */ /* 0x000fcc00000000ff */
[----:B------:R-:W0:Y:S02]  /*72a0*/  I2F.F64.S16 R4, R4 ;  /* 0x0000000400047312 */ /* 0x000e240000101c00 */
[----:B0-----:R-:W-:Y:S01]  /*72b0*/  STG.E.128 [R2.64], R4 ;  /* 0x0000000402007986 */ /* 0x001fe2000c101d24 */
[----:B------:R-:W-:Y:S05]  /*72c0*/  EXIT ;  /* 0x000000000000794d */ /* 0x000fea0003800000 */
.L_x_22769:
        /* <DEDUP_REMOVED lines=21> */
.L_x_22774:
[----:B------:R-:W-:Y:S05]  /*7420*/  BSYNC B0 ;  /* 0x0000000000007941 */ /* 0x000fea0003800000 */
.L_x_22773:
[----:B------:R-:W-:-:S05]  /*7430*/  LOP3.LUT R5, R0, R5, RZ, 0xfc, !PT ;  /* 0x0000000500057212 */ /* 0x000fca00078efcff */
[----:B------:R-:W-:Y:S01]  /*7440*/  STG.E.U8 [R2.64], R5 ;  /* 0x0000000502007986 */ /* 0x000fe2000c101124 */
[----:B------:R-:W-:Y:S05]  /*7450*/  EXIT ;  /* 0x000000000000794d */ /* 0x000fea0003800000 */
.L_x_22772:
        /* <DEDUP_REMOVED lines=13> */
.L_x_22776:
[----:B------:R-:W-:Y:S01]  /*7530*/  IMAD.MOV.U32 R0, RZ, RZ, 0x7f ;  /* 0x0000007fff007424 */ /* 0x000fe200078e00ff */
[----:B------:R-:W-:-:S04]  /*7540*/  ISETP.GT.U32.AND P0, PT, R4, 0x7f800000, PT ;  /* 0x7f8000000400780c */ /* 0x000fc80003f04070 */
[----:B------:R-:W-:-:S04]  /*7550*/  SEL R0, R0, 0x7c, P0 ;  /* 0x0000007c00007807 */ /* 0x000fc80000000000 */
.L_x_22777:
[----:B------:R-:W-:Y:S05]  /*7560*/  BSYNC B0 ;  /* 0x0000000000007941 */ /* 0x000fea0003800000 */
.L_x_22775:
[----:B------:R-:W-:-:S04]  /*7570*/  LOP3.LUT R4, R23, 0x80000000, RZ, 0xc0, !PT ;  /* 0x8000000017047812 */ /* 0x000fc800078ec0ff */
[----:B------:R-:W-:-:S04]  /*7580*/  SHF.R.U32.HI R5, RZ, 0x18, R4 ;  /* 0x00000018ff057819 */ /* 0x000fc80000011604 */
[----:B------:R-:W-:-:S05]  /*7590*/  LOP3.LUT R5, R0, R5, RZ, 0xfc, !PT ;  /* 0x0000000500057212 */ /* 0x000fca00078efcff */
[----:B------:R-:W-:Y:S01]  /*75a0*/  STG.E.U8 [R2.64], R5 ;  /* 0x0000000502007986 */ /* 0x000fe2000c101124 */
[----:B------:R-:W-:Y:S05]  /*75b0*/  EXIT ;  /* 0x000000000000794d */ /* 0x000fea0003800000 */
.L_x_22771:
[----:B------:R-:W0:Y:S02]  /*75c0*/  I2F.S8 R0, R23 ;  /* 0x0000001700007306 */ /* 0x000e240000001400 */
[----:B0-----:R-:W-:-:S05]  /*75d0*/  F2FP.BF16.PACK_AB R0, RZ, R0 ;  /* 0x00000000ff00723e */ /* 0x001fca00000010ff */
[----:B------:R-:W-:Y:S01]  /*75e0*/  STG.E.U16 [R2.64], R0 ;  /* 0x0000000002007986 */ /* 0x000fe2000c101524 */
[----:B------:R-:W-:Y:S05]  /*75f0*/  EXIT ;  /* 0x000000000000794d */ /* 0x000fea0003800000 */
.L_x_22768:
        /* <DEDUP_REMOVED lines=12> */
.L_x_22780:
        /* <DEDUP_REMOVED lines=17> */
.L_x_22783:
[----:B------:R-:W-:-:S04]  /*77d0*/  LOP3.LUT R0, R23, 0x80000000, RZ, 0xc0, !PT ;  /* 0x8000000017007812 */ /* 0x000fc800078ec0ff */
[----:B------:R-:W-:-:S04]  /*77e0*/  SHF.R.U32.HI R5, RZ, 0x18, R0 ;  /* 0x00000018ff057819 */ /* 0x000fc80000011600 */
[----:B------:R-:W-:-:S04]  /*77f0*/  LOP3.LUT R4, R4, R5, RZ, 0xfc, !PT ;  /* 0x0000000504047212 */ /* 0x000fc800078efcff */
[----:B------:R-:W-:Y:S02]  /*7800*/  PRMT R0, R4, 0x7610, R0 ;  /* 0x0000761004007816 */ /* 0x000fe40000000000 */
.L_x_22782:
[----:B------:R-:W-:Y:S05]  /*7810*/  BSYNC B0 ;  /* 0x0000000000007941 */ /* 0x000fea0003800000 */
.L_x_22781:
[----:B------:R-:W-:Y:S01]  /*7820*/  STG.E.U8 [R2.64], R0 ;  /* 0x0000000002007986 */ /* 0x000fe2000c101124 */
[----:B------:R-:W-:Y:S05]  /*7830*/  EXIT ;  /* 0x000000000000794d */ /* 0x000fea0003800000 */
.L_x_22779:
        /* <DEDUP_REMOVED lines=17> */
.L_x_22786:
[----:B------:R-:W-:-:S04]  /*7950*/  LOP3.LUT R0, R23, 0x80000000, RZ, 0xc0, !PT ;  /* 0x8000000017007812 */ /* 0x000fc800078ec0ff */
[----:B------:R-:W-:-:S04]  /*7960*/  SHF.R.U32.HI R5, RZ, 0x18, R0 ;  /* 0x00000018ff057819 */ /* 0x000fc80000011600 */
[----:B------:R-:W-:-:S04]  /*7970*/  LOP3.LUT R4, R4, R5, RZ, 0xfc, !PT ;  /* 0x0000000504047212 */ /* 0x000fc800078efcff */
[----:B------:R-:W-:Y:S02]  /*7980*/  PRMT R0, R4, 0x7610, R0 ;  /* 0x0000761004007816 */ /* 0x000fe40000000000 */
.L_x_22785:
[----:B------:R-:W-:Y:S05]  /*7990*/  BSYNC B0 ;  /* 0x0000000000007941 */ /* 0x000fea0003800000 */
.L_x_22784:
[----:B------:R-:W-:Y:S01]  /*79a0*/  STG.E.U8 [R2.64], R0 ;  /* 0x0000000002007986 */ /* 0x000fe2000c101124 */
[----:B------:R-:W-:Y:S05]  /*79b0*/  EXIT ;  /* 0x000000000000794d */ /* 0x000fea0003800000 */
.L_x_22778:
        /* <DEDUP_REMOVED lines=22> */
.L_x_22761:
        /* <DEDUP_REMOVED lines=20> */
.L_x_22788:
[----:B------:R-:W-:-:S04]  /*7c60*/  LOP3.LUT R23, R23, 0xffff, RZ, 0xc0, !PT ;  /* 0x0000ffff17177812 */ /* 0x000fc800078ec0ff */
[----:B------:R-:W-:-:S05]  /*7c70*/  PRMT R23, R23, 0x8880, RZ ;  /* 0x0000888017177816 */ /* 0x000fca00000000ff */
[----:B------:R-:W-:-:S05]  /*7c80*/  IMAD.MOV.U32 R4, RZ, RZ, R23 ;  /* 0x000000ffff047224 */ /* 0x000fca00078e0017 */
[----:B------:R-:W-:-:S05]  /*7c90*/  SHF.R.S32.HI R5, RZ, 0x1f, R4 ;  /* 0x0000001fff057819 */ /* 0x000fca0000011404 */
[----:B------:R-:W-:Y:S01]  /*7ca0*/  STG.E.64 [R2.64], R4 ;  /* 0x0000000402007986 */ /* 0x000fe2000c101b24 */
[----:B------:R-:W-:Y:S05]  /*7cb0*/  EXIT ;  /* 0x000000000000794d */ /* 0x000fea0003800000 */
.L_x_22787:
[----:B------:R-:W-:-:S05]  /*7cc0*/  PRMT R5, R23, 0x8880, RZ ;  /* 0x0000888017057816 */ /* 0x000fca00000000ff */
[----:B------:R-:W-:Y:S01]  /*7cd0*/  STG.E [R2.64], R5 ;  /* 0x0000000502007986 */ /* 0x000fe2000c101924 */
[----:B------:R-:W-:Y:S05]  /*7ce0*/  EXIT ;  /* 0x000000000000794d */ /* 0x000fea0003800000 */
.L_x_22789:
        /* <DEDUP_REMOVED lines=9> */
.L_x_25265:


//--------------------- .text._ZN2at6native18elementwise_kernelILi128ELi4EZNS0_22gpu_kernel_impl_nocastINS0_13AUnaryFunctorIaaaNS0_17BitwiseAndFunctorIaEEEEEEvRNS_18TensorIteratorBaseERKT_EUliE_EEviT1_ --------------------------
	.section	.text._ZN2at6native18elementwise_kernelILi128ELi4EZNS0_22gpu_kernel_impl_nocastINS0_13AUnaryFunctorIaaaNS0_17BitwiseAndFunctorIaEEEEEEvRNS_18TensorIteratorBaseERKT_EUliE_EEviT1_,"ax",@progbits
	.sectioninfo	@"SHI_REGISTERS=12"
	.align	128
        .global         _ZN2at6native18elementwise_kernelILi128ELi4EZNS0_22gpu_kernel_impl_nocastINS0_13AUnaryFunctorIaaaNS0_17BitwiseAndFunctorIaEEEEEEvRNS_18TensorIteratorBaseERKT_EUliE_EEviT1_
        .type           _ZN2at6native18elementwise_kernelILi128ELi4EZNS0_22gpu_kernel_impl_nocastINS0_13AUnaryFunctorIaaaNS0_17BitwiseAndFunctorIaEEEEEEvRNS_18TensorIteratorBaseERKT_EUliE_EEviT1_,@function
        .size           _ZN2at6native18elementwise_kernelILi128ELi4EZNS0_22gpu_kernel_impl_nocastINS0_13AUnaryFunctorIaaaNS0_17BitwiseAndFunctorIaEEEEEEvRNS_18TensorIteratorBaseERKT_EUliE_EEviT1_,(.L_x_25266 - _ZN2at6native18elementwise_kernelILi128ELi4EZNS0_22gpu_kernel_impl_nocastINS0_13AUnaryFunctorIaaaNS0_17BitwiseAndFunctorIaEEEEEEvRNS_18TensorIteratorBaseERKT_EUliE_EEviT1_)
        .other          _ZN2at6native18elementwise_kernelILi128ELi4EZNS0_22gpu_kernel_impl_nocastINS0_13AUnaryFunctorIaaaNS0_17BitwiseAndFunctorIaEEEEEEvRNS_18TensorIteratorBaseERKT_EUliE_EEviT1_,@"STO_CUDA_ENTRY STV_DEFAULT"
_ZN2at6native18elementwise_kernelILi128ELi4EZNS0_22gpu_kernel_impl_nocastINS0_13AUnaryFunctorIaaaNS0_17BitwiseAndFunctorIaEEEEEEvRNS_18TensorIteratorBaseERKT_EUliE_EEviT1_:
.text._ZN2at6native18elementwise_kernelILi128ELi4EZNS0_22gpu_kernel_impl_nocastINS0_13AUnaryFunctorIaaaNS0_17BitwiseAndFunctorIaEEEEEEvRNS_18TensorIteratorBaseERKT_EUliE_EEviT1_:
        /* <DEDUP_REMOVED lines=236> */
.L_x_22792:
        /* <DEDUP_REMOVED lines=8> */
.L_x_22791:
[----:B------:R-:W-:Y:S05]  /*0f40*/  BSYNC B0 ;  /* 0x0000000000007941 */ /* 0x000fea0003800000 */
.L_x_22790:
        /* <DEDUP_REMOVED lines=230> */
.L_x_22795:
        /* <DEDUP_REMOVED lines=237> */
.L_x_22796:
        /* <DEDUP_REMOVED lines=8> */
.L_x_22794:
[----:B------:R-:W-:Y:S05]  /*2d00*/  BSYNC B0 ;  /* 0x0000000000007941 */ /* 0x000fea0003800000 */
.L_x_22793:
        /* <DEDUP_REMOVED lines=229> */
.L_x_22797:
        /* <DEDUP_REMOVED lines=8> */
.L_x_22798:
        /* <DEDUP_REMOVED lines=10> */
.L_x_25266:


//--------------------- .text._ZN2at6native27unrolled_elementwise_kernelINS0_13AUnaryFunctorIaaaNS0_17BitwiseAndFunctorIaEEEESt5arrayIPcLm2EELi4E23TrivialOffsetCalculatorILi1EjESA_NS0_6memory15LoadWithoutCastENSB_16StoreWithoutCastEEEviT_T0_T2_T3_T4_T5_ --------------------------
	.section	.text._ZN2at6native27unrolled_elementwise_kernelINS0_13AUnaryFunctorIaaaNS0_17BitwiseAndFunctorIaEEEESt5arrayIPcLm2EELi4E23TrivialOffsetCalculatorILi1EjESA_NS0_6memory15LoadWithoutCastENSB_16StoreWithoutCastEEEviT_T0_T2_T3_T4_T5_,"ax",@progbits
	.sectioninfo	@"SHI_REGISTERS=20"
	.align	128
        .global         _ZN2at6native27unrolled_elementwise_kernelINS0_13AUnaryFunctorIaaaNS0_17BitwiseAndFunctorIaEEEESt5arrayIPcLm2EELi4E23TrivialOffsetCalculatorILi1EjESA_NS0_6memory15LoadWithoutCastENSB_16StoreWithoutCastEEEviT_T0_T2_T3_T4_T5_
        .type           _ZN2at6native27unrolled_elementwise_kernelINS0_13AUnaryFunctorIaaaNS0_17BitwiseAndFunctorIaEEEESt5arrayIPcLm2EELi4E23TrivialOffsetCalculatorILi1EjESA_NS0_6memory15LoadWithoutCastENSB_16StoreWithoutCastEEEviT_T0_T2_T3_T4_T5_,@function
        .size           _ZN2at6native27unrolled_elementwise_kernelINS0_13AUnaryFunctorIaaaNS0_17BitwiseAndFunctorIaEEEESt5arrayIPcLm2EELi4E23TrivialOffsetCalculatorILi1EjESA_NS0_6memory15LoadWithoutCastENSB_16StoreWithoutCastEEEviT_T0_T2_T3_T4_T5_,(.L_x_25267 - _ZN2at6native27unrolled_elementwise_kernelINS0_13AUnaryFunctorIaaaNS0_17BitwiseAndFunctorIaEEEESt5arrayIPcLm2EELi4E23TrivialOffsetCalculatorILi1EjESA_NS0_6memory15LoadWithoutCastENSB_16StoreWithoutCastEEEviT_T0_T2_T3_T4_T5_)
        .other          _ZN2at6native27unrolled_elementwise_kernelINS0_13AUnaryFunctorIaaaNS0_17BitwiseAndFunctorIaEEEESt5arrayIPcLm2EELi4E23TrivialOffsetCalculatorILi1EjESA_NS0_6memory15LoadWithoutCastENSB_16StoreWithoutCastEEEviT_T0_T2_T3_T4_T5_,@"STO_CUDA_ENTRY STV_DEFAULT"
_ZN2at6native27unrolled_elementwise_kernelINS0_13AUnaryFunctorIaaaNS0_17BitwiseAndFunctorIaEEEESt5arrayIPcLm2EELi4E23TrivialOffsetCalculatorILi1EjESA_NS0_6memory15LoadWithoutCastENSB_16StoreWithoutCastEEEviT_T0_T2_T3_T4_T5_:
.text._ZN2at6native27unrolled_elementwise_kernelINS0_13AUnaryFunctorIaaaNS0_17BitwiseAndFunctorIaEEEESt5arrayIPcLm2EELi4E23TrivialOffsetCalculatorILi1EjESA_NS0_6memory15LoadWithoutCastENSB_16StoreWithoutCastEEEviT_T0_T2_T3_T4_T5_:
        /* <DEDUP_REMOVED lines=59> */
.L_x_22800:
[----:B0-----:R-:W-:Y:S05]  /*03b0*/  BSYNC B0 ;  /* 0x0000000000007941 */ /* 0x001fea0003800000 */
.L_x_22799:
[----:B------:R-:W-:-:S13]  /*03c0*/  ISETP.GE.AND P0, PT, R15, R2, PT ;  /* 0x000000020f00720c */ /* 0x000fda0003f06270 */
[----:B------:R-:W-:Y:S05]  /*03d0*/  @P0 EXIT ;  /* 0x000000000000094d */ /* 0x000fea0003800000 */
[----:B------:R-:W-:-:S05]  /*03e0*/  IMAD R0, R0, 0x200, R15 ;  /* 0x0000020000007824 */ /* 0x000fca00078e020f */
[----:B------:R-:W-:-:S05]  /*03f0*/  IADD3 R2, P0, R0, c[0x0][0x168], RZ ;  /* 0x00005a0000027a10 */ /* 0x000fca0007f1e0ff */
[----:B------:R-:W-:-:S05]  /*0400*/  IMAD.X R3, RZ, RZ, c[0x0][0x16c], P0 ;  /* 0x00005b00ff037624 */ /* 0x000fca00000e06ff */
[----:B------:R-:W-:Y:S01]  /*0410*/  STG.E.U8 [R2.64], R13 ;  /* 0x0000000d02007986 */ /* 0x000fe2000c101104 */
[----:B------:R-:W-:Y:S05]  /*0420*/  EXIT ;  /* 0x000000000000794d */ /* 0x000fea0003800000 */
.L_x_22801:
        /* <DEDUP_REMOVED lines=13> */
.L_x_25267:


//--------------------- .text._ZN2at6native29vectorized_elementwise_kernelILi2ENS0_13AUnaryFunctorIaaaNS0_17BitwiseAndFunctorIaEEEESt5arrayIPcLm2EEEEviT0_T1_ --------------------------
	.section	.text._ZN2at6native29vectorized_elementwise_kernelILi2ENS0_13AUnaryFunctorIaaaNS0_17BitwiseAndFunctorIaEEEESt5arrayIPcLm2EEEEviT0_T1_,"ax",@progbits
	.sectioninfo	@"SHI_REGISTERS=28"
	.align	128
        .global         _ZN2at6native29vectorized_elementwise_kernelILi2ENS0_13AUnaryFunctorIaaaNS0_17BitwiseAndFunctorIaEEEESt5arrayIPcLm2EEEEviT0_T1_
        .type           _ZN2at6native29vectorized_elementwise_kernelILi2ENS0_13AUnaryFunctorIaaaNS0_17BitwiseAndFunctorIaEEEESt5arrayIPcLm2EEEEviT0_T1_,@function
        .size           _ZN2at6native29vectorized_elementwise_kernelILi2ENS0_13AUnaryFunctorIaaaNS0_17BitwiseAndFunctorIaEEEESt5arrayIPcLm2EEEEviT0_T1_,(.L_x_25268 - _ZN2at6native29vectorized_elementwise_kernelILi2ENS0_13AUnaryFunctorIaaaNS0_17BitwiseAndFunctorIaEEEESt5arrayIPcLm2EEEEviT0_T1_)
        .other          _ZN2at6native29vectorized_elementwise_kernelILi2ENS0_13AUnaryFunctorIaaaNS0_17BitwiseAndFunctorIaEEEESt5arrayIPcLm2EEEEviT0_T1_,@"STO_CUDA_ENTRY STV_DEFAULT"
_ZN2at6native29vectorized_elementwise_kernelILi2ENS0_13AUnaryFunctorIaaaNS0_17BitwiseAndFunctorIaEEEESt5arrayIPcLm2EEEEviT0_T1_:
.text._ZN2at6native29vectorized_elementwise_kernelILi2ENS0_13AUnaryFunctorIaaaNS0_17BitwiseAndFunctorIaEEEESt5arrayIPcLm2EEEEviT0_T1_:
        /* <DEDUP_REMOVED lines=44> */
.L_x_22802:
        /* <DEDUP_REMOVED lines=87> */
.L_x_22805:
[----:B-1----:R-:W-:-:S13]  /*0830*/  ISETP.GE.AND P0, PT, R5, R2, PT ;  /* 0x000000020500720c */ /* 0x002fda0003f06270 */
[----:B------:R-:W-:Y:S05]  /*0840*/  @P0 BRA `(.L_x_22807) ;  /* 0x000000c000000947 */ /* 0x000fea0003800000 */
[----:B0-----:R-:W-:Y:S01]  /*0850*/  IMAD.IADD R6, R0, 0x1, R5 ;  /* 0x0000000100067824 */ /* 0x001fe200078e0205 */
[----:B------:R-:W-:-:S04]  /*0860*/  IADD3 R5, R5, 0x80, RZ ;  /* 0x0000008005057810 */ /* 0x000fc80007ffe0ff */
[----:B------:R-:W-:-:S05]  /*0870*/  IADD3 R6, P0, R6, c[0x0][0x168], RZ ;  /* 0x00005a0006067a10 */ /* 0x000fca0007f1e0ff */
[----:B------:R-:W-:-:S05]  /*0880*/  IMAD.X R7, RZ, RZ, c[0x0][0x16c], P0 ;  /* 0x00005b00ff077624 */ /* 0x000fca00000e06ff */
[----:B------:R0:W-:Y:S03]  /*0890*/  STG.E.U8 [R6.64], R9 ;  /* 0x0000000906007986 */ /* 0x0001e6000c101104 */
.L_x_22806:
[----:B------:R-:W-:-:S13]  /*08a0*/  ISETP.GE.AND P0, PT, R5, R2, PT ;  /* 0x000000020500720c */ /* 0x000fda0003f06270 */
[----:B------:R-:W-:Y:S05]  /*08b0*/  @P0 BRA `(.L_x_22808) ;  /* 0x000000d000000947 */ /* 0x000fea0003800000 */
[----:B0-----:R-:W-:Y:S01]  /*08c0*/  IMAD.IADD R6, R0, 0x1, R5 ;  /* 0x0000000100067824 */ /* 0x001fe200078e0205 */
[----:B------:R-:W-:-:S04]  /*08d0*/  IADD3 R5, R5, 0x80, RZ ;  /* 0x0000008005057810 */ /* 0x000fc80007ffe0ff */
[----:B------:R-:W-:-:S05]  /*08e0*/  IADD3 R6, P0, R6, c[0x0][0x168], RZ ;  /* 0x00005a0006067a10 */ /* 0x000fca0007f1e0ff */
[----:B------:R-:W-:-:S05]  /*08f0*/  IMAD.X R7, RZ, RZ, c[0x0][0x16c], P0 ;  /* 0x00005b00ff077624 */ /* 0x000fca00000e06ff */
[----:B------:R0:W-:Y:S03]  /*0900*/  STG.E.U8 [R6.64], R13 ;  /* 0x0000000d06007986 */ /* 0x0001e6000c101104 */
.L_x_22807:
        /* <DEDUP_REMOVED lines=8> */
.L_x_22808:
[----:B------:R-:W-:Y:S05]  /*0990*/  BSYNC B1 ;  /* 0x0000000000017941 */ /* 0x000fea0003800000 */
.L_x_22804:
[----:B------:R-:W-:-:S13]  /*09a0*/  ISETP.GE.AND P0, PT, R5, R2, PT ;  /* 0x000000020500720c */ /* 0x000fda0003f06270 */
[----:B0-----:R-:W-:Y:S01]  /*09b0*/  @!P0 IMAD.IADD R6, R0, 0x1, R5 ;  /* 0x0000000100068824 */ /* 0x001fe200078e0205 */
[----:B------:R-:W-:-:S04]  /*09c0*/  @!P0 IADD3 R5, R5, 0x80, RZ ;  /* 0x0000008005058810 */ /* 0x000fc80007ffe0ff */
[----:B------:R-:W-:-:S05]  /*09d0*/  @!P0 IADD3 R6, P1, R6, c[0x0][0x168], RZ ;  /* 0x00005a0006068a10 */ /* 0x000fca0007f3e0ff */
[----:B------:R-:W-:-:S05]  /*09e0*/  @!P0 IMAD.X R7, RZ, RZ, c[0x0][0x16c], P1 ;  /* 0x00005b00ff078624 */ /* 0x000fca00008e06ff */
[----:B------:R0:W-:Y:S03]  /*09f0*/  @!P0 STG.E.U8 [R6.64], R25 ;  /* 0x0000001906008986 */ /* 0x0001e6000c101104 */
.L_x_22809:
[----:B------:R-:W-:Y:S05]  /*0a00*/  BSYNC B0 ;  /* 0x0000000000007941 */ /* 0x000fea0003800000 */
.L_x_22803:
        /* <DEDUP_REMOVED lines=8> */
.L_x_22810:
        /* <DEDUP_REMOVED lines=15> */
.L_x_25268:


//--------------------- .text._ZN2at6native29vectorized_elementwise_kernelILi4ENS0_13AUnaryFunctorIaaaNS0_17BitwiseAndFunctorIaEEEESt5arrayIPcLm2EEEEviT0_T1_ --------------------------
	.section	.text._ZN2at6native29vectorized_elementwise_kernelILi4ENS0_13AUnaryFunctorIaaaNS0_17BitwiseAndFunctorIaEEEESt5arrayIPcLm2EEEEviT0_T1_,"ax",@progbits
	.sectioninfo	@"SHI_REGISTERS=28"
	.align	128
        .global         _ZN2at6native29vectorized_elementwise_kernelILi4ENS0_13AUnaryFunctorIaaaNS0_17BitwiseAndFunctorIaEEEESt5arrayIPcLm2EEEEviT0_T1_
        .type           _ZN2at6native29vectorized_elementwise_kernelILi4ENS0_13AUnaryFunctorIaaaNS0_17BitwiseAndFunctorIaEEEESt5arrayIPcLm2EEEEviT0_T1_,@function
        .size           _ZN2at6native29vectorized_elementwise_kernelILi4ENS0_13AUnaryFunctorIaaaNS0_17BitwiseAndFunctorIaEEEESt5arrayIPcLm2EEEEviT0_T1_,(.L_x_25269 - _ZN2at6native29vectorized_elementwise_kernelILi4ENS0_13AUnaryFunctorIaaaNS0_17BitwiseAndFunctorIaEEEESt5arrayIPcLm2EEEEviT0_T1_)
        .other          _ZN2at6native29vectorized_elementwise_kernelILi4ENS0_13AUnaryFunctorIaaaNS0_17BitwiseAndFunctorIaEEEESt5arrayIPcLm2EEEEviT0_T1_,@"STO_CUDA_ENTRY STV_DEFAULT"
_ZN2at6native29vectorized_elementwise_kernelILi4ENS0_13AUnaryFunctorIaaaNS0_17BitwiseAndFunctorIaEEEESt5arrayIPcLm2EEEEviT0_T1_:
.text._ZN2at6native29vectorized_elementwise_kernelILi4ENS0_13AUnaryFunctorIaaaNS0_17BitwiseAndFunctorIaEEEESt5arrayIPcLm2EEEEviT0_T1_:
        /* <DEDUP_REMOVED lines=42> */
.L_x_22811:
        /* <DEDUP_REMOVED lines=87> */
.L_x_22814:
[----:B-1----:R-:W-:-:S13]  /*0810*/  ISETP.GE.AND P0, PT, R5, R2, PT ;  /* 0x000000020500720c */ /* 0x002fda0003f06270 */
[----:B------:R-:W-:Y:S05]  /*0820*/  @P0 BRA `(.L_x_22816) ;  /* 0x000000c000000947 */ /* 0x000fea0003800000 */
[----:B0-----:R-:W-:Y:S01]  /*0830*/  IMAD.IADD R6, R0, 0x1, R5 ;  /* 0x0000000100067824 */ /* 0x001fe200078e0205 */
[----:B------:R-:W-:-:S04]  /*0840*/  IADD3 R5, R5, 0x80, RZ ;  /* 0x0000008005057810 */ /* 0x000fc80007ffe0ff */
[----:B------:R-:W-:-:S05]  /*0850*/  IADD3 R6, P0, R6, c[0x0][0x168], RZ ;  /* 0x00005a0006067a10 */ /* 0x000fca0007f1e0ff */
[----:B------:R-:W-:-:S05]  /*0860*/  IMAD.X R7, RZ, RZ, c[0x0][0x16c], P0 ;  /* 0x00005b00ff077624 */ /* 0x000fca00000e06ff */
[----:B------:R0:W-:Y:S03]  /*0870*/  STG.E.U8 [R6.64], R9 ;  /* 0x0000000906007986 */ /* 0x0001e6000c101104 */
.L_x_22815:
[----:B------:R-:W-:-:S13]  /*0880*/  ISETP.GE.AND P0, PT, R5, R2, PT ;  /* 0x000000020500720c */ /* 0x000fda0003f06270 */
[----:B------:R-:W-:Y:S05]  /*0890*/  @P0 BRA `(.L_x_22817) ;  /* 0x000000d000000947 */ /* 0x000fea0003800000 */
[----:B0-----:R-:W-:Y:S01]  /*08a0*/  IMAD.IADD R6, R0, 0x1, R5 ;  /* 0x0000000100067824 */ /* 0x001fe200078e0205 */
[----:B------:R-:W-:-:S04]  /*08b0*/  IADD3 R5, R5, 0x80, RZ ;  /* 0x0000008005057810 */ /* 0x000fc80007ffe0ff */
[----:B------:R-:W-:-:S05]  /*08c0*/  IADD3 R6, P0, R6, c[0x0][0x168], RZ ;  /* 0x00005a0006067a10 */ /* 0x000fca0007f1e0ff */
[----:B------:R-:W-:-:S05]  /*08d0*/  IMAD.X R7, RZ, RZ, c[0x0][0x16c], P0 ;  /* 0x00005b00ff077624 */ /* 0x000fca00000e06ff */
[----:B------:R0:W-:Y:S03]  /*08e0*/  STG.E.U8 [R6.64], R13 ;  /* 0x0000000d06007986 */ /* 0x0001e6000c101104 */
.L_x_22816:
        /* <DEDUP_REMOVED lines=8> */
.L_x_22817:
[----:B------:R-:W-:Y:S05]  /*0970*/  BSYNC B1 ;  /* 0x0000000000017941 */ /* 0x000fea0003800000 */
.L_x_22813:
[----:B------:R-:W-:-:S13]  /*0980*/  ISETP.GE.AND P0, PT, R5, R2, PT ;  /* 0x000000020500720c */ /* 0x000fda0003f06270 */
[----:B0-----:R-:W-:Y:S01]  /*0990*/  @!P0 IMAD.IADD R6, R0, 0x1, R5 ;  /* 0x0000000100068824 */ /* 0x001fe200078e0205 */
[----:B------:R-:W-:-:S04]  /*09a0*/  @!P0 IADD3 R5, R5, 0x80, RZ ;  /* 0x0000008005058810 */ /* 0x000fc80007ffe0ff */
[----:B------:R-:W-:-:S05]  /*09b0*/  @!P0 IADD3 R6, P1, R6, c[0x0][0x168], RZ ;  /* 0x00005a0006068a10 */ /* 0x000fca0007f3e0ff */
[----:B------:R-:W-:-:S05]  /*09c0*/  @!P0 IMAD.X R7, RZ, RZ, c[0x0][0x16c], P1 ;  /* 0x00005b00ff078624 */ /* 0x000fca00008e06ff */
[----:B------:R0:W-:Y:S03]  /*09d0*/  @!P0 STG.E.U8 [R6.64], R25 ;  /* 0x0000001906008986 */ /* 0x0001e6000c101104 */
.L_x_22818:
[----:B------:R-:W-:Y:S05]  /*09e0*/  BSYNC B0 ;  /* 0x0000000000007941 */ /* 0x000fea0003800000 */
.L_x_22812:
        /* <DEDUP_REMOVED lines=8> */
.L_x_22819:
        /* <DEDUP_REMOVED lines=9> */
.L_x_25269:


//--------------------- .text._ZN2at6native29vectorized_elementwise_kernelILi8ENS0_13AUnaryFunctorIaaaNS0_17BitwiseAndFunctorIaEEEESt5arrayIPcLm2EEEEviT0_T1_ --------------------------
	.section	.text._ZN2at6native29vectorized_elementwise_kernelILi8ENS0_13AUnaryFunctorIaaaNS0_17BitwiseAndFunctorIaEEEESt5arrayIPcLm2EEEEviT0_T1_,"ax",@progbits
	.sectioninfo	@"SHI_REGISTERS=4"
	.align	128
        .global         _ZN2at6native29vectorized_elementwise_kernelILi8ENS0_13AUnaryFunctorIaaaNS0_17BitwiseAndFunctorIaEEEESt5arrayIPcLm2EEEEviT0_T1_
        .type           _ZN2at6native29vectorized_elementwise_kernelILi8ENS0_13AUnaryFunctorIaaaNS0_17BitwiseAndFunctorIaEEEESt5arrayIPcLm2EEEEviT0_T1_,@function
        .size           _ZN2at6native29vectorized_elementwise_kernelILi8ENS0_13AUnaryFunctorIaaaNS0_17BitwiseAndFunctorIaEEEESt5arrayIPcLm2EEEEviT0_T1_,(.L_x_25270 - _ZN2at6native29vectorized_elementwise_kernelILi8ENS0_13AUnaryFunctorIaaaNS0_17BitwiseAndFunctorIaEEEESt5arrayIPcLm2EEEEviT0_T1_)
        .other          _ZN2at6native29vectorized_elementwise_kernelILi8ENS0_13AUnaryFunctorIaaaNS0_17BitwiseAndFunctorIaEEEESt5arrayIPcLm2EEEEviT0_T1_,@"STO_CUDA_ENTRY STV_DEFAULT"
_ZN2at6native29vectorized_elementwise_kernelILi8ENS0_13AUnaryFunctorIaaaNS0_17BitwiseAndFunctorIaEEEESt5arrayIPcLm2EEEEviT0_T1_:
.text._ZN2at6native29vectorized_elementwise_kernelILi8ENS0_13AUnaryFunctorIaaaNS0_17BitwiseAndFunctorIaEEEESt5arrayIPcLm2EEEEviT0_T1_:
[----:B------:R-:W-:Y:S02]  /*0000*/  MOV R1, c[0x0][0x28] ;  /* 0x00000a0000017a02 */ /* 0x000fe40000000f00 */
[----:B------:R-:W-:Y:S05]  /*0010*/  EXIT ;  /* 0x000000000000794d */ /* 0x000fea0003800000 */
.L_x_22820:
        /* <DEDUP_REMOVED lines=14> */
.L_x_25270:


//--------------------- .text._ZN2at6native18elementwise_kernelILi128ELi4EZNS0_15gpu_kernel_implINS0_13BinaryFunctorIaaaNS0_17BitwiseAndFunctorIaEEEEEEvRNS_18TensorIteratorBaseERKT_EUliE_EEviT1_ --------------------------
	.section	.text._ZN2at6native18elementwise_kernelILi128ELi4EZNS0_15gpu_kernel_implINS0_13BinaryFunctorIaaaNS0_17BitwiseAndFunctorIaEEEEEEvRNS_18TensorIteratorBaseERKT_EUliE_EEviT1_,"ax",@progbits
	.sectioninfo	@"SHI_REGISTERS=26"
	.align	128
        .global         _ZN2at6native18elementwise_kernelILi128ELi4EZNS0_15gpu_kernel_implINS0_13BinaryFunctorIaaaNS0_17BitwiseAndFunctorIaEEEEEEvRNS_18TensorIteratorBaseERKT_EUliE_EEviT1_
        .type           _ZN2at6native18elementwise_kernelILi128ELi4EZNS0_15gpu_kernel_implINS0_13BinaryFunctorIaaaNS0_17BitwiseAndFunctorIaEEEEEEvRNS_18TensorIteratorBaseERKT_EUliE_EEviT1_,@function
        .size           _ZN2at6native18elementwise_kernelILi128ELi4EZNS0_15gpu_kernel_implINS0_13BinaryFunctorIaaaNS0_17BitwiseAndFunctorIaEEEEEEvRNS_18TensorIteratorBaseERKT_EUliE_EEviT1_,(.L_x_25271 - _ZN2at6native18elementwise_kernelILi128ELi4EZNS0_15gpu_kernel_implINS0_13BinaryFunctorIaaaNS0_17BitwiseAndFunctorIaEEEEEEvRNS_18TensorIteratorBaseERKT_EUliE_EEviT1_)
        .other          _ZN2at6native18elementwise_kernelILi128ELi4EZNS0_15gpu_kernel_implINS0_13BinaryFunctorIaaaNS0_17BitwiseAndFunctorIaEEEEEEvRNS_18TensorIteratorBaseERKT_EUliE_EEviT1_,@"STO_CUDA_ENTRY STV_DEFAULT"
_ZN2at6native18elementwise_kernelILi128ELi4EZNS0_15gpu_kernel_implINS0_13BinaryFunctorIaaaNS0_17BitwiseAndFunctorIaEEEEEEvRNS_18TensorIteratorBaseERKT_EUliE_EEviT1_:
.text._ZN2at6native18elementwise_kernelILi128ELi4EZNS0_15gpu_kernel_implINS0_13BinaryFunctorIaaaNS0_17BitwiseAndFunctorIaEEEEEEvRNS_18TensorIteratorBaseERKT_EUliE_EEviT1_:
        /* <DEDUP_REMOVED lines=263> */
.L_x_22823:
        /* <DEDUP_REMOVED lines=18> */
.L_x_22827:
[----:B------:R0:W5:Y:S01]  /*1190*/  LDG.E.U8 R23, [R2.64] ;  /* 0x0000002402177981 */ /* 0x000162000c1e1100 */
[----:B------:R-:W-:Y:S05]  /*11a0*/  BRA `(.L_x_22829) ;  /* 0x00000d8000007947 */ /* 0x000fea0003800000 */
.L_x_22826:
        /* <DEDUP_REMOVED lines=8> */
.L_x_22831:
[----:B------:R0:W5:Y:S01]  /*1230*/  LDG.E.U8 R23, [R2.64] ;  /* 0x0000002402177981 */ /* 0x000162000c1e1100 */
[----:B------:R-:W-:Y:S05]  /*1240*/  BRA `(.L_x_22829) ;  /* 0x00000ce000007947 */ /* 0x000fea0003800000 */
.L_x_22830:
[----:B------:R0:W5:Y:S01]  /*1250*/  LDG.E.U16 R23, [R2.64] ;  /* 0x0000002402177981 */ /* 0x000162000c1e1500 */
[----:B------:R-:W-:Y:S05]  /*1260*/  BRA `(.L_x_22829) ;  /* 0x00000cc000007947 */ /* 0x000fea0003800000 */
.L_x_22825:
        /* <DEDUP_REMOVED lines=9> */
.L_x_22833:
[----:B------:R-:W2:Y:S02]  /*1300*/  LDG.E.U16 R0, [R2.64] ;  /* 0x0000002402007981 */ /* 0x000ea4000c1e1500 */
[----:B--2---:R-:W-:-:S06]  /*1310*/  HADD2.F32 R0, -RZ, R0.H0_H0 ;  /* 0x20000000ff007230 */ /* 0x004fcc0000004100 */
[----:B------:R-:W0:Y:S02]  /*1320*/  F2I.FTZ.TRUNC.NTZ R0, R0 ;  /* 0x0000000000007305 */ /* 0x000e24000021f100 */
[----:B0-----:R-:W-:Y:S01]  /*1330*/  PRMT R23, R0, 0x7610, R23 ;  /* 0x0000761000177816 */ /* 0x001fe20000000017 */
[----:B------:R-:W-:Y:S05]  /*1340*/  BRA `(.L_x_22829) ;  /* 0x00000be000007947 */ /* 0x000fea0003800000 */
.L_x_22832:
        /* <DEDUP_REMOVED lines=9> */
.L_x_22835:
[----:B------:R-:W2:Y:S02]  /*13e0*/  LDG.E.U16 R2, [R2.64] ;  /* 0x0000002402027981 */ /* 0x000ea4000c1e1500 */
[----:B--2---:R-:W-:-:S06]  /*13f0*/  HADD2.F32 R0, -RZ, R2.H0_H0 ;  /* 0x20000002ff007230 */ /* 0x004fcc0000004100 */
[----:B------:R-:W0:Y:S02]  /*1400*/  F2I.FTZ.TRUNC.NTZ R0, R0 ;  /* 0x0000000000007305 */ /* 0x000e24000021f100 */
[----:B0-----:R-:W-:Y:S01]  /*1410*/  PRMT R23, R0, 0x7610, R23 ;  /* 0x0000761000177816 */ /* 0x001fe20000000017 */
[----:B------:R-:W-:Y:S05]  /*1420*/  BRA `(.L_x_22829) ;  /* 0x00000b0000007947 */ /* 0x000fea0003800000 */
.L_x_22834:
[----:B------:R-:W2:Y:S02]  /*1430*/  LDG.E.64 R2, [R2.64] ;  /* 0x0000002402027981 */ /* 0x000ea4000c1e1b00 */
[----:B--2---:R0:W1:Y:S01]  /*1440*/  F2I.F64.TRUNC R23, R2 ;  /* 0x0000000200177311 */ /* 0x004062000030d100 */
[----:B------:R-:W-:Y:S05]  /*1450*/  BRA `(.L_x_22829) ;  /* 0x00000ad000007947 */ /* 0x000fea0003800000 */
.L_x_22824:
        /* <DEDUP_REMOVED lines=12> */
.L_x_22838:
[----:B------:R-:W2:Y:S02]  /*1520*/  LDG.E.64 R2, [R2.64] ;  /* 0x0000002402027981 */ /* 0x000ea4000c1e1b00 */
[----:B--2---:R0:W1:Y:S01]  /*1530*/  F2I.F64.TRUNC R23, R2 ;  /* 0x0000000200177311 */ /* 0x004062000030d100 */
[----:B------:R-:W-:Y:S05]  /*1540*/  BRA `(.L_x_22829) ;  /* 0x000009e000007947 */ /* 0x000fea0003800000 */
.L_x_22837:
        /* <DEDUP_REMOVED lines=28> */
.L_x_22840:
        /* <DEDUP_REMOVED lines=15> */
.L_x_22839:
[----:B------:R-:W2:Y:S02]  /*1800*/  LDG.E.U16 R0, [R2.64] ;  /* 0x0000002402007981 */ /* 0x000ea4000c1e1500 */
[----:B--2---:R-:W-:-:S06]  /*1810*/  PRMT R0, RZ, 0x5410, R0 ;  /* 0x00005410ff007816 */ /* 0x004fcc0000000000 */
[----:B------:R-:W0:Y:S02]  /*1820*/  F2I.FTZ.TRUNC.NTZ R0, R0 ;  /* 0x0000000000007305 */ /* 0x000e24000021f100 */
[----:B0-----:R-:W-:Y:S01]  /*1830*/  PRMT R23, R0, 0x7610, R23 ;  /* 0x0000761000177816 */ /* 0x001fe20000000017 */
[----:B------:R-:W-:Y:S05]  /*1840*/  BRA `(.L_x_22829) ;  /* 0x000006e000007947 */ /* 0x000fea0003800000 */
.L_x_22836:
        /* <DEDUP_REMOVED lines=10> */
.L_x_22843:
        /* <DEDUP_REMOVED lines=21> */
.L_x_22847:
[----:B------:R-:W-:Y:S05]  /*1a40*/  BSYNC B1 ;  /* 0x0000000000017941 */ /* 0x000fea0003800000 */
.L_x_22846:
[----:B------:R-:W-:Y:S01]  /*1a50*/  LEA R3, R0, 0x3b800000, 0x17 ;  /* 0x3b80000000037811 */ /* 0x000fe200078eb8ff */
[----:B------:R-:W-:-:S05]  /*1a60*/  IMAD.SHL.U32 R0, R2, 0x100000, RZ ;  /* 0x0010000002007824 */ /* 0x000fca00078e00ff */
[----:B------:R-:W-:Y:S02]  /*1a70*/  LOP3.LUT R0, R3, R0, R4, 0xfe, !PT ;  /* 0x0000000003007212 */ /* 0x000fe400078efe04 */
.L_x_22845:
[----:B------:R-:W-:Y:S05]  /*1a80*/  BSYNC B0 ;  /* 0x0000000000007941 */ /* 0x000fea0003800000 */
.L_x_22844:
[----:B------:R-:W0:Y:S02]  /*1a90*/  F2I.FTZ.TRUNC.NTZ R0, R0 ;  /* 0x0000000000007305 */ /* 0x000e24000021f100 */
[----:B0-----:R-:W-:Y:S01]  /*1aa0*/  PRMT R23, R0, 0x7610, R23 ;  /* 0x0000761000177816 */ /* 0x001fe20000000017 */
[----:B------:R-:W-:Y:S05]  /*1ab0*/  BRA `(.L_x_22829) ;  /* 0x0000047000007947 */ /* 0x000fea0003800000 */
.L_x_22842:
        /* <DEDUP_REMOVED lines=21> */
.L_x_22851:
[----:B------:R-:W-:Y:S05]  /*1c10*/  BSYNC B1 ;  /* 0x0000000000017941 */ /* 0x000fea0003800000 */
.L_x_22850:
[----:B------:R-:W-:Y:S01]  /*1c20*/  LEA R3, R0, 0x37800000, 0x17 ;  /* 0x3780000000037811 */ /* 0x000fe200078eb8ff */
[----:B------:R-:W-:-:S05]  /*1c30*/  IMAD.SHL.U32 R0, R2, 0x200000, RZ ;  /* 0x0020000002007824 */ /* 0x000fca00078e00ff */
[----:B------:R-:W-:Y:S02]  /*1c40*/  LOP3.LUT R0, R3, R0, R4, 0xfe, !PT ;  /* 0x0000000003007212 */ /* 0x000fe400078efe04 */
.L_x_22849:
[----:B------:R-:W-:Y:S05]  /*1c50*/  BSYNC B0 ;  /* 0x0000000000007941 */ /* 0x000fea0003800000 */
.L_x_22848:
[----:B------:R-:W0:Y:S02]  /*1c60*/  F2I.FTZ.TRUNC.NTZ R0, R0 ;  /* 0x0000000000007305 */ /* 0x000e24000021f100 */
[----:B0-----:R-:W-:Y:S01]  /*1c70*/  PRMT R23, R0, 0x7610, R23 ;  /* 0x0000761000177816 */ /* 0x001fe20000000017 */
[----:B------:R-:W-:Y:S05]  /*1c80*/  BRA `(.L_x_22829) ;  /* 0x000002a000007947 */ /* 0x000fea0003800000 */
.L_x_22841:
        /* <DEDUP_REMOVED lines=14> */
.L_x_22855:
[----:B------:R-:W-:Y:S05]  /*1d70*/  BSYNC B0 ;  /* 0x0000000000007941 */ /* 0x000fea0003800000 */
.L_x_22854:
[----:B------:R-:W0:Y:S02]  /*1d80*/  F2I.FTZ.TRUNC.NTZ R0, R0 ;  /* 0x0000000000007305 */ /* 0x000e24000021f100 */
[----:B0-----:R-:W-:Y:S01]  /*1d90*/  PRMT R23, R0, 0x7610, R23 ;  /* 0x0000761000177816 */ /* 0x001fe20000000017 */
[----:B------:R-:W-:Y:S05]  /*1da0*/  BRA `(.L_x_22829) ;  /* 0x0000018000007947 */ /* 0x000fea0003800000 */
.L_x_22828:
        /* <DEDUP_REMOVED lines=21> */
.L_x_22853:
[----:B------:R0:W5:Y:S01]  /*1f00*/  LDG.E.U8 R23, [R2.64] ;  /* 0x0000002402177981 */ /* 0x000162000c1e1100 */
[----:B------:R-:W-:Y:S05]  /*1f10*/  BRA `(.L_x_22829) ;  /* 0x0000001000007947 */ /* 0x000fea0003800000 */
.L_x_22852:
[----:B------:R0:W5:Y:S02]  /*1f20*/  LDG.E.U8 R23, [R2.64] ;  /* 0x0000002402177981 */ /* 0x000164000c1e1100 */
.L_x_22829:
        /* <DEDUP_REMOVED lines=16> */
.L_x_22859:
[----:B------:R0:W5:Y:S01]  /*2030*/  LDG.E.U8 R0, [R2.64] ;  /* 0x0000002402007981 */ /* 0x000162000c1e1100 */
[----:B------:R-:W-:Y:S05]  /*2040*/  BRA `(.L_x_22861) ;  /* 0x00000d7000007947 */ /* 0x000fea0003800000 */
.L_x_22858:
        /* <DEDUP_REMOVED lines=8> */
.L_x_22863:
[----:B------:R0:W5:Y:S01]  /*20d0*/  LDG.E.U8 R0, [R2.64] ;  /* 0x0000002402007981 */ /* 0x000162000c1e1100 */
[----:B------:R-:W-:Y:S05]  /*20e0*/  BRA `(.L_x_22861) ;  /* 0x00000cd000007947 */ /* 0x000fea0003800000 */
.L_x_22862:
[----:B------:R0:W5:Y:S01]  /*20f0*/  LDG.E.U16 R0, [R2.64] ;  /* 0x0000002402007981 */ /* 0x000162000c1e1500 */
[----:B------:R-:W-:Y:S05]  /*2100*/  BRA `(.L_x_22861) ;  /* 0x00000cb000007947 */ /* 0x000fea0003800000 */
.L_x_22857:
        /* <DEDUP_REMOVED lines=9> */
.L_x_22865:
[----:B------:R-:W2:Y:S02]  /*21a0*/  LDG.E.U16 R4, [R2.64] ;  /* 0x0000002402047981 */ /* 0x000ea4000c1e1500 */
[----:B--2---:R-:W-:-:S06]  /*21b0*/  HADD2.F32 R4, -RZ, R4.H0_H0 ;  /* 0x20000004ff047230 */ /* 0x004fcc0000004100 */
[----:B------:R-:W0:Y:S02]  /*21c0*/  F2I.FTZ.TRUNC.NTZ R4, R4 ;  /* 0x0000000400047305 */ /* 0x000e24000021f100 */
[----:B0-----:R-:W-:Y:S01]  /*21d0*/  PRMT R0, R4, 0x7610, R0 ;  /* 0x0000761004007816 */ /* 0x001fe20000000000 */
[----:B------:R-:W-:Y:S05]  /*21e0*/  BRA `(.L_x_22861) ;  /* 0x00000bd000007947 */ /* 0x000fea0003800000 */
.L_x_22864:
        /* <DEDUP_REMOVED lines=9> */
.L_x_22867:
[----:B------:R-:W2:Y:S02]  /*2280*/  LDG.E.U16 R2, [R2.64] ;  /* 0x0000002402027981 */ /* 0x000ea4000c1e1500 */
[----:B--2---:R-:W-:-:S06]  /*2290*/  HADD2.F32 R4, -RZ, R2.H0_H0 ;  /* 0x20000002ff047230 */ /* 0x004fcc0000004100 */
[----:B------:R-:W0:Y:S02]  /*22a0*/  F2I.FTZ.TRUNC.NTZ R4, R4 ;  /* 0x0000000400047305 */ /* 0x000e24000021f100 */
[----:B0-----:R-:W-:Y:S01]  /*22b0*/  PRMT R0, R4, 0x7610, R0 ;  /* 0x0000761004007816 */ /* 0x001fe20000000000 */
[----:B------:R-:W-:Y:S05]  /*22c0*/  BRA `(.L_x_22861) ;  /* 0x00000af000007947 */ /* 0x000fea0003800000 */
.L_x_22866:
[----:B------:R-:W2:Y:S02]  /*22d0*/  LDG.E.64 R2, [R2.64] ;  /* 0x0000002402027981 */ /* 0x000ea4000c1e1b00 */
[----:B--2---:R0:W2:Y:S01]  /*22e0*/  F2I.F64.TRUNC R0, R2 ;  /* 0x0000000200007311 */ /* 0x0040a2000030d100 */
[----:B------:R-:W-:Y:S05]  /*22f0*/  BRA `(.L_x_22861) ;  /* 0x00000ac000007947 */ /* 0x000fea0003800000 */
.L_x_22856:
        /* <DEDUP_REMOVED lines=12> */
.L_x_22870:
[----:B------:R-:W2:Y:S02]  /*23c0*/  LDG.E.64 R2, [R2.64] ;  /* 0x0000002402027981 */ /* 0x000ea4000c1e1b00 */
[----:B--2---:R0:W2:Y:S01]  /*23d0*/  F2I.F64.TRUNC R0, R2 ;  /* 0x0000000200007311 */ /* 0x0040a2000030d100 */
[----:B------:R-:W-:Y:S05]  /*23e0*/  BRA `(.L_x_22861) ;  /* 0x000009d000007947 */ /* 0x000fea0003800000 */
.L_x_22869:
        /* <DEDUP_REMOVED lines=28> */
.L_x_22872:
        /* <DEDUP_REMOVED lines=15> */
.L_x_22871:
[----:B------:R-:W2:Y:S02]  /*26a0*/  LDG.E.U16 R2, [R2.64] ;  /* 0x0000002402027981 */ /* 0x000ea4000c1e1500 */
[----:B--2---:R-:W-:-:S04]  /*26b0*/  PRMT R2, RZ, 0x5410, R2 ;  /* 0x00005410ff027816 */ /* 0x004fc80000000002 */
[----:B------:R0:W2:Y:S01]  /*26c0*/  F2I.FTZ.TRUNC.NTZ R0, R2 ;  /* 0x0000000200007305 */ /* 0x0000a2000021f100 */
[----:B------:R-:W-:Y:S05]  /*26d0*/  BRA `(.L_x_22861) ;  /* 0x000006e000007947 */ /* 0x000fea0003800000 */
.L_x_22868:
        /* <DEDUP_REMOVED lines=10> */
.L_x_22875:
        /* <DEDUP_REMOVED lines=21> */
.L_x_22879:
[----:B------:R-:W-:Y:S05]  /*28d0*/  BSYNC B1 ;  /* 0x0000000000017941 */ /* 0x000fea0003800000 */
.L_x_22878:
[----:B------:R-:W-:Y:S01]  /*28e0*/  IMAD.SHL.U32 R2, R2, 0x100000, RZ ;  /* 0x0010000002027824 */ /* 0x000fe200078e00ff */
[----:B------:R-:W-:-:S04]  /*28f0*/  LEA R3, R0, 0x3b800000, 0x17 ;  /* 0x3b80000000037811 */ /* 0x000fc800078eb8ff */
[----:B------:R-:W-:Y:S02]  /*2900*/  LOP3.LUT R4, R3, R2, R4, 0xfe, !PT ;  /* 0x0000000203047212 */ /* 0x000fe400078efe04 */
.L_x_22877:
[----:B------:R-:W-:Y:S05]  /*2910*/  BSYNC B0 ;  /* 0x0000000000007941 */ /* 0x000fea0003800000 */
.L_x_22876:
[----:B------:R-:W0:Y:S02]  /*2920*/  F2I.FTZ.TRUNC.NTZ R4, R4 ;  /* 0x0000000400047305 */ /* 0x000e24000021f100 */
[----:B0-----:R-:W-:Y:S01]  /*2930*/  PRMT R0, R4, 0x7610, R0 ;  /* 0x0000761004007816 */ /* 0x001fe20000000000 */
[----:B------:R-:W-:Y:S05]  /*2940*/  BRA `(.L_x_22861) ;  /* 0x0000047000007947 */ /* 0x000fea0003800000 */
.L_x_22874:
        /* <DEDUP_REMOVED lines=21> */
.L_x_22883:
[----:B------:R-:W-:Y:S05]  /*2aa0*/  BSYNC B1 ;  /* 0x0000000000017941 */ /* 0x000fea0003800000 */
.L_x_22882:
[----:B------:R-:W-:Y:S01]  /*2ab0*/  IMAD.SHL.U32 R2, R2, 0x200000, RZ ;  /* 0x0020000002027824 */ /* 0x000fe200078e00ff */
[----:B------:R-:W-:-:S04]  /*2ac0*/  LEA R3, R0, 0x37800000, 0x17 ;  /* 0x3780000000037811 */ /* 0x000fc800078eb8ff */
[----:B------:R-:W-:Y:S02]  /*2ad0*/  LOP3.LUT R4, R3, R2, R4, 0xfe, !PT ;  /* 0x0000000203047212 */ /* 0x000fe400078efe04 */
.L_x_22881:
[----:B------:R-:W-:Y:S05]  /*2ae0*/  BSYNC B0 ;  /* 0x0000000000007941 */ /* 0x000fea0003800000 */
.L_x_22880:
[----:B------:R-:W0:Y:S02]  /*2af0*/  F2I.FTZ.TRUNC.NTZ R4, R4 ;  /* 0x0000000400047305 */ /* 0x000e24000021f100 */
[----:B0-----:R-:W-:Y:S01]  /*2b00*/  PRMT R0, R4, 0x7610, R0 ;  /* 0x0000761004007816 */ /* 0x001fe20000000000 */
[----:B------:R-:W-:Y:S05]  /*2b10*/  BRA `(.L_x_22861) ;  /* 0x000002a000007947 */ /* 0x000fea0003800000 */
.L_x_22873:
        /* <DEDUP_REMOVED lines=14> */
.L_x_22887:
[----:B------:R-:W-:Y:S05]  /*2c00*/  BSYNC B0 ;  /* 0x0000000000007941 */ /* 0x000fea0003800000 */
.L_x_22886:
[----:B------:R-:W0:Y:S02]  /*2c10*/  F2I.FTZ.TRUNC.NTZ R4, R4 ;  /* 0x0000000400047305 */ /* 0x000e24000021f100 */
[----:B0-----:R-:W-:Y:S01]  /*2c20*/  PRMT R0, R4, 0x7610, R0 ;  /* 0x0000761004007816 */ /* 0x001fe20000000000 */
[----:B------:R-:W-:Y:S05]  /*2c30*/  BRA `(.L_x_22861) ;  /* 0x0000018000007947 */ /* 0x000fea0003800000 */
.L_x_22860:
        /* <DEDUP_REMOVED lines=21> */
.L_x_22885:
[----:B------:R0:W5:Y:S01]  /*2d90*/  LDG.E.U8 R0, [R2.64] ;  /* 0x0000002402007981 */ /* 0x000162000c1e1100 */
[----:B------:R-:W-:Y:S05]  /*2da0*/  BRA `(.L_x_22861) ;  /* 0x0000001000007947 */ /* 0x000fea0003800000 */
.L_x_22884:
[----:B------:R0:W5:Y:S02]  /*2db0*/  LDG.E.U8 R0, [R2.64] ;  /* 0x0000002402007981 */ /* 0x000164000c1e1100 */
.L_x_22861:
        /* <DEDUP_REMOVED lines=15> */
.L_x_22891:
[----:B------:R0:W-:Y:S01]  /*2eb0*/  STG.E.U8 [R16.64], R23 ;  /* 0x0000001710007986 */ /* 0x0001e2000c101124 */
[----:B------:R-:W-:Y:S05]  /*2ec0*/  BRA `(.L_x_22893) ;  /* 0x00000e9000007947 */ /* 0x000fea0003800000 */
.L_x_22890:
        /* <DEDUP_REMOVED lines=12> */
.L_x_22895:
[----:B------:R-:W-:-:S04]  /*2f90*/  LOP3.LUT R23, R23, 0xffff, RZ, 0xc0, !PT ;  /* 0x0000ffff17177812 */ /* 0x000fc800078ec0ff */
[----:B------:R-:W-:-:S05]  /*2fa0*/  PRMT R3, R23, 0x8880, RZ ;  /* 0x0000888017037816 */ /* 0x000fca00000000ff */
[----:B------:R0:W-:Y:S01]  /*2fb0*/  STG.E [R16.64], R3 ;  /* 0x0000000310007986 */ /* 0x0001e2000c101924 */
[----:B------:R-:W-:Y:S05]  /*2fc0*/  BRA `(.L_x_22893) ;  /* 0x00000d9000007947 */ /* 0x000fea0003800000 */
.L_x_22894:
[----:B------:R-:W-:-:S04]  /*2fd0*/  PRMT R3, R23, 0x8880, RZ ;  /* 0x0000888017037816 */ /* 0x000fc800000000ff */
[----:B------:R-:W-:-:S05]  /*2fe0*/  PRMT R3, R3, 0x7710, RZ ;  /* 0x0000771003037816 */ /* 0x000fca00000000ff */
[----:B------:R0:W-:Y:S01]  /*2ff0*/  STG.E.U16 [R16.64], R3 ;  /* 0x0000000310007986 */ /* 0x0001e2000c101524 */
[----:B------:R-:W-:Y:S05]  /*3000*/  BRA `(.L_x_22893) ;  /* 0x00000d5000007947 */ /* 0x000fea0003800000 */
.L_x_22889:
        /* <DEDUP_REMOVED lines=9> */
.L_x_22897:
[----:B------:R-:W0:Y:S02]  /*30a0*/  I2F.S8 R0, R23 ;  /* 0x0000001700007306 */ /* 0x000e240000001400 */
[----:B0-----:R-:W-:-:S05]  /*30b0*/  F2FP.PACK_AB R0, RZ, R0 ;  /* 0x00000000ff00723e */ /* 0x001fca00000000ff */
[----:B------:R0:W-:Y:S01]  /*30c0*/  STG.E.U16 [R16.64], R0 ;  /* 0x0000000010007986 */ /* 0x0001e2000c101524 */
[----:B------:R-:W-:Y:S05]  /*30d0*/  BRA `(.L_x_22893) ;  /* 0x00000c8000007947 */ /* 0x000fea0003800000 */
.L_x_22896:
        /* <DEDUP_REMOVED lines=10> */
.L_x_22899:
[----:B------:R-:W0:Y:S02]  /*3180*/  I2F.S8 R23, R23 ;  /* 0x0000001700177306 */ /* 0x000e240000001400 */
[----:B0-----:R-:W-:-:S04]  /*3190*/  F2FP.PACK_AB R3, RZ, R23 ;  /* 0x00000017ff03723e */ /* 0x001fc800000000ff */
[----:B------:R-:W-:-:S05]  /*31a0*/  PRMT R3, R3, 0x5410, RZ ;  /* 0x0000541003037816 */ /* 0x000fca00000000ff */
[----:B------:R0:W-:Y:S01]  /*31b0*/  STG.E [R16.64], R3 ;  /* 0x0000000310007986 */ /* 0x0001e2000c101924 */
[----:B------:R-:W-:Y:S05]  /*31c0*/  BRA `(.L_x_22893) ;  /* 0x00000b9000007947 */ /* 0x000fea0003800000 */
.L_x_22898:
[----:B------:R-:W-:-:S04]  /*31d0*/  PRMT R2, R23, 0x8880, RZ ;  /* 0x0000888017027816 */ /* 0x000fc800000000ff */
[----:B------:R-:W-:-:S06]  /*31e0*/  PRMT R2, R2, 0x7710, RZ ;  /* 0x0000771002027816 */ /* 0x000fcc00000000ff */
[----:B------:R-:W0:Y:S02]  /*31f0*/  I2F.F64.S16 R2, R2 ;  /* 0x0000000200027312 */ /* 0x000e240000101c00 */
[----:B0-----:R0:W-:Y:S01]  /*3200*/  STG.E.64 [R16.64], R2 ;  /* 0x0000000210007986 */ /* 0x0011e2000c101b24 */
[----:B------:R-:W-:Y:S05]  /*3210*/  BRA `(.L_x_22893) ;  /* 0x00000b4000007947 */ /* 0x000fea0003800000 */
.L_x_22888:
        /* <DEDUP_REMOVED lines=12> */
.L_x_22902:
[----:B------:R-:W-:Y:S01]  /*32e0*/  PRMT R4, R23, 0x8880, RZ ;  /* 0x0000888017047816 */ /* 0x000fe200000000ff */
[----:B------:R-:W-:-:S03]  /*32f0*/  CS2R R6, SRZ ;  /* 0x0000000000067805 */ /* 0x000fc6000001ff00 */
[----:B------:R-:W-:-:S06]  /*3300*/  PRMT R4, R4, 0x7710, RZ ;  /* 0x0000771004047816 */ /* 0x000fcc00000000ff */
[----:B------:R-:W0:Y:S02]  /*3310*/  I2F.F64.S16 R4, R4 ;  /* 0x0000000400047312 */ /* 0x000e240000101c00 */
[----:B0-----:R0:W-:Y:S01]  /*3320*/  STG.E.128 [R16.64], R4 ;  /* 0x0000000410007986 */ /* 0x0011e2000c101d24 */
[----:B------:R-:W-:Y:S05]  /*3330*/  BRA `(.L_x_22893) ;  /* 0x00000a2000007947 */ /* 0x000fea0003800000 */
.L_x_22901:
        /* <DEDUP_REMOVED lines=21> */
.L_x_22906:
[----:B------:R-:W-:Y:S05]  /*3490*/  BSYNC B0 ;  /* 0x0000000000007941 */ /* 0x000fea0003800000 */
.L_x_22905:
[----:B------:R-:W-:-:S05]  /*34a0*/  LOP3.LUT R3, R0, R3, RZ, 0xfc, !PT ;  /* 0x0000000300037212 */ /* 0x000fca00078efcff */
[----:B------:R0:W-:Y:S01]  /*34b0*/  STG.E.U8 [R16.64], R3 ;  /* 0x0000000310007986 */ /* 0x0001e2000c101124 */
[----:B------:R-:W-:Y:S05]  /*34c0*/  BRA `(.L_x_22893) ;  /* 0x0000089000007947 */ /* 0x000fea0003800000 */
.L_x_22904:
        /* <DEDUP_REMOVED lines=13> */
.L_x_22908:
[----:B------:R-:W-:Y:S01]  /*35a0*/  IMAD.MOV.U32 R0, RZ, RZ, 0x7f ;  /* 0x0000007fff007424 */ /* 0x000fe200078e00ff */
[----:B------:R-:W-:-:S04]  /*35b0*/  ISETP.GT.U32.AND P0, PT, R2, 0x7f800000, PT ;  /* 0x7f8000000200780c */ /* 0x000fc80003f04070 */
[----:B------:R-:W-:-:S04]  /*35c0*/  SEL R0, R0, 0x7c, P0 ;  /* 0x0000007c00007807 */ /* 0x000fc80000000000 */
.L_x_22909:
[----:B------:R-:W-:Y:S05]  /*35d0*/  BSYNC B0 ;  /* 0x0000000000007941 */ /* 0x000fea0003800000 */
.L_x_22907:
[----:B------:R-:W-:-:S04]  /*35e0*/  LOP3.LUT R2, R23, 0x80000000, RZ, 0xc0, !PT ;  /* 0x8000000017027812 */ /* 0x000fc800078ec0ff */
[----:B------:R-:W-:-:S04]  /*35f0*/  SHF.R.U32.HI R3, RZ, 0x18, R2 ;  /* 0x00000018ff037819 */ /* 0x000fc80000011602 */
[----:B------:R-:W-:-:S05]  /*3600*/  LOP3.LUT R3, R0, R3, RZ, 0xfc, !PT ;  /* 0x0000000300037212 */ /* 0x000fca00078efcff */
[----:B------:R0:W-:Y:S01]  /*3610*/  STG.E.U8 [R16.64], R3 ;  /* 0x0000000310007986 */ /* 0x0001e2000c101124 */
[----:B------:R-:W-:Y:S05]  /*3620*/  BRA `(.L_x_22893) ;  /* 0x0000073000007947 */ /* 0x000fea0003800000 */
.L_x_22903:
[----:B------:R-:W0:Y:S02]  /*3630*/  I2F.S8 R0, R23 ;  /* 0x0000001700007306 */ /* 0x000e240000001400 */
[----:B0-----:R-:W-:-:S05]  /*3640*/  F2FP.BF16.PACK_AB R0, RZ, R0 ;  /* 0x00000000ff00723e */ /* 0x001fca00000010ff */
[----:B------:R0:W-:Y:S01]  /*3650*/  STG.E.U16 [R16.64], R0 ;  /* 0x0000000010007986 */ /* 0x0001e2000c101524 */
[----:B------:R-:W-:Y:S05]  /*3660*/  BRA `(.L_x_22893) ;  /* 0x000006f000007947 */ /* 0x000fea0003800000 */
.L_x_22900:
        /* <DEDUP_REMOVED lines=12> */
.L_x_22912:
        /* <DEDUP_REMOVED lines=17> */
.L_x_22915:
[----:B------:R-:W-:-:S04]  /*3840*/  LOP3.LUT R2, R23, 0x80000000, RZ, 0xc0, !PT ;  /* 0x8000000017027812 */ /* 0x000fc800078ec0ff */
[----:B------:R-:W-:-:S04]  /*3850*/  SHF.R.U32.HI R3, RZ, 0x18, R2 ;  /* 0x00000018ff037819 */ /* 0x000fc80000011602 */
[----:B------:R-:W-:-:S04]  /*3860*/  LOP3.LUT R0, R0, R3, RZ, 0xfc, !PT ;  /* 0x0000000300007212 */ /* 0x000fc800078efcff */
[----:B------:R-:W-:Y:S02]  /*3870*/  PRMT R8, R0, 0x7610, R8 ;  /* 0x0000761000087816 */ /* 0x000fe40000000008 */
.L_x_22914:
[----:B------:R-:W-:Y:S05]  /*3880*/  BSYNC B0 ;  /* 0x0000000000007941 */ /* 0x000fea0003800000 */
.L_x_22913:
[----:B------:R0:W-:Y:S01]  /*3890*/  STG.E.U8 [R16.64], R8 ;  /* 0x0000000810007986 */ /* 0x0001e2000c101124 */
[----:B------:R-:W-:Y:S05]  /*38a0*/  BRA `(.L_x_22893) ;  /* 0x000004b000007947 */ /* 0x000fea0003800000 */
.L_x_22911:
        /* <DEDUP_REMOVED lines=17> */
.L_x_22918:
[----:B------:R-:W-:-:S04]  /*39c0*/  LOP3.LUT R2, R23, 0x80000000, RZ, 0xc0, !PT ;  /* 0x8000000017027812 */ /* 0x000fc800078ec0ff */
[----:B------:R-:W-:-:S04]  /*39d0*/  SHF.R.U32.HI R3, RZ, 0x18, R2 ;  /* 0x00000018ff037819 */ /* 0x000fc80000011602 */
[----:B------:R-:W-:-:S04]  /*39e0*/  LOP3.LUT R0, R0, R3, RZ, 0xfc, !PT ;  /* 0x0000000300007212 */ /* 0x000fc800078efcff */
[----:B------:R-:W-:Y:S02]  /*39f0*/  PRMT R8, R0, 0x7610, R8 ;  /* 0x0000761000087816 */ /* 0x000fe40000000008 */
.L_x_22917:
[----:B------:R-:W-:Y:S05]  /*3a00*/  BSYNC B0 ;  /* 0x0000000000007941 */ /* 0x000fea0003800000 */
.L_x_22916:
[----:B------:R0:W-:Y:S01]  /*3a10*/  STG.E.U8 [R16.64], R8 ;  /* 0x0000000810007986 */ /* 0x0001e2000c101124 */
[----:B------:R-:W-:Y:S05]  /*3a20*/  BRA `(.L_x_22893) ;  /* 0x0000033000007947 */ /* 0x000fea0003800000 */
.L_x_22910:
        /* <DEDUP_REMOVED lines=22> */
.L_x_22892:
        /* <DEDUP_REMOVED lines=20> */
.L_x_22920:
[----:B------:R-:W-:-:S04]  /*3cd0*/  LOP3.LUT R23, R23, 0xffff, RZ, 0xc0, !PT ;  /* 0x0000ffff17177812 */ /* 0x000fc800078ec0ff */
[----:B------:R-:W-:-:S05]  /*3ce0*/  PRMT R23, R23, 0x8880, RZ ;  /* 0x0000888017177816 */ /* 0x000fca00000000ff */
[----:B------:R-:W-:-:S05]  /*3cf0*/  IMAD.MOV.U32 R2, RZ, RZ, R23 ;  /* 0x000000ffff027224 */ /* 0x000fca00078e0017 */
[----:B------:R-:W-:-:S05]  /*3d00*/  SHF.R.S32.HI R3, RZ, 0x1f, R2 ;  /* 0x0000001fff037819 */ /* 0x000fca0000011402 */
[----:B------:R0:W-:Y:S01]  /*3d10*/  STG.E.64 [R16.64], R2 ;  /* 0x0000000210007986 */ /* 0x0001e2000c101b24 */
[----:B------:R-:W-:Y:S05]  /*3d20*/  BRA `(.L_x_22893) ;  /* 0x0000003000007947 */ /* 0x000fea0003800000 */
.L_x_22919:
[----:B------:R-:W-:-:S04]  /*3d30*/  LOP3.LUT R23, R23, 0xffff, RZ, 0xc0, !PT ;  /* 0x0000ffff17177812 */ /* 0x000fc800078ec0ff */
[----:B------:R-:W-:-:S05]  /*3d40*/  PRMT R3, R23, 0x8880, RZ ;  /* 0x0000888017037816 */ /* 0x000fca00000000ff */
[----:B------:R0:W-:Y:S02]  /*3d50*/  STG.E [R16.64], R3 ;  /* 0x0000000310007986 */ /* 0x0001e4000c101924 */
.L_x_22893:
[----:B------:R-:W-:-:S05]  /*3d60*/  IMAD R18, R19, 0x200, R18 ;  /* 0x0000020013127824 */ /* 0x000fca00078e0212 */
[----:B0-----:R-:W-:Y:S02]  /*3d70*/  IADD3 R23, R18, 0x80, RZ ;  /* 0x0000008012177810 */ /* 0x001fe40007ffe0ff */
.L_x_22822:
[----:B------:R-:W-:Y:S05]  /*3d80*/  BSYNC B6 ;  /* 0x0000000000067941 */ /* 0x000fea0003800000 */
.L_x_22821:
        /* <DEDUP_REMOVED lines=258> */
.L_x_22923:
        /* <DEDUP_REMOVED lines=18> */
.L_x_22927:
[----:B------:R0:W5:Y:S01]  /*4ed0*/  LDG.E.U8 R19, [R2.64] ;  /* 0x0000002402137981 */ /* 0x000162000c1e1100 */
[----:B------:R-:W-:Y:S05]  /*4ee0*/  BRA `(.L_x_22929) ;  /* 0x00000d8000007947 */ /* 0x000fea0003800000 */
.L_x_22926:
        /* <DEDUP_REMOVED lines=8> */
.L_x_22931:
[----:B------:R0:W5:Y:S01]  /*4f70*/  LDG.E.U8 R19, [R2.64] ;  /* 0x0000002402137981 */ /* 0x000162000c1e1100 */
[----:B------:R-:W-:Y:S05]  /*4f80*/  BRA `(.L_x_22929) ;  /* 0x00000ce000007947 */ /* 0x000fea0003800000 */
.L_x_22930:
[----:B------:R0:W5:Y:S01]  /*4f90*/  LDG.E.U16 R19, [R2.64] ;  /* 0x0000002402137981 */ /* 0x000162000c1e1500 */
[----:B------:R-:W-:Y:S05]  /*4fa0*/  BRA `(.L_x_22929) ;  /* 0x00000cc000007947 */ /* 0x000fea0003800000 */
.L_x_22925:
        /* <DEDUP_REMOVED lines=9> */
.L_x_22933:
[----:B------:R-:W2:Y:S02]  /*5040*/  LDG.E.U16 R0, [R2.64] ;  /* 0x0000002402007981 */ /* 0x000ea4000c1e1500 */
[----:B--2---:R-:W-:-:S06]  /*5050*/  HADD2.F32 R0, -RZ, R0.H0_H0 ;  /* 0x20000000ff007230 */ /* 0x004fcc0000004100 */
[----:B------:R-:W0:Y:S02]  /*5060*/  F2I.FTZ.TRUNC.NTZ R0, R0 ;  /* 0x0000000000007305 */ /* 0x000e24000021f100 */
[----:B0-----:R-:W-:Y:S01]  /*5070*/  PRMT R19, R0, 0x7610, R19 ;  /* 0x0000761000137816 */ /* 0x001fe20000000013 */
[----:B------:R-:W-:Y:S05]  /*5080*/  BRA `(.L_x_22929) ;  /* 0x00000be000007947 */ /* 0x000fea0003800000 */
.L_x_22932:
        /* <DEDUP_REMOVED lines=9> */
.L_x_22935:
[----:B------:R-:W2:Y:S02]  /*5120*/  LDG.E.U16 R2, [R2.64] ;  /* 0x0000002402027981 */ /* 0x000ea4000c1e1500 */
[----:B--2---:R-:W-:-:S06]  /*5130*/  HADD2.F32 R0, -RZ, R2.H0_H0 ;  /* 0x20000002ff007230 */ /* 0x004fcc0000004100 */
[----:B------:R-:W0:Y:S02]  /*5140*/  F2I.FTZ.TRUNC.NTZ R0, R0 ;  /* 0x0000000000007305 */ /* 0x000e24000021f100 */
[----:B0-----:R-:W-:Y:S01]  /*5150*/  PRMT R19, R0, 0x7610, R19 ;  /* 0x0000761000137816 */ /* 0x001fe20000000013 */
[----:B------:R-:W-:Y:S05]  /*5160*/  BRA `(.L_x_22929) ;  /* 0x00000b0000007947 */ /* 0x000fea0003800000 */
.L_x_22934:
[----:B------:R-:W2:Y:S02]  /*5170*/  LDG.E.64 R2, [R2.64] ;  /* 0x0000002402027981 */ /* 0x000ea4000c1e1b00 */
[----:B--2---:R0:W1:Y:S01]  /*5180*/  F2I.F64.TRUNC R19, R2 ;  /* 0x0000000200137311 */ /* 0x004062000030d100 */
[----:B------:R-:W-:Y:S05]  /*5190*/  BRA `(.L_x_22929) ;  /* 0x00000ad000007947 */ /* 0x000fea0003800000 */
.L_x_22924:
        /* <DEDUP_REMOVED lines=12> */
.L_x_22938:
[----:B------:R-:W2:Y:S02]  /*5260*/  LDG.E.64 R2, [R2.64] ;  /* 0x0000002402027981 */ /* 0x000ea4000c1e1b00 */
[----:B--2---:R0:W1:Y:S01]  /*5270*/  F2I.F64.TRUNC R19, R2 ;  /* 0x0000000200137311 */ /* 0x004062000030d100 */
[----:B------:R-:W-:Y:S05]  /*5280*/  BRA `(.L_x_22929) ;  /* 0x000009e000007947 */ /* 0x000fea0003800000 */
.L_x_22937:
        /* <DEDUP_REMOVED lines=28> */
.L_x_22940:
        /* <DEDUP_REMOVED lines=15> */
.L_x_22939:
[----:B------:R-:W2:Y:S02]  /*5540*/  LDG.E.U16 R0, [R2.64] ;  /* 0x0000002402007981 */ /* 0x000ea4000c1e1500 */
[----:B--2---:R-:W-:-:S06]  /*5550*/  PRMT R0, RZ, 0x5410, R0 ;  /* 0x00005410ff007816 */ /* 0x004fcc0000000000 */
[----:B------:R-:W0:Y:S02]  /*5560*/  F2I.FTZ.TRUNC.NTZ R0, R0 ;  /* 0x0000000000007305 */ /* 0x000e24000021f100 */
[----:B0-----:R-:W-:Y:S01]  /*5570*/  PRMT R19, R0, 0x7610, R19 ;  /* 0x0000761000137816 */ /* 0x001fe20000000013 */
[----:B------:R-:W-:Y:S05]  /*5580*/  BRA `(.L_x_22929) ;  /* 0x000006e000007947 */ /* 0x000fea0003800000 */
.L_x_22936:
        /* <DEDUP_REMOVED lines=10> */
.L_x_22943:
        /* <DEDUP_REMOVED lines=21> */
.L_x_22947:
[----:B------:R-:W-:Y:S05]  /*5780*/  BSYNC B1 ;  /* 0x0000000000017941 */ /* 0x000fea0003800000 */
.L_x_22946:
[----:B------:R-:W-:Y:S01]  /*5790*/  LEA R3, R0, 0x3b800000, 0x17 ;  /* 0x3b80000000037811 */ /* 0x000fe200078eb8ff */
[----:B------:R-:W-:-:S05]  /*57a0*/  IMAD.SHL.U32 R0, R2, 0x100000, RZ ;  /* 0x0010000002007824 */ /* 0x000fca00078e00ff */
[----:B------:R-:W-:Y:S02]  /*57b0*/  LOP3.LUT R0, R3, R0, R4, 0xfe, !PT ;  /* 0x0000000003007212 */ /* 0x000fe400078efe04 */
.L_x_22945:
[----:B------:R-:W-:Y:S05]  /*57c0*/  BSYNC B0 ;  /* 0x0000000000007941 */ /* 0x000fea0003800000 */
.L_x_22944:
[----:B------:R-:W0:Y:S02]  /*57d0*/  F2I.FTZ.TRUNC.NTZ R0, R0 ;  /* 0x0000000000007305 */ /* 0x000e24000021f100 */
[----:B0-----:R-:W-:Y:S01]  /*57e0*/  PRMT R19, R0, 0x7610, R19 ;  /* 0x0000761000137816 */ /* 0x001fe20000000013 */
[----:B------:R-:W-:Y:S05]  /*57f0*/  BRA `(.L_x_22929) ;  /* 0x0000047000007947 */ /* 0x000fea0003800000 */
.L_x_22942:
        /* <DEDUP_REMOVED lines=21> */
.L_x_22951:
[----:B------:R-:W-:Y:S05]  /*5950*/  BSYNC B1 ;  /* 0x0000000000017941 */ /* 0x000fea0003800000 */
.L_x_22950:
[----:B------:R-:W-:Y:S01]  /*5960*/  LEA R3, R0, 0x37800000, 0x17 ;  /* 0x3780000000037811 */ /* 0x000fe200078eb8ff */
[----:B------:R-:W-:-:S05]  /*5970*/  IMAD.SHL.U32 R0, R2, 0x200000, RZ ;  /* 0x0020000002007824 */ /* 0x000fca00078e00ff */
[----:B------:R-:W-:Y:S02]  /*5980*/  LOP3.LUT R0, R3, R0, R4, 0xfe, !PT ;  /* 0x0000000003007212 */ /* 0x000fe400078efe04 */
.L_x_22949:
[----:B------:R-:W-:Y:S05]  /*5990*/  BSYNC B0 ;  /* 0x0000000000007941 */ /* 0x000fea0003800000 */
.L_x_22948:
[----:B------:R-:W0:Y:S02]  /*59a0*/  F2I.FTZ.TRUNC.NTZ R0, R0 ;  /* 0x0000000000007305 */ /* 0x000e24000021f100 */
[----:B0-----:R-:W-:Y:S01]  /*59b0*/  PRMT R19, R0, 0x7610, R19 ;  /* 0x0000761000137816 */ /* 0x001fe20000000013 */
[----:B------:R-:W-:Y:S05]  /*59c0*/  BRA `(.L_x_22929) ;  /* 0x000002a000007947 */ /* 0x000fea0003800000 */
.L_x_22941:
        /* <DEDUP_REMOVED lines=14> */
.L_x_22955:
[----:B------:R-:W-:Y:S05]  /*5ab0*/  BSYNC B0 ;  /* 0x0000000000007941 */ /* 0x000fea0003800000 */
.L_x_22954:
[----:B------:R-:W0:Y:S02]  /*5ac0*/  F2I.FTZ.TRUNC.NTZ R0, R0 ;  /* 0x0000000000007305 */ /* 0x000e24000021f100 */
[----:B0-----:R-:W-:Y:S01]  /*5ad0*/  PRMT R19, R0, 0x7610, R19 ;  /* 0x0000761000137816 */ /* 0x001fe20000000013 */
[----:B------:R-:W-:Y:S05]  /*5ae0*/  BRA `(.L_x_22929) ;  /* 0x0000018000007947 */ /* 0x000fea0003800000 */
.L_x_22928:
        /* <DEDUP_REMOVED lines=21> */
.L_x_22953:
[----:B------:R0:W5:Y:S01]  /*5c40*/  LDG.E.U8 R19, [R2.64] ;  /* 0x0000002402137981 */ /* 0x000162000c1e1100 */
[----:B------:R-:W-:Y:S05]  /*5c50*/  BRA `(.L_x_22929) ;  /* 0x0000001000007947 */ /* 0x000fea0003800000 */
.L_x_22952:
[----:B------:R0:W5:Y:S02]  /*5c60*/  LDG.E.U8 R19, [R2.64] ;  /* 0x0000002402137981 */ /* 0x000164000c1e1100 */
.L_x_22929:
        /* <DEDUP_REMOVED lines=16> */
.L_x_22959:
[----:B------:R0:W5:Y:S01]  /*5d70*/  LDG.E.U8 R0, [R2.64] ;  /* 0x0000002402007981 */ /* 0x000162000c1e1100 */
[----:B------:R-:W-:Y:S05]  /*5d80*/  BRA `(.L_x_22961) ;  /* 0x00000d7000007947 */ /* 0x000fea0003800000 */
.L_x_22958:
        /* <DEDUP_REMOVED lines=8> */
.L_x_22963:
[----:B------:R0:W5:Y:S01]  /*5e10*/  LDG.E.U8 R0, [R2.64] ;  /* 0x0000002402007981 */ /* 0x000162000c1e1100 */
[----:B------:R-:W-:Y:S05]  /*5e20*/  BRA `(.L_x_22961) ;  /* 0x00000cd000007947 */ /* 0x000fea0003800000 */
.L_x_22962:
[----:B------:R0:W5:Y:S01]  /*5e30*/  LDG.E.U16 R0, [R2.64] ;  /* 0x0000002402007981 */ /* 0x000162000c1e1500 */
[----:B------:R-:W-:Y:S05]  /*5e40*/  BRA `(.L_x_22961) ;  /* 0x00000cb000007947 */ /* 0x000fea0003800000 */
.L_x_22957:
        /* <DEDUP_REMOVED lines=9> */
.L_x_22965:
[----:B------:R-:W2:Y:S02]  /*5ee0*/  LDG.E.U16 R4, [R2.64] ;  /* 0x0000002402047981 */ /* 0x000ea4000c1e1500 */
[----:B--2---:R-:W-:-:S06]  /*5ef0*/  HADD2.F32 R4, -RZ, R4.H0_H0 ;  /* 0x20000004ff047230 */ /* 0x004fcc0000004100 */
[----:B------:R-:W0:Y:S02]  /*5f00*/  F2I.FTZ.TRUNC.NTZ R4, R4 ;  /* 0x0000000400047305 */ /* 0x000e24000021f100 */
[----:B0-----:R-:W-:Y:S01]  /*5f10*/  PRMT R0, R4, 0x7610, R0 ;  /* 0x0000761004007816 */ /* 0x001fe20000000000 */
[----:B------:R-:W-:Y:S05]  /*5f20*/  BRA `(.L_x_22961) ;  /* 0x00000bd000007947 */ /* 0x000fea0003800000 */
.L_x_22964:
        /* <DEDUP_REMOVED lines=9> */
.L_x_22967:
[----:B------:R-:W2:Y:S02]  /*5fc0*/  LDG.E.U16 R2, [R2.64] ;  /* 0x0000002402027981 */ /* 0x000ea4000c1e1500 */
[----:B--2---:R-:W-:-:S06]  /*5fd0*/  HADD2.F32 R4, -RZ, R2.H0_H0 ;  /* 0x20000002ff047230 */ /* 0x004fcc0000004100 */
[----:B------:R-:W0:Y:S02]  /*5fe0*/  F2I.FTZ.TRUNC.NTZ R4, R4 ;  /* 0x0000000400047305 */ /* 0x000e24000021f100 */
[----:B0-----:R-:W-:Y:S01]  /*5ff0*/  PRMT R0, R4, 0x7610, R0 ;  /* 0x0000761004007816 */ /* 0x001fe20000000000 */
[----:B------:R-:W-:Y:S05]  /*6000*/  BRA `(.L_x_22961) ;  /* 0x00000af000007947 */ /* 0x000fea0003800000 */
.L_x_22966:
[----:B------:R-:W2:Y:S02]  /*6010*/  LDG.E.64 R2, [R2.64] ;  /* 0x0000002402027981 */ /* 0x000ea4000c1e1b00 */
[----:B--2---:R0:W2:Y:S01]  /*6020*/  F2I.F64.TRUNC R0, R2 ;  /* 0x0000000200007311 */ /* 0x0040a2000030d100 */
[----:B------:R-:W-:Y:S05]  /*6030*/  BRA `(.L_x_22961) ;  /* 0x00000ac000007947 */ /* 0x000fea0003800000 */
.L_x_22956:
        /* <DEDUP_REMOVED lines=12> */
.L_x_22970:
[----:B------:R-:W2:Y:S02]  /*6100*/  LDG.E.64 R2, [R2.64] ;  /* 0x0000002402027981 */ /* 0x000ea4000c1e1b00 */
[----:B--2---:R0:W2:Y:S01]  /*6110*/  F2I.F64.TRUNC R0, R2 ;  /* 0x0000000200007311 */ /* 0x0040a2000030d100 */
[----:B------:R-:W-:Y:S05]  /*6120*/  BRA `(.L_x_22961) ;  /* 0x000009d000007947 */ /* 0x000fea0003800000 */
.L_x_22969:
        /* <DEDUP_REMOVED lines=28> */
.L_x_22972:
        /* <DEDUP_REMOVED lines=15> */
.L_x_22971:
[----:B------:R-:W2:Y:S02]  /*63e0*/  LDG.E.U16 R2, [R2.64] ;  /* 0x0000002402027981 */ /* 0x000ea4000c1e1500 */
[----:B--2---:R-:W-:-:S04]  /*63f0*/  PRMT R2, RZ, 0x5410, R2 ;  /* 0x00005410ff027816 */ /* 0x004fc80000000002 */
[----:B------:R0:W2:Y:S01]  /*6400*/  F2I.FTZ.TRUNC.NTZ R0, R2 ;  /* 0x0000000200007305 */ /* 0x0000a2000021f100 */
[----:B------:R-:W-:Y:S05]  /*6410*/  BRA `(.L_x_22961) ;  /* 0x000006e000007947 */ /* 0x000fea0003800000 */
.L_x_22968:
        /* <DEDUP_REMOVED lines=10> */
.L_x_22975:
        /* <DEDUP_REMOVED lines=21> */
.L_x_22979:
[----:B------:R-:W-:Y:S05]  /*6610*/  BSYNC B1 ;  /* 0x0000000000017941 */ /* 0x000fea0003800000 */
.L_x_22978:
[----:B------:R-:W-:Y:S01]  /*6620*/  IMAD.SHL.U32 R2, R2, 0x100000, RZ ;  /* 0x0010000002027824 */ /* 0x000fe200078e00ff */
[----:B------:R-:W-:-:S04]  /*6630*/  LEA R3, R0, 0x3b800000, 0x17 ;  /* 0x3b80000000037811 */ /* 0x000fc800078eb8ff */
[----:B------:R-:W-:Y:S02]  /*6640*/  LOP3.LUT R4, R3, R2, R4, 0xfe, !PT ;  /* 0x0000000203047212 */ /* 0x000fe400078efe04 */
.L_x_22977:
[----:B------:R-:W-:Y:S05]  /*6650*/  BSYNC B0 ;  /* 0x0000000000007941 */ /* 0x000fea0003800000 */
.L_x_22976:
[----:B------:R-:W0:Y:S02]  /*6660*/  F2I.FTZ.TRUNC.NTZ R4, R4 ;  /* 0x0000000400047305 */ /* 0x000e24000021f100 */
[----:B0-----:R-:W-:Y:S01]  /*6670*/  PRMT R0, R4, 0x7610, R0 ;  /* 0x0000761004007816 */ /* 0x001fe20000000000 */
[----:B------:R-:W-:Y:S05]  /*6680*/  BRA `(.L_x_22961) ;  /* 0x0000047000007947 */ /* 0x000fea0003800000 */
.L_x_22974:
        /* <DEDUP_REMOVED lines=21> */
.L_x_22983:
[----:B------:R-:W-:Y:S05]  /*67e0*/  BSYNC B1 ;  /* 0x0000000000017941 */ /* 0x000fea0003800000 */
.L_x_22982:
[----:B------:R-:W-:Y:S01]  /*67f0*/  IMAD.SHL.U32 R2, R2, 0x200000, RZ ;  /* 0x0020000002027824 */ /* 0x000fe200078e00ff */
[----:B------:R-:W-:-:S04]  /*6800*/  LEA R3, R0, 0x37800000, 0x17 ;  /* 0x3780000000037811 */ /* 0x000fc800078eb8ff */
[----:B------:R-:W-:Y:S02]  /*6810*/  LOP3.LUT R4, R3, R2, R4, 0xfe, !PT ;  /* 0x0000000203047212 */ /* 0x000fe400078efe04 */
.L_x_22981:
[----:B------:R-:W-:Y:S05]  /*6820*/  BSYNC B0 ;  /* 0x0000000000007941 */ /* 0x000fea0003800000 */
.L_x_22980:
[----:B------:R-:W0:Y:S02]  /*6830*/  F2I.FTZ.TRUNC.NTZ R4, R4 ;  /* 0x0000000400047305 */ /* 0x000e24000021f100 */
[----:B0-----:R-:W-:Y:S01]  /*6840*/  PRMT R0, R4, 0x7610, R0 ;  /* 0x0000761004007816 */ /* 0x001fe20000000000 */
[----:B------:R-:W-:Y:S05]  /*6850*/  BRA `(.L_x_22961) ;  /* 0x000002a000007947 */ /* 0x000fea0003800000 */
.L_x_22973:
        /* <DEDUP_REMOVED lines=14> */
.L_x_22987:
[----:B------:R-:W-:Y:S05]  /*6940*/  BSYNC B0 ;  /* 0x0000000000007941 */ /* 0x000fea0003800000 */
.L_x_22986:
[----:B------:R-:W0:Y:S02]  /*6950*/  F2I.FTZ.TRUNC.NTZ R4, R4 ;  /* 0x0000000400047305 */ /* 0x000e24000021f100 */
[----:B0-----:R-:W-:Y:S01]  /*6960*/  PRMT R0, R4, 0x7610, R0 ;  /* 0x0000761004007816 */ /* 0x001fe20000000000 */
[----:B------:R-:W-:Y:S05]  /*6970*/  BRA `(.L_x_22961) ;  /* 0x0000018000007947 */ /* 0x000fea0003800000 */
.L_x_22960:
        /* <DEDUP_REMOVED lines=21> */
.L_x_22985:
[----:B------:R0:W5:Y:S01]  /*6ad0*/  LDG.E.U8 R0, [R2.64] ;  /* 0x0000002402007981 */ /* 0x000162000c1e1100 */
[----:B------:R-:W-:Y:S05]  /*6ae0*/  BRA `(.L_x_22961) ;  /* 0x0000001000007947 */ /* 0x000fea0003800000 */
.L_x_22984:
[----:B------:R0:W5:Y:S02]  /*6af0*/  LDG.E.U8 R0, [R2.64] ;  /* 0x0000002402007981 */ /* 0x000164000c1e1100 */
.L_x_22961:
        /* <DEDUP_REMOVED lines=15> */
.L_x_22991:
[----:B------:R0:W-:Y:S01]  /*6bf0*/  STG.E.U8 [R16.64], R19 ;  /* 0x0000001310007986 */ /* 0x0001e2000c101124 */
[----:B------:R-:W-:Y:S05]  /*6c00*/  BRA `(.L_x_22993) ;  /* 0x00000e9000007947 */ /* 0x000fea0003800000 */
.L_x_22990:
        /* <DEDUP_REMOVED lines=12> */
.L_x_22995:
[----:B------:R-:W-:-:S04]  /*6cd0*/  LOP3.LUT R19, R19, 0xffff, RZ, 0xc0, !PT ;  /* 0x0000ffff13137812 */ /* 0x000fc800078ec0ff */
[----:B------:R-:W-:-:S05]  /*6ce0*/  PRMT R3, R19, 0x8880, RZ ;  /* 0x0000888013037816 */ /* 0x000fca00000000ff */
[----:B------:R0:W-:Y:S01]  /*6cf0*/  STG.E [R16.64], R3 ;  /* 0x0000000310007986 */ /* 0x0001e2000c101924 */
[----:B------:R-:W-:Y:S05]  /*6d00*/  BRA `(.L_x_22993) ;  /* 0x00000d9000007947 */ /* 0x000fea0003800000 */
.L_x_22994:
[----:B------:R-:W-:-:S04]  /*6d10*/  PRMT R3, R19, 0x8880, RZ ;  /* 0x0000888013037816 */ /* 0x000fc800000000ff */
[----:B------:R-:W-:-:S05]  /*6d20*/  PRMT R3, R3, 0x7710, RZ ;  /* 0x0000771003037816 */ /* 0x000fca00000000ff */
[----:B------:R0:W-:Y:S01]  /*6d30*/  STG.E.U16 [R16.64], R3 ;  /* 0x0000000310007986 */ /* 0x0001e2000c101524 */
[----:B------:R-:W-:Y:S05]  /*6d40*/  BRA `(.L_x_22993) ;  /* 0x00000d5000007947 */ /* 0x000fea0003800000 */
.L_x_22989:
        /* <DEDUP_REMOVED lines=9> */
.L_x_22997:
[----:B------:R-:W0:Y:S02]  /*6de0*/  I2F.S8 R0, R19 ;  /* 0x0000001300007306 */ /* 0x000e240000001400 */
[----:B0-----:R-:W-:-:S05]  /*6df0*/  F2FP.PACK_AB R0, RZ, R0 ;  /* 0x00000000ff00723e */ /* 0x001fca00000000ff */
[----:B------:R0:W-:Y:S01]  /*6e00*/  STG.E.U16 [R16.64], R0 ;  /* 0x0000000010007986 */ /* 0x0001e2000c101524 */
[----:B------:R-:W-:Y:S05]  /*6e10*/  BRA `(.L_x_22993) ;  /* 0x00000c8000007947 */ /* 0x000fea0003800000 */
.L_x_22996:
        /* <DEDUP_REMOVED lines=10> */
.L_x_22999:
[----:B------:R-:W0:Y:S02]  /*6ec0*/  I2F.S8 R19, R19 ;  /* 0x0000001300137306 */ /* 0x000e240000001400 */
[----:B0-----:R-:W-:-:S04]  /*6ed0*/  F2FP.PACK_AB R3, RZ, R19 ;  /* 0x00000013ff03723e */ /* 0x001fc800000000ff */
[----:B------:R-:W-:-:S05]  /*6ee0*/  PRMT R3, R3, 0x5410, RZ ;  /* 0x0000541003037816 */ /* 0x000fca00000000ff */
[----:B------:R0:W-:Y:S01]  /*6ef0*/  STG.E [R16.64], R3 ;  /* 0x0000000310007986 */ /* 0x0001e2000c101924 */
[----:B------:R-:W-:Y:S05]  /*6f00*/  BRA `(.L_x_22993) ;  /* 0x00000b9000007947 */ /* 0x000fea0003800000 */
.L_x_22998:
[----:B------:R-:W-:-:S04]  /*6f10*/  PRMT R2, R19, 0x8880, RZ ;  /* 0x0000888013027816 */ /* 0x000fc800000000ff */
[----:B------:R-:W-:-:S06]  /*6f20*/  PRMT R2, R2, 0x7710, RZ ;  /* 0x0000771002027816 */ /* 0x000fcc00000000ff */
[----:B------:R-:W0:Y:S02]  /*6f30*/  I2F.F64.S16 R2, R2 ;  /* 0x0000000200027312 */ /* 0x000e240000101c00 */
[----:B0-----:R0:W-:Y:S01]  /*6f40*/  STG.E.64 [R16.64], R2 ;  /* 0x0000000210007986 */ /* 0x0011e2000c101b24 */
[----:B------:R-:W-:Y:S05]  /*6f50*/  BRA `(.L_x_22993) ;  /* 0x00000b4000007947 */ /* 0x000fea0003800000 */
.L_x_22988:
        /* <DEDUP_REMOVED lines=12> */
.L_x_23002:
[----:B------:R-:W-:Y:S01]  /*7020*/  PRMT R4, R19, 0x8880, RZ ;  /* 0x0000888013047816 */ /* 0x000fe200000000ff */
[----:B------:R-:W-:-:S03]  /*7030*/  CS2R R6, SRZ ;  /* 0x0000000000067805 */ /* 0x000fc6000001ff00 */
[----:B------:R-:W-:-:S06]  /*7040*/  PRMT R4, R4, 0x7710, RZ ;  /* 0x0000771004047816 */ /* 0x000fcc00000000ff */
[----:B------:R-:W0:Y:S02]  /*7050*/  I2F.F64.S16 R4, R4 ;  /* 0x0000000400047312 */ /* 0x000e240000101c00 */
[----:B0-----:R0:W-:Y:S01]  /*7060*/  STG.E.128 [R16.64], R4 ;  /* 0x0000000410007986 */ /* 0x0011e2000c101d24 */
[----:B------:R-:W-:Y:S05]  /*7070*/  BRA `(.L_x_22993) ;  /* 0x00000a2000007947 */ /* 0x000fea0003800000 */
.L_x_23001:
        /* <DEDUP_REMOVED lines=21> */
.L_x_23006:
[----:B------:R-:W-:Y:S05]  /*71d0*/  BSYNC B0 ;  /* 0x0000000000007941 */ /* 0x000fea0003800000 */
.L_x_23005:
[----:B------:R-:W-:-:S05]  /*71e0*/  LOP3.LUT R3, R0, R3, RZ, 0xfc, !PT ;  /* 0x0000000300037212 */ /* 0x000fca00078efcff */
[----:B------:R0:W-:Y:S01]  /*71f0*/  STG.E.U8 [R16.64], R3 ;  /* 0x0000000310007986 */ /* 0x0001e2000c101124 */
[----:B------:R-:W-:Y:S05]  /*7200*/  BRA `(.L_x_22993) ;  /* 0x0000089000007947 */ /* 0x000fea0003800000 */
.L_x_23004:
        /* <DEDUP_REMOVED lines=13> */
.L_x_23008:
[----:B------:R-:W-:Y:S01]  /*72e0*/  IMAD.MOV.U32 R0, RZ, RZ, 0x7f ;  /* 0x0000007fff007424 */ /* 0x000fe200078e00ff */
[----:B------:R-:W-:-:S04]  /*72f0*/  ISETP.GT.U32.AND P0, PT, R2, 0x7f800000, PT ;  /* 0x7f8000000200780c */ /* 0x000fc80003f04070 */
[----:B------:R-:W-:-:S04]  /*7300*/  SEL R0, R0, 0x7c, P0 ;  /* 0x0000007c00007807 */ /* 0x000fc80000000000 */
.L_x_23009:
[----:B------:R-:W-:Y:S05]  /*7310*/  BSYNC B0 ;  /* 0x0000000000007941 */ /* 0x000fea0003800000 */
.L_x_23007:
[----:B------:R-:W-:-:S04]  /*7320*/  LOP3.LUT R2, R19, 0x80000000, RZ, 0xc0, !PT ;  /* 0x8000000013027812 */ /* 0x000fc800078ec0ff */
[----:B------:R-:W-:-:S04]  /*7330*/  SHF.R.U32.HI R3, RZ, 0x18, R2 ;  /* 0x00000018ff037819 */ /* 0x000fc80000011602 */
[----:B------:R-:W-:-:S05]  /*7340*/  LOP3.LUT R3, R0, R3, RZ, 0xfc, !PT ;  /* 0x0000000300037212 */ /* 0x000fca00078efcff */
[----:B------:R0:W-:Y:S01]  /*7350*/  STG.E.U8 [R16.64], R3 ;  /* 0x0000000310007986 */ /* 0x0001e2000c101124 */
[----:B------:R-:W-:Y:S05]  /*7360*/  BRA `(.L_x_22993) ;  /* 0x0000073000007947 */ /* 0x000fea0003800000 */
.L_x_23003:
[----:B------:R-:W0:Y:S02]  /*7370*/  I2F.S8 R0, R19 ;  /* 0x0000001300007306 */ /* 0x000e240000001400 */
[----:B0-----:R-:W-:-:S05]  /*7380*/  F2FP.BF16.PACK_AB R0, RZ, R0 ;  /* 0x00000000ff00723e */ /* 0x001fca00000010ff */
[----:B------:R0:W-:Y:S01]  /*7390*/  STG.E.U16 [R16.64], R0 ;  /* 0x0000000010007986 */ /* 0x0001e2000c101524 */
[----:B------:R-:W-:Y:S05]  /*73a0*/  BRA `(.L_x_22993) ;  /* 0x000006f000007947 */ /* 0x000fea0003800000 */
.L_x_23000:
        /* <DEDUP_REMOVED lines=12> */
.L_x_23012:
        /* <DEDUP_REMOVED lines=17> */
.L_x_23015:
[----:B------:R-:W-:-:S04]  /*7580*/  LOP3.LUT R2, R19, 0x80000000, RZ, 0xc0, !PT ;  /* 0x8000000013027812 */ /* 0x000fc800078ec0ff */
[----:B------:R-:W-:-:S04]  /*7590*/  SHF.R.U32.HI R3, RZ, 0x18, R2 ;  /* 0x00000018ff037819 */ /* 0x000fc80000011602 */
[----:B------:R-:W-:-:S04]  /*75a0*/  LOP3.LUT R0, R0, R3, RZ, 0xfc, !PT ;  /* 0x0000000300007212 */ /* 0x000fc800078efcff */
[----:B------:R-:W-:Y:S02]  /*75b0*/  PRMT R8, R0, 0x7610, R8 ;  /* 0x0000761000087816 */ /* 0x000fe40000000008 */
.L_x_23014:
[----:B------:R-:W-:Y:S05]  /*75c0*/  BSYNC B0 ;  /* 0x0000000000007941 */ /* 0x000fea0003800000 */
.L_x_23013:
[----:B------:R0:W-:Y:S01]  /*75d0*/  STG.E.U8 [R16.64], R8 ;  /* 0x0000000810007986 */ /* 0x0001e2000c101124 */
[----:B------:R-:W-:Y:S05]  /*75e0*/  BRA `(.L_x_22993) ;  /* 0x000004b000007947 */ /* 0x000fea0003800000 */
.L_x_23011:
        /* <DEDUP_REMOVED lines=17> */
.L_x_23018:
[----:B------:R-:W-:-:S04]  /*7700*/  LOP3.LUT R2, R19, 0x80000000, RZ, 0xc0, !PT ;  /* 0x8000000013027812 */ /* 0x000fc800078ec0ff */
[----:B------:R-:W-:-:S04]  /*7710*/  SHF.R.U32.HI R3, RZ, 0x18, R2 ;  /* 0x00000018ff037819 */ /* 0x000fc80000011602 */
[----:B------:R-:W-:-:S04]  /*7720*/  LOP3.LUT R0, R0, R3, RZ, 0xfc, !PT ;  /* 0x0000000300007212 */ /* 0x000fc800078efcff */
[----:B------:R-:W-:Y:S02]  /*7730*/  PRMT R8, R0, 0x7610, R8 ;  /* 0x0000761000087816 */ /* 0x000fe40000000008 */
.L_x_23017:
[----:B------:R-:W-:Y:S05]  /*7740*/  BSYNC B0 ;  /* 0x0000000000007941 */ /* 0x000fea0003800000 */
.L_x_23016:
[----:B------:R0:W-:Y:S01]  /*7750*/  STG.E.U8 [R16.64], R8 ;  /* 0x0000000810007986 */ /* 0x0001e2000c101124 */
[----:B------:R-:W-:Y:S05]  /*7760*/  BRA `(.L_x_22993) ;  /* 0x0000033000007947 */ /* 0x000fea0003800000 */
.L_x_23010:
        /* <DEDUP_REMOVED lines=22> */
.L_x_22992:
        /* <DEDUP_REMOVED lines=20> */
.L_x_23020:
[----:B------:R-:W-:-:S04]  /*7a10*/  LOP3.LUT R19, R19, 0xffff, RZ, 0xc0, !PT ;  /* 0x0000ffff13137812 */ /* 0x000fc800078ec0ff */
[----:B------:R-:W-:-:S05]  /*7a20*/  PRMT R19, R19, 0x8880, RZ ;  /* 0x0000888013137816 */ /* 0x000fca00000000ff */
[----:B------:R-:W-:-:S05]  /*7a30*/  IMAD.MOV.U32 R2, RZ, RZ, R19 ;  /* 0x000000ffff027224 */ /* 0x000fca00078e0013 */
[----:B------:R-:W-:-:S05]  /*7a40*/  SHF.R.S32.HI R3, RZ, 0x1f, R2 ;  /* 0x0000001fff037819 */ /* 0x000fca0000011402 */
[----:B------:R0:W-:Y:S01]  /*7a50*/  STG.E.64 [R16.64], R2 ;  /* 0x0000000210007986 */ /* 0x0001e2000c101b24 */
[----:B------:R-:W-:Y:S05]  /*7a60*/  BRA `(.L_x_22993) ;  /* 0x0000003000007947 */ /* 0x000fea0003800000 */
.L_x_23019:
[----:B------:R-:W-:-:S04]  /*7a70*/  LOP3.LUT R19, R19, 0xffff, RZ, 0xc0, !PT ;  /* 0x0000ffff13137812 */ /* 0x000fc800078ec0ff */
[----:B------:R-:W-:-:S05]  /*7a80*/  PRMT R3, R19, 0x8880, RZ ;  /* 0x0000888013037816 */ /* 0x000fca00000000ff */
[----:B------:R0:W-:Y:S02]  /*7a90*/  STG.E [R16.64], R3 ;  /* 0x0000000310007986 */ /* 0x0001e4000c101924 */
.L_x_22993:
        /* <DEDUP_REMOVED lines=258> */
.L_x_23021:
        /* <DEDUP_REMOVED lines=18> */
.L_x_23025:
[----:B------:R0:W5:Y:S01]  /*8be0*/  LDG.E.U8 R19, [R2.64] ;  /* 0x0000002402137981 */ /* 0x000162000c1e1100 */
[----:B------:R-:W-:Y:S05]  /*8bf0*/  BRA `(.L_x_23027) ;  /* 0x00000d8000007947 */ /* 0x000fea0003800000 */
.L_x_23024:
        /* <DEDUP_REMOVED lines=8> */
.L_x_23029:
[----:B------:R0:W5:Y:S01]  /*8c80*/  LDG.E.U8 R19, [R2.64] ;  /* 0x0000002402137981 */ /* 0x000162000c1e1100 */
[----:B------:R-:W-:Y:S05]  /*8c90*/  BRA `(.L_x_23027) ;  /* 0x00000ce000007947 */ /* 0x000fea0003800000 */
.L_x_23028:
[----:B------:R0:W5:Y:S01]  /*8ca0*/  LDG.E.U16 R19, [R2.64] ;  /* 0x0000002402137981 */ /* 0x000162000c1e1500 */
[----:B------:R-:W-:Y:S05]  /*8cb0*/  BRA `(.L_x_23027) ;  /* 0x00000cc000007947 */ /* 0x000fea0003800000 */
.L_x_23023:
        /* <DEDUP_REMOVED lines=9> */
.L_x_23031:
[----:B------:R-:W2:Y:S02]  /*8d50*/  LDG.E.U16 R0, [R2.64] ;  /* 0x0000002402007981 */ /* 0x000ea4000c1e1500 */
[----:B--2---:R-:W-:-:S06]  /*8d60*/  HADD2.F32 R0, -RZ, R0.H0_H0 ;  /* 0x20000000ff007230 */ /* 0x004fcc0000004100 */
[----:B------:R-:W0:Y:S02]  /*8d70*/  F2I.FTZ.TRUNC.NTZ R0, R0 ;  /* 0x0000000000007305 */ /* 0x000e24000021f100 */
[----:B0-----:R-:W-:Y:S01]  /*8d80*/  PRMT R19, R0, 0x7610, R19 ;  /* 0x0000761000137816 */ /* 0x001fe20000000013 */
[----:B------:R-:W-:Y:S05]  /*8d90*/  BRA `(.L_x_23027) ;  /* 0x00000be000007947 */ /* 0x000fea0003800000 */
.L_x_23030:
        /* <DEDUP_REMOVED lines=9> */
.L_x_23033:
[----:B------:R-:W2:Y:S02]  /*8e30*/  LDG.E.U16 R2, [R2.64] ;  /* 0x0000002402027981 */ /* 0x000ea4000c1e1500 */
[----:B--2---:R-:W-:-:S06]  /*8e40*/  HADD2.F32 R0, -RZ, R2.H0_H0 ;  /* 0x20000002ff007230 */ /* 0x004fcc0000004100 */
[----:B------:R-:W0:Y:S02]  /*8e50*/  F2I.FTZ.TRUNC.NTZ R0, R0 ;  /* 0x0000000000007305 */ /* 0x000e24000021f100 */
[----:B0-----:R-:W-:Y:S01]  /*8e60*/  PRMT R19, R0, 0x7610, R19 ;  /* 0x0000761000137816 */ /* 0x001fe20000000013 */
[----:B------:R-:W-:Y:S05]  /*8e70*/  BRA `(.L_x_23027) ;  /* 0x00000b0000007947 */ /* 0x000fea0003800000 */
.L_x_23032:
[----:B------:R-:W2:Y:S02]  /*8e80*/  LDG.E.64 R2, [R2.64] ;  /* 0x0000002402027981 */ /* 0x000ea4000c1e1b00 */
[----:B--2---:R0:W1:Y:S01]  /*8e90*/  F2I.F64.TRUNC R19, R2 ;  /* 0x0000000200137311 */ /* 0x004062000030d100 */
[----:B------:R-:W-:Y:S05]  /*8ea0*/  BRA `(.L_x_23027) ;  /* 0x00000ad000007947 */ /* 0x000fea0003800000 */
.L_x_23022:
        /* <DEDUP_REMOVED lines=12> */
.L_x_23036:
[----:B------:R-:W2:Y:S02]  /*8f70*/  LDG.E.64 R2, [R2.64] ;  /* 0x0000002402027981 */ /* 0x000ea4000c1e1b00 */
[----:B--2---:R0:W1:Y:S01]  /*8f80*/  F2I.F64.TRUNC R19, R2 ;  /* 0x0000000200137311 */ /* 0x004062000030d100 */
[----:B------:R-:W-:Y:S05]  /*8f90*/  BRA `(.L_x_23027) ;  /* 0x000009e000007947 */ /* 0x000fea0003800000 */
.L_x_23035:
        /* <DEDUP_REMOVED lines=28> */
.L_x_23038:
        /* <DEDUP_REMOVED lines=15> */
.L_x_23037:
[----:B------:R-:W2:Y:S02]  /*9250*/  LDG.E.U16 R0, [R2.64] ;  /* 0x0000002402007981 */ /* 0x000ea4000c1e1500 */
[----:B--2---:R-:W-:-:S06]  /*9260*/  PRMT R0, RZ, 0x5410, R0 ;  /* 0x00005410ff007816 */ /* 0x004fcc0000000000 */
[----:B------:R-:W0:Y:S02]  /*9270*/  F2I.FTZ.TRUNC.NTZ R0, R0 ;  /* 0x0000000000007305 */ /* 0x000e24000021f100 */
[----:B0-----:R-:W-:Y:S01]  /*9280*/  PRMT R19, R0, 0x7610, R19 ;  /* 0x0000761000137816 */ /* 0x001fe20000000013 */
[----:B------:R-:W-:Y:S05]  /*9290*/  BRA `(.L_x_23027) ;  /* 0x000006e000007947 */ /* 0x000fea0003800000 */
.L_x_23034:
        /* <DEDUP_REMOVED lines=10> */
.L_x_23041:
        /* <DEDUP_REMOVED lines=21> */
.L_x_23045:
[----:B------:R-:W-:Y:S05]  /*9490*/  BSYNC B1 ;  /* 0x0000000000017941 */ /* 0x000fea0003800000 */
.L_x_23044:
[----:B------:R-:W-:Y:S01]  /*94a0*/  LEA R3, R0, 0x3b800000, 0x17 ;  /* 0x3b80000000037811 */ /* 0x000fe200078eb8ff */
[----:B------:R-:W-:-:S05]  /*94b0*/  IMAD.SHL.U32 R0, R2, 0x100000, RZ ;  /* 0x0010000002007824 */ /* 0x000fca00078e00ff */
[----:B------:R-:W-:Y:S02]  /*94c0*/  LOP3.LUT R0, R3, R0, R4, 0xfe, !PT ;  /* 0x0000000003007212 */ /* 0x000fe400078efe04 */
.L_x_23043:
[----:B------:R-:W-:Y:S05]  /*94d0*/  BSYNC B0 ;  /* 0x0000000000007941 */ /* 0x000fea0003800000 */
.L_x_23042:
[----:B------:R-:W0:Y:S02]  /*94e0*/  F2I.FTZ.TRUNC.NTZ R0, R0 ;  /* 0x0000000000007305 */ /* 0x000e24000021f100 */
[----:B0-----:R-:W-:Y:S01]  /*94f0*/  PRMT R19, R0, 0x7610, R19 ;  /* 0x0000761000137816 */ /* 0x001fe20000000013 */
[----:B------:R-:W-:Y:S05]  /*9500*/  BRA `(.L_x_23027) ;  /* 0x0000047000007947 */ /* 0x000fea0003800000 */
.L_x_23040:
        /* <DEDUP_REMOVED lines=21> */
.L_x_23049:
[----:B------:R-:W-:Y:S05]  /*9660*/  BSYNC B1 ;  /* 0x0000000000017941 */ /* 0x000fea0003800000 */
.L_x_23048:
[----:B------:R-:W-:Y:S01]  /*9670*/  LEA R3, R0, 0x37800000, 0x17 ;  /* 0x3780000000037811 */ /* 0x000fe200078eb8ff */
[----:B------:R-:W-:-:S05]  /*9680*/  IMAD.SHL.U32 R0, R2, 0x200000, RZ ;  /* 0x0020000002007824 */ /* 0x000fca00078e00ff */
[----:B------:R-:W-:Y:S02]  /*9690*/  LOP3.LUT R0, R3, R0, R4, 0xfe, !PT ;  /* 0x0000000003007212 */ /* 0x000fe400078efe04 */
.L_x_23047:
[----:B------:R-:W-:Y:S05]  /*96a0*/  BSYNC B0 ;  /* 0x0000000000007941 */ /* 0x000fea0003800000 */
.L_x_23046:
[----:B------:R-:W0:Y:S02]  /*96b0*/  F2I.FTZ.TRUNC.NTZ R0, R0 ;  /* 0x0000000000007305 */ /* 0x000e24000021f100 */
[----:B0-----:R-:W-:Y:S01]  /*96c0*/  PRMT R19, R0, 0x7610, R19 ;  /* 0x0000761000137816 */ /* 0x001fe20000000013 */
[----:B------:R-:W-:Y:S05]  /*96d0*/  BRA `(.L_x_23027) ;  /* 0x000002a000007947 */ /* 0x000fea0003800000 */
.L_x_23039:
        /* <DEDUP_REMOVED lines=14> */
.L_x_23053:
[----:B------:R-:W-:Y:S05]  /*97c0*/  BSYNC B0 ;  /* 0x0000000000007941 */ /* 0x000fea0003800000 */
.L_x_23052:
[----:B------:R-:W0:Y:S02]  /*97d0*/  F2I.FTZ.TRUNC.NTZ R0, R0 ;  /* 0x0000000000007305 */ /* 0x000e24000021f100 */
[----:B0-----:R-:W-:Y:S01]  /*97e0*/  PRMT R19, R0, 0x7610, R19 ;  /* 0x0000761000137816 */ /* 0x001fe20000000013 */
[----:B------:R-:W-:Y:S05]  /*97f0*/  BRA `(.L_x_23027) ;  /* 0x0000018000007947 */ /* 0x000fea0003800000 */
.L_x_23026:
        /* <DEDUP_REMOVED lines=21> */
.L_x_23051:
[----:B------:R0:W5:Y:S01]  /*9950*/  LDG.E.U8 R19, [R2.64] ;  /* 0x0000002402137981 */ /* 0x000162000c1e1100 */
[----:B------:R-:W-:Y:S05]  /*9960*/  BRA `(.L_x_23027) ;  /* 0x0000001000007947 */ /* 0x000fea0003800000 */
.L_x_23050:
[----:B------:R0:W5:Y:S02]  /*9970*/  LDG.E.U8 R19, [R2.64] ;  /* 0x0000002402137981 */ /* 0x000164000c1e1100 */
.L_x_23027:
        /* <DEDUP_REMOVED lines=16> */
.L_x_23057:
[----:B------:R0:W5:Y:S01]  /*9a80*/  LDG.E.U8 R0, [R2.64] ;  /* 0x0000002402007981 */ /* 0x000162000c1e1100 */
[----:B------:R-:W-:Y:S05]  /*9a90*/  BRA `(.L_x_23059) ;  /* 0x00000d7000007947 */ /* 0x000fea0003800000 */
.L_x_23056:
        /* <DEDUP_REMOVED lines=8> */
.L_x_23061:
[----:B------:R0:W5:Y:S01]  /*9b20*/  LDG.E.U8 R0, [R2.64] ;  /* 0x0000002402007981 */ /* 0x000162000c1e1100 */
[----:B------:R-:W-:Y:S05]  /*9b30*/  BRA `(.L_x_23059) ;  /* 0x00000cd000007947 */ /* 0x000fea0003800000 */
.L_x_23060:
[----:B------:R0:W5:Y:S01]  /*9b40*/  LDG.E.U16 R0, [R2.64] ;  /* 0x0000002402007981 */ /* 0x000162000c1e1500 */
[----:B------:R-:W-:Y:S05]  /*9b50*/  BRA `(.L_x_23059) ;  /* 0x00000cb000007947 */ /* 0x000fea0003800000 */
.L_x_23055:
        /* <DEDUP_REMOVED lines=9> */
.L_x_23063:
[----:B------:R-:W2:Y:S02]  /*9bf0*/  LDG.E.U16 R4, [R2.64] ;  /* 0x0000002402047981 */ /* 0x000ea4000c1e1500 */
[----:B--2---:R-:W-:-:S06]  /*9c00*/  HADD2.F32 R4, -RZ, R4.H0_H0 ;  /* 0x20000004ff047230 */ /* 0x004fcc0000004100 */
[----:B------:R-:W0:Y:S02]  /*9c10*/  F2I.FTZ.TRUNC.NTZ R4, R4 ;  /* 0x0000000400047305 */ /* 0x000e24000021f100 */
[----:B0-----:R-:W-:Y:S01]  /*9c20*/  PRMT R0, R4, 0x7610, R0 ;  /* 0x0000761004007816 */ /* 0x001fe20000000000 */
[----:B------:R-:W-:Y:S05]  /*9c30*/  BRA `(.L_x_23059) ;  /* 0x00000bd000007947 */ /* 0x000fea0003800000 */
.L_x_23062:
        /* <DEDUP_REMOVED lines=9> */
.L_x_23065:
[----:B------:R-:W2:Y:S02]  /*9cd0*/  LDG.E.U16 R2, [R2.64] ;  /* 0x0000002402027981 */ /* 0x000ea4000c1e1500 */
[----:B--2---:R-:W-:-:S06]  /*9ce0*/  HADD2.F32 R4, -RZ, R2.H0_H0 ;  /* 0x20000002ff047230 */ /* 0x004fcc0000004100 */
[----:B------:R-:W0:Y:S02]  /*9cf0*/  F2I.FTZ.TRUNC.NTZ R4, R4 ;  /* 0x0000000400047305 */ /* 0x000e24000021f100 */
[----:B0-----:R-:W-:Y:S01]  /*9d00*/  PRMT R0, R4, 0x7610, R0 ;  /* 0x0000761004007816 */ /* 0x001fe20000000000 */
[----:B------:R-:W-:Y:S05]  /*9d10*/  BRA `(.L_x_23059) ;  /* 0x00000af000007947 */ /* 0x000fea0003800000 */
.L_x_23064:
[----:B------:R-:W2:Y:S02]  /*9d20*/  LDG.E.64 R2, [R2.64] ;  /* 0x0000002402027981 */ /* 0x000ea4000c1e1b00 */
[----:B--2---:R0:W2:Y:S01]  /*9d30*/  F2I.F64.TRUNC R0, R2 ;  /* 0x0000000200007311 */ /* 0x0040a2000030d100 */
[----:B------:R-:W-:Y:S05]  /*9d40*/  BRA `(.L_x_23059) ;  /* 0x00000ac000007947 */ /* 0x000fea0003800000 */
.L_x_23054:
        /* <DEDUP_REMOVED lines=12> */
.L_x_23068:
[----:B------:R-:W2:Y:S02]  /*9e10*/  LDG.E.64 R2, [R2.64] ;  /* 0x0000002402027981 */ /* 0x000ea4000c1e1b00 */
[----:B--2---:R0:W2:Y:S01]  /*9e20*/  F2I.F64.TRUNC R0, R2 ;  /* 0x0000000200007311 */ /* 0x0040a2000030d100 */
[----:B------:R-:W-:Y:S05]  /*9e30*/  BRA `(.L_x_23059) ;  /* 0x000009d000007947 */ /* 0x000fea0003800000 */
.L_x_23067:
        /* <DEDUP_REMOVED lines=28> */
.L_x_23070:
        /* <DEDUP_REMOVED lines=15> */
.L_x_23069:
[----:B------:R-:W2:Y:S02]  /*a0f0*/  LDG.E.U16 R2, [R2.64] ;  /* 0x0000002402027981 */ /* 0x000ea4000c1e1500 */
[----:B--2---:R-:W-:-:S04]  /*a100*/  PRMT R2, RZ, 0x5410, R2 ;  /* 0x00005410ff027816 */ /* 0x004fc80000000002 */
[----:B------:R0:W2:Y:S01]  /*a110*/  F2I.FTZ.TRUNC.NTZ R0, R2 ;  /* 0x0000000200007305 */ /* 0x0000a2000021f100 */
[----:B------:R-:W-:Y:S05]  /*a120*/  BRA `(.L_x_23059) ;  /* 0x000006e000007947 */ /* 0x000fea0003800000 */
.L_x_23066:
        /* <DEDUP_REMOVED lines=10> */
.L_x_23073:
        /* <DEDUP_REMOVED lines=21> */
.L_x_23077:
[----:B------:R-:W-:Y:S05]  /*a320*/  BSYNC B1 ;  /* 0x0000000000017941 */ /* 0x000fea0003800000 */
.L_x_23076:
[----:B------:R-:W-:Y:S01]  /*a330*/  IMAD.SHL.U32 R2, R2, 0x100000, RZ ;  /* 0x0010000002027824 */ /* 0x000fe200078e00ff */
[----:B------:R-:W-:-:S04]  /*a340*/  LEA R3, R0, 0x3b800000, 0x17 ;  /* 0x3b80000000037811 */ /* 0x000fc800078eb8ff */
[----:B------:R-:W-:Y:S02]  /*a350*/  LOP3.LUT R4, R3, R2, R4, 0xfe, !PT ;  /* 0x0000000203047212 */ /* 0x000fe400078efe04 */
.L_x_23075:
[----:B------:R-:W-:Y:S05]  /*a360*/  BSYNC B0 ;  /* 0x0000000000007941 */ /* 0x000fea0003800000 */
.L_x_23074:
[----:B------:R-:W0:Y:S02]  /*a370*/  F2I.FTZ.TRUNC.NTZ R4, R4 ;  /* 0x0000000400047305 */ /* 0x000e24000021f100 */
[----:B0-----:R-:W-:Y:S01]  /*a380*/  PRMT R0, R4, 0x7610, R0 ;  /* 0x0000761004007816 */ /* 0x001fe20000000000 */
[----:B------:R-:W-:Y:S05]  /*a390*/  BRA `(.L_x_23059) ;  /* 0x0000047000007947 */ /* 0x000fea0003800000 */
.L_x_23072:
        /* <DEDUP_REMOVED lines=21> */
.L_x_23081:
[----:B------:R-:W-:Y:S05]  /*a4f0*/  BSYNC B1 ;  /* 0x0000000000017941 */ /* 0x000fea0003800000 */
.L_x_23080:
[----:B------:R-:W-:Y:S01]  /*a500*/  IMAD.SHL.U32 R2, R2, 0x200000, RZ ;  /* 0x0020000002027824 */ /* 0x000fe200078e00ff */
[----:B------:R-:W-:-:S04]  /*a510*/  LEA R3, R0, 0x37800000, 0x17 ;  /* 0x3780000000037811 */ /* 0x000fc800078eb8ff */
[----:B------:R-:W-:Y:S02]  /*a520*/  LOP3.LUT R4, R3, R2, R4, 0xfe, !PT ;  /* 0x0000000203047212 */ /* 0x000fe400078efe04 */
.L_x_23079:
[----:B------:R-:W-:Y:S05]  /*a530*/  BSYNC B0 ;  /* 0x0000000000007941 */ /* 0x000fea0003800000 */
.L_x_23078:
[----:B------:R-:W0:Y:S02]  /*a540*/  F2I.FTZ.TRUNC.NTZ R4, R4 ;  /* 0x0000000400047305 */ /* 0x000e24000021f100 */
[----:B0-----:R-:W-:Y:S01]  /*a550*/  PRMT R0, R4, 0x7610, R0 ;  /* 0x0000761004007816 */ /* 0x001fe20000000000 */
[----:B------:R-:W-:Y:S05]  /*a560*/  BRA `(.L_x_23059) ;  /* 0x000002a000007947 */ /* 0x000fea0003800000 */
.L_x_23071:
        /* <DEDUP_REMOVED lines=14> */
.L_x_23085:
[----:B------:R-:W-:Y:S05]  /*a650*/  BSYNC B0 ;  /* 0x0000000000007941 */ /* 0x000fea0003800000 */
.L_x_23084:
[----:B------:R-:W0:Y:S02]  /*a660*/  F2I.FTZ.TRUNC.NTZ R4, R4 ;  /* 0x0000000400047305 */ /* 0x000e24000021f100 */
[----:B0-----:R-:W-:Y:S01]  /*a670*/  PRMT R0, R4, 0x7610, R0 ;  /* 0x0000761004007816 */ /* 0x001fe20000000000 */
[----:B------:R-:W-:Y:S05]  /*a680*/  BRA `(.L_x_23059) ;  /* 0x0000018000007947 */ /* 0x000fea0003800000 */
.L_x_23058:
        /* <DEDUP_REMOVED lines=21> */
.L_x_23083:
[----:B------:R0:W5:Y:S01]  /*a7e0*/  LDG.E.U8 R0, [R2.64] ;  /* 0x0000002402007981 */ /* 0x000162000c1e1100 */
[----:B------:R-:W-:Y:S05]  /*a7f0*/  BRA `(.L_x_23059) ;  /* 0x0000001000007947 */ /* 0x000fea0003800000 */
.L_x_23082:
[----:B------:R0:W5:Y:S02]  /*a800*/  LDG.E.U8 R0, [R2.64] ;  /* 0x0000002402007981 */ /* 0x000164000c1e1100 */
.L_x_23059:
        /* <DEDUP_REMOVED lines=15> */
.L_x_23089:
[----:B------:R0:W-:Y:S01]  /*a900*/  STG.E.U8 [R16.64], R19 ;  /* 0x0000001310007986 */ /* 0x0001e2000c101124 */
[----:B------:R-:W-:Y:S05]  /*a910*/  BRA `(.L_x_23091) ;  /* 0x00000e9000007947 */ /* 0x000fea0003800000 */
.L_x_23088:
        /* <DEDUP_REMOVED lines=12> */
.L_x_23093:
[----:B------:R-:W-:-:S04]  /*a9e0*/  LOP3.LUT R19, R19, 0xffff, RZ, 0xc0, !PT ;  /* 0x0000ffff13137812 */ /* 0x000fc800078ec0ff */
[----:B------:R-:W-:-:S05]  /*a9f0*/  PRMT R3, R19, 0x8880, RZ ;  /* 0x0000888013037816 */ /* 0x000fca00000000ff */
[----:B------:R0:W-:Y:S01]  /*aa00*/  STG.E [R16.64], R3 ;  /* 0x0000000310007986 */ /* 0x0001e2000c101924 */
[----:B------:R-:W-:Y:S05]  /*aa10*/  BRA `(.L_x_23091) ;  /* 0x00000d9000007947 */ /* 0x000fea0003800000 */
.L_x_23092:
[----:B------:R-:W-:-:S04]  /*aa20*/  PRMT R3, R19, 0x8880, RZ ;  /* 0x0000888013037816 */ /* 0x000fc800000000ff */
[----:B------:R-:W-:-:S05]  /*aa30*/  PRMT R3, R3, 0x7710, RZ ;  /* 0x0000771003037816 */ /* 0x000fca00000000ff */
[----:B------:R0:W-:Y:S01]  /*aa40*/  STG.E.U16 [R16.64], R3 ;  /* 0x0000000310007986 */ /* 0x0001e2000c101524 */
[----:B------:R-:W-:Y:S05]  /*aa50*/  BRA `(.L_x_23091) ;  /* 0x00000d5000007947 */ /* 0x000fea0003800000 */
.L_x_23087:
        /* <DEDUP_REMOVED lines=9> */
.L_x_23095:
[----:B------:R-:W0:Y:S02]  /*aaf0*/  I2F.S8 R0, R19 ;  /* 0x0000001300007306 */ /* 0x000e240000001400 */
[----:B0-----:R-:W-:-:S05]  /*ab00*/  F2FP.PACK_AB R0, RZ, R0 ;  /* 0x00000000ff00723e */ /* 0x001fca00000000ff */
[----:B------:R0:W-:Y:S01]  /*ab10*/  STG.E.U16 [R16.64], R0 ;  /* 0x0000000010007986 */ /* 0x0001e2000c101524 */
[----:B------:R-:W-:Y:S05]  /*ab20*/  BRA `(.L_x_23091) ;  /* 0x00000c8000007947 */ /* 0x000fea0003800000 */
.L_x_23094:
        /* <DEDUP_REMOVED lines=10> */
.L_x_23097:
[----:B------:R-:W0:Y:S02]  /*abd0*/  I2F.S8 R19, R19 ;  /* 0x0000001300137306 */ /* 0x000e240000001400 */
[----:B0-----:R-:W-:-:S04]  /*abe0*/  F2FP.PACK_AB R3, RZ, R19 ;  /* 0x00000013ff03723e */ /* 0x001fc800000000ff */
[----:B------:R-:W-:-:S05]  /*abf0*/  PRMT R3, R3, 0x5410, RZ ;  /* 0x0000541003037816 */ /* 0x000fca00000000ff */
[----:B------:R0:W-:Y:S01]  /*ac00*/  STG.E [R16.64], R3 ;  /* 0x0000000310007986 */ /* 0x0001e2000c101924 */
[----:B------:R-:W-:Y:S05]  /*ac10*/  BRA `(.L_x_23091) ;  /* 0x00000b9000007947 */ /* 0x000fea0003800000 */
.L_x_23096:
[----:B------:R-:W-:-:S04]  /*ac20*/  PRMT R2, R19, 0x8880, RZ ;  /* 0x0000888013027816 */ /* 0x000fc800000000ff */
[----:B------:R-:W-:-:S06]  /*ac30*/  PRMT R2, R2, 0x7710, RZ ;  /* 0x0000771002027816 */ /* 0x000fcc00000000ff */
[----:B------:R-:W0:Y:S02]  /*ac40*/  I2F.F64.S16 R2, R2 ;  /* 0x0000000200027312 */ /* 0x000e240000101c00 */
[----:B0-----:R0:W-:Y:S01]  /*ac50*/  STG.E.64 [R16.64], R2 ;  /* 0x0000000210007986 */ /* 0x0011e2000c101b24 */
[----:B------:R-:W-:Y:S05]  /*ac60*/  BRA `(.L_x_23091) ;  /* 0x00000b4000007947 */ /* 0x000fea0003800000 */
.L_x_23086:
        /* <DEDUP_REMOVED lines=12> */
.L_x_23100:
[----:B------:R-:W-:Y:S01]  /*ad30*/  PRMT R4, R19, 0x8880, RZ ;  /* 0x0000888013047816 */ /* 0x000fe200000000ff */
[----:B------:R-:W-:-:S03]  /*ad40*/  CS2R R6, SRZ ;  /* 0x0000000000067805 */ /* 0x000fc6000001ff00 */
[----:B------:R-:W-:-:S06]  /*ad50*/  PRMT R4, R4, 0x7710, RZ ;  /* 0x0000771004047816 */ /* 0x000fcc00000000ff */
[----:B------:R-:W0:Y:S02]  /*ad60*/  I2F.F64.S16 R4, R4 ;  /* 0x0000000400047312 */ /* 0x000e240000101c00 */
[----:B0-----:R0:W-:Y:S01]  /*ad70*/  STG.E.128 [R16.64], R4 ;  /* 0x0000000410007986 */ /* 0x0011e2000c101d24 */
[----:B------:R-:W-:Y:S05]  /*ad80*/  BRA `(.L_x_23091) ;  /* 0x00000a2000007947 */ /* 0x000fea0003800000 */
.L_x_23099:
        /* <DEDUP_REMOVED lines=21> */
.L_x_23104:
[----:B------:R-:W-:Y:S05]  /*aee0*/  BSYNC B0 ;  /* 0x0000000000007941 */ /* 0x000fea0003800000 */
.L_x_23103:
[----:B------:R-:W-:-:S05]  /*aef0*/  LOP3.LUT R3, R0, R3, RZ, 0xfc, !PT ;  /* 0x0000000300037212 */ /* 0x000fca00078efcff */
[----:B------:R0:W-:Y:S01]  /*af00*/  STG.E.U8 [R16.64], R3 ;  /* 0x0000000310007986 */ /* 0x0001e2000c101124 */
[----:B------:R-:W-:Y:S05]  /*af10*/  BRA `(.L_x_23091) ;  /* 0x0000089000007947 */ /* 0x000fea0003800000 */
.L_x_23102:
        /* <DEDUP_REMOVED lines=13> */
.L_x_23106:
[----:B------:R-:W-:Y:S01]  /*aff0*/  IMAD.MOV.U32 R0, RZ, RZ, 0x7f ;  /* 0x0000007fff007424 */ /* 0x000fe200078e00ff */
[----:B------:R-:W-:-:S04]  /*b000*/  ISETP.GT.U32.AND P0, PT, R2, 0x7f800000, PT ;  /* 0x7f8000000200780c */ /* 0x000fc80003f04070 */
[----:B------:R-:W-:-:S04]  /*b010*/  SEL R0, R0, 0x7c, P0 ;  /* 0x0000007c00007807 */ /* 0x000fc80000000000 */
.L_x_23107:
[----:B------:R-:W-:Y:S05]  /*b020*/  BSYNC B0 ;  /* 0x0000000000007941 */ /* 0x000fea0003800000 */
.L_x_23105:
[----:B------:R-:W-:-:S04]  /*b030*/  LOP3.LUT R2, R19, 0x80000000, RZ, 0xc0, !PT ;  /* 0x8000000013027812 */ /* 0x000fc800078ec0ff */
[----:B------:R-:W-:-:S04]  /*b040*/  SHF.R.U32.HI R3, RZ, 0x18, R2 ;  /* 0x00000018ff037819 */ /* 0x000fc80000011602 */
[----:B------:R-:W-:-:S05]  /*b050*/  LOP3.LUT R3, R0, R3, RZ, 0xfc, !PT ;  /* 0x0000000300037212 */ /* 0x000fca00078efcff */
[----:B------:R0:W-:Y:S01]  /*b060*/  STG.E.U8 [R16.64], R3 ;  /* 0x0000000310007986 */ /* 0x0001e2000c101124 */
[----:B------:R-:W-:Y:S05]  /*b070*/  BRA `(.L_x_23091) ;  /* 0x0000073000007947 */ /* 0x000fea0003800000 */
.L_x_23101:
[----:B------:R-:W0:Y:S02]  /*b080*/  I2F.S8 R0, R19 ;  /* 0x0000001300007306 */ /* 0x000e240000001400 */
[----:B0-----:R-:W-:-:S05]  /*b090*/  F2FP.BF16.PACK_AB R0, RZ, R0 ;  /* 0x00000000ff00723e */ /* 0x001fca00000010ff */
[----:B------:R0:W-:Y:S01]  /*b0a0*/  STG.E.U16 [R16.64], R0 ;  /* 0x0000000010007986 */ /* 0x0001e2000c101524 */
[----:B------:R-:W-:Y:S05]  /*b0b0*/  BRA `(.L_x_23091) ;  /* 0x000006f000007947 */ /* 0x000fea0003800000 */
.L_x_23098:
        /* <DEDUP_REMOVED lines=12> */
.L_x_23110:
        /* <DEDUP_REMOVED lines=17> */
.L_x_23113:
[----:B------:R-:W-:-:S04]  /*b290*/  LOP3.LUT R2, R19, 0x80000000, RZ, 0xc0, !PT ;  /* 0x8000000013027812 */ /* 0x000fc800078ec0ff */
[----:B------:R-:W-:-:S04]  /*b2a0*/  SHF.R.U32.HI R3, RZ, 0x18, R2 ;  /* 0x00000018ff037819 */ /* 0x000fc80000011602 */
[----:B------:R-:W-:-:S04]  /*b2b0*/  LOP3.LUT R0, R0, R3, RZ, 0xfc, !PT ;  /* 0x0000000300007212 */ /* 0x000fc800078efcff */
[----:B------:R-:W-:Y:S02]  /*b2c0*/  PRMT R8, R0, 0x7610, R8 ;  /* 0x0000761000087816 */ /* 0x000fe40000000008 */
.L_x_23112:
[----:B------:R-:W-:Y:S05]  /*b2d0*/  BSYNC B0 ;  /* 0x0000000000007941 */ /* 0x000fea0003800000 */
.L_x_23111:
[----:B------:R0:W-:Y:S01]  /*b2e0*/  STG.E.U8 [R16.64], R8 ;  /* 0x0000000810007986 */ /* 0x0001e2000c101124 */
[----:B------:R-:W-:Y:S05]  /*b2f0*/  BRA `(.L_x_23091) ;  /* 0x000004b000007947 */ /* 0x000fea0003800000 */
.L_x_23109:
        /* <DEDUP_REMOVED lines=17> */
.L_x_23116:
[----:B------:R-:W-:-:S04]  /*b410*/  LOP3.LUT R2, R19, 0x80000000, RZ, 0xc0, !PT ;  /* 0x8000000013027812 */ /* 0x000fc800078ec0ff */
[----:B------:R-:W-:-:S04]  /*b420*/  SHF.R.U32.HI R3, RZ, 0x18, R2 ;  /* 0x00000018ff037819 */ /* 0x000fc80000011602 */
[----:B------:R-:W-:-:S04]  /*b430*/  LOP3.LUT R0, R0, R3, RZ, 0xfc, !PT ;  /* 0x0000000300007212 */ /* 0x000fc800078efcff */
[----:B------:R-:W-:Y:S02]  /*b440*/  PRMT R8, R0, 0x7610, R8 ;  /* 0x0000761000087816 */ /* 0x000fe40000000008 */
.L_x_23115:
[----:B------:R-:W-:Y:S05]  /*b450*/  BSYNC B0 ;  /* 0x0000000000007941 */ /* 0x000fea0003800000 */
.L_x_23114:
[----:B------:R0:W-:Y:S01]  /*b460*/  STG.E.U8 [R16.64], R8 ;  /* 0x0000000810007986 */ /* 0x0001e2000c101124 */
[----:B------:R-:W-:Y:S05]  /*b470*/  BRA `(.L_x_23091) ;  /* 0x0000033000007947 */ /* 0x000fea0003800000 */
.L_x_23108:
        /* <DEDUP_REMOVED lines=22> */
.L_x_23090:
        /* <DEDUP_REMOVED lines=20> */
.L_x_23118:
[----:B------:R-:W-:-:S04]  /*b720*/  LOP3.LUT R19, R19, 0xffff, RZ, 0xc0, !PT ;  /* 0x0000ffff13137812 */ /* 0x000fc800078ec0ff */
[----:B------:R-:W-:-:S05]  /*b730*/  PRMT R19, R19, 0x8880, RZ ;  /* 0x0000888013137816 */ /* 0x000fca00000000ff */
[----:B------:R-:W-:-:S05]  /*b740*/  IMAD.MOV.U32 R2, RZ, RZ, R19 ;  /* 0x000000ffff027224 */ /* 0x000fca00078e0013 */
[----:B------:R-:W-:-:S05]  /*b750*/  SHF.R.S32.HI R3, RZ, 0x1f, R2 ;  /* 0x0000001fff037819 */ /* 0x000fca0000011402 */
[----:B------:R0:W-:Y:S01]  /*b760*/  STG.E.64 [R16.64], R2 ;  /* 0x0000000210007986 */ /* 0x0001e2000c101b24 */
[----:B------:R-:W-:Y:S05]  /*b770*/  BRA `(.L_x_23091) ;  /* 0x0000003000007947 */ /* 0x000fea0003800000 */
.L_x_23117:
[----:B------:R-:W-:-:S04]  /*b780*/  LOP3.LUT R19, R19, 0xffff, RZ, 0xc0, !PT ;  /* 0x0000ffff13137812 */ /* 0x000fc800078ec0ff */
[----:B------:R-:W-:-:S05]  /*b790*/  PRMT R3, R19, 0x8880, RZ ;  /* 0x0000888013037816 */ /* 0x000fca00000000ff */
[----:B------:R0:W-:Y:S02]  /*b7a0*/  STG.E [R16.64], R3 ;  /* 0x0000000310007986 */ /* 0x0001e4000c101924 */
.L_x_23091:
[----:B------:R-:W-:Y:S02]  /*b7b0*/  IADD3 R23, R23, 0x80, RZ ;  /* 0x0000008017177810 */ /* 0x000fe40007ffe0ff */
.L_x_22922:
[----:B------:R-:W-:Y:S05]  /*b7c0*/  BSYNC B6 ;  /* 0x0000000000067941 */ /* 0x000fea0003800000 */
.L_x_22921:
        /* <DEDUP_REMOVED lines=257> */
.L_x_23119:
        /* <DEDUP_REMOVED lines=18> */
.L_x_23123:
[----:B------:R0:W5:Y:S01]  /*c900*/  LDG.E.U8 R19, [R2.64] ;  /* 0x0000002402137981 */ /* 0x000162000c1e1100 */
[----:B------:R-:W-:Y:S05]  /*c910*/  BRA `(.L_x_23125) ;  /* 0x00000d8000007947 */ /* 0x000fea0003800000 */
.L_x_23122:
        /* <DEDUP_REMOVED lines=8> */
.L_x_23127:
[----:B------:R0:W5:Y:S01]  /*c9a0*/  LDG.E.U8 R19, [R2.64] ;  /* 0x0000002402137981 */ /* 0x000162000c1e1100 */
[----:B------:R-:W-:Y:S05]  /*c9b0*/  BRA `(.L_x_23125) ;  /* 0x00000ce000007947 */ /* 0x000fea0003800000 */
.L_x_23126:
[----:B------:R0:W5:Y:S01]  /*c9c0*/  LDG.E.U16 R19, [R2.64] ;  /* 0x0000002402137981 */ /* 0x000162000c1e1500 */
[----:B------:R-:W-:Y:S05]  /*c9d0*/  BRA `(.L_x_23125) ;  /* 0x00000cc000007947 */ /* 0x000fea0003800000 */
.L_x_23121:
        /* <DEDUP_REMOVED lines=9> */
.L_x_23129:
[----:B------:R-:W2:Y:S02]  /*ca70*/  LDG.E.U16 R0, [R2.64] ;  /* 0x0000002402007981 */ /* 0x000ea4000c1e1500 */
[----:B--2---:R-:W-:-:S06]  /*ca80*/  HADD2.F32 R0, -RZ, R0.H0_H0 ;  /* 0x20000000ff007230 */ /* 0x004fcc0000004100 */
[----:B------:R-:W0:Y:S02]  /*ca90*/  F2I.FTZ.TRUNC.NTZ R0, R0 ;  /* 0x0000000000007305 */ /* 0x000e24000021f100 */
[----:B0-----:R-:W-:Y:S01]  /*caa0*/  PRMT R19, R0, 0x7610, R19 ;  /* 0x0000761000137816 */ /* 0x001fe20000000013 */
[----:B------:R-:W-:Y:S05]  /*cab0*/  BRA `(.L_x_23125) ;  /* 0x00000be000007947 */ /* 0x000fea0003800000 */
.L_x_23128:
        /* <DEDUP_REMOVED lines=9> */
.L_x_23131:
[----:B------:R-:W2:Y:S02]  /*cb50*/  LDG.E.U16 R2, [R2.64] ;  /* 0x0000002402027981 */ /* 0x000ea4000c1e1500 */
[----:B--2---:R-:W-:-:S06]  /*cb60*/  HADD2.F32 R0, -RZ, R2.H0_H0 ;  /* 0x20000002ff007230 */ /* 0x004fcc0000004100 */
[----:B------:R-:W0:Y:S02]  /*cb70*/  F2I.FTZ.TRUNC.NTZ R0, R0 ;  /* 0x0000000000007305 */ /* 0x000e24000021f100 */
[----:B0-----:R-:W-:Y:S01]  /*cb80*/  PRMT R19, R0, 0x7610, R19 ;  /* 0x0000761000137816 */ /* 0x001fe20000000013 */
[----:B------:R-:W-:Y:S05]  /*cb90*/  BRA `(.L_x_23125) ;  /* 0x00000b0000007947 */ /* 0x000fea0003800000 */
.L_x_23130:
[----:B------:R-:W2:Y:S02]  /*cba0*/  LDG.E.64 R2, [R2.64] ;  /* 0x0000002402027981 */ /* 0x000ea4000c1e1b00 */
[----:B--2---:R0:W1:Y:S01]  /*cbb0*/  F2I.F64.TRUNC R19, R2 ;  /* 0x0000000200137311 */ /* 0x004062000030d100 */
[----:B------:R-:W-:Y:S05]  /*cbc0*/  BRA `(.L_x_23125) ;  /* 0x00000ad000007947 */ /* 0x000fea0003800000 */
.L_x_23120:
        /* <DEDUP_REMOVED lines=12> */
.L_x_23134:
[----:B------:R-:W2:Y:S02]  /*cc90*/  LDG.E.64 R2, [R2.64] ;  /* 0x0000002402027981 */ /* 0x000ea4000c1e1b00 */
[----:B--2---:R0:W1:Y:S01]  /*cca0*/  F2I.F64.TRUNC R19, R2 ;  /* 0x0000000200137311 */ /* 0x004062000030d100 */
[----:B------:R-:W-:Y:S05]  /*ccb0*/  BRA `(.L_x_23125) ;  /* 0x000009e000007947 */ /* 0x000fea0003800000 */
.L_x_23133:
        /* <DEDUP_REMOVED lines=28> */
.L_x_23136:
        /* <DEDUP_REMOVED lines=15> */
.L_x_23135:
[----:B------:R-:W2:Y:S02]  /*cf70*/  LDG.E.U16 R0, [R2.64] ;  /* 0x0000002402007981 */ /* 0x000ea4000c1e1500 */
[----:B--2---:R-:W-:-:S06]  /*cf80*/  PRMT R0, RZ, 0x5410, R0 ;  /* 0x00005410ff007816 */ /* 0x004fcc0000000000 */
[----:B------:R-:W0:Y:S02]  /*cf90*/  F2I.FTZ.TRUNC.NTZ R0, R0 ;  /* 0x0000000000007305 */ /* 0x000e24000021f100 */
[----:B0-----:R-:W-:Y:S01]  /*cfa0*/  PRMT R19, R0, 0x7610, R19 ;  /* 0x0000761000137816 */ /* 0x001fe20000000013 */
[----:B------:R-:W-:Y:S05]  /*cfb0*/  BRA `(.L_x_23125) ;  /* 0x000006e000007947 */ /* 0x000fea0003800000 */
.L_x_23132:
        /* <DEDUP_REMOVED lines=10> */
.L_x_23139:
        /* <DEDUP_REMOVED lines=21> */
.L_x_23143:
[----:B------:R-:W-:Y:S05]  /*d1b0*/  BSYNC B1 ;  /* 0x0000000000017941 */ /* 0x000fea0003800000 */
.L_x_23142:
[----:B------:R-:W-:Y:S01]  /*d1c0*/  LEA R3, R0, 0x3b800000, 0x17 ;  /* 0x3b80000000037811 */ /* 0x000fe200078eb8ff */
[----:B------:R-:W-:-:S05]  /*d1d0*/  IMAD.SHL.U32 R0, R2, 0x100000, RZ ;  /* 0x0010000002007824 */ /* 0x000fca00078e00ff */
[----:B------:R-:W-:Y:S02]  /*d1e0*/  LOP3.LUT R0, R3, R0, R4, 0xfe, !PT ;  /* 0x0000000003007212 */ /* 0x000fe400078efe04 */
.L_x_23141:
[----:B------:R-:W-:Y:S05]  /*d1f0*/  BSYNC B0 ;  /* 0x0000000000007941 */ /* 0x000fea0003800000 */
.L_x_23140:
[----:B------:R-:W0:Y:S02]  /*d200*/  F2I.FTZ.TRUNC.NTZ R0, R0 ;  /* 0x0000000000007305 */ /* 0x000e24000021f100 */
[----:B0-----:R-:W-:Y:S01]  /*d210*/  PRMT R19, R0, 0x7610, R19 ;  /* 0x0000761000137816 */ /* 0x001fe20000000013 */
[----:B------:R-:W-:Y:S05]  /*d220*/  BRA `(.L_x_23125) ;  /* 0x0000047000007947 */ /* 0x000fea0003800000 */
.L_x_23138:
        /* <DEDUP_REMOVED lines=21> */
.L_x_23147:
[----:B------:R-:W-:Y:S05]  /*d380*/  BSYNC B1 ;  /* 0x0000000000017941 */ /* 0x000fea0003800000 */
.L_x_23146:
[----:B------:R-:W-:Y:S01]  /*d390*/  LEA R3, R0, 0x37800000, 0x17 ;  /* 0x3780000000037811 */ /* 0x000fe200078eb8ff */
[----:B------:R-:W-:-:S05]  /*d3a0*/  IMAD.SHL.U32 R0, R2, 0x200000, RZ ;  /* 0x0020000002007824 */ /* 0x000fca00078e00ff */
[----:B------:R-:W-:Y:S02]  /*d3b0*/  LOP3.LUT R0, R3, R0, R4, 0xfe, !PT ;  /* 0x0000000003007212 */ /* 0x000fe400078efe04 */
.L_x_23145:
[----:B------:R-:W-:Y:S05]  /*d3c0*/  BSYNC B0 ;  /* 0x0000000000007941 */ /* 0x000fea0003800000 */
.L_x_23144:
[----:B------:R-:W0:Y:S02]  /*d3d0*/  F2I.FTZ.TRUNC.NTZ R0, R0 ;  /* 0x0000000000007305 */ /* 0x000e24000021f100 */
[----:B0-----:R-:W-:Y:S01]  /*d3e0*/  PRMT R19, R0, 0x7610, R19 ;  /* 0x0000761000137816 */ /* 0x001fe20000000013 */
[----:B------:R-:W-:Y:S05]  /*d3f0*/  BRA `(.L_x_23125) ;  /* 0x000002a000007947 */ /* 0x000fea0003800000 */
.L_x_23137:
        /* <DEDUP_REMOVED lines=14> */
.L_x_23151:
[----:B------:R-:W-:Y:S05]  /*d4e0*/  BSYNC B0 ;  /* 0x0000000000007941 */ /* 0x000fea0003800000 */
.L_x_23150:
[----:B------:R-:W0:Y:S02]  /*d4f0*/  F2I.FTZ.TRUNC.NTZ R0, R0 ;  /* 0x0000000000007305 */ /* 0x000e24000021f100 */
[----:B0-----:R-:W-:Y:S01]  /*d500*/  PRMT R19, R0, 0x7610, R19 ;  /* 0x0000761000137816 */ /* 0x001fe20000000013 */
[----:B------:R-:W-:Y:S05]  /*d510*/  BRA `(.L_x_23125) ;  /* 0x0000018000007947 */ /* 0x000fea0003800000 */
.L_x_23124:
        /* <DEDUP_REMOVED lines=21> */
.L_x_23149:
[----:B------:R0:W5:Y:S01]  /*d670*/  LDG.E.U8 R19, [R2.64] ;  /* 0x0000002402137981 */ /* 0x000162000c1e1100 */
[----:B------:R-:W-:Y:S05]  /*d680*/  BRA `(.L_x_23125) ;  /* 0x0000001000007947 */ /* 0x000fea0003800000 */
.L_x_23148:
[----:B------:R0:W5:Y:S02]  /*d690*/  LDG.E.U8 R19, [R2.64] ;  /* 0x0000002402137981 */ /* 0x000164000c1e1100 */
.L_x_23125:
        /* <DEDUP_REMOVED lines=16> */
.L_x_23155:
[----:B------:R0:W5:Y:S01]  /*d7a0*/  LDG.E.U8 R0, [R2.64] ;  /* 0x0000002402007981 */ /* 0x000162000c1e1100 */
[----:B------:R-:W-:Y:S05]  /*d7b0*/  BRA `(.L_x_23157) ;  /* 0x00000d7000007947 */ /* 0x000fea0003800000 */
.L_x_23154:
        /* <DEDUP_REMOVED lines=8> */
.L_x_23159:
[----:B------:R0:W5:Y:S01]  /*d840*/  LDG.E.U8 R0, [R2.64] ;  /* 0x0000002402007981 */ /* 0x000162000c1e1100 */
[----:B------:R-:W-:Y:S05]  /*d850*/  BRA `(.L_x_23157) ;  /* 0x00000cd000007947 */ /* 0x000fea0003800000 */
.L_x_23158:
[----:B------:R0:W5:Y:S01]  /*d860*/  LDG.E.U16 R0, [R2.64] ;  /* 0x0000002402007981 */ /* 0x000162000c1e1500 */
[----:B------:R-:W-:Y:S05]  /*d870*/  BRA `(.L_x_23157) ;  /* 0x00000cb000007947 */ /* 0x000fea0003800000 */
.L_x_23153:
        /* <DEDUP_REMOVED lines=9> */
.L_x_23161:
[----:B------:R-:W2:Y:S02]  /*d910*/  LDG.E.U16 R4, [R2.64] ;  /* 0x0000002402047981 */ /* 0x000ea4000c1e1500 */
[----:B--2---:R-:W-:-:S06]  /*d920*/  HADD2.F32 R4, -RZ, R4.H0_H0 ;  /* 0x20000004ff047230 */ /* 0x004fcc0000004100 */
[----:B------:R-:W0:Y:S02]  /*d930*/  F2I.FTZ.TRUNC.NTZ R4, R4 ;  /* 0x0000000400047305 */ /* 0x000e24000021f100 */
[----:B0-----:R-:W-:Y:S01]  /*d940*/  PRMT R0, R4, 0x7610, R0 ;  /* 0x0000761004007816 */ /* 0x001fe20000000000 */
[----:B------:R-:W-:Y:S05]  /*d950*/  BRA `(.L_x_23157) ;  /* 0x00000bd000007947 */ /* 0x000fea0003800000 */
.L_x_23160:
        /* <DEDUP_REMOVED lines=9> */
.L_x_23163:
[----:B------:R-:W2:Y:S02]  /*d9f0*/  LDG.E.U16 R2, [R2.64] ;  /* 0x0000002402027981 */ /* 0x000ea4000c1e1500 */
[----:B--2---:R-:W-:-:S06]  /*da00*/  HADD2.F32 R4, -RZ, R2.H0_H0 ;  /* 0x20000002ff047230 */ /* 0x004fcc0000004100 */
[----:B------:R-:W0:Y:S02]  /*da10*/  F2I.FTZ.TRUNC.NTZ R4, R4 ;  /* 0x0000000400047305 */ /* 0x000e24000021f100 */
[----:B0-----:R-:W-:Y:S01]  /*da20*/  PRMT R0, R4, 0x7610, R0 ;  /* 0x0000761004007816 */ /* 0x001fe20000000000 */
[----:B------:R-:W-:Y:S05]  /*da30*/  BRA `(.L_x_23157) ;  /* 0x00000af000007947 */ /* 0x000fea0003800000 */
.L_x_23162:
[----:B------:R-:W2:Y:S02]  /*da40*/  LDG.E.64 R2, [R2.64] ;  /* 0x0000002402027981 */ /* 0x000ea4000c1e1b00 */
[----:B--2---:R0:W2:Y:S01]  /*da50*/  F2I.F64.TRUNC R0, R2 ;  /* 0x0000000200007311 */ /* 0x0040a2000030d100 */
[----:B------:R-:W-:Y:S05]  /*da60*/  BRA `(.L_x_23157) ;  /* 0x00000ac000007947 */ /* 0x000fea0003800000 */
.L_x_23152:
        /* <DEDUP_REMOVED lines=12> */
.L_x_23166:
[----:B------:R-:W2:Y:S02]  /*db30*/  LDG.E.64 R2, [R2.64] ;  /* 0x0000002402027981 */ /* 0x000ea4000c1e1b00 */
[----:B--2---:R0:W2:Y:S01]  /*db40*/  F2I.F64.TRUNC R0, R2 ;  /* 0x0000000200007311 */ /* 0x0040a2000030d100 */
[----:B------:R-:W-:Y:S05]  /*db50*/  BRA `(.L_x_23157) ;  /* 0x000009d000007947 */ /* 0x000fea0003800000 */
.L_x_23165:
        /* <DEDUP_REMOVED lines=28> */
.L_x_23168:
        /* <DEDUP_REMOVED lines=15> */
.L_x_23167:
[----:B------:R-:W2:Y:S02]  /*de10*/  LDG.E.U16 R2, [R2.64] ;  /* 0x0000002402027981 */ /* 0x000ea4000c1e1500 */
[----:B--2---:R-:W-:-:S04]  /*de20*/  PRMT R2, RZ, 0x5410, R2 ;  /* 0x00005410ff027816 */ /* 0x004fc80000000002 */
[----:B------:R0:W2:Y:S01]  /*de30*/  F2I.FTZ.TRUNC.NTZ R0, R2 ;  /* 0x0000000200007305 */ /* 0x0000a2000021f100 */
[----:B------:R-:W-:Y:S05]  /*de40*/  BRA `(.L_x_23157) ;  /* 0x000006e000007947 */ /* 0x000fea0003800000 */
.L_x_23164:
        /* <DEDUP_REMOVED lines=10> */
.L_x_23171:
        /* <DEDUP_REMOVED lines=21> */
.L_x_23175:
[----:B------:R-:W-:Y:S05]  /*e040*/  BSYNC B1 ;  /* 0x0000000000017941 */ /* 0x000fea0003800000 */
.L_x_23174:
[----:B------:R-:W-:Y:S01]  /*e050*/  IMAD.SHL.U32 R2, R2, 0x100000, RZ ;  /* 0x0010000002027824 */ /* 0x000fe200078e00ff */
[----:B------:R-:W-:-:S04]  /*e060*/  LEA R3, R0, 0x3b800000, 0x17 ;  /* 0x3b80000000037811 */ /* 0x000fc800078eb8ff */
[----:B------:R-:W-:Y:S02]  /*e070*/  LOP3.LUT R4, R3, R2, R4, 0xfe, !PT ;  /* 0x0000000203047212 */ /* 0x000fe400078efe04 */
.L_x_23173:
[----:B------:R-:W-:Y:S05]  /*e080*/  BSYNC B0 ;  /* 0x0000000000007941 */ /* 0x000fea0003800000 */
.L_x_23172:
[----:B------:R-:W0:Y:S02]  /*e090*/  F2I.FTZ.TRUNC.NTZ R4, R4 ;  /* 0x0000000400047305 */ /* 0x000e24000021f100 */
[----:B0-----:R-:W-:Y:S01]  /*e0a0*/  PRMT R0, R4, 0x7610, R0 ;  /* 0x0000761004007816 */ /* 0x001fe20000000000 */
[----:B------:R-:W-:Y:S05]  /*e0b0*/  BRA `(.L_x_23157) ;  /* 0x0000047000007947 */ /* 0x000fea0003800000 */
.L_x_23170:
        /* <DEDUP_REMOVED lines=21> */
.L_x_23179:
[----:B------:R-:W-:Y:S05]  /*e210*/  BSYNC B1 ;  /* 0x0000000000017941 */ /* 0x000fea0003800000 */
.L_x_23178:
[----:B------:R-:W-:Y:S01]  /*e220*/  IMAD.SHL.U32 R2, R2, 0x200000, RZ ;  /* 0x0020000002027824 */ /* 0x000fe200078e00ff */
[----:B------:R-:W-:-:S04]  /*e230*/  LEA R3, R0, 0x37800000, 0x17 ;  /* 0x3780000000037811 */ /* 0x000fc800078eb8ff */
[----:B------:R-:W-:Y:S02]  /*e240*/  LOP3.LUT R4, R3, R2, R4, 0xfe, !PT ;  /* 0x0000000203047212 */ /* 0x000fe400078efe04 */
.L_x_23177:
[----:B------:R-:W-:Y:S05]  /*e250*/  BSYNC B0 ;  /* 0x0000000000007941 */ /* 0x000fea0003800000 */
.L_x_23176:
[----:B------:R-:W0:Y:S02]  /*e260*/  F2I.FTZ.TRUNC.NTZ R4, R4 ;  /* 0x0000000400047305 */ /* 0x000e24000021f100 */
[----:B0-----:R-:W-:Y:S01]  /*e270*/  PRMT R0, R4, 0x7610, R0 ;  /* 0x0000761004007816 */ /* 0x001fe20000000000 */
[----:B------:R-:W-:Y:S05]  /*e280*/  BRA `(.L_x_23157) ;  /* 0x000002a000007947 */ /* 0x000fea0003800000 */
.L_x_23169:
        /* <DEDUP_REMOVED lines=14> */
.L_x_23183:
[----:B------:R-:W-:Y:S05]  /*e370*/  BSYNC B0 ;  /* 0x0000000000007941 */ /* 0x000fea0003800000 */
.L_x_23182:
[----:B------:R-:W0:Y:S02]  /*e380*/  F2I.FTZ.TRUNC.NTZ R4, R4 ;  /* 0x0000000400047305 */ /* 0x000e24000021f100 */
[----:B0-----:R-:W-:Y:S01]  /*e390*/  PRMT R0, R4, 0x7610, R0 ;  /* 0x0000761004007816 */ /* 0x001fe20000000000 */
[----:B------:R-:W-:Y:S05]  /*e3a0*/  BRA `(.L_x_23157) ;  /* 0x0000018000007947 */ /* 0x000fea0003800000 */
.L_x_23156:
        /* <DEDUP_REMOVED lines=21> */
.L_x_23181:
[----:B------:R0:W5:Y:S01]  /*e500*/  LDG.E.U8 R0, [R2.64] ;  /* 0x0000002402007981 */ /* 0x000162000c1e1100 */
[----:B------:R-:W-:Y:S05]  /*e510*/  BRA `(.L_x_23157) ;  /* 0x0000001000007947 */ /* 0x000fea0003800000 */
.L_x_23180:
[----:B------:R0:W5:Y:S02]  /*e520*/  LDG.E.U8 R0, [R2.64] ;  /* 0x0000002402007981 */ /* 0x000164000c1e1100 */
.L_x_23157:
        /* <DEDUP_REMOVED lines=15> */
.L_x_23187:
[----:B------:R-:W-:Y:S01]  /*e620*/  STG.E.U8 [R16.64], R19 ;  /* 0x0000001310007986 */ /* 0x000fe2000c101124 */
[----:B------:R-:W-:Y:S05]  /*e630*/  EXIT ;  /* 0x000000000000794d */ /* 0x000fea0003800000 */
.L_x_23186:
        /* <DEDUP_REMOVED lines=12> */
.L_x_23190:
[----:B------:R-:W-:-:S04]  /*e700*/  LOP3.LUT R19, R19, 0xffff, RZ, 0xc0, !PT ;  /* 0x0000ffff13137812 */ /* 0x000fc800078ec0ff */
[----:B------:R-:W-:-:S05]  /*e710*/  PRMT R3, R19, 0x8880, RZ ;  /* 0x0000888013037816 */ /* 0x000fca00000000ff */
[----:B------:R-:W-:Y:S01]  /*e720*/  STG.E [R16.64], R3 ;  /* 0x0000000310007986 */ /* 0x000fe2000c101924 */
[----:B------:R-:W-:Y:S05]  /*e730*/  EXIT ;  /* 0x000000000000794d */ /* 0x000fea0003800000 */
.L_x_23189:
[----:B------:R-:W-:-:S04]  /*e740*/  PRMT R3, R19, 0x8880, RZ ;  /* 0x0000888013037816 */ /* 0x000fc800000000ff */
[----:B------:R-:W-:-:S05]  /*e750*/  PRMT R3, R3, 0x7710, RZ ;  /* 0x0000771003037816 */ /* 0x000fca00000000ff */
[----:B------:R-:W-:Y:S01]  /*e760*/  STG.E.U16 [R16.64], R3 ;  /* 0x0000000310007986 */ /* 0x000fe2000c101524 */
[----:B------:R-:W-:Y:S05]  /*e770*/  EXIT ;  /* 0x000000000000794d */ /* 0x000fea0003800000 */
.L_x_23185:
        /* <DEDUP_REMOVED lines=9> */
.L_x_23192:
[----:B------:R-:W0:Y:S02]  /*e810*/  I2F.S8 R0, R19 ;  /* 0x0000001300007306 */ /* 0x000e240000001400 */
[----:B0-----:R-:W-:-:S05]  /*e820*/  F2FP.PACK_AB R0, RZ, R0 ;  /* 0x00000000ff00723e */ /* 0x001fca00000000ff */
[----:B------:R-:W-:Y:S01]  /*e830*/  STG.E.U16 [R16.64], R0 ;  /* 0x0000000010007986 */ /* 0x000fe2000c101524 */
[----:B------:R-:W-:Y:S05]  /*e840*/  EXIT ;  /* 0x000000000000794d */ /* 0x000fea0003800000 */
.L_x_23191:
        /* <DEDUP_REMOVED lines=10> */
.L_x_23194:
[----:B------:R-:W0:Y:S02]  /*e8f0*/  I2F.S8 R19, R19 ;  /* 0x0000001300137306 */ /* 0x000e240000001400 */
[----:B0-----:R-:W-:-:S04]  /*e900*/  F2FP.PACK_AB R3, RZ, R19 ;  /* 0x00000013ff03723e */ /* 0x001fc800000000ff */
[----:B------:R-:W-:-:S05]  /*e910*/  PRMT R3, R3, 0x5410, RZ ;  /* 0x0000541003037816 */ /* 0x000fca00000000ff */
[----:B------:R-:W-:Y:S01]  /*e920*/  STG.E [R16.64], R3 ;  /* 0x0000000310007986 */ /* 0x000fe2000c101924 */
[----:B------:R-:W-:Y:S05]  /*e930*/  EXIT ;  /* 0x000000000000794d */ /* 0x000fea0003800000 */
.L_x_23193:
[----:B------:R-:W-:-:S04]  /*e940*/  PRMT R2, R19, 0x8880, RZ ;  /* 0x0000888013027816 */ /* 0x000fc800000000ff */
[----:B------:R-:W-:-:S06]  /*e950*/  PRMT R2, R2, 0x7710, RZ ;  /* 0x0000771002027816 */ /* 0x000fcc00000000ff */
[----:B------:R-:W0:Y:S02]  /*e960*/  I2F.F64.S16 R2, R2 ;  /* 0x0000000200027312 */ /* 0x000e240000101c00 */
[----:B0-----:R-:W-:Y:S01]  /*e970*/  STG.E.64 [R16.64], R2 ;  /* 0x0000000210007986 */ /* 0x001fe2000c101b24 */
[----:B------:R-:W-:Y:S05]  /*e980*/  EXIT ;  /* 0x000000000000794d */ /* 0x000fea0003800000 */
.L_x_23184:
        /* <DEDUP_REMOVED lines=12> */
.L_x_23197:
[----:B------:R-:W-:Y:S01]  /*ea50*/  PRMT R4, R19, 0x8880, RZ ;  /* 0x0000888013047816 */ /* 0x000fe200000000ff */
[----:B------:R-:W-:-:S03]  /*ea60*/  CS2R R6, SRZ ;  /* 0x0000000000067805 */ /* 0x000fc6000001ff00 */
[----:B------:R-:W-:-:S06]  /*ea70*/  PRMT R4, R4, 0x7710, RZ ;  /* 0x0000771004047816 */ /* 0x000fcc00000000ff */
[----:B------:R-:W0:Y:S02]  /*ea80*/  I2F.F64.S16 R4, R4 ;  /* 0x0000000400047312 */ /* 0x000e240000101c00 */
[----:B0-----:R-:W-:Y:S01]  /*ea90*/  STG.E.128 [R16.64], R4 ;  /* 0x0000000410007986 */ /* 0x001fe2000c101d24 */
[----:B------:R-:W-:Y:S05]  /*eaa0*/  EXIT ;  /* 0x000000000000794d */ /* 0x000fea0003800000 */
.L_x_23196:
        /* <DEDUP_REMOVED lines=21> */
.L_x_23201:
[----:B------:R-:W-:Y:S05]  /*ec00*/  BSYNC B0 ;  /* 0x0000000000007941 */ /* 0x000fea0003800000 */
.L_x_23200:
[----:B------:R-:W-:-:S05]  /*ec10*/  LOP3.LUT R3, R0, R3, RZ, 0xfc, !PT ;  /* 0x0000000300037212 */ /* 0x000fca00078efcff */
[----:B------:R-:W-:Y:S01]  /*ec20*/  STG.E.U8 [R16.64], R3 ;  /* 0x0000000310007986 */ /* 0x000fe2000c101124 */
[----:B------:R-:W-:Y:S05]  /*ec30*/  EXIT ;  /* 0x000000000000794d */ /* 0x000fea0003800000 */
.L_x_23199:
        /* <DEDUP_REMOVED lines=13> */
.L_x_23203:
[----:B------:R-:W-:Y:S01]  /*ed10*/  IMAD.MOV.U32 R0, RZ, RZ, 0x7f ;  /* 0x0000007fff007424 */ /* 0x000fe200078e00ff */
[----:B------:R-:W-:-:S04]  /*ed20*/  ISETP.GT.U32.AND P0, PT, R2, 0x7f800000, PT ;  /* 0x7f8000000200780c */ /* 0x000fc80003f04070 */
[----:B------:R-:W-:-:S04]  /*ed30*/  SEL R0, R0, 0x7c, P0 ;  /* 0x0000007c00007807 */ /* 0x000fc80000000000 */
.L_x_23204:
[----:B------:R-:W-:Y:S05]  /*ed40*/  BSYNC B0 ;  /* 0x0000000000007941 */ /* 0x000fea0003800000 */
.L_x_23202:
[----:B------:R-:W-:-:S04]  /*ed50*/  LOP3.LUT R2, R19, 0x80000000, RZ, 0xc0, !PT ;  /* 0x8000000013027812 */ /* 0x000fc800078ec0ff */
[----:B------:R-:W-:-:S04]  /*ed60*/  SHF.R.U32.HI R3, RZ, 0x18, R2 ;  /* 0x00000018ff037819 */ /* 0x000fc80000011602 */
[----:B------:R-:W-:-:S05]  /*ed70*/  LOP3.LUT R3, R0, R3, RZ, 0xfc, !PT ;  /* 0x0000000300037212 */ /* 0x000fca00078efcff */
[----:B------:R-:W-:Y:S01]  /*ed80*/  STG.E.U8 [R16.64], R3 ;  /* 0x0000000310007986 */ /* 0x000fe2000c101124 */
[----:B------:R-:W-:Y:S05]  /*ed90*/  EXIT ;  /* 0x000000000000794d */ /* 0x000fea0003800000 */
.L_x_23198:
[----:B------:R-:W0:Y:S02]  /*eda0*/  I2F.S8 R0, R19 ;  /* 0x0000001300007306 */ /* 0x000e240000001400 */
[----:B0-----:R-:W-:-:S05]  /*edb0*/  F2FP.BF16.PACK_AB R0, RZ, R0 ;  /* 0x00000000ff00723e */ /* 0x001fca00000010ff */
[----:B------:R-:W-:Y:S01]  /*edc0*/  STG.E.U16 [R16.64], R0 ;  /* 0x0000000010007986 */ /* 0x000fe2000c101524 */
[----:B------:R-:W-:Y:S05]  /*edd0*/  EXIT ;  /* 0x000000000000794d */ /* 0x000fea0003800000 */
.L_x_23195:
        /* <DEDUP_REMOVED lines=12> */
.L_x_23207:
        /* <DEDUP_REMOVED lines=17> */
.L_x_23210:
[----:B------:R-:W-:-:S04]  /*efb0*/  LOP3.LUT R2, R19, 0x80000000, RZ, 0xc0, !PT ;  /* 0x8000000013027812 */ /* 0x000fc800078ec0ff */
[----:B------:R-:W-:-:S04]  /*efc0*/  SHF.R.U32.HI R3, RZ, 0x18, R2 ;  /* 0x00000018ff037819 */ /* 0x000fc80000011602 */
[----:B------:R-:W-:-:S04]  /*efd0*/  LOP3.LUT R0, R0, R3, RZ, 0xfc, !PT ;  /* 0x0000000300007212 */ /* 0x000fc800078efcff */
[----:B------:R-:W-:Y:S02]  /*efe0*/  PRMT R8, R0, 0x7610, R8 ;  /* 0x0000761000087816 */ /* 0x000fe40000000008 */
.L_x_23209:
[----:B------:R-:W-:Y:S05]  /*eff0*/  BSYNC B0 ;  /* 0x0000000000007941 */ /* 0x000fea0003800000 */
.L_x_23208:
[----:B------:R-:W-:Y:S01]  /*f000*/  STG.E.U8 [R16.64], R8 ;  /* 0x0000000810007986 */ /* 0x000fe2000c101124 */
[----:B------:R-:W-:Y:S05]  /*f010*/  EXIT ;  /* 0x000000000000794d */ /* 0x000fea0003800000 */
.L_x_23206:
        /* <DEDUP_REMOVED lines=17> */
.L_x_23213:
[----:B------:R-:W-:-:S04]  /*f130*/  LOP3.LUT R2, R19, 0x80000000, RZ, 0xc0, !PT ;  /* 0x8000000013027812 */ /* 0x000fc800078ec0ff */
[----:B------:R-:W-:-:S04]  /*f140*/  SHF.R.U32.HI R3, RZ, 0x18, R2 ;  /* 0x00000018ff037819 */ /* 0x000fc80000011602 */
[----:B------:R-:W-:-:S04]  /*f150*/  LOP3.LUT R0, R0, R3, RZ, 0xfc, !PT ;  /* 0x0000000300007212 */ /* 0x000fc800078efcff */
[----:B------:R-:W-:Y:S02]  /*f160*/  PRMT R8, R0, 0x7610, R8 ;  /* 0x0000761000087816 */ /* 0x000fe40000000008 */
.L_x_23212:
[----:B------:R-:W-:Y:S05]  /*f170*/  BSYNC B0 ;  /* 0x0000000000007941 */ /* 0x000fea0003800000 */
.L_x_23211:
[----:B------:R-:W-:Y:S01]  /*f180*/  STG.E.U8 [R16.64], R8 ;  /* 0x0000000810007986 */ /* 0x000fe2000c101124 */
[----:B------:R-:W-:Y:S05]  /*f190*/  EXIT ;  /* 0x000000000000794d */ /* 0x000fea0003800000 */
.L_x_23205:
        /* <DEDUP_REMOVED lines=22> */
.L_x_23188:
        /* <DEDUP_REMOVED lines=20> */
.L_x_23215:
[----:B------:R-:W-:-:S04]  /*f440*/  LOP3.LUT R19, R19, 0xffff, RZ, 0xc0, !PT ;  /* 0x0000ffff13137812 */ /* 0x000fc800078ec0ff */
[----:B------:R-:W-:-:S05]  /*f450*/  PRMT R19, R19, 0x8880, RZ ;  /* 0x0000888013137816 */ /* 0x000fca00000000ff */
[----:B------:R-:W-:-:S05]  /*f460*/  IMAD.MOV.U32 R2, RZ, RZ, R19 ;  /* 0x000000ffff027224 */ /* 0x000fca00078e0013 */
[----:B------:R-:W-:-:S05]  /*f470*/  SHF.R.S32.HI R3, RZ, 0x1f, R2 ;  /* 0x0000001fff037819 */ /* 0x000fca0000011402 */
[----:B------:R-:W-:Y:S01]  /*f480*/  STG.E.64 [R16.64], R2 ;  /* 0x0000000210007986 */ /* 0x000fe2000c101b24 */
[----:B------:R-:W-:Y:S05]  /*f490*/  EXIT ;  /* 0x000000000000794d */ /* 0x000fea0003800000 */
.L_x_23214:
[----:B------:R-:W-:-:S04]  /*f4a0*/  LOP3.LUT R19, R19, 0xffff, RZ, 0xc0, !PT ;  /* 0x0000ffff13137812 */ /* 0x000fc800078ec0ff */
[----:B------:R-:W-:-:S05]  /*f4b0*/  PRMT R3, R19, 0x8880, RZ ;  /* 0x0000888013037816 */ /* 0x000fca00000000ff */
[----:B------:R-:W-:Y:S01]  /*f4c0*/  STG.E [R16.64], R3 ;  /* 0x0000000310007986 */ /* 0x000fe2000c101924 */
[----:B------:R-:W-:Y:S05]  /*f4d0*/  EXIT ;  /* 0x000000000000794d */ /* 0x000fea0003800000 */
.L_x_23216:
        /* <DEDUP_REMOVED lines=10> */
.L_x_25271:


//--------------------- .text._ZN2at6native27unrolled_elementwise_kernelINS0_13BinaryFunctorIaaaNS0_17BitwiseAndFunctorIaEEEESt5arrayIPcLm3EELi4E23TrivialOffsetCalculatorILi2EjES9_ILi1EjENS0_6memory12LoadWithCastILi2EEENSC_13StoreWithCastILi1EEEEEviT_T0_T2_T3_T4_T5_ --------------------------
	.section	.text._ZN2at6native27unrolled_elementwise_kernelINS0_13BinaryFunctorIaaaNS0_17BitwiseAndFunctorIaEEEESt5arrayIPcLm3EELi4E23TrivialOffsetCalculatorILi2EjES9_ILi1EjENS0_6memory12LoadWithCastILi2EEENSC_13StoreWithCastILi1EEEEEviT_T0_T2_T3_T4_T5_,"ax",@progbits
	.sectioninfo	@"SHI_REGISTERS=32"
	.align	128
        .global         _ZN2at6native27unrolled_elementwise_kernelINS0_13BinaryFunctorIaaaNS0_17BitwiseAndFunctorIaEEEESt5arrayIPcLm3EELi4E23TrivialOffsetCalculatorILi2EjES9_ILi1EjENS0_6memory12LoadWithCastILi2EEENSC_13StoreWithCastILi1EEEEEviT_T0_T2_T3_T4_T5_
        .type           _ZN2at6native27unrolled_elementwise_kernelINS0_13BinaryFunctorIaaaNS0_17BitwiseAndFunctorIaEEEESt5arrayIPcLm3EELi4E23TrivialOffsetCalculatorILi2EjES9_ILi1EjENS0_6memory12LoadWithCastILi2EEENSC_13StoreWithCastILi1EEEEEviT_T0_T2_T3_T4_T5_,@function
        .size           _ZN2at6native27unrolled_elementwise_kernelINS0_13BinaryFunctorIaaaNS0_17BitwiseAndFunctorIaEEEESt5arrayIPcLm3EELi4E23TrivialOffsetCalculatorILi2EjES9_ILi1EjENS0_6memory12LoadWithCastILi2EEENSC_13StoreWithCastILi1EEEEEviT_T0_T2_T3_T4_T5_,(.L_x_25272 - _ZN2at6native27unrolled_elementwise_kernelINS0_13BinaryFunctorIaaaNS0_17BitwiseAndFunctorIaEEEESt5arrayIPcLm3EELi4E23TrivialOffsetCalculatorILi2EjES9_ILi1EjENS0_6memory12LoadWithCastILi2EEENSC_13StoreWithCastILi1EEEEEviT_T0_T2_T3_T4_T5_)
        .other          _ZN2at6native27unrolled_elementwise_kernelINS0_13BinaryFunctorIaaaNS0_17BitwiseAndFunctorIaEEEESt5arrayIPcLm3EELi4E23TrivialOffsetCalculatorILi2EjES9_ILi1EjENS0_6memory12LoadWithCastILi2EEENSC_13StoreWithCastILi1EEEEEviT_T0_T2_T3_T4_T5_,@"STO_CUDA_ENTRY STV_DEFAULT"
_ZN2at6native27unrolled_elementwise_kernelINS0_13BinaryFunctorIaaaNS0_17BitwiseAndFunctorIaEEEESt5arrayIPcLm3EELi4E23TrivialOffsetCalculatorILi2EjES9_ILi1EjENS0_6memory12LoadWithCastILi2EEENSC_13StoreWithCastILi1EEEEEviT_T0_T2_T3_T4_T5_:
.text._ZN2at6native27unrolled_elementwise_kernelINS0_13BinaryFunctorIaaaNS0_17BitwiseAndFunctorIaEEEESt5arrayIPcLm3EELi4E23TrivialOffsetCalculatorILi2EjES9_ILi1EjENS0_6memory12LoadWithCastILi2EEENSC_13StoreWithCastILi1EEEEEviT_T0_T2_T3_T4_T5_:
        /* <DEDUP_REMOVED lines=31> */
.L_x_23222:
[----:B------:R0:W5:Y:S01]  /*01f0*/  LDG.E.U8 R25, [R4.64] ;  /* 0x0000002404197981 */ /* 0x000162000c1e1100 */
[----:B------:R-:W-:Y:S05]  /*0200*/  BRA `(.L_x_23224) ;  /* 0x00000d9000007947 */ /* 0x000fea0003800000 */
.L_x_23221:
        /* <DEDUP_REMOVED lines=8> */
.L_x_23226:
[----:B------:R0:W5:Y:S01]  /*0290*/  LDG.E.U8 R25, [R4.64] ;  /* 0x0000002404197981 */ /* 0x000162000c1e1100 */
[----:B------:R-:W-:Y:S05]  /*02a0*/  BRA `(.L_x_23224) ;  /* 0x00000cf000007947 */ /* 0x000fea0003800000 */
.L_x_23225:
[----:B------:R0:W5:Y:S01]  /*02b0*/  LDG.E.U16 R25, [R4.64] ;  /* 0x0000002404197981 */ /* 0x000162000c1e1500 */
[----:B------:R-:W-:Y:S05]  /*02c0*/  BRA `(.L_x_23224) ;  /* 0x00000cd000007947 */ /* 0x000fea0003800000 */
.L_x_23220:
        /* <DEDUP_REMOVED lines=9> */
.L_x_23228:
[----:B------:R-:W2:Y:S02]  /*0360*/  LDG.E.U16 R0, [R4.64] ;  /* 0x0000002404007981 */ /* 0x000ea4000c1e1500 */
[----:B--2---:R-:W-:-:S06]  /*0370*/  HADD2.F32 R0, -RZ, R0.H0_H0 ;  /* 0x20000000ff007230 */ /* 0x004fcc0000004100 */
[----:B------:R-:W0:Y:S02]  /*0380*/  F2I.FTZ.TRUNC.NTZ R0, R0 ;  /* 0x0000000000007305 */ /* 0x000e24000021f100 */
[----:B0-----:R-:W-:Y:S01]  /*0390*/  PRMT R25, R0, 0x7610, R25 ;  /* 0x0000761000197816 */ /* 0x001fe20000000019 */
[----:B------:R-:W-:Y:S05]  /*03a0*/  BRA `(.L_x_23224) ;  /* 0x00000bf000007947 */ /* 0x000fea0003800000 */
.L_x_23227:
        /* <DEDUP_REMOVED lines=9> */
.L_x_23230:
[----:B------:R-:W2:Y:S02]  /*0440*/  LDG.E.U16 R4, [R4.64] ;  /* 0x0000002404047981 */ /* 0x000ea4000c1e1500 */
[----:B--2---:R-:W-:-:S06]  /*0450*/  HADD2.F32 R0, -RZ, R4.H0_H0 ;  /* 0x20000004ff007230 */ /* 0x004fcc0000004100 */
[----:B------:R-:W0:Y:S02]  /*0460*/  F2I.FTZ.TRUNC.NTZ R0, R0 ;  /* 0x0000000000007305 */ /* 0x000e24000021f100 */
[----:B0-----:R-:W-:Y:S01]  /*0470*/  PRMT R25, R0, 0x7610, R25 ;  /* 0x0000761000197816 */ /* 0x001fe20000000019 */
[----:B------:R-:W-:Y:S05]  /*0480*/  BRA `(.L_x_23224) ;  /* 0x00000b1000007947 */ /* 0x000fea0003800000 */
.L_x_23229:
[----:B------:R-:W2:Y:S02]  /*0490*/  LDG.E.64 R4, [R4.64] ;  /* 0x0000002404047981 */ /* 0x000ea4000c1e1b00 */
[----:B--2---:R0:W1:Y:S01]  /*04a0*/  F2I.F64.TRUNC R25, R4 ;  /* 0x0000000400197311 */ /* 0x004062000030d100 */
[----:B------:R-:W-:Y:S05]  /*04b0*/  BRA `(.L_x_23224) ;  /* 0x00000ae000007947 */ /* 0x000fea0003800000 */
.L_x_23219:
        /* <DEDUP_REMOVED lines=12> */
.L_x_23233:
[----:B------:R-:W2:Y:S02]  /*0580*/  LDG.E.64 R4, [R4.64] ;  /* 0x0000002404047981 */ /* 0x000ea4000c1e1b00 */
[----:B--2---:R0:W1:Y:S01]  /*0590*/  F2I.F64.TRUNC R25, R4 ;  /* 0x0000000400197311 */ /* 0x004062000030d100 */
[----:B------:R-:W-:Y:S05]  /*05a0*/  BRA `(.L_x_23224) ;  /* 0x000009f000007947 */ /* 0x000fea0003800000 */
.L_x_23232:
        /* <DEDUP_REMOVED lines=28> */
.L_x_23235:
        /* <DEDUP_REMOVED lines=16> */
.L_x_23234:
[----:B------:R-:W2:Y:S02]  /*0870*/  LDG.E.U16 R0, [R4.64] ;  /* 0x0000002404007981 */ /* 0x000ea4000c1e1500 */
[----:B--2---:R-:W-:-:S06]  /*0880*/  PRMT R0, RZ, 0x5410, R0 ;  /* 0x00005410ff007816 */ /* 0x004fcc0000000000 */
[----:B------:R-:W0:Y:S02]  /*0890*/  F2I.FTZ.TRUNC.NTZ R0, R0 ;  /* 0x0000000000007305 */ /* 0x000e24000021f100 */
[----:B0-----:R-:W-:Y:S01]  /*08a0*/  PRMT R25, R0, 0x7610, R25 ;  /* 0x0000761000197816 */ /* 0x001fe20000000019 */
[----:B------:R-:W-:Y:S05]  /*08b0*/  BRA `(.L_x_23224) ;  /* 0x000006e000007947 */ /* 0x000fea0003800000 */
.L_x_23231:
        /* <DEDUP_REMOVED lines=10> */
.L_x_23238:
        /* <DEDUP_REMOVED lines=21> */
.L_x_23242:
[----:B------:R-:W-:Y:S05]  /*0ab0*/  BSYNC B1 ;  /* 0x0000000000017941 */ /* 0x000fea0003800000 */
.L_x_23241:
[----:B------:R-:W-:Y:S01]  /*0ac0*/  LEA R5, R0, 0x3b800000, 0x17 ;  /* 0x3b80000000057811 */ /* 0x000fe200078eb8ff */
[----:B------:R-:W-:-:S05]  /*0ad0*/  IMAD.SHL.U32 R0, R3, 0x100000, RZ ;  /* 0x0010000003007824 */ /* 0x000fca00078e00ff */
[----:B------:R-:W-:Y:S02]  /*0ae0*/  LOP3.LUT R0, R5, R0, R6, 0xfe, !PT ;  /* 0x0000000005007212 */ /* 0x000fe400078efe06 */
.L_x_23240:
[----:B------:R-:W-:Y:S05]  /*0af0*/  BSYNC B0 ;  /* 0x0000000000007941 */ /* 0x000fea0003800000 */
.L_x_23239:
[----:B------:R-:W0:Y:S02]  /*0b00*/  F2I.FTZ.TRUNC.NTZ R0, R0 ;  /* 0x0000000000007305 */ /* 0x000e24000021f100 */
[----:B0-----:R-:W-:Y:S01]  /*0b10*/  PRMT R25, R0, 0x7610, R25 ;  /* 0x0000761000197816 */ /* 0x001fe20000000019 */
[----:B------:R-:W-:Y:S05]  /*0b20*/  BRA `(.L_x_23224) ;  /* 0x0000047000007947 */ /* 0x000fea0003800000 */
.L_x_23237:
        /* <DEDUP_REMOVED lines=21> */
.L_x_23246:
[----:B------:R-:W-:Y:S05]  /*0c80*/  BSYNC B1 ;  /* 0x0000000000017941 */ /* 0x000fea0003800000 */
.L_x_23245:
[----:B------:R-:W-:Y:S01]  /*0c90*/  LEA R5, R0, 0x37800000, 0x17 ;  /* 0x3780000000057811 */ /* 0x000fe200078eb8ff */
[----:B------:R-:W-:-:S05]  /*0ca0*/  IMAD.SHL.U32 R0, R3, 0x200000, RZ ;  /* 0x0020000003007824 */ /* 0x000fca00078e00ff */
[----:B------:R-:W-:Y:S02]  /*0cb0*/  LOP3.LUT R0, R5, R0, R6, 0xfe, !PT ;  /* 0x0000000005007212 */ /* 0x000fe400078efe06 */
.L_x_23244:
[----:B------:R-:W-:Y:S05]  /*0cc0*/  BSYNC B0 ;  /* 0x0000000000007941 */ /* 0x000fea0003800000 */
.L_x_23243:
[----:B------:R-:W0:Y:S02]  /*0cd0*/  F2I.FTZ.TRUNC.NTZ R0, R0 ;  /* 0x0000000000007305 */ /* 0x000e24000021f100 */
[----:B0-----:R-:W-:Y:S01]  /*0ce0*/  PRMT R25, R0, 0x7610, R25 ;  /* 0x0000761000197816 */ /* 0x001fe20000000019 */
[----:B------:R-:W-:Y:S05]  /*0cf0*/  BRA `(.L_x_23224) ;  /* 0x000002a000007947 */ /* 0x000fea0003800000 */
.L_x_23236:
        /* <DEDUP_REMOVED lines=14> */
.L_x_23250:
[----:B------:R-:W-:Y:S05]  /*0de0*/  BSYNC B0 ;  /* 0x0000000000007941 */ /* 0x000fea0003800000 */
.L_x_23249:
[----:B------:R-:W0:Y:S02]  /*0df0*/  F2I.FTZ.TRUNC.NTZ R0, R0 ;  /* 0x0000000000007305 */ /* 0x000e24000021f100 */
[----:B0-----:R-:W-:Y:S01]  /*0e00*/  PRMT R25, R0, 0x7610, R25 ;  /* 0x0000761000197816 */ /* 0x001fe20000000019 */
[----:B------:R-:W-:Y:S05]  /*0e10*/  BRA `(.L_x_23224) ;  /* 0x0000018000007947 */ /* 0x000fea0003800000 */
.L_x_23223:
        /* <DEDUP_REMOVED lines=21> */
.L_x_23248:
[----:B------:R0:W5:Y:S01]  /*0f70*/  LDG.E.U8 R25, [R4.64] ;  /* 0x0000002404197981 */ /* 0x000162000c1e1100 */
[----:B------:R-:W-:Y:S05]  /*0f80*/  BRA `(.L_x_23224) ;  /* 0x0000001000007947 */ /* 0x000fea0003800000 */
.L_x_23247:
[----:B------:R0:W5:Y:S02]  /*0f90*/  LDG.E.U8 R25, [R4.64] ;  /* 0x0000002404197981 */ /* 0x000164000c1e1100 */
.L_x_23224:
        /* <DEDUP_REMOVED lines=16> */
.L_x_23254:
[----:B------:R0:W5:Y:S01]  /*10a0*/  LDG.E.U8 R28, [R4.64] ;  /* 0x00000024041c7981 */ /* 0x000162000c1e1100 */
[----:B------:R-:W-:Y:S05]  /*10b0*/  BRA `(.L_x_23256) ;  /* 0x00000d8000007947 */ /* 0x000fea0003800000 */
.L_x_23253:
        /* <DEDUP_REMOVED lines=8> */
.L_x_23258:
[----:B------:R0:W5:Y:S01]  /*1140*/  LDG.E.U8 R28, [R4.64] ;  /* 0x00000024041c7981 */ /* 0x000162000c1e1100 */
[----:B------:R-:W-:Y:S05]  /*1150*/  BRA `(.L_x_23256) ;  /* 0x00000ce000007947 */ /* 0x000fea0003800000 */
.L_x_23257:
[----:B------:R0:W5:Y:S01]  /*1160*/  LDG.E.U16 R28, [R4.64] ;  /* 0x00000024041c7981 */ /* 0x000162000c1e1500 */
[----:B------:R-:W-:Y:S05]  /*1170*/  BRA `(.L_x_23256) ;  /* 0x00000cc000007947 */ /* 0x000fea0003800000 */
.L_x_23252:
        /* <DEDUP_REMOVED lines=9> */
.L_x_23260:
[----:B------:R-:W2:Y:S02]  /*1210*/  LDG.E.U16 R0, [R4.64] ;  /* 0x0000002404007981 */ /* 0x000ea4000c1e1500 */
[----:B--2---:R-:W-:-:S06]  /*1220*/  HADD2.F32 R0, -RZ, R0.H0_H0 ;  /* 0x20000000ff007230 */ /* 0x004fcc0000004100 */
[----:B------:R-:W0:Y:S02]  /*1230*/  F2I.FTZ.TRUNC.NTZ R0, R0 ;  /* 0x0000000000007305 */ /* 0x000e24000021f100 */
[----:B0-----:R-:W-:Y:S01]  /*1240*/  PRMT R28, R0, 0x7610, R28 ;  /* 0x00007610001c7816 */ /* 0x001fe2000000001c */
[----:B------:R-:W-:Y:S05]  /*1250*/  BRA `(.L_x_23256) ;  /* 0x00000be000007947 */ /* 0x000fea0003800000 */
.L_x_23259:
        /* <DEDUP_REMOVED lines=9> */
.L_x_23262:
[----:B------:R-:W2:Y:S02]  /*12f0*/  LDG.E.U16 R4, [R4.64] ;  /* 0x0000002404047981 */ /* 0x000ea4000c1e1500 */
[----:B--2---:R-:W-:-:S06]  /*1300*/  HADD2.F32 R0, -RZ, R4.H0_H0 ;  /* 0x20000004ff007230 */ /* 0x004fcc0000004100 */
[----:B------:R-:W0:Y:S02]  /*1310*/  F2I.FTZ.TRUNC.NTZ R0, R0 ;  /* 0x0000000000007305 */ /* 0x000e24000021f100 */
[----:B0-----:R-:W-:Y:S01]  /*1320*/  PRMT R28, R0, 0x7610, R28 ;  /* 0x00007610001c7816 */ /* 0x001fe2000000001c */
[----:B------:R-:W-:Y:S05]  /*1330*/  BRA `(.L_x_23256) ;  /* 0x00000b0000007947 */ /* 0x000fea0003800000 */
.L_x_23261:
[----:B------:R-:W2:Y:S02]  /*1340*/  LDG.E.64 R4, [R4.64] ;  /* 0x0000002404047981 */ /* 0x000ea4000c1e1b00 */
[----:B--2---:R0:W2:Y:S01]  /*1350*/  F2I.F64.TRUNC R28, R4 ;  /* 0x00000004001c7311 */ /* 0x0040a2000030d100 */
[----:B------:R-:W-:Y:S05]  /*1360*/  BRA `(.L_x_23256) ;  /* 0x00000ad000007947 */ /* 0x000fea0003800000 */
.L_x_23251:
        /* <DEDUP_REMOVED lines=12> */
.L_x_23265:
[----:B------:R-:W2:Y:S02]  /*1430*/  LDG.E.64 R4, [R4.64] ;  /* 0x0000002404047981 */ /* 0x000ea4000c1e1b00 */
[----:B--2---:R0:W2:Y:S01]  /*1440*/  F2I.F64.TRUNC R28, R4 ;  /* 0x00000004001c7311 */ /* 0x0040a2000030d100 */
[----:B------:R-:W-:Y:S05]  /*1450*/  BRA `(.L_x_23256) ;  /* 0x000009e000007947 */ /* 0x000fea0003800000 */
.L_x_23264:
        /* <DEDUP_REMOVED lines=28> */
.L_x_23267:
        /* <DEDUP_REMOVED lines=15> */
.L_x_23266:
[----:B------:R-:W2:Y:S02]  /*1710*/  LDG.E.U16 R0, [R4.64] ;  /* 0x0000002404007981 */ /* 0x000ea4000c1e1500 */
[----:B--2---:R-:W-:-:S06]  /*1720*/  PRMT R0, RZ, 0x5410, R0 ;  /* 0x00005410ff007816 */ /* 0x004fcc0000000000 */
[----:B------:R-:W0:Y:S02]  /*1730*/  F2I.FTZ.TRUNC.NTZ R0, R0 ;  /* 0x0000000000007305 */ /* 0x000e24000021f100 */
[----:B0-----:R-:W-:Y:S01]  /*1740*/  PRMT R28, R0, 0x7610, R28 ;  /* 0x00007610001c7816 */ /* 0x001fe2000000001c */
[----:B------:R-:W-:Y:S05]  /*1750*/  BRA `(.L_x_23256) ;  /* 0x000006e000007947 */ /* 0x000fea0003800000 */
.L_x_23263:
        /* <DEDUP_REMOVED lines=10> */
.L_x_23270:
        /* <DEDUP_REMOVED lines=21> */
.L_x_23274:
[----:B------:R-:W-:Y:S05]  /*1950*/  BSYNC B1 ;  /* 0x0000000000017941 */ /* 0x000fea0003800000 */
.L_x_23273:
[----:B------:R-:W-:Y:S01]  /*1960*/  LEA R5, R0, 0x3b800000, 0x17 ;  /* 0x3b80000000057811 */ /* 0x000fe200078eb8ff */
[----:B------:R-:W-:-:S05]  /*1970*/  IMAD.SHL.U32 R0, R3, 0x100000, RZ ;  /* 0x0010000003007824 */ /* 0x000fca00078e00ff */
[----:B------:R-:W-:Y:S02]  /*1980*/  LOP3.LUT R0, R5, R0, R6, 0xfe, !PT ;  /* 0x0000000005007212 */ /* 0x000fe400078efe06 */
.L_x_23272:
[----:B------:R-:W-:Y:S05]  /*1990*/  BSYNC B0 ;  /* 0x0000000000007941 */ /* 0x000fea0003800000 */
.L_x_23271:
[----:B------:R-:W0:Y:S02]  /*19a0*/  F2I.FTZ.TRUNC.NTZ R0, R0 ;  /* 0x0000000000007305 */ /* 0x000e24000021f100 */
[----:B0-----:R-:W-:Y:S01]  /*19b0*/  PRMT R28, R0, 0x7610, R28 ;  /* 0x00007610001c7816 */ /* 0x001fe2000000001c */
[----:B------:R-:W-:Y:S05]  /*19c0*/  BRA `(.L_x_23256) ;  /* 0x0000047000007947 */ /* 0x000fea0003800000 */
.L_x_23269:
        /* <DEDUP_REMOVED lines=21> */
.L_x_23278:
[----:B------:R-:W-:Y:S05]  /*1b20*/  BSYNC B1 ;  /* 0x0000000000017941 */ /* 0x000fea0003800000 */
.L_x_23277:
[----:B------:R-:W-:Y:S01]  /*1b30*/  LEA R5, R0, 0x37800000, 0x17 ;  /* 0x3780000000057811 */ /* 0x000fe200078eb8ff */
[----:B------:R-:W-:-:S05]  /*1b40*/  IMAD.SHL.U32 R0, R3, 0x200000, RZ ;  /* 0x0020000003007824 */ /* 0x000fca00078e00ff */
[----:B------:R-:W-:Y:S02]  /*1b50*/  LOP3.LUT R0, R5, R0, R6, 0xfe, !PT ;  /* 0x0000000005007212 */ /* 0x000fe400078efe06 */
.L_x_23276:
[----:B------:R-:W-:Y:S05]  /*1b60*/  BSYNC B0 ;  /* 0x0000000000007941 */ /* 0x000fea0003800000 */
.L_x_23275:
[----:B------:R-:W0:Y:S02]  /*1b70*/  F2I.FTZ.TRUNC.NTZ R0, R0 ;  /* 0x0000000000007305 */ /* 0x000e24000021f100 */
[----:B0-----:R-:W-:Y:S01]  /*1b80*/  PRMT R28, R0, 0x7610, R28 ;  /* 0x00007610001c7816 */ /* 0x001fe2000000001c */
[----:B------:R-:W-:Y:S05]  /*1b90*/  BRA `(.L_x_23256) ;  /* 0x000002a000007947 */ /* 0x000fea0003800000 */
.L_x_23268:
        /* <DEDUP_REMOVED lines=14> */
.L_x_23282:
[----:B------:R-:W-:Y:S05]  /*1c80*/  BSYNC B0 ;  /* 0x0000000000007941 */ /* 0x000fea0003800000 */
.L_x_23281:
[----:B------:R-:W0:Y:S02]  /*1c90*/  F2I.FTZ.TRUNC.NTZ R0, R0 ;  /* 0x0000000000007305 */ /* 0x000e24000021f100 */
[----:B0-----:R-:W-:Y:S01]  /*1ca0*/  PRMT R28, R0, 0x7610, R28 ;  /* 0x00007610001c7816 */ /* 0x001fe2000000001c */
[----:B------:R-:W-:Y:S05]  /*1cb0*/  BRA `(.L_x_23256) ;  /* 0x0000018000007947 */ /* 0x000fea0003800000 */
.L_x_23255:
        /* <DEDUP_REMOVED lines=21> */
.L_x_23280:
[----:B------:R0:W5:Y:S01]  /*1e10*/  LDG.E.U8 R28, [R4.64] ;  /* 0x00000024041c7981 */ /* 0x000162000c1e1100 */
[----:B------:R-:W-:Y:S05]  /*1e20*/  BRA `(.L_x_23256) ;  /* 0x0000001000007947 */ /* 0x000fea0003800000 */
.L_x_23279:
[----:B------:R0:W5:Y:S02]  /*1e30*/  LDG.E.U8 R28, [R4.64] ;  /* 0x00000024041c7981 */ /* 0x000164000c1e1100 */
.L_x_23256:
[----:B------:R-:W3:Y:S02]  /*1e40*/  S2R R18, SR_TID.X ;  /* 0x0000000000127919 */ /* 0x000ee40000002100 */
[----:B---3--:R-:W-:Y:S02]  /*1e50*/  IADD3 R18, R18, 0x80, RZ ;  /* 0x0000008012127810 */ /* 0x008fe40007ffe0ff */
.L_x_23218:
[----:B-1-3--:R-:W-:Y:S05]  /*1e60*/  BSYNC B6 ;  /* 0x0000000000067941 */ /* 0x00afea0003800000 */
.L_x_23217:
        /* <DEDUP_REMOVED lines=21> */
.L_x_23288:
[----:B------:R0:W5:Y:S01]  /*1fc0*/  LDG.E.U8 R22, [R4.64] ;  /* 0x0000002404167981 */ /* 0x000162000c1e1100 */
[----:B------:R-:W-:Y:S05]  /*1fd0*/  BRA `(.L_x_23290) ;  /* 0x00000d8000007947 */ /* 0x000fea0003800000 */
.L_x_23287:
        /* <DEDUP_REMOVED lines=8> */
.L_x_23292:
[----:B------:R0:W5:Y:S01]  /*2060*/  LDG.E.U8 R22, [R4.64] ;  /* 0x0000002404167981 */ /* 0x000162000c1e1100 */
[----:B------:R-:W-:Y:S05]  /*2070*/  BRA `(.L_x_23290) ;  /* 0x00000ce000007947 */ /* 0x000fea0003800000 */
.L_x_23291:
[----:B------:R0:W5:Y:S01]  /*2080*/  LDG.E.U16 R22, [R4.64] ;  /* 0x0000002404167981 */ /* 0x000162000c1e1500 */
[----:B------:R-:W-:Y:S05]  /*2090*/  BRA `(.L_x_23290) ;  /* 0x00000cc000007947 */ /* 0x000fea0003800000 */
.L_x_23286:
        /* <DEDUP_REMOVED lines=9> */
.L_x_23294:
[----:B------:R-:W3:Y:S02]  /*2130*/  LDG.E.U16 R0, [R4.64] ;  /* 0x0000002404007981 */ /* 0x000ee4000c1e1500 */
[----:B---3--:R-:W-:-:S06]  /*2140*/  HADD2.F32 R0, -RZ, R0.H0_H0 ;  /* 0x20000000ff007230 */ /* 0x008fcc0000004100 */
[----:B------:R-:W0:Y:S02]  /*2150*/  F2I.FTZ.TRUNC.NTZ R0, R0 ;  /* 0x0000000000007305 */ /* 0x000e24000021f100 */
[----:B0-----:R-:W-:Y:S01]  /*2160*/  PRMT R22, R0, 0x7610, R22 ;  /* 0x0000761000167816 */ /* 0x001fe20000000016 */
[----:B------:R-:W-:Y:S05]  /*2170*/  BRA `(.L_x_23290) ;  /* 0x00000be000007947 */ /* 0x000fea0003800000 */
.L_x_23293:
        /* <DEDUP_REMOVED lines=9> */
.L_x_23296:
[----:B------:R-:W3:Y:S02]  /*2210*/  LDG.E.U16 R4, [R4.64] ;  /* 0x0000002404047981 */ /* 0x000ee4000c1e1500 */
[----:B---3--:R-:W-:-:S06]  /*2220*/  HADD2.F32 R0, -RZ, R4.H0_H0 ;  /* 0x20000004ff007230 */ /* 0x008fcc0000004100 */
[----:B------:R-:W0:Y:S02]  /*2230*/  F2I.FTZ.TRUNC.NTZ R0, R0 ;  /* 0x0000000000007305 */ /* 0x000e24000021f100 */
[----:B0-----:R-:W-:Y:S01]  /*2240*/  PRMT R22, R0, 0x7610, R22 ;  /* 0x0000761000167816 */ /* 0x001fe20000000016 */
[----:B------:R-:W-:Y:S05]  /*2250*/  BRA `(.L_x_23290) ;  /* 0x00000b0000007947 */ /* 0x000fea0003800000 */
.L_x_23295:
[----:B------:R-:W3:Y:S02]  /*2260*/  LDG.E.64 R4, [R4.64] ;  /* 0x0000002404047981 */ /* 0x000ee4000c1e1b00 */
[----:B---3--:R0:W1:Y:S01]  /*2270*/  F2I.F64.TRUNC R22, R4 ;  /* 0x0000000400167311 */ /* 0x008062000030d100 */
[----:B------:R-:W-:Y:S05]  /*2280*/  BRA `(.L_x_23290) ;  /* 0x00000ad000007947 */ /* 0x000fea0003800000 */
.L_x_23285:
        /* <DEDUP_REMOVED lines=12> */
.L_x_23299:
[----:B------:R-:W3:Y:S02]  /*2350*/  LDG.E.64 R4, [R4.64] ;  /* 0x0000002404047981 */ /* 0x000ee4000c1e1b00 */
[----:B---3--:R0:W1:Y:S01]  /*2360*/  F2I.F64.TRUNC R22, R4 ;  /* 0x0000000400167311 */ /* 0x008062000030d100 */
[----:B------:R-:W-:Y:S05]  /*2370*/  BRA `(.L_x_23290) ;  /* 0x000009e000007947 */ /* 0x000fea0003800000 */
.L_x_23298:
        /* <DEDUP_REMOVED lines=28> */
.L_x_23301:
        /* <DEDUP_REMOVED lines=15> */
.L_x_23300:
[----:B------:R-:W3:Y:S02]  /*2630*/  LDG.E.U16 R0, [R4.64] ;  /* 0x0000002404007981 */ /* 0x000ee4000c1e1500 */
[----:B---3--:R-:W-:-:S06]  /*2640*/  PRMT R0, RZ, 0x5410, R0 ;  /* 0x00005410ff007816 */ /* 0x008fcc0000000000 */
[----:B------:R-:W0:Y:S02]  /*2650*/  F2I.FTZ.TRUNC.NTZ R0, R0 ;  /* 0x0000000000007305 */ /* 0x000e24000021f100 */
[----:B0-----:R-:W-:Y:S01]  /*2660*/  PRMT R22, R0, 0x7610, R22 ;  /* 0x0000761000167816 */ /* 0x001fe20000000016 */
[----:B------:R-:W-:Y:S05]  /*2670*/  BRA `(.L_x_23290) ;  /* 0x000006e000007947 */ /* 0x000fea0003800000 */
.L_x_23297:
        /* <DEDUP_REMOVED lines=10> */
.L_x_23304:
        /* <DEDUP_REMOVED lines=21> */
.L_x_23308:
[----:B------:R-:W-:Y:S05]  /*2870*/  BSYNC B1 ;  /* 0x0000000000017941 */ /* 0x000fea0003800000 */
.L_x_23307:
[----:B------:R-:W-:Y:S01]  /*2880*/  LEA R5, R0, 0x3b800000, 0x17 ;  /* 0x3b80000000057811 */ /* 0x000fe200078eb8ff */
[----:B------:R-:W-:-:S05]  /*2890*/  IMAD.SHL.U32 R0, R3, 0x100000, RZ ;  /* 0x0010000003007824 */ /* 0x000fca00078e00ff */
[----:B------:R-:W-:Y:S02]  /*28a0*/  LOP3.LUT R0, R5, R0, R6, 0xfe, !PT ;  /* 0x0000000005007212 */ /* 0x000fe400078efe06 */
.L_x_23306:
[----:B------:R-:W-:Y:S05]  /*28b0*/  BSYNC B0 ;  /* 0x0000000000007941 */ /* 0x000fea0003800000 */
.L_x_23305:
[----:B------:R-:W0:Y:S02]  /*28c0*/  F2I.FTZ.TRUNC.NTZ R0, R0 ;  /* 0x0000000000007305 */ /* 0x000e24000021f100 */
[----:B0-----:R-:W-:Y:S01]  /*28d0*/  PRMT R22, R0, 0x7610, R22 ;  /* 0x0000761000167816 */ /* 0x001fe20000000016 */
[----:B------:R-:W-:Y:S05]  /*28e0*/  BRA `(.L_x_23290) ;  /* 0x0000047000007947 */ /* 0x000fea0003800000 */
.L_x_23303:
        /* <DEDUP_REMOVED lines=21> */
.L_x_23312:
[----:B------:R-:W-:Y:S05]  /*2a40*/  BSYNC B1 ;  /* 0x0000000000017941 */ /* 0x000fea0003800000 */
.L_x_23311:
[----:B------:R-:W-:Y:S01]  /*2a50*/  LEA R5, R0, 0x37800000, 0x17 ;  /* 0x3780000000057811 */ /* 0x000fe200078eb8ff */
[----:B------:R-:W-:-:S05]  /*2a60*/  IMAD.SHL.U32 R0, R3, 0x200000, RZ ;  /* 0x0020000003007824 */ /* 0x000fca00078e00ff */
[----:B------:R-:W-:Y:S02]  /*2a70*/  LOP3.LUT R0, R5, R0, R6, 0xfe, !PT ;  /* 0x0000000005007212 */ /* 0x000fe400078efe06 */
.L_x_23310:
[----:B------:R-:W-:Y:S05]  /*2a80*/  BSYNC B0 ;  /* 0x0000000000007941 */ /* 0x000fea0003800000 */
.L_x_23309:
[----:B------:R-:W0:Y:S02]  /*2a90*/  F2I.FTZ.TRUNC.NTZ R0, R0 ;  /* 0x0000000000007305 */ /* 0x000e24000021f100 */
[----:B0-----:R-:W-:Y:S01]  /*2aa0*/  PRMT R22, R0, 0x7610, R22 ;  /* 0x0000761000167816 */ /* 0x001fe20000000016 */
[----:B------:R-:W-:Y:S05]  /*2ab0*/  BRA `(.L_x_23290) ;  /* 0x000002a000007947 */ /* 0x000fea0003800000 */
.L_x_23302:
        /* <DEDUP_REMOVED lines=14> */
.L_x_23316:
[----:B------:R-:W-:Y:S05]  /*2ba0*/  BSYNC B0 ;  /* 0x0000000000007941 */ /* 0x000fea0003800000 */
.L_x_23315:
[----:B------:R-:W0:Y:S02]  /*2bb0*/  F2I.FTZ.TRUNC.NTZ R0, R0 ;  /* 0x0000000000007305 */ /* 0x000e24000021f100 */
[----:B0-----:R-:W-:Y:S01]  /*2bc0*/  PRMT R22, R0, 0x7610, R22 ;  /* 0x0000761000167816 */ /* 0x001fe20000000016 */
[----:B------:R-:W-:Y:S05]  /*2bd0*/  BRA `(.L_x_23290) ;  /* 0x0000018000007947 */ /* 0x000fea0003800000 */
.L_x_23289:
        /* <DEDUP_REMOVED lines=21> */
.L_x_23314:
[----:B------:R0:W5:Y:S01]  /*2d30*/  LDG.E.U8 R22, [R4.64] ;  /* 0x0000002404167981 */ /* 0x000162000c1e1100 */
[----:B------:R-:W-:Y:S05]  /*2d40*/  BRA `(.L_x_23290) ;  /* 0x0000001000007947 */ /* 0x000fea0003800000 */
.L_x_23313:
[----:B------:R0:W5:Y:S02]  /*2d50*/  LDG.E.U8 R22, [R4.64] ;  /* 0x0000002404167981 */ /* 0x000164000c1e1100 */
.L_x_23290:
        /* <DEDUP_REMOVED lines=16> */
.L_x_23320:
[----:B------:R0:W5:Y:S01]  /*2e60*/  LDG.E.U8 R27, [R4.64] ;  /* 0x00000024041b7981 */ /* 0x000162000c1e1100 */
[----:B------:R-:W-:Y:S05]  /*2e70*/  BRA `(.L_x_23322) ;  /* 0x00000d8000007947 */ /* 0x000fea0003800000 */
.L_x_23319:
        /* <DEDUP_REMOVED lines=8> */
.L_x_23324:
[----:B------:R0:W5:Y:S01]  /*2f00*/  LDG.E.U8 R27, [R4.64] ;  /* 0x00000024041b7981 */ /* 0x000162000c1e1100 */
[----:B------:R-:W-:Y:S05]  /*2f10*/  BRA `(.L_x_23322) ;  /* 0x00000ce000007947 */ /* 0x000fea0003800000 */
.L_x_23323:
[----:B------:R0:W5:Y:S01]  /*2f20*/  LDG.E.U16 R27, [R4.64] ;  /* 0x00000024041b7981 */ /* 0x000162000c1e1500 */
[----:B------:R-:W-:Y:S05]  /*2f30*/  BRA `(.L_x_23322) ;  /* 0x00000cc000007947 */ /* 0x000fea0003800000 */
.L_x_23318:
        /* <DEDUP_REMOVED lines=9> */
.L_x_23326:
[----:B------:R-:W3:Y:S02]  /*2fd0*/  LDG.E.U16 R0, [R4.64] ;  /* 0x0000002404007981 */ /* 0x000ee4000c1e1500 */
[----:B---3--:R-:W-:-:S06]  /*2fe0*/  HADD2.F32 R0, -RZ, R0.H0_H0 ;  /* 0x20000000ff007230 */ /* 0x008fcc0000004100 */
[----:B------:R-:W0:Y:S02]  /*2ff0*/  F2I.FTZ.TRUNC.NTZ R0, R0 ;  /* 0x0000000000007305 */ /* 0x000e24000021f100 */
[----:B0-----:R-:W-:Y:S01]  /*3000*/  PRMT R27, R0, 0x7610, R27 ;  /* 0x00007610001b7816 */ /* 0x001fe2000000001b */
[----:B------:R-:W-:Y:S05]  /*3010*/  BRA `(.L_x_23322) ;  /* 0x00000be000007947 */ /* 0x000fea0003800000 */
.L_x_23325:
        /* <DEDUP_REMOVED lines=9> */
.L_x_23328:
[----:B------:R-:W3:Y:S02]  /*30b0*/  LDG.E.U16 R4, [R4.64] ;  /* 0x0000002404047981 */ /* 0x000ee4000c1e1500 */
[----:B---3--:R-:W-:-:S06]  /*30c0*/  HADD2.F32 R0, -RZ, R4.H0_H0 ;  /* 0x20000004ff007230 */ /* 0x008fcc0000004100 */
[----:B------:R-:W0:Y:S02]  /*30d0*/  F2I.FTZ.TRUNC.NTZ R0, R0 ;  /* 0x0000000000007305 */ /* 0x000e24000021f100 */
[----:B0-----:R-:W-:Y:S01]  /*30e0*/  PRMT R27, R0, 0x7610, R27 ;  /* 0x00007610001b7816 */ /* 0x001fe2000000001b */
[----:B------:R-:W-:Y:S05]  /*30f0*/  BRA `(.L_x_23322) ;  /* 0x00000b0000007947 */ /* 0x000fea0003800000 */
.L_x_23327:
[----:B------:R-:W3:Y:S02]  /*3100*/  LDG.E.64 R4, [R4.64] ;  /* 0x0000002404047981 */ /* 0x000ee4000c1e1b00 */
[----:B---3--:R0:W3:Y:S01]  /*3110*/  F2I.F64.TRUNC R27, R4 ;  /* 0x00000004001b7311 */ /* 0x0080e2000030d100 */
[----:B------:R-:W-:Y:S05]  /*3120*/  BRA `(.L_x_23322) ;  /* 0x00000ad000007947 */ /* 0x000fea0003800000 */
.L_x_23317:
        /* <DEDUP_REMOVED lines=12> */
.L_x_23331:
[----:B------:R-:W3:Y:S02]  /*31f0*/  LDG.E.64 R4, [R4.64] ;  /* 0x0000002404047981 */ /* 0x000ee4000c1e1b00 */
[----:B---3--:R0:W3:Y:S01]  /*3200*/  F2I.F64.TRUNC R27, R4 ;  /* 0x00000004001b7311 */ /* 0x0080e2000030d100 */
[----:B------:R-:W-:Y:S05]  /*3210*/  BRA `(.L_x_23322) ;  /* 0x000009e000007947 */ /* 0x000fea0003800000 */
.L_x_23330:
        /* <DEDUP_REMOVED lines=28> */
.L_x_23333:
        /* <DEDUP_REMOVED lines=15> */
.L_x_23332:
[----:B------:R-:W3:Y:S02]  /*34d0*/  LDG.E.U16 R0, [R4.64] ;  /* 0x0000002404007981 */ /* 0x000ee4000c1e1500 */
[----:B---3--:R-:W-:-:S06]  /*34e0*/  PRMT R0, RZ, 0x5410, R0 ;  /* 0x00005410ff007816 */ /* 0x008fcc0000000000 */
[----:B------:R-:W0:Y:S02]  /*34f0*/  F2I.FTZ.TRUNC.NTZ R0, R0 ;  /* 0x0000000000007305 */ /* 0x000e24000021f100 */
[----:B0-----:R-:W-:Y:S01]  /*3500*/  PRMT R27, R0, 0x7610, R27 ;  /* 0x00007610001b7816 */ /* 0x001fe2000000001b */
[----:B------:R-:W-:Y:S05]  /*3510*/  BRA `(.L_x_23322) ;  /* 0x000006e000007947 */ /* 0x000fea0003800000 */
.L_x_23329:
        /* <DEDUP_REMOVED lines=10> */
.L_x_23336:
        /* <DEDUP_REMOVED lines=21> */
.L_x_23340:
[----:B------:R-:W-:Y:S05]  /*3710*/  BSYNC B1 ;  /* 0x0000000000017941 */ /* 0x000fea0003800000 */
.L_x_23339:
[----:B------:R-:W-:Y:S01]  /*3720*/  LEA R5, R0, 0x3b800000, 0x17 ;  /* 0x3b80000000057811 */ /* 0x000fe200078eb8ff */
[----:B------:R-:W-:-:S05]  /*3730*/  IMAD.SHL.U32 R0, R3, 0x100000, RZ ;  /* 0x0010000003007824 */ /* 0x000fca00078e00ff */
[----:B------:R-:W-:Y:S02]  /*3740*/  LOP3.LUT R0, R5, R0, R6, 0xfe, !PT ;  /* 0x0000000005007212 */ /* 0x000fe400078efe06 */
.L_x_23338:
[----:B------:R-:W-:Y:S05]  /*3750*/  BSYNC B0 ;  /* 0x0000000000007941 */ /* 0x000fea0003800000 */
.L_x_23337:
[----:B------:R-:W0:Y:S02]  /*3760*/  F2I.FTZ.TRUNC.NTZ R0, R0 ;  /* 0x0000000000007305 */ /* 0x000e24000021f100 */
[----:B0-----:R-:W-:Y:S01]  /*3770*/  PRMT R27, R0, 0x7610, R27 ;  /* 0x00007610001b7816 */ /* 0x001fe2000000001b */
[----:B------:R-:W-:Y:S05]  /*3780*/  BRA `(.L_x_23322) ;  /* 0x0000047000007947 */ /* 0x000fea0003800000 */
.L_x_23335:
        /* <DEDUP_REMOVED lines=21> */
.L_x_23344:
[----:B------:R-:W-:Y:S05]  /*38e0*/  BSYNC B1 ;  /* 0x0000000000017941 */ /* 0x000fea0003800000 */
.L_x_23343:
[----:B------:R-:W-:Y:S01]  /*38f0*/  LEA R5, R0, 0x37800000, 0x17 ;  /* 0x3780000000057811 */ /* 0x000fe200078eb8ff */
[----:B------:R-:W-:-:S05]  /*3900*/  IMAD.SHL.U32 R0, R3, 0x200000, RZ ;  /* 0x0020000003007824 */ /* 0x000fca00078e00ff */
[----:B------:R-:W-:Y:S02]  /*3910*/  LOP3.LUT R0, R5, R0, R6, 0xfe, !PT ;  /* 0x0000000005007212 */ /* 0x000fe400078efe06 */
.L_x_23342:
[----:B------:R-:W-:Y:S05]  /*3920*/  BSYNC B0 ;  /* 0x0000000000007941 */ /* 0x000fea0003800000 */
.L_x_23341:
[----:B------:R-:W0:Y:S02]  /*3930*/  F2I.FTZ.TRUNC.NTZ R0, R0 ;  /* 0x0000000000007305 */ /* 0x000e24000021f100 */
[----:B0-----:R-:W-:Y:S01]  /*3940*/  PRMT R27, R0, 0x7610, R27 ;  /* 0x00007610001b7816 */ /* 0x001fe2000000001b */
[----:B------:R-:W-:Y:S05]  /*3950*/  BRA `(.L_x_23322) ;  /* 0x000002a000007947 */ /* 0x000fea0003800000 */
.L_x_23334:
        /* <DEDUP_REMOVED lines=14> */
.L_x_23348:
[----:B------:R-:W-:Y:S05]  /*3a40*/  BSYNC B0 ;  /* 0x0000000000007941 */ /* 0x000fea0003800000 */
.L_x_23347:
[----:B------:R-:W0:Y:S02]  /*3a50*/  F2I.FTZ.TRUNC.NTZ R0, R0 ;  /* 0x0000000000007305 */ /* 0x000e24000021f100 */
[----:B0-----:R-:W-:Y:S01]  /*3a60*/  PRMT R27, R0, 0x7610, R27 ;  /* 0x00007610001b7816 */ /* 0x001fe2000000001b */
[----:B------:R-:W-:Y:S05]  /*3a70*/  BRA `(.L_x_23322) ;  /* 0x0000018000007947 */ /* 0x000fea0003800000 */
.L_x_23321:
        /* <DEDUP_REMOVED lines=21> */
.L_x_23346:
[----:B------:R0:W5:Y:S01]  /*3bd0*/  LDG.E.U8 R27, [R4.64] ;  /* 0x00000024041b7981 */ /* 0x000162000c1e1100 */
[----:B------:R-:W-:Y:S05]  /*3be0*/  BRA `(.L_x_23322) ;  /* 0x0000001000007947 */ /* 0x000fea0003800000 */
.L_x_23345:
[----:B------:R0:W5:Y:S02]  /*3bf0*/  LDG.E.U8 R27, [R4.64] ;  /* 0x00000024041b7981 */ /* 0x000164000c1e1100 */
.L_x_23322:
[----:B------:R-:W-:-:S03]  /*3c00*/  IADD3 R18, R18, 0x80, RZ ;  /* 0x0000008012127810 */ /* 0x000fc60007ffe0ff */
.L_x_23284:
[----:B------:R-:W-:Y:S05]  /*3c10*/  BSYNC B6 ;  /* 0x0000000000067941 */ /* 0x000fea0003800000 */
.L_x_23283:
        /* <DEDUP_REMOVED lines=23> */
.L_x_23354:
[----:B------:R0:W5:Y:S01]  /*3d90*/  LDG.E.U8 R26, [R4.64] ;  /* 0x00000024041a7981 */ /* 0x000162000c1e1100 */
[----:B------:R-:W-:Y:S05]  /*3da0*/  BRA `(.L_x_23356) ;  /* 0x00000d8000007947 */ /* 0x000fea0003800000 */
.L_x_23353:
        /* <DEDUP_REMOVED lines=8> */
.L_x_23358:
[----:B------:R0:W5:Y:S01]  /*3e30*/  LDG.E.U8 R26, [R4.64] ;  /* 0x00000024041a7981 */ /* 0x000162000c1e1100 */
[----:B------:R-:W-:Y:S05]  /*3e40*/  BRA `(.L_x_23356) ;  /* 0x00000ce000007947 */ /* 0x000fea0003800000 */
.L_x_23357:
[----:B------:R0:W5:Y:S01]  /*3e50*/  LDG.E.U16 R26, [R4.64] ;  /* 0x00000024041a7981 */ /* 0x000162000c1e1500 */
[----:B------:R-:W-:Y:S05]  /*3e60*/  BRA `(.L_x_23356) ;  /* 0x00000cc000007947 */ /* 0x000fea0003800000 */
.L_x_23352:
        /* <DEDUP_REMOVED lines=9> */
.L_x_23360:
[----:B------:R-:W4:Y:S02]  /*3f00*/  LDG.E.U16 R0, [R4.64] ;  /* 0x0000002404007981 */ /* 0x000f24000c1e1500 */
[----:B----4-:R-:W-:-:S06]  /*3f10*/  HADD2.F32 R0, -RZ, R0.H0_H0 ;  /* 0x20000000ff007230 */ /* 0x010fcc0000004100 */
[----:B------:R-:W0:Y:S02]  /*3f20*/  F2I.FTZ.TRUNC.NTZ R0, R0 ;  /* 0x0000000000007305 */ /* 0x000e24000021f100 */
[----:B0-----:R-:W-:Y:S01]  /*3f30*/  PRMT R26, R0, 0x7610, R26 ;  /* 0x00007610001a7816 */ /* 0x001fe2000000001a */
[----:B------:R-:W-:Y:S05]  /*3f40*/  BRA `(.L_x_23356) ;  /* 0x00000be000007947 */ /* 0x000fea0003800000 */
.L_x_23359:
        /* <DEDUP_REMOVED lines=9> */
.L_x_23362:
[----:B------:R-:W4:Y:S02]  /*3fe0*/  LDG.E.U16 R4, [R4.64] ;  /* 0x0000002404047981 */ /* 0x000f24000c1e1500 */
[----:B----4-:R-:W-:-:S06]  /*3ff0*/  HADD2.F32 R0, -RZ, R4.H0_H0 ;  /* 0x20000004ff007230 */ /* 0x010fcc0000004100 */
[----:B------:R-:W0:Y:S02]  /*4000*/  F2I.FTZ.TRUNC.NTZ R0, R0 ;  /* 0x0000000000007305 */ /* 0x000e24000021f100 */
[----:B0-----:R-:W-:Y:S01]  /*4010*/  PRMT R26, R0, 0x7610, R26 ;  /* 0x00007610001a7816 */ /* 0x001fe2000000001a */
[----:B------:R-:W-:Y:S05]  /*4020*/  BRA `(.L_x_23356) ;  /* 0x00000b0000007947 */ /* 0x000fea0003800000 */
.L_x_23361:
[----:B------:R-:W4:Y:S02]  /*4030*/  LDG.E.64 R4, [R4.64] ;  /* 0x0000002404047981 */ /* 0x000f24000c1e1b00 */
[----:B----4-:R0:W4:Y:S01]  /*4040*/  F2I.F64.TRUNC R26, R4 ;  /* 0x00000004001a7311 */ /* 0x010122000030d100 */
[----:B------:R-:W-:Y:S05]  /*4050*/  BRA `(.L_x_23356) ;  /* 0x00000ad000007947 */ /* 0x000fea0003800000 */
.L_x_23351:
        /* <DEDUP_REMOVED lines=12> */
.L_x_23365:
[----:B------:R-:W4:Y:S02]  /*4120*/  LDG.E.64 R4, [R4.64] ;  /* 0x0000002404047981 */ /* 0x000f24000c1e1b00 */
[----:B----4-:R0:W4:Y:S01]  /*4130*/  F2I.F64.TRUNC R26, R4 ;  /* 0x00000004001a7311 */ /* 0x010122000030d100 */
[----:B------:R-:W-:Y:S05]  /*4140*/  BRA `(.L_x_23356) ;  /* 0x000009e000007947 */ /* 0x000fea0003800000 */
.L_x_23364:
        /* <DEDUP_REMOVED lines=28> */
.L_x_23367:
        /* <DEDUP_REMOVED lines=15> */
.L_x_23366:
[----:B------:R-:W4:Y:S02]  /*4400*/  LDG.E.U16 R0, [R4.64] ;  /* 0x0000002404007981 */ /* 0x000f24000c1e1500 */
[----:B----4-:R-:W-:-:S06]  /*4410*/  PRMT R0, RZ, 0x5410, R0 ;  /* 0x00005410ff007816 */ /* 0x010fcc0000000000 */
[----:B------:R-:W0:Y:S02]  /*4420*/  F2I.FTZ.TRUNC.NTZ R0, R0 ;  /* 0x0000000000007305 */ /* 0x000e24000021f100 */
[----:B0-----:R-:W-:Y:S01]  /*4430*/  PRMT R26, R0, 0x7610, R26 ;  /* 0x00007610001a7816 */ /* 0x001fe2000000001a */
[----:B------:R-:W-:Y:S05]  /*4440*/  BRA `(.L_x_23356) ;  /* 0x000006e000007947 */ /* 0x000fea0003800000 */
.L_x_23363:
        /* <DEDUP_REMOVED lines=10> */
.L_x_23370:
        /* <DEDUP_REMOVED lines=21> */
.L_x_23374:
[----:B------:R-:W-:Y:S05]  /*4640*/  BSYNC B1 ;  /* 0x0000000000017941 */ /* 0x000fea0003800000 */
.L_x_23373:
[----:B------:R-:W-:Y:S01]  /*4650*/  LEA R5, R0, 0x3b800000, 0x17 ;  /* 0x3b80000000057811 */ /* 0x000fe200078eb8ff */
[----:B------:R-:W-:-:S05]  /*4660*/  IMAD.SHL.U32 R0, R3, 0x100000, RZ ;  /* 0x0010000003007824 */ /* 0x000fca00078e00ff */
[----:B------:R-:W-:Y:S02]  /*4670*/  LOP3.LUT R0, R5, R0, R6, 0xfe, !PT ;  /* 0x0000000005007212 */ /* 0x000fe400078efe06 */
.L_x_23372:
[----:B------:R-:W-:Y:S05]  /*4680*/  BSYNC B0 ;  /* 0x0000000000007941 */ /* 0x000fea0003800000 */
.L_x_23371:
[----:B------:R-:W0:Y:S02]  /*4690*/  F2I.FTZ.TRUNC.NTZ R0, R0 ;  /* 0x0000000000007305 */ /* 0x000e24000021f100 */
[----:B0-----:R-:W-:Y:S01]  /*46a0*/  PRMT R26, R0, 0x7610, R26 ;  /* 0x00007610001a7816 */ /* 0x001fe2000000001a */
[----:B------:R-:W-:Y:S05]  /*46b0*/  BRA `(.L_x_23356) ;  /* 0x0000047000007947 */ /* 0x000fea0003800000 */
.L_x_23369:
        /* <DEDUP_REMOVED lines=21> */
.L_x_23378:
[----:B------:R-:W-:Y:S05]  /*4810*/  BSYNC B1 ;  /* 0x0000000000017941 */ /* 0x000fea0003800000 */
.L_x_23377:
[----:B------:R-:W-:Y:S01]  /*4820*/  LEA R5, R0, 0x37800000, 0x17 ;  /* 0x3780000000057811 */ /* 0x000fe200078eb8ff */
[----:B------:R-:W-:-:S05]  /*4830*/  IMAD.SHL.U32 R0, R3, 0x200000, RZ ;  /* 0x0020000003007824 */ /* 0x000fca00078e00ff */
[----:B------:R-:W-:Y:S02]  /*4840*/  LOP3.LUT R0, R5, R0, R6, 0xfe, !PT ;  /* 0x0000000005007212 */ /* 0x000fe400078efe06 */
.L_x_23376:
[----:B------:R-:W-:Y:S05]  /*4850*/  BSYNC B0 ;  /* 0x0000000000007941 */ /* 0x000fea0003800000 */
.L_x_23375:
[----:B------:R-:W0:Y:S02]  /*4860*/  F2I.FTZ.TRUNC.NTZ R0, R0 ;  /* 0x0000000000007305 */ /* 0x000e24000021f100 */
[----:B0-----:R-:W-:Y:S01]  /*4870*/  PRMT R26, R0, 0x7610, R26 ;  /* 0x00007610001a7816 */ /* 0x001fe2000000001a */
[----:B------:R-:W-:Y:S05]  /*4880*/  BRA `(.L_x_23356) ;  /* 0x000002a000007947 */ /* 0x000fea0003800000 */
.L_x_23368:
        /* <DEDUP_REMOVED lines=14> */
.L_x_23382:
[----:B------:R-:W-:Y:S05]  /*4970*/  BSYNC B0 ;  /* 0x0000000000007941 */ /* 0x000fea0003800000 */
.L_x_23381:
[----:B------:R-:W0:Y:S02]  /*4980*/  F2I.FTZ.TRUNC.NTZ R0, R0 ;  /* 0x0000000000007305 */ /* 0x000e24000021f100 */
[----:B0-----:R-:W-:Y:S01]  /*4990*/  PRMT R26, R0, 0x7610, R26 ;  /* 0x00007610001a7816 */ /* 0x001fe2000000001a */
[----:B------:R-:W-:Y:S05]  /*49a0*/  BRA `(.L_x_23356) ;  /* 0x0000018000007947 */ /* 0x000fea0003800000 */
.L_x_23355:
        /* <DEDUP_REMOVED lines=21> */
.L_x_23380:
[----:B------:R0:W5:Y:S01]  /*4b00*/  LDG.E.U8 R26, [R4.64] ;  /* 0x00000024041a7981 */ /* 0x000162000c1e1100 */
[----:B------:R-:W-:Y:S05]  /*4b10*/  BRA `(.L_x_23356) ;  /* 0x0000001000007947 */ /* 0x000fea0003800000 */
.L_x_23379:
[----:B------:R0:W5:Y:S02]  /*4b20*/  LDG.E.U8 R26, [R4.64] ;  /* 0x00000024041a7981 */ /* 0x000164000c1e1100 */
.L_x_23356:
        /* <DEDUP_REMOVED lines=16> */
.L_x_23386:
[----:B------:R0:W5:Y:S01]  /*4c30*/  LDG.E.U8 R19, [R4.64] ;  /* 0x0000002404137981 */ /* 0x000162000c1e1100 */
[----:B------:R-:W-:Y:S05]  /*4c40*/  BRA `(.L_x_23388) ;  /* 0x00000d8000007947 */ /* 0x000fea0003800000 */
.L_x_23385:
        /* <DEDUP_REMOVED lines=8> */
.L_x_23390:
[----:B------:R0:W5:Y:S01]  /*4cd0*/  LDG.E.U8 R19, [R4.64] ;  /* 0x0000002404137981 */ /* 0x000162000c1e1100 */
[----:B------:R-:W-:Y:S05]  /*4ce0*/  BRA `(.L_x_23388) ;  /* 0x00000ce000007947 */ /* 0x000fea0003800000 */
.L_x_23389:
[----:B------:R0:W5:Y:S01]  /*4cf0*/  LDG.E.U16 R19, [R4.64] ;  /* 0x0000002404137981 */ /* 0x000162000c1e1500 */
[----:B------:R-:W-:Y:S05]  /*4d00*/  BRA `(.L_x_23388) ;  /* 0x00000cc000007947 */ /* 0x000fea0003800000 */
.L_x_23384:
        /* <DEDUP_REMOVED lines=9> */
.L_x_23392:
[----:B----4-:R-:W4:Y:S02]  /*4da0*/  LDG.E.U16 R0, [R4.64] ;  /* 0x0000002404007981 */ /* 0x010f24000c1e1500 */
[----:B----4-:R-:W-:-:S06]  /*4db0*/  HADD2.F32 R0, -RZ, R0.H0_H0 ;  /* 0x20000000ff007230 */ /* 0x010fcc0000004100 */
[----:B------:R-:W0:Y:S02]  /*4dc0*/  F2I.FTZ.TRUNC.NTZ R0, R0 ;  /* 0x0000000000007305 */ /* 0x000e24000021f100 */
[----:B0-----:R-:W-:Y:S01]  /*4dd0*/  PRMT R19, R0, 0x7610, R19 ;  /* 0x0000761000137816 */ /* 0x001fe20000000013 */
[----:B------:R-:W-:Y:S05]  /*4de0*/  BRA `(.L_x_23388) ;  /* 0x00000be000007947 */ /* 0x000fea0003800000 */
.L_x_23391:
        /* <DEDUP_REMOVED lines=9> */
.L_x_23394:
[----:B----4-:R-:W4:Y:S02]  /*4e80*/  LDG.E.U16 R4, [R4.64] ;  /* 0x0000002404047981 */ /* 0x010f24000c1e1500 */
[----:B----4-:R-:W-:-:S06]  /*4e90*/  HADD2.F32 R0, -RZ, R4.H0_H0 ;  /* 0x20000004ff007230 */ /* 0x010fcc0000004100 */
[----:B------:R-:W0:Y:S02]  /*4ea0*/  F2I.FTZ.TRUNC.NTZ R0, R0 ;  /* 0x0000000000007305 */ /* 0x000e24000021f100 */
[----:B0-----:R-:W-:Y:S01]  /*4eb0*/  PRMT R19, R0, 0x7610, R19 ;  /* 0x0000761000137816 */ /* 0x001fe20000000013 */
[----:B------:R-:W-:Y:S05]  /*4ec0*/  BRA `(.L_x_23388) ;  /* 0x00000b0000007947 */ /* 0x000fea0003800000 */
.L_x_23393:
[----:B----4-:R-:W4:Y:S02]  /*4ed0*/  LDG.E.64 R4, [R4.64] ;  /* 0x0000002404047981 */ /* 0x010f24000c1e1b00 */
[----:B----4-:R0:W4:Y:S01]  /*4ee0*/  F2I.F64.TRUNC R19, R4 ;  /* 0x0000000400137311 */ /* 0x010122000030d100 */
[----:B------:R-:W-:Y:S05]  /*4ef0*/  BRA `(.L_x_23388) ;  /* 0x00000ad000007947 */ /* 0x000fea0003800000 */
.L_x_23383:
        /* <DEDUP_REMOVED lines=12> */
.L_x_23397:
[----:B----4-:R-:W4:Y:S02]  /*4fc0*/  LDG.E.64 R4, [R4.64] ;  /* 0x0000002404047981 */ /* 0x010f24000c1e1b00 */
[----:B----4-:R0:W4:Y:S01]  /*4fd0*/  F2I.F64.TRUNC R19, R4 ;  /* 0x0000000400137311 */ /* 0x010122000030d100 */
[----:B------:R-:W-:Y:S05]  /*4fe0*/  BRA `(.L_x_23388) ;  /* 0x000009e000007947 */ /* 0x000fea0003800000 */
.L_x_23396:
        /* <DEDUP_REMOVED lines=28> */
.L_x_23399:
        /* <DEDUP_REMOVED lines=15> */
.L_x_23398:
[----:B----4-:R-:W4:Y:S02]  /*52a0*/  LDG.E.U16 R0, [R4.64] ;  /* 0x0000002404007981 */ /* 0x010f24000c1e1500 */
[----:B----4-:R-:W-:-:S06]  /*52b0*/  PRMT R0, RZ, 0x5410, R0 ;  /* 0x00005410ff007816 */ /* 0x010fcc0000000000 */
[----:B------:R-:W0:Y:S02]  /*52c0*/  F2I.FTZ.TRUNC.NTZ R0, R0 ;  /* 0x0000000000007305 */ /* 0x000e24000021f100 */
[----:B0-----:R-:W-:Y:S01]  /*52d0*/  PRMT R19, R0, 0x7610, R19 ;  /* 0x0000761000137816 */ /* 0x001fe20000000013 */
[----:B------:R-:W-:Y:S05]  /*52e0*/  BRA `(.L_x_23388) ;  /* 0x000006e000007947 */ /* 0x000fea0003800000 */
.L_x_23395:
        /* <DEDUP_REMOVED lines=10> */
.L_x_23402:
        /* <DEDUP_REMOVED lines=21> */
.L_x_23406:
[----:B------:R-:W-:Y:S05]  /*54e0*/  BSYNC B1 ;  /* 0x0000000000017941 */ /* 0x000fea0003800000 */
.L_x_23405:
[----:B------:R-:W-:Y:S01]  /*54f0*/  LEA R5, R0, 0x3b800000, 0x17 ;  /* 0x3b80000000057811 */ /* 0x000fe200078eb8ff */
[----:B------:R-:W-:-:S05]  /*5500*/  IMAD.SHL.U32 R0, R3, 0x100000, RZ ;  /* 0x0010000003007824 */ /* 0x000fca00078e00ff */
[----:B------:R-:W-:Y:S02]  /*5510*/  LOP3.LUT R0, R5, R0, R6, 0xfe, !PT ;  /* 0x0000000005007212 */ /* 0x000fe400078efe06 */
.L_x_23404:
[----:B------:R-:W-:Y:S05]  /*5520*/  BSYNC B0 ;  /* 0x0000000000007941 */ /* 0x000fea0003800000 */
.L_x_23403:
[----:B------:R-:W0:Y:S02]  /*5530*/  F2I.FTZ.TRUNC.NTZ R0, R0 ;  /* 0x0000000000007305 */ /* 0x000e24000021f100 */
[----:B0-----:R-:W-:Y:S01]  /*5540*/  PRMT R19, R0, 0x7610, R19 ;  /* 0x0000761000137816 */ /* 0x001fe20000000013 */
[----:B------:R-:W-:Y:S05]  /*5550*/  BRA `(.L_x_23388) ;  /* 0x0000047000007947 */ /* 0x000fea0003800000 */
.L_x_23401:
        /* <DEDUP_REMOVED lines=21> */
.L_x_23410:
[----:B------:R-:W-:Y:S05]  /*56b0*/  BSYNC B1 ;  /* 0x0000000000017941 */ /* 0x000fea0003800000 */
.L_x_23409:
[----:B------:R-:W-:Y:S01]  /*56c0*/  LEA R5, R0, 0x37800000, 0x17 ;  /* 0x3780000000057811 */ /* 0x000fe200078eb8ff */
[----:B------:R-:W-:-:S05]  /*56d0*/  IMAD.SHL.U32 R0, R3, 0x200000, RZ ;  /* 0x0020000003007824 */ /* 0x000fca00078e00ff */
[----:B------:R-:W-:Y:S02]  /*56e0*/  LOP3.LUT R0, R5, R0, R6, 0xfe, !PT ;  /* 0x0000000005007212 */ /* 0x000fe400078efe06 */
.L_x_23408:
[----:B------:R-:W-:Y:S05]  /*56f0*/  BSYNC B0 ;  /* 0x0000000000007941 */ /* 0x000fea0003800000 */
.L_x_23407:
[----:B------:R-:W0:Y:S02]  /*5700*/  F2I.FTZ.TRUNC.NTZ R0, R0 ;  /* 0x0000000000007305 */ /* 0x000e24000021f100 */
[----:B0-----:R-:W-:Y:S01]  /*5710*/  PRMT R19, R0, 0x7610, R19 ;  /* 0x0000761000137816 */ /* 0x001fe20000000013 */
[----:B------:R-:W-:Y:S05]  /*5720*/  BRA `(.L_x_23388) ;  /* 0x000002a000007947 */ /* 0x000fea0003800000 */
.L_x_23400:
        /* <DEDUP_REMOVED lines=14> */
.L_x_23414:
[----:B------:R-:W-:Y:S05]  /*5810*/  BSYNC B0 ;  /* 0x0000000000007941 */ /* 0x000fea0003800000 */
.L_x_23413:
[----:B------:R-:W0:Y:S02]  /*5820*/  F2I.FTZ.TRUNC.NTZ R0, R0 ;  /* 0x0000000000007305 */ /* 0x000e24000021f100 */
[----:B0-----:R-:W-:Y:S01]  /*5830*/  PRMT R19, R0, 0x7610, R19 ;  /* 0x0000761000137816 */ /* 0x001fe20000000013 */
[----:B------:R-:W-:Y:S05]  /*5840*/  BRA `(.L_x_23388) ;  /* 0x0000018000007947 */ /* 0x000fea0003800000 */
.L_x_23387:
        /* <DEDUP_REMOVED lines=21> */
.L_x_23412:
[----:B------:R0:W5:Y:S01]  /*59a0*/  LDG.E.U8 R19, [R4.64] ;  /* 0x0000002404137981 */ /* 0x000162000c1e1100 */
[----:B------:R-:W-:Y:S05]  /*59b0*/  BRA `(.L_x_23388) ;  /* 0x0000001000007947 */ /* 0x000fea0003800000 */
.L_x_23411:
[----:B------:R0:W5:Y:S02]  /*59c0*/  LDG.E.U8 R19, [R4.64] ;  /* 0x0000002404137981 */ /* 0x000164000c1e1100 */
.L_x_23388:
[----:B------:R-:W-:-:S03]  /*59d0*/  IADD3 R18, R18, 0x80, RZ ;  /* 0x0000008012127810 */ /* 0x000fc60007ffe0ff */
.L_x_23350:
[----:B------:R-:W-:Y:S05]  /*59e0*/  BSYNC B6 ;  /* 0x0000000000067941 */ /* 0x000fea0003800000 */
.L_x_23349:
        /* <DEDUP_REMOVED lines=21> */
.L_x_23420:
[----:B------:R0:W5:Y:S01]  /*5b40*/  LDG.E.U8 R24, [R4.64] ;  /* 0x0000002404187981 */ /* 0x000162000c1e1100 */
[----:B------:R-:W-:Y:S05]  /*5b50*/  BRA `(.L_x_23422) ;  /* 0x00000d8000007947 */ /* 0x000fea0003800000 */
.L_x_23419:
        /* <DEDUP_REMOVED lines=8> */
.L_x_23424:
[----:B------:R0:W5:Y:S01]  /*5be0*/  LDG.E.U8 R24, [R4.64] ;  /* 0x0000002404187981 */ /* 0x000162000c1e1100 */
[----:B------:R-:W-:Y:S05]  /*5bf0*/  BRA `(.L_x_23422) ;  /* 0x00000ce000007947 */ /* 0x000fea0003800000 */
.L_x_23423:
[----:B------:R0:W5:Y:S01]  /*5c00*/  LDG.E.U16 R24, [R4.64] ;  /* 0x0000002404187981 */ /* 0x000162000c1e1500 */
[----:B------:R-:W-:Y:S05]  /*5c10*/  BRA `(.L_x_23422) ;  /* 0x00000cc000007947 */ /* 0x000fea0003800000 */
.L_x_23418:
        /* <DEDUP_REMOVED lines=9> */
.L_x_23426:
[----:B----4-:R-:W4:Y:S02]  /*5cb0*/  LDG.E.U16 R0, [R4.64] ;  /* 0x0000002404007981 */ /* 0x010f24000c1e1500 */
[----:B----4-:R-:W-:-:S06]  /*5cc0*/  HADD2.F32 R0, -RZ, R0.H0_H0 ;  /* 0x20000000ff007230 */ /* 0x010fcc0000004100 */
[----:B------:R-:W0:Y:S02]  /*5cd0*/  F2I.FTZ.TRUNC.NTZ R0, R0 ;  /* 0x0000000000007305 */ /* 0x000e24000021f100 */
[----:B0-----:R-:W-:Y:S01]  /*5ce0*/  PRMT R24, R0, 0x7610, R24 ;  /* 0x0000761000187816 */ /* 0x001fe20000000018 */
[----:B------:R-:W-:Y:S05]  /*5cf0*/  BRA `(.L_x_23422) ;  /* 0x00000be000007947 */ /* 0x000fea0003800000 */
.L_x_23425:
        /* <DEDUP_REMOVED lines=9> */
.L_x_23428:
[----:B----4-:R-:W4:Y:S02]  /*5d90*/  LDG.E.U16 R4, [R4.64] ;  /* 0x0000002404047981 */ /* 0x010f24000c1e1500 */
[----:B----4-:R-:W-:-:S06]  /*5da0*/  HADD2.F32 R0, -RZ, R4.H0_H0 ;  /* 0x20000004ff007230 */ /* 0x010fcc0000004100 */
[----:B------:R-:W0:Y:S02]  /*5db0*/  F2I.FTZ.TRUNC.NTZ R0, R0 ;  /* 0x0000000000007305 */ /* 0x000e24000021f100 */
[----:B0-----:R-:W-:Y:S01]  /*5dc0*/  PRMT R24, R0, 0x7610, R24 ;  /* 0x0000761000187816 */ /* 0x001fe20000000018 */
[----:B------:R-:W-:Y:S05]  /*5dd0*/  BRA `(.L_x_23422) ;  /* 0x00000b0000007947 */ /* 0x000fea0003800000 */
.L_x_23427:
[----:B----4-:R-:W4:Y:S02]  /*5de0*/  LDG.E.64 R4, [R4.64] ;  /* 0x0000002404047981 */ /* 0x010f24000c1e1b00 */
[----:B----4-:R0:W4:Y:S01]  /*5df0*/  F2I.F64.TRUNC R24, R4 ;  /* 0x0000000400187311 */ /* 0x010122000030d100 */
[----:B------:R-:W-:Y:S05]  /*5e00*/  BRA `(.L_x_23422) ;  /* 0x00000ad000007947 */ /* 0x000fea0003800000 */
.L_x_23417:
        /* <DEDUP_REMOVED lines=12> */
.L_x_23431:
[----:B----4-:R-:W4:Y:S02]  /*5ed0*/  LDG.E.64 R4, [R4.64] ;  /* 0x0000002404047981 */ /* 0x010f24000c1e1b00 */
[----:B----4-:R0:W4:Y:S01]  /*5ee0*/  F2I.F64.TRUNC R24, R4 ;  /* 0x0000000400187311 */ /* 0x010122000030d100 */
[----:B------:R-:W-:Y:S05]  /*5ef0*/  BRA `(.L_x_23422) ;  /* 0x000009e000007947 */ /* 0x000fea0003800000 */
.L_x_23430:
        /* <DEDUP_REMOVED lines=28> */
.L_x_23433:
        /* <DEDUP_REMOVED lines=15> */
.L_x_23432:
[----:B----4-:R-:W4:Y:S02]  /*61b0*/  LDG.E.U16 R0, [R4.64] ;  /* 0x0000002404007981 */ /* 0x010f24000c1e1500 */
[----:B----4-:R-:W-:-:S06]  /*61c0*/  PRMT R0, RZ, 0x5410, R0 ;  /* 0x00005410ff007816 */ /* 0x010fcc0000000000 */
[----:B------:R-:W0:Y:S02]  /*61d0*/  F2I.FTZ.TRUNC.NTZ R0, R0 ;  /* 0x0000000000007305 */ /* 0x000e24000021f100 */
[----:B0-----:R-:W-:Y:S01]  /*61e0*/  PRMT R24, R0, 0x7610, R24 ;  /* 0x0000761000187816 */ /* 0x001fe20000000018 */
[----:B------:R-:W-:Y:S05]  /*61f0*/  BRA `(.L_x_23422) ;  /* 0x000006e000007947 */ /* 0x000fea0003800000 */
.L_x_23429:
        /* <DEDUP_REMOVED lines=10> */
.L_x_23436:
        /* <DEDUP_REMOVED lines=21> */
.L_x_23440:
[----:B------:R-:W-:Y:S05]  /*63f0*/  BSYNC B1 ;  /* 0x0000000000017941 */ /* 0x000fea0003800000 */
.L_x_23439:
[----:B------:R-:W-:Y:S01]  /*6400*/  LEA R5, R0, 0x3b800000, 0x17 ;  /* 0x3b80000000057811 */ /* 0x000fe200078eb8ff */
[----:B------:R-:W-:-:S05]  /*6410*/  IMAD.SHL.U32 R0, R3, 0x100000, RZ ;  /* 0x0010000003007824 */ /* 0x000fca00078e00ff */
[----:B------:R-:W-:Y:S02]  /*6420*/  LOP3.LUT R0, R5, R0, R6, 0xfe, !PT ;  /* 0x0000000005007212 */ /* 0x000fe400078efe06 */
.L_x_23438:
[----:B------:R-:W-:Y:S05]  /*6430*/  BSYNC B0 ;  /* 0x0000000000007941 */ /* 0x000fea0003800000 */
.L_x_23437:
[----:B------:R-:W0:Y:S02]  /*6440*/  F2I.FTZ.TRUNC.NTZ R0, R0 ;  /* 0x0000000000007305 */ /* 0x000e24000021f100 */
[----:B0-----:R-:W-:Y:S01]  /*6450*/  PRMT R24, R0, 0x7610, R24 ;  /* 0x0000761000187816 */ /* 0x001fe20000000018 */
[----:B------:R-:W-:Y:S05]  /*6460*/  BRA `(.L_x_23422) ;  /* 0x0000047000007947 */ /* 0x000fea0003800000 */
.L_x_23435:
        /* <DEDUP_REMOVED lines=21> */
.L_x_23444:
[----:B------:R-:W-:Y:S05]  /*65c0*/  BSYNC B1 ;  /* 0x0000000000017941 */ /* 0x000fea0003800000 */
.L_x_23443:
[----:B------:R-:W-:Y:S01]  /*65d0*/  LEA R5, R0, 0x37800000, 0x17 ;  /* 0x3780000000057811 */ /* 0x000fe200078eb8ff */
[----:B------:R-:W-:-:S05]  /*65e0*/  IMAD.SHL.U32 R0, R3, 0x200000, RZ ;  /* 0x0020000003007824 */ /* 0x000fca00078e00ff */
[----:B------:R-:W-:Y:S02]  /*65f0*/  LOP3.LUT R0, R5, R0, R6, 0xfe, !PT ;  /* 0x0000000005007212 */ /* 0x000fe400078efe06 */
.L_x_23442:
[----:B------:R-:W-:Y:S05]  /*6600*/  BSYNC B0 ;  /* 0x0000000000007941 */ /* 0x000fea0003800000 */
.L_x_23441:
[----:B------:R-:W0:Y:S02]  /*6610*/  F2I.FTZ.TRUNC.NTZ R0, R0 ;  /* 0x0000000000007305 */ /* 0x000e24000021f100 */
[----:B0-----:R-:W-:Y:S01]  /*6620*/  PRMT R24, R0, 0x7610, R24 ;  /* 0x0000761000187816 */ /* 0x001fe20000000018 */
[----:B------:R-:W-:Y:S05]  /*6630*/  BRA `(.L_x_23422) ;  /* 0x000002a000007947 */ /* 0x000fea0003800000 */
.L_x_23434:
        /* <DEDUP_REMOVED lines=14> */
.L_x_23448:
[----:B------:R-:W-:Y:S05]  /*6720*/  BSYNC B0 ;  /* 0x0000000000007941 */ /* 0x000fea0003800000 */
.L_x_23447:
[----:B------:R-:W0:Y:S02]  /*6730*/  F2I.FTZ.TRUNC.NTZ R0, R0 ;  /* 0x0000000000007305 */ /* 0x000e24000021f100 */
[----:B0-----:R-:W-:Y:S01]  /*6740*/  PRMT R24, R0, 0x7610, R24 ;  /* 0x0000761000187816 */ /* 0x001fe20000000018 */
[----:B------:R-:W-:Y:S05]  /*6750*/  BRA `(.L_x_23422) ;  /* 0x0000018000007947 */ /* 0x000fea0003800000 */
.L_x_23421:
        /* <DEDUP_REMOVED lines=21> */
.L_x_23446:
[----:B------:R0:W5:Y:S01]  /*68b0*/  LDG.E.U8 R24, [R4.64] ;  /* 0x0000002404187981 */ /* 0x000162000c1e1100 */
[----:B------:R-:W-:Y:S05]  /*68c0*/  BRA `(.L_x_23422) ;  /* 0x0000001000007947 */ /* 0x000fea0003800000 */
.L_x_23445:
[----:B------:R0:W5:Y:S02]  /*68d0*/  LDG.E.U8 R24, [R4.64] ;  /* 0x0000002404187981 */ /* 0x000164000c1e1100 */
.L_x_23422:
        /* <DEDUP_REMOVED lines=16> */
.L_x_23452:
[----:B------:R0:W5:Y:S01]  /*69e0*/  LDG.E.U8 R17, [R4.64] ;  /* 0x0000002404117981 */ /* 0x000162000c1e1100 */
[----:B------:R-:W-:Y:S05]  /*69f0*/  BRA `(.L_x_23416) ;  /* 0x00000d7000007947 */ /* 0x000fea0003800000 */
.L_x_23451:
        /* <DEDUP_REMOVED lines=8> */
.L_x_23455:
[----:B------:R0:W5:Y:S01]  /*6a80*/  LDG.E.U8 R17, [R4.64] ;  /* 0x0000002404117981 */ /* 0x000162000c1e1100 */
[----:B------:R-:W-:Y:S05]  /*6a90*/  BRA `(.L_x_23416) ;  /* 0x00000cd000007947 */ /* 0x000fea0003800000 */
.L_x_23454:
[----:B------:R0:W5:Y:S01]  /*6aa0*/  LDG.E.U16 R17, [R4.64] ;  /* 0x0000002404117981 */ /* 0x000162000c1e1500 */
[----:B------:R-:W-:Y:S05]  /*6ab0*/  BRA `(.L_x_23416) ;  /* 0x00000cb000007947 */ /* 0x000fea0003800000 */
.L_x_23450:
        /* <DEDUP_REMOVED lines=9> */
.L_x_23457:
[----:B----4-:R-:W4:Y:S02]  /*6b50*/  LDG.E.U16 R0, [R4.64] ;  /* 0x0000002404007981 */ /* 0x010f24000c1e1500 */
[----:B----4-:R-:W-:-:S06]  /*6b60*/  HADD2.F32 R0, -RZ, R0.H0_H0 ;  /* 0x20000000ff007230 */ /* 0x010fcc0000004100 */
[----:B------:R-:W0:Y:S02]  /*6b70*/  F2I.FTZ.TRUNC.NTZ R0, R0 ;  /* 0x0000000000007305 */ /* 0x000e24000021f100 */
[----:B0-----:R-:W-:Y:S01]  /*6b80*/  PRMT R17, R0, 0x7610, R17 ;  /* 0x0000761000117816 */ /* 0x001fe20000000011 */
[----:B------:R-:W-:Y:S05]  /*6b90*/  BRA `(.L_x_23416) ;  /* 0x00000bd000007947 */ /* 0x000fea0003800000 */
.L_x_23456:
        /* <DEDUP_REMOVED lines=9> */
.L_x_23459:
[----:B----4-:R-:W4:Y:S02]  /*6c30*/  LDG.E.U16 R4, [R4.64] ;  /* 0x0000002404047981 */ /* 0x010f24000c1e1500 */
[----:B----4-:R-:W-:-:S06]  /*6c40*/  HADD2.F32 R0, -RZ, R4.H0_H0 ;  /* 0x20000004ff007230 */ /* 0x010fcc0000004100 */
[----:B------:R-:W0:Y:S02]  /*6c50*/  F2I.FTZ.TRUNC.NTZ R0, R0 ;  /* 0x0000000000007305 */ /* 0x000e24000021f100 */
[----:B0-----:R-:W-:Y:S01]  /*6c60*/  PRMT R17, R0, 0x7610, R17 ;  /* 0x0000761000117816 */ /* 0x001fe20000000011 */
[----:B------:R-:W-:Y:S05]  /*6c70*/  BRA `(.L_x_23416) ;  /* 0x00000af000007947 */ /* 0x000fea0003800000 */
.L_x_23458:
[----:B----4-:R-:W4:Y:S02]  /*6c80*/  LDG.E.64 R4, [R4.64] ;  /* 0x0000002404047981 */ /* 0x010f24000c1e1b00 */
[----:B----4-:R0:W4:Y:S01]  /*6c90*/  F2I.F64.TRUNC R17, R4 ;  /* 0x0000000400117311 */ /* 0x010122000030d100 */
[----:B------:R-:W-:Y:S05]  /*6ca0*/  BRA `(.L_x_23416) ;  /* 0x00000ac000007947 */ /* 0x000fea0003800000 */
.L_x_23449:
        /* <DEDUP_REMOVED lines=12> */
.L_x_23462:
[----:B----4-:R-:W4:Y:S02]  /*6d70*/  LDG.E.64 R4, [R4.64] ;  /* 0x0000002404047981 */ /* 0x010f24000c1e1b00 */
[----:B----4-:R0:W4:Y:S01]  /*6d80*/  F2I.F64.TRUNC R17, R4 ;  /* 0x0000000400117311 */ /* 0x010122000030d100 */
[----:B------:R-:W-:Y:S05]  /*6d90*/  BRA `(.L_x_23416) ;  /* 0x000009d000007947 */ /* 0x000fea0003800000 */
.L_x_23461:
        /* <DEDUP_REMOVED lines=28> */
.L_x_23464:
        /* <DEDUP_REMOVED lines=15> */
.L_x_23463:
[----:B----4-:R-:W4:Y:S02]  /*7050*/  LDG.E.U16 R0, [R4.64] ;  /* 0x0000002404007981 */ /* 0x010f24000c1e1500 */
[----:B----4-:R-:W-:-:S06]  /*7060*/  PRMT R0, RZ, 0x5410, R0 ;  /* 0x00005410ff007816 */ /* 0x010fcc0000000000 */
[----:B------:R-:W0:Y:S02]  /*7070*/  F2I.FTZ.TRUNC.NTZ R0, R0 ;  /* 0x0000000000007305 */ /* 0x000e24000021f100 */
[----:B0-----:R-:W-:Y:S01]  /*7080*/  PRMT R17, R0, 0x7610, R17 ;  /* 0x0000761000117816 */ /* 0x001fe20000000011 */
[----:B------:R-:W-:Y:S05]  /*7090*/  BRA `(.L_x_23416) ;  /* 0x000006d000007947 */ /* 0x000fea0003800000 */
.L_x_23460:
        /* <DEDUP_REMOVED lines=10> */
.L_x_23467:
        /* <DEDUP_REMOVED lines=21> */
.L_x_23471:
[----:B------:R-:W-:Y:S05]  /*7290*/  BSYNC B1 ;  /* 0x0000000000017941 */ /* 0x000fea0003800000 */
.L_x_23470:
[----:B------:R-:W-:Y:S01]  /*72a0*/  LEA R5, R0, 0x3b800000, 0x17 ;  /* 0x3b80000000057811 */ /* 0x000fe200078eb8ff */
[----:B------:R-:W-:-:S05]  /*72b0*/  IMAD.SHL.U32 R0, R3, 0x100000, RZ ;  /* 0x0010000003007824 */ /* 0x000fca00078e00ff */
[----:B------:R-:W-:Y:S02]  /*72c0*/  LOP3.LUT R0, R5, R0, R6, 0xfe, !PT ;  /* 0x0000000005007212 */ /* 0x000fe400078efe06 */
.L_x_23469:
[----:B------:R-:W-:Y:S05]  /*72d0*/  BSYNC B0 ;  /* 0x0000000000007941 */ /* 0x000fea0003800000 */
.L_x_23468:
[----:B------:R-:W0:Y:S02]  /*72e0*/  F2I.FTZ.TRUNC.NTZ R0, R0 ;  /* 0x0000000000007305 */ /* 0x000e24000021f100 */
[----:B0-----:R-:W-:Y:S01]  /*72f0*/  PRMT R17, R0, 0x7610, R17 ;  /* 0x0000761000117816 */ /* 0x001fe20000000011 */
[----:B------:R-:W-:Y:S05]  /*7300*/  BRA `(.L_x_23416) ;  /* 0x0000046000007947 */ /* 0x000fea0003800000 */
.L_x_23466:
        /* <DEDUP_REMOVED lines=21> */
.L_x_23475:
[----:B------:R-:W-:Y:S05]  /*7460*/  BSYNC B1 ;  /* 0x0000000000017941 */ /* 0x000fea0003800000 */
.L_x_23474:
[----:B------:R-:W-:Y:S01]  /*7470*/  LEA R5, R0, 0x37800000, 0x17 ;  /* 0x3780000000057811 */ /* 0x000fe200078eb8ff */
[----:B------:R-:W-:-:S05]  /*7480*/  IMAD.SHL.U32 R0, R3, 0x200000, RZ ;  /* 0x0020000003007824 */ /* 0x000fca00078e00ff */
[----:B------:R-:W-:Y:S02]  /*7490*/  LOP3.LUT R0, R5, R0, R6, 0xfe, !PT ;  /* 0x0000000005007212 */ /* 0x000fe400078efe06 */
.L_x_23473:
[----:B------:R-:W-:Y:S05]  /*74a0*/  BSYNC B0 ;  /* 0x0000000000007941 */ /* 0x000fea0003800000 */
.L_x_23472:
[----:B------:R-:W0:Y:S02]  /*74b0*/  F2I.FTZ.TRUNC.NTZ R0, R0 ;  /* 0x0000000000007305 */ /* 0x000e24000021f100 */
[----:B0-----:R-:W-:Y:S01]  /*74c0*/  PRMT R17, R0, 0x7610, R17 ;  /* 0x0000761000117816 */ /* 0x001fe20000000011 */
[----:B------:R-:W-:Y:S05]  /*74d0*/  BRA `(.L_x_23416) ;  /* 0x0000029000007947 */ /* 0x000fea0003800000 */
.L_x_23465:
        /* <DEDUP_REMOVED lines=14> */
.L_x_23479:
[----:B------:R-:W-:Y:S05]  /*75c0*/  BSYNC B0 ;  /* 0x0000000000007941 */ /* 0x000fea0003800000 */
.L_x_23478:
[----:B------:R-:W0:Y:S02]  /*75d0*/  F2I.FTZ.TRUNC.NTZ R0, R0 ;  /* 0x0000000000007305 */ /* 0x000e24000021f100 */
[----:B0-----:R-:W-:Y:S01]  /*75e0*/  PRMT R17, R0, 0x7610, R17 ;  /* 0x0000761000117816 */ /* 0x001fe20000000011 */
[----:B------:R-:W-:Y:S05]  /*75f0*/  BRA `(.L_x_23416) ;  /* 0x0000017000007947 */ /* 0x000fea0003800000 */
.L_x_23453:
        /* <DEDUP_REMOVED lines=20> */
.L_x_23477:
[----:B------:R0:W5:Y:S01]  /*7740*/  LDG.E.U8 R17, [R4.64] ;  /* 0x0000002404117981 */ /* 0x000162000c1e1100 */
[----:B------:R-:W-:Y:S05]  /*7750*/  BRA `(.L_x_23416) ;  /* 0x0000001000007947 */ /* 0x000fea0003800000 */
.L_x_23476:
[----:B------:R0:W5:Y:S02]  /*7760*/  LDG.E.U8 R17, [R4.64] ;  /* 0x0000002404117981 */ /* 0x000164000c1e1100 */
.L_x_23416:
[----:B------:R-:W-:Y:S05]  /*7770*/  BSYNC B6 ;  /* 0x0000000000067941 */ /* 0x000fea0003800000 */
.L_x_23415:
        /* <DEDUP_REMOVED lines=28> */
.L_x_23485:
[----:B------:R0:W-:Y:S01]  /*7940*/  STG.E.U8 [R8.64], R25 ;  /* 0x0000001908007986 */ /* 0x0001e2000c101124 */
[----:B------:R-:W-:Y:S05]  /*7950*/  BRA `(.L_x_23481) ;  /* 0x00000e9000007947 */ /* 0x000fea0003800000 */
.L_x_23484:
        /* <DEDUP_REMOVED lines=12> */
.L_x_23488:
[----:B------:R-:W-:-:S04]  /*7a20*/  LOP3.LUT R25, R25, 0xffff, RZ, 0xc0, !PT ;  /* 0x0000ffff19197812 */ /* 0x000fc800078ec0ff */
[----:B------:R-:W-:-:S05]  /*7a30*/  PRMT R3, R25, 0x8880, RZ ;  /* 0x0000888019037816 */ /* 0x000fca00000000ff */
[----:B------:R0:W-:Y:S01]  /*7a40*/  STG.E [R8.64], R3 ;  /* 0x0000000308007986 */ /* 0x0001e2000c101924 */
[----:B------:R-:W-:Y:S05]  /*7a50*/  BRA `(.L_x_23481) ;  /* 0x00000d9000007947 */ /* 0x000fea0003800000 */
.L_x_23487:
[----:B------:R-:W-:-:S04]  /*7a60*/  PRMT R3, R25, 0x8880, RZ ;  /* 0x0000888019037816 */ /* 0x000fc800000000ff */
[----:B------:R-:W-:-:S05]  /*7a70*/  PRMT R3, R3, 0x7710, RZ ;  /* 0x0000771003037816 */ /* 0x000fca00000000ff */
[----:B------:R0:W-:Y:S01]  /*7a80*/  STG.E.U16 [R8.64], R3 ;  /* 0x0000000308007986 */ /* 0x0001e2000c101524 */
[----:B------:R-:W-:Y:S05]  /*7a90*/  BRA `(.L_x_23481) ;  /* 0x00000d5000007947 */ /* 0x000fea0003800000 */
.L_x_23483:
        /* <DEDUP_REMOVED lines=9> */
.L_x_23490:
[----:B------:R-:W0:Y:S02]  /*7b30*/  I2F.S8 R0, R25 ;  /* 0x0000001900007306 */ /* 0x000e240000001400 */
[----:B0-----:R-:W-:-:S05]  /*7b40*/  F2FP.PACK_AB R0, RZ, R0 ;  /* 0x00000000ff00723e */ /* 0x001fca00000000ff */
[----:B------:R0:W-:Y:S01]  /*7b50*/  STG.E.U16 [R8.64], R0 ;  /* 0x0000000008007986 */ /* 0x0001e2000c101524 */
[----:B------:R-:W-:Y:S05]  /*7b60*/  BRA `(.L_x_23481) ;  /* 0x00000c8000007947 */ /* 0x000fea0003800000 */
.L_x_23489:
        /* <DEDUP_REMOVED lines=10> */
.L_x_23492:
[----:B------:R-:W0:Y:S02]  /*7c10*/  I2F.S8 R25, R25 ;  /* 0x0000001900197306 */ /* 0x000e240000001400 */
[----:B0-----:R-:W-:-:S04]  /*7c20*/  F2FP.PACK_AB R3, RZ, R25 ;  /* 0x00000019ff03723e */ /* 0x001fc800000000ff */
[----:B------:R-:W-:-:S05]  /*7c30*/  PRMT R3, R3, 0x5410, RZ ;  /* 0x0000541003037816 */ /* 0x000fca00000000ff */
[----:B------:R0:W-:Y:S01]  /*7c40*/  STG.E [R8.64], R3 ;  /* 0x0000000308007986 */ /* 0x0001e2000c101924 */
[----:B------:R-:W-:Y:S05]  /*7c50*/  BRA `(.L_x_23481) ;  /* 0x00000b9000007947 */ /* 0x000fea0003800000 */
.L_x_23491:
[----:B------:R-:W-:-:S04]  /*7c60*/  PRMT R4, R25, 0x8880, RZ ;  /* 0x0000888019047816 */ /* 0x000fc800000000ff */
[----:B------:R-:W-:-:S06]  /*7c70*/  PRMT R4, R4, 0x7710, RZ ;  /* 0x0000771004047816 */ /* 0x000fcc00000000ff */
[----:B------:R-:W0:Y:S02]  /*7c80*/  I2F.F64.S16 R4, R4 ;  /* 0x0000000400047312 */ /* 0x000e240000101c00 */
[----:B0-----:R0:W-:Y:S01]  /*7c90*/  STG.E.64 [R8.64], R4 ;  /* 0x0000000408007986 */ /* 0x0011e2000c101b24 */
[----:B------:R-:W-:Y:S05]  /*7ca0*/  BRA `(.L_x_23481) ;  /* 0x00000b4000007947 */ /* 0x000fea0003800000 */
.L_x_23482:
        /* <DEDUP_REMOVED lines=12> */
.L_x_23495:
[----:B------:R-:W-:Y:S01]  /*7d70*/  PRMT R4, R25, 0x8880, RZ ;  /* 0x0000888019047816 */ /* 0x000fe200000000ff */
[----:B------:R-:W-:-:S03]  /*7d80*/  CS2R R6, SRZ ;  /* 0x0000000000067805 */ /* 0x000fc6000001ff00 */
[----:B------:R-:W-:-:S06]  /*7d90*/  PRMT R4, R4, 0x7710, RZ ;  /* 0x0000771004047816 */ /* 0x000fcc00000000ff */
[----:B------:R-:W0:Y:S02]  /*7da0*/  I2F.F64.S16 R4, R4 ;  /* 0x0000000400047312 */ /* 0x000e240000101c00 */
[----:B0-----:R0:W-:Y:S01]  /*7db0*/  STG.E.128 [R8.64], R4 ;  /* 0x0000000408007986 */ /* 0x0011e2000c101d24 */
[----:B------:R-:W-:Y:S05]  /*7dc0*/  BRA `(.L_x_23481) ;  /* 0x00000a2000007947 */ /* 0x000fea0003800000 */
.L_x_23494:
        /* <DEDUP_REMOVED lines=21> */
.L_x_23499:
[----:B------:R-:W-:Y:S05]  /*7f20*/  BSYNC B0 ;  /* 0x0000000000007941 */ /* 0x000fea0003800000 */
.L_x_23498:
[----:B------:R-:W-:-:S05]  /*7f30*/  LOP3.LUT R5, R0, R5, RZ, 0xfc, !PT ;  /* 0x0000000500057212 */ /* 0x000fca00078efcff */
[----:B------:R0:W-:Y:S01]  /*7f40*/  STG.E.U8 [R8.64], R5 ;  /* 0x0000000508007986 */ /* 0x0001e2000c101124 */
[----:B------:R-:W-:Y:S05]  /*7f50*/  BRA `(.L_x_23481) ;  /* 0x0000089000007947 */ /* 0x000fea0003800000 */
.L_x_23497:
        /* <DEDUP_REMOVED lines=13> */
.L_x_23501:
[----:B------:R-:W-:Y:S01]  /*8030*/  IMAD.MOV.U32 R0, RZ, RZ, 0x7f ;  /* 0x0000007fff007424 */ /* 0x000fe200078e00ff */
[----:B------:R-:W-:-:S04]  /*8040*/  ISETP.GT.U32.AND P0, PT, R3, 0x7f800000, PT ;  /* 0x7f8000000300780c */ /* 0x000fc80003f04070 */
[----:B------:R-:W-:-:S04]  /*8050*/  SEL R0, R0, 0x7c, P0 ;  /* 0x0000007c00007807 */ /* 0x000fc80000000000 */
.L_x_23502:
[----:B------:R-:W-:Y:S05]  /*8060*/  BSYNC B0 ;  /* 0x0000000000007941 */ /* 0x000fea0003800000 */
.L_x_23500:
[----:B------:R-:W-:-:S04]  /*8070*/  LOP3.LUT R3, R25, 0x80000000, RZ, 0xc0, !PT ;  /* 0x8000000019037812 */ /* 0x000fc800078ec0ff */
[----:B------:R-:W-:-:S04]  /*8080*/  SHF.R.U32.HI R3, RZ, 0x18, R3 ;  /* 0x00000018ff037819 */ /* 0x000fc80000011603 */
[----:B------:R-:W-:-:S05]  /*8090*/  LOP3.LUT R3, R0, R3, RZ, 0xfc, !PT ;  /* 0x0000000300037212 */ /* 0x000fca00078efcff */
[----:B------:R0:W-:Y:S01]  /*80a0*/  STG.E.U8 [R8.64], R3 ;  /* 0x0000000308007986 */ /* 0x0001e2000c101124 */
[----:B------:R-:W-:Y:S05]  /*80b0*/  BRA `(.L_x_23481) ;  /* 0x0000073000007947 */ /* 0x000fea0003800000 */
.L_x_23496:
[----:B------:R-:W0:Y:S02]  /*80c0*/  I2F.S8 R0, R25 ;  /* 0x0000001900007306 */ /* 0x000e240000001400 */
[----:B0-----:R-:W-:-:S05]  /*80d0*/  F2FP.BF16.PACK_AB R0, RZ, R0 ;  /* 0x00000000ff00723e */ /* 0x001fca00000010ff */
[----:B------:R0:W-:Y:S01]  /*80e0*/  STG.E.U16 [R8.64], R0 ;  /* 0x0000000008007986 */ /* 0x0001e2000c101524 */
[----:B------:R-:W-:Y:S05]  /*80f0*/  BRA `(.L_x_23481) ;  /* 0x000006f000007947 */ /* 0x000fea0003800000 */
.L_x_23493:
        /* <DEDUP_REMOVED lines=12> */
.L_x_23505:
        /* <DEDUP_REMOVED lines=17> */
.L_x_23508:
[----:B------:R-:W-:-:S04]  /*82d0*/  LOP3.LUT R3, R25, 0x80000000, RZ, 0xc0, !PT ;  /* 0x8000000019037812 */ /* 0x000fc800078ec0ff */
[----:B------:R-:W-:-:S04]  /*82e0*/  SHF.R.U32.HI R3, RZ, 0x18, R3 ;  /* 0x00000018ff037819 */ /* 0x000fc80000011603 */
[----:B------:R-:W-:-:S04]  /*82f0*/  LOP3.LUT R0, R0, R3, RZ, 0xfc, !PT ;  /* 0x0000000300007212 */ /* 0x000fc800078efcff */
[----:B------:R-:W-:Y:S02]  /*8300*/  PRMT R4, R0, 0x7610, R4 ;  /* 0x0000761000047816 */ /* 0x000fe40000000004 */
.L_x_23507:
[----:B------:R-:W-:Y:S05]  /*8310*/  BSYNC B0 ;  /* 0x0000000000007941 */ /* 0x000fea0003800000 */
.L_x_23506:
[----:B------:R0:W-:Y:S01]  /*8320*/  STG.E.U8 [R8.64], R4 ;  /* 0x0000000408007986 */ /* 0x0001e2000c101124 */
[----:B------:R-:W-:Y:S05]  /*8330*/  BRA `(.L_x_23481) ;  /* 0x000004b000007947 */ /* 0x000fea0003800000 */
.L_x_23504:
        /* <DEDUP_REMOVED lines=17> */
.L_x_23511:
[----:B------:R-:W-:-:S04]  /*8450*/  LOP3.LUT R3, R25, 0x80000000, RZ, 0xc0, !PT ;  /* 0x8000000019037812 */ /* 0x000fc800078ec0ff */
[----:B------:R-:W-:-:S04]  /*8460*/  SHF.R.U32.HI R3, RZ, 0x18, R3 ;  /* 0x00000018ff037819 */ /* 0x000fc80000011603 */
[----:B------:R-:W-:-:S04]  /*8470*/  LOP3.LUT R0, R0, R3, RZ, 0xfc, !PT ;  /* 0x0000000300007212 */ /* 0x000fc800078efcff */
[----:B------:R-:W-:Y:S02]  /*8480*/  PRMT R4, R0, 0x7610, R4 ;  /* 0x0000761000047816 */ /* 0x000fe40000000004 */
.L_x_23510:
[----:B------:R-:W-:Y:S05]  /*8490*/  BSYNC B0 ;  /* 0x0000000000007941 */ /* 0x000fea0003800000 */
.L_x_23509:
[----:B------:R0:W-:Y:S01]  /*84a0*/  STG.E.U8 [R8.64], R4 ;  /* 0x0000000408007986 */ /* 0x0001e2000c101124 */
[----:B------:R-:W-:Y:S05]  /*84b0*/  BRA `(.L_x_23481) ;  /* 0x0000033000007947 */ /* 0x000fea0003800000 */
.L_x_23503:
        /* <DEDUP_REMOVED lines=22> */
.L_x_23486:
        /* <DEDUP_REMOVED lines=20> */
.L_x_23513:
[----:B------:R-:W-:-:S04]  /*8760*/  LOP3.LUT R25, R25, 0xffff, RZ, 0xc0, !PT ;  /* 0x0000ffff19197812 */ /* 0x000fc800078ec0ff */
[----:B------:R-:W-:-:S05]  /*8770*/  PRMT R25, R25, 0x8880, RZ ;  /* 0x0000888019197816 */ /* 0x000fca00000000ff */
[----:B------:R-:W-:-:S05]  /*8780*/  IMAD.MOV.U32 R4, RZ, RZ, R25 ;  /* 0x000000ffff047224 */ /* 0x000fca00078e0019 */
[----:B------:R-:W-:-:S05]  /*8790*/  SHF.R.S32.HI R5, RZ, 0x1f, R4 ;  /* 0x0000001fff057819 */ /* 0x000fca0000011404 */
[----:B------:R0:W-:Y:S01]  /*87a0*/  STG.E.64 [R8.64], R4 ;  /* 0x0000000408007986 */ /* 0x0001e2000c101b24 */
[----:B------:R-:W-:Y:S05]  /*87b0*/  BRA `(.L_x_23481) ;  /* 0x0000003000007947 */ /* 0x000fea0003800000 */
.L_x_23512:
[----:B------:R-:W-:-:S04]  /*87c0*/  LOP3.LUT R25, R25, 0xffff, RZ, 0xc0, !PT ;  /* 0x0000ffff19197812 */ /* 0x000fc800078ec0ff */
[----:B------:R-:W-:-:S05]  /*87d0*/  PRMT R3, R25, 0x8880, RZ ;  /* 0x0000888019037816 */ /* 0x000fca00000000ff */
[----:B------:R0:W-:Y:S02]  /*87e0*/  STG.E [R8.64], R3 ;  /* 0x0000000308007986 */ /* 0x0001e4000c101924 */
.L_x_23481:
[----:B------:R-:W-:Y:S05]  /*87f0*/  BSYNC B6 ;  /* 0x0000000000067941 */ /* 0x000fea0003800000 */
.L_x_23480:
        /* <DEDUP_REMOVED lines=21> */
.L_x_23519:
[----:B------:R0:W-:Y:S01]  /*8950*/  STG.E.U8 [R8.64], R22 ;  /* 0x0000001608007986 */ /* 0x0001e2000c101124 */
[----:B------:R-:W-:Y:S05]  /*8960*/  BRA `(.L_x_23521) ;  /* 0x00000e9000007947 */ /* 0x000fea0003800000 */
.L_x_23518:
        /* <DEDUP_REMOVED lines=12> */
.L_x_23523:
[----:B------:R-:W-:-:S04]  /*8a30*/  LOP3.LUT R22, R22, 0xffff, RZ, 0xc0, !PT ;  /* 0x0000ffff16167812 */ /* 0x000fc800078ec0ff */
[----:B------:R-:W-:-:S05]  /*8a40*/  PRMT R3, R22, 0x8880, RZ ;  /* 0x0000888016037816 */ /* 0x000fca00000000ff */
[----:B------:R0:W-:Y:S01]  /*8a50*/  STG.E [R8.64], R3 ;  /* 0x0000000308007986 */ /* 0x0001e2000c101924 */
[----:B------:R-:W-:Y:S05]  /*8a60*/  BRA `(.L_x_23521) ;  /* 0x00000d9000007947 */ /* 0x000fea0003800000 */
.L_x_23522:
[----:B------:R-:W-:-:S04]  /*8a70*/  PRMT R3, R22, 0x8880, RZ ;  /* 0x0000888016037816 */ /* 0x000fc800000000ff */
[----:B------:R-:W-:-:S05]  /*8a80*/  PRMT R3, R3, 0x7710, RZ ;  /* 0x0000771003037816 */ /* 0x000fca00000000ff */
[----:B------:R0:W-:Y:S01]  /*8a90*/  STG.E.U16 [R8.64], R3 ;  /* 0x0000000308007986 */ /* 0x0001e2000c101524 */
[----:B------:R-:W-:Y:S05]  /*8aa0*/  BRA `(.L_x_23521) ;  /* 0x00000d5000007947 */ /* 0x000fea0003800000 */
.L_x_23517:
        /* <DEDUP_REMOVED lines=9> */
.L_x_23525:
[----:B------:R-:W0:Y:S02]  /*8b40*/  I2F.S8 R0, R22 ;  /* 0x0000001600007306 */ /* 0x000e240000001400 */
[----:B0-----:R-:W-:-:S05]  /*8b50*/  F2FP.PACK_AB R0, RZ, R0 ;  /* 0x00000000ff00723e */ /* 0x001fca00000000ff */
[----:B------:R0:W-:Y:S01]  /*8b60*/  STG.E.U16 [R8.64], R0 ;  /* 0x0000000008007986 */ /* 0x0001e2000c101524 */
[----:B------:R-:W-:Y:S05]  /*8b70*/  BRA `(.L_x_23521) ;  /* 0x00000c8000007947 */ /* 0x000fea0003800000 */
.L_x_23524:
        /* <DEDUP_REMOVED lines=10> */
.L_x_23527:
[----:B------:R-:W0:Y:S02]  /*8c20*/  I2F.S8 R22, R22 ;  /* 0x0000001600167306 */ /* 0x000e240000001400 */
[----:B0-----:R-:W-:-:S04]  /*8c30*/  F2FP.PACK_AB R3, RZ, R22 ;  /* 0x00000016ff03723e */ /* 0x001fc800000000ff */
[----:B------:R-:W-:-:S05]  /*8c40*/  PRMT R3, R3, 0x5410, RZ ;  /* 0x0000541003037816 */ /* 0x000fca00000000ff */
[----:B------:R0:W-:Y:S01]  /*8c50*/  STG.E [R8.64], R3 ;  /* 0x0000000308007986 */ /* 0x0001e2000c101924 */
[----:B------:R-:W-:Y:S05]  /*8c60*/  BRA `(.L_x_23521) ;  /* 0x00000b9000007947 */ /* 0x000fea0003800000 */
.L_x_23526:
[----:B------:R-:W-:-:S04]  /*8c70*/  PRMT R4, R22, 0x8880, RZ ;  /* 0x0000888016047816 */ /* 0x000fc800000000ff */
[----:B------:R-:W-:-:S06]  /*8c80*/  PRMT R4, R4, 0x7710, RZ ;  /* 0x0000771004047816 */ /* 0x000fcc00000000ff */
[----:B------:R-:W0:Y:S02]  /*8c90*/  I2F.F64.S16 R4, R4 ;  /* 0x0000000400047312 */ /* 0x000e240000101c00 */
[----:B0-----:R0:W-:Y:S01]  /*8ca0*/  STG.E.64 [R8.64], R4 ;  /* 0x0000000408007986 */ /* 0x0011e2000c101b24 */
[----:B------:R-:W-:Y:S05]  /*8cb0*/  BRA `(.L_x_23521) ;  /* 0x00000b4000007947 */ /* 0x000fea0003800000 */
.L_x_23516:
        /* <DEDUP_REMOVED lines=12> */
.L_x_23530:
[----:B------:R-:W-:Y:S01]  /*8d80*/  PRMT R4, R22, 0x8880, RZ ;  /* 0x0000888016047816 */ /* 0x000fe200000000ff */
[----:B------:R-:W-:-:S03]  /*8d90*/  CS2R R6, SRZ ;  /* 0x0000000000067805 */ /* 0x000fc6000001ff00 */
[----:B------:R-:W-:-:S06]  /*8da0*/  PRMT R4, R4, 0x7710, RZ ;  /* 0x0000771004047816 */ /* 0x000fcc00000000ff */
[----:B------:R-:W0:Y:S02]  /*8db0*/  I2F.F64.S16 R4, R4 ;  /* 0x0000000400047312 */ /* 0x000e240000101c00 */
[----:B0-----:R0:W-:Y:S01]  /*8dc0*/  STG.E.128 [R8.64], R4 ;  /* 0x0000000408007986 */ /* 0x0011e2000c101d24 */
[----:B------:R-:W-:Y:S05]  /*8dd0*/  BRA `(.L_x_23521) ;  /* 0x00000a2000007947 */ /* 0x000fea0003800000 */
.L_x_23529:
        /* <DEDUP_REMOVED lines=21> */
.L_x_23534:
[----:B------:R-:W-:Y:S05]  /*8f30*/  BSYNC B0 ;  /* 0x0000000000007941 */ /* 0x000fea0003800000 */
.L_x_23533:
[----:B------:R-:W-:-:S05]  /*8f40*/  LOP3.LUT R5, R0, R5, RZ, 0xfc, !PT ;  /* 0x0000000500057212 */ /* 0x000fca00078efcff */
[----:B------:R0:W-:Y:S01]  /*8f50*/  STG.E.U8 [R8.64], R5 ;  /* 0x0000000508007986 */ /* 0x0001e2000c101124 */
[----:B------:R-:W-:Y:S05]  /*8f60*/  BRA `(.L_x_23521) ;  /* 0x0000089000007947 */ /* 0x000fea0003800000 */
.L_x_23532:
        /* <DEDUP_REMOVED lines=13> */
.L_x_23536:
[----:B------:R-:W-:Y:S01]  /*9040*/  IMAD.MOV.U32 R0, RZ, RZ, 0x7f ;  /* 0x0000007fff007424 */ /* 0x000fe200078e00ff */
[----:B------:R-:W-:-:S04]  /*9050*/  ISETP.GT.U32.AND P0, PT, R3, 0x7f800000, PT ;  /* 0x7f8000000300780c */ /* 0x000fc80003f04070 */
[----:B------:R-:W-:-:S04]  /*9060*/  SEL R0, R0, 0x7c, P0 ;  /* 0x0000007c00007807 */ /* 0x000fc80000000000 */
.L_x_23537:
[----:B------:R-:W-:Y:S05]  /*9070*/  BSYNC B0 ;  /* 0x0000000000007941 */ /* 0x000fea0003800000 */
.L_x_23535:
[----:B------:R-:W-:-:S04]  /*9080*/  LOP3.LUT R3, R5, 0x80000000, RZ, 0xc0, !PT ;  /* 0x8000000005037812 */ /* 0x000fc800078ec0ff */
[----:B------:R-:W-:-:S04]  /*9090*/  SHF.R.U32.HI R3, RZ, 0x18, R3 ;  /* 0x00000018ff037819 */ /* 0x000fc80000011603 */
[----:B------:R-:W-:-:S05]  /*90a0*/  LOP3.LUT R3, R0, R3, RZ, 0xfc, !PT ;  /* 0x0000000300037212 */ /* 0x000fca00078efcff */
[----:B------:R0:W-:Y:S01]  /*90b0*/  STG.E.U8 [R8.64], R3 ;  /* 0x0000000308007986 */ /* 0x0001e2000c101124 */
[----:B------:R-:W-:Y:S05]  /*90c0*/  BRA `(.L_x_23521) ;  /* 0x0000073000007947 */ /* 0x000fea0003800000 */
.L_x_23531:
[----:B------:R-:W0:Y:S02]  /*90d0*/  I2F.S8 R0, R22 ;  /* 0x0000001600007306 */ /* 0x000e240000001400 */
[----:B0-----:R-:W-:-:S05]  /*90e0*/  F2FP.BF16.PACK_AB R0, RZ, R0 ;  /* 0x00000000ff00723e */ /* 0x001fca00000010ff */
[----:B------:R0:W-:Y:S01]  /*90f0*/  STG.E.U16 [R8.64], R0 ;  /* 0x0000000008007986 */ /* 0x0001e2000c101524 */
[----:B------:R-:W-:Y:S05]  /*9100*/  BRA `(.L_x_23521) ;  /* 0x000006f000007947 */ /* 0x000fea0003800000 */
.L_x_23528:
        /* <DEDUP_REMOVED lines=12> */
.L_x_23540:
        /* <DEDUP_REMOVED lines=17> */
.L_x_23543:
[----:B------:R-:W-:-:S04]  /*92e0*/  LOP3.LUT R3, R5, 0x80000000, RZ, 0xc0, !PT ;  /* 0x8000000005037812 */ /* 0x000fc800078ec0ff */
[----:B------:R-:W-:-:S04]  /*92f0*/  SHF.R.U32.HI R3, RZ, 0x18, R3 ;  /* 0x00000018ff037819 */ /* 0x000fc80000011603 */
[----:B------:R-:W-:-:S04]  /*9300*/  LOP3.LUT R0, R0, R3, RZ, 0xfc, !PT ;  /* 0x0000000300007212 */ /* 0x000fc800078efcff */
[----:B------:R-:W-:Y:S02]  /*9310*/  PRMT R4, R0, 0x7610, R4 ;  /* 0x0000761000047816 */ /* 0x000fe40000000004 */
.L_x_23542:
[----:B------:R-:W-:Y:S05]  /*9320*/  BSYNC B0 ;  /* 0x0000000000007941 */ /* 0x000fea0003800000 */
.L_x_23541:
[----:B------:R0:W-:Y:S01]  /*9330*/  STG.E.U8 [R8.64], R4 ;  /* 0x0000000408007986 */ /* 0x0001e2000c101124 */
[----:B------:R-:W-:Y:S05]  /*9340*/  BRA `(.L_x_23521) ;  /* 0x000004b000007947 */ /* 0x000fea0003800000 */
.L_x_23539:
        /* <DEDUP_REMOVED lines=17> */
.L_x_23546:
[----:B------:R-:W-:-:S04]  /*9460*/  LOP3.LUT R3, R5, 0x80000000, RZ, 0xc0, !PT ;  /* 0x8000000005037812 */ /* 0x000fc800078ec0ff */
[----:B------:R-:W-:-:S04]  /*9470*/  SHF.R.U32.HI R3, RZ, 0x18, R3 ;  /* 0x00000018ff037819 */ /* 0x000fc80000011603 */
[----:B------:R-:W-:-:S04]  /*9480*/  LOP3.LUT R0, R0, R3, RZ, 0xfc, !PT ;  /* 0x0000000300007212 */ /* 0x000fc800078efcff */
[----:B------:R-:W-:Y:S02]  /*9490*/  PRMT R4, R0, 0x7610, R4 ;  /* 0x0000761000047816 */ /* 0x000fe40000000004 */
.L_x_23545:
[----:B------:R-:W-:Y:S05]  /*94a0*/  BSYNC B0 ;  /* 0x0000000000007941 */ /* 0x000fea0003800000 */
.L_x_23544:
[----:B------:R0:W-:Y:S01]  /*94b0*/  STG.E.U8 [R8.64], R4 ;  /* 0x0000000408007986 */ /* 0x0001e2000c101124 */
[----:B------:R-:W-:Y:S05]  /*94c0*/  BRA `(.L_x_23521) ;  /* 0x0000033000007947 */ /* 0x000fea0003800000 */
.L_x_23538:
        /* <DEDUP_REMOVED lines=22> */
.L_x_23520:
        /* <DEDUP_REMOVED lines=20> */
.L_x_23548:
[----:B------:R-:W-:-:S04]  /*9770*/  LOP3.LUT R22, R22, 0xffff, RZ, 0xc0, !PT ;  /* 0x0000ffff16167812 */ /* 0x000fc800078ec0ff */
[----:B------:R-:W-:-:S05]  /*9780*/  PRMT R22, R22, 0x8880, RZ ;  /* 0x0000888016167816 */ /* 0x000fca00000000ff */
[----:B------:R-:W-:-:S05]  /*9790*/  IMAD.MOV.U32 R4, RZ, RZ, R22 ;  /* 0x000000ffff047224 */ /* 0x000fca00078e0016 */
[----:B------:R-:W-:-:S05]  /*97a0*/  SHF.R.S32.HI R5, RZ, 0x1f, R4 ;  /* 0x0000001fff057819 */ /* 0x000fca0000011404 */
[----:B------:R0:W-:Y:S01]  /*97b0*/  STG.E.64 [R8.64], R4 ;  /* 0x0000000408007986 */ /* 0x0001e2000c101b24 */
[----:B------:R-:W-:Y:S05]  /*97c0*/  BRA `(.L_x_23521) ;  /* 0x0000003000007947 */ /* 0x000fea0003800000 */
.L_x_23547:
[----:B------:R-:W-:-:S04]  /*97d0*/  LOP3.LUT R22, R22, 0xffff, RZ, 0xc0, !PT ;  /* 0x0000ffff16167812 */ /* 0x000fc800078ec0ff */
[----:B------:R-:W-:-:S05]  /*97e0*/  PRMT R3, R22, 0x8880, RZ ;  /* 0x0000888016037816 */ /* 0x000fca00000000ff */
[----:B------:R0:W-:Y:S02]  /*97f0*/  STG.E [R8.64], R3 ;  /* 0x0000000308007986 */ /* 0x0001e4000c101924 */
.L_x_23521:
        /* <DEDUP_REMOVED lines=21> */
.L_x_23552:
[----:B------:R0:W-:Y:S01]  /*9950*/  STG.E.U8 [R8.64], R19 ;  /* 0x0000001308007986 */ /* 0x0001e2000c101124 */
[----:B------:R-:W-:Y:S05]  /*9960*/  BRA `(.L_x_23554) ;  /* 0x00000e9000007947 */ /* 0x000fea0003800000 */
.L_x_23551:
        /* <DEDUP_REMOVED lines=12> */
.L_x_23556:
[----:B------:R-:W-:-:S04]  /*9a30*/  LOP3.LUT R19, R19, 0xffff, RZ, 0xc0, !PT ;  /* 0x0000ffff13137812 */ /* 0x000fc800078ec0ff */
[----:B------:R-:W-:-:S05]  /*9a40*/  PRMT R3, R19, 0x8880, RZ ;  /* 0x0000888013037816 */ /* 0x000fca00000000ff */
[----:B------:R0:W-:Y:S01]  /*9a50*/  STG.E [R8.64], R3 ;  /* 0x0000000308007986 */ /* 0x0001e2000c101924 */
[----:B------:R-:W-:Y:S05]  /*9a60*/  BRA `(.L_x_23554) ;  /* 0x00000d9000007947 */ /* 0x000fea0003800000 */
.L_x_23555:
[----:B------:R-:W-:-:S04]  /*9a70*/  PRMT R3, R19, 0x8880, RZ ;  /* 0x0000888013037816 */ /* 0x000fc800000000ff */
[----:B------:R-:W-:-:S05]  /*9a80*/  PRMT R3, R3, 0x7710, RZ ;  /* 0x0000771003037816 */ /* 0x000fca00000000ff */
[----:B------:R0:W-:Y:S01]  /*9a90*/  STG.E.U16 [R8.64], R3 ;  /* 0x0000000308007986 */ /* 0x0001e2000c101524 */
[----:B------:R-:W-:Y:S05]  /*9aa0*/  BRA `(.L_x_23554) ;  /* 0x00000d5000007947 */ /* 0x000fea0003800000 */
.L_x_23550:
        /* <DEDUP_REMOVED lines=9> */
.L_x_23558:
[----:B------:R-:W0:Y:S02]  /*9b40*/  I2F.S8 R0, R19 ;  /* 0x0000001300007306 */ /* 0x000e240000001400 */
[----:B0-----:R-:W-:-:S05]  /*9b50*/  F2FP.PACK_AB R0, RZ, R0 ;  /* 0x00000000ff00723e */ /* 0x001fca00000000ff */
[----:B------:R0:W-:Y:S01]  /*9b60*/  STG.E.U16 [R8.64], R0 ;  /* 0x0000000008007986 */ /* 0x0001e2000c101524 */
[----:B------:R-:W-:Y:S05]  /*9b70*/  BRA `(.L_x_23554) ;  /* 0x00000c8000007947 */ /* 0x000fea0003800000 */
.L_x_23557:
        /* <DEDUP_REMOVED lines=10> */
.L_x_23560:
[----:B------:R-:W0:Y:S02]  /*9c20*/  I2F.S8 R19, R19 ;  /* 0x0000001300137306 */ /* 0x000e240000001400 */
[----:B0-----:R-:W-:-:S04]  /*9c30*/  F2FP.PACK_AB R3, RZ, R19 ;  /* 0x00000013ff03723e */ /* 0x001fc800000000ff */
[----:B------:R-:W-:-:S05]  /*9c40*/  PRMT R3, R3, 0x5410, RZ ;  /* 0x0000541003037816 */ /* 0x000fca00000000ff */
[----:B------:R0:W-:Y:S01]  /*9c50*/  STG.E [R8.64], R3 ;  /* 0x0000000308007986 */ /* 0x0001e2000c101924 */
[----:B------:R-:W-:Y:S05]  /*9c60*/  BRA `(.L_x_23554) ;  /* 0x00000b9000007947 */ /* 0x000fea0003800000 */
.L_x_23559:
[----:B------:R-:W-:-:S04]  /*9c70*/  PRMT R4, R19, 0x8880, RZ ;  /* 0x0000888013047816 */ /* 0x000fc800000000ff */
[----:B------:R-:W-:-:S06]  /*9c80*/  PRMT R4, R4, 0x7710, RZ ;  /* 0x0000771004047816 */ /* 0x000fcc00000000ff */
[----:B------:R-:W0:Y:S02]  /*9c90*/  I2F.F64.S16 R4, R4 ;  /* 0x0000000400047312 */ /* 0x000e240000101c00 */
[----:B0-----:R0:W-:Y:S01]  /*9ca0*/  STG.E.64 [R8.64], R4 ;  /* 0x0000000408007986 */ /* 0x0011e2000c101b24 */
[----:B------:R-:W-:Y:S05]  /*9cb0*/  BRA `(.L_x_23554) ;  /* 0x00000b4000007947 */ /* 0x000fea0003800000 */
.L_x_23549:
        /* <DEDUP_REMOVED lines=12> */
.L_x_23563:
[----:B------:R-:W-:Y:S01]  /*9d80*/  PRMT R4, R19, 0x8880, RZ ;  /* 0x0000888013047816 */ /* 0x000fe200000000ff */
[----:B------:R-:W-:-:S03]  /*9d90*/  CS2R R6, SRZ ;  /* 0x0000000000067805 */ /* 0x000fc6000001ff00 */
[----:B------:R-:W-:-:S06]  /*9da0*/  PRMT R4, R4, 0x7710, RZ ;  /* 0x0000771004047816 */ /* 0x000fcc00000000ff */
[----:B------:R-:W0:Y:S02]  /*9db0*/  I2F.F64.S16 R4, R4 ;  /* 0x0000000400047312 */ /* 0x000e240000101c00 */
[----:B0-----:R0:W-:Y:S01]  /*9dc0*/  STG.E.128 [R8.64], R4 ;  /* 0x0000000408007986 */ /* 0x0011e2000c101d24 */
[----:B------:R-:W-:Y:S05]  /*9dd0*/  BRA `(.L_x_23554) ;  /* 0x00000a2000007947 */ /* 0x000fea0003800000 */
.L_x_23562:
        /* <DEDUP_REMOVED lines=21> */
.L_x_23567:
[----:B------:R-:W-:Y:S05]  /*9f30*/  BSYNC B0 ;  /* 0x0000000000007941 */ /* 0x000fea0003800000 */
.L_x_23566:
[----:B------:R-:W-:-:S05]  /*9f40*/  LOP3.LUT R5, R0, R5, RZ, 0xfc, !PT ;  /* 0x0000000500057212 */ /* 0x000fca00078efcff */
[----:B------:R0:W-:Y:S01]  /*9f50*/  STG.E.U8 [R8.64], R5 ;  /* 0x0000000508007986 */ /* 0x0001e2000c101124 */
[----:B------:R-:W-:Y:S05]  /*9f60*/  BRA `(.L_x_23554) ;  /* 0x0000089000007947 */ /* 0x000fea0003800000 */
.L_x_23565:
        /* <DEDUP_REMOVED lines=13> */
.L_x_23569:
[----:B------:R-:W-:Y:S01]  /*a040*/  IMAD.MOV.U32 R0, RZ, RZ, 0x7f ;  /* 0x0000007fff007424 */ /* 0x000fe200078e00ff */
[----:B------:R-:W-:-:S04]  /*a050*/  ISETP.GT.U32.AND P0, PT, R3, 0x7f800000, PT ;  /* 0x7f8000000300780c */ /* 0x000fc80003f04070 */
[----:B------:R-:W-:-:S04]  /*a060*/  SEL R0, R0, 0x7c, P0 ;  /* 0x0000007c00007807 */ /* 0x000fc80000000000 */
.L_x_23570:
[----:B------:R-:W-:Y:S05]  /*a070*/  BSYNC B0 ;  /* 0x0000000000007941 */ /* 0x000fea0003800000 */
.L_x_23568:
[----:B------:R-:W-:-:S04]  /*a080*/  LOP3.LUT R3, R19, 0x80000000, RZ, 0xc0, !PT ;  /* 0x8000000013037812 */ /* 0x000fc800078ec0ff */
[----:B------:R-:W-:-:S04]  /*a090*/  SHF.R.U32.HI R3, RZ, 0x18, R3 ;  /* 0x00000018ff037819 */ /* 0x000fc80000011603 */
[----:B------:R-:W-:-:S05]  /*a0a0*/  LOP3.LUT R3, R0, R3, RZ, 0xfc, !PT ;  /* 0x0000000300037212 */ /* 0x000fca00078efcff */
[----:B------:R0:W-:Y:S01]  /*a0b0*/  STG.E.U8 [R8.64], R3 ;  /* 0x0000000308007986 */ /* 0x0001e2000c101124 */
[----:B------:R-:W-:Y:S05]  /*a0c0*/  BRA `(.L_x_23554) ;  /* 0x0000073000007947 */ /* 0x000fea0003800000 */
.L_x_23564:
[----:B------:R-:W0:Y:S02]  /*a0d0*/  I2F.S8 R0, R19 ;  /* 0x0000001300007306 */ /* 0x000e240000001400 */
[----:B0-----:R-:W-:-:S05]  /*a0e0*/  F2FP.BF16.PACK_AB R0, RZ, R0 ;  /* 0x00000000ff00723e */ /* 0x001fca00000010ff */
[----:B------:R0:W-:Y:S01]  /*a0f0*/  STG.E.U16 [R8.64], R0 ;  /* 0x0000000008007986 */ /* 0x0001e2000c101524 */
[----:B------:R-:W-:Y:S05]  /*a100*/  BRA `(.L_x_23554) ;  /* 0x000006f000007947 */ /* 0x000fea0003800000 */
.L_x_23561:
        /* <DEDUP_REMOVED lines=12> */
.L_x_23573:
        /* <DEDUP_REMOVED lines=17> */
.L_x_23576:
[----:B------:R-:W-:-:S04]  /*a2e0*/  LOP3.LUT R3, R19, 0x80000000, RZ, 0xc0, !PT ;  /* 0x8000000013037812 */ /* 0x000fc800078ec0ff */
[----:B------:R-:W-:-:S04]  /*a2f0*/  SHF.R.U32.HI R3, RZ, 0x18, R3 ;  /* 0x00000018ff037819 */ /* 0x000fc80000011603 */
[----:B------:R-:W-:-:S04]  /*a300*/  LOP3.LUT R0, R0, R3, RZ, 0xfc, !PT ;  /* 0x0000000300007212 */ /* 0x000fc800078efcff */
[----:B------:R-:W-:Y:S02]  /*a310*/  PRMT R4, R0, 0x7610, R4 ;  /* 0x0000761000047816 */ /* 0x000fe40000000004 */
.L_x_23575:
[----:B------:R-:W-:Y:S05]  /*a320*/  BSYNC B0 ;  /* 0x0000000000007941 */ /* 0x000fea0003800000 */
.L_x_23574:
[----:B------:R0:W-:Y:S01]  /*a330*/  STG.E.U8 [R8.64], R4 ;  /* 0x0000000408007986 */ /* 0x0001e2000c101124 */
[----:B------:R-:W-:Y:S05]  /*a340*/  BRA `(.L_x_23554) ;  /* 0x000004b000007947 */ /* 0x000fea0003800000 */
.L_x_23572:
        /* <DEDUP_REMOVED lines=17> */
.L_x_23579:
[----:B------:R-:W-:-:S04]  /*a460*/  LOP3.LUT R3, R19, 0x80000000, RZ, 0xc0, !PT ;  /* 0x8000000013037812 */ /* 0x000fc800078ec0ff */
[----:B------:R-:W-:-:S04]  /*a470*/  SHF.R.U32.HI R3, RZ, 0x18, R3 ;  /* 0x00000018ff037819 */ /* 0x000fc80000011603 */
[----:B------:R-:W-:-:S04]  /*a480*/  LOP3.LUT R0, R0, R3, RZ, 0xfc, !PT ;  /* 0x0000000300007212 */ /* 0x000fc800078efcff */
[----:B------:R-:W-:Y:S02]  /*a490*/  PRMT R4, R0, 0x7610, R4 ;  /* 0x0000761000047816 */ /* 0x000fe40000000004 */
.L_x_23578:
[----:B------:R-:W-:Y:S05]  /*a4a0*/  BSYNC B0 ;  /* 0x0000000000007941 */ /* 0x000fea0003800000 */
.L_x_23577:
[----:B------:R0:W-:Y:S01]  /*a4b0*/  STG.E.U8 [R8.64], R4 ;  /* 0x0000000408007986 */ /* 0x0001e2000c101124 */
[----:B------:R-:W-:Y:S05]  /*a4c0*/  BRA `(.L_x_23554) ;  /* 0x0000033000007947 */ /* 0x000fea0003800000 */
.L_x_23571:
        /* <DEDUP_REMOVED lines=22> */
.L_x_23553:
        /* <DEDUP_REMOVED lines=20> */
.L_x_23581:
[----:B------:R-:W-:-:S04]  /*a770*/  LOP3.LUT R19, R19, 0xffff, RZ, 0xc0, !PT ;  /* 0x0000ffff13137812 */ /* 0x000fc800078ec0ff */
[----:B------:R-:W-:-:S05]  /*a780*/  PRMT R19, R19, 0x8880, RZ ;  /* 0x0000888013137816 */ /* 0x000fca00000000ff */
[----:B------:R-:W-:-:S05]  /*a790*/  IMAD.MOV.U32 R4, RZ, RZ, R19 ;  /* 0x000000ffff047224 */ /* 0x000fca00078e0013 */
[----:B------:R-:W-:-:S05]  /*a7a0*/  SHF.R.S32.HI R5, RZ, 0x1f, R4 ;  /* 0x0000001fff057819 */ /* 0x000fca0000011404 */
[----:B------:R0:W-:Y:S01]  /*a7b0*/  STG.E.64 [R8.64], R4 ;  /* 0x0000000408007986 */ /* 0x0001e2000c101b24 */
[----:B------:R-:W-:Y:S05]  /*a7c0*/  BRA `(.L_x_23554) ;  /* 0x0000003000007947 */ /* 0x000fea0003800000 */
.L_x_23580:
[----:B------:R-:W-:-:S04]  /*a7d0*/  LOP3.LUT R19, R19, 0xffff, RZ, 0xc0, !PT ;  /* 0x0000ffff13137812 */ /* 0x000fc800078ec0ff */
[----:B------:R-:W-:-:S05]  /*a7e0*/  PRMT R3, R19, 0x8880, RZ ;  /* 0x0000888013037816 */ /* 0x000fca00000000ff */
[----:B------:R0:W-:Y:S02]  /*a7f0*/  STG.E [R8.64], R3 ;  /* 0x0000000308007986 */ /* 0x0001e4000c101924 */
.L_x_23554:
[----:B------:R-:W-:Y:S02]  /*a800*/  IADD3 R23, R23, 0x80, RZ ;  /* 0x0000008017177810 */ /* 0x000fe40007ffe0ff */
.L_x_23515:
[----:B------:R-:W-:Y:S05]  /*a810*/  BSYNC B6 ;  /* 0x0000000000067941 */ /* 0x000fea0003800000 */
.L_x_23514:
        /* <DEDUP_REMOVED lines=19> */
.L_x_23585:
[----:B------:R-:W-:Y:S01]  /*a950*/  STG.E.U8 [R2.64], R17 ;  /* 0x0000001102007986 */ /* 0x000fe2000c101124 */
[----:B------:R-:W-:Y:S05]  /*a960*/  EXIT ;  /* 0x000000000000794d */ /* 0x000fea0003800000 */
.L_x_23584:
        /* <DEDUP_REMOVED lines=12> */
.L_x_23588:
[----:B------:R-:W-:-:S04]  /*aa30*/  LOP3.LUT R17, R17, 0xffff, RZ, 0xc0, !PT ;  /* 0x0000ffff11117812 */ /* 0x000fc800078ec0ff */
[----:B------:R-:W-:-:S05]  /*aa40*/  PRMT R5, R17, 0x8880, RZ ;  /* 0x0000888011057816 */ /* 0x000fca00000000ff */
[----:B------:R-:W-:Y:S01]  /*aa50*/  STG.E [R2.64], R5 ;  /* 0x0000000502007986 */ /* 0x000fe2000c101924 */
[----:B------:R-:W-:Y:S05]  /*aa60*/  EXIT ;  /* 0x000000000000794d */ /* 0x000fea0003800000 */
.L_x_23587:
[----:B------:R-:W-:-:S04]  /*aa70*/  PRMT R5, R17, 0x8880, RZ ;  /* 0x0000888011057816 */ /* 0x000fc800000000ff */
[----:B------:R-:W-:-:S05]  /*aa80*/  PRMT R5, R5, 0x7710, RZ ;  /* 0x0000771005057816 */ /* 0x000fca00000000ff */
[----:B------:R-:W-:Y:S01]  /*aa90*/  STG.E.U16 [R2.64], R5 ;  /* 0x0000000502007986 */ /* 0x000fe2000c101524 */
[----:B------:R-:W-:Y:S05]  /*aaa0*/  EXIT ;  /* 0x000000000000794d */ /* 0x000fea0003800000 */
.L_x_23583:
        /* <DEDUP_REMOVED lines=9> */
.L_x_23590:
[----:B------:R-:W0:Y:S02]  /*ab40*/  I2F.S8 R0, R17 ;  /* 0x0000001100007306 */ /* 0x000e240000001400 */
[----:B0-----:R-:W-:-:S05]  /*ab50*/  F2FP.PACK_AB R0, RZ, R0 ;  /* 0x00000000ff00723e */ /* 0x001fca00000000ff */
[----:B------:R-:W-:Y:S01]  /*ab60*/  STG.E.U16 [R2.64], R0 ;  /* 0x0000000002007986 */ /* 0x000fe2000c101524 */
[----:B------:R-:W-:Y:S05]  /*ab70*/  EXIT ;  /* 0x000000000000794d */ /* 0x000fea0003800000 */
.L_x_23589:
        /* <DEDUP_REMOVED lines=10> */
.L_x_23592:
[----:B------:R-:W0:Y:S02]  /*ac20*/  I2F.S8 R17, R17 ;  /* 0x0000001100117306 */ /* 0x000e240000001400 */
[----:B0-----:R-:W-:-:S04]  /*ac30*/  F2FP.PACK_AB R5, RZ, R17 ;  /* 0x00000011ff05723e */ /* 0x001fc800000000ff */
[----:B------:R-:W-:-:S05]  /*ac40*/  PRMT R5, R5, 0x5410, RZ ;  /* 0x0000541005057816 */ /* 0x000fca00000000ff */
[----:B------:R-:W-:Y:S01]  /*ac50*/  STG.E [R2.64], R5 ;  /* 0x0000000502007986 */ /* 0x000fe2000c101924 */
[----:B------:R-:W-:Y:S05]  /*ac60*/  EXIT ;  /* 0x000000000000794d */ /* 0x000fea0003800000 */
.L_x_23591:
[----:B------:R-:W-:-:S04]  /*ac70*/  PRMT R4, R17, 0x8880, RZ ;  /* 0x0000888011047816 */ /* 0x000fc800000000ff */
[----:B------:R-:W-:-:S06]  /*ac80*/  PRMT R4, R4, 0x7710, RZ ;  /* 0x0000771004047816 */ /* 0x000fcc00000000ff */
[----:B------:R-:W0:Y:S02]  /*ac90*/  I2F.F64.S16 R4, R4 ;  /* 0x0000000400047312 */ /* 0x000e240000101c00 */
[----:B0-----:R-:W-:Y:S01]  /*aca0*/  STG.E.64 [R2.64], R4 ;  /* 0x0000000402007986 */ /* 0x001fe2000c101b24 */
[----:B------:R-:W-:Y:S05]  /*acb0*/  EXIT ;  /* 0x000000000000794d */ /* 0x000fea0003800000 */
.L_x_23582:
        /* <DEDUP_REMOVED lines=12> */
.L_x_23595:
[----:B------:R-:W-:Y:S01]  /*ad80*/  PRMT R4, R17, 0x8880, RZ ;  /* 0x0000888011047816 */ /* 0x000fe200000000ff */
[----:B------:R-:W-:-:S03]  /*ad90*/  CS2R R6, SRZ ;  /* 0x0000000000067805 */ /* 0x000fc6000001ff00 */
[----:B------:R-:W-:-:S06]  /*ada0*/  PRMT R4, R4, 0x7710, RZ ;  /* 0x0000771004047816 */ /* 0x000fcc00000000ff */
[----:B------:R-:W0:Y:S02]  /*adb0*/  I2F.F64.S16 R4, R4 ;  /* 0x0000000400047312 */ /* 0x000e240000101c00 */
[----:B0-----:R-:W-:Y:S01]  /*adc0*/  STG.E.128 [R2.64], R4 ;  /* 0x0000000402007986 */ /* 0x001fe2000c101d24 */
[----:B------:R-:W-:Y:S05]  /*add0*/  EXIT ;  /* 0x000000000000794d */ /* 0x000fea0003800000 */
.L_x_23594:
        /* <DEDUP_REMOVED lines=21> */
.L_x_23599:
[----:B------:R-:W-:Y:S05]  /*af30*/  BSYNC B0 ;  /* 0x0000000000007941 */ /* 0x000fea0003800000 */
.L_x_23598:
[----:B------:R-:W-:-:S05]  /*af40*/  LOP3.LUT R5, R0, R5, RZ, 0xfc, !PT ;  /* 0x0000000500057212 */ /* 0x000fca00078efcff */
[----:B------:R-:W-:Y:S01]  /*af50*/  STG.E.U8 [R2.64], R5 ;  /* 0x0000000502007986 */ /* 0x000fe2000c101124 */
[----:B------:R-:W-:Y:S05]  /*af60*/  EXIT ;  /* 0x000000000000794d */ /* 0x000fea0003800000 */
.L_x_23597:
        /* <DEDUP_REMOVED lines=13> */
.L_x_23601:
[----:B------:R-:W-:Y:S01]  /*b040*/  IMAD.MOV.U32 R0, RZ, RZ, 0x7f ;  /* 0x0000007fff007424 */ /* 0x000fe200078e00ff */
[----:B------:R-:W-:-:S04]  /*b050*/  ISETP.GT.U32.AND P0, PT, R4, 0x7f800000, PT ;  /* 0x7f8000000400780c */ /* 0x000fc80003f04070 */
[----:B------:R-:W-:-:S04]  /*b060*/  SEL R0, R0, 0x7c, P0 ;  /* 0x0000007c00007807 */ /* 0x000fc80000000000 */
.L_x_23602:
[----:B------:R-:W-:Y:S05]  /*b070*/  BSYNC B0 ;  /* 0x0000000000007941 */ /* 0x000fea0003800000 */
.L_x_23600:
[----:B------:R-:W-:-:S04]  /*b080*/  LOP3.LUT R4, R17, 0x80000000, RZ, 0xc0, !PT ;  /* 0x8000000011047812 */ /* 0x000fc800078ec0ff */
[----:B------:R-:W-:-:S04]  /*b090*/  SHF.R.U32.HI R5, RZ, 0x18, R4 ;  /* 0x00000018ff057819 */ /* 0x000fc80000011604 */
[----:B------:R-:W-:-:S05]  /*b0a0*/  LOP3.LUT R5, R0, R5, RZ, 0xfc, !PT ;  /* 0x0000000500057212 */ /* 0x000fca00078efcff */
[----:B------:R-:W-:Y:S01]  /*b0b0*/  STG.E.U8 [R2.64], R5 ;  /* 0x0000000502007986 */ /* 0x000fe2000c101124 */
[----:B------:R-:W-:Y:S05]  /*b0c0*/  EXIT ;  /* 0x000000000000794d */ /* 0x000fea0003800000 */
.L_x_23596:
[----:B------:R-:W0:Y:S02]  /*b0d0*/  I2F.S8 R0, R17 ;  /* 0x0000001100007306 */ /* 0x000e240000001400 */
[----:B0-----:R-:W-:-:S05]  /*b0e0*/  F2FP.BF16.PACK_AB R0, RZ, R0 ;  /* 0x00000000ff00723e */ /* 0x001fca00000010ff */
[----:B------:R-:W-:Y:S01]  /*b0f0*/  STG.E.U16 [R2.64], R0 ;  /* 0x0000000002007986 */ /* 0x000fe2000c101524 */
[----:B------:R-:W-:Y:S05]  /*b100*/  EXIT ;  /* 0x000000000000794d */ /* 0x000fea0003800000 */
.L_x_23593:
        /* <DEDUP_REMOVED lines=12> */
.L_x_23605:
        /* <DEDUP_REMOVED lines=17> */
.L_x_23608:
[----:B------:R-:W-:-:S04]  /*b2e0*/  LOP3.LUT R0, R17, 0x80000000, RZ, 0xc0, !PT ;  /* 0x8000000011007812 */ /* 0x000fc800078ec0ff */
[----:B------:R-:W-:-:S04]  /*b2f0*/  SHF.R.U32.HI R5, RZ, 0x18, R0 ;  /* 0x00000018ff057819 */ /* 0x000fc80000011600 */
[----:B------:R-:W-:-:S04]  /*b300*/  LOP3.LUT R4, R4, R5, RZ, 0xfc, !PT ;  /* 0x0000000504047212 */ /* 0x000fc800078efcff */
[----:B------:R-:W-:Y:S02]  /*b310*/  PRMT R0, R4, 0x7610, R0 ;  /* 0x0000761004007816 */ /* 0x000fe40000000000 */
.L_x_23607:
[----:B------:R-:W-:Y:S05]  /*b320*/  BSYNC B0 ;  /* 0x0000000000007941 */ /* 0x000fea0003800000 */
.L_x_23606:
[----:B------:R-:W-:Y:S01]  /*b330*/  STG.E.U8 [R2.64], R0 ;  /* 0x0000000002007986 */ /* 0x000fe2000c101124 */
[----:B------:R-:W-:Y:S05]  /*b340*/  EXIT ;  /* 0x000000000000794d */ /* 0x000fea0003800000 */
.L_x_23604:
        /* <DEDUP_REMOVED lines=17> */
.L_x_23611:
[----:B------:R-:W-:-:S04]  /*b460*/  LOP3.LUT R0, R17, 0x80000000, RZ, 0xc0, !PT ;  /* 0x8000000011007812 */ /* 0x000fc800078ec0ff */
[----:B------:R-:W-:-:S04]  /*b470*/  SHF.R.U32.HI R5, RZ, 0x18, R0 ;  /* 0x00000018ff057819 */ /* 0x000fc80000011600 */
[----:B------:R-:W-:-:S04]  /*b480*/  LOP3.LUT R4, R4, R5, RZ, 0xfc, !PT ;  /* 0x0000000504047212 */ /* 0x000fc800078efcff */
[----:B------:R-:W-:Y:S02]  /*b490*/  PRMT R0, R4, 0x7610, R0 ;  /* 0x0000761004007816 */ /* 0x000fe40000000000 */
.L_x_23610:
[----:B------:R-:W-:Y:S05]  /*b4a0*/  BSYNC B0 ;  /* 0x0000000000007941 */ /* 0x000fea0003800000 */
.L_x_23609:
[----:B------:R-:W-:Y:S01]  /*b4b0*/  STG.E.U8 [R2.64], R0 ;  /* 0x0000000002007986 */ /* 0x000fe2000c101124 */
[----:B------:R-:W-:Y:S05]  /*b4c0*/  EXIT ;  /* 0x000000000000794d */ /* 0x000fea0003800000 */
.L_x_23603:
        /* <DEDUP_REMOVED lines=22> */
.L_x_23586:
        /* <DEDUP_REMOVED lines=20> */
.L_x_23613:
[----:B------:R-:W-:-:S04]  /*b770*/  LOP3.LUT R17, R17, 0xffff, RZ, 0xc0, !PT ;  /* 0x0000ffff11117812 */ /* 0x000fc800078ec0ff */
[----:B------:R-:W-:-:S05]  /*b780*/  PRMT R17, R17, 0x8880, RZ ;  /* 0x0000888011117816 */ /* 0x000fca00000000ff */
[----:B------:R-:W-:-:S05]  /*b790*/  IMAD.MOV.U32 R4, RZ, RZ, R17 ;  /* 0x000000ffff047224 */ /* 0x000fca00078e0011 */
[----:B------:R-:W-:-:S05]  /*b7a0*/  SHF.R.S32.HI R5, RZ, 0x1f, R4 ;  /* 0x0000001fff057819 */ /* 0x000fca0000011404 */
[----:B------:R-:W-:Y:S01]  /*b7b0*/  STG.E.64 [R2.64], R4 ;  /* 0x0000000402007986 */ /* 0x000fe2000c101b24 */
[----:B------:R-:W-:Y:S05]  /*b7c0*/  EXIT ;  /* 0x000000000000794d */ /* 0x000fea0003800000 */
.L_x_23612:
[----:B------:R-:W-:-:S04]  /*b7d0*/  LOP3.LUT R17, R17, 0xffff, RZ, 0xc0, !PT ;  /* 0x0000ffff11117812 */ /* 0x000fc800078ec0ff */
[----:B------:R-:W-:-:S05]  /*b7e0*/  PRMT R5, R17, 0x8880, RZ ;  /* 0x0000888011057816 */ /* 0x000fca00000000ff */
[----:B------:R-:W-:Y:S01]  /*b7f0*/  STG.E [R2.64], R5 ;  /* 0x0000000502007986 */ /* 0x000fe2000c101924 */
[----:B------:R-:W-:Y:S05]  /*b800*/  EXIT ;  /* 0x000000000000794d */ /* 0x000fea0003800000 */
.L_x_23614:
        /* <DEDUP_REMOVED lines=15> */
.L_x_25272:


//--------------------- .text._ZN2at6native18elementwise_kernelILi128ELi4EZNS0_22gpu_kernel_impl_nocastINS0_13BinaryFunctorIaaaNS0_17BitwiseAndFunctorIaEEEEEEvRNS_18TensorIteratorBaseERKT_EUliE_EEviT1_ --------------------------
	.section	.text._ZN2at6native18elementwise_kernelILi128ELi4EZNS0_22gpu_kernel_impl_nocastINS0_13BinaryFunctorIaaaNS0_17BitwiseAndFunctorIaEEEEEEvRNS_18TensorIteratorBaseERKT_EUliE_EEviT1_,"ax",@progbits
	.sectioninfo	@"SHI_REGISTERS=12"
	.align	128
        .global         _ZN2at6native18elementwise_kernelILi128ELi4EZNS0_22gpu_kernel_impl_nocastINS0_13BinaryFunctorIaaaNS0_17BitwiseAndFunctorIaEEEEEEvRNS_18TensorIteratorBaseERKT_EUliE_EEviT1_
        .type           _ZN2at6native18elementwise_kernelILi128ELi4EZNS0_22gpu_kernel_impl_nocastINS0_13BinaryFunctorIaaaNS0_17BitwiseAndFunctorIaEEEEEEvRNS_18TensorIteratorBaseERKT_EUliE_EEviT1_,@function
        .size           _ZN2at6native18elementwise_kernelILi128ELi4EZNS0_22gpu_kernel_impl_nocastINS0_13BinaryFunctorIaaaNS0_17BitwiseAndFunctorIaEEEEEEvRNS_18TensorIteratorBaseERKT_EUliE_EEviT1_,(.L_x_25273 - _ZN2at6native18elementwise_kernelILi128ELi4EZNS0_22gpu_kernel_impl_nocastINS0_13BinaryFunctorIaaaNS0_17BitwiseAndFunctorIaEEEEEEvRNS_18TensorIteratorBaseERKT_EUliE_EEviT1_)
        .other          _ZN2at6native18elementwise_kernelILi128ELi4EZNS0_22gpu_kernel_impl_nocastINS0_13BinaryFunctorIaaaNS0_17BitwiseAndFunctorIaEEEEEEvRNS_18TensorIteratorBaseERKT_EUliE_EEviT1_,@"STO_CUDA_ENTRY STV_DEFAULT"
_ZN2at6native18elementwise_kernelILi128ELi4EZNS0_22gpu_kernel_impl_nocastINS0_13BinaryFunctorIaaaNS0_17BitwiseAndFunctorIaEEEEEEvRNS_18TensorIteratorBaseERKT_EUliE_EEviT1_:
.text._ZN2at6native18elementwise_kernelILi128ELi4EZNS0_22gpu_kernel_impl_nocastINS0_13BinaryFunctorIaaaNS0_17BitwiseAndFunctorIaEEEEEEvRNS_18TensorIteratorBaseERKT_EUliE_EEviT1_:
        /* <DEDUP_REMOVED lines=261> */
.L_x_23617:
        /* <DEDUP_REMOVED lines=11> */
.L_x_23616:
[----:B------:R-:W-:Y:S05]  /*1100*/  BSYNC B0 ;  /* 0x0000000000007941 */ /* 0x000fea0003800000 */
.L_x_23615:
        /* <DEDUP_REMOVED lines=256> */
.L_x_23620:
        /* <DEDUP_REMOVED lines=266> */
.L_x_23621:
        /* <DEDUP_REMOVED lines=11> */
.L_x_23619:
[----:B------:R-:W-:Y:S05]  /*3260*/  BSYNC B0 ;  /* 0x0000000000007941 */ /* 0x000fea0003800000 */
.L_x_23618:
        /* <DEDUP_REMOVED lines=255> */
.L_x_23622:
        /* <DEDUP_REMOVED lines=11> */
.L_x_23623:
        /* <DEDUP_REMOVED lines=15> */
.L_x_25273:


//--------------------- .text._ZN2at6native27unrolled_elementwise_kernelINS0_13BinaryFunctorIaaaNS0_17BitwiseAndFunctorIaEEEESt5arrayIPcLm3EELi4E23TrivialOffsetCalculatorILi2EjES9_ILi1EjENS0_6memory15LoadWithoutCastENSC_16StoreWithoutCastEEEviT_T0_T2_T3_T4_T5_ --------------------------
	.section	.text._ZN2at6native27unrolled_elementwise_kernelINS0_13BinaryFunctorIaaaNS0_17BitwiseAndFunctorIaEEEESt5arrayIPcLm3EELi4E23TrivialOffsetCalculatorILi2EjES9_ILi1EjENS0_6memory15LoadWithoutCastENSC_16StoreWithoutCastEEEviT_T0_T2_T3_T4_T5_,"ax",@progbits
	.sectioninfo	@"SHI_REGISTERS=24"
	.align	128
        .global         _ZN2at6native27unrolled_elementwise_kernelINS0_13BinaryFunctorIaaaNS0_17BitwiseAndFunctorIaEEEESt5arrayIPcLm3EELi4E23TrivialOffsetCalculatorILi2EjES9_ILi1EjENS0_6memory15LoadWithoutCastENSC_16StoreWithoutCastEEEviT_T0_T2_T3_T4_T5_
        .type           _ZN2at6native27unrolled_elementwise_kernelINS0_13BinaryFunctorIaaaNS0_17BitwiseAndFunctorIaEEEESt5arrayIPcLm3EELi4E23TrivialOffsetCalculatorILi2EjES9_ILi1EjENS0_6memory15LoadWithoutCastENSC_16StoreWithoutCastEEEviT_T0_T2_T3_T4_T5_,@function
        .size           _ZN2at6native27unrolled_elementwise_kernelINS0_13BinaryFunctorIaaaNS0_17BitwiseAndFunctorIaEEEESt5arrayIPcLm3EELi4E23TrivialOffsetCalculatorILi2EjES9_ILi1EjENS0_6memory15LoadWithoutCastENSC_16StoreWithoutCastEEEviT_T0_T2_T3_T4_T5_,(.L_x_25274 - _ZN2at6native27unrolled_elementwise_kernelINS0_13BinaryFunctorIaaaNS0_17BitwiseAndFunctorIaEEEESt5arrayIPcLm3EELi4E23TrivialOffsetCalculatorILi2EjES9_ILi1EjENS0_6memory15LoadWithoutCastENSC_16StoreWithoutCastEEEviT_T0_T2_T3_T4_T5_)
        .other          _ZN2at6native27unrolled_elementwise_kernelINS0_13BinaryFunctorIaaaNS0_17BitwiseAndFunctorIaEEEESt5arrayIPcLm3EELi4E23TrivialOffsetCalculatorILi2EjES9_ILi1EjENS0_6memory15LoadWithoutCastENSC_16StoreWithoutCastEEEviT_T0_T2_T3_T4_T5_,@"STO_CUDA_ENTRY STV_DEFAULT"
_ZN2at6native27unrolled_elementwise_kernelINS0_13BinaryFunctorIaaaNS0_17BitwiseAndFunctorIaEEEESt5arrayIPcLm3EELi4E23TrivialOffsetCalculatorILi2EjES9_ILi1EjENS0_6memory15LoadWithoutCastENSC_16StoreWithoutCastEEEviT_T0_T2_T3_T4_T5_:
.text._ZN2at6native27unrolled_elementwise_kernelINS0_13BinaryFunctorIaaaNS0_17BitwiseAndFunctorIaEEEESt5arrayIPcLm3EELi4E23TrivialOffsetCalculatorILi2EjES9_ILi1EjENS0_6memory15LoadWithoutCastENSC_16StoreWithoutCastEEEviT_T0_T2_T3_T4_T5_:
        /* <DEDUP_REMOVED lines=74> */
.L_x_23625:
[----:B0-----:R-:W-:Y:S05]  /*04a0*/  BSYNC B0 ;  /* 0x0000000000007941 */ /* 0x001fea0003800000 */
.L_x_23624:
        /* <DEDUP_REMOVED lines=8> */
.L_x_23626:
        /* <DEDUP_REMOVED lines=13> */
.L_x_25274:


//--------------------- .text._ZN2at6native29vectorized_elementwise_kernelILi2ENS0_13BinaryFunctorIaaaNS0_17BitwiseAndFunctorIaEEEESt5arrayIPcLm3EEEEviT0_T1_ --------------------------
	.section	.text._ZN2at6native29vectorized_elementwise_kernelILi2ENS0_13BinaryFunctorIaaaNS0_17BitwiseAndFunctorIaEEEESt5arrayIPcLm3EEEEviT0_T1_,"ax",@progbits
	.sectioninfo	@"SHI_REGISTERS=32"
	.align	128
        .global         _ZN2at6native29vectorized_elementwise_kernelILi2ENS0_13BinaryFunctorIaaaNS0_17BitwiseAndFunctorIaEEEESt5arrayIPcLm3EEEEviT0_T1_
        .type           _ZN2at6native29vectorized_elementwise_kernelILi2ENS0_13BinaryFunctorIaaaNS0_17BitwiseAndFunctorIaEEEESt5arrayIPcLm3EEEEviT0_T1_,@function
        .size           _ZN2at6native29vectorized_elementwise_kernelILi2ENS0_13BinaryFunctorIaaaNS0_17BitwiseAndFunctorIaEEEESt5arrayIPcLm3EEEEviT0_T1_,(.L_x_25275 - _ZN2at6native29vectorized_elementwise_kernelILi2ENS0_13BinaryFunctorIaaaNS0_17BitwiseAndFunctorIaEEEESt5arrayIPcLm3EEEEviT0_T1_)
        .other          _ZN2at6native29vectorized_elementwise_kernelILi2ENS0_13BinaryFunctorIaaaNS0_17BitwiseAndFunctorIaEEEESt5arrayIPcLm3EEEEviT0_T1_,@"STO_CUDA_ENTRY STV_DEFAULT"
_ZN2at6native29vectorized_elementwise_kernelILi2ENS0_13BinaryFunctorIaaaNS0_17BitwiseAndFunctorIaEEEESt5arrayIPcLm3EEEEviT0_T1_:
.text._ZN2at6native29vectorized_elementwise_kernelILi2ENS0_13BinaryFunctorIaaaNS0_17BitwiseAndFunctorIaEEEESt5arrayIPcLm3EEEEviT0_T1_:
        /* <DEDUP_REMOVED lines=59> */
.L_x_23627:
        /* <DEDUP_REMOVED lines=119> */
.L_x_23630:
[----:B0-----:R-:W-:-:S13]  /*0b20*/  ISETP.GE.AND P0, PT, R3, R2, PT ;  /* 0x000000020300720c */ /* 0x001fda0003f06270 */
[----:B------:R-:W-:Y:S05]  /*0b30*/  @P0 BRA `(.L_x_23632) ;  /* 0x000000c000000947 */ /* 0x000fea0003800000 */
[----:B------:R-:W-:Y:S01]  /*0b40*/  IMAD.IADD R4, R0, 0x1, R3 ;  /* 0x0000000100047824 */ /* 0x000fe200078e0203 */
[----:B------:R-:W-:-:S04]  /*0b50*/  IADD3 R3, R3, 0x80, RZ ;  /* 0x0000008003037810 */ /* 0x000fc80007ffe0ff */
[----:B------:R-:W-:-:S05]  /*0b60*/  IADD3 R4, P0, R4, c[0x0][0x168], RZ ;  /* 0x00005a0004047a10 */ /* 0x000fca0007f1e0ff */
[----:B------:R-:W-:-:S05]  /*0b70*/  IMAD.X R5, RZ, RZ, c[0x0][0x16c], P0 ;  /* 0x00005b00ff057624 */ /* 0x000fca00000e06ff */
[----:B------:R0:W-:Y:S03]  /*0b80*/  STG.E.U8 [R4.64], R15 ;  /* 0x0000000f04007986 */ /* 0x0001e6000c101104 */
.L_x_23631:
[----:B------:R-:W-:-:S13]  /*0b90*/  ISETP.GE.AND P0, PT, R3, R2, PT ;  /* 0x000000020300720c */ /* 0x000fda0003f06270 */
[----:B------:R-:W-:Y:S05]  /*0ba0*/  @P0 BRA `(.L_x_23633) ;  /* 0x000000d000000947 */ /* 0x000fea0003800000 */
[----:B0-----:R-:W-:Y:S01]  /*0bb0*/  IMAD.IADD R4, R0, 0x1, R3 ;  /* 0x0000000100047824 */ /* 0x001fe200078e0203 */
[----:B------:R-:W-:-:S04]  /*0bc0*/  IADD3 R3, R3, 0x80, RZ ;  /* 0x0000008003037810 */ /* 0x000fc80007ffe0ff */
[----:B------:R-:W-:-:S05]  /*0bd0*/  IADD3 R4, P0, R4, c[0x0][0x168], RZ ;  /* 0x00005a0004047a10 */ /* 0x000fca0007f1e0ff */
[----:B------:R-:W-:-:S05]  /*0be0*/  IMAD.X R5, RZ, RZ, c[0x0][0x16c], P0 ;  /* 0x00005b00ff057624 */ /* 0x000fca00000e06ff */
[----:B------:R0:W-:Y:S03]  /*0bf0*/  STG.E.U8 [R4.64], R9 ;  /* 0x0000000904007986 */ /* 0x0001e6000c101104 */
.L_x_23632:
        /* <DEDUP_REMOVED lines=8> */
.L_x_23633:
[----:B------:R-:W-:Y:S05]  /*0c80*/  BSYNC B1 ;  /* 0x0000000000017941 */ /* 0x000fea0003800000 */
.L_x_23629:
[----:B------:R-:W-:-:S13]  /*0c90*/  ISETP.GE.AND P0, PT, R3, R2, PT ;  /* 0x000000020300720c */ /* 0x000fda0003f06270 */
[----:B0-----:R-:W-:Y:S01]  /*0ca0*/  @!P0 IMAD.IADD R4, R0, 0x1, R3 ;  /* 0x0000000100048824 */ /* 0x001fe200078e0203 */
[----:B------:R-:W-:-:S04]  /*0cb0*/  @!P0 IADD3 R3, R3, 0x80, RZ ;  /* 0x0000008003038810 */ /* 0x000fc80007ffe0ff */
[----:B------:R-:W-:-:S05]  /*0cc0*/  @!P0 IADD3 R4, P1, R4, c[0x0][0x168], RZ ;  /* 0x00005a0004048a10 */ /* 0x000fca0007f3e0ff */
[----:B------:R-:W-:-:S05]  /*0cd0*/  @!P0 IMAD.X R5, RZ, RZ, c[0x0][0x16c], P1 ;  /* 0x00005b00ff058624 */ /* 0x000fca00008e06ff */
[----:B------:R0:W-:Y:S03]  /*0ce0*/  @!P0 STG.E.U8 [R4.64], R26 ;  /* 0x0000001a04008986 */ /* 0x0001e6000c101104 */
.L_x_23634:
[----:B------:R-:W-:Y:S05]  /*0cf0*/  BSYNC B0 ;  /* 0x0000000000007941 */ /* 0x000fea0003800000 */
.L_x_23628:
        /* <DEDUP_REMOVED lines=8> */
.L_x_23635:
        /* <DEDUP_REMOVED lines=16> */
.L_x_25275:


//--------------------- .text._ZN2at6native29vectorized_elementwise_kernelILi4ENS0_13BinaryFunctorIaaaNS0_17BitwiseAndFunctorIaEEEESt5arrayIPcLm3EEEEviT0_T1_ --------------------------
	.section	.text._ZN2at6native29vectorized_elementwise_kernelILi4ENS0_13BinaryFunctorIaaaNS0_17BitwiseAndFunctorIaEEEESt5arrayIPcLm3EEEEviT0_T1_,"ax",@progbits
	.sectioninfo	@"SHI_REGISTERS=32"
	.align	128
        .global         _ZN2at6native29vectorized_elementwise_kernelILi4ENS0_13BinaryFunctorIaaaNS0_17BitwiseAndFunctorIaEEEESt5arrayIPcLm3EEEEviT0_T1_
        .type           _ZN2at6native29vectorized_elementwise_kernelILi4ENS0_13BinaryFunctorIaaaNS0_17BitwiseAndFunctorIaEEEESt5arrayIPcLm3EEEEviT0_T1_,@function
        .size           _ZN2at6native29vectorized_elementwise_kernelILi4ENS0_13BinaryFunctorIaaaNS0_17BitwiseAndFunctorIaEEEESt5arrayIPcLm3EEEEviT0_T1_,(.L_x_25276 - _ZN2at6native29vectorized_elementwise_kernelILi4ENS0_13BinaryFunctorIaaaNS0_17BitwiseAndFunctorIaEEEESt5arrayIPcLm3EEEEviT0_T1_)
        .other          _ZN2at6native29vectorized_elementwise_kernelILi4ENS0_13BinaryFunctorIaaaNS0_17BitwiseAndFunctorIaEEEESt5arrayIPcLm3EEEEviT0_T1_,@"STO_CUDA_ENTRY STV_DEFAULT"
_ZN2at6native29vectorized_elementwise_kernelILi4ENS0_13BinaryFunctorIaaaNS0_17BitwiseAndFunctorIaEEEESt5arrayIPcLm3EEEEviT0_T1_:
.text._ZN2at6native29vectorized_elementwise_kernelILi4ENS0_13BinaryFunctorIaaaNS0_17BitwiseAndFunctorIaEEEESt5arrayIPcLm3EEEEviT0_T1_:
        /* <DEDUP_REMOVED lines=55> */
.L_x_23636:
        /* <DEDUP_REMOVED lines=119> */
.L_x_23639:
[----:B0-----:R-:W-:-:S13]  /*0ae0*/  ISETP.GE.AND P0, PT, R3, R2, PT ;  /* 0x000000020300720c */ /* 0x001fda0003f06270 */
[----:B------:R-:W-:Y:S05]  /*0af0*/  @P0 BRA `(.L_x_23641) ;  /* 0x000000c000000947 */ /* 0x000fea0003800000 */
[----:B------:R-:W-:Y:S01]  /*0b00*/  IMAD.IADD R4, R0, 0x1, R3 ;  /* 0x0000000100047824 */ /* 0x000fe200078e0203 */
[----:B------:R-:W-:-:S04]  /*0b10*/  IADD3 R3, R3, 0x80, RZ ;  /* 0x0000008003037810 */ /* 0x000fc80007ffe0ff */
[----:B------:R-:W-:-:S05]  /*0b20*/  IADD3 R4, P0, R4, c[0x0][0x168], RZ ;  /* 0x00005a0004047a10 */ /* 0x000fca0007f1e0ff */
[----:B------:R-:W-:-:S05]  /*0b30*/  IMAD.X R5, RZ, RZ, c[0x0][0x16c], P0 ;  /* 0x00005b00ff057624 */ /* 0x000fca00000e06ff */
[----:B------:R0:W-:Y:S03]  /*0b40*/  STG.E.U8 [R4.64], R15 ;  /* 0x0000000f04007986 */ /* 0x0001e6000c101104 */
.L_x_23640:
[----:B------:R-:W-:-:S13]  /*0b50*/  ISETP.GE.AND P0, PT, R3, R2, PT ;  /* 0x000000020300720c */ /* 0x000fda0003f06270 */
[----:B------:R-:W-:Y:S05]  /*0b60*/  @P0 BRA `(.L_x_23642) ;  /* 0x000000d000000947 */ /* 0x000fea0003800000 */
[----:B0-----:R-:W-:Y:S01]  /*0b70*/  IMAD.IADD R4, R0, 0x1, R3 ;  /* 0x0000000100047824 */ /* 0x001fe200078e0203 */
[----:B------:R-:W-:-:S04]  /*0b80*/  IADD3 R3, R3, 0x80, RZ ;  /* 0x0000008003037810 */ /* 0x000fc80007ffe0ff */
[----:B------:R-:W-:-:S05]  /*0b90*/  IADD3 R4, P0, R4, c[0x0][0x168], RZ ;  /* 0x00005a0004047a10 */ /* 0x000fca0007f1e0ff */
[----:B------:R-:W-:-:S05]  /*0ba0*/  IMAD.X R5, RZ, RZ, c[0x0][0x16c], P0 ;  /* 0x00005b00ff057624 */ /* 0x000fca00000e06ff */
[----:B------:R0:W-:Y:S03]  /*0bb0*/  STG.E.U8 [R4.64], R9 ;  /* 0x0000000904007986 */ /* 0x0001e6000c101104 */
.L_x_23641:
        /* <DEDUP_REMOVED lines=8> */
.L_x_23642:
[----:B------:R-:W-:Y:S05]  /*0c40*/  BSYNC B1 ;  /* 0x0000000000017941 */ /* 0x000fea0003800000 */
.L_x_23638:
[----:B------:R-:W-:-:S13]  /*0c50*/  ISETP.GE.AND P0, PT, R3, R2, PT ;  /* 0x000000020300720c */ /* 0x000fda0003f06270 */
[----:B0-----:R-:W-:Y:S01]  /*0c60*/  @!P0 IMAD.IADD R4, R0, 0x1, R3 ;  /* 0x0000000100048824 */ /* 0x001fe200078e0203 */
[----:B------:R-:W-:-:S04]  /*0c70*/  @!P0 IADD3 R3, R3, 0x80, RZ ;  /* 0x0000008003038810 */ /* 0x000fc80007ffe0ff */
[----:B------:R-:W-:-:S05]  /*0c80*/  @!P0 IADD3 R4, P1, R4, c[0x0][0x168], RZ ;  /* 0x00005a0004048a10 */ /* 0x000fca0007f3e0ff */
[----:B------:R-:W-:-:S05]  /*0c90*/  @!P0 IMAD.X R5, RZ, RZ, c[0x0][0x16c], P1 ;  /* 0x00005b00ff058624 */ /* 0x000fca00008e06ff */
[----:B------:R0:W-:Y:S03]  /*0ca0*/  @!P0 STG.E.U8 [R4.64], R26 ;  /* 0x0000001a04008986 */ /* 0x0001e6000c101104 */
.L_x_23643:
[----:B------:R-:W-:Y:S05]  /*0cb0*/  BSYNC B0 ;  /* 0x0000000000007941 */ /* 0x000fea0003800000 */
.L_x_23637:
        /* <DEDUP_REMOVED lines=8> */
.L_x_23644:
        /* <DEDUP_REMOVED lines=12> */
.L_x_25276:


//--------------------- .text._ZN2at6native29vectorized_elementwise_kernelILi8ENS0_13BinaryFunctorIaaaNS0_17BitwiseAndFunctorIaEEEESt5arrayIPcLm3EEEEviT0_T1_ --------------------------
	.section	.text._ZN2at6native29vectorized_elementwise_kernelILi8ENS0_13BinaryFunctorIaaaNS0_17BitwiseAndFunctorIaEEEESt5arrayIPcLm3EEEEviT0_T1_,"ax",@progbits
	.sectioninfo	@"SHI_REGISTERS=4"
	.align	128
        .global         _ZN2at6native29vectorized_elementwise_kernelILi8ENS0_13BinaryFunctorIaaaNS0_17BitwiseAndFunctorIaEEEESt5arrayIPcLm3EEEEviT0_T1_
        .type           _ZN2at6native29vectorized_elementwise_kernelILi8ENS0_13BinaryFunctorIaaaNS0_17BitwiseAndFunctorIaEEEESt5arrayIPcLm3EEEEviT0_T1_,@function
        .size           _ZN2at6native29vectorized_elementwise_kernelILi8ENS0_13BinaryFunctorIaaaNS0_17BitwiseAndFunctorIaEEEESt5arrayIPcLm3EEEEviT0_T1_,(.L_x_25277 - _ZN2at6native29vectorized_elementwise_kernelILi8ENS0_13BinaryFunctorIaaaNS0_17BitwiseAndFunctorIaEEEESt5arrayIPcLm3EEEEviT0_T1_)
        .other          _ZN2at6native29vectorized_elementwise_kernelILi8ENS0_13BinaryFunctorIaaaNS0_17BitwiseAndFunctorIaEEEESt5arrayIPcLm3EEEEviT0_T1_,@"STO_CUDA_ENTRY STV_DEFAULT"
_ZN2at6native29vectorized_elementwise_kernelILi8ENS0_13BinaryFunctorIaaaNS0_17BitwiseAndFunctorIaEEEESt5arrayIPcLm3EEEEviT0_T1_:
.text._ZN2at6native29vectorized_elementwise_kernelILi8ENS0_13BinaryFunctorIaaaNS0_17BitwiseAndFunctorIaEEEESt5arrayIPcLm3EEEEviT0_T1_:
[----:B------:R-:W-:Y:S02]  /*0000*/  MOV R1, c[0x0][0x28] ;  /* 0x00000a0000017a02 */ /* 0x000fe40000000f00 */
[----:B------:R-:W-:Y:S05]  /*0010*/  EXIT ;  /* 0x000000000000794d */ /* 0x000fea0003800000 */
.L_x_23645:
        /* <DEDUP_REMOVED lines=14> */
.L_x_25277:


//--------------------- .text._ZN2at6native18elementwise_kernelILi128ELi4EZNS0_15gpu_kernel_implINS0_13AUnaryFunctorIhhhNS0_17BitwiseAndFunctorIhEEEEEEvRNS_18TensorIteratorBaseERKT_EUliE_EEviT1_ --------------------------
	.section	.text._ZN2at6native18elementwise_kernelILi128ELi4EZNS0_15gpu_kernel_implINS0_13AUnaryFunctorIhhhNS0_17BitwiseAndFunctorIhEEEEEEvRNS_18TensorIteratorBaseERKT_EUliE_EEviT1_,"ax",@progbits
	.sectioninfo	@"SHI_REGISTERS=26"
	.align	128
        .global         _ZN2at6native18elementwise_kernelILi128ELi4EZNS0_15gpu_kernel_implINS0_13AUnaryFunctorIhhhNS0_17BitwiseAndFunctorIhEEEEEEvRNS_18TensorIteratorBaseERKT_EUliE_EEviT1_
        .type           _ZN2at6native18elementwise_kernelILi128ELi4EZNS0_15gpu_kernel_implINS0_13AUnaryFunctorIhhhNS0_17BitwiseAndFunctorIhEEEEEEvRNS_18TensorIteratorBaseERKT_EUliE_EEviT1_,@function
        .size           _ZN2at6native18elementwise_kernelILi128ELi4EZNS0_15gpu_kernel_implINS0_13AUnaryFunctorIhhhNS0_17BitwiseAndFunctorIhEEEEEEvRNS_18TensorIteratorBaseERKT_EUliE_EEviT1_,(.L_x_25278 - _ZN2at6native18elementwise_kernelILi128ELi4EZNS0_15gpu_kernel_implINS0_13AUnaryFunctorIhhhNS0_17BitwiseAndFunctorIhEEEEEEvRNS_18TensorIteratorBaseERKT_EUliE_EEviT1_)
        .other          _ZN2at6native18elementwise_kernelILi128ELi4EZNS0_15gpu_kernel_implINS0_13AUnaryFunctorIhhhNS0_17BitwiseAndFunctorIhEEEEEEvRNS_18TensorIteratorBaseERKT_EUliE_EEviT1_,@"STO_CUDA_ENTRY STV_DEFAULT"
_ZN2at6native18elementwise_kernelILi128ELi4EZNS0_15gpu_kernel_implINS0_13AUnaryFunctorIhhhNS0_17BitwiseAndFunctorIhEEEEEEvRNS_18TensorIteratorBaseERKT_EUliE_EEviT1_:
.text._ZN2at6native18elementwise_kernelILi128ELi4EZNS0_15gpu_kernel_implINS0_13AUnaryFunctorIhhhNS0_17BitwiseAndFunctorIhEEEEEEvRNS_18TensorIteratorBaseERKT_EUliE_EEviT1_:
        /* <DEDUP_REMOVED lines=237> */
.L_x_23648:
        /* <DEDUP_REMOVED lines=18> */
.L_x_23652:
[----:B------:R0:W5:Y:S01]  /*0ff0*/  LDG.E.U8 R0, [R4.64] ;  /* 0x0000002404007981 */ /* 0x000162000c1e1100 */
[----:B------:R-:W-:Y:S05]  /*1000*/  BRA `(.L_x_23654) ;  /* 0x00000dc000007947 */ /* 0x000fea0003800000 */
.L_x_23651:
        /* <DEDUP_REMOVED lines=8> */
.L_x_23656:
[----:B------:R0:W5:Y:S01]  /*1090*/  LDG.E.U8 R0, [R4.64] ;  /* 0x0000002404007981 */ /* 0x000162000c1e1100 */
[----:B------:R-:W-:Y:S05]  /*10a0*/  BRA `(.L_x_23654) ;  /* 0x00000d2000007947 */ /* 0x000fea0003800000 */
.L_x_23655:
[----:B------:R0:W5:Y:S01]  /*10b0*/  LDG.E.U16 R0, [R4.64] ;  /* 0x0000002404007981 */ /* 0x000162000c1e1500 */
[----:B------:R-:W-:Y:S05]  /*10c0*/  BRA `(.L_x_23654) ;  /* 0x00000d0000007947 */ /* 0x000fea0003800000 */
.L_x_23650:
        /* <DEDUP_REMOVED lines=10> */
.L_x_23658:
[----:B------:R-:W2:Y:S02]  /*1170*/  LDG.E.U16 R2, [R4.64] ;  /* 0x0000002404027981 */ /* 0x000ea4000c1e1500 */
[----:B--2---:R-:W-:-:S06]  /*1180*/  HADD2.F32 R2, -RZ, R2.H0_H0 ;  /* 0x20000002ff027230 */ /* 0x004fcc0000004100 */
[----:B------:R-:W0:Y:S02]  /*1190*/  F2I.S64.TRUNC R2, R2 ;  /* 0x0000000200027311 */ /* 0x000e24000020d900 */
[----:B0-----:R-:W-:Y:S01]  /*11a0*/  PRMT R0, R2, 0x7610, R0 ;  /* 0x0000761002007816 */ /* 0x001fe20000000000 */
[----:B------:R-:W-:Y:S05]  /*11b0*/  BRA `(.L_x_23654) ;  /* 0x00000c1000007947 */ /* 0x000fea0003800000 */
.L_x_23657:
        /* <DEDUP_REMOVED lines=10> */
.L_x_23660:
[----:B------:R-:W2:Y:S02]  /*1260*/  LDG.E.U16 R4, [R4.64] ;  /* 0x0000002404047981 */ /* 0x000ea4000c1e1500 */
[----:B--2---:R-:W-:-:S06]  /*1270*/  HADD2.F32 R2, -RZ, R4.H0_H0 ;  /* 0x20000004ff027230 */ /* 0x004fcc0000004100 */
[----:B------:R-:W0:Y:S02]  /*1280*/  F2I.S64.TRUNC R2, R2 ;  /* 0x0000000200027311 */ /* 0x000e24000020d900 */
[----:B0-----:R-:W-:Y:S01]  /*1290*/  PRMT R0, R2, 0x7610, R0 ;  /* 0x0000761002007816 */ /* 0x001fe20000000000 */
[----:B------:R-:W-:Y:S05]  /*12a0*/  BRA `(.L_x_23654) ;  /* 0x00000b2000007947 */ /* 0x000fea0003800000 */
.L_x_23659:
[----:B------:R-:W2:Y:S02]  /*12b0*/  LDG.E.64 R2, [R4.64] ;  /* 0x0000002404027981 */ /* 0x000ea4000c1e1b00 */
[----:B--2---:R-:W0:Y:S02]  /*12c0*/  F2I.S64.F64.TRUNC R2, R2 ;  /* 0x0000000200027311 */ /* 0x004e24000030d900 */
[----:B0-----:R-:W-:Y:S01]  /*12d0*/  PRMT R0, R2, 0x7610, R0 ;  /* 0x0000761002007816 */ /* 0x001fe20000000000 */
[----:B------:R-:W-:Y:S05]  /*12e0*/  BRA `(.L_x_23654) ;  /* 0x00000ae000007947 */ /* 0x000fea0003800000 */
.L_x_23649:
        /* <DEDUP_REMOVED lines=12> */
.L_x_23663:
[----:B------:R-:W2:Y:S02]  /*13b0*/  LDG.E.64 R4, [R4.64] ;  /* 0x0000002404047981 */ /* 0x000ea4000c1e1b00 */
[----:B--2---:R-:W0:Y:S02]  /*13c0*/  F2I.S64.F64.TRUNC R2, R4 ;  /* 0x0000000400027311 */ /* 0x004e24000030d900 */
[----:B0-----:R-:W-:Y:S01]  /*13d0*/  PRMT R0, R2, 0x7610, R0 ;  /* 0x0000761002007816 */ /* 0x001fe20000000000 */
[----:B------:R-:W-:Y:S05]  /*13e0*/  BRA `(.L_x_23654) ;  /* 0x000009e000007947 */ /* 0x000fea0003800000 */
.L_x_23662:
        /* <DEDUP_REMOVED lines=28> */
.L_x_23665:
        /* <DEDUP_REMOVED lines=15> */
.L_x_23664:
[----:B------:R-:W2:Y:S02]  /*16a0*/  LDG.E.U16 R2, [R4.64] ;  /* 0x0000002404027981 */ /* 0x000ea4000c1e1500 */
[----:B--2---:R-:W-:-:S06]  /*16b0*/  PRMT R2, RZ, 0x5410, R2 ;  /* 0x00005410ff027816 */ /* 0x004fcc0000000002 */
[----:B------:R-:W0:Y:S02]  /*16c0*/  F2I.S64.TRUNC R2, R2 ;  /* 0x0000000200027311 */ /* 0x000e24000020d900 */
[----:B0-----:R-:W-:Y:S01]  /*16d0*/  PRMT R0, R2, 0x7610, R0 ;  /* 0x0000761002007816 */ /* 0x001fe20000000000 */
[----:B------:R-:W-:Y:S05]  /*16e0*/  BRA `(.L_x_23654) ;  /* 0x000006e000007947 */ /* 0x000fea0003800000 */
.L_x_23661:
        /* <DEDUP_REMOVED lines=10> */
.L_x_23668:
        /* <DEDUP_REMOVED lines=21> */
.L_x_23672:
[----:B------:R-:W-:Y:S05]  /*18e0*/  BSYNC B1 ;  /* 0x0000000000017941 */ /* 0x000fea0003800000 */
.L_x_23671:
[----:B------:R-:W-:Y:S01]  /*18f0*/  IMAD.SHL.U32 R2, R2, 0x100000, RZ ;  /* 0x0010000002027824 */ /* 0x000fe200078e00ff */
[----:B------:R-:W-:-:S04]  /*1900*/  LEA R3, R0, 0x3b800000, 0x17 ;  /* 0x3b80000000037811 */ /* 0x000fc800078eb8ff */
[----:B------:R-:W-:Y:S02]  /*1910*/  LOP3.LUT R2, R3, R2, R4, 0xfe, !PT ;  /* 0x0000000203027212 */ /* 0x000fe400078efe04 */
.L_x_23670:
[----:B------:R-:W-:Y:S05]  /*1920*/  BSYNC B0 ;  /* 0x0000000000007941 */ /* 0x000fea0003800000 */
.L_x_23669:
[----:B------:R-:W0:Y:S02]  /*1930*/  F2I.S64.TRUNC R2, R2 ;  /* 0x0000000200027311 */ /* 0x000e24000020d900 */
[----:B0-----:R-:W-:Y:S01]  /*1940*/  PRMT R0, R2, 0x7610, R0 ;  /* 0x0000761002007816 */ /* 0x001fe20000000000 */
[----:B------:R-:W-:Y:S05]  /*1950*/  BRA `(.L_x_23654) ;  /* 0x0000047000007947 */ /* 0x000fea0003800000 */
.L_x_23667:
        /* <DEDUP_REMOVED lines=21> */
.L_x_23676:
[----:B------:R-:W-:Y:S05]  /*1ab0*/  BSYNC B1 ;  /* 0x0000000000017941 */ /* 0x000fea0003800000 */
.L_x_23675:
[----:B------:R-:W-:Y:S01]  /*1ac0*/  IMAD.SHL.U32 R2, R2, 0x200000, RZ ;  /* 0x0020000002027824 */ /* 0x000fe200078e00ff */
[----:B------:R-:W-:-:S04]  /*1ad0*/  LEA R3, R0, 0x37800000, 0x17 ;  /* 0x3780000000037811 */ /* 0x000fc800078eb8ff */
[----:B------:R-:W-:Y:S02]  /*1ae0*/  LOP3.LUT R2, R3, R2, R4, 0xfe, !PT ;  /* 0x0000000203027212 */ /* 0x000fe400078efe04 */
.L_x_23674:
[----:B------:R-:W-:Y:S05]  /*1af0*/  BSYNC B0 ;  /* 0x0000000000007941 */ /* 0x000fea0003800000 */
.L_x_23673:
[----:B------:R-:W0:Y:S02]  /*1b00*/  F2I.S64.TRUNC R2, R2 ;  /* 0x0000000200027311 */ /* 0x000e24000020d900 */
[----:B0-----:R-:W-:Y:S01]  /*1b10*/  PRMT R0, R2, 0x7610, R0 ;  /* 0x0000761002007816 */ /* 0x001fe20000000000 */
[----:B------:R-:W-:Y:S05]  /*1b20*/  BRA `(.L_x_23654) ;  /* 0x000002a000007947 */ /* 0x000fea0003800000 */
.L_x_23666:
        /* <DEDUP_REMOVED lines=14> */
.L_x_23680:
[----:B------:R-:W-:Y:S05]  /*1c10*/  BSYNC B0 ;  /* 0x0000000000007941 */ /* 0x000fea0003800000 */
.L_x_23679:
[----:B------:R-:W0:Y:S02]  /*1c20*/  F2I.S64.TRUNC R2, R2 ;  /* 0x0000000200027311 */ /* 0x000e24000020d900 */
[----:B0-----:R-:W-:Y:S01]  /*1c30*/  PRMT R0, R2, 0x7610, R0 ;  /* 0x0000761002007816 */ /* 0x001fe20000000000 */
[----:B------:R-:W-:Y:S05]  /*1c40*/  BRA `(.L_x_23654) ;  /* 0x0000018000007947 */ /* 0x000fea0003800000 */
.L_x_23653:
        /* <DEDUP_REMOVED lines=21> */
.L_x_23678:
[----:B------:R0:W5:Y:S01]  /*1da0*/  LDG.E.U8 R0, [R4.64] ;  /* 0x0000002404007981 */ /* 0x000162000c1e1100 */
[----:B------:R-:W-:Y:S05]  /*1db0*/  BRA `(.L_x_23654) ;  /* 0x0000001000007947 */ /* 0x000fea0003800000 */
.L_x_23677:
[----:B------:R0:W5:Y:S02]  /*1dc0*/  LDG.E.U8 R0, [R4.64] ;  /* 0x0000002404007981 */ /* 0x000164000c1e1100 */
.L_x_23654:
        /* <DEDUP_REMOVED lines=16> */
.L_x_23684:
[----:B------:R0:W-:Y:S01]  /*1ed0*/  STG.E.U8 [R16.64], R3 ;  /* 0x0000000310007986 */ /* 0x0001e2000c101124 */
[----:B------:R-:W-:Y:S05]  /*1ee0*/  BRA `(.L_x_23686) ;  /* 0x00000e9000007947 */ /* 0x000fea0003800000 */
.L_x_23683:
        /* <DEDUP_REMOVED lines=10> */
.L_x_23688:
[----:B------:R-:W-:-:S05]  /*1f90*/  LOP3.LUT R3, R3, 0xff, RZ, 0xc0, !PT ;  /* 0x000000ff03037812 */ /* 0x000fca00078ec0ff */
[----:B------:R0:W-:Y:S01]  /*1fa0*/  STG.E [R16.64], R3 ;  /* 0x0000000310007986 */ /* 0x0001e2000c101924 */
[----:B------:R-:W-:Y:S05]  /*1fb0*/  BRA `(.L_x_23686) ;  /* 0x00000dc000007947 */ /* 0x000fea0003800000 */
.L_x_23687:
[----:B------:R-:W-:-:S05]  /*1fc0*/  LOP3.LUT R3, R3, 0xff, RZ, 0xc0, !PT ;  /* 0x000000ff03037812 */ /* 0x000fca00078ec0ff */
[----:B------:R0:W-:Y:S01]  /*1fd0*/  STG.E.U16 [R16.64], R3 ;  /* 0x0000000310007986 */ /* 0x0001e2000c101524 */
[----:B------:R-:W-:Y:S05]  /*1fe0*/  BRA `(.L_x_23686) ;  /* 0x00000d9000007947 */ /* 0x000fea0003800000 */
.L_x_23682:
        /* <DEDUP_REMOVED lines=10> */
.L_x_23690:
[----:B------:R-:W-:-:S04]  /*2090*/  LOP3.LUT R3, R3, 0xff, RZ, 0xc0, !PT ;  /* 0x000000ff03037812 */ /* 0x000fc800078ec0ff */
[----:B------:R-:W0:Y:S02]  /*20a0*/  I2F.U16 R0, R3 ;  /* 0x0000000300007306 */ /* 0x000e240000101000 */
[----:B0-----:R-:W-:-:S05]  /*20b0*/  F2FP.PACK_AB R0, RZ, R0 ;  /* 0x00000000ff00723e */ /* 0x001fca00000000ff */
[----:B------:R0:W-:Y:S01]  /*20c0*/  STG.E.U16 [R16.64], R0 ;  /* 0x0000000010007986 */ /* 0x0001e2000c101524 */
[----:B------:R-:W-:Y:S05]  /*20d0*/  BRA `(.L_x_23686) ;  /* 0x00000ca000007947 */ /* 0x000fea0003800000 */
.L_x_23689:
        /* <DEDUP_REMOVED lines=11> */
.L_x_23692:
[----:B------:R-:W-:-:S06]  /*2190*/  LOP3.LUT R3, R3, 0xff, RZ, 0xc0, !PT ;  /* 0x000000ff03037812 */ /* 0x000fcc00078ec0ff */
[----:B------:R-:W0:Y:S02]  /*21a0*/  I2F.U16 R3, R3 ;  /* 0x0000000300037306 */ /* 0x000e240000101000 */
[----:B0-----:R-:W-:-:S04]  /*21b0*/  F2FP.PACK_AB R3, RZ, R3 ;  /* 0x00000003ff03723e */ /* 0x001fc800000000ff */
[----:B------:R-:W-:-:S05]  /*21c0*/  PRMT R3, R3, 0x5410, RZ ;  /* 0x0000541003037816 */ /* 0x000fca00000000ff */
[----:B------:R0:W-:Y:S01]  /*21d0*/  STG.E [R16.64], R3 ;  /* 0x0000000310007986 */ /* 0x0001e2000c101924 */
[----:B------:R-:W-:Y:S05]  /*21e0*/  BRA `(.L_x_23686) ;  /* 0x00000b9000007947 */ /* 0x000fea0003800000 */
.L_x_23691:
[----:B------:R-:W-:-:S06]  /*21f0*/  LOP3.LUT R3, R3, 0xff, RZ, 0xc0, !PT ;  /* 0x000000ff03037812 */ /* 0x000fcc00078ec0ff */
[----:B------:R-:W0:Y:S02]  /*2200*/  I2F.F64.U16 R2, R3 ;  /* 0x0000000300027312 */ /* 0x000e240000101800 */
[----:B0-----:R0:W-:Y:S01]  /*2210*/  STG.E.64 [R16.64], R2 ;  /* 0x0000000210007986 */ /* 0x0011e2000c101b24 */
[----:B------:R-:W-:Y:S05]  /*2220*/  BRA `(.L_x_23686) ;  /* 0x00000b5000007947 */ /* 0x000fea0003800000 */
.L_x_23681:
        /* <DEDUP_REMOVED lines=12> */
.L_x_23695:
[----:B------:R-:W-:Y:S01]  /*22f0*/  LOP3.LUT R4, R3, 0xff, RZ, 0xc0, !PT ;  /* 0x000000ff03047812 */ /* 0x000fe200078ec0ff */
[----:B------:R-:W-:-:S05]  /*2300*/  CS2R R6, SRZ ;  /* 0x0000000000067805 */ /* 0x000fca000001ff00 */
[----:B------:R-:W0:Y:S02]  /*2310*/  I2F.F64.U16 R4, R4 ;  /* 0x0000000400047312 */ /* 0x000e240000101800 */
[----:B0-----:R0:W-:Y:S01]  /*2320*/  STG.E.128 [R16.64], R4 ;  /* 0x0000000410007986 */ /* 0x0011e2000c101d24 */
[----:B------:R-:W-:Y:S05]  /*2330*/  BRA `(.L_x_23686) ;  /* 0x00000a4000007947 */ /* 0x000fea0003800000 */
.L_x_23694:
        /* <DEDUP_REMOVED lines=22> */
.L_x_23699:
[----:B------:R-:W-:Y:S05]  /*24a0*/  BSYNC B0 ;  /* 0x0000000000007941 */ /* 0x000fea0003800000 */
.L_x_23698:
[----:B------:R-:W-:-:S05]  /*24b0*/  LOP3.LUT R3, R0, R3, RZ, 0xfc, !PT ;  /* 0x0000000300037212 */ /* 0x000fca00078efcff */
[----:B------:R0:W-:Y:S01]  /*24c0*/  STG.E.U8 [R16.64], R3 ;  /* 0x0000000310007986 */ /* 0x0001e2000c101124 */
[----:B------:R-:W-:Y:S05]  /*24d0*/  BRA `(.L_x_23686) ;  /* 0x000008a000007947 */ /* 0x000fea0003800000 */
.L_x_23697:
        /* <DEDUP_REMOVED lines=14> */
.L_x_23701:
[----:B------:R-:W-:Y:S01]  /*25c0*/  IMAD.MOV.U32 R0, RZ, RZ, 0x7f ;  /* 0x0000007fff007424 */ /* 0x000fe200078e00ff */
[----:B------:R-:W-:-:S04]  /*25d0*/  ISETP.GT.U32.AND P0, PT, R2, 0x7f800000, PT ;  /* 0x7f8000000200780c */ /* 0x000fc80003f04070 */
[----:B------:R-:W-:-:S04]  /*25e0*/  SEL R0, R0, 0x7c, P0 ;  /* 0x0000007c00007807 */ /* 0x000fc80000000000 */
.L_x_23702:
[----:B------:R-:W-:Y:S05]  /*25f0*/  BSYNC B0 ;  /* 0x0000000000007941 */ /* 0x000fea0003800000 */
.L_x_23700:
[----:B------:R-:W-:-:S04]  /*2600*/  LOP3.LUT R2, R3, 0x80000000, RZ, 0xc0, !PT ;  /* 0x8000000003027812 */ /* 0x000fc800078ec0ff */
[----:B------:R-:W-:-:S04]  /*2610*/  SHF.R.U32.HI R3, RZ, 0x18, R2 ;  /* 0x00000018ff037819 */ /* 0x000fc80000011602 */
[----:B------:R-:W-:-:S05]  /*2620*/  LOP3.LUT R3, R0, R3, RZ, 0xfc, !PT ;  /* 0x0000000300037212 */ /* 0x000fca00078efcff */
[----:B------:R0:W-:Y:S01]  /*2630*/  STG.E.U8 [R16.64], R3 ;  /* 0x0000000310007986 */ /* 0x0001e2000c101124 */
[----:B------:R-:W-:Y:S05]  /*2640*/  BRA `(.L_x_23686) ;  /* 0x0000073000007947 */ /* 0x000fea0003800000 */
.L_x_23696:
[----:B------:R-:W-:-:S04]  /*2650*/  LOP3.LUT R3, R3, 0xff, RZ, 0xc0, !PT ;  /* 0x000000ff03037812 */ /* 0x000fc800078ec0ff */
[----:B------:R-:W0:Y:S02]  /*2660*/  I2F.U16 R0, R3 ;  /* 0x0000000300007306 */ /* 0x000e240000101000 */
[----:B0-----:R-:W-:-:S05]  /*2670*/  F2FP.BF16.PACK_AB R0, RZ, R0 ;  /* 0x00000000ff00723e */ /* 0x001fca00000010ff */
[----:B------:R0:W-:Y:S01]  /*2680*/  STG.E.U16 [R16.64], R0 ;  /* 0x0000000010007986 */ /* 0x0001e2000c101524 */
[----:B------:R-:W-:Y:S05]  /*2690*/  BRA `(.L_x_23686) ;  /* 0x000006e000007947 */ /* 0x000fea0003800000 */
.L_x_23693:
        /* <DEDUP_REMOVED lines=11> */
.L_x_23705:
        /* <DEDUP_REMOVED lines=18> */
.L_x_23708:
[----:B------:R-:W-:-:S04]  /*2870*/  LOP3.LUT R2, R3, 0x80000000, RZ, 0xc0, !PT ;  /* 0x8000000003027812 */ /* 0x000fc800078ec0ff */
[----:B------:R-:W-:-:S04]  /*2880*/  SHF.R.U32.HI R3, RZ, 0x18, R2 ;  /* 0x00000018ff037819 */ /* 0x000fc80000011602 */
[----:B------:R-:W-:-:S04]  /*2890*/  LOP3.LUT R0, R0, R3, RZ, 0xfc, !PT ;  /* 0x0000000300007212 */ /* 0x000fc800078efcff */
[----:B------:R-:W-:Y:S02]  /*28a0*/  PRMT R8, R0, 0x7610, R8 ;  /* 0x0000761000087816 */ /* 0x000fe40000000008 */
.L_x_23707:
[----:B------:R-:W-:Y:S05]  /*28b0*/  BSYNC B0 ;  /* 0x0000000000007941 */ /* 0x000fea0003800000 */
.L_x_23706:
[----:B------:R0:W-:Y:S01]  /*28c0*/  STG.E.U8 [R16.64], R8 ;  /* 0x0000000810007986 */ /* 0x0001e2000c101124 */
[----:B------:R-:W-:Y:S05]  /*28d0*/  BRA `(.L_x_23686) ;  /* 0x000004a000007947 */ /* 0x000fea0003800000 */
.L_x_23704:
        /* <DEDUP_REMOVED lines=18> */
.L_x_23711:
[----:B------:R-:W-:-:S04]  /*2a00*/  LOP3.LUT R2, R3, 0x80000000, RZ, 0xc0, !PT ;  /* 0x8000000003027812 */ /* 0x000fc800078ec0ff */
[----:B------:R-:W-:-:S04]  /*2a10*/  SHF.R.U32.HI R3, RZ, 0x18, R2 ;  /* 0x00000018ff037819 */ /* 0x000fc80000011602 */
[----:B------:R-:W-:-:S04]  /*2a20*/  LOP3.LUT R0, R0, R3, RZ, 0xfc, !PT ;  /* 0x0000000300007212 */ /* 0x000fc800078efcff */
[----:B------:R-:W-:Y:S02]  /*2a30*/  PRMT R8, R0, 0x7610, R8 ;  /* 0x0000761000087816 */ /* 0x000fe40000000008 */
.L_x_23710:
[----:B------:R-:W-:Y:S05]  /*2a40*/  BSYNC B0 ;  /* 0x0000000000007941 */ /* 0x000fea0003800000 */
.L_x_23709:
[----:B------:R0:W-:Y:S01]  /*2a50*/  STG.E.U8 [R16.64], R8 ;  /* 0x0000000810007986 */ /* 0x0001e2000c101124 */
[----:B------:R-:W-:Y:S05]  /*2a60*/  BRA `(.L_x_23686) ;  /* 0x0000031000007947 */ /* 0x000fea0003800000 */
.L_x_23703:
        /* <DEDUP_REMOVED lines=23> */
.L_x_23685:
        /* <DEDUP_REMOVED lines=20> */
.L_x_23713:
[----:B------:R-:W-:Y:S01]  /*2d20*/  LOP3.LUT R2, R3, 0xff, RZ, 0xc0, !PT ;  /* 0x000000ff03027812 */ /* 0x000fe200078ec0ff */
[----:B------:R-:W-:-:S05]  /*2d30*/  IMAD.MOV.U32 R3, RZ, RZ, RZ ;  /* 0x000000ffff037224 */ /* 0x000fca00078e00ff */
[----:B------:R0:W-:Y:S01]  /*2d40*/  STG.E.64 [R16.64], R2 ;  /* 0x0000000210007986 */ /* 0x0001e2000c101b24 */
[----:B------:R-:W-:Y:S05]  /*2d50*/  BRA `(.L_x_23686) ;  /* 0x0000002000007947 */ /* 0x000fea0003800000 */
.L_x_23712:
[----:B------:R-:W-:-:S05]  /*2d60*/  LOP3.LUT R3, R3, 0xff, RZ, 0xc0, !PT ;  /* 0x000000ff03037812 */ /* 0x000fca00078ec0ff */
[----:B------:R0:W-:Y:S02]  /*2d70*/  STG.E [R16.64], R3 ;  /* 0x0000000310007986 */ /* 0x0001e4000c101924 */
.L_x_23686:
[----:B------:R-:W-:-:S05]  /*2d80*/  IMAD R18, R18, 0x200, R23 ;  /* 0x0000020012127824 */ /* 0x000fca00078e0217 */
[----:B------:R-:W-:Y:S02]  /*2d90*/  IADD3 R19, R18, 0x80, RZ ;  /* 0x0000008012137810 */ /* 0x000fe40007ffe0ff */
.L_x_23647:
[----:B------:R-:W-:Y:S05]  /*2da0*/  BSYNC B6 ;  /* 0x0000000000067941 */ /* 0x000fea0003800000 */
.L_x_23646:
        /* <DEDUP_REMOVED lines=231> */
.L_x_23716:
        /* <DEDUP_REMOVED lines=18> */
.L_x_23720:
[----:B------:R0:W5:Y:S01]  /*3d40*/  LDG.E.U8 R0, [R4.64] ;  /* 0x0000002404007981 */ /* 0x000162000c1e1100 */
[----:B------:R-:W-:Y:S05]  /*3d50*/  BRA `(.L_x_23722) ;  /* 0x00000dc000007947 */ /* 0x000fea0003800000 */
.L_x_23719:
        /* <DEDUP_REMOVED lines=8> */
.L_x_23724:
[----:B------:R0:W5:Y:S01]  /*3de0*/  LDG.E.U8 R0, [R4.64] ;  /* 0x0000002404007981 */ /* 0x000162000c1e1100 */
[----:B------:R-:W-:Y:S05]  /*3df0*/  BRA `(.L_x_23722) ;  /* 0x00000d2000007947 */ /* 0x000fea0003800000 */
.L_x_23723:
[----:B------:R0:W5:Y:S01]  /*3e00*/  LDG.E.U16 R0, [R4.64] ;  /* 0x0000002404007981 */ /* 0x000162000c1e1500 */
[----:B------:R-:W-:Y:S05]  /*3e10*/  BRA `(.L_x_23722) ;  /* 0x00000d0000007947 */ /* 0x000fea0003800000 */
.L_x_23718:
        /* <DEDUP_REMOVED lines=10> */
.L_x_23726:
[----:B------:R-:W2:Y:S02]  /*3ec0*/  LDG.E.U16 R2, [R4.64] ;  /* 0x0000002404027981 */ /* 0x000ea4000c1e1500 */
[----:B--2---:R-:W-:-:S06]  /*3ed0*/  HADD2.F32 R2, -RZ, R2.H0_H0 ;  /* 0x20000002ff027230 */ /* 0x004fcc0000004100 */
[----:B------:R-:W0:Y:S02]  /*3ee0*/  F2I.S64.TRUNC R2, R2 ;  /* 0x0000000200027311 */ /* 0x000e24000020d900 */
[----:B0-----:R-:W-:Y:S01]  /*3ef0*/  PRMT R0, R2, 0x7610, R0 ;  /* 0x0000761002007816 */ /* 0x001fe20000000000 */
[----:B------:R-:W-:Y:S05]  /*3f00*/  BRA `(.L_x_23722) ;  /* 0x00000c1000007947 */ /* 0x000fea0003800000 */
.L_x_23725:
        /* <DEDUP_REMOVED lines=10> */
.L_x_23728:
[----:B------:R-:W2:Y:S02]  /*3fb0*/  LDG.E.U16 R4, [R4.64] ;  /* 0x0000002404047981 */ /* 0x000ea4000c1e1500 */
[----:B--2---:R-:W-:-:S06]  /*3fc0*/  HADD2.F32 R2, -RZ, R4.H0_H0 ;  /* 0x20000004ff027230 */ /* 0x004fcc0000004100 */
[----:B------:R-:W0:Y:S02]  /*3fd0*/  F2I.S64.TRUNC R2, R2 ;  /* 0x0000000200027311 */ /* 0x000e24000020d900 */
[----:B0-----:R-:W-:Y:S01]  /*3fe0*/  PRMT R0, R2, 0x7610, R0 ;  /* 0x0000761002007816 */ /* 0x001fe20000000000 */
[----:B------:R-:W-:Y:S05]  /*3ff0*/  BRA `(.L_x_23722) ;  /* 0x00000b2000007947 */ /* 0x000fea0003800000 */
.L_x_23727:
[----:B------:R-:W2:Y:S02]  /*4000*/  LDG.E.64 R2, [R4.64] ;  /* 0x0000002404027981 */ /* 0x000ea4000c1e1b00 */
[----:B--2---:R-:W0:Y:S02]  /*4010*/  F2I.S64.F64.TRUNC R2, R2 ;  /* 0x0000000200027311 */ /* 0x004e24000030d900 */
[----:B0-----:R-:W-:Y:S01]  /*4020*/  PRMT R0, R2, 0x7610, R0 ;  /* 0x0000761002007816 */ /* 0x001fe20000000000 */
[----:B------:R-:W-:Y:S05]  /*4030*/  BRA `(.L_x_23722) ;  /* 0x00000ae000007947 */ /* 0x000fea0003800000 */
.L_x_23717:
        /* <DEDUP_REMOVED lines=12> */
.L_x_23731:
[----:B------:R-:W2:Y:S02]  /*4100*/  LDG.E.64 R4, [R4.64] ;  /* 0x0000002404047981 */ /* 0x000ea4000c1e1b00 */
[----:B--2---:R-:W0:Y:S02]  /*4110*/  F2I.S64.F64.TRUNC R2, R4 ;  /* 0x0000000400027311 */ /* 0x004e24000030d900 */
[----:B0-----:R-:W-:Y:S01]  /*4120*/  PRMT R0, R2, 0x7610, R0 ;  /* 0x0000761002007816 */ /* 0x001fe20000000000 */
[----:B------:R-:W-:Y:S05]  /*4130*/  BRA `(.L_x_23722) ;  /* 0x000009e000007947 */ /* 0x000fea0003800000 */
.L_x_23730:
        /* <DEDUP_REMOVED lines=28> */
.L_x_23733:
        /* <DEDUP_REMOVED lines=15> */
.L_x_23732:
[----:B------:R-:W2:Y:S02]  /*43f0*/  LDG.E.U16 R2, [R4.64] ;  /* 0x0000002404027981 */ /* 0x000ea4000c1e1500 */
[----:B--2---:R-:W-:-:S06]  /*4400*/  PRMT R2, RZ, 0x5410, R2 ;  /* 0x00005410ff027816 */ /* 0x004fcc0000000002 */
[----:B------:R-:W0:Y:S02]  /*4410*/  F2I.S64.TRUNC R2, R2 ;  /* 0x0000000200027311 */ /* 0x000e24000020d900 */
[----:B0-----:R-:W-:Y:S01]  /*4420*/  PRMT R0, R2, 0x7610, R0 ;  /* 0x0000761002007816 */ /* 0x001fe20000000000 */
[----:B------:R-:W-:Y:S05]  /*4430*/  BRA `(.L_x_23722) ;  /* 0x000006e000007947 */ /* 0x000fea0003800000 */
.L_x_23729:
        /* <DEDUP_REMOVED lines=10> */
.L_x_23736:
        /* <DEDUP_REMOVED lines=21> */
.L_x_23740:
[----:B------:R-:W-:Y:S05]  /*4630*/  BSYNC B1 ;  /* 0x0000000000017941 */ /* 0x000fea0003800000 */
.L_x_23739:
[----:B------:R-:W-:Y:S01]  /*4640*/  IMAD.SHL.U32 R2, R2, 0x100000, RZ ;  /* 0x0010000002027824 */ /* 0x000fe200078e00ff */
[----:B------:R-:W-:-:S04]  /*4650*/  LEA R3, R0, 0x3b800000, 0x17 ;  /* 0x3b80000000037811 */ /* 0x000fc800078eb8ff */
[----:B------:R-:W-:Y:S02]  /*4660*/  LOP3.LUT R2, R3, R2, R4, 0xfe, !PT ;  /* 0x0000000203027212 */ /* 0x000fe400078efe04 */
.L_x_23738:
[----:B------:R-:W-:Y:S05]  /*4670*/  BSYNC B0 ;  /* 0x0000000000007941 */ /* 0x000fea0003800000 */
.L_x_23737:
[----:B------:R-:W0:Y:S02]  /*4680*/  F2I.S64.TRUNC R2, R2 ;  /* 0x0000000200027311 */ /* 0x000e24000020d900 */
[----:B0-----:R-:W-:Y:S01]  /*4690*/  PRMT R0, R2, 0x7610, R0 ;  /* 0x0000761002007816 */ /* 0x001fe20000000000 */
[----:B------:R-:W-:Y:S05]  /*46a0*/  BRA `(.L_x_23722) ;  /* 0x0000047000007947 */ /* 0x000fea0003800000 */
.L_x_23735:
        /* <DEDUP_REMOVED lines=21> */
.L_x_23744:
[----:B------:R-:W-:Y:S05]  /*4800*/  BSYNC B1 ;  /* 0x0000000000017941 */ /* 0x000fea0003800000 */
.L_x_23743:
[----:B------:R-:W-:Y:S01]  /*4810*/  IMAD.SHL.U32 R2, R2, 0x200000, RZ ;  /* 0x0020000002027824 */ /* 0x000fe200078e00ff */
[----:B------:R-:W-:-:S04]  /*4820*/  LEA R3, R0, 0x37800000, 0x17 ;  /* 0x3780000000037811 */ /* 0x000fc800078eb8ff */
[----:B------:R-:W-:Y:S02]  /*4830*/  LOP3.LUT R2, R3, R2, R4, 0xfe, !PT ;  /* 0x0000000203027212 */ /* 0x000fe400078efe04 */
.L_x_23742:
[----:B------:R-:W-:Y:S05]  /*4840*/  BSYNC B0 ;  /* 0x0000000000007941 */ /* 0x000fea0003800000 */
.L_x_23741:
[----:B------:R-:W0:Y:S02]  /*4850*/  F2I.S64.TRUNC R2, R2 ;  /* 0x0000000200027311 */ /* 0x000e24000020d900 */
[----:B0-----:R-:W-:Y:S01]  /*4860*/  PRMT R0, R2, 0x7610, R0 ;  /* 0x0000761002007816 */ /* 0x001fe20000000000 */
[----:B------:R-:W-:Y:S05]  /*4870*/  BRA `(.L_x_23722) ;  /* 0x000002a000007947 */ /* 0x000fea0003800000 */
.L_x_23734:
        /* <DEDUP_REMOVED lines=14> */
.L_x_23748:
[----:B------:R-:W-:Y:S05]  /*4960*/  BSYNC B0 ;  /* 0x0000000000007941 */ /* 0x000fea0003800000 */
.L_x_23747:
[----:B------:R-:W0:Y:S02]  /*4970*/  F2I.S64.TRUNC R2, R2 ;  /* 0x0000000200027311 */ /* 0x000e24000020d900 */
[----:B0-----:R-:W-:Y:S01]  /*4980*/  PRMT R0, R2, 0x7610, R0 ;  /* 0x0000761002007816 */ /* 0x001fe20000000000 */
[----:B------:R-:W-:Y:S05]  /*4990*/  BRA `(.L_x_23722) ;  /* 0x0000018000007947 */ /* 0x000fea0003800000 */
.L_x_23721:
        /* <DEDUP_REMOVED lines=21> */
.L_x_23746:
[----:B------:R0:W5:Y:S01]  /*4af0*/  LDG.E.U8 R0, [R4.64] ;  /* 0x0000002404007981 */ /* 0x000162000c1e1100 */
[----:B------:R-:W-:Y:S05]  /*4b00*/  BRA `(.L_x_23722) ;  /* 0x0000001000007947 */ /* 0x000fea0003800000 */
.L_x_23745:
[----:B------:R0:W5:Y:S02]  /*4b10*/  LDG.E.U8 R0, [R4.64] ;  /* 0x0000002404007981 */ /* 0x000164000c1e1100 */
.L_x_23722:
        /* <DEDUP_REMOVED lines=16> */
.L_x_23752:
[----:B------:R0:W-:Y:S01]  /*4c20*/  STG.E.U8 [R16.64], R3 ;  /* 0x0000000310007986 */ /* 0x0001e2000c101124 */
[----:B------:R-:W-:Y:S05]  /*4c30*/  BRA `(.L_x_23754) ;  /* 0x00000e9000007947 */ /* 0x000fea0003800000 */
.L_x_23751:
        /* <DEDUP_REMOVED lines=10> */
.L_x_23756:
[----:B------:R-:W-:-:S05]  /*4ce0*/  LOP3.LUT R3, R3, 0xff, RZ, 0xc0, !PT ;  /* 0x000000ff03037812 */ /* 0x000fca00078ec0ff */
[----:B------:R0:W-:Y:S01]  /*4cf0*/  STG.E [R16.64], R3 ;  /* 0x0000000310007986 */ /* 0x0001e2000c101924 */
[----:B------:R-:W-:Y:S05]  /*4d00*/  BRA `(.L_x_23754) ;  /* 0x00000dc000007947 */ /* 0x000fea0003800000 */
.L_x_23755:
[----:B------:R-:W-:-:S05]  /*4d10*/  LOP3.LUT R3, R3, 0xff, RZ, 0xc0, !PT ;  /* 0x000000ff03037812 */ /* 0x000fca00078ec0ff */
[----:B------:R0:W-:Y:S01]  /*4d20*/  STG.E.U16 [R16.64], R3 ;  /* 0x0000000310007986 */ /* 0x0001e2000c101524 */
[----:B------:R-:W-:Y:S05]  /*4d30*/  BRA `(.L_x_23754) ;  /* 0x00000d9000007947 */ /* 0x000fea0003800000 */
.L_x_23750:
        /* <DEDUP_REMOVED lines=10> */
.L_x_23758:
[----:B------:R-:W-:-:S04]  /*4de0*/  LOP3.LUT R3, R3, 0xff, RZ, 0xc0, !PT ;  /* 0x000000ff03037812 */ /* 0x000fc800078ec0ff */
[----:B------:R-:W0:Y:S02]  /*4df0*/  I2F.U16 R0, R3 ;  /* 0x0000000300007306 */ /* 0x000e240000101000 */
[----:B0-----:R-:W-:-:S05]  /*4e00*/  F2FP.PACK_AB R0, RZ, R0 ;  /* 0x00000000ff00723e */ /* 0x001fca00000000ff */
[----:B------:R0:W-:Y:S01]  /*4e10*/  STG.E.U16 [R16.64], R0 ;  /* 0x0000000010007986 */ /* 0x0001e2000c101524 */
[----:B------:R-:W-:Y:S05]  /*4e20*/  BRA `(.L_x_23754) ;  /* 0x00000ca000007947 */ /* 0x000fea0003800000 */
.L_x_23757:
        /* <DEDUP_REMOVED lines=11> */
.L_x_23760:
[----:B------:R-:W-:-:S06]  /*4ee0*/  LOP3.LUT R3, R3, 0xff, RZ, 0xc0, !PT ;  /* 0x000000ff03037812 */ /* 0x000fcc00078ec0ff */
[----:B------:R-:W0:Y:S02]  /*4ef0*/  I2F.U16 R3, R3 ;  /* 0x0000000300037306 */ /* 0x000e240000101000 */
[----:B0-----:R-:W-:-:S04]  /*4f00*/  F2FP.PACK_AB R3, RZ, R3 ;  /* 0x00000003ff03723e */ /* 0x001fc800000000ff */
[----:B------:R-:W-:-:S05]  /*4f10*/  PRMT R3, R3, 0x5410, RZ ;  /* 0x0000541003037816 */ /* 0x000fca00000000ff */
[----:B------:R0:W-:Y:S01]  /*4f20*/  STG.E [R16.64], R3 ;  /* 0x0000000310007986 */ /* 0x0001e2000c101924 */
[----:B------:R-:W-:Y:S05]  /*4f30*/  BRA `(.L_x_23754) ;  /* 0x00000b9000007947 */ /* 0x000fea0003800000 */
.L_x_23759:
[----:B------:R-:W-:-:S06]  /*4f40*/  LOP3.LUT R3, R3, 0xff, RZ, 0xc0, !PT ;  /* 0x000000ff03037812 */ /* 0x000fcc00078ec0ff */
[----:B------:R-:W0:Y:S02]  /*4f50*/  I2F.F64.U16 R2, R3 ;  /* 0x0000000300027312 */ /* 0x000e240000101800 */
[----:B0-----:R0:W-:Y:S01]  /*4f60*/  STG.E.64 [R16.64], R2 ;  /* 0x0000000210007986 */ /* 0x0011e2000c101b24 */
[----:B------:R-:W-:Y:S05]  /*4f70*/  BRA `(.L_x_23754) ;  /* 0x00000b5000007947 */ /* 0x000fea0003800000 */
.L_x_23749:
        /* <DEDUP_REMOVED lines=12> */
.L_x_23763:
[----:B------:R-:W-:Y:S01]  /*5040*/  LOP3.LUT R4, R3, 0xff, RZ, 0xc0, !PT ;  /* 0x000000ff03047812 */ /* 0x000fe200078ec0ff */
[----:B------:R-:W-:-:S05]  /*5050*/  CS2R R6, SRZ ;  /* 0x0000000000067805 */ /* 0x000fca000001ff00 */
[----:B------:R-:W0:Y:S02]  /*5060*/  I2F.F64.U16 R4, R4 ;  /* 0x0000000400047312 */ /* 0x000e240000101800 */
[----:B0-----:R0:W-:Y:S01]  /*5070*/  STG.E.128 [R16.64], R4 ;  /* 0x0000000410007986 */ /* 0x0011e2000c101d24 */
[----:B------:R-:W-:Y:S05]  /*5080*/  BRA `(.L_x_23754) ;  /* 0x00000a4000007947 */ /* 0x000fea0003800000 */
.L_x_23762:
        /* <DEDUP_REMOVED lines=22> */
.L_x_23767:
[----:B------:R-:W-:Y:S05]  /*51f0*/  BSYNC B0 ;  /* 0x0000000000007941 */ /* 0x000fea0003800000 */
.L_x_23766:
[----:B------:R-:W-:-:S05]  /*5200*/  LOP3.LUT R3, R0, R3, RZ, 0xfc, !PT ;  /* 0x0000000300037212 */ /* 0x000fca00078efcff */
[----:B------:R0:W-:Y:S01]  /*5210*/  STG.E.U8 [R16.64], R3 ;  /* 0x0000000310007986 */ /* 0x0001e2000c101124 */
[----:B------:R-:W-:Y:S05]  /*5220*/  BRA `(.L_x_23754) ;  /* 0x000008a000007947 */ /* 0x000fea0003800000 */
.L_x_23765:
        /* <DEDUP_REMOVED lines=14> */
.L_x_23769:
[----:B------:R-:W-:Y:S01]  /*5310*/  IMAD.MOV.U32 R0, RZ, RZ, 0x7f ;  /* 0x0000007fff007424 */ /* 0x000fe200078e00ff */
[----:B------:R-:W-:-:S04]  /*5320*/  ISETP.GT.U32.AND P0, PT, R2, 0x7f800000, PT ;  /* 0x7f8000000200780c */ /* 0x000fc80003f04070 */
[----:B------:R-:W-:-:S04]  /*5330*/  SEL R0, R0, 0x7c, P0 ;  /* 0x0000007c00007807 */ /* 0x000fc80000000000 */
.L_x_23770:
[----:B------:R-:W-:Y:S05]  /*5340*/  BSYNC B0 ;  /* 0x0000000000007941 */ /* 0x000fea0003800000 */
.L_x_23768:
[----:B------:R-:W-:-:S04]  /*5350*/  LOP3.LUT R2, R3, 0x80000000, RZ, 0xc0, !PT ;  /* 0x8000000003027812 */ /* 0x000fc800078ec0ff */
[----:B------:R-:W-:-:S04]  /*5360*/  SHF.R.U32.HI R3, RZ, 0x18, R2 ;  /* 0x00000018ff037819 */ /* 0x000fc80000011602 */
[----:B------:R-:W-:-:S05]  /*5370*/  LOP3.LUT R3, R0, R3, RZ, 0xfc, !PT ;  /* 0x0000000300037212 */ /* 0x000fca00078efcff */
[----:B------:R0:W-:Y:S01]  /*5380*/  STG.E.U8 [R16.64], R3 ;  /* 0x0000000310007986 */ /* 0x0001e2000c101124 */
[----:B------:R-:W-:Y:S05]  /*5390*/  BRA `(.L_x_23754) ;  /* 0x0000073000007947 */ /* 0x000fea0003800000 */
.L_x_23764:
[----:B------:R-:W-:-:S04]  /*53a0*/  LOP3.LUT R3, R3, 0xff, RZ, 0xc0, !PT ;  /* 0x000000ff03037812 */ /* 0x000fc800078ec0ff */
[----:B------:R-:W0:Y:S02]  /*53b0*/  I2F.U16 R0, R3 ;  /* 0x0000000300007306 */ /* 0x000e240000101000 */
[----:B0-----:R-:W-:-:S05]  /*53c0*/  F2FP.BF16.PACK_AB R0, RZ, R0 ;  /* 0x00000000ff00723e */ /* 0x001fca00000010ff */
[----:B------:R0:W-:Y:S01]  /*53d0*/  STG.E.U16 [R16.64], R0 ;  /* 0x0000000010007986 */ /* 0x0001e2000c101524 */
[----:B------:R-:W-:Y:S05]  /*53e0*/  BRA `(.L_x_23754) ;  /* 0x000006e000007947 */ /* 0x000fea0003800000 */
.L_x_23761:
        /* <DEDUP_REMOVED lines=11> */
.L_x_23773:
        /* <DEDUP_REMOVED lines=18> */
.L_x_23776:
[----:B------:R-:W-:-:S04]  /*55c0*/  LOP3.LUT R2, R3, 0x80000000, RZ, 0xc0, !PT ;  /* 0x8000000003027812 */ /* 0x000fc800078ec0ff */
[----:B------:R-:W-:-:S04]  /*55d0*/  SHF.R.U32.HI R3, RZ, 0x18, R2 ;  /* 0x00000018ff037819 */ /* 0x000fc80000011602 */
[----:B------:R-:W-:-:S04]  /*55e0*/  LOP3.LUT R0, R0, R3, RZ, 0xfc, !PT ;  /* 0x0000000300007212 */ /* 0x000fc800078efcff */
[----:B------:R-:W-:Y:S02]  /*55f0*/  PRMT R8, R0, 0x7610, R8 ;  /* 0x0000761000087816 */ /* 0x000fe40000000008 */
.L_x_23775:
[----:B------:R-:W-:Y:S05]  /*5600*/  BSYNC B0 ;  /* 0x0000000000007941 */ /* 0x000fea0003800000 */
.L_x_23774:
[----:B------:R0:W-:Y:S01]  /*5610*/  STG.E.U8 [R16.64], R8 ;  /* 0x0000000810007986 */ /* 0x0001e2000c101124 */
[----:B------:R-:W-:Y:S05]  /*5620*/  BRA `(.L_x_23754) ;  /* 0x000004a000007947 */ /* 0x000fea0003800000 */
.L_x_23772:
        /* <DEDUP_REMOVED lines=18> */
.L_x_23779:
[----:B------:R-:W-:-:S04]  /*5750*/  LOP3.LUT R2, R3, 0x80000000, RZ, 0xc0, !PT ;  /* 0x8000000003027812 */ /* 0x000fc800078ec0ff */
[----:B------:R-:W-:-:S04]  /*5760*/  SHF.R.U32.HI R3, RZ, 0x18, R2 ;  /* 0x00000018ff037819 */ /* 0x000fc80000011602 */
[----:B------:R-:W-:-:S04]  /*5770*/  LOP3.LUT R0, R0, R3, RZ, 0xfc, !PT ;  /* 0x0000000300007212 */ /* 0x000fc800078efcff */
[----:B------:R-:W-:Y:S02]  /*5780*/  PRMT R8, R0, 0x7610, R8 ;  /* 0x0000761000087816 */ /* 0x000fe40000000008 */
.L_x_23778:
[----:B------:R-:W-:Y:S05]  /*5790*/  BSYNC B0 ;  /* 0x0000000000007941 */ /* 0x000fea0003800000 */
.L_x_23777:
[----:B------:R0:W-:Y:S01]  /*57a0*/  STG.E.U8 [R16.64], R8 ;  /* 0x0000000810007986 */ /* 0x0001e2000c101124 */
[----:B------:R-:W-:Y:S05]  /*57b0*/  BRA `(.L_x_23754) ;  /* 0x0000031000007947 */ /* 0x000fea0003800000 */
.L_x_23771:
        /* <DEDUP_REMOVED lines=23> */
.L_x_23753:
        /* <DEDUP_REMOVED lines=20> */
.L_x_23781:
[----:B------:R-:W-:Y:S01]  /*5a70*/  LOP3.LUT R2, R3, 0xff, RZ, 0xc0, !PT ;  /* 0x000000ff03027812 */ /* 0x000fe200078ec0ff */
[----:B------:R-:W-:-:S05]  /*5a80*/  IMAD.MOV.U32 R3, RZ, RZ, RZ ;  /* 0x000000ffff037224 */ /* 0x000fca00078e00ff */
[----:B------:R0:W-:Y:S01]  /*5a90*/  STG.E.64 [R16.64], R2 ;  /* 0x0000000210007986 */ /* 0x0001e2000c101b24 */
[----:B------:R-:W-:Y:S05]  /*5aa0*/  BRA `(.L_x_23754) ;  /* 0x0000002000007947 */ /* 0x000fea0003800000 */
.L_x_23780:
[----:B------:R-:W-:-:S05]  /*5ab0*/  LOP3.LUT R3, R3, 0xff, RZ, 0xc0, !PT ;  /* 0x000000ff03037812 */ /* 0x000fca00078ec0ff */
[----:B------:R0:W-:Y:S02]  /*5ac0*/  STG.E [R16.64], R3 ;  /* 0x0000000310007986 */ /* 0x0001e4000c101924 */
.L_x_23754:
        /* <DEDUP_REMOVED lines=231> */
.L_x_23782:
        /* <DEDUP_REMOVED lines=18> */
.L_x_23786:
[----:B------:R0:W5:Y:S01]  /*6a60*/  LDG.E.U8 R0, [R4.64] ;  /* 0x0000002404007981 */ /* 0x000162000c1e1100 */
[----:B------:R-:W-:Y:S05]  /*6a70*/  BRA `(.L_x_23788) ;  /* 0x00000dc000007947 */ /* 0x000fea0003800000 */
.L_x_23785:
        /* <DEDUP_REMOVED lines=8> */
.L_x_23790:
[----:B------:R0:W5:Y:S01]  /*6b00*/  LDG.E.U8 R0, [R4.64] ;  /* 0x0000002404007981 */ /* 0x000162000c1e1100 */
[----:B------:R-:W-:Y:S05]  /*6b10*/  BRA `(.L_x_23788) ;  /* 0x00000d2000007947 */ /* 0x000fea0003800000 */
.L_x_23789:
[----:B------:R0:W5:Y:S01]  /*6b20*/  LDG.E.U16 R0, [R4.64] ;  /* 0x0000002404007981 */ /* 0x000162000c1e1500 */
[----:B------:R-:W-:Y:S05]  /*6b30*/  BRA `(.L_x_23788) ;  /* 0x00000d0000007947 */ /* 0x000fea0003800000 */
.L_x_23784:
        /* <DEDUP_REMOVED lines=10> */
.L_x_23792:
[----:B------:R-:W2:Y:S02]  /*6be0*/  LDG.E.U16 R2, [R4.64] ;  /* 0x0000002404027981 */ /* 0x000ea4000c1e1500 */
[----:B--2---:R-:W-:-:S06]  /*6bf0*/  HADD2.F32 R2, -RZ, R2.H0_H0 ;  /* 0x20000002ff027230 */ /* 0x004fcc0000004100 */
[----:B------:R-:W0:Y:S02]  /*6c00*/  F2I.S64.TRUNC R2, R2 ;  /* 0x0000000200027311 */ /* 0x000e24000020d900 */
[----:B0-----:R-:W-:Y:S01]  /*6c10*/  PRMT R0, R2, 0x7610, R0 ;  /* 0x0000761002007816 */ /* 0x001fe20000000000 */
[----:B------:R-:W-:Y:S05]  /*6c20*/  BRA `(.L_x_23788) ;  /* 0x00000c1000007947 */ /* 0x000fea0003800000 */
.L_x_23791:
        /* <DEDUP_REMOVED lines=10> */
.L_x_23794:
[----:B------:R-:W2:Y:S02]  /*6cd0*/  LDG.E.U16 R4, [R4.64] ;  /* 0x0000002404047981 */ /* 0x000ea4000c1e1500 */
[----:B--2---:R-:W-:-:S06]  /*6ce0*/  HADD2.F32 R2, -RZ, R4.H0_H0 ;  /* 0x20000004ff027230 */ /* 0x004fcc0000004100 */
[----:B------:R-:W0:Y:S02]  /*6cf0*/  F2I.S64.TRUNC R2, R2 ;  /* 0x0000000200027311 */ /* 0x000e24000020d900 */
[----:B0-----:R-:W-:Y:S01]  /*6d00*/  PRMT R0, R2, 0x7610, R0 ;  /* 0x0000761002007816 */ /* 0x001fe20000000000 */
[----:B------:R-:W-:Y:S05]  /*6d10*/  BRA `(.L_x_23788) ;  /* 0x00000b2000007947 */ /* 0x000fea0003800000 */
.L_x_23793:
[----:B------:R-:W2:Y:S02]  /*6d20*/  LDG.E.64 R2, [R4.64] ;  /* 0x0000002404027981 */ /* 0x000ea4000c1e1b00 */
[----:B--2---:R-:W0:Y:S02]  /*6d30*/  F2I.S64.F64.TRUNC R2, R2 ;  /* 0x0000000200027311 */ /* 0x004e24000030d900 */
[----:B0-----:R-:W-:Y:S01]  /*6d40*/  PRMT R0, R2, 0x7610, R0 ;  /* 0x0000761002007816 */ /* 0x001fe20000000000 */
[----:B------:R-:W-:Y:S05]  /*6d50*/  BRA `(.L_x_23788) ;  /* 0x00000ae000007947 */ /* 0x000fea0003800000 */
.L_x_23783:
        /* <DEDUP_REMOVED lines=12> */
.L_x_23797:
[----:B------:R-:W2:Y:S02]  /*6e20*/  LDG.E.64 R4, [R4.64] ;  /* 0x0000002404047981 */ /* 0x000ea4000c1e1b00 */
[----:B--2---:R-:W0:Y:S02]  /*6e30*/  F2I.S64.F64.TRUNC R2, R4 ;  /* 0x0000000400027311 */ /* 0x004e24000030d900 */
[----:B0-----:R-:W-:Y:S01]  /*6e40*/  PRMT R0, R2, 0x7610, R0 ;  /* 0x0000761002007816 */ /* 0x001fe20000000000 */
[----:B------:R-:W-:Y:S05]  /*6e50*/  BRA `(.L_x_23788) ;  /* 0x000009e000007947 */ /* 0x000fea0003800000 */
.L_x_23796:
        /* <DEDUP_REMOVED lines=28> */
.L_x_23799:
        /* <DEDUP_REMOVED lines=15> */
.L_x_23798:
[----:B------:R-:W2:Y:S02]  /*7110*/  LDG.E.U16 R2, [R4.64] ;  /* 0x0000002404027981 */ /* 0x000ea4000c1e1500 */
[----:B--2---:R-:W-:-:S06]  /*7120*/  PRMT R2, RZ, 0x5410, R2 ;  /* 0x00005410ff027816 */ /* 0x004fcc0000000002 */
[----:B------:R-:W0:Y:S02]  /*7130*/  F2I.S64.TRUNC R2, R2 ;  /* 0x0000000200027311 */ /* 0x000e24000020d900 */
[----:B0-----:R-:W-:Y:S01]  /*7140*/  PRMT R0, R2, 0x7610, R0 ;  /* 0x0000761002007816 */ /* 0x001fe20000000000 */
[----:B------:R-:W-:Y:S05]  /*7150*/  BRA `(.L_x_23788) ;  /* 0x000006e000007947 */ /* 0x000fea0003800000 */
.L_x_23795:
        /* <DEDUP_REMOVED lines=10> */
.L_x_23802:
        /* <DEDUP_REMOVED lines=21> */
.L_x_23806:
[----:B------:R-:W-:Y:S05]  /*7350*/  BSYNC B1 ;  /* 0x0000000000017941 */ /* 0x000fea0003800000 */
.L_x_23805:
[----:B------:R-:W-:Y:S01]  /*7360*/  IMAD.SHL.U32 R2, R2, 0x100000, RZ ;  /* 0x0010000002027824 */ /* 0x000fe200078e00ff */
[----:B------:R-:W-:-:S04]  /*7370*/  LEA R3, R0, 0x3b800000, 0x17 ;  /* 0x3b80000000037811 */ /* 0x000fc800078eb8ff */
[----:B------:R-:W-:Y:S02]  /*7380*/  LOP3.LUT R2, R3, R2, R4, 0xfe, !PT ;  /* 0x0000000203027212 */ /* 0x000fe400078efe04 */
.L_x_23804:
[----:B------:R-:W-:Y:S05]  /*7390*/  BSYNC B0 ;  /* 0x0000000000007941 */ /* 0x000fea0003800000 */
.L_x_23803:
[----:B------:R-:W0:Y:S02]  /*73a0*/  F2I.S64.TRUNC R2, R2 ;  /* 0x0000000200027311 */ /* 0x000e24000020d900 */
[----:B0-----:R-:W-:Y:S01]  /*73b0*/  PRMT R0, R2, 0x7610, R0 ;  /* 0x0000761002007816 */ /* 0x001fe20000000000 */
[----:B------:R-:W-:Y:S05]  /*73c0*/  BRA `(.L_x_23788) ;  /* 0x0000047000007947 */ /* 0x000fea0003800000 */
.L_x_23801:
        /* <DEDUP_REMOVED lines=21> */
.L_x_23810:
[----:B------:R-:W-:Y:S05]  /*7520*/  BSYNC B1 ;  /* 0x0000000000017941 */ /* 0x000fea0003800000 */
.L_x_23809:
[----:B------:R-:W-:Y:S01]  /*7530*/  IMAD.SHL.U32 R2, R2, 0x200000, RZ ;  /* 0x0020000002027824 */ /* 0x000fe200078e00ff */
[----:B------:R-:W-:-:S04]  /*7540*/  LEA R3, R0, 0x37800000, 0x17 ;  /* 0x3780000000037811 */ /* 0x000fc800078eb8ff */
[----:B------:R-:W-:Y:S02]  /*7550*/  LOP3.LUT R2, R3, R2, R4, 0xfe, !PT ;  /* 0x0000000203027212 */ /* 0x000fe400078efe04 */
.L_x_23808:
[----:B------:R-:W-:Y:S05]  /*7560*/  BSYNC B0 ;  /* 0x0000000000007941 */ /* 0x000fea0003800000 */
.L_x_23807:
[----:B------:R-:W0:Y:S02]  /*7570*/  F2I.S64.TRUNC R2, R2 ;  /* 0x0000000200027311 */ /* 0x000e24000020d900 */
[----:B0-----:R-:W-:Y:S01]  /*7580*/  PRMT R0, R2, 0x7610, R0 ;  /* 0x0000761002007816 */ /* 0x001fe20000000000 */
[----:B------:R-:W-:Y:S05]  /*7590*/  BRA `(.L_x_23788) ;  /* 0x000002a000007947 */ /* 0x000fea0003800000 */
.L_x_23800:
        /* <DEDUP_REMOVED lines=14> */
.L_x_23814:
[----:B------:R-:W-:Y:S05]  /*7680*/  BSYNC B0 ;  /* 0x0000000000007941 */ /* 0x000fea0003800000 */
.L_x_23813:
[----:B------:R-:W0:Y:S02]  /*7690*/  F2I.S64.TRUNC R2, R2 ;  /* 0x0000000200027311 */ /* 0x000e24000020d900 */
[----:B0-----:R-:W-:Y:S01]  /*76a0*/  PRMT R0, R2, 0x7610, R0 ;  /* 0x0000761002007816 */ /* 0x001fe20000000000 */
[----:B------:R-:W-:Y:S05]  /*76b0*/  BRA `(.L_x_23788) ;  /* 0x0000018000007947 */ /* 0x000fea0003800000 */
.L_x_23787:
        /* <DEDUP_REMOVED lines=21> */
.L_x_23812:
[----:B------:R0:W5:Y:S01]  /*7810*/  LDG.E.U8 R0, [R4.64] ;  /* 0x0000002404007981 */ /* 0x000162000c1e1100 */
[----:B------:R-:W-:Y:S05]  /*7820*/  BRA `(.L_x_23788) ;  /* 0x0000001000007947 */ /* 0x000fea0003800000 */
.L_x_23811:
[----:B------:R0:W5:Y:S02]  /*7830*/  LDG.E.U8 R0, [R4.64] ;  /* 0x0000002404007981 */ /* 0x000164000c1e1100 */
.L_x_23788:
        /* <DEDUP_REMOVED lines=16> */
.L_x_23818:
[----:B------:R0:W-:Y:S01]  /*7940*/  STG.E.U8 [R16.64], R3 ;  /* 0x0000000310007986 */ /* 0x0001e2000c101124 */
[----:B------:R-:W-:Y:S05]  /*7950*/  BRA `(.L_x_23820) ;  /* 0x00000e9000007947 */ /* 0x000fea0003800000 */
.L_x_23817:
        /* <DEDUP_REMOVED lines=10> */
.L_x_23822:
[----:B------:R-:W-:-:S05]  /*7a00*/  LOP3.LUT R3, R3, 0xff, RZ, 0xc0, !PT ;  /* 0x000000ff03037812 */ /* 0x000fca00078ec0ff */
[----:B------:R0:W-:Y:S01]  /*7a10*/  STG.E [R16.64], R3 ;  /* 0x0000000310007986 */ /* 0x0001e2000c101924 */
[----:B------:R-:W-:Y:S05]  /*7a20*/  BRA `(.L_x_23820) ;  /* 0x00000dc000007947 */ /* 0x000fea0003800000 */
.L_x_23821:
[----:B------:R-:W-:-:S05]  /*7a30*/  LOP3.LUT R3, R3, 0xff, RZ, 0xc0, !PT ;  /* 0x000000ff03037812 */ /* 0x000fca00078ec0ff */
[----:B------:R0:W-:Y:S01]  /*7a40*/  STG.E.U16 [R16.64], R3 ;  /* 0x0000000310007986 */ /* 0x0001e2000c101524 */
[----:B------:R-:W-:Y:S05]  /*7a50*/  BRA `(.L_x_23820) ;  /* 0x00000d9000007947 */ /* 0x000fea0003800000 */
.L_x_23816:
        /* <DEDUP_REMOVED lines=10> */
.L_x_23824:
[----:B------:R-:W-:-:S04]  /*7b00*/  LOP3.LUT R3, R3, 0xff, RZ, 0xc0, !PT ;  /* 0x000000ff03037812 */ /* 0x000fc800078ec0ff */
[----:B------:R-:W0:Y:S02]  /*7b10*/  I2F.U16 R0, R3 ;  /* 0x0000000300007306 */ /* 0x000e240000101000 */
[----:B0-----:R-:W-:-:S05]  /*7b20*/  F2FP.PACK_AB R0, RZ, R0 ;  /* 0x00000000ff00723e */ /* 0x001fca00000000ff */
[----:B------:R0:W-:Y:S01]  /*7b30*/  STG.E.U16 [R16.64], R0 ;  /* 0x0000000010007986 */ /* 0x0001e2000c101524 */
[----:B------:R-:W-:Y:S05]  /*7b40*/  BRA `(.L_x_23820) ;  /* 0x00000ca000007947 */ /* 0x000fea0003800000 */
.L_x_23823:
        /* <DEDUP_REMOVED lines=11> */
.L_x_23826:
[----:B------:R-:W-:-:S06]  /*7c00*/  LOP3.LUT R3, R3, 0xff, RZ, 0xc0, !PT ;  /* 0x000000ff03037812 */ /* 0x000fcc00078ec0ff */
[----:B------:R-:W0:Y:S02]  /*7c10*/  I2F.U16 R3, R3 ;  /* 0x0000000300037306 */ /* 0x000e240000101000 */
[----:B0-----:R-:W-:-:S04]  /*7c20*/  F2FP.PACK_AB R3, RZ, R3 ;  /* 0x00000003ff03723e */ /* 0x001fc800000000ff */
[----:B------:R-:W-:-:S05]  /*7c30*/  PRMT R3, R3, 0x5410, RZ ;  /* 0x0000541003037816 */ /* 0x000fca00000000ff */
[----:B------:R0:W-:Y:S01]  /*7c40*/  STG.E [R16.64], R3 ;  /* 0x0000000310007986 */ /* 0x0001e2000c101924 */
[----:B------:R-:W-:Y:S05]  /*7c50*/  BRA `(.L_x_23820) ;  /* 0x00000b9000007947 */ /* 0x000fea0003800000 */
.L_x_23825:
[----:B------:R-:W-:-:S06]  /*7c60*/  LOP3.LUT R3, R3, 0xff, RZ, 0xc0, !PT ;  /* 0x000000ff03037812 */ /* 0x000fcc00078ec0ff */
[----:B------:R-:W0:Y:S02]  /*7c70*/  I2F.F64.U16 R2, R3 ;  /* 0x0000000300027312 */ /* 0x000e240000101800 */
[----:B0-----:R0:W-:Y:S01]  /*7c80*/  STG.E.64 [R16.64], R2 ;  /* 0x0000000210007986 */ /* 0x0011e2000c101b24 */
[----:B------:R-:W-:Y:S05]  /*7c90*/  BRA `(.L_x_23820) ;  /* 0x00000b5000007947 */ /* 0x000fea0003800000 */
.L_x_23815:
        /* <DEDUP_REMOVED lines=12> */
.L_x_23829:
[----:B------:R-:W-:Y:S01]  /*7d60*/  LOP3.LUT R4, R3, 0xff, RZ, 0xc0, !PT ;  /* 0x000000ff03047812 */ /* 0x000fe200078ec0ff */
[----:B------:R-:W-:-:S05]  /*7d70*/  CS2R R6, SRZ ;  /* 0x0000000000067805 */ /* 0x000fca000001ff00 */
[----:B------:R-:W0:Y:S02]  /*7d80*/  I2F.F64.U16 R4, R4 ;  /* 0x0000000400047312 */ /* 0x000e240000101800 */
[----:B0-----:R0:W-:Y:S01]  /*7d90*/  STG.E.128 [R16.64], R4 ;  /* 0x0000000410007986 */ /* 0x0011e2000c101d24 */
[----:B------:R-:W-:Y:S05]  /*7da0*/  BRA `(.L_x_23820) ;  /* 0x00000a4000007947 */ /* 0x000fea0003800000 */
.L_x_23828:
        /* <DEDUP_REMOVED lines=22> */
.L_x_23833:
[----:B------:R-:W-:Y:S05]  /*7f10*/  BSYNC B0 ;  /* 0x0000000000007941 */ /* 0x000fea0003800000 */
.L_x_23832:
[----:B------:R-:W-:-:S05]  /*7f20*/  LOP3.LUT R3, R0, R3, RZ, 0xfc, !PT ;  /* 0x0000000300037212 */ /* 0x000fca00078efcff */
[----:B------:R0:W-:Y:S01]  /*7f30*/  STG.E.U8 [R16.64], R3 ;  /* 0x0000000310007986 */ /* 0x0001e2000c101124 */
[----:B------:R-:W-:Y:S05]  /*7f40*/  BRA `(.L_x_23820) ;  /* 0x000008a000007947 */ /* 0x000fea0003800000 */
.L_x_23831:
        /* <DEDUP_REMOVED lines=14> */
.L_x_23835:
[----:B------:R-:W-:Y:S01]  /*8030*/  IMAD.MOV.U32 R0, RZ, RZ, 0x7f ;  /* 0x0000007fff007424 */ /* 0x000fe200078e00ff */
[----:B------:R-:W-:-:S04]  /*8040*/  ISETP.GT.U32.AND P0, PT, R2, 0x7f800000, PT ;  /* 0x7f8000000200780c */ /* 0x000fc80003f04070 */
[----:B------:R-:W-:-:S04]  /*8050*/  SEL R0, R0, 0x7c, P0 ;  /* 0x0000007c00007807 */ /* 0x000fc80000000000 */
.L_x_23836:
[----:B------:R-:W-:Y:S05]  /*8060*/  BSYNC B0 ;  /* 0x0000000000007941 */ /* 0x000fea0003800000 */
.L_x_23834:
[----:B------:R-:W-:-:S04]  /*8070*/  LOP3.LUT R2, R3, 0x80000000, RZ, 0xc0, !PT ;  /* 0x8000000003027812 */ /* 0x000fc800078ec0ff */
[----:B------:R-:W-:-:S04]  /*8080*/  SHF.R.U32.HI R3, RZ, 0x18, R2 ;  /* 0x00000018ff037819 */ /* 0x000fc80000011602 */
[----:B------:R-:W-:-:S05]  /*8090*/  LOP3.LUT R3, R0, R3, RZ, 0xfc, !PT ;  /* 0x0000000300037212 */ /* 0x000fca00078efcff */
[----:B------:R0:W-:Y:S01]  /*80a0*/  STG.E.U8 [R16.64], R3 ;  /* 0x0000000310007986 */ /* 0x0001e2000c101124 */
[----:B------:R-:W-:Y:S05]  /*80b0*/  BRA `(.L_x_23820) ;  /* 0x0000073000007947 */ /* 0x000fea0003800000 */
.L_x_23830:
[----:B------:R-:W-:-:S04]  /*80c0*/  LOP3.LUT R3, R3, 0xff, RZ, 0xc0, !PT ;  /* 0x000000ff03037812 */ /* 0x000fc800078ec0ff */
[----:B------:R-:W0:Y:S02]  /*80d0*/  I2F.U16 R0, R3 ;  /* 0x0000000300007306 */ /* 0x000e240000101000 */
[----:B0-----:R-:W-:-:S05]  /*80e0*/  F2FP.BF16.PACK_AB R0, RZ, R0 ;  /* 0x00000000ff00723e */ /* 0x001fca00000010ff */
[----:B------:R0:W-:Y:S01]  /*80f0*/  STG.E.U16 [R16.64], R0 ;  /* 0x0000000010007986 */ /* 0x0001e2000c101524 */
[----:B------:R-:W-:Y:S05]  /*8100*/  BRA `(.L_x_23820) ;  /* 0x000006e000007947 */ /* 0x000fea0003800000 */
.L_x_23827:
        /* <DEDUP_REMOVED lines=11> */
.L_x_23839:
        /* <DEDUP_REMOVED lines=18> */
.L_x_23842:
[----:B------:R-:W-:-:S04]  /*82e0*/  LOP3.LUT R2, R3, 0x80000000, RZ, 0xc0, !PT ;  /* 0x8000000003027812 */ /* 0x000fc800078ec0ff */
[----:B------:R-:W-:-:S04]  /*82f0*/  SHF.R.U32.HI R3, RZ, 0x18, R2 ;  /* 0x00000018ff037819 */ /* 0x000fc80000011602 */
[----:B------:R-:W-:-:S04]  /*8300*/  LOP3.LUT R0, R0, R3, RZ, 0xfc, !PT ;  /* 0x0000000300007212 */ /* 0x000fc800078efcff */
[----:B------:R-:W-:Y:S02]  /*8310*/  PRMT R8, R0, 0x7610, R8 ;  /* 0x0000761000087816 */ /* 0x000fe40000000008 */
.L_x_23841:
[----:B------:R-:W-:Y:S05]  /*8320*/  BSYNC B0 ;  /* 0x0000000000007941 */ /* 0x000fea0003800000 */
.L_x_23840:
[----:B------:R0:W-:Y:S01]  /*8330*/  STG.E.U8 [R16.64], R8 ;  /* 0x0000000810007986 */ /* 0x0001e2000c101124 */
[----:B------:R-:W-:Y:S05]  /*8340*/  BRA `(.L_x_23820) ;  /* 0x000004a000007947 */ /* 0x000fea0003800000 */
.L_x_23838:
        /* <DEDUP_REMOVED lines=18> */
.L_x_23845:
[----:B------:R-:W-:-:S04]  /*8470*/  LOP3.LUT R2, R3, 0x80000000, RZ, 0xc0, !PT ;  /* 0x8000000003027812 */ /* 0x000fc800078ec0ff */
[----:B------:R-:W-:-:S04]  /*8480*/  SHF.R.U32.HI R3, RZ, 0x18, R2 ;  /* 0x00000018ff037819 */ /* 0x000fc80000011602 */
[----:B------:R-:W-:-:S04]  /*8490*/  LOP3.LUT R0, R0, R3, RZ, 0xfc, !PT ;  /* 0x0000000300007212 */ /* 0x000fc800078efcff */
[----:B------:R-:W-:Y:S02]  /*84a0*/  PRMT R8, R0, 0x7610, R8 ;  /* 0x0000761000087816 */ /* 0x000fe40000000008 */
.L_x_23844:
[----:B------:R-:W-:Y:S05]  /*84b0*/  BSYNC B0 ;  /* 0x0000000000007941 */ /* 0x000fea0003800000 */
.L_x_23843:
[----:B------:R0:W-:Y:S01]  /*84c0*/  STG.E.U8 [R16.64], R8 ;  /* 0x0000000810007986 */ /* 0x0001e2000c101124 */
[----:B------:R-:W-:Y:S05]  /*84d0*/  BRA `(.L_x_23820) ;  /* 0x0000031000007947 */ /* 0x000fea0003800000 */
.L_x_23837:
        /* <DEDUP_REMOVED lines=23> */
.L_x_23819:
        /* <DEDUP_REMOVED lines=20> */
.L_x_23847:
[----:B------:R-:W-:Y:S01]  /*8790*/  LOP3.LUT R2, R3, 0xff, RZ, 0xc0, !PT ;  /* 0x000000ff03027812 */ /* 0x000fe200078ec0ff */
[----:B------:R-:W-:-:S05]  /*87a0*/  IMAD.MOV.U32 R3, RZ, RZ, RZ ;  /* 0x000000ffff037224 */ /* 0x000fca00078e00ff */
[----:B------:R0:W-:Y:S01]  /*87b0*/  STG.E.64 [R16.64], R2 ;  /* 0x0000000210007986 */ /* 0x0001e2000c101b24 */
[----:B------:R-:W-:Y:S05]  /*87c0*/  BRA `(.L_x_23820) ;  /* 0x0000002000007947 */ /* 0x000fea0003800000 */
.L_x_23846:
[----:B------:R-:W-:-:S05]  /*87d0*/  LOP3.LUT R3, R3, 0xff, RZ, 0xc0, !PT ;  /* 0x000000ff03037812 */ /* 0x000fca00078ec0ff */
[----:B------:R0:W-:Y:S02]  /*87e0*/  STG.E [R16.64], R3 ;  /* 0x0000000310007986 */ /* 0x0001e4000c101924 */
.L_x_23820:
[----:B------:R-:W-:Y:S02]  /*87f0*/  IADD3 R19, R19, 0x80, RZ ;  /* 0x0000008013137810 */ /* 0x000fe40007ffe0ff */
.L_x_23715:
[----:B------:R-:W-:Y:S05]  /*8800*/  BSYNC B6 ;  /* 0x0000000000067941 */ /* 0x000fea0003800000 */
.L_x_23714:
        /* <DEDUP_REMOVED lines=230> */
.L_x_23848:
        /* <DEDUP_REMOVED lines=18> */
.L_x_23852:
[----:B------:R0:W5:Y:S01]  /*9790*/  LDG.E.U8 R0, [R4.64] ;  /* 0x0000002404007981 */ /* 0x000162000c1e1100 */
[----:B------:R-:W-:Y:S05]  /*97a0*/  BRA `(.L_x_23854) ;  /* 0x00000dc000007947 */ /* 0x000fea0003800000 */
.L_x_23851:
        /* <DEDUP_REMOVED lines=8> */
.L_x_23856:
[----:B------:R0:W5:Y:S01]  /*9830*/  LDG.E.U8 R0, [R4.64] ;  /* 0x0000002404007981 */ /* 0x000162000c1e1100 */
[----:B------:R-:W-:Y:S05]  /*9840*/  BRA `(.L_x_23854) ;  /* 0x00000d2000007947 */ /* 0x000fea0003800000 */
.L_x_23855:
[----:B------:R0:W5:Y:S01]  /*9850*/  LDG.E.U16 R0, [R4.64] ;  /* 0x0000002404007981 */ /* 0x000162000c1e1500 */
[----:B------:R-:W-:Y:S05]  /*9860*/  BRA `(.L_x_23854) ;  /* 0x00000d0000007947 */ /* 0x000fea0003800000 */
.L_x_23850:
        /* <DEDUP_REMOVED lines=10> */
.L_x_23858:
[----:B------:R-:W2:Y:S02]  /*9910*/  LDG.E.U16 R2, [R4.64] ;  /* 0x0000002404027981 */ /* 0x000ea4000c1e1500 */
[----:B--2---:R-:W-:-:S06]  /*9920*/  HADD2.F32 R2, -RZ, R2.H0_H0 ;  /* 0x20000002ff027230 */ /* 0x004fcc0000004100 */
[----:B------:R-:W0:Y:S02]  /*9930*/  F2I.S64.TRUNC R2, R2 ;  /* 0x0000000200027311 */ /* 0x000e24000020d900 */
[----:B0-----:R-:W-:Y:S01]  /*9940*/  PRMT R0, R2, 0x7610, R0 ;  /* 0x0000761002007816 */ /* 0x001fe20000000000 */
[----:B------:R-:W-:Y:S05]  /*9950*/  BRA `(.L_x_23854) ;  /* 0x00000c1000007947 */ /* 0x000fea0003800000 */
.L_x_23857:
        /* <DEDUP_REMOVED lines=10> */
.L_x_23860:
[----:B------:R-:W2:Y:S02]  /*9a00*/  LDG.E.U16 R4, [R4.64] ;  /* 0x0000002404047981 */ /* 0x000ea4000c1e1500 */
[----:B--2---:R-:W-:-:S06]  /*9a10*/  HADD2.F32 R2, -RZ, R4.H0_H0 ;  /* 0x20000004ff027230 */ /* 0x004fcc0000004100 */
[----:B------:R-:W0:Y:S02]  /*9a20*/  F2I.S64.TRUNC R2, R2 ;  /* 0x0000000200027311 */ /* 0x000e24000020d900 */
[----:B0-----:R-:W-:Y:S01]  /*9a30*/  PRMT R0, R2, 0x7610, R0 ;  /* 0x0000761002007816 */ /* 0x001fe20000000000 */
[----:B------:R-:W-:Y:S05]  /*9a40*/  BRA `(.L_x_23854) ;  /* 0x00000b2000007947 */ /* 0x000fea0003800000 */
.L_x_23859:
[----:B------:R-:W2:Y:S02]  /*9a50*/  LDG.E.64 R2, [R4.64] ;  /* 0x0000002404027981 */ /* 0x000ea4000c1e1b00 */
[----:B--2---:R-:W0:Y:S02]  /*9a60*/  F2I.S64.F64.TRUNC R2, R2 ;  /* 0x0000000200027311 */ /* 0x004e24000030d900 */
[----:B0-----:R-:W-:Y:S01]  /*9a70*/  PRMT R0, R2, 0x7610, R0 ;  /* 0x0000761002007816 */ /* 0x001fe20000000000 */
[----:B------:R-:W-:Y:S05]  /*9a80*/  BRA `(.L_x_23854) ;  /* 0x00000ae000007947 */ /* 0x000fea0003800000 */
.L_x_23849:
        /* <DEDUP_REMOVED lines=12> */
.L_x_23863:
[----:B------:R-:W2:Y:S02]  /*9b50*/  LDG.E.64 R4, [R4.64] ;  /* 0x0000002404047981 */ /* 0x000ea4000c1e1b00 */
[----:B--2---:R-:W0:Y:S02]  /*9b60*/  F2I.S64.F64.TRUNC R2, R4 ;  /* 0x0000000400027311 */ /* 0x004e24000030d900 */
[----:B0-----:R-:W-:Y:S01]  /*9b70*/  PRMT R0, R2, 0x7610, R0 ;  /* 0x0000761002007816 */ /* 0x001fe20000000000 */
[----:B------:R-:W-:Y:S05]  /*9b80*/  BRA `(.L_x_23854) ;  /* 0x000009e000007947 */ /* 0x000fea0003800000 */
.L_x_23862:
        /* <DEDUP_REMOVED lines=28> */
.L_x_23865:
        /* <DEDUP_REMOVED lines=15> */
.L_x_23864:
[----:B------:R-:W2:Y:S02]  /*9e40*/  LDG.E.U16 R2, [R4.64] ;  /* 0x0000002404027981 */ /* 0x000ea4000c1e1500 */
[----:B--2---:R-:W-:-:S06]  /*9e50*/  PRMT R2, RZ, 0x5410, R2 ;  /* 0x00005410ff027816 */ /* 0x004fcc0000000002 */
[----:B------:R-:W0:Y:S02]  /*9e60*/  F2I.S64.TRUNC R2, R2 ;  /* 0x0000000200027311 */ /* 0x000e24000020d900 */
[----:B0-----:R-:W-:Y:S01]  /*9e70*/  PRMT R0, R2, 0x7610, R0 ;  /* 0x0000761002007816 */ /* 0x001fe20000000000 */
[----:B------:R-:W-:Y:S05]  /*9e80*/  BRA `(.L_x_23854) ;  /* 0x000006e000007947 */ /* 0x000fea0003800000 */
.L_x_23861:
        /* <DEDUP_REMOVED lines=10> */
.L_x_23868:
        /* <DEDUP_REMOVED lines=21> */
.L_x_23872:
[----:B------:R-:W-:Y:S05]  /*a080*/  BSYNC B1 ;  /* 0x0000000000017941 */ /* 0x000fea0003800000 */
.L_x_23871:
[----:B------:R-:W-:Y:S01]  /*a090*/  IMAD.SHL.U32 R2, R2, 0x100000, RZ ;  /* 0x0010000002027824 */ /* 0x000fe200078e00ff */
[----:B------:R-:W-:-:S04]  /*a0a0*/  LEA R3, R0, 0x3b800000, 0x17 ;  /* 0x3b80000000037811 */ /* 0x000fc800078eb8ff */
[----:B------:R-:W-:Y:S02]  /*a0b0*/  LOP3.LUT R2, R3, R2, R4, 0xfe, !PT ;  /* 0x0000000203027212 */ /* 0x000fe400078efe04 */
.L_x_23870:
[----:B------:R-:W-:Y:S05]  /*a0c0*/  BSYNC B0 ;  /* 0x0000000000007941 */ /* 0x000fea0003800000 */
.L_x_23869:
[----:B------:R-:W0:Y:S02]  /*a0d0*/  F2I.S64.TRUNC R2, R2 ;  /* 0x0000000200027311 */ /* 0x000e24000020d900 */
[----:B0-----:R-:W-:Y:S01]  /*a0e0*/  PRMT R0, R2, 0x7610, R0 ;  /* 0x0000761002007816 */ /* 0x001fe20000000000 */
[----:B------:R-:W-:Y:S05]  /*a0f0*/  BRA `(.L_x_23854) ;  /* 0x0000047000007947 */ /* 0x000fea0003800000 */
.L_x_23867:
        /* <DEDUP_REMOVED lines=21> */
.L_x_23876:
[----:B------:R-:W-:Y:S05]  /*a250*/  BSYNC B1 ;  /* 0x0000000000017941 */ /* 0x000fea0003800000 */
.L_x_23875:
[----:B------:R-:W-:Y:S01]  /*a260*/  IMAD.SHL.U32 R2, R2, 0x200000, RZ ;  /* 0x0020000002027824 */ /* 0x000fe200078e00ff */
[----:B------:R-:W-:-:S04]  /*a270*/  LEA R3, R0, 0x37800000, 0x17 ;  /* 0x3780000000037811 */ /* 0x000fc800078eb8ff */
[----:B------:R-:W-:Y:S02]  /*a280*/  LOP3.LUT R2, R3, R2, R4, 0xfe, !PT ;  /* 0x0000000203027212 */ /* 0x000fe400078efe04 */
.L_x_23874:
[----:B------:R-:W-:Y:S05]  /*a290*/  BSYNC B0 ;  /* 0x0000000000007941 */ /* 0x000fea0003800000 */
.L_x_23873:
[----:B------:R-:W0:Y:S02]  /*a2a0*/  F2I.S64.TRUNC R2, R2 ;  /* 0x0000000200027311 */ /* 0x000e24000020d900 */
[----:B0-----:R-:W-:Y:S01]  /*a2b0*/  PRMT R0, R2, 0x7610, R0 ;  /* 0x0000761002007816 */ /* 0x001fe20000000000 */
[----:B------:R-:W-:Y:S05]  /*a2c0*/  BRA `(.L_x_23854) ;  /* 0x000002a000007947 */ /* 0x000fea0003800000 */
.L_x_23866:
        /* <DEDUP_REMOVED lines=14> */
.L_x_23880:
[----:B------:R-:W-:Y:S05]  /*a3b0*/  BSYNC B0 ;  /* 0x0000000000007941 */ /* 0x000fea0003800000 */
.L_x_23879:
[----:B------:R-:W0:Y:S02]  /*a3c0*/  F2I.S64.TRUNC R2, R2 ;  /* 0x0000000200027311 */ /* 0x000e24000020d900 */
[----:B0-----:R-:W-:Y:S01]  /*a3d0*/  PRMT R0, R2, 0x7610, R0 ;  /* 0x0000761002007816 */ /* 0x001fe20000000000 */
[----:B------:R-:W-:Y:S05]  /*a3e0*/  BRA `(.L_x_23854) ;  /* 0x0000018000007947 */ /* 0x000fea0003800000 */
.L_x_23853:
        /* <DEDUP_REMOVED lines=21> */
.L_x_23878:
[----:B------:R0:W5:Y:S01]  /*a540*/  LDG.E.U8 R0, [R4.64] ;  /* 0x0000002404007981 */ /* 0x000162000c1e1100 */
[----:B------:R-:W-:Y:S05]  /*a550*/  BRA `(.L_x_23854) ;  /* 0x0000001000007947 */ /* 0x000fea0003800000 */
.L_x_23877:
[----:B------:R0:W5:Y:S02]  /*a560*/  LDG.E.U8 R0, [R4.64] ;  /* 0x0000002404007981 */ /* 0x000164000c1e1100 */
.L_x_23854:
        /* <DEDUP_REMOVED lines=16> */
.L_x_23884:
[----:B------:R-:W-:Y:S01]  /*a670*/  STG.E.U8 [R16.64], R3 ;  /* 0x0000000310007986 */ /* 0x000fe2000c101124 */
[----:B------:R-:W-:Y:S05]  /*a680*/  EXIT ;  /* 0x000000000000794d */ /* 0x000fea0003800000 */
.L_x_23883:
        /* <DEDUP_REMOVED lines=10> */
.L_x_23887:
[----:B------:R-:W-:-:S05]  /*a730*/  LOP3.LUT R3, R3, 0xff, RZ, 0xc0, !PT ;  /* 0x000000ff03037812 */ /* 0x000fca00078ec0ff */
[----:B------:R-:W-:Y:S01]  /*a740*/  STG.E [R16.64], R3 ;  /* 0x0000000310007986 */ /* 0x000fe2000c101924 */
[----:B------:R-:W-:Y:S05]  /*a750*/  EXIT ;  /* 0x000000000000794d */ /* 0x000fea0003800000 */
.L_x_23886:
[----:B------:R-:W-:-:S05]  /*a760*/  LOP3.LUT R3, R3, 0xff, RZ, 0xc0, !PT ;  /* 0x000000ff03037812 */ /* 0x000fca00078ec0ff */
[----:B------:R-:W-:Y:S01]  /*a770*/  STG.E.U16 [R16.64], R3 ;  /* 0x0000000310007986 */ /* 0x000fe2000c101524 */
[----:B------:R-:W-:Y:S05]  /*a780*/  EXIT ;  /* 0x000000000000794d */ /* 0x000fea0003800000 */
.L_x_23882:
        /* <DEDUP_REMOVED lines=10> */
.L_x_23889:
[----:B------:R-:W-:-:S04]  /*a830*/  LOP3.LUT R3, R3, 0xff, RZ, 0xc0, !PT ;  /* 0x000000ff03037812 */ /* 0x000fc800078ec0ff */
[----:B------:R-:W0:Y:S02]  /*a840*/  I2F.U16 R0, R3 ;  /* 0x0000000300007306 */ /* 0x000e240000101000 */
[----:B0-----:R-:W-:-:S05]  /*a850*/  F2FP.PACK_AB R0, RZ, R0 ;  /* 0x00000000ff00723e */ /* 0x001fca00000000ff */
[----:B------:R-:W-:Y:S01]  /*a860*/  STG.E.U16 [R16.64], R0 ;  /* 0x0000000010007986 */ /* 0x000fe2000c101524 */
[----:B------:R-:W-:Y:S05]  /*a870*/  EXIT ;  /* 0x000000000000794d */ /* 0x000fea0003800000 */
.L_x_23888:
        /* <DEDUP_REMOVED lines=11> */
.L_x_23891:
[----:B------:R-:W-:-:S06]  /*a930*/  LOP3.LUT R3, R3, 0xff, RZ, 0xc0, !PT ;  /* 0x000000ff03037812 */ /* 0x000fcc00078ec0ff */
[----:B------:R-:W0:Y:S02]  /*a940*/  I2F.U16 R3, R3 ;  /* 0x0000000300037306 */ /* 0x000e240000101000 */
[----:B0-----:R-:W-:-:S04]  /*a950*/  F2FP.PACK_AB R3, RZ, R3 ;  /* 0x00000003ff03723e */ /* 0x001fc800000000ff */
[----:B------:R-:W-:-:S05]  /*a960*/  PRMT R3, R3, 0x5410, RZ ;  /* 0x0000541003037816 */ /* 0x000fca00000000ff */
[----:B------:R-:W-:Y:S01]  /*a970*/  STG.E [R16.64], R3 ;  /* 0x0000000310007986 */ /* 0x000fe2000c101924 */
[----:B------:R-:W-:Y:S05]  /*a980*/  EXIT ;  /* 0x000000000000794d */ /* 0x000fea0003800000 */
.L_x_23890:
[----:B------:R-:W-:-:S06]  /*a990*/  LOP3.LUT R3, R3, 0xff, RZ, 0xc0, !PT ;  /* 0x000000ff03037812 */ /* 0x000fcc00078ec0ff */
[----:B------:R-:W0:Y:S02]  /*a9a0*/  I2F.F64.U16 R2, R3 ;  /* 0x0000000300027312 */ /* 0x000e240000101800 */
[----:B0-----:R-:W-:Y:S01]  /*a9b0*/  STG.E.64 [R16.64], R2 ;  /* 0x0000000210007986 */ /* 0x001fe2000c101b24 */
[----:B------:R-:W-:Y:S05]  /*a9c0*/  EXIT ;  /* 0x000000000000794d */ /* 0x000fea0003800000 */
.L_x_23881:
        /* <DEDUP_REMOVED lines=12> */
.L_x_23894:
[----:B------:R-:W-:Y:S01]  /*aa90*/  LOP3.LUT R4, R3, 0xff, RZ, 0xc0, !PT ;  /* 0x000000ff03047812 */ /* 0x000fe200078ec0ff */
[----:B------:R-:W-:-:S05]  /*aaa0*/  CS2R R6, SRZ ;  /* 0x0000000000067805 */ /* 0x000fca000001ff00 */
[----:B------:R-:W0:Y:S02]  /*aab0*/  I2F.F64.U16 R4, R4 ;  /* 0x0000000400047312 */ /* 0x000e240000101800 */
[----:B0-----:R-:W-:Y:S01]  /*aac0*/  STG.E.128 [R16.64], R4 ;  /* 0x0000000410007986 */ /* 0x001fe2000c101d24 */
[----:B------:R-:W-:Y:S05]  /*aad0*/  EXIT ;  /* 0x000000000000794d */ /* 0x000fea0003800000 */
.L_x_23893:
        /* <DEDUP_REMOVED lines=22> */
.L_x_23898:
[----:B------:R-:W-:Y:S05]  /*ac40*/  BSYNC B0 ;  /* 0x0000000000007941 */ /* 0x000fea0003800000 */
.L_x_23897:
[----:B------:R-:W-:-:S05]  /*ac50*/  LOP3.LUT R3, R0, R3, RZ, 0xfc, !PT ;  /* 0x0000000300037212 */ /* 0x000fca00078efcff */
[----:B------:R-:W-:Y:S01]  /*ac60*/  STG.E.U8 [R16.64], R3 ;  /* 0x0000000310007986 */ /* 0x000fe2000c101124 */
[----:B------:R-:W-:Y:S05]  /*ac70*/  EXIT ;  /* 0x000000000000794d */ /* 0x000fea0003800000 */
.L_x_23896:
        /* <DEDUP_REMOVED lines=14> */
.L_x_23900:
[----:B------:R-:W-:Y:S01]  /*ad60*/  IMAD.MOV.U32 R0, RZ, RZ, 0x7f ;  /* 0x0000007fff007424 */ /* 0x000fe200078e00ff */
[----:B------:R-:W-:-:S04]  /*ad70*/  ISETP.GT.U32.AND P0, PT, R2, 0x7f800000, PT ;  /* 0x7f8000000200780c */ /* 0x000fc80003f04070 */
[----:B------:R-:W-:-:S04]  /*ad80*/  SEL R0, R0, 0x7c, P0 ;  /* 0x0000007c00007807 */ /* 0x000fc80000000000 */
.L_x_23901:
[----:B------:R-:W-:Y:S05]  /*ad90*/  BSYNC B0 ;  /* 0x0000000000007941 */ /* 0x000fea0003800000 */
.L_x_23899:
[----:B------:R-:W-:-:S04]  /*ada0*/  LOP3.LUT R2, R3, 0x80000000, RZ, 0xc0, !PT ;  /* 0x8000000003027812 */ /* 0x000fc800078ec0ff */
[----:B------:R-:W-:-:S04]  /*adb0*/  SHF.R.U32.HI R3, RZ, 0x18, R2 ;  /* 0x00000018ff037819 */ /* 0x000fc80000011602 */
[----:B------:R-:W-:-:S05]  /*adc0*/  LOP3.LUT R3, R0, R3, RZ, 0xfc, !PT ;  /* 0x0000000300037212 */ /* 0x000fca00078efcff */
[----:B------:R-:W-:Y:S01]  /*add0*/  STG.E.U8 [R16.64], R3 ;  /* 0x0000000310007986 */ /* 0x000fe2000c101124 */
[----:B------:R-:W-:Y:S05]  /*ade0*/  EXIT ;  /* 0x000000000000794d */ /* 0x000fea0003800000 */
.L_x_23895:
[----:B------:R-:W-:-:S04]  /*adf0*/  LOP3.LUT R3, R3, 0xff, RZ, 0xc0, !PT ;  /* 0x000000ff03037812 */ /* 0x000fc800078ec0ff */
[----:B------:R-:W0:Y:S02]  /*ae00*/  I2F.U16 R0, R3 ;  /* 0x0000000300007306 */ /* 0x000e240000101000 */
[----:B0-----:R-:W-:-:S05]  /*ae10*/  F2FP.BF16.PACK_AB R0, RZ, R0 ;  /* 0x00000000ff00723e */ /* 0x001fca00000010ff */
[----:B------:R-:W-:Y:S01]  /*ae20*/  STG.E.U16 [R16.64], R0 ;  /* 0x0000000010007986 */ /* 0x000fe2000c101524 */
[----:B------:R-:W-:Y:S05]  /*ae30*/  EXIT ;  /* 0x000000000000794d */ /* 0x000fea0003800000 */
.L_x_23892:
        /* <DEDUP_REMOVED lines=11> */
.L_x_23904:
        /* <DEDUP_REMOVED lines=18> */
.L_x_23907:
[----:B------:R-:W-:-:S04]  /*b010*/  LOP3.LUT R2, R3, 0x80000000, RZ, 0xc0, !PT ;  /* 0x8000000003027812 */ /* 0x000fc800078ec0ff */
[----:B------:R-:W-:-:S04]  /*b020*/  SHF.R.U32.HI R3, RZ, 0x18, R2 ;  /* 0x00000018ff037819 */ /* 0x000fc80000011602 */
[----:B------:R-:W-:-:S04]  /*b030*/  LOP3.LUT R0, R0, R3, RZ, 0xfc, !PT ;  /* 0x0000000300007212 */ /* 0x000fc800078efcff */
[----:B------:R-:W-:Y:S02]  /*b040*/  PRMT R8, R0, 0x7610, R8 ;  /* 0x0000761000087816 */ /* 0x000fe40000000008 */
.L_x_23906:
[----:B------:R-:W-:Y:S05]  /*b050*/  BSYNC B0 ;  /* 0x0000000000007941 */ /* 0x000fea0003800000 */
.L_x_23905:
[----:B------:R-:W-:Y:S01]  /*b060*/  STG.E.U8 [R16.64], R8 ;  /* 0x0000000810007986 */ /* 0x000fe2000c101124 */
[----:B------:R-:W-:Y:S05]  /*b070*/  EXIT ;  /* 0x000000000000794d */ /* 0x000fea0003800000 */
.L_x_23903:
        /* <DEDUP_REMOVED lines=18> */
.L_x_23910:
[----:B------:R-:W-:-:S04]  /*b1a0*/  LOP3.LUT R2, R3, 0x80000000, RZ, 0xc0, !PT ;  /* 0x8000000003027812 */ /* 0x000fc800078ec0ff */
[----:B------:R-:W-:-:S04]  /*b1b0*/  SHF.R.U32.HI R3, RZ, 0x18, R2 ;  /* 0x00000018ff037819 */ /* 0x000fc80000011602 */
[----:B------:R-:W-:-:S04]  /*b1c0*/  LOP3.LUT R0, R0, R3, RZ, 0xfc, !PT ;  /* 0x0000000300007212 */ /* 0x000fc800078efcff */
[----:B------:R-:W-:Y:S02]  /*b1d0*/  PRMT R8, R0, 0x7610, R8 ;  /* 0x0000761000087816 */ /* 0x000fe40000000008 */
.L_x_23909:
[----:B------:R-:W-:Y:S05]  /*b1e0*/  BSYNC B0 ;  /* 0x0000000000007941 */ /* 0x000fea0003800000 */
.L_x_23908:
[----:B------:R-:W-:Y:S01]  /*b1f0*/  STG.E.U8 [R16.64], R8 ;  /* 0x0000000810007986 */ /* 0x000fe2000c101124 */
[----:B------:R-:W-:Y:S05]  /*b200*/  EXIT ;  /* 0x000000000000794d */ /* 0x000fea0003800000 */
.L_x_23902:
        /* <DEDUP_REMOVED lines=23> */
.L_x_23885:
        /* <DEDUP_REMOVED lines=20> */
.L_x_23912:
[----:B------:R-:W-:Y:S01]  /*b4c0*/  LOP3.LUT R2, R3, 0xff, RZ, 0xc0, !PT ;  /* 0x000000ff03027812 */ /* 0x000fe200078ec0ff */
[----:B------:R-:W-:-:S05]  /*b4d0*/  IMAD.MOV.U32 R3, RZ, RZ, RZ ;  /* 0x000000ffff037224 */ /* 0x000fca00078e00ff */
[----:B------:R-:W-:Y:S01]  /*b4e0*/  STG.E.64 [R16.64], R2 ;  /* 0x0000000210007986 */ /* 0x000fe2000c101b24 */
[----:B------:R-:W-:Y:S05]  /*b4f0*/  EXIT ;  /* 0x000000000000794d */ /* 0x000fea0003800000 */
.L_x_23911:
[----:B------:R-:W-:-:S05]  /*b500*/  LOP3.LUT R3, R3, 0xff, RZ, 0xc0, !PT ;  /* 0x000000ff03037812 */ /* 0x000fca00078ec0ff */
[----:B------:R-:W-:Y:S01]  /*b510*/  STG.E [R16.64], R3 ;  /* 0x0000000310007986 */ /* 0x000fe2000c101924 */
[----:B------:R-:W-:Y:S05]  /*b520*/  EXIT ;  /* 0x000000000000794d */ /* 0x000fea0003800000 */
.L_x_23913:
        /* <DEDUP_REMOVED lines=13> */
.L_x_25278:


//--------------------- .text._ZN2at6native27unrolled_elementwise_kernelINS0_13AUnaryFunctorIhhhNS0_17BitwiseAndFunctorIhEEEESt5arrayIPcLm2EELi4E23TrivialOffsetCalculatorILi1EjESA_NS0_6memory12LoadWithCastILi1EEENSB_13StoreWithCastILi1EEEEEviT_T0_T2_T3_T4_T5_ --------------------------
	.section	.text._ZN2at6native27unrolled_elementwise_kernelINS0_13AUnaryFunctorIhhhNS0_17BitwiseAndFunctorIhEEEESt5arrayIPcLm2EELi4E23TrivialOffsetCalculatorILi1EjESA_NS0_6memory12LoadWithCastILi1EEENSB_13StoreWithCastILi1EEEEEviT_T0_T2_T3_T4_T5_,"ax",@progbits
	.sectioninfo	@"SHI_REGISTERS=30"
	.align	128
        .global         _ZN2at6native27unrolled_elementwise_kernelINS0_13AUnaryFunctorIhhhNS0_17BitwiseAndFunctorIhEEEESt5arrayIPcLm2EELi4E23TrivialOffsetCalculatorILi1EjESA_NS0_6memory12LoadWithCastILi1EEENSB_13StoreWithCastILi1EEEEEviT_T0_T2_T3_T4_T5_
        .type           _ZN2at6native27unrolled_elementwise_kernelINS0_13AUnaryFunctorIhhhNS0_17BitwiseAndFunctorIhEEEESt5arrayIPcLm2EELi4E23TrivialOffsetCalculatorILi1EjESA_NS0_6memory12LoadWithCastILi1EEENSB_13StoreWithCastILi1EEEEEviT_T0_T2_T3_T4_T5_,@function
        .size           _ZN2at6native27unrolled_elementwise_kernelINS0_13AUnaryFunctorIhhhNS0_17BitwiseAndFunctorIhEEEESt5arrayIPcLm2EELi4E23TrivialOffsetCalculatorILi1EjESA_NS0_6memory12LoadWithCastILi1EEENSB_13StoreWithCastILi1EEEEEviT_T0_T2_T3_T4_T5_,(.L_x_25279 - _ZN2at6native27unrolled_elementwise_kernelINS0_13AUnaryFunctorIhhhNS0_17BitwiseAndFunctorIhEEEESt5arrayIPcLm2EELi4E23TrivialOffsetCalculatorILi1EjESA_NS0_6memory12LoadWithCastILi1EEENSB_13StoreWithCastILi1EEEEEviT_T0_T2_T3_T4_T5_)
        .other          _ZN2at6native27unrolled_elementwise_kernelINS0_13AUnaryFunctorIhhhNS0_17BitwiseAndFunctorIhEEEESt5arrayIPcLm2EELi4E23TrivialOffsetCalculatorILi1EjESA_NS0_6memory12LoadWithCastILi1EEENSB_13StoreWithCastILi1EEEEEviT_T0_T2_T3_T4_T5_,@"STO_CUDA_ENTRY STV_DEFAULT"
_ZN2at6native27unrolled_elementwise_kernelINS0_13AUnaryFunctorIhhhNS0_17BitwiseAndFunctorIhEEEESt5arrayIPcLm2EELi4E23TrivialOffsetCalculatorILi1EjESA_NS0_6memory12LoadWithCastILi1EEENSB_13StoreWithCastILi1EEEEEviT_T0_T2_T3_T4_T5_:
.text._ZN2at6native27unrolled_elementwise_kernelINS0_13AUnaryFunctorIhhhNS0_17BitwiseAndFunctorIhEEEESt5arrayIPcLm2EELi4E23TrivialOffsetCalculatorILi1EjESA_NS0_6memory12LoadWithCastILi1EEENSB_13StoreWithCastILi1EEEEEviT_T0_T2_T3_T4_T5_:
        /* <DEDUP_REMOVED lines=29> */
.L_x_23919:
[----:B------:R0:W5:Y:S01]  /*01d0*/  LDG.E.U8 R27, [R4.64] ;  /* 0x00000024041b7981 */ /* 0x000162000c1e1100 */
[----:B------:R-:W-:Y:S05]  /*01e0*/  BRA `(.L_x_23921) ;  /* 0x00000dd000007947 */ /* 0x000fea0003800000 */
.L_x_23918:
        /* <DEDUP_REMOVED lines=8> */
.L_x_23923:
[----:B------:R0:W5:Y:S01]  /*0270*/  LDG.E.U8 R27, [R4.64] ;  /* 0x00000024041b7981 */ /* 0x000162000c1e1100 */
[----:B------:R-:W-:Y:S05]  /*0280*/  BRA `(.L_x_23921) ;  /* 0x00000d3000007947 */ /* 0x000fea0003800000 */
.L_x_23922:
[----:B------:R0:W5:Y:S01]  /*0290*/  LDG.E.U16 R27, [R4.64] ;  /* 0x00000024041b7981 */ /* 0x000162000c1e1500 */
[----:B------:R-:W-:Y:S05]  /*02a0*/  BRA `(.L_x_23921) ;  /* 0x00000d1000007947 */ /* 0x000fea0003800000 */
.L_x_23917:
        /* <DEDUP_REMOVED lines=10> */
.L_x_23925:
[----:B------:R-:W2:Y:S02]  /*0350*/  LDG.E.U16 R2, [R4.64] ;  /* 0x0000002404027981 */ /* 0x000ea4000c1e1500 */
[----:B--2---:R-:W-:-:S06]  /*0360*/  HADD2.F32 R2, -RZ, R2.H0_H0 ;  /* 0x20000002ff027230 */ /* 0x004fcc0000004100 */
[----:B------:R-:W0:Y:S02]  /*0370*/  F2I.S64.TRUNC R2, R2 ;  /* 0x0000000200027311 */ /* 0x000e24000020d900 */
[----:B0-----:R-:W-:Y:S01]  /*0380*/  PRMT R27, R2, 0x7610, R27 ;  /* 0x00007610021b7816 */ /* 0x001fe2000000001b */
[----:B------:R-:W-:Y:S05]  /*0390*/  BRA `(.L_x_23921) ;  /* 0x00000c2000007947 */ /* 0x000fea0003800000 */
.L_x_23924:
        /* <DEDUP_REMOVED lines=10> */
.L_x_23927:
[----:B------:R-:W2:Y:S02]  /*0440*/  LDG.E.U16 R4, [R4.64] ;  /* 0x0000002404047981 */ /* 0x000ea4000c1e1500 */
[----:B--2---:R-:W-:-:S06]  /*0450*/  HADD2.F32 R2, -RZ, R4.H0_H0 ;  /* 0x20000004ff027230 */ /* 0x004fcc0000004100 */
[----:B------:R-:W0:Y:S02]  /*0460*/  F2I.S64.TRUNC R2, R2 ;  /* 0x0000000200027311 */ /* 0x000e24000020d900 */
[----:B0-----:R-:W-:Y:S01]  /*0470*/  PRMT R27, R2, 0x7610, R27 ;  /* 0x00007610021b7816 */ /* 0x001fe2000000001b */
[----:B------:R-:W-:Y:S05]  /*0480*/  BRA `(.L_x_23921) ;  /* 0x00000b3000007947 */ /* 0x000fea0003800000 */
.L_x_23926:
[----:B------:R-:W2:Y:S02]  /*0490*/  LDG.E.64 R2, [R4.64] ;  /* 0x0000002404027981 */ /* 0x000ea4000c1e1b00 */
[----:B--2---:R-:W0:Y:S02]  /*04a0*/  F2I.S64.F64.TRUNC R2, R2 ;  /* 0x0000000200027311 */ /* 0x004e24000030d900 */
[----:B0-----:R-:W-:Y:S01]  /*04b0*/  PRMT R27, R2, 0x7610, R27 ;  /* 0x00007610021b7816 */ /* 0x001fe2000000001b */
[----:B------:R-:W-:Y:S05]  /*04c0*/  BRA `(.L_x_23921) ;  /* 0x00000af000007947 */ /* 0x000fea0003800000 */
.L_x_23916:
        /* <DEDUP_REMOVED lines=12> */
.L_x_23930:
[----:B------:R-:W2:Y:S02]  /*0590*/  LDG.E.64 R4, [R4.64] ;  /* 0x0000002404047981 */ /* 0x000ea4000c1e1b00 */
[----:B--2---:R-:W0:Y:S02]  /*05a0*/  F2I.S64.F64.TRUNC R2, R4 ;  /* 0x0000000400027311 */ /* 0x004e24000030d900 */
[----:B0-----:R-:W-:Y:S01]  /*05b0*/  PRMT R27, R2, 0x7610, R27 ;  /* 0x00007610021b7816 */ /* 0x001fe2000000001b */
[----:B------:R-:W-:Y:S05]  /*05c0*/  BRA `(.L_x_23921) ;  /* 0x000009f000007947 */ /* 0x000fea0003800000 */
.L_x_23929:
        /* <DEDUP_REMOVED lines=28> */
.L_x_23932:
        /* <DEDUP_REMOVED lines=16> */
.L_x_23931:
[----:B------:R-:W2:Y:S02]  /*0890*/  LDG.E.U16 R2, [R4.64] ;  /* 0x0000002404027981 */ /* 0x000ea4000c1e1500 */
[----:B--2---:R-:W-:-:S06]  /*08a0*/  PRMT R2, RZ, 0x5410, R2 ;  /* 0x00005410ff027816 */ /* 0x004fcc0000000002 */
[----:B------:R-:W0:Y:S02]  /*08b0*/  F2I.S64.TRUNC R2, R2 ;  /* 0x0000000200027311 */ /* 0x000e24000020d900 */
[----:B0-----:R-:W-:Y:S01]  /*08c0*/  PRMT R27, R2, 0x7610, R27 ;  /* 0x00007610021b7816 */ /* 0x001fe2000000001b */
[----:B------:R-:W-:Y:S05]  /*08d0*/  BRA `(.L_x_23921) ;  /* 0x000006e000007947 */ /* 0x000fea0003800000 */
.L_x_23928:
        /* <DEDUP_REMOVED lines=10> */
.L_x_23935:
        /* <DEDUP_REMOVED lines=21> */
.L_x_23939:
[----:B------:R-:W-:Y:S05]  /*0ad0*/  BSYNC B1 ;  /* 0x0000000000017941 */ /* 0x000fea0003800000 */
.L_x_23938:
[----:B------:R-:W-:Y:S01]  /*0ae0*/  IMAD.SHL.U32 R2, R2, 0x100000, RZ ;  /* 0x0010000002027824 */ /* 0x000fe200078e00ff */
[----:B------:R-:W-:-:S04]  /*0af0*/  LEA R3, R0, 0x3b800000, 0x17 ;  /* 0x3b80000000037811 */ /* 0x000fc800078eb8ff */
[----:B------:R-:W-:Y:S02]  /*0b00*/  LOP3.LUT R2, R3, R2, R4, 0xfe, !PT ;  /* 0x0000000203027212 */ /* 0x000fe400078efe04 */
.L_x_23937:
[----:B------:R-:W-:Y:S05]  /*0b10*/  BSYNC B0 ;  /* 0x0000000000007941 */ /* 0x000fea0003800000 */
.L_x_23936:
[----:B------:R-:W0:Y:S02]  /*0b20*/  F2I.S64.TRUNC R2, R2 ;  /* 0x0000000200027311 */ /* 0x000e24000020d900 */
[----:B0-----:R-:W-:Y:S01]  /*0b30*/  PRMT R27, R2, 0x7610, R27 ;  /* 0x00007610021b7816 */ /* 0x001fe2000000001b */
[----:B------:R-:W-:Y:S05]  /*0b40*/  BRA `(.L_x_23921) ;  /* 0x0000047000007947 */ /* 0x000fea0003800000 */
.L_x_23934:
        /* <DEDUP_REMOVED lines=21> */
.L_x_23943:
[----:B------:R-:W-:Y:S05]  /*0ca0*/  BSYNC B1 ;  /* 0x0000000000017941 */ /* 0x000fea0003800000 */
.L_x_23942:
[----:B------:R-:W-:Y:S01]  /*0cb0*/  IMAD.SHL.U32 R2, R2, 0x200000, RZ ;  /* 0x0020000002027824 */ /* 0x000fe200078e00ff */
[----:B------:R-:W-:-:S04]  /*0cc0*/  LEA R3, R0, 0x37800000, 0x17 ;  /* 0x3780000000037811 */ /* 0x000fc800078eb8ff */
[----:B------:R-:W-:Y:S02]  /*0cd0*/  LOP3.LUT R2, R3, R2, R4, 0xfe, !PT ;  /* 0x0000000203027212 */ /* 0x000fe400078efe04 */
.L_x_23941:
[----:B------:R-:W-:Y:S05]  /*0ce0*/  BSYNC B0 ;  /* 0x0000000000007941 */ /* 0x000fea0003800000 */
.L_x_23940:
[----:B------:R-:W0:Y:S02]  /*0cf0*/  F2I.S64.TRUNC R2, R2 ;  /* 0x0000000200027311 */ /* 0x000e24000020d900 */
[----:B0-----:R-:W-:Y:S01]  /*0d00*/  PRMT R27, R2, 0x7610, R27 ;  /* 0x00007610021b7816 */ /* 0x001fe2000000001b */
[----:B------:R-:W-:Y:S05]  /*0d10*/  BRA `(.L_x_23921) ;  /* 0x000002a000007947 */ /* 0x000fea0003800000 */
.L_x_23933:
        /* <DEDUP_REMOVED lines=14> */
.L_x_23947:
[----:B------:R-:W-:Y:S05]  /*0e00*/  BSYNC B0 ;  /* 0x0000000000007941 */ /* 0x000fea0003800000 */
.L_x_23946:
[----:B------:R-:W0:Y:S02]  /*0e10*/  F2I.S64.TRUNC R2, R2 ;  /* 0x0000000200027311 */ /* 0x000e24000020d900 */
[----:B0-----:R-:W-:Y:S01]  /*0e20*/  PRMT R27, R2, 0x7610, R27 ;  /* 0x00007610021b7816 */ /* 0x001fe2000000001b */
[----:B------:R-:W-:Y:S05]  /*0e30*/  BRA `(.L_x_23921) ;  /* 0x0000018000007947 */ /* 0x000fea0003800000 */
.L_x_23920:
        /* <DEDUP_REMOVED lines=21> */
.L_x_23945:
[----:B------:R0:W5:Y:S01]  /*0f90*/  LDG.E.U8 R27, [R4.64] ;  /* 0x00000024041b7981 */ /* 0x000162000c1e1100 */
[----:B------:R-:W-:Y:S05]  /*0fa0*/  BRA `(.L_x_23921) ;  /* 0x0000001000007947 */ /* 0x000fea0003800000 */
.L_x_23944:
[----:B------:R0:W5:Y:S02]  /*0fb0*/  LDG.E.U8 R27, [R4.64] ;  /* 0x00000024041b7981 */ /* 0x000164000c1e1100 */
.L_x_23921:
[----:B------:R-:W1:Y:S02]  /*0fc0*/  S2R R18, SR_TID.X ;  /* 0x0000000000127919 */ /* 0x000e640000002100 */
[----:B-1----:R-:W-:Y:S02]  /*0fd0*/  IADD3 R18, R18, 0x80, RZ ;  /* 0x0000008012127810 */ /* 0x002fe40007ffe0ff */
.L_x_23915:
[----:B-1----:R-:W-:Y:S05]  /*0fe0*/  BSYNC B6 ;  /* 0x0000000000067941 */ /* 0x002fea0003800000 */
.L_x_23914:
        /* <DEDUP_REMOVED lines=21> */
.L_x_23953:
[----:B------:R0:W5:Y:S01]  /*1140*/  LDG.E.U8 R19, [R4.64] ;  /* 0x0000002404137981 */ /* 0x000162000c1e1100 */
[----:B------:R-:W-:Y:S05]  /*1150*/  BRA `(.L_x_23955) ;  /* 0x00000dc000007947 */ /* 0x000fea0003800000 */
.L_x_23952:
        /* <DEDUP_REMOVED lines=8> */
.L_x_23957:
[----:B------:R0:W5:Y:S01]  /*11e0*/  LDG.E.U8 R19, [R4.64] ;  /* 0x0000002404137981 */ /* 0x000162000c1e1100 */
[----:B------:R-:W-:Y:S05]  /*11f0*/  BRA `(.L_x_23955) ;  /* 0x00000d2000007947 */ /* 0x000fea0003800000 */
.L_x_23956:
[----:B------:R0:W5:Y:S01]  /*1200*/  LDG.E.U16 R19, [R4.64] ;  /* 0x0000002404137981 */ /* 0x000162000c1e1500 */
[----:B------:R-:W-:Y:S05]  /*1210*/  BRA `(.L_x_23955) ;  /* 0x00000d0000007947 */ /* 0x000fea0003800000 */
.L_x_23951:
        /* <DEDUP_REMOVED lines=10> */
.L_x_23959:
[----:B------:R-:W2:Y:S02]  /*12c0*/  LDG.E.U16 R2, [R4.64] ;  /* 0x0000002404027981 */ /* 0x000ea4000c1e1500 */
[----:B--2---:R-:W-:-:S06]  /*12d0*/  HADD2.F32 R2, -RZ, R2.H0_H0 ;  /* 0x20000002ff027230 */ /* 0x004fcc0000004100 */
[----:B------:R-:W0:Y:S02]  /*12e0*/  F2I.S64.TRUNC R2, R2 ;  /* 0x0000000200027311 */ /* 0x000e24000020d900 */
[----:B0-----:R-:W-:Y:S01]  /*12f0*/  PRMT R19, R2, 0x7610, R19 ;  /* 0x0000761002137816 */ /* 0x001fe20000000013 */
[----:B------:R-:W-:Y:S05]  /*1300*/  BRA `(.L_x_23955) ;  /* 0x00000c1000007947 */ /* 0x000fea0003800000 */
.L_x_23958:
        /* <DEDUP_REMOVED lines=10> */
.L_x_23961:
[----:B------:R-:W2:Y:S02]  /*13b0*/  LDG.E.U16 R4, [R4.64] ;  /* 0x0000002404047981 */ /* 0x000ea4000c1e1500 */
[----:B--2---:R-:W-:-:S06]  /*13c0*/  HADD2.F32 R2, -RZ, R4.H0_H0 ;  /* 0x20000004ff027230 */ /* 0x004fcc0000004100 */
[----:B------:R-:W0:Y:S02]  /*13d0*/  F2I.S64.TRUNC R2, R2 ;  /* 0x0000000200027311 */ /* 0x000e24000020d900 */
[----:B0-----:R-:W-:Y:S01]  /*13e0*/  PRMT R19, R2, 0x7610, R19 ;  /* 0x0000761002137816 */ /* 0x001fe20000000013 */
[----:B------:R-:W-:Y:S05]  /*13f0*/  BRA `(.L_x_23955) ;  /* 0x00000b2000007947 */ /* 0x000fea0003800000 */
.L_x_23960:
[----:B------:R-:W2:Y:S02]  /*1400*/  LDG.E.64 R2, [R4.64] ;  /* 0x0000002404027981 */ /* 0x000ea4000c1e1b00 */
[----:B--2---:R-:W0:Y:S02]  /*1410*/  F2I.S64.F64.TRUNC R2, R2 ;  /* 0x0000000200027311 */ /* 0x004e24000030d900 */
[----:B0-----:R-:W-:Y:S01]  /*1420*/  PRMT R19, R2, 0x7610, R19 ;  /* 0x0000761002137816 */ /* 0x001fe20000000013 */
[----:B------:R-:W-:Y:S05]  /*1430*/  BRA `(.L_x_23955) ;  /* 0x00000ae000007947 */ /* 0x000fea0003800000 */
.L_x_23950:
        /* <DEDUP_REMOVED lines=12> */
.L_x_23964:
[----:B------:R-:W2:Y:S02]  /*1500*/  LDG.E.64 R4, [R4.64] ;  /* 0x0000002404047981 */ /* 0x000ea4000c1e1b00 */
[----:B--2---:R-:W0:Y:S02]  /*1510*/  F2I.S64.F64.TRUNC R2, R4 ;  /* 0x0000000400027311 */ /* 0x004e24000030d900 */
[----:B0-----:R-:W-:Y:S01]  /*1520*/  PRMT R19, R2, 0x7610, R19 ;  /* 0x0000761002137816 */ /* 0x001fe20000000013 */
[----:B------:R-:W-:Y:S05]  /*1530*/  BRA `(.L_x_23955) ;  /* 0x000009e000007947 */ /* 0x000fea0003800000 */
.L_x_23963:
        /* <DEDUP_REMOVED lines=28> */
.L_x_23966:
        /* <DEDUP_REMOVED lines=15> */
.L_x_23965:
[----:B------:R-:W2:Y:S02]  /*17f0*/  LDG.E.U16 R2, [R4.64] ;  /* 0x0000002404027981 */ /* 0x000ea4000c1e1500 */
[----:B--2---:R-:W-:-:S06]  /*1800*/  PRMT R2, RZ, 0x5410, R2 ;  /* 0x00005410ff027816 */ /* 0x004fcc0000000002 */
[----:B------:R-:W0:Y:S02]  /*1810*/  F2I.S64.TRUNC R2, R2 ;  /* 0x0000000200027311 */ /* 0x000e24000020d900 */
[----:B0-----:R-:W-:Y:S01]  /*1820*/  PRMT R19, R2, 0x7610, R19 ;  /* 0x0000761002137816 */ /* 0x001fe20000000013 */
[----:B------:R-:W-:Y:S05]  /*1830*/  BRA `(.L_x_23955) ;  /* 0x000006e000007947 */ /* 0x000fea0003800000 */
.L_x_23962:
        /* <DEDUP_REMOVED lines=10> */
.L_x_23969:
        /* <DEDUP_REMOVED lines=21> */
.L_x_23973:
[----:B------:R-:W-:Y:S05]  /*1a30*/  BSYNC B1 ;  /* 0x0000000000017941 */ /* 0x000fea0003800000 */
.L_x_23972:
[----:B------:R-:W-:Y:S01]  /*1a40*/  IMAD.SHL.U32 R2, R2, 0x100000, RZ ;  /* 0x0010000002027824 */ /* 0x000fe200078e00ff */
[----:B------:R-:W-:-:S04]  /*1a50*/  LEA R3, R0, 0x3b800000, 0x17 ;  /* 0x3b80000000037811 */ /* 0x000fc800078eb8ff */
[----:B------:R-:W-:Y:S02]  /*1a60*/  LOP3.LUT R2, R3, R2, R4, 0xfe, !PT ;  /* 0x0000000203027212 */ /* 0x000fe400078efe04 */
.L_x_23971:
[----:B------:R-:W-:Y:S05]  /*1a70*/  BSYNC B0 ;  /* 0x0000000000007941 */ /* 0x000fea0003800000 */
.L_x_23970:
[----:B------:R-:W0:Y:S02]  /*1a80*/  F2I.S64.TRUNC R2, R2 ;  /* 0x0000000200027311 */ /* 0x000e24000020d900 */
[----:B0-----:R-:W-:Y:S01]  /*1a90*/  PRMT R19, R2, 0x7610, R19 ;  /* 0x0000761002137816 */ /* 0x001fe20000000013 */
[----:B------:R-:W-:Y:S05]  /*1aa0*/  BRA `(.L_x_23955) ;  /* 0x0000047000007947 */ /* 0x000fea0003800000 */
.L_x_23968:
        /* <DEDUP_REMOVED lines=21> */
.L_x_23977:
[----:B------:R-:W-:Y:S05]  /*1c00*/  BSYNC B1 ;  /* 0x0000000000017941 */ /* 0x000fea0003800000 */
.L_x_23976:
[----:B------:R-:W-:Y:S01]  /*1c10*/  IMAD.SHL.U32 R2, R2, 0x200000, RZ ;  /* 0x0020000002027824 */ /* 0x000fe200078e00ff */
[----:B------:R-:W-:-:S04]  /*1c20*/  LEA R3, R0, 0x37800000, 0x17 ;  /* 0x3780000000037811 */ /* 0x000fc800078eb8ff */
[----:B------:R-:W-:Y:S02]  /*1c30*/  LOP3.LUT R2, R3, R2, R4, 0xfe, !PT ;  /* 0x0000000203027212 */ /* 0x000fe400078efe04 */
.L_x_23975:
[----:B------:R-:W-:Y:S05]  /*1c40*/  BSYNC B0 ;  /* 0x0000000000007941 */ /* 0x000fea0003800000 */
.L_x_23974:
[----:B------:R-:W0:Y:S02]  /*1c50*/  F2I.S64.TRUNC R2, R2 ;  /* 0x0000000200027311 */ /* 0x000e24000020d900 */
[----:B0-----:R-:W-:Y:S01]  /*1c60*/  PRMT R19, R2, 0x7610, R19 ;  /* 0x0000761002137816 */ /* 0x001fe20000000013 */
[----:B------:R-:W-:Y:S05]  /*1c70*/  BRA `(.L_x_23955) ;  /* 0x000002a000007947 */ /* 0x000fea0003800000 */
.L_x_23967:
        /* <DEDUP_REMOVED lines=14> */
.L_x_23981:
[----:B------:R-:W-:Y:S05]  /*1d60*/  BSYNC B0 ;  /* 0x0000000000007941 */ /* 0x000fea0003800000 */
.L_x_23980:
[----:B------:R-:W0:Y:S02]  /*1d70*/  F2I.S64.TRUNC R2, R2 ;  /* 0x0000000200027311 */ /* 0x000e24000020d900 */
[----:B0-----:R-:W-:Y:S01]  /*1d80*/  PRMT R19, R2, 0x7610, R19 ;  /* 0x0000761002137816 */ /* 0x001fe20000000013 */
[----:B------:R-:W-:Y:S05]  /*1d90*/  BRA `(.L_x_23955) ;  /* 0x0000018000007947 */ /* 0x000fea0003800000 */
.L_x_23954:
        /* <DEDUP_REMOVED lines=21> */
.L_x_23979:
[----:B------:R0:W5:Y:S01]  /*1ef0*/  LDG.E.U8 R19, [R4.64] ;  /* 0x0000002404137981 */ /* 0x000162000c1e1100 */
[----:B------:R-:W-:Y:S05]  /*1f00*/  BRA `(.L_x_23955) ;  /* 0x0000001000007947 */ /* 0x000fea0003800000 */
.L_x_23978:
[----:B------:R0:W5:Y:S02]  /*1f10*/  LDG.E.U8 R19, [R4.64] ;  /* 0x0000002404137981 */ /* 0x000164000c1e1100 */
.L_x_23955:
[----:B------:R-:W-:-:S03]  /*1f20*/  IADD3 R18, R18, 0x80, RZ ;  /* 0x0000008012127810 */ /* 0x000fc60007ffe0ff */
.L_x_23949:
[----:B------:R-:W-:Y:S05]  /*1f30*/  BSYNC B6 ;  /* 0x0000000000067941 */ /* 0x000fea0003800000 */
.L_x_23948:
        /* <DEDUP_REMOVED lines=23> */
.L_x_23987:
[----:B------:R0:W5:Y:S01]  /*20b0*/  LDG.E.U8 R25, [R4.64] ;  /* 0x0000002404197981 */ /* 0x000162000c1e1100 */
[----:B------:R-:W-:Y:S05]  /*20c0*/  BRA `(.L_x_23989) ;  /* 0x00000dc000007947 */ /* 0x000fea0003800000 */
.L_x_23986:
        /* <DEDUP_REMOVED lines=8> */
.L_x_23991:
[----:B------:R0:W5:Y:S01]  /*2150*/  LDG.E.U8 R25, [R4.64] ;  /* 0x0000002404197981 */ /* 0x000162000c1e1100 */
[----:B------:R-:W-:Y:S05]  /*2160*/  BRA `(.L_x_23989) ;  /* 0x00000d2000007947 */ /* 0x000fea0003800000 */
.L_x_23990:
[----:B------:R0:W5:Y:S01]  /*2170*/  LDG.E.U16 R25, [R4.64] ;  /* 0x0000002404197981 */ /* 0x000162000c1e1500 */
[----:B------:R-:W-:Y:S05]  /*2180*/  BRA `(.L_x_23989) ;  /* 0x00000d0000007947 */ /* 0x000fea0003800000 */
.L_x_23985:
        /* <DEDUP_REMOVED lines=10> */
.L_x_23993:
[----:B------:R-:W2:Y:S02]  /*2230*/  LDG.E.U16 R2, [R4.64] ;  /* 0x0000002404027981 */ /* 0x000ea4000c1e1500 */
[----:B--2---:R-:W-:-:S06]  /*2240*/  HADD2.F32 R2, -RZ, R2.H0_H0 ;  /* 0x20000002ff027230 */ /* 0x004fcc0000004100 */
[----:B------:R-:W0:Y:S02]  /*2250*/  F2I.S64.TRUNC R2, R2 ;  /* 0x0000000200027311 */ /* 0x000e24000020d900 */
[----:B0-----:R-:W-:Y:S01]  /*2260*/  PRMT R25, R2, 0x7610, R25 ;  /* 0x0000761002197816 */ /* 0x001fe20000000019 */
[----:B------:R-:W-:Y:S05]  /*2270*/  BRA `(.L_x_23989) ;  /* 0x00000c1000007947 */ /* 0x000fea0003800000 */
.L_x_23992:
        /* <DEDUP_REMOVED lines=10> */
.L_x_23995:
[----:B------:R-:W2:Y:S02]  /*2320*/  LDG.E.U16 R4, [R4.64] ;  /* 0x0000002404047981 */ /* 0x000ea4000c1e1500 */
[----:B--2---:R-:W-:-:S06]  /*2330*/  HADD2.F32 R2, -RZ, R4.H0_H0 ;  /* 0x20000004ff027230 */ /* 0x004fcc0000004100 */
[----:B------:R-:W0:Y:S02]  /*2340*/  F2I.S64.TRUNC R2, R2 ;  /* 0x0000000200027311 */ /* 0x000e24000020d900 */
[----:B0-----:R-:W-:Y:S01]  /*2350*/  PRMT R25, R2, 0x7610, R25 ;  /* 0x0000761002197816 */ /* 0x001fe20000000019 */
[----:B------:R-:W-:Y:S05]  /*2360*/  BRA `(.L_x_23989) ;  /* 0x00000b2000007947 */ /* 0x000fea0003800000 */
.L_x_23994:
[----:B------:R-:W2:Y:S02]  /*2370*/  LDG.E.64 R2, [R4.64] ;  /* 0x0000002404027981 */ /* 0x000ea4000c1e1b00 */
[----:B--2---:R-:W0:Y:S02]  /*2380*/  F2I.S64.F64.TRUNC R2, R2 ;  /* 0x0000000200027311 */ /* 0x004e24000030d900 */
[----:B0-----:R-:W-:Y:S01]  /*2390*/  PRMT R25, R2, 0x7610, R25 ;  /* 0x0000761002197816 */ /* 0x001fe20000000019 */
[----:B------:R-:W-:Y:S05]  /*23a0*/  BRA `(.L_x_23989) ;  /* 0x00000ae000007947 */ /* 0x000fea0003800000 */
.L_x_23984:
        /* <DEDUP_REMOVED lines=12> */
.L_x_23998:
[----:B------:R-:W2:Y:S02]  /*2470*/  LDG.E.64 R4, [R4.64] ;  /* 0x0000002404047981 */ /* 0x000ea4000c1e1b00 */
[----:B--2---:R-:W0:Y:S02]  /*2480*/  F2I.S64.F64.TRUNC R2, R4 ;  /* 0x0000000400027311 */ /* 0x004e24000030d900 */
[----:B0-----:R-:W-:Y:S01]  /*2490*/  PRMT R25, R2, 0x7610, R25 ;  /* 0x0000761002197816 */ /* 0x001fe20000000019 */
[----:B------:R-:W-:Y:S05]  /*24a0*/  BRA `(.L_x_23989) ;  /* 0x000009e000007947 */ /* 0x000fea0003800000 */
.L_x_23997:
        /* <DEDUP_REMOVED lines=28> */
.L_x_24000:
        /* <DEDUP_REMOVED lines=15> */
.L_x_23999:
[----:B------:R-:W2:Y:S02]  /*2760*/  LDG.E.U16 R2, [R4.64] ;  /* 0x0000002404027981 */ /* 0x000ea4000c1e1500 */
[----:B--2---:R-:W-:-:S06]  /*2770*/  PRMT R2, RZ, 0x5410, R2 ;  /* 0x00005410ff027816 */ /* 0x004fcc0000000002 */
[----:B------:R-:W0:Y:S02]  /*2780*/  F2I.S64.TRUNC R2, R2 ;  /* 0x0000000200027311 */ /* 0x000e24000020d900 */
[----:B0-----:R-:W-:Y:S01]  /*2790*/  PRMT R25, R2, 0x7610, R25 ;  /* 0x0000761002197816 */ /* 0x001fe20000000019 */
[----:B------:R-:W-:Y:S05]  /*27a0*/  BRA `(.L_x_23989) ;  /* 0x000006e000007947 */ /* 0x000fea0003800000 */
.L_x_23996:
        /* <DEDUP_REMOVED lines=10> */
.L_x_24003:
        /* <DEDUP_REMOVED lines=21> */
.L_x_24007:
[----:B------:R-:W-:Y:S05]  /*29a0*/  BSYNC B1 ;  /* 0x0000000000017941 */ /* 0x000fea0003800000 */
.L_x_24006:
[----:B------:R-:W-:Y:S01]  /*29b0*/  IMAD.SHL.U32 R2, R2, 0x100000, RZ ;  /* 0x0010000002027824 */ /* 0x000fe200078e00ff */
[----:B------:R-:W-:-:S04]  /*29c0*/  LEA R3, R0, 0x3b800000, 0x17 ;  /* 0x3b80000000037811 */ /* 0x000fc800078eb8ff */
[----:B------:R-:W-:Y:S02]  /*29d0*/  LOP3.LUT R2, R3, R2, R4, 0xfe, !PT ;  /* 0x0000000203027212 */ /* 0x000fe400078efe04 */
.L_x_24005:
[----:B------:R-:W-:Y:S05]  /*29e0*/  BSYNC B0 ;  /* 0x0000000000007941 */ /* 0x000fea0003800000 */
.L_x_24004:
[----:B------:R-:W0:Y:S02]  /*29f0*/  F2I.S64.TRUNC R2, R2 ;  /* 0x0000000200027311 */ /* 0x000e24000020d900 */
[----:B0-----:R-:W-:Y:S01]  /*2a00*/  PRMT R25, R2, 0x7610, R25 ;  /* 0x0000761002197816 */ /* 0x001fe20000000019 */
[----:B------:R-:W-:Y:S05]  /*2a10*/  BRA `(.L_x_23989) ;  /* 0x0000047000007947 */ /* 0x000fea0003800000 */
.L_x_24002:
        /* <DEDUP_REMOVED lines=21> */
.L_x_24011:
[----:B------:R-:W-:Y:S05]  /*2b70*/  BSYNC B1 ;  /* 0x0000000000017941 */ /* 0x000fea0003800000 */
.L_x_24010:
[----:B------:R-:W-:Y:S01]  /*2b80*/  IMAD.SHL.U32 R2, R2, 0x200000, RZ ;  /* 0x0020000002027824 */ /* 0x000fe200078e00ff */
[----:B------:R-:W-:-:S04]  /*2b90*/  LEA R3, R0, 0x37800000, 0x17 ;  /* 0x3780000000037811 */ /* 0x000fc800078eb8ff */
[----:B------:R-:W-:Y:S02]  /*2ba0*/  LOP3.LUT R2, R3, R2, R4, 0xfe, !PT ;  /* 0x0000000203027212 */ /* 0x000fe400078efe04 */
.L_x_24009:
[----:B------:R-:W-:Y:S05]  /*2bb0*/  BSYNC B0 ;  /* 0x0000000000007941 */ /* 0x000fea0003800000 */
.L_x_24008:
[----:B------:R-:W0:Y:S02]  /*2bc0*/  F2I.S64.TRUNC R2, R2 ;  /* 0x0000000200027311 */ /* 0x000e24000020d900 */
[----:B0-----:R-:W-:Y:S01]  /*2bd0*/  PRMT R25, R2, 0x7610, R25 ;  /* 0x0000761002197816 */ /* 0x001fe20000000019 */
[----:B------:R-:W-:Y:S05]  /*2be0*/  BRA `(.L_x_23989) ;  /* 0x000002a000007947 */ /* 0x000fea0003800000 */
.L_x_24001:
        /* <DEDUP_REMOVED lines=14> */
.L_x_24015:
[----:B------:R-:W-:Y:S05]  /*2cd0*/  BSYNC B0 ;  /* 0x0000000000007941 */ /* 0x000fea0003800000 */
.L_x_24014:
[----:B------:R-:W0:Y:S02]  /*2ce0*/  F2I.S64.TRUNC R2, R2 ;  /* 0x0000000200027311 */ /* 0x000e24000020d900 */
[----:B0-----:R-:W-:Y:S01]  /*2cf0*/  PRMT R25, R2, 0x7610, R25 ;  /* 0x0000761002197816 */ /* 0x001fe20000000019 */
[----:B------:R-:W-:Y:S05]  /*2d00*/  BRA `(.L_x_23989) ;  /* 0x0000018000007947 */ /* 0x000fea0003800000 */
.L_x_23988:
        /* <DEDUP_REMOVED lines=21> */
.L_x_24013:
[----:B------:R0:W5:Y:S01]  /*2e60*/  LDG.E.U8 R25, [R4.64] ;  /* 0x0000002404197981 */ /* 0x000162000c1e1100 */
[----:B------:R-:W-:Y:S05]  /*2e70*/  BRA `(.L_x_23989) ;  /* 0x0000001000007947 */ /* 0x000fea0003800000 */
.L_x_24012:
[----:B------:R0:W5:Y:S02]  /*2e80*/  LDG.E.U8 R25, [R4.64] ;  /* 0x0000002404197981 */ /* 0x000164000c1e1100 */
.L_x_23989:
[----:B------:R-:W-:-:S03]  /*2e90*/  IADD3 R18, R18, 0x80, RZ ;  /* 0x0000008012127810 */ /* 0x000fc60007ffe0ff */
.L_x_23983:
[----:B------:R-:W-:Y:S05]  /*2ea0*/  BSYNC B6 ;  /* 0x0000000000067941 */ /* 0x000fea0003800000 */
.L_x_23982:
        /* <DEDUP_REMOVED lines=21> */
.L_x_24021:
[----:B------:R0:W5:Y:S01]  /*3000*/  LDG.E.U8 R23, [R4.64] ;  /* 0x0000002404177981 */ /* 0x000162000c1e1100 */
[----:B------:R-:W-:Y:S05]  /*3010*/  BRA `(.L_x_24017) ;  /* 0x00000db000007947 */ /* 0x000fea0003800000 */
.L_x_24020:
        /* <DEDUP_REMOVED lines=8> */
.L_x_24024:
[----:B------:R0:W5:Y:S01]  /*30a0*/  LDG.E.U8 R23, [R4.64] ;  /* 0x0000002404177981 */ /* 0x000162000c1e1100 */
[----:B------:R-:W-:Y:S05]  /*30b0*/  BRA `(.L_x_24017) ;  /* 0x00000d1000007947 */ /* 0x000fea0003800000 */
.L_x_24023:
[----:B------:R0:W5:Y:S01]  /*30c0*/  LDG.E.U16 R23, [R4.64] ;  /* 0x0000002404177981 */ /* 0x000162000c1e1500 */
[----:B------:R-:W-:Y:S05]  /*30d0*/  BRA `(.L_x_24017) ;  /* 0x00000cf000007947 */ /* 0x000fea0003800000 */
.L_x_24019:
        /* <DEDUP_REMOVED lines=10> */
.L_x_24026:
[----:B------:R-:W2:Y:S02]  /*3180*/  LDG.E.U16 R2, [R4.64] ;  /* 0x0000002404027981 */ /* 0x000ea4000c1e1500 */
[----:B--2---:R-:W-:-:S06]  /*3190*/  HADD2.F32 R2, -RZ, R2.H0_H0 ;  /* 0x20000002ff027230 */ /* 0x004fcc0000004100 */
[----:B------:R-:W0:Y:S02]  /*31a0*/  F2I.S64.TRUNC R2, R2 ;  /* 0x0000000200027311 */ /* 0x000e24000020d900 */
[----:B0-----:R-:W-:Y:S01]  /*31b0*/  PRMT R23, R2, 0x7610, R23 ;  /* 0x0000761002177816 */ /* 0x001fe20000000017 */
[----:B------:R-:W-:Y:S05]  /*31c0*/  BRA `(.L_x_24017) ;  /* 0x00000c0000007947 */ /* 0x000fea0003800000 */
.L_x_24025:
        /* <DEDUP_REMOVED lines=10> */
.L_x_24028:
[----:B------:R-:W2:Y:S02]  /*3270*/  LDG.E.U16 R4, [R4.64] ;  /* 0x0000002404047981 */ /* 0x000ea4000c1e1500 */
[----:B--2---:R-:W-:-:S06]  /*3280*/  HADD2.F32 R2, -RZ, R4.H0_H0 ;  /* 0x20000004ff027230 */ /* 0x004fcc0000004100 */
[----:B------:R-:W0:Y:S02]  /*3290*/  F2I.S64.TRUNC R2, R2 ;  /* 0x0000000200027311 */ /* 0x000e24000020d900 */
[----:B0-----:R-:W-:Y:S01]  /*32a0*/  PRMT R23, R2, 0x7610, R23 ;  /* 0x0000761002177816 */ /* 0x001fe20000000017 */
[----:B------:R-:W-:Y:S05]  /*32b0*/  BRA `(.L_x_24017) ;  /* 0x00000b1000007947 */ /* 0x000fea0003800000 */
.L_x_24027:
[----:B------:R-:W2:Y:S02]  /*32c0*/  LDG.E.64 R2, [R4.64] ;  /* 0x0000002404027981 */ /* 0x000ea4000c1e1b00 */
[----:B--2---:R-:W0:Y:S02]  /*32d0*/  F2I.S64.F64.TRUNC R2, R2 ;  /* 0x0000000200027311 */ /* 0x004e24000030d900 */
[----:B0-----:R-:W-:Y:S01]  /*32e0*/  PRMT R23, R2, 0x7610, R23 ;  /* 0x0000761002177816 */ /* 0x001fe20000000017 */
[----:B------:R-:W-:Y:S05]  /*32f0*/  BRA `(.L_x_24017) ;  /* 0x00000ad000007947 */ /* 0x000fea0003800000 */
.L_x_24018:
        /* <DEDUP_REMOVED lines=12> */
.L_x_24031:
[----:B------:R-:W2:Y:S02]  /*33c0*/  LDG.E.64 R4, [R4.64] ;  /* 0x0000002404047981 */ /* 0x000ea4000c1e1b00 */
[----:B--2---:R-:W0:Y:S02]  /*33d0*/  F2I.S64.F64.TRUNC R2, R4 ;  /* 0x0000000400027311 */ /* 0x004e24000030d900 */
[----:B0-----:R-:W-:Y:S01]  /*33e0*/  PRMT R23, R2, 0x7610, R23 ;  /* 0x0000761002177816 */ /* 0x001fe20000000017 */
[----:B------:R-:W-:Y:S05]  /*33f0*/  BRA `(.L_x_24017) ;  /* 0x000009d000007947 */ /* 0x000fea0003800000 */
.L_x_24030:
        /* <DEDUP_REMOVED lines=28> */
.L_x_24033:
        /* <DEDUP_REMOVED lines=15> */
.L_x_24032:
[----:B------:R-:W2:Y:S02]  /*36b0*/  LDG.E.U16 R2, [R4.64] ;  /* 0x0000002404027981 */ /* 0x000ea4000c1e1500 */
[----:B--2---:R-:W-:-:S06]  /*36c0*/  PRMT R2, RZ, 0x5410, R2 ;  /* 0x00005410ff027816 */ /* 0x004fcc0000000002 */
[----:B------:R-:W0:Y:S02]  /*36d0*/  F2I.S64.TRUNC R2, R2 ;  /* 0x0000000200027311 */ /* 0x000e24000020d900 */
[----:B0-----:R-:W-:Y:S01]  /*36e0*/  PRMT R23, R2, 0x7610, R23 ;  /* 0x0000761002177816 */ /* 0x001fe20000000017 */
[----:B------:R-:W-:Y:S05]  /*36f0*/  BRA `(.L_x_24017) ;  /* 0x000006d000007947 */ /* 0x000fea0003800000 */
.L_x_24029:
        /* <DEDUP_REMOVED lines=10> */
.L_x_24036:
        /* <DEDUP_REMOVED lines=21> */
.L_x_24040:
[----:B------:R-:W-:Y:S05]  /*38f0*/  BSYNC B1 ;  /* 0x0000000000017941 */ /* 0x000fea0003800000 */
.L_x_24039:
[----:B------:R-:W-:Y:S01]  /*3900*/  IMAD.SHL.U32 R2, R2, 0x100000, RZ ;  /* 0x0010000002027824 */ /* 0x000fe200078e00ff */
[----:B------:R-:W-:-:S04]  /*3910*/  LEA R3, R0, 0x3b800000, 0x17 ;  /* 0x3b80000000037811 */ /* 0x000fc800078eb8ff */
[----:B------:R-:W-:Y:S02]  /*3920*/  LOP3.LUT R2, R3, R2, R4, 0xfe, !PT ;  /* 0x0000000203027212 */ /* 0x000fe400078efe04 */
.L_x_24038:
[----:B------:R-:W-:Y:S05]  /*3930*/  BSYNC B0 ;  /* 0x0000000000007941 */ /* 0x000fea0003800000 */
.L_x_24037:
[----:B------:R-:W0:Y:S02]  /*3940*/  F2I.S64.TRUNC R2, R2 ;  /* 0x0000000200027311 */ /* 0x000e24000020d900 */
[----:B0-----:R-:W-:Y:S01]  /*3950*/  PRMT R23, R2, 0x7610, R23 ;  /* 0x0000761002177816 */ /* 0x001fe20000000017 */
[----:B------:R-:W-:Y:S05]  /*3960*/  BRA `(.L_x_24017) ;  /* 0x0000046000007947 */ /* 0x000fea0003800000 */
.L_x_24035:
        /* <DEDUP_REMOVED lines=21> */
.L_x_24044:
[----:B------:R-:W-:Y:S05]  /*3ac0*/  BSYNC B1 ;  /* 0x0000000000017941 */ /* 0x000fea0003800000 */
.L_x_24043:
[----:B------:R-:W-:Y:S01]  /*3ad0*/  IMAD.SHL.U32 R2, R2, 0x200000, RZ ;  /* 0x0020000002027824 */ /* 0x000fe200078e00ff */
[----:B------:R-:W-:-:S04]  /*3ae0*/  LEA R3, R0, 0x37800000, 0x17 ;  /* 0x3780000000037811 */ /* 0x000fc800078eb8ff */
[----:B------:R-:W-:Y:S02]  /*3af0*/  LOP3.LUT R2, R3, R2, R4, 0xfe, !PT ;  /* 0x0000000203027212 */ /* 0x000fe400078efe04 */
.L_x_24042:
[----:B------:R-:W-:Y:S05]  /*3b00*/  BSYNC B0 ;  /* 0x0000000000007941 */ /* 0x000fea0003800000 */
.L_x_24041:
[----:B------:R-:W0:Y:S02]  /*3b10*/  F2I.S64.TRUNC R2, R2 ;  /* 0x0000000200027311 */ /* 0x000e24000020d900 */
[----:B0-----:R-:W-:Y:S01]  /*3b20*/  PRMT R23, R2, 0x7610, R23 ;  /* 0x0000761002177816 */ /* 0x001fe20000000017 */
[----:B------:R-:W-:Y:S05]  /*3b30*/  BRA `(.L_x_24017) ;  /* 0x0000029000007947 */ /* 0x000fea0003800000 */
.L_x_24034:
        /* <DEDUP_REMOVED lines=14> */
.L_x_24048:
[----:B------:R-:W-:Y:S05]  /*3c20*/  BSYNC B0 ;  /* 0x0000000000007941 */ /* 0x000fea0003800000 */
.L_x_24047:
[----:B------:R-:W0:Y:S02]  /*3c30*/  F2I.S64.TRUNC R2, R2 ;  /* 0x0000000200027311 */ /* 0x000e24000020d900 */
[----:B0-----:R-:W-:Y:S01]  /*3c40*/  PRMT R23, R2, 0x7610, R23 ;  /* 0x0000761002177816 */ /* 0x001fe20000000017 */
[----:B------:R-:W-:Y:S05]  /*3c50*/  BRA `(.L_x_24017) ;  /* 0x0000017000007947 */ /* 0x000fea0003800000 */
.L_x_24022:
        /* <DEDUP_REMOVED lines=20> */
.L_x_24046:
[----:B------:R0:W5:Y:S01]  /*3da0*/  LDG.E.U8 R23, [R4.64] ;  /* 0x0000002404177981 */ /* 0x000162000c1e1100 */
[----:B------:R-:W-:Y:S05]  /*3db0*/  BRA `(.L_x_24017) ;  /* 0x0000001000007947 */ /* 0x000fea0003800000 */
.L_x_24045:
[----:B------:R0:W5:Y:S02]  /*3dc0*/  LDG.E.U8 R23, [R4.64] ;  /* 0x0000002404177981 */ /* 0x000164000c1e1100 */
.L_x_24017:
[----:B------:R-:W-:Y:S05]  /*3dd0*/  BSYNC B6 ;  /* 0x0000000000067941 */ /* 0x000fea0003800000 */
.L_x_24016:
        /* <DEDUP_REMOVED lines=28> */
.L_x_24054:
[----:B------:R0:W-:Y:S01]  /*3fa0*/  STG.E.U8 [R2.64], R5 ;  /* 0x0000000502007986 */ /* 0x0001e2000c101124 */
[----:B------:R-:W-:Y:S05]  /*3fb0*/  BRA `(.L_x_24050) ;  /* 0x00000e9000007947 */ /* 0x000fea0003800000 */
.L_x_24053:
        /* <DEDUP_REMOVED lines=10> */
.L_x_24057:
[----:B------:R-:W-:-:S05]  /*4060*/  LOP3.LUT R5, R5, 0xff, RZ, 0xc0, !PT ;  /* 0x000000ff05057812 */ /* 0x000fca00078ec0ff */
[----:B------:R0:W-:Y:S01]  /*4070*/  STG.E [R2.64], R5 ;  /* 0x0000000502007986 */ /* 0x0001e2000c101924 */
[----:B------:R-:W-:Y:S05]  /*4080*/  BRA `(.L_x_24050) ;  /* 0x00000dc000007947 */ /* 0x000fea0003800000 */
.L_x_24056:
[----:B------:R-:W-:-:S05]  /*4090*/  LOP3.LUT R5, R5, 0xff, RZ, 0xc0, !PT ;  /* 0x000000ff05057812 */ /* 0x000fca00078ec0ff */
[----:B------:R0:W-:Y:S01]  /*40a0*/  STG.E.U16 [R2.64], R5 ;  /* 0x0000000502007986 */ /* 0x0001e2000c101524 */
[----:B------:R-:W-:Y:S05]  /*40b0*/  BRA `(.L_x_24050) ;  /* 0x00000d9000007947 */ /* 0x000fea0003800000 */
.L_x_24052:
        /* <DEDUP_REMOVED lines=10> */
.L_x_24059:
[----:B------:R-:W-:-:S04]  /*4160*/  LOP3.LUT R5, R5, 0xff, RZ, 0xc0, !PT ;  /* 0x000000ff05057812 */ /* 0x000fc800078ec0ff */
[----:B------:R-:W0:Y:S02]  /*4170*/  I2F.U16 R0, R5 ;  /* 0x0000000500007306 */ /* 0x000e240000101000 */
[----:B0-----:R-:W-:-:S05]  /*4180*/  F2FP.PACK_AB R0, RZ, R0 ;  /* 0x00000000ff00723e */ /* 0x001fca00000000ff */
[----:B------:R0:W-:Y:S01]  /*4190*/  STG.E.U16 [R2.64], R0 ;  /* 0x0000000002007986 */ /* 0x0001e2000c101524 */
[----:B------:R-:W-:Y:S05]  /*41a0*/  BRA `(.L_x_24050) ;  /* 0x00000ca000007947 */ /* 0x000fea0003800000 */
.L_x_24058:
        /* <DEDUP_REMOVED lines=11> */
.L_x_24061:
[----:B------:R-:W-:-:S06]  /*4260*/  LOP3.LUT R5, R5, 0xff, RZ, 0xc0, !PT ;  /* 0x000000ff05057812 */ /* 0x000fcc00078ec0ff */
[----:B------:R-:W0:Y:S02]  /*4270*/  I2F.U16 R5, R5 ;  /* 0x0000000500057306 */ /* 0x000e240000101000 */
[----:B0-----:R-:W-:-:S04]  /*4280*/  F2FP.PACK_AB R5, RZ, R5 ;  /* 0x00000005ff05723e */ /* 0x001fc800000000ff */
[----:B------:R-:W-:-:S05]  /*4290*/  PRMT R5, R5, 0x5410, RZ ;  /* 0x0000541005057816 */ /* 0x000fca00000000ff */
[----:B------:R0:W-:Y:S01]  /*42a0*/  STG.E [R2.64], R5 ;  /* 0x0000000502007986 */ /* 0x0001e2000c101924 */
[----:B------:R-:W-:Y:S05]  /*42b0*/  BRA `(.L_x_24050) ;  /* 0x00000b9000007947 */ /* 0x000fea0003800000 */
.L_x_24060:
[----:B------:R-:W-:-:S06]  /*42c0*/  LOP3.LUT R5, R5, 0xff, RZ, 0xc0, !PT ;  /* 0x000000ff05057812 */ /* 0x000fcc00078ec0ff */
[----:B------:R-:W0:Y:S02]  /*42d0*/  I2F.F64.U16 R4, R5 ;  /* 0x0000000500047312 */ /* 0x000e240000101800 */
[----:B0-----:R0:W-:Y:S01]  /*42e0*/  STG.E.64 [R2.64], R4 ;  /* 0x0000000402007986 */ /* 0x0011e2000c101b24 */
[----:B------:R-:W-:Y:S05]  /*42f0*/  BRA `(.L_x_24050) ;  /* 0x00000b5000007947 */ /* 0x000fea0003800000 */
.L_x_24051:
        /* <DEDUP_REMOVED lines=12> */
.L_x_24064:
[----:B------:R-:W-:Y:S01]  /*43c0*/  LOP3.LUT R5, R5, 0xff, RZ, 0xc0, !PT ;  /* 0x000000ff05057812 */ /* 0x000fe200078ec0ff */
[----:B------:R-:W-:-:S05]  /*43d0*/  CS2R R6, SRZ ;  /* 0x0000000000067805 */ /* 0x000fca000001ff00 */
[----:B------:R-:W0:Y:S02]  /*43e0*/  I2F.F64.U16 R4, R5 ;  /* 0x0000000500047312 */ /* 0x000e240000101800 */
[----:B0-----:R0:W-:Y:S01]  /*43f0*/  STG.E.128 [R2.64], R4 ;  /* 0x0000000402007986 */ /* 0x0011e2000c101d24 */
[----:B------:R-:W-:Y:S05]  /*4400*/  BRA `(.L_x_24050) ;  /* 0x00000a4000007947 */ /* 0x000fea0003800000 */
.L_x_24063:
        /* <DEDUP_REMOVED lines=22> */
.L_x_24068:
[----:B------:R-:W-:Y:S05]  /*4570*/  BSYNC B0 ;  /* 0x0000000000007941 */ /* 0x000fea0003800000 */
.L_x_24067:
[----:B------:R-:W-:-:S05]  /*4580*/  LOP3.LUT R5, R0, R5, RZ, 0xfc, !PT ;  /* 0x0000000500057212 */ /* 0x000fca00078efcff */
[----:B------:R0:W-:Y:S01]  /*4590*/  STG.E.U8 [R2.64], R5 ;  /* 0x0000000502007986 */ /* 0x0001e2000c101124 */
[----:B------:R-:W-:Y:S05]  /*45a0*/  BRA `(.L_x_24050) ;  /* 0x000008a000007947 */ /* 0x000fea0003800000 */
.L_x_24066:
        /* <DEDUP_REMOVED lines=14> */
.L_x_24070:
[----:B------:R-:W-:Y:S01]  /*4690*/  IMAD.MOV.U32 R0, RZ, RZ, 0x7f ;  /* 0x0000007fff007424 */ /* 0x000fe200078e00ff */
[----:B------:R-:W-:-:S04]  /*46a0*/  ISETP.GT.U32.AND P0, PT, R4, 0x7f800000, PT ;  /* 0x7f8000000400780c */ /* 0x000fc80003f04070 */
[----:B------:R-:W-:-:S04]  /*46b0*/  SEL R0, R0, 0x7c, P0 ;  /* 0x0000007c00007807 */ /* 0x000fc80000000000 */
.L_x_24071:
[----:B------:R-:W-:Y:S05]  /*46c0*/  BSYNC B0 ;  /* 0x0000000000007941 */ /* 0x000fea0003800000 */
.L_x_24069:
[----:B------:R-:W-:-:S04]  /*46d0*/  LOP3.LUT R4, R5, 0x80000000, RZ, 0xc0, !PT ;  /* 0x8000000005047812 */ /* 0x000fc800078ec0ff */
[----:B------:R-:W-:-:S04]  /*46e0*/  SHF.R.U32.HI R5, RZ, 0x18, R4 ;  /* 0x00000018ff057819 */ /* 0x000fc80000011604 */
[----:B------:R-:W-:-:S05]  /*46f0*/  LOP3.LUT R5, R0, R5, RZ, 0xfc, !PT ;  /* 0x0000000500057212 */ /* 0x000fca00078efcff */
[----:B------:R0:W-:Y:S01]  /*4700*/  STG.E.U8 [R2.64], R5 ;  /* 0x0000000502007986 */ /* 0x0001e2000c101124 */
[----:B------:R-:W-:Y:S05]  /*4710*/  BRA `(.L_x_24050) ;  /* 0x0000073000007947 */ /* 0x000fea0003800000 */
.L_x_24065:
[----:B------:R-:W-:-:S04]  /*4720*/  LOP3.LUT R5, R5, 0xff, RZ, 0xc0, !PT ;  /* 0x000000ff05057812 */ /* 0x000fc800078ec0ff */
[----:B------:R-:W0:Y:S02]  /*4730*/  I2F.U16 R0, R5 ;  /* 0x0000000500007306 */ /* 0x000e240000101000 */
[----:B0-----:R-:W-:-:S05]  /*4740*/  F2FP.BF16.PACK_AB R0, RZ, R0 ;  /* 0x00000000ff00723e */ /* 0x001fca00000010ff */
[----:B------:R0:W-:Y:S01]  /*4750*/  STG.E.U16 [R2.64], R0 ;  /* 0x0000000002007986 */ /* 0x0001e2000c101524 */
[----:B------:R-:W-:Y:S05]  /*4760*/  BRA `(.L_x_24050) ;  /* 0x000006e000007947 */ /* 0x000fea0003800000 */
.L_x_24062:
        /* <DEDUP_REMOVED lines=11> */
.L_x_24074:
        /* <DEDUP_REMOVED lines=18> */
.L_x_24077:
[----:B------:R-:W-:-:S04]  /*4940*/  LOP3.LUT R0, R7, 0x80000000, RZ, 0xc0, !PT ;  /* 0x8000000007007812 */ /* 0x000fc800078ec0ff */
[----:B------:R-:W-:-:S04]  /*4950*/  SHF.R.U32.HI R5, RZ, 0x18, R0 ;  /* 0x00000018ff057819 */ /* 0x000fc80000011600 */
[----:B------:R-:W-:-:S04]  /*4960*/  LOP3.LUT R4, R4, R5, RZ, 0xfc, !PT ;  /* 0x0000000504047212 */ /* 0x000fc800078efcff */
[----:B------:R-:W-:Y:S02]  /*4970*/  PRMT R0, R4, 0x7610, R0 ;  /* 0x0000761004007816 */ /* 0x000fe40000000000 */
.L_x_24076:
[----:B------:R-:W-:Y:S05]  /*4980*/  BSYNC B0 ;  /* 0x0000000000007941 */ /* 0x000fea0003800000 */
.L_x_24075:
[----:B------:R0:W-:Y:S01]  /*4990*/  STG.E.U8 [R2.64], R0 ;  /* 0x0000000002007986 */ /* 0x0001e2000c101124 */
[----:B------:R-:W-:Y:S05]  /*49a0*/  BRA `(.L_x_24050) ;  /* 0x000004a000007947 */ /* 0x000fea0003800000 */
.L_x_24073:
        /* <DEDUP_REMOVED lines=18> */
.L_x_24080:
[----:B------:R-:W-:-:S04]  /*4ad0*/  LOP3.LUT R0, R7, 0x80000000, RZ, 0xc0, !PT ;  /* 0x8000000007007812 */ /* 0x000fc800078ec0ff */
[----:B------:R-:W-:-:S04]  /*4ae0*/  SHF.R.U32.HI R5, RZ, 0x18, R0 ;  /* 0x00000018ff057819 */ /* 0x000fc80000011600 */
[----:B------:R-:W-:-:S04]  /*4af0*/  LOP3.LUT R4, R4, R5, RZ, 0xfc, !PT ;  /* 0x0000000504047212 */ /* 0x000fc800078efcff */
[----:B------:R-:W-:Y:S02]  /*4b00*/  PRMT R0, R4, 0x7610, R0 ;  /* 0x0000761004007816 */ /* 0x000fe40000000000 */
.L_x_24079:
[----:B------:R-:W-:Y:S05]  /*4b10*/  BSYNC B0 ;  /* 0x0000000000007941 */ /* 0x000fea0003800000 */
.L_x_24078:
[----:B------:R0:W-:Y:S01]  /*4b20*/  STG.E.U8 [R2.64], R0 ;  /* 0x0000000002007986 */ /* 0x0001e2000c101124 */
[----:B------:R-:W-:Y:S05]  /*4b30*/  BRA `(.L_x_24050) ;  /* 0x0000031000007947 */ /* 0x000fea0003800000 */
.L_x_24072:
        /* <DEDUP_REMOVED lines=23> */
.L_x_24055:
        /* <DEDUP_REMOVED lines=20> */
.L_x_24082:
[----:B------:R-:W-:Y:S01]  /*4df0*/  LOP3.LUT R4, R5, 0xff, RZ, 0xc0, !PT ;  /* 0x000000ff05047812 */ /* 0x000fe200078ec0ff */
[----:B------:R-:W-:-:S05]  /*4e00*/  IMAD.MOV.U32 R5, RZ, RZ, RZ ;  /* 0x000000ffff057224 */ /* 0x000fca00078e00ff */
[----:B------:R0:W-:Y:S01]  /*4e10*/  STG.E.64 [R2.64], R4 ;  /* 0x0000000402007986 */ /* 0x0001e2000c101b24 */
[----:B------:R-:W-:Y:S05]  /*4e20*/  BRA `(.L_x_24050) ;  /* 0x0000002000007947 */ /* 0x000fea0003800000 */
.L_x_24081:
[----:B------:R-:W-:-:S05]  /*4e30*/  LOP3.LUT R5, R5, 0xff, RZ, 0xc0, !PT ;  /* 0x000000ff05057812 */ /* 0x000fca00078ec0ff */
[----:B------:R0:W-:Y:S02]  /*4e40*/  STG.E [R2.64], R5 ;  /* 0x0000000502007986 */ /* 0x0001e4000c101924 */
.L_x_24050:
[----:B---3--:R-:W-:Y:S05]  /*4e50*/  BSYNC B6 ;  /* 0x0000000000067941 */ /* 0x008fea0003800000 */
.L_x_24049:
        /* <DEDUP_REMOVED lines=21> */
.L_x_24088:
[----:B------:R0:W-:Y:S01]  /*4fb0*/  STG.E.U8 [R2.64], R19 ;  /* 0x0000001302007986 */ /* 0x0001e2000c101124 */
[----:B------:R-:W-:Y:S05]  /*4fc0*/  BRA `(.L_x_24090) ;  /* 0x00000e9000007947 */ /* 0x000fea0003800000 */
.L_x_24087:
        /* <DEDUP_REMOVED lines=10> */
.L_x_24092:
[----:B------:R-:W-:-:S05]  /*5070*/  LOP3.LUT R19, R19, 0xff, RZ, 0xc0, !PT ;  /* 0x000000ff13137812 */ /* 0x000fca00078ec0ff */
[----:B------:R0:W-:Y:S01]  /*5080*/  STG.E [R2.64], R19 ;  /* 0x0000001302007986 */ /* 0x0001e2000c101924 */
[----:B------:R-:W-:Y:S05]  /*5090*/  BRA `(.L_x_24090) ;  /* 0x00000dc000007947 */ /* 0x000fea0003800000 */
.L_x_24091:
[----:B------:R-:W-:-:S05]  /*50a0*/  LOP3.LUT R19, R19, 0xff, RZ, 0xc0, !PT ;  /* 0x000000ff13137812 */ /* 0x000fca00078ec0ff */
[----:B------:R0:W-:Y:S01]  /*50b0*/  STG.E.U16 [R2.64], R19 ;  /* 0x0000001302007986 */ /* 0x0001e2000c101524 */
[----:B------:R-:W-:Y:S05]  /*50c0*/  BRA `(.L_x_24090) ;  /* 0x00000d9000007947 */ /* 0x000fea0003800000 */
.L_x_24086:
        /* <DEDUP_REMOVED lines=10> */
.L_x_24094:
[----:B------:R-:W-:-:S04]  /*5170*/  LOP3.LUT R19, R19, 0xff, RZ, 0xc0, !PT ;  /* 0x000000ff13137812 */ /* 0x000fc800078ec0ff */
[----:B------:R-:W0:Y:S02]  /*5180*/  I2F.U16 R0, R19 ;  /* 0x0000001300007306 */ /* 0x000e240000101000 */
[----:B0-----:R-:W-:-:S05]  /*5190*/  F2FP.PACK_AB R0, RZ, R0 ;  /* 0x00000000ff00723e */ /* 0x001fca00000000ff */
[----:B------:R0:W-:Y:S01]  /*51a0*/  STG.E.U16 [R2.64], R0 ;  /* 0x0000000002007986 */ /* 0x0001e2000c101524 */
[----:B------:R-:W-:Y:S05]  /*51b0*/  BRA `(.L_x_24090) ;  /* 0x00000ca000007947 */ /* 0x000fea0003800000 */
.L_x_24093:
        /* <DEDUP_REMOVED lines=11> */
.L_x_24096:
[----:B------:R-:W-:-:S06]  /*5270*/  LOP3.LUT R19, R19, 0xff, RZ, 0xc0, !PT ;  /* 0x000000ff13137812 */ /* 0x000fcc00078ec0ff */
[----:B------:R-:W0:Y:S02]  /*5280*/  I2F.U16 R19, R19 ;  /* 0x0000001300137306 */ /* 0x000e240000101000 */
[----:B0-----:R-:W-:-:S04]  /*5290*/  F2FP.PACK_AB R5, RZ, R19 ;  /* 0x00000013ff05723e */ /* 0x001fc800000000ff */
[----:B------:R-:W-:-:S05]  /*52a0*/  PRMT R5, R5, 0x5410, RZ ;  /* 0x0000541005057816 */ /* 0x000fca00000000ff */
[----:B------:R0:W-:Y:S01]  /*52b0*/  STG.E [R2.64], R5 ;  /* 0x0000000502007986 */ /* 0x0001e2000c101924 */
[----:B------:R-:W-:Y:S05]  /*52c0*/  BRA `(.L_x_24090) ;  /* 0x00000b9000007947 */ /* 0x000fea0003800000 */
.L_x_24095:
[----:B------:R-:W-:-:S06]  /*52d0*/  LOP3.LUT R4, R19, 0xff, RZ, 0xc0, !PT ;  /* 0x000000ff13047812 */ /* 0x000fcc00078ec0ff */
[----:B------:R-:W0:Y:S02]  /*52e0*/  I2F.F64.U16 R4, R4 ;  /* 0x0000000400047312 */ /* 0x000e240000101800 */
[----:B0-----:R0:W-:Y:S01]  /*52f0*/  STG.E.64 [R2.64], R4 ;  /* 0x0000000402007986 */ /* 0x0011e2000c101b24 */
[----:B------:R-:W-:Y:S05]  /*5300*/  BRA `(.L_x_24090) ;  /* 0x00000b5000007947 */ /* 0x000fea0003800000 */
.L_x_24085:
        /* <DEDUP_REMOVED lines=12> */
.L_x_24099:
[----:B------:R-:W-:Y:S01]  /*53d0*/  LOP3.LUT R4, R19, 0xff, RZ, 0xc0, !PT ;  /* 0x000000ff13047812 */ /* 0x000fe200078ec0ff */
[----:B------:R-:W-:-:S05]  /*53e0*/  CS2R R6, SRZ ;  /* 0x0000000000067805 */ /* 0x000fca000001ff00 */
[----:B------:R-:W0:Y:S02]  /*53f0*/  I2F.F64.U16 R4, R4 ;  /* 0x0000000400047312 */ /* 0x000e240000101800 */
[----:B0-----:R0:W-:Y:S01]  /*5400*/  STG.E.128 [R2.64], R4 ;  /* 0x0000000402007986 */ /* 0x0011e2000c101d24 */
[----:B------:R-:W-:Y:S05]  /*5410*/  BRA `(.L_x_24090) ;  /* 0x00000a4000007947 */ /* 0x000fea0003800000 */
.L_x_24098:
        /* <DEDUP_REMOVED lines=22> */
.L_x_24103:
[----:B------:R-:W-:Y:S05]  /*5580*/  BSYNC B0 ;  /* 0x0000000000007941 */ /* 0x000fea0003800000 */
.L_x_24102:
[----:B------:R-:W-:-:S05]  /*5590*/  LOP3.LUT R5, R0, R5, RZ, 0xfc, !PT ;  /* 0x0000000500057212 */ /* 0x000fca00078efcff */
[----:B------:R0:W-:Y:S01]  /*55a0*/  STG.E.U8 [R2.64], R5 ;  /* 0x0000000502007986 */ /* 0x0001e2000c101124 */
[----:B------:R-:W-:Y:S05]  /*55b0*/  BRA `(.L_x_24090) ;  /* 0x000008a000007947 */ /* 0x000fea0003800000 */
.L_x_24101:
        /* <DEDUP_REMOVED lines=14> */
.L_x_24105:
[----:B------:R-:W-:Y:S01]  /*56a0*/  IMAD.MOV.U32 R0, RZ, RZ, 0x7f ;  /* 0x0000007fff007424 */ /* 0x000fe200078e00ff */
[----:B------:R-:W-:-:S04]  /*56b0*/  ISETP.GT.U32.AND P0, PT, R4, 0x7f800000, PT ;  /* 0x7f8000000400780c */ /* 0x000fc80003f04070 */
[----:B------:R-:W-:-:S04]  /*56c0*/  SEL R0, R0, 0x7c, P0 ;  /* 0x0000007c00007807 */ /* 0x000fc80000000000 */
.L_x_24106:
[----:B------:R-:W-:Y:S05]  /*56d0*/  BSYNC B0 ;  /* 0x0000000000007941 */ /* 0x000fea0003800000 */
.L_x_24104:
[----:B------:R-:W-:-:S04]  /*56e0*/  LOP3.LUT R4, R19, 0x80000000, RZ, 0xc0, !PT ;  /* 0x8000000013047812 */ /* 0x000fc800078ec0ff */
[----:B------:R-:W-:-:S04]  /*56f0*/  SHF.R.U32.HI R5, RZ, 0x18, R4 ;  /* 0x00000018ff057819 */ /* 0x000fc80000011604 */
[----:B------:R-:W-:-:S05]  /*5700*/  LOP3.LUT R5, R0, R5, RZ, 0xfc, !PT ;  /* 0x0000000500057212 */ /* 0x000fca00078efcff */
[----:B------:R0:W-:Y:S01]  /*5710*/  STG.E.U8 [R2.64], R5 ;  /* 0x0000000502007986 */ /* 0x0001e2000c101124 */
[----:B------:R-:W-:Y:S05]  /*5720*/  BRA `(.L_x_24090) ;  /* 0x0000073000007947 */ /* 0x000fea0003800000 */
.L_x_24100:
[----:B------:R-:W-:-:S04]  /*5730*/  LOP3.LUT R19, R19, 0xff, RZ, 0xc0, !PT ;  /* 0x000000ff13137812 */ /* 0x000fc800078ec0ff */
[----:B------:R-:W0:Y:S02]  /*5740*/  I2F.U16 R0, R19 ;  /* 0x0000001300007306 */ /* 0x000e240000101000 */
[----:B0-----:R-:W-:-:S05]  /*5750*/  F2FP.BF16.PACK_AB R0, RZ, R0 ;  /* 0x00000000ff00723e */ /* 0x001fca00000010ff */
[----:B------:R0:W-:Y:S01]  /*5760*/  STG.E.U16 [R2.64], R0 ;  /* 0x0000000002007986 */ /* 0x0001e2000c101524 */
[----:B------:R-:W-:Y:S05]  /*5770*/  BRA `(.L_x_24090) ;  /* 0x000006e000007947 */ /* 0x000fea0003800000 */
.L_x_24097:
        /* <DEDUP_REMOVED lines=11> */
.L_x_24109:
        /* <DEDUP_REMOVED lines=18> */
.L_x_24112:
[----:B------:R-:W-:-:S04]  /*5950*/  LOP3.LUT R0, R19, 0x80000000, RZ, 0xc0, !PT ;  /* 0x8000000013007812 */ /* 0x000fc800078ec0ff */
[----:B------:R-:W-:-:S04]  /*5960*/  SHF.R.U32.HI R5, RZ, 0x18, R0 ;  /* 0x00000018ff057819 */ /* 0x000fc80000011600 */
[----:B------:R-:W-:-:S04]  /*5970*/  LOP3.LUT R4, R4, R5, RZ, 0xfc, !PT ;  /* 0x0000000504047212 */ /* 0x000fc800078efcff */
[----:B------:R-:W-:Y:S02]  /*5980*/  PRMT R0, R4, 0x7610, R0 ;  /* 0x0000761004007816 */ /* 0x000fe40000000000 */
.L_x_24111:
[----:B------:R-:W-:Y:S05]  /*5990*/  BSYNC B0 ;  /* 0x0000000000007941 */ /* 0x000fea0003800000 */
.L_x_24110:
[----:B------:R0:W-:Y:S01]  /*59a0*/  STG.E.U8 [R2.64], R0 ;  /* 0x0000000002007986 */ /* 0x0001e2000c101124 */
[----:B------:R-:W-:Y:S05]  /*59b0*/  BRA `(.L_x_24090) ;  /* 0x000004a000007947 */ /* 0x000fea0003800000 */
.L_x_24108:
        /* <DEDUP_REMOVED lines=18> */
.L_x_24115:
[----:B------:R-:W-:-:S04]  /*5ae0*/  LOP3.LUT R0, R19, 0x80000000, RZ, 0xc0, !PT ;  /* 0x8000000013007812 */ /* 0x000fc800078ec0ff */
[----:B------:R-:W-:-:S04]  /*5af0*/  SHF.R.U32.HI R5, RZ, 0x18, R0 ;  /* 0x00000018ff057819 */ /* 0x000fc80000011600 */
[----:B------:R-:W-:-:S04]  /*5b00*/  LOP3.LUT R4, R4, R5, RZ, 0xfc, !PT ;  /* 0x0000000504047212 */ /* 0x000fc800078efcff */
[----:B------:R-:W-:Y:S02]  /*5b10*/  PRMT R0, R4, 0x7610, R0 ;  /* 0x0000761004007816 */ /* 0x000fe40000000000 */
.L_x_24114:
[----:B------:R-:W-:Y:S05]  /*5b20*/  BSYNC B0 ;  /* 0x0000000000007941 */ /* 0x000fea0003800000 */
.L_x_24113:
[----:B------:R0:W-:Y:S01]  /*5b30*/  STG.E.U8 [R2.64], R0 ;  /* 0x0000000002007986 */ /* 0x0001e2000c101124 */
[----:B------:R-:W-:Y:S05]  /*5b40*/  BRA `(.L_x_24090) ;  /* 0x0000031000007947 */ /* 0x000fea0003800000 */
.L_x_24107:
        /* <DEDUP_REMOVED lines=23> */
.L_x_24089:
        /* <DEDUP_REMOVED lines=20> */
.L_x_24117:
[----:B------:R-:W-:Y:S01]  /*5e00*/  LOP3.LUT R4, R19, 0xff, RZ, 0xc0, !PT ;  /* 0x000000ff13047812 */ /* 0x000fe200078ec0ff */
[----:B------:R-:W-:-:S05]  /*5e10*/  IMAD.MOV.U32 R5, RZ, RZ, RZ ;  /* 0x000000ffff057224 */ /* 0x000fca00078e00ff */
[----:B------:R0:W-:Y:S01]  /*5e20*/  STG.E.64 [R2.64], R4 ;  /* 0x0000000402007986 */ /* 0x0001e2000c101b24 */
[----:B------:R-:W-:Y:S05]  /*5e30*/  BRA `(.L_x_24090) ;  /* 0x0000002000007947 */ /* 0x000fea0003800000 */
.L_x_24116:
[----:B------:R-:W-:-:S05]  /*5e40*/  LOP3.LUT R19, R19, 0xff, RZ, 0xc0, !PT ;  /* 0x000000ff13137812 */ /* 0x000fca00078ec0ff */
[----:B------:R0:W-:Y:S02]  /*5e50*/  STG.E [R2.64], R19 ;  /* 0x0000001302007986 */ /* 0x0001e4000c101924 */
.L_x_24090:
        /* <DEDUP_REMOVED lines=21> */
.L_x_24121:
[----:B------:R0:W-:Y:S01]  /*5fb0*/  STG.E.U8 [R2.64], R22 ;  /* 0x0000001602007986 */ /* 0x0001e2000c101124 */
[----:B------:R-:W-:Y:S05]  /*5fc0*/  BRA `(.L_x_24123) ;  /* 0x00000e9000007947 */ /* 0x000fea0003800000 */
.L_x_24120:
        /* <DEDUP_REMOVED lines=10> */
.L_x_24125:
[----:B------:R-:W-:-:S05]  /*6070*/  LOP3.LUT R5, R22, 0xff, RZ, 0xc0, !PT ;  /* 0x000000ff16057812 */ /* 0x000fca00078ec0ff */
[----:B------:R0:W-:Y:S01]  /*6080*/  STG.E [R2.64], R5 ;  /* 0x0000000502007986 */ /* 0x0001e2000c101924 */
[----:B------:R-:W-:Y:S05]  /*6090*/  BRA `(.L_x_24123) ;  /* 0x00000dc000007947 */ /* 0x000fea0003800000 */
.L_x_24124:
[----:B------:R-:W-:-:S05]  /*60a0*/  LOP3.LUT R5, R22, 0xff, RZ, 0xc0, !PT ;  /* 0x000000ff16057812 */ /* 0x000fca00078ec0ff */
[----:B------:R0:W-:Y:S01]  /*60b0*/  STG.E.U16 [R2.64], R5 ;  /* 0x0000000502007986 */ /* 0x0001e2000c101524 */
[----:B------:R-:W-:Y:S05]  /*60c0*/  BRA `(.L_x_24123) ;  /* 0x00000d9000007947 */ /* 0x000fea0003800000 */
.L_x_24119:
        /* <DEDUP_REMOVED lines=10> */
.L_x_24127:
[----:B------:R-:W-:-:S04]  /*6170*/  LOP3.LUT R22, R22, 0xff, RZ, 0xc0, !PT ;  /* 0x000000ff16167812 */ /* 0x000fc800078ec0ff */
[----:B------:R-:W0:Y:S02]  /*6180*/  I2F.U16 R0, R22 ;  /* 0x0000001600007306 */ /* 0x000e240000101000 */
[----:B0-----:R-:W-:-:S05]  /*6190*/  F2FP.PACK_AB R0, RZ, R0 ;  /* 0x00000000ff00723e */ /* 0x001fca00000000ff */
[----:B------:R0:W-:Y:S01]  /*61a0*/  STG.E.U16 [R2.64], R0 ;  /* 0x0000000002007986 */ /* 0x0001e2000c101524 */
[----:B------:R-:W-:Y:S05]  /*61b0*/  BRA `(.L_x_24123) ;  /* 0x00000ca000007947 */ /* 0x000fea0003800000 */
.L_x_24126:
        /* <DEDUP_REMOVED lines=11> */
.L_x_24129:
[----:B------:R-:W-:-:S06]  /*6270*/  LOP3.LUT R22, R22, 0xff, RZ, 0xc0, !PT ;  /* 0x000000ff16167812 */ /* 0x000fcc00078ec0ff */
[----:B------:R-:W0:Y:S02]  /*6280*/  I2F.U16 R22, R22 ;  /* 0x0000001600167306 */ /* 0x000e240000101000 */
[----:B0-----:R-:W-:-:S04]  /*6290*/  F2FP.PACK_AB R5, RZ, R22 ;  /* 0x00000016ff05723e */ /* 0x001fc800000000ff */
[----:B------:R-:W-:-:S05]  /*62a0*/  PRMT R5, R5, 0x5410, RZ ;  /* 0x0000541005057816 */ /* 0x000fca00000000ff */
[----:B------:R0:W-:Y:S01]  /*62b0*/  STG.E [R2.64], R5 ;  /* 0x0000000502007986 */ /* 0x0001e2000c101924 */
[----:B------:R-:W-:Y:S05]  /*62c0*/  BRA `(.L_x_24123) ;  /* 0x00000b9000007947 */ /* 0x000fea0003800000 */
.L_x_24128:
[----:B------:R-:W-:-:S06]  /*62d0*/  LOP3.LUT R4, R22, 0xff, RZ, 0xc0, !PT ;  /* 0x000000ff16047812 */ /* 0x000fcc00078ec0ff */
[----:B------:R-:W0:Y:S02]  /*62e0*/  I2F.F64.U16 R4, R4 ;  /* 0x0000000400047312 */ /* 0x000e240000101800 */
[----:B0-----:R0:W-:Y:S01]  /*62f0*/  STG.E.64 [R2.64], R4 ;  /* 0x0000000402007986 */ /* 0x0011e2000c101b24 */
[----:B------:R-:W-:Y:S05]  /*6300*/  BRA `(.L_x_24123) ;  /* 0x00000b5000007947 */ /* 0x000fea0003800000 */
.L_x_24118:
        /* <DEDUP_REMOVED lines=12> */
.L_x_24132:
[----:B------:R-:W-:Y:S01]  /*63d0*/  LOP3.LUT R4, R22, 0xff, RZ, 0xc0, !PT ;  /* 0x000000ff16047812 */ /* 0x000fe200078ec0ff */
[----:B------:R-:W-:-:S05]  /*63e0*/  CS2R R6, SRZ ;  /* 0x0000000000067805 */ /* 0x000fca000001ff00 */
[----:B------:R-:W0:Y:S02]  /*63f0*/  I2F.F64.U16 R4, R4 ;  /* 0x0000000400047312 */ /* 0x000e240000101800 */
[----:B0-----:R0:W-:Y:S01]  /*6400*/  STG.E.128 [R2.64], R4 ;  /* 0x0000000402007986 */ /* 0x0011e2000c101d24 */
[----:B------:R-:W-:Y:S05]  /*6410*/  BRA `(.L_x_24123) ;  /* 0x00000a4000007947 */ /* 0x000fea0003800000 */
.L_x_24131:
        /* <DEDUP_REMOVED lines=22> */
.L_x_24136:
[----:B------:R-:W-:Y:S05]  /*6580*/  BSYNC B0 ;  /* 0x0000000000007941 */ /* 0x000fea0003800000 */
.L_x_24135:
[----:B------:R-:W-:-:S05]  /*6590*/  LOP3.LUT R5, R0, R5, RZ, 0xfc, !PT ;  /* 0x0000000500057212 */ /* 0x000fca00078efcff */
[----:B------:R0:W-:Y:S01]  /*65a0*/  STG.E.U8 [R2.64], R5 ;  /* 0x0000000502007986 */ /* 0x0001e2000c101124 */
[----:B------:R-:W-:Y:S05]  /*65b0*/  BRA `(.L_x_24123) ;  /* 0x000008a000007947 */ /* 0x000fea0003800000 */
.L_x_24134:
        /* <DEDUP_REMOVED lines=14> */
.L_x_24138:
[----:B------:R-:W-:Y:S01]  /*66a0*/  IMAD.MOV.U32 R0, RZ, RZ, 0x7f ;  /* 0x0000007fff007424 */ /* 0x000fe200078e00ff */
[----:B------:R-:W-:-:S04]  /*66b0*/  ISETP.GT.U32.AND P0, PT, R4, 0x7f800000, PT ;  /* 0x7f8000000400780c */ /* 0x000fc80003f04070 */
[----:B------:R-:W-:-:S04]  /*66c0*/  SEL R0, R0, 0x7c, P0 ;  /* 0x0000007c00007807 */ /* 0x000fc80000000000 */
.L_x_24139:
[----:B------:R-:W-:Y:S05]  /*66d0*/  BSYNC B0 ;  /* 0x0000000000007941 */ /* 0x000fea0003800000 */
.L_x_24137:
[----:B------:R-:W-:-:S04]  /*66e0*/  LOP3.LUT R4, R5, 0x80000000, RZ, 0xc0, !PT ;  /* 0x8000000005047812 */ /* 0x000fc800078ec0ff */
[----:B------:R-:W-:-:S04]  /*66f0*/  SHF.R.U32.HI R5, RZ, 0x18, R4 ;  /* 0x00000018ff057819 */ /* 0x000fc80000011604 */
[----:B------:R-:W-:-:S05]  /*6700*/  LOP3.LUT R5, R0, R5, RZ, 0xfc, !PT ;  /* 0x0000000500057212 */ /* 0x000fca00078efcff */
[----:B------:R0:W-:Y:S01]  /*6710*/  STG.E.U8 [R2.64], R5 ;  /* 0x0000000502007986 */ /* 0x0001e2000c101124 */
[----:B------:R-:W-:Y:S05]  /*6720*/  BRA `(.L_x_24123) ;  /* 0x0000073000007947 */ /* 0x000fea0003800000 */
.L_x_24133:
[----:B------:R-:W-:-:S04]  /*6730*/  LOP3.LUT R22, R22, 0xff, RZ, 0xc0, !PT ;  /* 0x000000ff16167812 */ /* 0x000fc800078ec0ff */
[----:B------:R-:W0:Y:S02]  /*6740*/  I2F.U16 R0, R22 ;  /* 0x0000001600007306 */ /* 0x000e240000101000 */
[----:B0-----:R-:W-:-:S05]  /*6750*/  F2FP.BF16.PACK_AB R0, RZ, R0 ;  /* 0x00000000ff00723e */ /* 0x001fca00000010ff */
[----:B------:R0:W-:Y:S01]  /*6760*/  STG.E.U16 [R2.64], R0 ;  /* 0x0000000002007986 */ /* 0x0001e2000c101524 */
[----:B------:R-:W-:Y:S05]  /*6770*/  BRA `(.L_x_24123) ;  /* 0x000006e000007947 */ /* 0x000fea0003800000 */
.L_x_24130:
        /* <DEDUP_REMOVED lines=11> */
.L_x_24142:
        /* <DEDUP_REMOVED lines=18> */
.L_x_24145:
[----:B------:R-:W-:-:S04]  /*6950*/  LOP3.LUT R0, R7, 0x80000000, RZ, 0xc0, !PT ;  /* 0x8000000007007812 */ /* 0x000fc800078ec0ff */
[----:B------:R-:W-:-:S04]  /*6960*/  SHF.R.U32.HI R5, RZ, 0x18, R0 ;  /* 0x00000018ff057819 */ /* 0x000fc80000011600 */
[----:B------:R-:W-:-:S04]  /*6970*/  LOP3.LUT R4, R4, R5, RZ, 0xfc, !PT ;  /* 0x0000000504047212 */ /* 0x000fc800078efcff */
[----:B------:R-:W-:Y:S02]  /*6980*/  PRMT R0, R4, 0x7610, R0 ;  /* 0x0000761004007816 */ /* 0x000fe40000000000 */
.L_x_24144:
[----:B------:R-:W-:Y:S05]  /*6990*/  BSYNC B0 ;  /* 0x0000000000007941 */ /* 0x000fea0003800000 */
.L_x_24143:
[----:B------:R0:W-:Y:S01]  /*69a0*/  STG.E.U8 [R2.64], R0 ;  /* 0x0000000002007986 */ /* 0x0001e2000c101124 */
[----:B------:R-:W-:Y:S05]  /*69b0*/  BRA `(.L_x_24123) ;  /* 0x000004a000007947 */ /* 0x000fea0003800000 */
.L_x_24141:
        /* <DEDUP_REMOVED lines=18> */
.L_x_24148:
[----:B------:R-:W-:-:S04]  /*6ae0*/  LOP3.LUT R0, R7, 0x80000000, RZ, 0xc0, !PT ;  /* 0x8000000007007812 */ /* 0x000fc800078ec0ff */
[----:B------:R-:W-:-:S04]  /*6af0*/  SHF.R.U32.HI R5, RZ, 0x18, R0 ;  /* 0x00000018ff057819 */ /* 0x000fc80000011600 */
[----:B------:R-:W-:-:S04]  /*6b00*/  LOP3.LUT R4, R4, R5, RZ, 0xfc, !PT ;  /* 0x0000000504047212 */ /* 0x000fc800078efcff */
[----:B------:R-:W-:Y:S02]  /*6b10*/  PRMT R0, R4, 0x7610, R0 ;  /* 0x0000761004007816 */ /* 0x000fe40000000000 */
.L_x_24147:
[----:B------:R-:W-:Y:S05]  /*6b20*/  BSYNC B0 ;  /* 0x0000000000007941 */ /* 0x000fea0003800000 */
.L_x_24146:
[----:B------:R0:W-:Y:S01]  /*6b30*/  STG.E.U8 [R2.64], R0 ;  /* 0x0000000002007986 */ /* 0x0001e2000c101124 */
[----:B------:R-:W-:Y:S05]  /*6b40*/  BRA `(.L_x_24123) ;  /* 0x0000031000007947 */ /* 0x000fea0003800000 */
.L_x_24140:
        /* <DEDUP_REMOVED lines=23> */
.L_x_24122:
        /* <DEDUP_REMOVED lines=20> */
.L_x_24150:
[----:B------:R-:W-:Y:S01]  /*6e00*/  LOP3.LUT R4, R22, 0xff, RZ, 0xc0, !PT ;  /* 0x000000ff16047812 */ /* 0x000fe200078ec0ff */
[----:B------:R-:W-:-:S05]  /*6e10*/  IMAD.MOV.U32 R5, RZ, RZ, RZ ;  /* 0x000000ffff057224 */ /* 0x000fca00078e00ff */
[----:B------:R0:W-:Y:S01]  /*6e20*/  STG.E.64 [R2.64], R4 ;  /* 0x0000000402007986 */ /* 0x0001e2000c101b24 */
[----:B------:R-:W-:Y:S05]  /*6e30*/  BRA `(.L_x_24123) ;  /* 0x0000002000007947 */ /* 0x000fea0003800000 */
.L_x_24149:
[----:B------:R-:W-:-:S05]  /*6e40*/  LOP3.LUT R5, R22, 0xff, RZ, 0xc0, !PT ;  /* 0x000000ff16057812 */ /* 0x000fca00078ec0ff */
[----:B------:R0:W-:Y:S02]  /*6e50*/  STG.E [R2.64], R5 ;  /* 0x0000000502007986 */ /* 0x0001e4000c101924 */
.L_x_24123:
[----:B------:R-:W-:Y:S02]  /*6e60*/  IADD3 R24, R24, 0x80, RZ ;  /* 0x0000008018187810 */ /* 0x000fe40007ffe0ff */
.L_x_24084:
[----:B------:R-:W-:Y:S05]  /*6e70*/  BSYNC B6 ;  /* 0x0000000000067941 */ /* 0x000fea0003800000 */
.L_x_24083:
        /* <DEDUP_REMOVED lines=19> */
.L_x_24154:
[----:B------:R-:W-:Y:S01]  /*6fb0*/  STG.E.U8 [R2.64], R23 ;  /* 0x0000001702007986 */ /* 0x000fe2000c101124 */
[----:B------:R-:W-:Y:S05]  /*6fc0*/  EXIT ;  /* 0x000000000000794d */ /* 0x000fea0003800000 */
.L_x_24153:
        /* <DEDUP_REMOVED lines=10> */
.L_x_24157:
[----:B------:R-:W-:-:S05]  /*7070*/  LOP3.LUT R23, R23, 0xff, RZ, 0xc0, !PT ;  /* 0x000000ff17177812 */ /* 0x000fca00078ec0ff */
[----:B------:R-:W-:Y:S01]  /*7080*/  STG.E [R2.64], R23 ;  /* 0x0000001702007986 */ /* 0x000fe2000c101924 */
[----:B------:R-:W-:Y:S05]  /*7090*/  EXIT ;  /* 0x000000000000794d */ /* 0x000fea0003800000 */
.L_x_24156:
[----:B------:R-:W-:-:S05]  /*70a0*/  LOP3.LUT R23, R23, 0xff, RZ, 0xc0, !PT ;  /* 0x000000ff17177812 */ /* 0x000fca00078ec0ff */
[----:B------:R-:W-:Y:S01]  /*70b0*/  STG.E.U16 [R2.64], R23 ;  /* 0x0000001702007986 */ /* 0x000fe2000c101524 */
[----:B------:R-:W-:Y:S05]  /*70c0*/  EXIT ;  /* 0x000000000000794d */ /* 0x000fea0003800000 */
.L_x_24152:
        /* <DEDUP_REMOVED lines=10> */
.L_x_24159:
[----:B------:R-:W-:-:S04]  /*7170*/  LOP3.LUT R23, R23, 0xff, RZ, 0xc0, !PT ;  /* 0x000000ff17177812 */ /* 0x000fc800078ec0ff */
[----:B------:R-:W0:Y:S02]  /*7180*/  I2F.U16 R0, R23 ;  /* 0x0000001700007306 */ /* 0x000e240000101000 */
[----:B0-----:R-:W-:-:S05]  /*7190*/  F2FP.PACK_AB R0, RZ, R0 ;  /* 0x00000000ff00723e */ /* 0x001fca00000000ff */
[----:B------:R-:W-:Y:S01]  /*71a0*/  STG.E.U16 [R2.64], R0 ;  /* 0x0000000002007986 */ /* 0x000fe2000c101524 */
[----:B------:R-:W-:Y:S05]  /*71b0*/  EXIT ;  /* 0x000000000000794d */ /* 0x000fea0003800000 */
.L_x_24158:
        /* <DEDUP_REMOVED lines=11> */
.L_x_24161:
[----:B------:R-:W-:-:S06]  /*7270*/  LOP3.LUT R23, R23, 0xff, RZ, 0xc0, !PT ;  /* 0x000000ff17177812 */ /* 0x000fcc00078ec0ff */
[----:B------:R-:W0:Y:S02]  /*7280*/  I2F.U16 R23, R23 ;  /* 0x0000001700177306 */ /* 0x000e240000101000 */
[----:B0-----:R-:W-:-:S04]  /*7290*/  F2FP.PACK_AB R5, RZ, R23 ;  /* 0x00000017ff05723e */ /* 0x001fc800000000ff */
[----:B------:R-:W-:-:S05]  /*72a0*/  PRMT R5, R5, 0x5410, RZ ;  /* 0x0000541005057816 */ /* 0x000fca00000000ff */
[----:B------:R-:W-:Y:S01]  /*72b0*/  STG.E [R2.64], R5 ;  /* 0x0000000502007986 */ /* 0x000fe2000c101924 */
[----:B------:R-:W-:Y:S05]  /*72c0*/  EXIT ;  /* 0x000000000000794d */ /* 0x000fea0003800000 */
.L_x_24160:
[----:B------:R-:W-:-:S06]  /*72d0*/  LOP3.LUT R4, R23, 0xff, RZ, 0xc0, !PT ;  /* 0x000000ff17047812 */ /* 0x000fcc00078ec0ff */
[----:B------:R-:W0:Y:S02]  /*72e0*/  I2F.F64.U16 R4, R4 ;  /* 0x0000000400047312 */ /* 0x000e240000101800 */
[----:B0-----:R-:W-:Y:S01]  /*72f0*/  STG.E.64 [R2.64], R4 ;  /* 0x0000000402007986 */ /* 0x001fe2000c101b24 */
[----:B------:R-:W-:Y:S05]  /*7300*/  EXIT ;  /* 0x000000000000794d */ /* 0x000fea0003800000 */
.L_x_24151:
        /* <DEDUP_REMOVED lines=12> */
.L_x_24164:
[----:B------:R-:W-:Y:S01]  /*73d0*/  LOP3.LUT R4, R23, 0xff, RZ, 0xc0, !PT ;  /* 0x000000ff17047812 */ /* 0x000fe200078ec0ff */
[----:B------:R-:W-:-:S05]  /*73e0*/  CS2R R6, SRZ ;  /* 0x0000000000067805 */ /* 0x000fca000001ff00 */
[----:B------:R-:W0:Y:S02]  /*73f0*/  I2F.F64.U16 R4, R4 ;  /* 0x0000000400047312 */ /* 0x000e240000101800 */
[----:B0-----:R-:W-:Y:S01]  /*7400*/  STG.E.128 [R2.64], R4 ;  /* 0x0000000402007986 */ /* 0x001fe2000c101d24 */
[----:B------:R-:W-:Y:S05]  /*7410*/  EXIT ;  /* 0x000000000000794d */ /* 0x000fea0003800000 */
.L_x_24163:
        /* <DEDUP_REMOVED lines=22> */
.L_x_24168:
[----:B------:R-:W-:Y:S05]  /*7580*/  BSYNC B0 ;  /* 0x0000000000007941 */ /* 0x000fea0003800000 */
.L_x_24167:
[----:B------:R-:W-:-:S05]  /*7590*/  LOP3.LUT R5, R0, R5, RZ, 0xfc, !PT ;  /* 0x0000000500057212 */ /* 0x000fca00078efcff */
[----:B------:R-:W-:Y:S01]  /*75a0*/  STG.E.U8 [R2.64], R5 ;  /* 0x0000000502007986 */ /* 0x000fe2000c101124 */
[----:B------:R-:W-:Y:S05]  /*75b0*/  EXIT ;  /* 0x000000000000794d */ /* 0x000fea0003800000 */
.L_x_24166:
        /* <DEDUP_REMOVED lines=14> */
.L_x_24170:
[----:B------:R-:W-:Y:S01]  /*76a0*/  IMAD.MOV.U32 R0, RZ, RZ, 0x7f ;  /* 0x0000007fff007424 */ /* 0x000fe200078e00ff */
[----:B------:R-:W-:-:S04]  /*76b0*/  ISETP.GT.U32.AND P0, PT, R4, 0x7f800000, PT ;  /* 0x7f8000000400780c */ /* 0x000fc80003f04070 */
[----:B------:R-:W-:-:S04]  /*76c0*/  SEL R0, R0, 0x7c, P0 ;  /* 0x0000007c00007807 */ /* 0x000fc80000000000 */
.L_x_24171:
[----:B------:R-:W-:Y:S05]  /*76d0*/  BSYNC B0 ;  /* 0x0000000000007941 */ /* 0x000fea0003800000 */
.L_x_24169:
[----:B------:R-:W-:-:S04]  /*76e0*/  LOP3.LUT R4, R23, 0x80000000, RZ, 0xc0, !PT ;  /* 0x8000000017047812 */ /* 0x000fc800078ec0ff */
[----:B------:R-:W-:-:S04]  /*76f0*/  SHF.R.U32.HI R5, RZ, 0x18, R4 ;  /* 0x00000018ff057819 */ /* 0x000fc80000011604 */
[----:B------:R-:W-:-:S05]  /*7700*/  LOP3.LUT R5, R0, R5, RZ, 0xfc, !PT ;  /* 0x0000000500057212 */ /* 0x000fca00078efcff */
[----:B------:R-:W-:Y:S01]  /*7710*/  STG.E.U8 [R2.64], R5 ;  /* 0x0000000502007986 */ /* 0x000fe2000c101124 */
[----:B------:R-:W-:Y:S05]  /*7720*/  EXIT ;  /* 0x000000000000794d */ /* 0x000fea0003800000 */
.L_x_24165:
[----:B------:R-:W-:-:S04]  /*7730*/  LOP3.LUT R23, R23, 0xff, RZ, 0xc0, !PT ;  /* 0x000000ff17177812 */ /* 0x000fc800078ec0ff */
[----:B------:R-:W0:Y:S02]  /*7740*/  I2F.U16 R0, R23 ;  /* 0x0000001700007306 */ /* 0x000e240000101000 */
[----:B0-----:R-:W-:-:S05]  /*7750*/  F2FP.BF16.PACK_AB R0, RZ, R0 ;  /* 0x00000000ff00723e */ /* 0x001fca00000010ff */
[----:B------:R-:W-:Y:S01]  /*7760*/  STG.E.U16 [R2.64], R0 ;  /* 0x0000000002007986 */ /* 0x000fe2000c101524 */
[----:B------:R-:W-:Y:S05]  /*7770*/  EXIT ;  /* 0x000000000000794d */ /* 0x000fea0003800000 */
.L_x_24162:
        /* <DEDUP_REMOVED lines=11> */
.L_x_24174:
        /* <DEDUP_REMOVED lines=18> */
.L_x_24177:
[----:B------:R-:W-:-:S04]  /*7950*/  LOP3.LUT R0, R23, 0x80000000, RZ, 0xc0, !PT ;  /* 0x8000000017007812 */ /* 0x000fc800078ec0ff */
[----:B------:R-:W-:-:S04]  /*7960*/  SHF.R.U32.HI R5, RZ, 0x18, R0 ;  /* 0x00000018ff057819 */ /* 0x000fc80000011600 */
[----:B------:R-:W-:-:S04]  /*7970*/  LOP3.LUT R4, R4, R5, RZ, 0xfc, !PT ;  /* 0x0000000504047212 */ /* 0x000fc800078efcff */
[----:B------:R-:W-:Y:S02]  /*7980*/  PRMT R0, R4, 0x7610, R0 ;  /* 0x0000761004007816 */ /* 0x000fe40000000000 */
.L_x_24176:
[----:B------:R-:W-:Y:S05]  /*7990*/  BSYNC B0 ;  /* 0x0000000000007941 */ /* 0x000fea0003800000 */
.L_x_24175:
[----:B------:R-:W-:Y:S01]  /*79a0*/  STG.E.U8 [R2.64], R0 ;  /* 0x0000000002007986 */ /* 0x000fe2000c101124 */
[----:B------:R-:W-:Y:S05]  /*79b0*/  EXIT ;  /* 0x000000000000794d */ /* 0x000fea0003800000 */
.L_x_24173:
        /* <DEDUP_REMOVED lines=18> */
.L_x_24180:
[----:B------:R-:W-:-:S04]  /*7ae0*/  LOP3.LUT R0, R23, 0x80000000, RZ, 0xc0, !PT ;  /* 0x8000000017007812 */ /* 0x000fc800078ec0ff */
[----:B------:R-:W-:-:S04]  /*7af0*/  SHF.R.U32.HI R5, RZ, 0x18, R0 ;  /* 0x00000018ff057819 */ /* 0x000fc80000011600 */
[----:B------:R-:W-:-:S04]  /*7b00*/  LOP3.LUT R4, R4, R5, RZ, 0xfc, !PT ;  /* 0x0000000504047212 */ /* 0x000fc800078efcff */
[----:B------:R-:W-:Y:S02]  /*7b10*/  PRMT R0, R4, 0x7610, R0 ;  /* 0x0000761004007816 */ /* 0x000fe40000000000 */
.L_x_24179:
[----:B------:R-:W-:Y:S05]  /*7b20*/  BSYNC B0 ;  /* 0x0000000000007941 */ /* 0x000fea0003800000 */
.L_x_24178:
[----:B------:R-:W-:Y:S01]  /*7b30*/  STG.E.U8 [R2.64], R0 ;  /* 0x0000000002007986 */ /* 0x000fe2000c101124 */
[----:B------:R-:W-:Y:S05]  /*7b40*/  EXIT ;  /* 0x000000000000794d */ /* 0x000fea0003800000 */
.L_x_24172:
        /* <DEDUP_REMOVED lines=23> */
.L_x_24155:
        /* <DEDUP_REMOVED lines=20> */
.L_x_24182:
[----:B------:R-:W-:Y:S01]  /*7e00*/  LOP3.LUT R4, R23, 0xff, RZ, 0xc0, !PT ;  /* 0x000000ff17047812 */ /* 0x000fe200078ec0ff */
[----:B------:R-:W-:-:S05]  /*7e10*/  IMAD.MOV.U32 R5, RZ, RZ, RZ ;  /* 0x000000ffff057224 */ /* 0x000fca00078e00ff */
[----:B------:R-:W-:Y:S01]  /*7e20*/  STG.E.64 [R2.64], R4 ;  /* 0x0000000402007986 */ /* 0x000fe2000c101b24 */
[----:B------:R-:W-:Y:S05]  /*7e30*/  EXIT ;  /* 0x000000000000794d */ /* 0x000fea0003800000 */
.L_x_24181:
[----:B------:R-:W-:-:S05]  /*7e40*/  LOP3.LUT R23, R23, 0xff, RZ, 0xc0, !PT ;  /* 0x000000ff17177812 */ /* 0x000fca00078ec0ff */
[----:B------:R-:W-:Y:S01]  /*7e50*/  STG.E [R2.64], R23 ;  /* 0x0000001702007986 */ /* 0x000fe2000c101924 */
[----:B------:R-:W-:Y:S05]  /*7e60*/  EXIT ;  /* 0x000000000000794d */ /* 0x000fea0003800000 */
.L_x_24183:
        /* <DEDUP_REMOVED lines=9> */
.L_x_25279:


//--------------------- .text._ZN2at6native18elementwise_kernelILi128ELi4EZNS0_22gpu_kernel_impl_nocastINS0_13AUnaryFunctorIhhhNS0_17BitwiseAndFunctorIhEEEEEEvRNS_18TensorIteratorBaseERKT_EUliE_EEviT1_ --------------------------
	.section	.text._ZN2at6native18elementwise_kernelILi128ELi4EZNS0_22gpu_kernel_impl_nocastINS0_13AUnaryFunctorIhhhNS0_17BitwiseAndFunctorIhEEEEEEvRNS_18TensorIteratorBaseERKT_EUliE_EEviT1_,"ax",@progbits
	.sectioninfo	@"SHI_REGISTERS=12"
	.align	128
        .global         _ZN2at6native18elementwise_kernelILi128ELi4EZNS0_22gpu_kernel_impl_nocastINS0_13AUnaryFunctorIhhhNS0_17BitwiseAndFunctorIhEEEEEEvRNS_18TensorIteratorBaseERKT_EUliE_EEviT1_
        .type           _ZN2at6native18elementwise_kernelILi128ELi4EZNS0_22gpu_kernel_impl_nocastINS0_13AUnaryFunctorIhhhNS0_17BitwiseAndFunctorIhEEEEEEvRNS_18TensorIteratorBaseERKT_EUliE_EEviT1_,@function
        .size           _ZN2at6native18elementwise_kernelILi128ELi4EZNS0_22gpu_kernel_impl_nocastINS0_13AUnaryFunctorIhhhNS0_17BitwiseAndFunctorIhEEEEEEvRNS_18TensorIteratorBaseERKT_EUliE_EEviT1_,(.L_x_25280 - _ZN2at6native18elementwise_kernelILi128ELi4EZNS0_22gpu_kernel_impl_nocastINS0_13AUnaryFunctorIhhhNS0_17BitwiseAndFunctorIhEEEEEEvRNS_18TensorIteratorBaseERKT_EUliE_EEviT1_)
        .other          _ZN2at6native18elementwise_kernelILi128ELi4EZNS0_22gpu_kernel_impl_nocastINS0_13AUnaryFunctorIhhhNS0_17BitwiseAndFunctorIhEEEEEEvRNS_18TensorIteratorBaseERKT_EUliE_EEviT1_,@"STO_CUDA_ENTRY STV_DEFAULT"
_ZN2at6native18elementwise_kernelILi128ELi4EZNS0_22gpu_kernel_impl_nocastINS0_13AUnaryFunctorIhhhNS0_17BitwiseAndFunctorIhEEEEEEvRNS_18TensorIteratorBaseERKT_EUliE_EEviT1_:
.text._ZN2at6native18elementwise_kernelILi128ELi4EZNS0_22gpu_kernel_impl_nocastINS0_13AUnaryFunctorIhhhNS0_17BitwiseAndFunctorIhEEEEEEvRNS_18TensorIteratorBaseERKT_EUliE_EEviT1_:
        /* <DEDUP_REMOVED lines=236> */
.L_x_24186:
        /* <DEDUP_REMOVED lines=8> */
.L_x_24185:
[----:B------:R-:W-:Y:S05]  /*0f40*/  BSYNC B0 ;  /* 0x0000000000007941 */ /* 0x000fea0003800000 */
.L_x_24184:
        /* <DEDUP_REMOVED lines=230> */
.L_x_24189:
        /* <DEDUP_REMOVED lines=237> */
.L_x_24190:
        /* <DEDUP_REMOVED lines=8> */
.L_x_24188:
[----:B------:R-:W-:Y:S05]  /*2d00*/  BSYNC B0 ;  /* 0x0000000000007941 */ /* 0x000fea0003800000 */
.L_x_24187:
        /* <DEDUP_REMOVED lines=229> */
.L_x_24191:
        /* <DEDUP_REMOVED lines=8> */
.L_x_24192:
        /* <DEDUP_REMOVED lines=10> */
.L_x_25280:


//--------------------- .text._ZN2at6native27unrolled_elementwise_kernelINS0_13AUnaryFunctorIhhhNS0_17BitwiseAndFunctorIhEEEESt5arrayIPcLm2EELi4E23TrivialOffsetCalculatorILi1EjESA_NS0_6memory15LoadWithoutCastENSB_16StoreWithoutCastEEEviT_T0_T2_T3_T4_T5_ --------------------------
	.section	.text._ZN2at6native27unrolled_elementwise_kernelINS0_13AUnaryFunctorIhhhNS0_17BitwiseAndFunctorIhEEEESt5arrayIPcLm2EELi4E23TrivialOffsetCalculatorILi1EjESA_NS0_6memory15LoadWithoutCastENSB_16StoreWithoutCastEEEviT_T0_T2_T3_T4_T5_,"ax",@progbits
	.sectioninfo	@"SHI_REGISTERS=20"
	.align	128
        .global         _ZN2at6native27unrolled_elementwise_kernelINS0_13AUnaryFunctorIhhhNS0_17BitwiseAndFunctorIhEEEESt5arrayIPcLm2EELi4E23TrivialOffsetCalculatorILi1EjESA_NS0_6memory15LoadWithoutCastENSB_16StoreWithoutCastEEEviT_T0_T2_T3_T4_T5_
        .type           _ZN2at6native27unrolled_elementwise_kernelINS0_13AUnaryFunctorIhhhNS0_17BitwiseAndFunctorIhEEEESt5arrayIPcLm2EELi4E23TrivialOffsetCalculatorILi1EjESA_NS0_6memory15LoadWithoutCastENSB_16StoreWithoutCastEEEviT_T0_T2_T3_T4_T5_,@function
        .size           _ZN2at6native27unrolled_elementwise_kernelINS0_13AUnaryFunctorIhhhNS0_17BitwiseAndFunctorIhEEEESt5arrayIPcLm2EELi4E23TrivialOffsetCalculatorILi1EjESA_NS0_6memory15LoadWithoutCastENSB_16StoreWithoutCastEEEviT_T0_T2_T3_T4_T5_,(.L_x_25281 - _ZN2at6native27unrolled_elementwise_kernelINS0_13AUnaryFunctorIhhhNS0_17BitwiseAndFunctorIhEEEESt5arrayIPcLm2EELi4E23TrivialOffsetCalculatorILi1EjESA_NS0_6memory15LoadWithoutCastENSB_16StoreWithoutCastEEEviT_T0_T2_T3_T4_T5_)
        .other          _ZN2at6native27unrolled_elementwise_kernelINS0_13AUnaryFunctorIhhhNS0_17BitwiseAndFunctorIhEEEESt5arrayIPcLm2EELi4E23TrivialOffsetCalculatorILi1EjESA_NS0_6memory15LoadWithoutCastENSB_16StoreWithoutCastEEEviT_T0_T2_T3_T4_T5_,@"STO_CUDA_ENTRY STV_DEFAULT"
_ZN2at6native27unrolled_elementwise_kernelINS0_13AUnaryFunctorIhhhNS0_17BitwiseAndFunctorIhEEEESt5arrayIPcLm2EELi4E23TrivialOffsetCalculatorILi1EjESA_NS0_6memory15LoadWithoutCastENSB_16StoreWithoutCastEEEviT_T0_T2_T3_T4_T5_:
.text._ZN2at6native27unrolled_elementwise_kernelINS0_13AUnaryFunctorIhhhNS0_17BitwiseAndFunctorIhEEEESt5arrayIPcLm2EELi4E23TrivialOffsetCalculatorILi1EjESA_NS0_6memory15LoadWithoutCastENSB_16StoreWithoutCastEEEviT_T0_T2_T3_T4_T5_:
        /* <DEDUP_REMOVED lines=59> */
.L_x_24194:
[----:B0-----:R-:W-:Y:S05]  /*03b0*/  BSYNC B0 ;  /* 0x0000000000007941 */ /* 0x001fea0003800000 */
.L_x_24193:
[----:B------:R-:W-:-:S13]  /*03c0*/  ISETP.GE.AND P0, PT, R15, R2, PT ;  /* 0x000000020f00720c */ /* 0x000fda0003f06270 */
[----:B------:R-:W-:Y:S05]  /*03d0*/  @P0 EXIT ;  /* 0x000000000000094d */ /* 0x000fea0003800000 */
[----:B------:R-:W-:-:S05]  /*03e0*/  IMAD R0, R0, 0x200, R15 ;  /* 0x0000020000007824 */ /* 0x000fca00078e020f */
[----:B------:R-:W-:-:S05]  /*03f0*/  IADD3 R2, P0, R0, c[0x0][0x168], RZ ;  /* 0x00005a0000027a10 */ /* 0x000fca0007f1e0ff */
[----:B------:R-:W-:-:S05]  /*0400*/  IMAD.X R3, RZ, RZ, c[0x0][0x16c], P0 ;  /* 0x00005b00ff037624 */ /* 0x000fca00000e06ff */
[----:B------:R-:W-:Y:S01]  /*0410*/  STG.E.U8 [R2.64], R13 ;  /* 0x0000000d02007986 */ /* 0x000fe2000c101104 */
[----:B------:R-:W-:Y:S05]  /*0420*/  EXIT ;  /* 0x000000000000794d */ /* 0x000fea0003800000 */
.L_x_24195:
        /* <DEDUP_REMOVED lines=13> */
.L_x_25281:


//--------------------- .text._ZN2at6native29vectorized_elementwise_kernelILi2ENS0_13AUnaryFunctorIhhhNS0_17BitwiseAndFunctorIhEEEESt5arrayIPcLm2EEEEviT0_T1_ --------------------------
	.section	.text._ZN2at6native29vectorized_elementwise_kernelILi2ENS0_13AUnaryFunctorIhhhNS0_17BitwiseAndFunctorIhEEEESt5arrayIPcLm2EEEEviT0_T1_,"ax",@progbits
	.sectioninfo	@"SHI_REGISTERS=28"
	.align	128
        .global         _ZN2at6native29vectorized_elementwise_kernelILi2ENS0_13AUnaryFunctorIhhhNS0_17BitwiseAndFunctorIhEEEESt5arrayIPcLm2EEEEviT0_T1_
        .type           _ZN2at6native29vectorized_elementwise_kernelILi2ENS0_13AUnaryFunctorIhhhNS0_17BitwiseAndFunctorIhEEEESt5arrayIPcLm2EEEEviT0_T1_,@function
        .size           _ZN2at6native29vectorized_elementwise_kernelILi2ENS0_13AUnaryFunctorIhhhNS0_17BitwiseAndFunctorIhEEEESt5arrayIPcLm2EEEEviT0_T1_,(.L_x_25282 - _ZN2at6native29vectorized_elementwise_kernelILi2ENS0_13AUnaryFunctorIhhhNS0_17BitwiseAndFunctorIhEEEESt5arrayIPcLm2EEEEviT0_T1_)
        .other          _ZN2at6native29vectorized_elementwise_kernelILi2ENS0_13AUnaryFunctorIhhhNS0_17BitwiseAndFunctorIhEEEESt5arrayIPcLm2EEEEviT0_T1_,@"STO_CUDA_ENTRY STV_DEFAULT"
_ZN2at6native29vectorized_elementwise_kernelILi2ENS0_13AUnaryFunctorIhhhNS0_17BitwiseAndFunctorIhEEEESt5arrayIPcLm2EEEEviT0_T1_:
.text._ZN2at6native29vectorized_elementwise_kernelILi2ENS0_13AUnaryFunctorIhhhNS0_17BitwiseAndFunctorIhEEEESt5arrayIPcLm2EEEEviT0_T1_:
        /* <DEDUP_REMOVED lines=44> */
.L_x_24196:
        /* <DEDUP_REMOVED lines=87> */
.L_x_24199:
[----:B-1----:R-:W-:-:S13]  /*0830*/  ISETP.GE.AND P0, PT, R5, R2, PT ;  /* 0x000000020500720c */ /* 0x002fda0003f06270 */
[----:B------:R-:W-:Y:S05]  /*0840*/  @P0 BRA `(.L_x_24201) ;  /* 0x000000c000000947 */ /* 0x000fea0003800000 */
[----:B0-----:R-:W-:Y:S01]  /*0850*/  IMAD.IADD R6, R0, 0x1, R5 ;  /* 0x0000000100067824 */ /* 0x001fe200078e0205 */
[----:B------:R-:W-:-:S04]  /*0860*/  IADD3 R5, R5, 0x80, RZ ;  /* 0x0000008005057810 */ /* 0x000fc80007ffe0ff */
[----:B------:R-:W-:-:S05]  /*0870*/  IADD3 R6, P0, R6, c[0x0][0x168], RZ ;  /* 0x00005a0006067a10 */ /* 0x000fca0007f1e0ff */
[----:B------:R-:W-:-:S05]  /*0880*/  IMAD.X R7, RZ, RZ, c[0x0][0x16c], P0 ;  /* 0x00005b00ff077624 */ /* 0x000fca00000e06ff */
[----:B------:R0:W-:Y:S03]  /*0890*/  STG.E.U8 [R6.64], R9 ;  /* 0x0000000906007986 */ /* 0x0001e6000c101104 */
.L_x_24200:
[----:B------:R-:W-:-:S13]  /*08a0*/  ISETP.GE.AND P0, PT, R5, R2, PT ;  /* 0x000000020500720c */ /* 0x000fda0003f06270 */
[----:B------:R-:W-:Y:S05]  /*08b0*/  @P0 BRA `(.L_x_24202) ;  /* 0x000000d000000947 */ /* 0x000fea0003800000 */
[----:B0-----:R-:W-:Y:S01]  /*08c0*/  IMAD.IADD R6, R0, 0x1, R5 ;  /* 0x0000000100067824 */ /* 0x001fe200078e0205 */
[----:B------:R-:W-:-:S04]  /*08d0*/  IADD3 R5, R5, 0x80, RZ ;  /* 0x0000008005057810 */ /* 0x000fc80007ffe0ff */
[----:B------:R-:W-:-:S05]  /*08e0*/  IADD3 R6, P0, R6, c[0x0][0x168], RZ ;  /* 0x00005a0006067a10 */ /* 0x000fca0007f1e0ff */
[----:B------:R-:W-:-:S05]  /*08f0*/  IMAD.X R7, RZ, RZ, c[0x0][0x16c], P0 ;  /* 0x00005b00ff077624 */ /* 0x000fca00000e06ff */
[----:B------:R0:W-:Y:S03]  /*0900*/  STG.E.U8 [R6.64], R13 ;  /* 0x0000000d06007986 */ /* 0x0001e6000c101104 */
.L_x_24201:
        /* <DEDUP_REMOVED lines=8> */
.L_x_24202:
[----:B------:R-:W-:Y:S05]  /*0990*/  BSYNC B1 ;  /* 0x0000000000017941 */ /* 0x000fea0003800000 */
.L_x_24198:
[----:B------:R-:W-:-:S13]  /*09a0*/  ISETP.GE.AND P0, PT, R5, R2, PT ;  /* 0x000000020500720c */ /* 0x000fda0003f06270 */
[----:B0-----:R-:W-:Y:S01]  /*09b0*/  @!P0 IMAD.IADD R6, R0, 0x1, R5 ;  /* 0x0000000100068824 */ /* 0x001fe200078e0205 */
[----:B------:R-:W-:-:S04]  /*09c0*/  @!P0 IADD3 R5, R5, 0x80, RZ ;  /* 0x0000008005058810 */ /* 0x000fc80007ffe0ff */
[----:B------:R-:W-:-:S05]  /*09d0*/  @!P0 IADD3 R6, P1, R6, c[0x0][0x168], RZ ;  /* 0x00005a0006068a10 */ /* 0x000fca0007f3e0ff */
[----:B------:R-:W-:-:S05]  /*09e0*/  @!P0 IMAD.X R7, RZ, RZ, c[0x0][0x16c], P1 ;  /* 0x00005b00ff078624 */ /* 0x000fca00008e06ff */
[----:B------:R0:W-:Y:S03]  /*09f0*/  @!P0 STG.E.U8 [R6.64], R25 ;  /* 0x0000001906008986 */ /* 0x0001e6000c101104 */
.L_x_24203:
[----:B------:R-:W-:Y:S05]  /*0a00*/  BSYNC B0 ;  /* 0x0000000000007941 */ /* 0x000fea0003800000 */
.L_x_24197:
        /* <DEDUP_REMOVED lines=8> */
.L_x_24204:
        /* <DEDUP_REMOVED lines=15> */
.L_x_25282:


//--------------------- .text._ZN2at6native29vectorized_elementwise_kernelILi4ENS0_13AUnaryFunctorIhhhNS0_17BitwiseAndFunctorIhEEEESt5arrayIPcLm2EEEEviT0_T1_ --------------------------
	.section	.text._ZN2at6native29vectorized_elementwise_kernelILi4ENS0_13AUnaryFunctorIhhhNS0_17BitwiseAndFunctorIhEEEESt5arrayIPcLm2EEEEviT0_T1_,"ax",@progbits
	.sectioninfo	@"SHI_REGISTERS=28"
	.align	128
        .global         _ZN2at6native29vectorized_elementwise_kernelILi4ENS0_13AUnaryFunctorIhhhNS0_17BitwiseAndFunctorIhEEEESt5arrayIPcLm2EEEEviT0_T1_
        .type           _ZN2at6native29vectorized_elementwise_kernelILi4ENS0_13AUnaryFunctorIhhhNS0_17BitwiseAndFunctorIhEEEESt5arrayIPcLm2EEEEviT0_T1_,@function
        .size           _ZN2at6native29vectorized_elementwise_kernelILi4ENS0_13AUnaryFunctorIhhhNS0_17BitwiseAndFunctorIhEEEESt5arrayIPcLm2EEEEviT0_T1_,(.L_x_25283 - _ZN2at6native29vectorized_elementwise_kernelILi4ENS0_13AUnaryFunctorIhhhNS0_17BitwiseAndFunctorIhEEEESt5arrayIPcLm2EEEEviT0_T1_)
        .other          _ZN2at6native29vectorized_elementwise_kernelILi4ENS0_13AUnaryFunctorIhhhNS0_17BitwiseAndFunctorIhEEEESt5arrayIPcLm2EEEEviT0_T1_,@"STO_CUDA_ENTRY STV_DEFAULT"
_ZN2at6native29vectorized_elementwise_kernelILi4ENS0_13AUnaryFunctorIhhhNS0_17BitwiseAndFunctorIhEEEESt5arrayIPcLm2EEEEviT0_T1_:
.text._ZN2at6native29vectorized_elementwise_kernelILi4ENS0_13AUnaryFunctorIhhhNS0_17BitwiseAndFunctorIhEEEESt5arrayIPcLm2EEEEviT0_T1_:
        /* <DEDUP_REMOVED lines=42> */
.L_x_24205:
        /* <DEDUP_REMOVED lines=87> */
.L_x_24208:
[----:B-1----:R-:W-:-:S13]  /*0810*/  ISETP.GE.AND P0, PT, R5, R2, PT ;  /* 0x000000020500720c */ /* 0x002fda0003f06270 */
[----:B------:R-:W-:Y:S05]  /*0820*/  @P0 BRA `(.L_x_24210) ;  /* 0x000000c000000947 */ /* 0x000fea0003800000 */
[----:B0-----:R-:W-:Y:S01]  /*0830*/  IMAD.IADD R6, R0, 0x1, R5 ;  /* 0x0000000100067824 */ /* 0x001fe200078e0205 */
[----:B------:R-:W-:-:S04]  /*0840*/  IADD3 R5, R5, 0x80, RZ ;  /* 0x0000008005057810 */ /* 0x000fc80007ffe0ff */
[----:B------:R-:W-:-:S05]  /*0850*/  IADD3 R6, P0, R6, c[0x0][0x168], RZ ;  /* 0x00005a0006067a10 */ /* 0x000fca0007f1e0ff */
[----:B------:R-:W-:-:S05]  /*0860*/  IMAD.X R7, RZ, RZ, c[0x0][0x16c], P0 ;  /* 0x00005b00ff077624 */ /* 0x000fca00000e06ff */
[----:B------:R0:W-:Y:S03]  /*0870*/  STG.E.U8 [R6.64], R9 ;  /* 0x0000000906007986 */ /* 0x0001e6000c101104 */
.L_x_24209:
[----:B------:R-:W-:-:S13]  /*0880*/  ISETP.GE.AND P0, PT, R5, R2, PT ;  /* 0x000000020500720c */ /* 0x000fda0003f06270 */
[----:B------:R-:W-:Y:S05]  /*0890*/  @P0 BRA `(.L_x_24211) ;  /* 0x000000d000000947 */ /* 0x000fea0003800000 */
[----:B0-----:R-:W-:Y:S01]  /*08a0*/  IMAD.IADD R6, R0, 0x1, R5 ;  /* 0x0000000100067824 */ /* 0x001fe200078e0205 */
[----:B------:R-:W-:-:S04]  /*08b0*/  IADD3 R5, R5, 0x80, RZ ;  /* 0x0000008005057810 */ /* 0x000fc80007ffe0ff */
[----:B------:R-:W-:-:S05]  /*08c0*/  IADD3 R6, P0, R6, c[0x0][0x168], RZ ;  /* 0x00005a0006067a10 */ /* 0x000fca0007f1e0ff */
[----:B------:R-:W-:-:S05]  /*08d0*/  IMAD.X R7, RZ, RZ, c[0x0][0x16c], P0 ;  /* 0x00005b00ff077624 */ /* 0x000fca00000e06ff */
[----:B------:R0:W-:Y:S03]  /*08e0*/  STG.E.U8 [R6.64], R13 ;  /* 0x0000000d06007986 */ /* 0x0001e6000c101104 */
.L_x_24210:
        /* <DEDUP_REMOVED lines=8> */
.L_x_24211:
[----:B------:R-:W-:Y:S05]  /*0970*/  BSYNC B1 ;  /* 0x0000000000017941 */ /* 0x000fea0003800000 */
.L_x_24207:
[----:B------:R-:W-:-:S13]  /*0980*/  ISETP.GE.AND P0, PT, R5, R2, PT ;  /* 0x000000020500720c */ /* 0x000fda0003f06270 */
[----:B0-----:R-:W-:Y:S01]  /*0990*/  @!P0 IMAD.IADD R6, R0, 0x1, R5 ;  /* 0x0000000100068824 */ /* 0x001fe200078e0205 */
[----:B------:R-:W-:-:S04]  /*09a0*/  @!P0 IADD3 R5, R5, 0x80, RZ ;  /* 0x0000008005058810 */ /* 0x000fc80007ffe0ff */
[----:B------:R-:W-:-:S05]  /*09b0*/  @!P0 IADD3 R6, P1, R6, c[0x0][0x168], RZ ;  /* 0x00005a0006068a10 */ /* 0x000fca0007f3e0ff */
[----:B------:R-:W-:-:S05]  /*09c0*/  @!P0 IMAD.X R7, RZ, RZ, c[0x0][0x16c], P1 ;  /* 0x00005b00ff078624 */ /* 0x000fca00008e06ff */
[----:B------:R0:W-:Y:S03]  /*09d0*/  @!P0 STG.E.U8 [R6.64], R25 ;  /* 0x0000001906008986 */ /* 0x0001e6000c101104 */
.L_x_24212:
[----:B------:R-:W-:Y:S05]  /*09e0*/  BSYNC B0 ;  /* 0x0000000000007941 */ /* 0x000fea0003800000 */
.L_x_24206:
        /* <DEDUP_REMOVED lines=8> */
.L_x_24213:
        /* <DEDUP_REMOVED lines=9> */
.L_x_25283:


//--------------------- .text._ZN2at6native29vectorized_elementwise_kernelILi8ENS0_13AUnaryFunctorIhhhNS0_17BitwiseAndFunctorIhEEEESt5arrayIPcLm2EEEEviT0_T1_ --------------------------
	.section	.text._ZN2at6native29vectorized_elementwise_kernelILi8ENS0_13AUnaryFunctorIhhhNS0_17BitwiseAndFunctorIhEEEESt5arrayIPcLm2EEEEviT0_T1_,"ax",@progbits
	.sectioninfo	@"SHI_REGISTERS=4"
	.align	128
        .global         _ZN2at6native29vectorized_elementwise_kernelILi8ENS0_13AUnaryFunctorIhhhNS0_17BitwiseAndFunctorIhEEEESt5arrayIPcLm2EEEEviT0_T1_
        .type           _ZN2at6native29vectorized_elementwise_kernelILi8ENS0_13AUnaryFunctorIhhhNS0_17BitwiseAndFunctorIhEEEESt5arrayIPcLm2EEEEviT0_T1_,@function
        .size           _ZN2at6native29vectorized_elementwise_kernelILi8ENS0_13AUnaryFunctorIhhhNS0_17BitwiseAndFunctorIhEEEESt5arrayIPcLm2EEEEviT0_T1_,(.L_x_25284 - _ZN2at6native29vectorized_elementwise_kernelILi8ENS0_13AUnaryFunctorIhhhNS0_17BitwiseAndFunctorIhEEEESt5arrayIPcLm2EEEEviT0_T1_)
        .other          _ZN2at6native29vectorized_elementwise_kernelILi8ENS0_13AUnaryFunctorIhhhNS0_17BitwiseAndFunctorIhEEEESt5arrayIPcLm2EEEEviT0_T1_,@"STO_CUDA_ENTRY STV_DEFAULT"
_ZN2at6native29vectorized_elementwise_kernelILi8ENS0_13AUnaryFunctorIhhhNS0_17BitwiseAndFunctorIhEEEESt5arrayIPcLm2EEEEviT0_T1_:
.text._ZN2at6native29vectorized_elementwise_kernelILi8ENS0_13AUnaryFunctorIhhhNS0_17BitwiseAndFunctorIhEEEESt5arrayIPcLm2EEEEviT0_T1_:
[----:B------:R-:W-:Y:S02]  /*0000*/  MOV R1, c[0x0][0x28] ;  /* 0x00000a0000017a02 */ /* 0x000fe40000000f00 */
[----:B------:R-:W-:Y:S05]  /*0010*/  EXIT ;  /* 0x000000000000794d */ /* 0x000fea0003800000 */
.L_x_24214:
        /* <DEDUP_REMOVED lines=14> */
.L_x_25284:


//--------------------- .text._ZN2at6native18elementwise_kernelILi128ELi4EZNS0_15gpu_kernel_implINS0_13BinaryFunctorIhhhNS0_17BitwiseAndFunctorIhEEEEEEvRNS_18TensorIteratorBaseERKT_EUliE_EEviT1_ --------------------------
	.section	.text._ZN2at6native18elementwise_kernelILi128ELi4EZNS0_15gpu_kernel_implINS0_13BinaryFunctorIhhhNS0_17BitwiseAndFunctorIhEEEEEEvRNS_18TensorIteratorBaseERKT_EUliE_EEviT1_,"ax",@progbits
	.sectioninfo	@"SHI_REGISTERS=26"
	.align	128
        .global         _ZN2at6native18elementwise_kernelILi128ELi4EZNS0_15gpu_kernel_implINS0_13BinaryFunctorIhhhNS0_17BitwiseAndFunctorIhEEEEEEvRNS_18TensorIteratorBaseERKT_EUliE_EEviT1_
        .type           _ZN2at6native18elementwise_kernelILi128ELi4EZNS0_15gpu_kernel_implINS0_13BinaryFunctorIhhhNS0_17BitwiseAndFunctorIhEEEEEEvRNS_18TensorIteratorBaseERKT_EUliE_EEviT1_,@function
        .size           _ZN2at6native18elementwise_kernelILi128ELi4EZNS0_15gpu_kernel_implINS0_13BinaryFunctorIhhhNS0_17BitwiseAndFunctorIhEEEEEEvRNS_18TensorIteratorBaseERKT_EUliE_EEviT1_,(.L_x_25285 - _ZN2at6native18elementwise_kernelILi128ELi4EZNS0_15gpu_kernel_implINS0_13BinaryFunctorIhhhNS0_17BitwiseAndFunctorIhEEEEEEvRNS_18TensorIteratorBaseERKT_EUliE_EEviT1_)
        .other          _ZN2at6native18elementwise_kernelILi128ELi4EZNS0_15gpu_kernel_implINS0_13BinaryFunctorIhhhNS0_17BitwiseAndFunctorIhEEEEEEvRNS_18TensorIteratorBaseERKT_EUliE_EEviT1_,@"STO_CUDA_ENTRY STV_DEFAULT"
_ZN2at6native18elementwise_kernelILi128ELi4EZNS0_15gpu_kernel_implINS0_13BinaryFunctorIhhhNS0_17BitwiseAndFunctorIhEEEEEEvRNS_18TensorIteratorBaseERKT_EUliE_EEviT1_:
.text._ZN2at6native18elementwise_kernelILi128ELi4EZNS0_15gpu_kernel_implINS0_13BinaryFunctorIhhhNS0_17BitwiseAndFunctorIhEEEEEEvRNS_18TensorIteratorBaseERKT_EUliE_EEviT1_:
        /* <DEDUP_REMOVED lines=263> */
.L_x_24217:
        /* <DEDUP_REMOVED lines=18> */
.L_x_24221:
[----:B------:R0:W5:Y:S01]  /*1190*/  LDG.E.U8 R23, [R4.64] ;  /* 0x0000002404177981 */ /* 0x000162000c1e1100 */
[----:B------:R-:W-:Y:S05]  /*11a0*/  BRA `(.L_x_24223) ;  /* 0x00000dc000007947 */ /* 0x000fea0003800000 */
.L_x_24220:
        /* <DEDUP_REMOVED lines=8> */
.L_x_24225:
[----:B------:R0:W5:Y:S01]  /*1230*/  LDG.E.U8 R23, [R4.64] ;  /* 0x0000002404177981 */ /* 0x000162000c1e1100 */
[----:B------:R-:W-:Y:S05]  /*1240*/  BRA `(.L_x_24223) ;  /* 0x00000d2000007947 */ /* 0x000fea0003800000 */
.L_x_24224:
[----:B------:R0:W5:Y:S01]  /*1250*/  LDG.E.U16 R23, [R4.64] ;  /* 0x0000002404177981 */ /* 0x000162000c1e1500 */
[----:B------:R-:W-:Y:S05]  /*1260*/  BRA `(.L_x_24223) ;  /* 0x00000d0000007947 */ /* 0x000fea0003800000 */
.L_x_24219:
        /* <DEDUP_REMOVED lines=10> */
.L_x_24227:
[----:B------:R-:W2:Y:S02]  /*1310*/  LDG.E.U16 R2, [R4.64] ;  /* 0x0000002404027981 */ /* 0x000ea4000c1e1500 */
[----:B--2---:R-:W-:-:S06]  /*1320*/  HADD2.F32 R2, -RZ, R2.H0_H0 ;  /* 0x20000002ff027230 */ /* 0x004fcc0000004100 */
[----:B------:R-:W0:Y:S02]  /*1330*/  F2I.S64.TRUNC R2, R2 ;  /* 0x0000000200027311 */ /* 0x000e24000020d900 */
[----:B0-----:R-:W-:Y:S01]  /*1340*/  PRMT R23, R2, 0x7610, R23 ;  /* 0x0000761002177816 */ /* 0x001fe20000000017 */
[----:B------:R-:W-:Y:S05]  /*1350*/  BRA `(.L_x_24223) ;  /* 0x00000c1000007947 */ /* 0x000fea0003800000 */
.L_x_24226:
        /* <DEDUP_REMOVED lines=10> */
.L_x_24229:
[----:B------:R-:W2:Y:S02]  /*1400*/  LDG.E.U16 R4, [R4.64] ;  /* 0x0000002404047981 */ /* 0x000ea4000c1e1500 */
[----:B--2---:R-:W-:-:S06]  /*1410*/  HADD2.F32 R2, -RZ, R4.H0_H0 ;  /* 0x20000004ff027230 */ /* 0x004fcc0000004100 */
[----:B------:R-:W0:Y:S02]  /*1420*/  F2I.S64.TRUNC R2, R2 ;  /* 0x0000000200027311 */ /* 0x000e24000020d900 */
[----:B0-----:R-:W-:Y:S01]  /*1430*/  PRMT R23, R2, 0x7610, R23 ;  /* 0x0000761002177816 */ /* 0x001fe20000000017 */
[----:B------:R-:W-:Y:S05]  /*1440*/  BRA `(.L_x_24223) ;  /* 0x00000b2000007947 */ /* 0x000fea0003800000 */
.L_x_24228:
[----:B------:R-:W2:Y:S02]  /*1450*/  LDG.E.64 R2, [R4.64] ;  /* 0x0000002404027981 */ /* 0x000ea4000c1e1b00 */
[----:B--2---:R-:W0:Y:S02]  /*1460*/  F2I.S64.F64.TRUNC R2, R2 ;  /* 0x0000000200027311 */ /* 0x004e24000030d900 */
[----:B0-----:R-:W-:Y:S01]  /*1470*/  PRMT R23, R2, 0x7610, R23 ;  /* 0x0000761002177816 */ /* 0x001fe20000000017 */
[----:B------:R-:W-:Y:S05]  /*1480*/  BRA `(.L_x_24223) ;  /* 0x00000ae000007947 */ /* 0x000fea0003800000 */
.L_x_24218:
        /* <DEDUP_REMOVED lines=12> */
.L_x_24232:
[----:B------:R-:W2:Y:S02]  /*1550*/  LDG.E.64 R4, [R4.64] ;  /* 0x0000002404047981 */ /* 0x000ea4000c1e1b00 */
[----:B--2---:R-:W0:Y:S02]  /*1560*/  F2I.S64.F64.TRUNC R2, R4 ;  /* 0x0000000400027311 */ /* 0x004e24000030d900 */
[----:B0-----:R-:W-:Y:S01]  /*1570*/  PRMT R23, R2, 0x7610, R23 ;  /* 0x0000761002177816 */ /* 0x001fe20000000017 */
[----:B------:R-:W-:Y:S05]  /*1580*/  BRA `(.L_x_24223) ;  /* 0x000009e000007947 */ /* 0x000fea0003800000 */
.L_x_24231:
        /* <DEDUP_REMOVED lines=28> */
.L_x_24234:
        /* <DEDUP_REMOVED lines=15> */
.L_x_24233:
[----:B------:R-:W2:Y:S02]  /*1840*/  LDG.E.U16 R2, [R4.64] ;  /* 0x0000002404027981 */ /* 0x000ea4000c1e1500 */
[----:B--2---:R-:W-:-:S06]  /*1850*/  PRMT R2, RZ, 0x5410, R2 ;  /* 0x00005410ff027816 */ /* 0x004fcc0000000002 */
[----:B------:R-:W0:Y:S02]  /*1860*/  F2I.S64.TRUNC R2, R2 ;  /* 0x0000000200027311 */ /* 0x000e24000020d900 */
[----:B0-----:R-:W-:Y:S01]  /*1870*/  PRMT R23, R2, 0x7610, R23 ;  /* 0x0000761002177816 */ /* 0x001fe20000000017 */
[----:B------:R-:W-:Y:S05]  /*1880*/  BRA `(.L_x_24223) ;  /* 0x000006e000007947 */ /* 0x000fea0003800000 */
.L_x_24230:
        /* <DEDUP_REMOVED lines=10> */
.L_x_24237:
        /* <DEDUP_REMOVED lines=21> */
.L_x_24241:
[----:B------:R-:W-:Y:S05]  /*1a80*/  BSYNC B1 ;  /* 0x0000000000017941 */ /* 0x000fea0003800000 */
.L_x_24240:
[----:B------:R-:W-:Y:S01]  /*1a90*/  IMAD.SHL.U32 R2, R2, 0x100000, RZ ;  /* 0x0010000002027824 */ /* 0x000fe200078e00ff */
[----:B------:R-:W-:-:S04]  /*1aa0*/  LEA R3, R0, 0x3b800000, 0x17 ;  /* 0x3b80000000037811 */ /* 0x000fc800078eb8ff */
[----:B------:R-:W-:Y:S02]  /*1ab0*/  LOP3.LUT R2, R3, R2, R4, 0xfe, !PT ;  /* 0x0000000203027212 */ /* 0x000fe400078efe04 */
.L_x_24239:
[----:B------:R-:W-:Y:S05]  /*1ac0*/  BSYNC B0 ;  /* 0x0000000000007941 */ /* 0x000fea0003800000 */
.L_x_24238:
[----:B------:R-:W0:Y:S02]  /*1ad0*/  F2I.S64.TRUNC R2, R2 ;  /* 0x0000000200027311 */ /* 0x000e24000020d900 */
[----:B0-----:R-:W-:Y:S01]  /*1ae0*/  PRMT R23, R2, 0x7610, R23 ;  /* 0x0000761002177816 */ /* 0x001fe20000000017 */
[----:B------:R-:W-:Y:S05]  /*1af0*/  BRA `(.L_x_24223) ;  /* 0x0000047000007947 */ /* 0x000fea0003800000 */
.L_x_24236:
        /* <DEDUP_REMOVED lines=21> */
.L_x_24245:
[----:B------:R-:W-:Y:S05]  /*1c50*/  BSYNC B1 ;  /* 0x0000000000017941 */ /* 0x000fea0003800000 */
.L_x_24244:
[----:B------:R-:W-:Y:S01]  /*1c60*/  IMAD.SHL.U32 R2, R2, 0x200000, RZ ;  /* 0x0020000002027824 */ /* 0x000fe200078e00ff */
[----:B------:R-:W-:-:S04]  /*1c70*/  LEA R3, R0, 0x37800000, 0x17 ;  /* 0x3780000000037811 */ /* 0x000fc800078eb8ff */
[----:B------:R-:W-:Y:S02]  /*1c80*/  LOP3.LUT R2, R3, R2, R4, 0xfe, !PT ;  /* 0x0000000203027212 */ /* 0x000fe400078efe04 */
.L_x_24243:
[----:B------:R-:W-:Y:S05]  /*1c90*/  BSYNC B0 ;  /* 0x0000000000007941 */ /* 0x000fea0003800000 */
.L_x_24242:
[----:B------:R-:W0:Y:S02]  /*1ca0*/  F2I.S64.TRUNC R2, R2 ;  /* 0x0000000200027311 */ /* 0x000e24000020d900 */
[----:B0-----:R-:W-:Y:S01]  /*1cb0*/  PRMT R23, R2, 0x7610, R23 ;  /* 0x0000761002177816 */ /* 0x001fe20000000017 */
[----:B------:R-:W-:Y:S05]  /*1cc0*/  BRA `(.L_x_24223) ;  /* 0x000002a000007947 */ /* 0x000fea0003800000 */
.L_x_24235:
        /* <DEDUP_REMOVED lines=14> */
.L_x_24249:
[----:B------:R-:W-:Y:S05]  /*1db0*/  BSYNC B0 ;  /* 0x0000000000007941 */ /* 0x000fea0003800000 */
.L_x_24248:
[----:B------:R-:W0:Y:S02]  /*1dc0*/  F2I.S64.TRUNC R2, R2 ;  /* 0x0000000200027311 */ /* 0x000e24000020d900 */
[----:B0-----:R-:W-:Y:S01]  /*1dd0*/  PRMT R23, R2, 0x7610, R23 ;  /* 0x0000761002177816 */ /* 0x001fe20000000017 */
[----:B------:R-:W-:Y:S05]  /*1de0*/  BRA `(.L_x_24223) ;  /* 0x0000018000007947 */ /* 0x000fea0003800000 */
.L_x_24222:
        /* <DEDUP_REMOVED lines=21> */
.L_x_24247:
[----:B------:R0:W5:Y:S01]  /*1f40*/  LDG.E.U8 R23, [R4.64] ;  /* 0x0000002404177981 */ /* 0x000162000c1e1100 */
[----:B------:R-:W-:Y:S05]  /*1f50*/  BRA `(.L_x_24223) ;  /* 0x0000001000007947 */ /* 0x000fea0003800000 */
.L_x_24246:
[----:B------:R0:W5:Y:S02]  /*1f60*/  LDG.E.U8 R23, [R4.64] ;  /* 0x0000002404177981 */ /* 0x000164000c1e1100 */
.L_x_24223:
        /* <DEDUP_REMOVED lines=16> */
.L_x_24253:
[----:B------:R0:W5:Y:S01]  /*2070*/  LDG.E.U8 R0, [R4.64] ;  /* 0x0000002404007981 */ /* 0x000162000c1e1100 */
[----:B------:R-:W-:Y:S05]  /*2080*/  BRA `(.L_x_24255) ;  /* 0x00000dc000007947 */ /* 0x000fea0003800000 */
.L_x_24252:
        /* <DEDUP_REMOVED lines=8> */
.L_x_24257:
[----:B------:R0:W5:Y:S01]  /*2110*/  LDG.E.U8 R0, [R4.64] ;  /* 0x0000002404007981 */ /* 0x000162000c1e1100 */
[----:B------:R-:W-:Y:S05]  /*2120*/  BRA `(.L_x_24255) ;  /* 0x00000d2000007947 */ /* 0x000fea0003800000 */
.L_x_24256:
[----:B------:R0:W5:Y:S01]  /*2130*/  LDG.E.U16 R0, [R4.64] ;  /* 0x0000002404007981 */ /* 0x000162000c1e1500 */
[----:B------:R-:W-:Y:S05]  /*2140*/  BRA `(.L_x_24255) ;  /* 0x00000d0000007947 */ /* 0x000fea0003800000 */
.L_x_24251:
        /* <DEDUP_REMOVED lines=10> */
.L_x_24259:
[----:B------:R-:W2:Y:S02]  /*21f0*/  LDG.E.U16 R2, [R4.64] ;  /* 0x0000002404027981 */ /* 0x000ea4000c1e1500 */
[----:B--2---:R-:W-:-:S06]  /*2200*/  HADD2.F32 R2, -RZ, R2.H0_H0 ;  /* 0x20000002ff027230 */ /* 0x004fcc0000004100 */
[----:B------:R-:W0:Y:S02]  /*2210*/  F2I.S64.TRUNC R2, R2 ;  /* 0x0000000200027311 */ /* 0x000e24000020d900 */
[----:B0-----:R-:W-:Y:S01]  /*2220*/  PRMT R0, R2, 0x7610, R0 ;  /* 0x0000761002007816 */ /* 0x001fe20000000000 */
[----:B------:R-:W-:Y:S05]  /*2230*/  BRA `(.L_x_24255) ;  /* 0x00000c1000007947 */ /* 0x000fea0003800000 */
.L_x_24258:
        /* <DEDUP_REMOVED lines=10> */
.L_x_24261:
[----:B------:R-:W2:Y:S02]  /*22e0*/  LDG.E.U16 R4, [R4.64] ;  /* 0x0000002404047981 */ /* 0x000ea4000c1e1500 */
[----:B--2---:R-:W-:-:S06]  /*22f0*/  HADD2.F32 R2, -RZ, R4.H0_H0 ;  /* 0x20000004ff027230 */ /* 0x004fcc0000004100 */
[----:B------:R-:W0:Y:S02]  /*2300*/  F2I.S64.TRUNC R2, R2 ;  /* 0x0000000200027311 */ /* 0x000e24000020d900 */
[----:B0-----:R-:W-:Y:S01]  /*2310*/  PRMT R0, R2, 0x7610, R0 ;  /* 0x0000761002007816 */ /* 0x001fe20000000000 */
[----:B------:R-:W-:Y:S05]  /*2320*/  BRA `(.L_x_24255) ;  /* 0x00000b2000007947 */ /* 0x000fea0003800000 */
.L_x_24260:
[----:B------:R-:W2:Y:S02]  /*2330*/  LDG.E.64 R2, [R4.64] ;  /* 0x0000002404027981 */ /* 0x000ea4000c1e1b00 */
[----:B--2---:R-:W0:Y:S02]  /*2340*/  F2I.S64.F64.TRUNC R2, R2 ;  /* 0x0000000200027311 */ /* 0x004e24000030d900 */
[----:B0-----:R-:W-:Y:S01]  /*2350*/  PRMT R0, R2, 0x7610, R0 ;  /* 0x0000761002007816 */ /* 0x001fe20000000000 */
[----:B------:R-:W-:Y:S05]  /*2360*/  BRA `(.L_x_24255) ;  /* 0x00000ae000007947 */ /* 0x000fea0003800000 */
.L_x_24250:
        /* <DEDUP_REMOVED lines=12> */
.L_x_24264:
[----:B------:R-:W2:Y:S02]  /*2430*/  LDG.E.64 R4, [R4.64] ;  /* 0x0000002404047981 */ /* 0x000ea4000c1e1b00 */
[----:B--2---:R-:W0:Y:S02]  /*2440*/  F2I.S64.F64.TRUNC R2, R4 ;  /* 0x0000000400027311 */ /* 0x004e24000030d900 */
[----:B0-----:R-:W-:Y:S01]  /*2450*/  PRMT R0, R2, 0x7610, R0 ;  /* 0x0000761002007816 */ /* 0x001fe20000000000 */
[----:B------:R-:W-:Y:S05]  /*2460*/  BRA `(.L_x_24255) ;  /* 0x000009e000007947 */ /* 0x000fea0003800000 */
.L_x_24263:
        /* <DEDUP_REMOVED lines=28> */
.L_x_24266:
        /* <DEDUP_REMOVED lines=15> */
.L_x_24265:
[----:B------:R-:W2:Y:S02]  /*2720*/  LDG.E.U16 R2, [R4.64] ;  /* 0x0000002404027981 */ /* 0x000ea4000c1e1500 */
[----:B--2---:R-:W-:-:S06]  /*2730*/  PRMT R2, RZ, 0x5410, R2 ;  /* 0x00005410ff027816 */ /* 0x004fcc0000000002 */
[----:B------:R-:W0:Y:S02]  /*2740*/  F2I.S64.TRUNC R2, R2 ;  /* 0x0000000200027311 */ /* 0x000e24000020d900 */
[----:B0-----:R-:W-:Y:S01]  /*2750*/  PRMT R0, R2, 0x7610, R0 ;  /* 0x0000761002007816 */ /* 0x001fe20000000000 */
[----:B------:R-:W-:Y:S05]  /*2760*/  BRA `(.L_x_24255) ;  /* 0x000006e000007947 */ /* 0x000fea0003800000 */
.L_x_24262:
        /* <DEDUP_REMOVED lines=10> */
.L_x_24269:
        /* <DEDUP_REMOVED lines=21> */
.L_x_24273:
[----:B------:R-:W-:Y:S05]  /*2960*/  BSYNC B1 ;  /* 0x0000000000017941 */ /* 0x000fea0003800000 */
.L_x_24272:
[----:B------:R-:W-:Y:S01]  /*2970*/  IMAD.SHL.U32 R2, R2, 0x100000, RZ ;  /* 0x0010000002027824 */ /* 0x000fe200078e00ff */
[----:B------:R-:W-:-:S04]  /*2980*/  LEA R3, R0, 0x3b800000, 0x17 ;  /* 0x3b80000000037811 */ /* 0x000fc800078eb8ff */
[----:B------:R-:W-:Y:S02]  /*2990*/  LOP3.LUT R2, R3, R2, R4, 0xfe, !PT ;  /* 0x0000000203027212 */ /* 0x000fe400078efe04 */
.L_x_24271:
[----:B------:R-:W-:Y:S05]  /*29a0*/  BSYNC B0 ;  /* 0x0000000000007941 */ /* 0x000fea0003800000 */
.L_x_24270:
[----:B------:R-:W0:Y:S02]  /*29b0*/  F2I.S64.TRUNC R2, R2 ;  /* 0x0000000200027311 */ /* 0x000e24000020d900 */
[----:B0-----:R-:W-:Y:S01]  /*29c0*/  PRMT R0, R2, 0x7610, R0 ;  /* 0x0000761002007816 */ /* 0x001fe20000000000 */
[----:B------:R-:W-:Y:S05]  /*29d0*/  BRA `(.L_x_24255) ;  /* 0x0000047000007947 */ /* 0x000fea0003800000 */
.L_x_24268:
        /* <DEDUP_REMOVED lines=21> */
.L_x_24277:
[----:B------:R-:W-:Y:S05]  /*2b30*/  BSYNC B1 ;  /* 0x0000000000017941 */ /* 0x000fea0003800000 */
.L_x_24276:
[----:B------:R-:W-:Y:S01]  /*2b40*/  IMAD.SHL.U32 R2, R2, 0x200000, RZ ;  /* 0x0020000002027824 */ /* 0x000fe200078e00ff */
[----:B------:R-:W-:-:S04]  /*2b50*/  LEA R3, R0, 0x37800000, 0x17 ;  /* 0x3780000000037811 */ /* 0x000fc800078eb8ff */
[----:B------:R-:W-:Y:S02]  /*2b60*/  LOP3.LUT R2, R3, R2, R4, 0xfe, !PT ;  /* 0x0000000203027212 */ /* 0x000fe400078efe04 */
.L_x_24275:
[----:B------:R-:W-:Y:S05]  /*2b70*/  BSYNC B0 ;  /* 0x0000000000007941 */ /* 0x000fea0003800000 */
.L_x_24274:
[----:B------:R-:W0:Y:S02]  /*2b80*/  F2I.S64.TRUNC R2, R2 ;  /* 0x0000000200027311 */ /* 0x000e24000020d900 */
[----:B0-----:R-:W-:Y:S01]  /*2b90*/  PRMT R0, R2, 0x7610, R0 ;  /* 0x0000761002007816 */ /* 0x001fe20000000000 */
[----:B------:R-:W-:Y:S05]  /*2ba0*/  BRA `(.L_x_24255) ;  /* 0x000002a000007947 */ /* 0x000fea0003800000 */
.L_x_24267:
        /* <DEDUP_REMOVED lines=14> */
.L_x_24281:
[----:B------:R-:W-:Y:S05]  /*2c90*/  BSYNC B0 ;  /* 0x0000000000007941 */ /* 0x000fea0003800000 */
.L_x_24280:
[----:B------:R-:W0:Y:S02]  /*2ca0*/  F2I.S64.TRUNC R2, R2 ;  /* 0x0000000200027311 */ /* 0x000e24000020d900 */
[----:B0-----:R-:W-:Y:S01]  /*2cb0*/  PRMT R0, R2, 0x7610, R0 ;  /* 0x0000761002007816 */ /* 0x001fe20000000000 */
[----:B------:R-:W-:Y:S05]  /*2cc0*/  BRA `(.L_x_24255) ;  /* 0x0000018000007947 */ /* 0x000fea0003800000 */
.L_x_24254:
        /* <DEDUP_REMOVED lines=21> */
.L_x_24279:
[----:B------:R0:W5:Y:S01]  /*2e20*/  LDG.E.U8 R0, [R4.64] ;  /* 0x0000002404007981 */ /* 0x000162000c1e1100 */
[----:B------:R-:W-:Y:S05]  /*2e30*/  BRA `(.L_x_24255) ;  /* 0x0000001000007947 */ /* 0x000fea0003800000 */
.L_x_24278:
[----:B------:R0:W5:Y:S02]  /*2e40*/  LDG.E.U8 R0, [R4.64] ;  /* 0x0000002404007981 */ /* 0x000164000c1e1100 */
.L_x_24255:
        /* <DEDUP_REMOVED lines=15> */
.L_x_24285:
[----:B------:R0:W-:Y:S01]  /*2f40*/  STG.E.U8 [R16.64], R3 ;  /* 0x0000000310007986 */ /* 0x0001e2000c101124 */
[----:B------:R-:W-:Y:S05]  /*2f50*/  BRA `(.L_x_24287) ;  /* 0x00000e9000007947 */ /* 0x000fea0003800000 */
.L_x_24284:
        /* <DEDUP_REMOVED lines=10> */
.L_x_24289:
[----:B------:R-:W-:-:S05]  /*3000*/  LOP3.LUT R3, R3, 0xff, RZ, 0xc0, !PT ;  /* 0x000000ff03037812 */ /* 0x000fca00078ec0ff */
[----:B------:R0:W-:Y:S01]  /*3010*/  STG.E [R16.64], R3 ;  /* 0x0000000310007986 */ /* 0x0001e2000c101924 */
[----:B------:R-:W-:Y:S05]  /*3020*/  BRA `(.L_x_24287) ;  /* 0x00000dc000007947 */ /* 0x000fea0003800000 */
.L_x_24288:
[----:B------:R-:W-:-:S05]  /*3030*/  LOP3.LUT R3, R3, 0xff, RZ, 0xc0, !PT ;  /* 0x000000ff03037812 */ /* 0x000fca00078ec0ff */
[----:B------:R0:W-:Y:S01]  /*3040*/  STG.E.U16 [R16.64], R3 ;  /* 0x0000000310007986 */ /* 0x0001e2000c101524 */
[----:B------:R-:W-:Y:S05]  /*3050*/  BRA `(.L_x_24287) ;  /* 0x00000d9000007947 */ /* 0x000fea0003800000 */
.L_x_24283:
        /* <DEDUP_REMOVED lines=10> */
.L_x_24291:
[----:B------:R-:W-:-:S04]  /*3100*/  LOP3.LUT R3, R3, 0xff, RZ, 0xc0, !PT ;  /* 0x000000ff03037812 */ /* 0x000fc800078ec0ff */
[----:B------:R-:W0:Y:S02]  /*3110*/  I2F.U16 R0, R3 ;  /* 0x0000000300007306 */ /* 0x000e240000101000 */
[----:B0-----:R-:W-:-:S05]  /*3120*/  F2FP.PACK_AB R0, RZ, R0 ;  /* 0x00000000ff00723e */ /* 0x001fca00000000ff */
[----:B------:R0:W-:Y:S01]  /*3130*/  STG.E.U16 [R16.64], R0 ;  /* 0x0000000010007986 */ /* 0x0001e2000c101524 */
[----:B------:R-:W-:Y:S05]  /*3140*/  BRA `(.L_x_24287) ;  /* 0x00000ca000007947 */ /* 0x000fea0003800000 */
.L_x_24290:
        /* <DEDUP_REMOVED lines=11> */
.L_x_24293:
[----:B------:R-:W-:-:S06]  /*3200*/  LOP3.LUT R3, R3, 0xff, RZ, 0xc0, !PT ;  /* 0x000000ff03037812 */ /* 0x000fcc00078ec0ff */
[----:B------:R-:W0:Y:S02]  /*3210*/  I2F.U16 R3, R3 ;  /* 0x0000000300037306 */ /* 0x000e240000101000 */
[----:B0-----:R-:W-:-:S04]  /*3220*/  F2FP.PACK_AB R3, RZ, R3 ;  /* 0x00000003ff03723e */ /* 0x001fc800000000ff */
[----:B------:R-:W-:-:S05]  /*3230*/  PRMT R3, R3, 0x5410, RZ ;  /* 0x0000541003037816 */ /* 0x000fca00000000ff */
[----:B------:R0:W-:Y:S01]  /*3240*/  STG.E [R16.64], R3 ;  /* 0x0000000310007986 */ /* 0x0001e2000c101924 */
[----:B------:R-:W-:Y:S05]  /*3250*/  BRA `(.L_x_24287) ;  /* 0x00000b9000007947 */ /* 0x000fea0003800000 */
.L_x_24292:
[----:B------:R-:W-:-:S06]  /*3260*/  LOP3.LUT R3, R3, 0xff, RZ, 0xc0, !PT ;  /* 0x000000ff03037812 */ /* 0x000fcc00078ec0ff */
[----:B------:R-:W0:Y:S02]  /*3270*/  I2F.F64.U16 R2, R3 ;  /* 0x0000000300027312 */ /* 0x000e240000101800 */
[----:B0-----:R0:W-:Y:S01]  /*3280*/  STG.E.64 [R16.64], R2 ;  /* 0x0000000210007986 */ /* 0x0011e2000c101b24 */
[----:B------:R-:W-:Y:S05]  /*3290*/  BRA `(.L_x_24287) ;  /* 0x00000b5000007947 */ /* 0x000fea0003800000 */
.L_x_24282:
        /* <DEDUP_REMOVED lines=12> */
.L_x_24296:
[----:B------:R-:W-:Y:S01]  /*3360*/  LOP3.LUT R4, R3, 0xff, RZ, 0xc0, !PT ;  /* 0x000000ff03047812 */ /* 0x000fe200078ec0ff */
[----:B------:R-:W-:-:S05]  /*3370*/  CS2R R6, SRZ ;  /* 0x0000000000067805 */ /* 0x000fca000001ff00 */
[----:B------:R-:W0:Y:S02]  /*3380*/  I2F.F64.U16 R4, R4 ;  /* 0x0000000400047312 */ /* 0x000e240000101800 */
[----:B0-----:R0:W-:Y:S01]  /*3390*/  STG.E.128 [R16.64], R4 ;  /* 0x0000000410007986 */ /* 0x0011e2000c101d24 */
[----:B------:R-:W-:Y:S05]  /*33a0*/  BRA `(.L_x_24287) ;  /* 0x00000a4000007947 */ /* 0x000fea0003800000 */
.L_x_24295:
        /* <DEDUP_REMOVED lines=22> */
.L_x_24300:
[----:B------:R-:W-:Y:S05]  /*3510*/  BSYNC B0 ;  /* 0x0000000000007941 */ /* 0x000fea0003800000 */
.L_x_24299:
[----:B------:R-:W-:-:S05]  /*3520*/  LOP3.LUT R3, R0, R3, RZ, 0xfc, !PT ;  /* 0x0000000300037212 */ /* 0x000fca00078efcff */
[----:B------:R0:W-:Y:S01]  /*3530*/  STG.E.U8 [R16.64], R3 ;  /* 0x0000000310007986 */ /* 0x0001e2000c101124 */
[----:B------:R-:W-:Y:S05]  /*3540*/  BRA `(.L_x_24287) ;  /* 0x000008a000007947 */ /* 0x000fea0003800000 */
.L_x_24298:
        /* <DEDUP_REMOVED lines=14> */
.L_x_24302:
[----:B------:R-:W-:Y:S01]  /*3630*/  IMAD.MOV.U32 R0, RZ, RZ, 0x7f ;  /* 0x0000007fff007424 */ /* 0x000fe200078e00ff */
[----:B------:R-:W-:-:S04]  /*3640*/  ISETP.GT.U32.AND P0, PT, R2, 0x7f800000, PT ;  /* 0x7f8000000200780c */ /* 0x000fc80003f04070 */
[----:B------:R-:W-:-:S04]  /*3650*/  SEL R0, R0, 0x7c, P0 ;  /* 0x0000007c00007807 */ /* 0x000fc80000000000 */
.L_x_24303:
[----:B------:R-:W-:Y:S05]  /*3660*/  BSYNC B0 ;  /* 0x0000000000007941 */ /* 0x000fea0003800000 */
.L_x_24301:
[----:B------:R-:W-:-:S04]  /*3670*/  LOP3.LUT R2, R3, 0x80000000, RZ, 0xc0, !PT ;  /* 0x8000000003027812 */ /* 0x000fc800078ec0ff */
[----:B------:R-:W-:-:S04]  /*3680*/  SHF.R.U32.HI R3, RZ, 0x18, R2 ;  /* 0x00000018ff037819 */ /* 0x000fc80000011602 */
[----:B------:R-:W-:-:S05]  /*3690*/  LOP3.LUT R3, R0, R3, RZ, 0xfc, !PT ;  /* 0x0000000300037212 */ /* 0x000fca00078efcff */
[----:B------:R0:W-:Y:S01]  /*36a0*/  STG.E.U8 [R16.64], R3 ;  /* 0x0000000310007986 */ /* 0x0001e2000c101124 */
[----:B------:R-:W-:Y:S05]  /*36b0*/  BRA `(.L_x_24287) ;  /* 0x0000073000007947 */ /* 0x000fea0003800000 */
.L_x_24297:
[----:B------:R-:W-:-:S04]  /*36c0*/  LOP3.LUT R3, R3, 0xff, RZ, 0xc0, !PT ;  /* 0x000000ff03037812 */ /* 0x000fc800078ec0ff */
[----:B------:R-:W0:Y:S02]  /*36d0*/  I2F.U16 R0, R3 ;  /* 0x0000000300007306 */ /* 0x000e240000101000 */
[----:B0-----:R-:W-:-:S05]  /*36e0*/  F2FP.BF16.PACK_AB R0, RZ, R0 ;  /* 0x00000000ff00723e */ /* 0x001fca00000010ff */
[----:B------:R0:W-:Y:S01]  /*36f0*/  STG.E.U16 [R16.64], R0 ;  /* 0x0000000010007986 */ /* 0x0001e2000c101524 */
[----:B------:R-:W-:Y:S05]  /*3700*/  BRA `(.L_x_24287) ;  /* 0x000006e000007947 */ /* 0x000fea0003800000 */
.L_x_24294:
        /* <DEDUP_REMOVED lines=11> */
.L_x_24306:
        /* <DEDUP_REMOVED lines=18> */
.L_x_24309:
[----:B------:R-:W-:-:S04]  /*38e0*/  LOP3.LUT R2, R3, 0x80000000, RZ, 0xc0, !PT ;  /* 0x8000000003027812 */ /* 0x000fc800078ec0ff */
[----:B------:R-:W-:-:S04]  /*38f0*/  SHF.R.U32.HI R3, RZ, 0x18, R2 ;  /* 0x00000018ff037819 */ /* 0x000fc80000011602 */
[----:B------:R-:W-:-:S04]  /*3900*/  LOP3.LUT R0, R0, R3, RZ, 0xfc, !PT ;  /* 0x0000000300007212 */ /* 0x000fc800078efcff */
[----:B------:R-:W-:Y:S02]  /*3910*/  PRMT R8, R0, 0x7610, R8 ;  /* 0x0000761000087816 */ /* 0x000fe40000000008 */
.L_x_24308:
[----:B------:R-:W-:Y:S05]  /*3920*/  BSYNC B0 ;  /* 0x0000000000007941 */ /* 0x000fea0003800000 */
.L_x_24307:
[----:B------:R0:W-:Y:S01]  /*3930*/  STG.E.U8 [R16.64], R8 ;  /* 0x0000000810007986 */ /* 0x0001e2000c101124 */
[----:B------:R-:W-:Y:S05]  /*3940*/  BRA `(.L_x_24287) ;  /* 0x000004a000007947 */ /* 0x000fea0003800000 */
.L_x_24305:
        /* <DEDUP_REMOVED lines=18> */
.L_x_24312:
[----:B------:R-:W-:-:S04]  /*3a70*/  LOP3.LUT R2, R3, 0x80000000, RZ, 0xc0, !PT ;  /* 0x8000000003027812 */ /* 0x000fc800078ec0ff */
[----:B------:R-:W-:-:S04]  /*3a80*/  SHF.R.U32.HI R3, RZ, 0x18, R2 ;  /* 0x00000018ff037819 */ /* 0x000fc80000011602 */
[----:B------:R-:W-:-:S04]  /*3a90*/  LOP3.LUT R0, R0, R3, RZ, 0xfc, !PT ;  /* 0x0000000300007212 */ /* 0x000fc800078efcff */
[----:B------:R-:W-:Y:S02]  /*3aa0*/  PRMT R8, R0, 0x7610, R8 ;  /* 0x0000761000087816 */ /* 0x000fe40000000008 */
.L_x_24311:
[----:B------:R-:W-:Y:S05]  /*3ab0*/  BSYNC B0 ;  /* 0x0000000000007941 */ /* 0x000fea0003800000 */
.L_x_24310:
[----:B------:R0:W-:Y:S01]  /*3ac0*/  STG.E.U8 [R16.64], R8 ;  /* 0x0000000810007986 */ /* 0x0001e2000c101124 */
[----:B------:R-:W-:Y:S05]  /*3ad0*/  BRA `(.L_x_24287) ;  /* 0x0000031000007947 */ /* 0x000fea0003800000 */
.L_x_24304:
        /* <DEDUP_REMOVED lines=23> */
.L_x_24286:
        /* <DEDUP_REMOVED lines=20> */
.L_x_24314:
[----:B------:R-:W-:Y:S01]  /*3d90*/  LOP3.LUT R2, R3, 0xff, RZ, 0xc0, !PT ;  /* 0x000000ff03027812 */ /* 0x000fe200078ec0ff */
[----:B------:R-:W-:-:S05]  /*3da0*/  IMAD.MOV.U32 R3, RZ, RZ, RZ ;  /* 0x000000ffff037224 */ /* 0x000fca00078e00ff */
[----:B------:R0:W-:Y:S01]  /*3db0*/  STG.E.64 [R16.64], R2 ;  /* 0x0000000210007986 */ /* 0x0001e2000c101b24 */
[----:B------:R-:W-:Y:S05]  /*3dc0*/  BRA `(.L_x_24287) ;  /* 0x0000002000007947 */ /* 0x000fea0003800000 */
.L_x_24313:
[----:B------:R-:W-:-:S05]  /*3dd0*/  LOP3.LUT R3, R3, 0xff, RZ, 0xc0, !PT ;  /* 0x000000ff03037812 */ /* 0x000fca00078ec0ff */
[----:B------:R0:W-:Y:S02]  /*3de0*/  STG.E [R16.64], R3 ;  /* 0x0000000310007986 */ /* 0x0001e4000c101924 */
.L_x_24287:
[----:B------:R-:W-:-:S05]  /*3df0*/  IMAD R18, R19, 0x200, R18 ;  /* 0x0000020013127824 */ /* 0x000fca00078e0212 */
[----:B------:R-:W-:Y:S02]  /*3e00*/  IADD3 R23, R18, 0x80, RZ ;  /* 0x0000008012177810 */ /* 0x000fe40007ffe0ff */
.L_x_24216:
[----:B------:R-:W-:Y:S05]  /*3e10*/  BSYNC B6 ;  /* 0x0000000000067941 */ /* 0x000fea0003800000 */
.L_x_24215:
        /* <DEDUP_REMOVED lines=258> */
.L_x_24317:
        /* <DEDUP_REMOVED lines=18> */
.L_x_24321:
[----:B------:R0:W5:Y:S01]  /*4f60*/  LDG.E.U8 R19, [R4.64] ;  /* 0x0000002404137981 */ /* 0x000162000c1e1100 */
[----:B------:R-:W-:Y:S05]  /*4f70*/  BRA `(.L_x_24323) ;  /* 0x00000dc000007947 */ /* 0x000fea0003800000 */
.L_x_24320:
        /* <DEDUP_REMOVED lines=8> */
.L_x_24325:
[----:B------:R0:W5:Y:S01]  /*5000*/  LDG.E.U8 R19, [R4.64] ;  /* 0x0000002404137981 */ /* 0x000162000c1e1100 */
[----:B------:R-:W-:Y:S05]  /*5010*/  BRA `(.L_x_24323) ;  /* 0x00000d2000007947 */ /* 0x000fea0003800000 */
.L_x_24324:
[----:B------:R0:W5:Y:S01]  /*5020*/  LDG.E.U16 R19, [R4.64] ;  /* 0x0000002404137981 */ /* 0x000162000c1e1500 */
[----:B------:R-:W-:Y:S05]  /*5030*/  BRA `(.L_x_24323) ;  /* 0x00000d0000007947 */ /* 0x000fea0003800000 */
.L_x_24319:
        /* <DEDUP_REMOVED lines=10> */
.L_x_24327:
[----:B------:R-:W2:Y:S02]  /*50e0*/  LDG.E.U16 R2, [R4.64] ;  /* 0x0000002404027981 */ /* 0x000ea4000c1e1500 */
[----:B--2---:R-:W-:-:S06]  /*50f0*/  HADD2.F32 R2, -RZ, R2.H0_H0 ;  /* 0x20000002ff027230 */ /* 0x004fcc0000004100 */
[----:B------:R-:W0:Y:S02]  /*5100*/  F2I.S64.TRUNC R2, R2 ;  /* 0x0000000200027311 */ /* 0x000e24000020d900 */
[----:B0-----:R-:W-:Y:S01]  /*5110*/  PRMT R19, R2, 0x7610, R19 ;  /* 0x0000761002137816 */ /* 0x001fe20000000013 */
[----:B------:R-:W-:Y:S05]  /*5120*/  BRA `(.L_x_24323) ;  /* 0x00000c1000007947 */ /* 0x000fea0003800000 */
.L_x_24326:
        /* <DEDUP_REMOVED lines=10> */
.L_x_24329:
[----:B------:R-:W2:Y:S02]  /*51d0*/  LDG.E.U16 R4, [R4.64] ;  /* 0x0000002404047981 */ /* 0x000ea4000c1e1500 */
[----:B--2---:R-:W-:-:S06]  /*51e0*/  HADD2.F32 R2, -RZ, R4.H0_H0 ;  /* 0x20000004ff027230 */ /* 0x004fcc0000004100 */
[----:B------:R-:W0:Y:S02]  /*51f0*/  F2I.S64.TRUNC R2, R2 ;  /* 0x0000000200027311 */ /* 0x000e24000020d900 */
[----:B0-----:R-:W-:Y:S01]  /*5200*/  PRMT R19, R2, 0x7610, R19 ;  /* 0x0000761002137816 */ /* 0x001fe20000000013 */
[----:B------:R-:W-:Y:S05]  /*5210*/  BRA `(.L_x_24323) ;  /* 0x00000b2000007947 */ /* 0x000fea0003800000 */
.L_x_24328:
[----:B------:R-:W2:Y:S02]  /*5220*/  LDG.E.64 R2, [R4.64] ;  /* 0x0000002404027981 */ /* 0x000ea4000c1e1b00 */
[----:B--2---:R-:W0:Y:S02]  /*5230*/  F2I.S64.F64.TRUNC R2, R2 ;  /* 0x0000000200027311 */ /* 0x004e24000030d900 */
[----:B0-----:R-:W-:Y:S01]  /*5240*/  PRMT R19, R2, 0x7610, R19 ;  /* 0x0000761002137816 */ /* 0x001fe20000000013 */
[----:B------:R-:W-:Y:S05]  /*5250*/  BRA `(.L_x_24323) ;  /* 0x00000ae000007947 */ /* 0x000fea0003800000 */
.L_x_24318:
        /* <DEDUP_REMOVED lines=12> */
.L_x_24332:
[----:B------:R-:W2:Y:S02]  /*5320*/  LDG.E.64 R4, [R4.64] ;  /* 0x0000002404047981 */ /* 0x000ea4000c1e1b00 */
[----:B--2---:R-:W0:Y:S02]  /*5330*/  F2I.S64.F64.TRUNC R2, R4 ;  /* 0x0000000400027311 */ /* 0x004e24000030d900 */
[----:B0-----:R-:W-:Y:S01]  /*5340*/  PRMT R19, R2, 0x7610, R19 ;  /* 0x0000761002137816 */ /* 0x001fe20000000013 */
[----:B------:R-:W-:Y:S05]  /*5350*/  BRA `(.L_x_24323) ;  /* 0x000009e000007947 */ /* 0x000fea0003800000 */
.L_x_24331:
        /* <DEDUP_REMOVED lines=28> */
.L_x_24334:
        /* <DEDUP_REMOVED lines=15> */
.L_x_24333:
[----:B------:R-:W2:Y:S02]  /*5610*/  LDG.E.U16 R2, [R4.64] ;  /* 0x0000002404027981 */ /* 0x000ea4000c1e1500 */
[----:B--2---:R-:W-:-:S06]  /*5620*/  PRMT R2, RZ, 0x5410, R2 ;  /* 0x00005410ff027816 */ /* 0x004fcc0000000002 */
[----:B------:R-:W0:Y:S02]  /*5630*/  F2I.S64.TRUNC R2, R2 ;  /* 0x0000000200027311 */ /* 0x000e24000020d900 */
[----:B0-----:R-:W-:Y:S01]  /*5640*/  PRMT R19, R2, 0x7610, R19 ;  /* 0x0000761002137816 */ /* 0x001fe20000000013 */
[----:B------:R-:W-:Y:S05]  /*5650*/  BRA `(.L_x_24323) ;  /* 0x000006e000007947 */ /* 0x000fea0003800000 */
.L_x_24330:
        /* <DEDUP_REMOVED lines=10> */
.L_x_24337:
        /* <DEDUP_REMOVED lines=21> */
.L_x_24341:
[----:B------:R-:W-:Y:S05]  /*5850*/  BSYNC B1 ;  /* 0x0000000000017941 */ /* 0x000fea0003800000 */
.L_x_24340:
[----:B------:R-:W-:Y:S01]  /*5860*/  IMAD.SHL.U32 R2, R2, 0x100000, RZ ;  /* 0x0010000002027824 */ /* 0x000fe200078e00ff */
[----:B------:R-:W-:-:S04]  /*5870*/  LEA R3, R0, 0x3b800000, 0x17 ;  /* 0x3b80000000037811 */ /* 0x000fc800078eb8ff */
[----:B------:R-:W-:Y:S02]  /*5880*/  LOP3.LUT R2, R3, R2, R4, 0xfe, !PT ;  /* 0x0000000203027212 */ /* 0x000fe400078efe04 */
.L_x_24339:
[----:B------:R-:W-:Y:S05]  /*5890*/  BSYNC B0 ;  /* 0x0000000000007941 */ /* 0x000fea0003800000 */
.L_x_24338:
[----:B------:R-:W0:Y:S02]  /*58a0*/  F2I.S64.TRUNC R2, R2 ;  /* 0x0000000200027311 */ /* 0x000e24000020d900 */
[----:B0-----:R-:W-:Y:S01]  /*58b0*/  PRMT R19, R2, 0x7610, R19 ;  /* 0x0000761002137816 */ /* 0x001fe20000000013 */
[----:B------:R-:W-:Y:S05]  /*58c0*/  BRA `(.L_x_24323) ;  /* 0x0000047000007947 */ /* 0x000fea0003800000 */
.L_x_24336:
        /* <DEDUP_REMOVED lines=21> */
.L_x_24345:
[----:B------:R-:W-:Y:S05]  /*5a20*/  BSYNC B1 ;  /* 0x0000000000017941 */ /* 0x000fea0003800000 */
.L_x_24344:
[----:B------:R-:W-:Y:S01]  /*5a30*/  IMAD.SHL.U32 R2, R2, 0x200000, RZ ;  /* 0x0020000002027824 */ /* 0x000fe200078e00ff */
[----:B------:R-:W-:-:S04]  /*5a40*/  LEA R3, R0, 0x37800000, 0x17 ;  /* 0x3780000000037811 */ /* 0x000fc800078eb8ff */
[----:B------:R-:W-:Y:S02]  /*5a50*/  LOP3.LUT R2, R3, R2, R4, 0xfe, !PT ;  /* 0x0000000203027212 */ /* 0x000fe400078efe04 */
.L_x_24343:
[----:B------:R-:W-:Y:S05]  /*5a60*/  BSYNC B0 ;  /* 0x0000000000007941 */ /* 0x000fea0003800000 */
.L_x_24342:
[----:B------:R-:W0:Y:S02]  /*5a70*/  F2I.S64.TRUNC R2, R2 ;  /* 0x0000000200027311 */ /* 0x000e24000020d900 */
[----:B0-----:R-:W-:Y:S01]  /*5a80*/  PRMT R19, R2, 0x7610, R19 ;  /* 0x0000761002137816 */ /* 0x001fe20000000013 */
[----:B------:R-:W-:Y:S05]  /*5a90*/  BRA `(.L_x_24323) ;  /* 0x000002a000007947 */ /* 0x000fea0003800000 */
.L_x_24335:
        /* <DEDUP_REMOVED lines=14> */
.L_x_24349:
[----:B------:R-:W-:Y:S05]  /*5b80*/  BSYNC B0 ;  /* 0x0000000000007941 */ /* 0x000fea0003800000 */
.L_x_24348:
[----:B------:R-:W0:Y:S02]  /*5b90*/  F2I.S64.TRUNC R2, R2 ;  /* 0x0000000200027311 */ /* 0x000e24000020d900 */
[----:B0-----:R-:W-:Y:S01]  /*5ba0*/  PRMT R19, R2, 0x7610, R19 ;  /* 0x0000761002137816 */ /* 0x001fe20000000013 */
[----:B------:R-:W-:Y:S05]  /*5bb0*/  BRA `(.L_x_24323) ;  /* 0x0000018000007947 */ /* 0x000fea0003800000 */
.L_x_24322:
        /* <DEDUP_REMOVED lines=21> */
.L_x_24347:
[----:B------:R0:W5:Y:S01]  /*5d10*/  LDG.E.U8 R19, [R4.64] ;  /* 0x0000002404137981 */ /* 0x000162000c1e1100 */
[----:B------:R-:W-:Y:S05]  /*5d20*/  BRA `(.L_x_24323) ;  /* 0x0000001000007947 */ /* 0x000fea0003800000 */
.L_x_24346:
[----:B------:R0:W5:Y:S02]  /*5d30*/  LDG.E.U8 R19, [R4.64] ;  /* 0x0000002404137981 */ /* 0x000164000c1e1100 */
.L_x_24323:
        /* <DEDUP_REMOVED lines=16> */
.L_x_24353:
[----:B------:R0:W5:Y:S01]  /*5e40*/  LDG.E.U8 R0, [R4.64] ;  /* 0x0000002404007981 */ /* 0x000162000c1e1100 */
[----:B------:R-:W-:Y:S05]  /*5e50*/  BRA `(.L_x_24355) ;  /* 0x00000dc000007947 */ /* 0x000fea0003800000 */
.L_x_24352:
        /* <DEDUP_REMOVED lines=8> */
.L_x_24357:
[----:B------:R0:W5:Y:S01]  /*5ee0*/  LDG.E.U8 R0, [R4.64] ;  /* 0x0000002404007981 */ /* 0x000162000c1e1100 */
[----:B------:R-:W-:Y:S05]  /*5ef0*/  BRA `(.L_x_24355) ;  /* 0x00000d2000007947 */ /* 0x000fea0003800000 */
.L_x_24356:
[----:B------:R0:W5:Y:S01]  /*5f00*/  LDG.E.U16 R0, [R4.64] ;  /* 0x0000002404007981 */ /* 0x000162000c1e1500 */
[----:B------:R-:W-:Y:S05]  /*5f10*/  BRA `(.L_x_24355) ;  /* 0x00000d0000007947 */ /* 0x000fea0003800000 */
.L_x_24351:
        /* <DEDUP_REMOVED lines=10> */
.L_x_24359:
[----:B------:R-:W2:Y:S02]  /*5fc0*/  LDG.E.U16 R2, [R4.64] ;  /* 0x0000002404027981 */ /* 0x000ea4000c1e1500 */
[----:B--2---:R-:W-:-:S06]  /*5fd0*/  HADD2.F32 R2, -RZ, R2.H0_H0 ;  /* 0x20000002ff027230 */ /* 0x004fcc0000004100 */
[----:B------:R-:W0:Y:S02]  /*5fe0*/  F2I.S64.TRUNC R2, R2 ;  /* 0x0000000200027311 */ /* 0x000e24000020d900 */
[----:B0-----:R-:W-:Y:S01]  /*5ff0*/  PRMT R0, R2, 0x7610, R0 ;  /* 0x0000761002007816 */ /* 0x001fe20000000000 */
[----:B------:R-:W-:Y:S05]  /*6000*/  BRA `(.L_x_24355) ;  /* 0x00000c1000007947 */ /* 0x000fea0003800000 */
.L_x_24358:
        /* <DEDUP_REMOVED lines=10> */
.L_x_24361:
[----:B------:R-:W2:Y:S02]  /*60b0*/  LDG.E.U16 R4, [R4.64] ;  /* 0x0000002404047981 */ /* 0x000ea4000c1e1500 */
[----:B--2---:R-:W-:-:S06]  /*60c0*/  HADD2.F32 R2, -RZ, R4.H0_H0 ;  /* 0x20000004ff027230 */ /* 0x004fcc0000004100 */
[----:B------:R-:W0:Y:S02]  /*60d0*/  F2I.S64.TRUNC R2, R2 ;  /* 0x0000000200027311 */ /* 0x000e24000020d900 */
[----:B0-----:R-:W-:Y:S01]  /*60e0*/  PRMT R0, R2, 0x7610, R0 ;  /* 0x0000761002007816 */ /* 0x001fe20000000000 */
[----:B------:R-:W-:Y:S05]  /*60f0*/  BRA `(.L_x_24355) ;  /* 0x00000b2000007947 */ /* 0x000fea0003800000 */
.L_x_24360:
[----:B------:R-:W2:Y:S02]  /*6100*/  LDG.E.64 R2, [R4.64] ;  /* 0x0000002404027981 */ /* 0x000ea4000c1e1b00 */
[----:B--2---:R-:W0:Y:S02]  /*6110*/  F2I.S64.F64.TRUNC R2, R2 ;  /* 0x0000000200027311 */ /* 0x004e24000030d900 */
[----:B0-----:R-:W-:Y:S01]  /*6120*/  PRMT R0, R2, 0x7610, R0 ;  /* 0x0000761002007816 */ /* 0x001fe20000000000 */
[----:B------:R-:W-:Y:S05]  /*6130*/  BRA `(.L_x_24355) ;  /* 0x00000ae000007947 */ /* 0x000fea0003800000 */
.L_x_24350:
        /* <DEDUP_REMOVED lines=12> */
.L_x_24364:
[----:B------:R-:W2:Y:S02]  /*6200*/  LDG.E.64 R4, [R4.64] ;  /* 0x0000002404047981 */ /* 0x000ea4000c1e1b00 */
[----:B--2---:R-:W0:Y:S02]  /*6210*/  F2I.S64.F64.TRUNC R2, R4 ;  /* 0x0000000400027311 */ /* 0x004e24000030d900 */
[----:B0-----:R-:W-:Y:S01]  /*6220*/  PRMT R0, R2, 0x7610, R0 ;  /* 0x0000761002007816 */ /* 0x001fe20000000000 */
[----:B------:R-:W-:Y:S05]  /*6230*/  BRA `(.L_x_24355) ;  /* 0x000009e000007947 */ /* 0x000fea0003800000 */
.L_x_24363:
        /* <DEDUP_REMOVED lines=28> */
.L_x_24366:
        /* <DEDUP_REMOVED lines=15> */
.L_x_24365:
[----:B------:R-:W2:Y:S02]  /*64f0*/  LDG.E.U16 R2, [R4.64] ;  /* 0x0000002404027981 */ /* 0x000ea4000c1e1500 */
[----:B--2---:R-:W-:-:S06]  /*6500*/  PRMT R2, RZ, 0x5410, R2 ;  /* 0x00005410ff027816 */ /* 0x004fcc0000000002 */
[----:B------:R-:W0:Y:S02]  /*6510*/  F2I.S64.TRUNC R2, R2 ;  /* 0x0000000200027311 */ /* 0x000e24000020d900 */
[----:B0-----:R-:W-:Y:S01]  /*6520*/  PRMT R0, R2, 0x7610, R0 ;  /* 0x0000761002007816 */ /* 0x001fe20000000000 */
[----:B------:R-:W-:Y:S05]  /*6530*/  BRA `(.L_x_24355) ;  /* 0x000006e000007947 */ /* 0x000fea0003800000 */
.L_x_24362:
        /* <DEDUP_REMOVED lines=10> */
.L_x_24369:
        /* <DEDUP_REMOVED lines=21> */
.L_x_24373:
[----:B------:R-:W-:Y:S05]  /*6730*/  BSYNC B1 ;  /* 0x0000000000017941 */ /* 0x000fea0003800000 */
.L_x_24372:
[----:B------:R-:W-:Y:S01]  /*6740*/  IMAD.SHL.U32 R2, R2, 0x100000, RZ ;  /* 0x0010000002027824 */ /* 0x000fe200078e00ff */
[----:B------:R-:W-:-:S04]  /*6750*/  LEA R3, R0, 0x3b800000, 0x17 ;  /* 0x3b80000000037811 */ /* 0x000fc800078eb8ff */
[----:B------:R-:W-:Y:S02]  /*6760*/  LOP3.LUT R2, R3, R2, R4, 0xfe, !PT ;  /* 0x0000000203027212 */ /* 0x000fe400078efe04 */
.L_x_24371:
[----:B------:R-:W-:Y:S05]  /*6770*/  BSYNC B0 ;  /* 0x0000000000007941 */ /* 0x000fea0003800000 */
.L_x_24370:
[----:B------:R-:W0:Y:S02]  /*6780*/  F2I.S64.TRUNC R2, R2 ;  /* 0x0000000200027311 */ /* 0x000e24000020d900 */
[----:B0-----:R-:W-:Y:S01]  /*6790*/  PRMT R0, R2, 0x7610, R0 ;  /* 0x0000761002007816 */ /* 0x001fe20000000000 */
[----:B------:R-:W-:Y:S05]  /*67a0*/  BRA `(.L_x_24355) ;  /* 0x0000047000007947 */ /* 0x000fea0003800000 */
.L_x_24368:
        /* <DEDUP_REMOVED lines=21> */
.L_x_24377:
[----:B------:R-:W-:Y:S05]  /*6900*/  BSYNC B1 ;  /* 0x0000000000017941 */ /* 0x000fea0003800000 */
.L_x_24376:
[----:B------:R-:W-:Y:S01]  /*6910*/  IMAD.SHL.U32 R2, R2, 0x200000, RZ ;  /* 0x0020000002027824 */ /* 0x000fe200078e00ff */
[----:B------:R-:W-:-:S04]  /*6920*/  LEA R3, R0, 0x37800000, 0x17 ;  /* 0x3780000000037811 */ /* 0x000fc800078eb8ff */
[----:B------:R-:W-:Y:S02]  /*6930*/  LOP3.LUT R2, R3, R2, R4, 0xfe, !PT ;  /* 0x0000000203027212 */ /* 0x000fe400078efe04 */
.L_x_24375:
[----:B------:R-:W-:Y:S05]  /*6940*/  BSYNC B0 ;  /* 0x0000000000007941 */ /* 0x000fea0003800000 */
.L_x_24374:
[----:B------:R-:W0:Y:S02]  /*6950*/  F2I.S64.TRUNC R2, R2 ;  /* 0x0000000200027311 */ /* 0x000e24000020d900 */
[----:B0-----:R-:W-:Y:S01]  /*6960*/  PRMT R0, R2, 0x7610, R0 ;  /* 0x0000761002007816 */ /* 0x001fe20000000000 */
[----:B------:R-:W-:Y:S05]  /*6970*/  BRA `(.L_x_24355) ;  /* 0x000002a000007947 */ /* 0x000fea0003800000 */
.L_x_24367:
        /* <DEDUP_REMOVED lines=14> */
.L_x_24381:
[----:B------:R-:W-:Y:S05]  /*6a60*/  BSYNC B0 ;  /* 0x0000000000007941 */ /* 0x000fea0003800000 */
.L_x_24380:
[----:B------:R-:W0:Y:S02]  /*6a70*/  F2I.S64.TRUNC R2, R2 ;  /* 0x0000000200027311 */ /* 0x000e24000020d900 */
[----:B0-----:R-:W-:Y:S01]  /*6a80*/  PRMT R0, R2, 0x7610, R0 ;  /* 0x0000761002007816 */ /* 0x001fe20000000000 */
[----:B------:R-:W-:Y:S05]  /*6a90*/  BRA `(.L_x_24355) ;  /* 0x0000018000007947 */ /* 0x000fea0003800000 */
.L_x_24354:
        /* <DEDUP_REMOVED lines=21> */
.L_x_24379:
[----:B------:R0:W5:Y:S01]  /*6bf0*/  LDG.E.U8 R0, [R4.64] ;  /* 0x0000002404007981 */ /* 0x000162000c1e1100 */
[----:B------:R-:W-:Y:S05]  /*6c00*/  BRA `(.L_x_24355) ;  /* 0x0000001000007947 */ /* 0x000fea0003800000 */
.L_x_24378:
[----:B------:R0:W5:Y:S02]  /*6c10*/  LDG.E.U8 R0, [R4.64] ;  /* 0x0000002404007981 */ /* 0x000164000c1e1100 */
.L_x_24355:
        /* <DEDUP_REMOVED lines=15> */
.L_x_24385:
[----:B------:R0:W-:Y:S01]  /*6d10*/  STG.E.U8 [R16.64], R3 ;  /* 0x0000000310007986 */ /* 0x0001e2000c101124 */
[----:B------:R-:W-:Y:S05]  /*6d20*/  BRA `(.L_x_24387) ;  /* 0x00000e9000007947 */ /* 0x000fea0003800000 */
.L_x_24384:
        /* <DEDUP_REMOVED lines=10> */
.L_x_24389:
[----:B------:R-:W-:-:S05]  /*6dd0*/  LOP3.LUT R3, R3, 0xff, RZ, 0xc0, !PT ;  /* 0x000000ff03037812 */ /* 0x000fca00078ec0ff */
[----:B------:R0:W-:Y:S01]  /*6de0*/  STG.E [R16.64], R3 ;  /* 0x0000000310007986 */ /* 0x0001e2000c101924 */
[----:B------:R-:W-:Y:S05]  /*6df0*/  BRA `(.L_x_24387) ;  /* 0x00000dc000007947 */ /* 0x000fea0003800000 */
.L_x_24388:
[----:B------:R-:W-:-:S05]  /*6e00*/  LOP3.LUT R3, R3, 0xff, RZ, 0xc0, !PT ;  /* 0x000000ff03037812 */ /* 0x000fca00078ec0ff */
[----:B------:R0:W-:Y:S01]  /*6e10*/  STG.E.U16 [R16.64], R3 ;  /* 0x0000000310007986 */ /* 0x0001e2000c101524 */
[----:B------:R-:W-:Y:S05]  /*6e20*/  BRA `(.L_x_24387) ;  /* 0x00000d9000007947 */ /* 0x000fea0003800000 */
.L_x_24383:
        /* <DEDUP_REMOVED lines=10> */
.L_x_24391:
[----:B------:R-:W-:-:S04]  /*6ed0*/  LOP3.LUT R3, R3, 0xff, RZ, 0xc0, !PT ;  /* 0x000000ff03037812 */ /* 0x000fc800078ec0ff */
[----:B------:R-:W0:Y:S02]  /*6ee0*/  I2F.U16 R0, R3 ;  /* 0x0000000300007306 */ /* 0x000e240000101000 */
[----:B0-----:R-:W-:-:S05]  /*6ef0*/  F2FP.PACK_AB R0, RZ, R0 ;  /* 0x00000000ff00723e */ /* 0x001fca00000000ff */
[----:B------:R0:W-:Y:S01]  /*6f00*/  STG.E.U16 [R16.64], R0 ;  /* 0x0000000010007986 */ /* 0x0001e2000c101524 */
[----:B------:R-:W-:Y:S05]  /*6f10*/  BRA `(.L_x_24387) ;  /* 0x00000ca000007947 */ /* 0x000fea0003800000 */
.L_x_24390:
        /* <DEDUP_REMOVED lines=11> */
.L_x_24393:
[----:B------:R-:W-:-:S06]  /*6fd0*/  LOP3.LUT R3, R3, 0xff, RZ, 0xc0, !PT ;  /* 0x000000ff03037812 */ /* 0x000fcc00078ec0ff */
[----:B------:R-:W0:Y:S02]  /*6fe0*/  I2F.U16 R3, R3 ;  /* 0x0000000300037306 */ /* 0x000e240000101000 */
[----:B0-----:R-:W-:-:S04]  /*6ff0*/  F2FP.PACK_AB R3, RZ, R3 ;  /* 0x00000003ff03723e */ /* 0x001fc800000000ff */
[----:B------:R-:W-:-:S05]  /*7000*/  PRMT R3, R3, 0x5410, RZ ;  /* 0x0000541003037816 */ /* 0x000fca00000000ff */
[----:B------:R0:W-:Y:S01]  /*7010*/  STG.E [R16.64], R3 ;  /* 0x0000000310007986 */ /* 0x0001e2000c101924 */
[----:B------:R-:W-:Y:S05]  /*7020*/  BRA `(.L_x_24387) ;  /* 0x00000b9000007947 */ /* 0x000fea0003800000 */
.L_x_24392:
[----:B------:R-:W-:-:S06]  /*7030*/  LOP3.LUT R3, R3, 0xff, RZ, 0xc0, !PT ;  /* 0x000000ff03037812 */ /* 0x000fcc00078ec0ff */
[----:B------:R-:W0:Y:S02]  /*7040*/  I2F.F64.U16 R2, R3 ;  /* 0x0000000300027312 */ /* 0x000e240000101800 */
[----:B0-----:R0:W-:Y:S01]  /*7050*/  STG.E.64 [R16.64], R2 ;  /* 0x0000000210007986 */ /* 0x0011e2000c101b24 */
[----:B------:R-:W-:Y:S05]  /*7060*/  BRA `(.L_x_24387) ;  /* 0x00000b5000007947 */ /* 0x000fea0003800000 */
.L_x_24382:
        /* <DEDUP_REMOVED lines=12> */
.L_x_24396:
[----:B------:R-:W-:Y:S01]  /*7130*/  LOP3.LUT R4, R3, 0xff, RZ, 0xc0, !PT ;  /* 0x000000ff03047812 */ /* 0x000fe200078ec0ff */
[----:B------:R-:W-:-:S05]  /*7140*/  CS2R R6, SRZ ;  /* 0x0000000000067805 */ /* 0x000fca000001ff00 */
[----:B------:R-:W0:Y:S02]  /*7150*/  I2F.F64.U16 R4, R4 ;  /* 0x0000000400047312 */ /* 0x000e240000101800 */
[----:B0-----:R0:W-:Y:S01]  /*7160*/  STG.E.128 [R16.64], R4 ;  /* 0x0000000410007986 */ /* 0x0011e2000c101d24 */
[----:B------:R-:W-:Y:S05]  /*7170*/  BRA `(.L_x_24387) ;  /* 0x00000a4000007947 */ /* 0x000fea0003800000 */
.L_x_24395:
        /* <DEDUP_REMOVED lines=22> */
.L_x_24400:
[----:B------:R-:W-:Y:S05]  /*72e0*/  BSYNC B0 ;  /* 0x0000000000007941 */ /* 0x000fea0003800000 */
.L_x_24399:
[----:B------:R-:W-:-:S05]  /*72f0*/  LOP3.LUT R3, R0, R3, RZ, 0xfc, !PT ;  /* 0x0000000300037212 */ /* 0x000fca00078efcff */
[----:B------:R0:W-:Y:S01]  /*7300*/  STG.E.U8 [R16.64], R3 ;  /* 0x0000000310007986 */ /* 0x0001e2000c101124 */
[----:B------:R-:W-:Y:S05]  /*7310*/  BRA `(.L_x_24387) ;  /* 0x000008a000007947 */ /* 0x000fea0003800000 */
.L_x_24398:
        /* <DEDUP_REMOVED lines=14> */
.L_x_24402:
[----:B------:R-:W-:Y:S01]  /*7400*/  IMAD.MOV.U32 R0, RZ, RZ, 0x7f ;  /* 0x0000007fff007424 */ /* 0x000fe200078e00ff */
[----:B------:R-:W-:-:S04]  /*7410*/  ISETP.GT.U32.AND P0, PT, R2, 0x7f800000, PT ;  /* 0x7f8000000200780c */ /* 0x000fc80003f04070 */
[----:B------:R-:W-:-:S04]  /*7420*/  SEL R0, R0, 0x7c, P0 ;  /* 0x0000007c00007807 */ /* 0x000fc80000000000 */
.L_x_24403:
[----:B------:R-:W-:Y:S05]  /*7430*/  BSYNC B0 ;  /* 0x0000000000007941 */ /* 0x000fea0003800000 */
.L_x_24401:
[----:B------:R-:W-:-:S04]  /*7440*/  LOP3.LUT R2, R3, 0x80000000, RZ, 0xc0, !PT ;  /* 0x8000000003027812 */ /* 0x000fc800078ec0ff */
[----:B------:R-:W-:-:S04]  /*7450*/  SHF.R.U32.HI R3, RZ, 0x18, R2 ;  /* 0x00000018ff037819 */ /* 0x000fc80000011602 */
[----:B------:R-:W-:-:S05]  /*7460*/  LOP3.LUT R3, R0, R3, RZ, 0xfc, !PT ;  /* 0x0000000300037212 */ /* 0x000fca00078efcff */
[----:B------:R0:W-:Y:S01]  /*7470*/  STG.E.U8 [R16.64], R3 ;  /* 0x0000000310007986 */ /* 0x0001e2000c101124 */
[----:B------:R-:W-:Y:S05]  /*7480*/  BRA `(.L_x_24387) ;  /* 0x0000073000007947 */ /* 0x000fea0003800000 */
.L_x_24397:
[----:B------:R-:W-:-:S04]  /*7490*/  LOP3.LUT R3, R3, 0xff, RZ, 0xc0, !PT ;  /* 0x000000ff03037812 */ /* 0x000fc800078ec0ff */
[----:B------:R-:W0:Y:S02]  /*74a0*/  I2F.U16 R0, R3 ;  /* 0x0000000300007306 */ /* 0x000e240000101000 */
[----:B0-----:R-:W-:-:S05]  /*74b0*/  F2FP.BF16.PACK_AB R0, RZ, R0 ;  /* 0x00000000ff00723e */ /* 0x001fca00000010ff */
[----:B------:R0:W-:Y:S01]  /*74c0*/  STG.E.U16 [R16.64], R0 ;  /* 0x0000000010007986 */ /* 0x0001e2000c101524 */
[----:B------:R-:W-:Y:S05]  /*74d0*/  BRA `(.L_x_24387) ;  /* 0x000006e000007947 */ /* 0x000fea0003800000 */
.L_x_24394:
        /* <DEDUP_REMOVED lines=11> */
.L_x_24406:
        /* <DEDUP_REMOVED lines=18> */
.L_x_24409:
[----:B------:R-:W-:-:S04]  /*76b0*/  LOP3.LUT R2, R3, 0x80000000, RZ, 0xc0, !PT ;  /* 0x8000000003027812 */ /* 0x000fc800078ec0ff */
[----:B------:R-:W-:-:S04]  /*76c0*/  SHF.R.U32.HI R3, RZ, 0x18, R2 ;  /* 0x00000018ff037819 */ /* 0x000fc80000011602 */
[----:B------:R-:W-:-:S04]  /*76d0*/  LOP3.LUT R0, R0, R3, RZ, 0xfc, !PT ;  /* 0x0000000300007212 */ /* 0x000fc800078efcff */
[----:B------:R-:W-:Y:S02]  /*76e0*/  PRMT R8, R0, 0x7610, R8 ;  /* 0x0000761000087816 */ /* 0x000fe40000000008 */
.L_x_24408:
[----:B------:R-:W-:Y:S05]  /*76f0*/  BSYNC B0 ;  /* 0x0000000000007941 */ /* 0x000fea0003800000 */
.L_x_24407:
[----:B------:R0:W-:Y:S01]  /*7700*/  STG.E.U8 [R16.64], R8 ;  /* 0x0000000810007986 */ /* 0x0001e2000c101124 */
[----:B------:R-:W-:Y:S05]  /*7710*/  BRA `(.L_x_24387) ;  /* 0x000004a000007947 */ /* 0x000fea0003800000 */
.L_x_24405:
        /* <DEDUP_REMOVED lines=18> */
.L_x_24412:
[----:B------:R-:W-:-:S04]  /*7840*/  LOP3.LUT R2, R3, 0x80000000, RZ, 0xc0, !PT ;  /* 0x8000000003027812 */ /* 0x000fc800078ec0ff */
[----:B------:R-:W-:-:S04]  /*7850*/  SHF.R.U32.HI R3, RZ, 0x18, R2 ;  /* 0x00000018ff037819 */ /* 0x000fc80000011602 */
[----:B------:R-:W-:-:S04]  /*7860*/  LOP3.LUT R0, R0, R3, RZ, 0xfc, !PT ;  /* 0x0000000300007212 */ /* 0x000fc800078efcff */
[----:B------:R-:W-:Y:S02]  /*7870*/  PRMT R8, R0, 0x7610, R8 ;  /* 0x0000761000087816 */ /* 0x000fe40000000008 */
.L_x_24411:
[----:B------:R-:W-:Y:S05]  /*7880*/  BSYNC B0 ;  /* 0x0000000000007941 */ /* 0x000fea0003800000 */
.L_x_24410:
[----:B------:R0:W-:Y:S01]  /*7890*/  STG.E.U8 [R16.64], R8 ;  /* 0x0000000810007986 */ /* 0x0001e2000c101124 */
[----:B------:R-:W-:Y:S05]  /*78a0*/  BRA `(.L_x_24387) ;  /* 0x0000031000007947 */ /* 0x000fea0003800000 */
.L_x_24404:
        /* <DEDUP_REMOVED lines=23> */
.L_x_24386:
        /* <DEDUP_REMOVED lines=20> */
.L_x_24414:
[----:B------:R-:W-:Y:S01]  /*7b60*/  LOP3.LUT R2, R3, 0xff, RZ, 0xc0, !PT ;  /* 0x000000ff03027812 */ /* 0x000fe200078ec0ff */
[----:B------:R-:W-:-:S05]  /*7b70*/  IMAD.MOV.U32 R3, RZ, RZ, RZ ;  /* 0x000000ffff037224 */ /* 0x000fca00078e00ff */
[----:B------:R0:W-:Y:S01]  /*7b80*/  STG.E.64 [R16.64], R2 ;  /* 0x0000000210007986 */ /* 0x0001e2000c101b24 */
[----:B------:R-:W-:Y:S05]  /*7b90*/  BRA `(.L_x_24387) ;  /* 0x0000002000007947 */ /* 0x000fea0003800000 */
.L_x_24413:
[----:B------:R-:W-:-:S05]  /*7ba0*/  LOP3.LUT R3, R3, 0xff, RZ, 0xc0, !PT ;  /* 0x000000ff03037812 */ /* 0x000fca00078ec0ff */
[----:B------:R0:W-:Y:S02]  /*7bb0*/  STG.E [R16.64], R3 ;  /* 0x0000000310007986 */ /* 0x0001e4000c101924 */
.L_x_24387:
        /* <DEDUP_REMOVED lines=258> */
.L_x_24415:
        /* <DEDUP_REMOVED lines=18> */
.L_x_24419:
[----:B------:R0:W5:Y:S01]  /*8d00*/  LDG.E.U8 R19, [R4.64] ;  /* 0x0000002404137981 */ /* 0x000162000c1e1100 */
[----:B------:R-:W-:Y:S05]  /*8d10*/  BRA `(.L_x_24421) ;  /* 0x00000dc000007947 */ /* 0x000fea0003800000 */
.L_x_24418:
        /* <DEDUP_REMOVED lines=8> */
.L_x_24423:
[----:B------:R0:W5:Y:S01]  /*8da0*/  LDG.E.U8 R19, [R4.64] ;  /* 0x0000002404137981 */ /* 0x000162000c1e1100 */
[----:B------:R-:W-:Y:S05]  /*8db0*/  BRA `(.L_x_24421) ;  /* 0x00000d2000007947 */ /* 0x000fea0003800000 */
.L_x_24422:
[----:B------:R0:W5:Y:S01]  /*8dc0*/  LDG.E.U16 R19, [R4.64] ;  /* 0x0000002404137981 */ /* 0x000162000c1e1500 */
[----:B------:R-:W-:Y:S05]  /*8dd0*/  BRA `(.L_x_24421) ;  /* 0x00000d0000007947 */ /* 0x000fea0003800000 */
.L_x_24417:
        /* <DEDUP_REMOVED lines=10> */
.L_x_24425:
[----:B------:R-:W2:Y:S02]  /*8e80*/  LDG.E.U16 R2, [R4.64] ;  /* 0x0000002404027981 */ /* 0x000ea4000c1e1500 */
[----:B--2---:R-:W-:-:S06]  /*8e90*/  HADD2.F32 R2, -RZ, R2.H0_H0 ;  /* 0x20000002ff027230 */ /* 0x004fcc0000004100 */
[----:B------:R-:W0:Y:S02]  /*8ea0*/  F2I.S64.TRUNC R2, R2 ;  /* 0x0000000200027311 */ /* 0x000e24000020d900 */
[----:B0-----:R-:W-:Y:S01]  /*8eb0*/  PRMT R19, R2, 0x7610, R19 ;  /* 0x0000761002137816 */ /* 0x001fe20000000013 */
[----:B------:R-:W-:Y:S05]  /*8ec0*/  BRA `(.L_x_24421) ;  /* 0x00000c1000007947 */ /* 0x000fea0003800000 */
.L_x_24424:
        /* <DEDUP_REMOVED lines=10> */
.L_x_24427:
[----:B------:R-:W2:Y:S02]  /*8f70*/  LDG.E.U16 R4, [R4.64] ;  /* 0x0000002404047981 */ /* 0x000ea4000c1e1500 */
[----:B--2---:R-:W-:-:S06]  /*8f80*/  HADD2.F32 R2, -RZ, R4.H0_H0 ;  /* 0x20000004ff027230 */ /* 0x004fcc0000004100 */
[----:B------:R-:W0:Y:S02]  /*8f90*/  F2I.S64.TRUNC R2, R2 ;  /* 0x0000000200027311 */ /* 0x000e24000020d900 */
[----:B0-----:R-:W-:Y:S01]  /*8fa0*/  PRMT R19, R2, 0x7610, R19 ;  /* 0x0000761002137816 */ /* 0x001fe20000000013 */
[----:B------:R-:W-:Y:S05]  /*8fb0*/  BRA `(.L_x_24421) ;  /* 0x00000b2000007947 */ /* 0x000fea0003800000 */
.L_x_24426:
[----:B------:R-:W2:Y:S02]  /*8fc0*/  LDG.E.64 R2, [R4.64] ;  /* 0x0000002404027981 */ /* 0x000ea4000c1e1b00 */
[----:B--2---:R-:W0:Y:S02]  /*8fd0*/  F2I.S64.F64.TRUNC R2, R2 ;  /* 0x0000000200027311 */ /* 0x004e24000030d900 */
[----:B0-----:R-:W-:Y:S01]  /*8fe0*/  PRMT R19, R2, 0x7610, R19 ;  /* 0x0000761002137816 */ /* 0x001fe20000000013 */
[----:B------:R-:W-:Y:S05]  /*8ff0*/  BRA `(.L_x_24421) ;  /* 0x00000ae000007947 */ /* 0x000fea0003800000 */
.L_x_24416:
        /* <DEDUP_REMOVED lines=12> */
.L_x_24430:
[----:B------:R-:W2:Y:S02]  /*90c0*/  LDG.E.64 R4, [R4.64] ;  /* 0x0000002404047981 */ /* 0x000ea4000c1e1b00 */
[----:B--2---:R-:W0:Y:S02]  /*90d0*/  F2I.S64.F64.TRUNC R2, R4 ;  /* 0x0000000400027311 */ /* 0x004e24000030d900 */
[----:B0-----:R-:W-:Y:S01]  /*90e0*/  PRMT R19, R2, 0x7610, R19 ;  /* 0x0000761002137816 */ /* 0x001fe20000000013 */
[----:B------:R-:W-:Y:S05]  /*90f0*/  BRA `(.L_x_24421) ;  /* 0x000009e000007947 */ /* 0x000fea0003800000 */
.L_x_24429:
        /* <DEDUP_REMOVED lines=28> */
.L_x_24432:
        /* <DEDUP_REMOVED lines=15> */
.L_x_24431:
[----:B------:R-:W2:Y:S02]  /*93b0*/  LDG.E.U16 R2, [R4.64] ;  /* 0x0000002404027981 */ /* 0x000ea4000c1e1500 */
[----:B--2---:R-:W-:-:S06]  /*93c0*/  PRMT R2, RZ, 0x5410, R2 ;  /* 0x00005410ff027816 */ /* 0x004fcc0000000002 */
[----:B------:R-:W0:Y:S02]  /*93d0*/  F2I.S64.TRUNC R2, R2 ;  /* 0x0000000200027311 */ /* 0x000e24000020d900 */
[----:B0-----:R-:W-:Y:S01]  /*93e0*/  PRMT R19, R2, 0x7610, R19 ;  /* 0x0000761002137816 */ /* 0x001fe20000000013 */
[----:B------:R-:W-:Y:S05]  /*93f0*/  BRA `(.L_x_24421) ;  /* 0x000006e000007947 */ /* 0x000fea0003800000 */
.L_x_24428:
        /* <DEDUP_REMOVED lines=10> */
.L_x_24435:
        /* <DEDUP_REMOVED lines=21> */
.L_x_24439:
[----:B------:R-:W-:Y:S05]  /*95f0*/  BSYNC B1 ;  /* 0x0000000000017941 */ /* 0x000fea0003800000 */
.L_x_24438:
[----:B------:R-:W-:Y:S01]  /*9600*/  IMAD.SHL.U32 R2, R2, 0x100000, RZ ;  /* 0x0010000002027824 */ /* 0x000fe200078e00ff */
[----:B------:R-:W-:-:S04]  /*9610*/  LEA R3, R0, 0x3b800000, 0x17 ;  /* 0x3b80000000037811 */ /* 0x000fc800078eb8ff */
[----:B------:R-:W-:Y:S02]  /*9620*/  LOP3.LUT R2, R3, R2, R4, 0xfe, !PT ;  /* 0x0000000203027212 */ /* 0x000fe400078efe04 */
.L_x_24437:
[----:B------:R-:W-:Y:S05]  /*9630*/  BSYNC B0 ;  /* 0x0000000000007941 */ /* 0x000fea0003800000 */
.L_x_24436:
[----:B------:R-:W0:Y:S02]  /*9640*/  F2I.S64.TRUNC R2, R2 ;  /* 0x0000000200027311 */ /* 0x000e24000020d900 */
[----:B0-----:R-:W-:Y:S01]  /*9650*/  PRMT R19, R2, 0x7610, R19 ;  /* 0x0000761002137816 */ /* 0x001fe20000000013 */
[----:B------:R-:W-:Y:S05]  /*9660*/  BRA `(.L_x_24421) ;  /* 0x0000047000007947 */ /* 0x000fea0003800000 */
.L_x_24434:
        /* <DEDUP_REMOVED lines=21> */
.L_x_24443:
[----:B------:R-:W-:Y:S05]  /*97c0*/  BSYNC B1 ;  /* 0x0000000000017941 */ /* 0x000fea0003800000 */
.L_x_24442:
[----:B------:R-:W-:Y:S01]  /*97d0*/  IMAD.SHL.U32 R2, R2, 0x200000, RZ ;  /* 0x0020000002027824 */ /* 0x000fe200078e00ff */
[----:B------:R-:W-:-:S04]  /*97e0*/  LEA R3, R0, 0x37800000, 0x17 ;  /* 0x3780000000037811 */ /* 0x000fc800078eb8ff */
[----:B------:R-:W-:Y:S02]  /*97f0*/  LOP3.LUT R2, R3, R2, R4, 0xfe, !PT ;  /* 0x0000000203027212 */ /* 0x000fe400078efe04 */
.L_x_24441:
[----:B------:R-:W-:Y:S05]  /*9800*/  BSYNC B0 ;  /* 0x0000000000007941 */ /* 0x000fea0003800000 */
.L_x_24440:
[----:B------:R-:W0:Y:S02]  /*9810*/  F2I.S64.TRUNC R2, R2 ;  /* 0x0000000200027311 */ /* 0x000e24000020d900 */
[----:B0-----:R-:W-:Y:S01]  /*9820*/  PRMT R19, R2, 0x7610, R19 ;  /* 0x0000761002137816 */ /* 0x001fe20000000013 */
[----:B------:R-:W-:Y:S05]  /*9830*/  BRA `(.L_x_24421) ;  /* 0x000002a000007947 */ /* 0x000fea0003800000 */
.L_x_24433:
        /* <DEDUP_REMOVED lines=14> */
.L_x_24447:
[----:B------:R-:W-:Y:S05]  /*9920*/  BSYNC B0 ;  /* 0x0000000000007941 */ /* 0x000fea0003800000 */
.L_x_24446:
[----:B------:R-:W0:Y:S02]  /*9930*/  F2I.S64.TRUNC R2, R2 ;  /* 0x0000000200027311 */ /* 0x000e24000020d900 */
[----:B0-----:R-:W-:Y:S01]  /*9940*/  PRMT R19, R2, 0x7610, R19 ;  /* 0x0000761002137816 */ /* 0x001fe20000000013 */
[----:B------:R-:W-:Y:S05]  /*9950*/  BRA `(.L_x_24421) ;  /* 0x0000018000007947 */ /* 0x000fea0003800000 */
.L_x_24420:
        /* <DEDUP_REMOVED lines=21> */
.L_x_24445:
[----:B------:R0:W5:Y:S01]  /*9ab0*/  LDG.E.U8 R19, [R4.64] ;  /* 0x0000002404137981 */ /* 0x000162000c1e1100 */
[----:B------:R-:W-:Y:S05]  /*9ac0*/  BRA `(.L_x_24421) ;  /* 0x0000001000007947 */ /* 0x000fea0003800000 */
.L_x_24444:
[----:B------:R0:W5:Y:S02]  /*9ad0*/  LDG.E.U8 R19, [R4.64] ;  /* 0x0000002404137981 */ /* 0x000164000c1e1100 */
.L_x_24421:
        /* <DEDUP_REMOVED lines=16> */
.L_x_24451:
[----:B------:R0:W5:Y:S01]  /*9be0*/  LDG.E.U8 R0, [R4.64] ;  /* 0x0000002404007981 */ /* 0x000162000c1e1100 */
[----:B------:R-:W-:Y:S05]  /*9bf0*/  BRA `(.L_x_24453) ;  /* 0x00000dc000007947 */ /* 0x000fea0003800000 */
.L_x_24450:
        /* <DEDUP_REMOVED lines=8> */
.L_x_24455:
[----:B------:R0:W5:Y:S01]  /*9c80*/  LDG.E.U8 R0, [R4.64] ;  /* 0x0000002404007981 */ /* 0x000162000c1e1100 */
[----:B------:R-:W-:Y:S05]  /*9c90*/  BRA `(.L_x_24453) ;  /* 0x00000d2000007947 */ /* 0x000fea0003800000 */
.L_x_24454:
[----:B------:R0:W5:Y:S01]  /*9ca0*/  LDG.E.U16 R0, [R4.64] ;  /* 0x0000002404007981 */ /* 0x000162000c1e1500 */
[----:B------:R-:W-:Y:S05]  /*9cb0*/  BRA `(.L_x_24453) ;  /* 0x00000d0000007947 */ /* 0x000fea0003800000 */
.L_x_24449:
        /* <DEDUP_REMOVED lines=10> */
.L_x_24457:
[----:B------:R-:W2:Y:S02]  /*9d60*/  LDG.E.U16 R2, [R4.64] ;  /* 0x0000002404027981 */ /* 0x000ea4000c1e1500 */
[----:B--2---:R-:W-:-:S06]  /*9d70*/  HADD2.F32 R2, -RZ, R2.H0_H0 ;  /* 0x20000002ff027230 */ /* 0x004fcc0000004100 */
[----:B------:R-:W0:Y:S02]  /*9d80*/  F2I.S64.TRUNC R2, R2 ;  /* 0x0000000200027311 */ /* 0x000e24000020d900 */
[----:B0-----:R-:W-:Y:S01]  /*9d90*/  PRMT R0, R2, 0x7610, R0 ;  /* 0x0000761002007816 */ /* 0x001fe20000000000 */
[----:B------:R-:W-:Y:S05]  /*9da0*/  BRA `(.L_x_24453) ;  /* 0x00000c1000007947 */ /* 0x000fea0003800000 */
.L_x_24456:
        /* <DEDUP_REMOVED lines=10> */
.L_x_24459:
[----:B------:R-:W2:Y:S02]  /*9e50*/  LDG.E.U16 R4, [R4.64] ;  /* 0x0000002404047981 */ /* 0x000ea4000c1e1500 */
[----:B--2---:R-:W-:-:S06]  /*9e60*/  HADD2.F32 R2, -RZ, R4.H0_H0 ;  /* 0x20000004ff027230 */ /* 0x004fcc0000004100 */
[----:B------:R-:W0:Y:S02]  /*9e70*/  F2I.S64.TRUNC R2, R2 ;  /* 0x0000000200027311 */ /* 0x000e24000020d900 */
[----:B0-----:R-:W-:Y:S01]  /*9e80*/  PRMT R0, R2, 0x7610, R0 ;  /* 0x0000761002007816 */ /* 0x001fe20000000000 */
[----:B------:R-:W-:Y:S05]  /*9e90*/  BRA `(.L_x_24453) ;  /* 0x00000b2000007947 */ /* 0x000fea0003800000 */
.L_x_24458:
[----:B------:R-:W2:Y:S02]  /*9ea0*/  LDG.E.64 R2, [R4.64] ;  /* 0x0000002404027981 */ /* 0x000ea4000c1e1b00 */
[----:B--2---:R-:W0:Y:S02]  /*9eb0*/  F2I.S64.F64.TRUNC R2, R2 ;  /* 0x0000000200027311 */ /* 0x004e24000030d900 */
[----:B0-----:R-:W-:Y:S01]  /*9ec0*/  PRMT R0, R2, 0x7610, R0 ;  /* 0x0000761002007816 */ /* 0x001fe20000000000 */
[----:B------:R-:W-:Y:S05]  /*9ed0*/  BRA `(.L_x_24453) ;  /* 0x00000ae000007947 */ /* 0x000fea0003800000 */
.L_x_24448:
        /* <DEDUP_REMOVED lines=12> */
.L_x_24462:
[----:B------:R-:W2:Y:S02]  /*9fa0*/  LDG.E.64 R4, [R4.64] ;  /* 0x0000002404047981 */ /* 0x000ea4000c1e1b00 */
[----:B--2---:R-:W0:Y:S02]  /*9fb0*/  F2I.S64.F64.TRUNC R2, R4 ;  /* 0x0000000400027311 */ /* 0x004e24000030d900 */
[----:B0-----:R-:W-:Y:S01]  /*9fc0*/  PRMT R0, R2, 0x7610, R0 ;  /* 0x0000761002007816 */ /* 0x001fe20000000000 */
[----:B------:R-:W-:Y:S05]  /*9fd0*/  BRA `(.L_x_24453) ;  /* 0x000009e000007947 */ /* 0x000fea0003800000 */
.L_x_24461:
        /* <DEDUP_REMOVED lines=28> */
.L_x_24464:
        /* <DEDUP_REMOVED lines=15> */
.L_x_24463:
[----:B------:R-:W2:Y:S02]  /*a290*/  LDG.E.U16 R2, [R4.64] ;  /* 0x0000002404027981 */ /* 0x000ea4000c1e1500 */
[----:B--2---:R-:W-:-:S06]  /*a2a0*/  PRMT R2, RZ, 0x5410, R2 ;  /* 0x00005410ff027816 */ /* 0x004fcc0000000002 */
[----:B------:R-:W0:Y:S02]  /*a2b0*/  F2I.S64.TRUNC R2, R2 ;  /* 0x0000000200027311 */ /* 0x000e24000020d900 */
[----:B0-----:R-:W-:Y:S01]  /*a2c0*/  PRMT R0, R2, 0x7610, R0 ;  /* 0x0000761002007816 */ /* 0x001fe20000000000 */
[----:B------:R-:W-:Y:S05]  /*a2d0*/  BRA `(.L_x_24453) ;  /* 0x000006e000007947 */ /* 0x000fea0003800000 */
.L_x_24460:
        /* <DEDUP_REMOVED lines=10> */
.L_x_24467:
        /* <DEDUP_REMOVED lines=21> */
.L_x_24471:
[----:B------:R-:W-:Y:S05]  /*a4d0*/  BSYNC B1 ;  /* 0x0000000000017941 */ /* 0x000fea0003800000 */
.L_x_24470:
[----:B------:R-:W-:Y:S01]  /*a4e0*/  IMAD.SHL.U32 R2, R2, 0x100000, RZ ;  /* 0x0010000002027824 */ /* 0x000fe200078e00ff */
[----:B------:R-:W-:-:S04]  /*a4f0*/  LEA R3, R0, 0x3b800000, 0x17 ;  /* 0x3b80000000037811 */ /* 0x000fc800078eb8ff */
[----:B------:R-:W-:Y:S02]  /*a500*/  LOP3.LUT R2, R3, R2, R4, 0xfe, !PT ;  /* 0x0000000203027212 */ /* 0x000fe400078efe04 */
.L_x_24469:
[----:B------:R-:W-:Y:S05]  /*a510*/  BSYNC B0 ;  /* 0x0000000000007941 */ /* 0x000fea0003800000 */
.L_x_24468:
[----:B------:R-:W0:Y:S02]  /*a520*/  F2I.S64.TRUNC R2, R2 ;  /* 0x0000000200027311 */ /* 0x000e24000020d900 */
[----:B0-----:R-:W-:Y:S01]  /*a530*/  PRMT R0, R2, 0x7610, R0 ;  /* 0x0000761002007816 */ /* 0x001fe20000000000 */
[----:B------:R-:W-:Y:S05]  /*a540*/  BRA `(.L_x_24453) ;  /* 0x0000047000007947 */ /* 0x000fea0003800000 */
.L_x_24466:
        /* <DEDUP_REMOVED lines=21> */
.L_x_24475:
[----:B------:R-:W-:Y:S05]  /*a6a0*/  BSYNC B1 ;  /* 0x0000000000017941 */ /* 0x000fea0003800000 */
.L_x_24474:
[----:B------:R-:W-:Y:S01]  /*a6b0*/  IMAD.SHL.U32 R2, R2, 0x200000, RZ ;  /* 0x0020000002027824 */ /* 0x000fe200078e00ff */
[----:B------:R-:W-:-:S04]  /*a6c0*/  LEA R3, R0, 0x37800000, 0x17 ;  /* 0x3780000000037811 */ /* 0x000fc800078eb8ff */
[----:B------:R-:W-:Y:S02]  /*a6d0*/  LOP3.LUT R2, R3, R2, R4, 0xfe, !PT ;  /* 0x0000000203027212 */ /* 0x000fe400078efe04 */
.L_x_24473:
[----:B------:R-:W-:Y:S05]  /*a6e0*/  BSYNC B0 ;  /* 0x0000000000007941 */ /* 0x000fea0003800000 */
.L_x_24472:
[----:B------:R-:W0:Y:S02]  /*a6f0*/  F2I.S64.TRUNC R2, R2 ;  /* 0x0000000200027311 */ /* 0x000e24000020d900 */
[----:B0-----:R-:W-:Y:S01]  /*a700*/  PRMT R0, R2, 0x7610, R0 ;  /* 0x0000761002007816 */ /* 0x001fe20000000000 */
[----:B------:R-:W-:Y:S05]  /*a710*/  BRA `(.L_x_24453) ;  /* 0x000002a000007947 */ /* 0x000fea0003800000 */
.L_x_24465:
        /* <DEDUP_REMOVED lines=14> */
.L_x_24479:
[----:B------:R-:W-:Y:S05]  /*a800*/  BSYNC B0 ;  /* 0x0000000000007941 */ /* 0x000fea0003800000 */
.L_x_24478:
[----:B------:R-:W0:Y:S02]  /*a810*/  F2I.S64.TRUNC R2, R2 ;  /* 0x0000000200027311 */ /* 0x000e24000020d900 */
[----:B0-----:R-:W-:Y:S01]  /*a820*/  PRMT R0, R2, 0x7610, R0 ;  /* 0x0000761002007816 */ /* 0x001fe20000000000 */
[----:B------:R-:W-:Y:S05]  /*a830*/  BRA `(.L_x_24453) ;  /* 0x0000018000007947 */ /* 0x000fea0003800000 */
.L_x_24452:
        /* <DEDUP_REMOVED lines=21> */
.L_x_24477:
[----:B------:R0:W5:Y:S01]  /*a990*/  LDG.E.U8 R0, [R4.64] ;  /* 0x0000002404007981 */ /* 0x000162000c1e1100 */
[----:B------:R-:W-:Y:S05]  /*a9a0*/  BRA `(.L_x_24453) ;  /* 0x0000001000007947 */ /* 0x000fea0003800000 */
.L_x_24476:
[----:B------:R0:W5:Y:S02]  /*a9b0*/  LDG.E.U8 R0, [R4.64] ;  /* 0x0000002404007981 */ /* 0x000164000c1e1100 */
.L_x_24453:
        /* <DEDUP_REMOVED lines=15> */
.L_x_24483:
[----:B------:R0:W-:Y:S01]  /*aab0*/  STG.E.U8 [R16.64], R3 ;  /* 0x0000000310007986 */ /* 0x0001e2000c101124 */
[----:B------:R-:W-:Y:S05]  /*aac0*/  BRA `(.L_x_24485) ;  /* 0x00000e9000007947 */ /* 0x000fea0003800000 */
.L_x_24482:
        /* <DEDUP_REMOVED lines=10> */
.L_x_24487:
[----:B------:R-:W-:-:S05]  /*ab70*/  LOP3.LUT R3, R3, 0xff, RZ, 0xc0, !PT ;  /* 0x000000ff03037812 */ /* 0x000fca00078ec0ff */
[----:B------:R0:W-:Y:S01]  /*ab80*/  STG.E [R16.64], R3 ;  /* 0x0000000310007986 */ /* 0x0001e2000c101924 */
[----:B------:R-:W-:Y:S05]  /*ab90*/  BRA `(.L_x_24485) ;  /* 0x00000dc000007947 */ /* 0x000fea0003800000 */
.L_x_24486:
[----:B------:R-:W-:-:S05]  /*aba0*/  LOP3.LUT R3, R3, 0xff, RZ, 0xc0, !PT ;  /* 0x000000ff03037812 */ /* 0x000fca00078ec0ff */
[----:B------:R0:W-:Y:S01]  /*abb0*/  STG.E.U16 [R16.64], R3 ;  /* 0x0000000310007986 */ /* 0x0001e2000c101524 */
[----:B------:R-:W-:Y:S05]  /*abc0*/  BRA `(.L_x_24485) ;  /* 0x00000d9000007947 */ /* 0x000fea0003800000 */
.L_x_24481:
        /* <DEDUP_REMOVED lines=10> */
.L_x_24489:
[----:B------:R-:W-:-:S04]  /*ac70*/  LOP3.LUT R3, R3, 0xff, RZ, 0xc0, !PT ;  /* 0x000000ff03037812 */ /* 0x000fc800078ec0ff */
[----:B------:R-:W0:Y:S02]  /*ac80*/  I2F.U16 R0, R3 ;  /* 0x0000000300007306 */ /* 0x000e240000101000 */
[----:B0-----:R-:W-:-:S05]  /*ac90*/  F2FP.PACK_AB R0, RZ, R0 ;  /* 0x00000000ff00723e */ /* 0x001fca00000000ff */
[----:B------:R0:W-:Y:S01]  /*aca0*/  STG.E.U16 [R16.64], R0 ;  /* 0x0000000010007986 */ /* 0x0001e2000c101524 */
[----:B------:R-:W-:Y:S05]  /*acb0*/  BRA `(.L_x_24485) ;  /* 0x00000ca000007947 */ /* 0x000fea0003800000 */
.L_x_24488:
        /* <DEDUP_REMOVED lines=11> */
.L_x_24491:
[----:B------:R-:W-:-:S06]  /*ad70*/  LOP3.LUT R3, R3, 0xff, RZ, 0xc0, !PT ;  /* 0x000000ff03037812 */ /* 0x000fcc00078ec0ff */
[----:B------:R-:W0:Y:S02]  /*ad80*/  I2F.U16 R3, R3 ;  /* 0x0000000300037306 */ /* 0x000e240000101000 */
[----:B0-----:R-:W-:-:S04]  /*ad90*/  F2FP.PACK_AB R3, RZ, R3 ;  /* 0x00000003ff03723e */ /* 0x001fc800000000ff */
[----:B------:R-:W-:-:S05]  /*ada0*/  PRMT R3, R3, 0x5410, RZ ;  /* 0x0000541003037816 */ /* 0x000fca00000000ff */
[----:B------:R0:W-:Y:S01]  /*adb0*/  STG.E [R16.64], R3 ;  /* 0x0000000310007986 */ /* 0x0001e2000c101924 */
[----:B------:R-:W-:Y:S05]  /*adc0*/  BRA `(.L_x_24485) ;  /* 0x00000b9000007947 */ /* 0x000fea0003800000 */
.L_x_24490:
[----:B------:R-:W-:-:S06]  /*add0*/  LOP3.LUT R3, R3, 0xff, RZ, 0xc0, !PT ;  /* 0x000000ff03037812 */ /* 0x000fcc00078ec0ff */
[----:B------:R-:W0:Y:S02]  /*ade0*/  I2F.F64.U16 R2, R3 ;  /* 0x0000000300027312 */ /* 0x000e240000101800 */
[----:B0-----:R0:W-:Y:S01]  /*adf0*/  STG.E.64 [R16.64], R2 ;  /* 0x0000000210007986 */ /* 0x0011e2000c101b24 */
[----:B------:R-:W-:Y:S05]  /*ae00*/  BRA `(.L_x_24485) ;  /* 0x00000b5000007947 */ /* 0x000fea0003800000 */
.L_x_24480:
        /* <DEDUP_REMOVED lines=12> */
.L_x_24494:
[----:B------:R-:W-:Y:S01]  /*aed0*/  LOP3.LUT R4, R3, 0xff, RZ, 0xc0, !PT ;  /* 0x000000ff03047812 */ /* 0x000fe200078ec0ff */
[----:B------:R-:W-:-:S05]  /*aee0*/  CS2R R6, SRZ ;  /* 0x0000000000067805 */ /* 0x000fca000001ff00 */
[----:B------:R-:W0:Y:S02]  /*aef0*/  I2F.F64.U16 R4, R4 ;  /* 0x0000000400047312 */ /* 0x000e240000101800 */
[----:B0-----:R0:W-:Y:S01]  /*af00*/  STG.E.128 [R16.64], R4 ;  /* 0x0000000410007986 */ /* 0x0011e2000c101d24 */
[----:B------:R-:W-:Y:S05]  /*af10*/  BRA `(.L_x_24485) ;  /* 0x00000a4000007947 */ /* 0x000fea0003800000 */
.L_x_24493:
        /* <DEDUP_REMOVED lines=22> */
.L_x_24498:
[----:B------:R-:W-:Y:S05]  /*b080*/  BSYNC B0 ;  /* 0x0000000000007941 */ /* 0x000fea0003800000 */
.L_x_24497:
[----:B------:R-:W-:-:S05]  /*b090*/  LOP3.LUT R3, R0, R3, RZ, 0xfc, !PT ;  /* 0x0000000300037212 */ /* 0x000fca00078efcff */
[----:B------:R0:W-:Y:S01]  /*b0a0*/  STG.E.U8 [R16.64], R3 ;  /* 0x0000000310007986 */ /* 0x0001e2000c101124 */
[----:B------:R-:W-:Y:S05]  /*b0b0*/  BRA `(.L_x_24485) ;  /* 0x000008a000007947 */ /* 0x000fea0003800000 */
.L_x_24496:
        /* <DEDUP_REMOVED lines=14> */
.L_x_24500:
[----:B------:R-:W-:Y:S01]  /*b1a0*/  IMAD.MOV.U32 R0, RZ, RZ, 0x7f ;  /* 0x0000007fff007424 */ /* 0x000fe200078e00ff */
[----:B------:R-:W-:-:S04]  /*b1b0*/  ISETP.GT.U32.AND P0, PT, R2, 0x7f800000, PT ;  /* 0x7f8000000200780c */ /* 0x000fc80003f04070 */
[----:B------:R-:W-:-:S04]  /*b1c0*/  SEL R0, R0, 0x7c, P0 ;  /* 0x0000007c00007807 */ /* 0x000fc80000000000 */
.L_x_24501:
[----:B------:R-:W-:Y:S05]  /*b1d0*/  BSYNC B0 ;  /* 0x0000000000007941 */ /* 0x000fea0003800000 */
.L_x_24499:
[----:B------:R-:W-:-:S04]  /*b1e0*/  LOP3.LUT R2, R3, 0x80000000, RZ, 0xc0, !PT ;  /* 0x8000000003027812 */ /* 0x000fc800078ec0ff */
[----:B------:R-:W-:-:S04]  /*b1f0*/  SHF.R.U32.HI R3, RZ, 0x18, R2 ;  /* 0x00000018ff037819 */ /* 0x000fc80000011602 */
[----:B------:R-:W-:-:S05]  /*b200*/  LOP3.LUT R3, R0, R3, RZ, 0xfc, !PT ;  /* 0x0000000300037212 */ /* 0x000fca00078efcff */
[----:B------:R0:W-:Y:S01]  /*b210*/  STG.E.U8 [R16.64], R3 ;  /* 0x0000000310007986 */ /* 0x0001e2000c101124 */
[----:B------:R-:W-:Y:S05]  /*b220*/  BRA `(.L_x_24485) ;  /* 0x0000073000007947 */ /* 0x000fea0003800000 */
.L_x_24495:
[----:B------:R-:W-:-:S04]  /*b230*/  LOP3.LUT R3, R3, 0xff, RZ, 0xc0, !PT ;  /* 0x000000ff03037812 */ /* 0x000fc800078ec0ff */
[----:B------:R-:W0:Y:S02]  /*b240*/  I2F.U16 R0, R3 ;  /* 0x0000000300007306 */ /* 0x000e240000101000 */
[----:B0-----:R-:W-:-:S05]  /*b250*/  F2FP.BF16.PACK_AB R0, RZ, R0 ;  /* 0x00000000ff00723e */ /* 0x001fca00000010ff */
[----:B------:R0:W-:Y:S01]  /*b260*/  STG.E.U16 [R16.64], R0 ;  /* 0x0000000010007986 */ /* 0x0001e2000c101524 */
[----:B------:R-:W-:Y:S05]  /*b270*/  BRA `(.L_x_24485) ;  /* 0x000006e000007947 */ /* 0x000fea0003800000 */
.L_x_24492:
        /* <DEDUP_REMOVED lines=11> */
.L_x_24504:
        /* <DEDUP_REMOVED lines=18> */
.L_x_24507:
[----:B------:R-:W-:-:S04]  /*b450*/  LOP3.LUT R2, R3, 0x80000000, RZ, 0xc0, !PT ;  /* 0x8000000003027812 */ /* 0x000fc800078ec0ff */
[----:B------:R-:W-:-:S04]  /*b460*/  SHF.R.U32.HI R3, RZ, 0x18, R2 ;  /* 0x00000018ff037819 */ /* 0x000fc80000011602 */
[----:B------:R-:W-:-:S04]  /*b470*/  LOP3.LUT R0, R0, R3, RZ, 0xfc, !PT ;  /* 0x0000000300007212 */ /* 0x000fc800078efcff */
[----:B------:R-:W-:Y:S02]  /*b480*/  PRMT R8, R0, 0x7610, R8 ;  /* 0x0000761000087816 */ /* 0x000fe40000000008 */
.L_x_24506:
[----:B------:R-:W-:Y:S05]  /*b490*/  BSYNC B0 ;  /* 0x0000000000007941 */ /* 0x000fea0003800000 */
.L_x_24505:
[----:B------:R0:W-:Y:S01]  /*b4a0*/  STG.E.U8 [R16.64], R8 ;  /* 0x0000000810007986 */ /* 0x0001e2000c101124 */
[----:B------:R-:W-:Y:S05]  /*b4b0*/  BRA `(.L_x_24485) ;  /* 0x000004a000007947 */ /* 0x000fea0003800000 */
.L_x_24503:
        /* <DEDUP_REMOVED lines=18> */
.L_x_24510:
[----:B------:R-:W-:-:S04]  /*b5e0*/  LOP3.LUT R2, R3, 0x80000000, RZ, 0xc0, !PT ;  /* 0x8000000003027812 */ /* 0x000fc800078ec0ff */
[----:B------:R-:W-:-:S04]  /*b5f0*/  SHF.R.U32.HI R3, RZ, 0x18, R2 ;  /* 0x00000018ff037819 */ /* 0x000fc80000011602 */
[----:B------:R-:W-:-:S04]  /*b600*/  LOP3.LUT R0, R0, R3, RZ, 0xfc, !PT ;  /* 0x0000000300007212 */ /* 0x000fc800078efcff */
[----:B------:R-:W-:Y:S02]  /*b610*/  PRMT R8, R0, 0x7610, R8 ;  /* 0x0000761000087816 */ /* 0x000fe40000000008 */
.L_x_24509:
[----:B------:R-:W-:Y:S05]  /*b620*/  BSYNC B0 ;  /* 0x0000000000007941 */ /* 0x000fea0003800000 */
.L_x_24508:
[----:B------:R0:W-:Y:S01]  /*b630*/  STG.E.U8 [R16.64], R8 ;  /* 0x0000000810007986 */ /* 0x0001e2000c101124 */
[----:B------:R-:W-:Y:S05]  /*b640*/  BRA `(.L_x_24485) ;  /* 0x0000031000007947 */ /* 0x000fea0003800000 */
.L_x_24502:
        /* <DEDUP_REMOVED lines=23> */
.L_x_24484:
        /* <DEDUP_REMOVED lines=20> */
.L_x_24512:
[----:B------:R-:W-:Y:S01]  /*b900*/  LOP3.LUT R2, R3, 0xff, RZ, 0xc0, !PT ;  /* 0x000000ff03027812 */ /* 0x000fe200078ec0ff */
[----:B------:R-:W-:-:S05]  /*b910*/  IMAD.MOV.U32 R3, RZ, RZ, RZ ;  /* 0x000000ffff037224 */ /* 0x000fca00078e00ff */
[----:B------:R0:W-:Y:S01]  /*b920*/  STG.E.64 [R16.64], R2 ;  /* 0x0000000210007986 */ /* 0x0001e2000c101b24 */
[----:B------:R-:W-:Y:S05]  /*b930*/  BRA `(.L_x_24485) ;  /* 0x0000002000007947 */ /* 0x000fea0003800000 */
.L_x_24511:
[----:B------:R-:W-:-:S05]  /*b940*/  LOP3.LUT R3, R3, 0xff, RZ, 0xc0, !PT ;  /* 0x000000ff03037812 */ /* 0x000fca00078ec0ff */
[----:B------:R0:W-:Y:S02]  /*b950*/  STG.E [R16.64], R3 ;  /* 0x0000000310007986 */ /* 0x0001e4000c101924 */
.L_x_24485:
[----:B------:R-:W-:Y:S02]  /*b960*/  IADD3 R23, R23, 0x80, RZ ;  /* 0x0000008017177810 */ /* 0x000fe40007ffe0ff */
.L_x_24316:
[----:B------:R-:W-:Y:S05]  /*b970*/  BSYNC B6 ;  /* 0x0000000000067941 */ /* 0x000fea0003800000 */
.L_x_24315:
        /* <DEDUP_REMOVED lines=257> */
.L_x_24513:
        /* <DEDUP_REMOVED lines=18> */
.L_x_24517:
[----:B------:R0:W5:Y:S01]  /*cab0*/  LDG.E.U8 R19, [R4.64] ;  /* 0x0000002404137981 */ /* 0x000162000c1e1100 */
[----:B------:R-:W-:Y:S05]  /*cac0*/  BRA `(.L_x_24519) ;  /* 0x00000dc000007947 */ /* 0x000fea0003800000 */
.L_x_24516:
        /* <DEDUP_REMOVED lines=8> */
.L_x_24521:
[----:B------:R0:W5:Y:S01]  /*cb50*/  LDG.E.U8 R19, [R4.64] ;  /* 0x0000002404137981 */ /* 0x000162000c1e1100 */
[----:B------:R-:W-:Y:S05]  /*cb60*/  BRA `(.L_x_24519) ;  /* 0x00000d2000007947 */ /* 0x000fea0003800000 */
.L_x_24520:
[----:B------:R0:W5:Y:S01]  /*cb70*/  LDG.E.U16 R19, [R4.64] ;  /* 0x0000002404137981 */ /* 0x000162000c1e1500 */
[----:B------:R-:W-:Y:S05]  /*cb80*/  BRA `(.L_x_24519) ;  /* 0x00000d0000007947 */ /* 0x000fea0003800000 */
.L_x_24515:
        /* <DEDUP_REMOVED lines=10> */
.L_x_24523:
[----:B------:R-:W2:Y:S02]  /*cc30*/  LDG.E.U16 R2, [R4.64] ;  /* 0x0000002404027981 */ /* 0x000ea4000c1e1500 */
[----:B--2---:R-:W-:-:S06]  /*cc40*/  HADD2.F32 R2, -RZ, R2.H0_H0 ;  /* 0x20000002ff027230 */ /* 0x004fcc0000004100 */
[----:B------:R-:W0:Y:S02]  /*cc50*/  F2I.S64.TRUNC R2, R2 ;  /* 0x0000000200027311 */ /* 0x000e24000020d900 */
[----:B0-----:R-:W-:Y:S01]  /*cc60*/  PRMT R19, R2, 0x7610, R19 ;  /* 0x0000761002137816 */ /* 0x001fe20000000013 */
[----:B------:R-:W-:Y:S05]  /*cc70*/  BRA `(.L_x_24519) ;  /* 0x00000c1000007947 */ /* 0x000fea0003800000 */
.L_x_24522:
        /* <DEDUP_REMOVED lines=10> */
.L_x_24525:
[----:B------:R-:W2:Y:S02]  /*cd20*/  LDG.E.U16 R4, [R4.64] ;  /* 0x0000002404047981 */ /* 0x000ea4000c1e1500 */
[----:B--2---:R-:W-:-:S06]  /*cd30*/  HADD2.F32 R2, -RZ, R4.H0_H0 ;  /* 0x20000004ff027230 */ /* 0x004fcc0000004100 */
[----:B------:R-:W0:Y:S02]  /*cd40*/  F2I.S64.TRUNC R2, R2 ;  /* 0x0000000200027311 */ /* 0x000e24000020d900 */
[----:B0-----:R-:W-:Y:S01]  /*cd50*/  PRMT R19, R2, 0x7610, R19 ;  /* 0x0000761002137816 */ /* 0x001fe20000000013 */
[----:B------:R-:W-:Y:S05]  /*cd60*/  BRA `(.L_x_24519) ;  /* 0x00000b2000007947 */ /* 0x000fea0003800000 */
.L_x_24524:
[----:B------:R-:W2:Y:S02]  /*cd70*/  LDG.E.64 R2, [R4.64] ;  /* 0x0000002404027981 */ /* 0x000ea4000c1e1b00 */
[----:B--2---:R-:W0:Y:S02]  /*cd80*/  F2I.S64.F64.TRUNC R2, R2 ;  /* 0x0000000200027311 */ /* 0x004e24000030d900 */
[----:B0-----:R-:W-:Y:S01]  /*cd90*/  PRMT R19, R2, 0x7610, R19 ;  /* 0x0000761002137816 */ /* 0x001fe20000000013 */
[----:B------:R-:W-:Y:S05]  /*cda0*/  BRA `(.L_x_24519) ;  /* 0x00000ae000007947 */ /* 0x000fea0003800000 */
.L_x_24514:
        /* <DEDUP_REMOVED lines=12> */
.L_x_24528:
[----:B------:R-:W2:Y:S02]  /*ce70*/  LDG.E.64 R4, [R4.64] ;  /* 0x0000002404047981 */ /* 0x000ea4000c1e1b00 */
[----:B--2---:R-:W0:Y:S02]  /*ce80*/  F2I.S64.F64.TRUNC R2, R4 ;  /* 0x0000000400027311 */ /* 0x004e24000030d900 */
[----:B0-----:R-:W-:Y:S01]  /*ce90*/  PRMT R19, R2, 0x7610, R19 ;  /* 0x0000761002137816 */ /* 0x001fe20000000013 */
[----:B------:R-:W-:Y:S05]  /*cea0*/  BRA `(.L_x_24519) ;  /* 0x000009e000007947 */ /* 0x000fea0003800000 */
.L_x_24527:
        /* <DEDUP_REMOVED lines=28> */
.L_x_24530:
        /* <DEDUP_REMOVED lines=15> */
.L_x_24529:
[----:B------:R-:W2:Y:S02]  /*d160*/  LDG.E.U16 R2, [R4.64] ;  /* 0x0000002404027981 */ /* 0x000ea4000c1e1500 */
[----:B--2---:R-:W-:-:S06]  /*d170*/  PRMT R2, RZ, 0x5410, R2 ;  /* 0x00005410ff027816 */ /* 0x004fcc0000000002 */
[----:B------:R-:W0:Y:S02]  /*d180*/  F2I.S64.TRUNC R2, R2 ;  /* 0x0000000200027311 */ /* 0x000e24000020d900 */
[----:B0-----:R-:W-:Y:S01]  /*d190*/  PRMT R19, R2, 0x7610, R19 ;  /* 0x0000761002137816 */ /* 0x001fe20000000013 */
[----:B------:R-:W-:Y:S05]  /*d1a0*/  BRA `(.L_x_24519) ;  /* 0x000006e000007947 */ /* 0x000fea0003800000 */
.L_x_24526:
        /* <DEDUP_REMOVED lines=10> */
.L_x_24533:
        /* <DEDUP_REMOVED lines=21> */
.L_x_24537:
[----:B------:R-:W-:Y:S05]  /*d3a0*/  BSYNC B1 ;  /* 0x0000000000017941 */ /* 0x000fea0003800000 */
.L_x_24536:
[----:B------:R-:W-:Y:S01]  /*d3b0*/  IMAD.SHL.U32 R2, R2, 0x100000, RZ ;  /* 0x0010000002027824 */ /* 0x000fe200078e00ff */
[----:B------:R-:W-:-:S04]  /*d3c0*/  LEA R3, R0, 0x3b800000, 0x17 ;  /* 0x3b80000000037811 */ /* 0x000fc800078eb8ff */
[----:B------:R-:W-:Y:S02]  /*d3d0*/  LOP3.LUT R2, R3, R2, R4, 0xfe, !PT ;  /* 0x0000000203027212 */ /* 0x000fe400078efe04 */
.L_x_24535:
[----:B------:R-:W-:Y:S05]  /*d3e0*/  BSYNC B0 ;  /* 0x0000000000007941 */ /* 0x000fea0003800000 */
.L_x_24534:
[----:B------:R-:W0:Y:S02]  /*d3f0*/  F2I.S64.TRUNC R2, R2 ;  /* 0x0000000200027311 */ /* 0x000e24000020d900 */
[----:B0-----:R-:W-:Y:S01]  /*d400*/  PRMT R19, R2, 0x7610, R19 ;  /* 0x0000761002137816 */ /* 0x001fe20000000013 */
[----:B------:R-:W-:Y:S05]  /*d410*/  BRA `(.L_x_24519) ;  /* 0x0000047000007947 */ /* 0x000fea0003800000 */
.L_x_24532:
        /* <DEDUP_REMOVED lines=21> */
.L_x_24541:
[----:B------:R-:W-:Y:S05]  /*d570*/  BSYNC B1 ;  /* 0x0000000000017941 */ /* 0x000fea0003800000 */
.L_x_24540:
[----:B------:R-:W-:Y:S01]  /*d580*/  IMAD.SHL.U32 R2, R2, 0x200000, RZ ;  /* 0x0020000002027824 */ /* 0x000fe200078e00ff */
[----:B------:R-:W-:-:S04]  /*d590*/  LEA R3, R0, 0x37800000, 0x17 ;  /* 0x3780000000037811 */ /* 0x000fc800078eb8ff */
[----:B------:R-:W-:Y:S02]  /*d5a0*/  LOP3.LUT R2, R3, R2, R4, 0xfe, !PT ;  /* 0x0000000203027212 */ /* 0x000fe400078efe04 */
.L_x_24539:
[----:B------:R-:W-:Y:S05]  /*d5b0*/  BSYNC B0 ;  /* 0x0000000000007941 */ /* 0x000fea0003800000 */
.L_x_24538:
[----:B------:R-:W0:Y:S02]  /*d5c0*/  F2I.S64.TRUNC R2, R2 ;  /* 0x0000000200027311 */ /* 0x000e24000020d900 */
[----:B0-----:R-:W-:Y:S01]  /*d5d0*/  PRMT R19, R2, 0x7610, R19 ;  /* 0x0000761002137816 */ /* 0x001fe20000000013 */
[----:B------:R-:W-:Y:S05]  /*d5e0*/  BRA `(.L_x_24519) ;  /* 0x000002a000007947 */ /* 0x000fea0003800000 */
.L_x_24531:
        /* <DEDUP_REMOVED lines=14> */
.L_x_24545:
[----:B------:R-:W-:Y:S05]  /*d6d0*/  BSYNC B0 ;  /* 0x0000000000007941 */ /* 0x000fea0003800000 */
.L_x_24544:
[----:B------:R-:W0:Y:S02]  /*d6e0*/  F2I.S64.TRUNC R2, R2 ;  /* 0x0000000200027311 */ /* 0x000e24000020d900 */
[----:B0-----:R-:W-:Y:S01]  /*d6f0*/  PRMT R19, R2, 0x7610, R19 ;  /* 0x0000761002137816 */ /* 0x001fe20000000013 */
[----:B------:R-:W-:Y:S05]  /*d700*/  BRA `(.L_x_24519) ;  /* 0x0000018000007947 */ /* 0x000fea0003800000 */
.L_x_24518:
        /* <DEDUP_REMOVED lines=21> */
.L_x_24543:
[----:B------:R0:W5:Y:S01]  /*d860*/  LDG.E.U8 R19, [R4.64] ;  /* 0x0000002404137981 */ /* 0x000162000c1e1100 */
[----:B------:R-:W-:Y:S05]  /*d870*/  BRA `(.L_x_24519) ;  /* 0x0000001000007947 */ /* 0x000fea0003800000 */
.L_x_24542:
[----:B------:R0:W5:Y:S02]  /*d880*/  LDG.E.U8 R19, [R4.64] ;  /* 0x0000002404137981 */ /* 0x000164000c1e1100 */
.L_x_24519:
        /* <DEDUP_REMOVED lines=16> */
.L_x_24549:
[----:B------:R0:W5:Y:S01]  /*d990*/  LDG.E.U8 R0, [R4.64] ;  /* 0x0000002404007981 */ /* 0x000162000c1e1100 */
[----:B------:R-:W-:Y:S05]  /*d9a0*/  BRA `(.L_x_24551) ;  /* 0x00000dc000007947 */ /* 0x000fea0003800000 */
.L_x_24548:
        /* <DEDUP_REMOVED lines=8> */
.L_x_24553:
[----:B------:R0:W5:Y:S01]  /*da30*/  LDG.E.U8 R0, [R4.64] ;  /* 0x0000002404007981 */ /* 0x000162000c1e1100 */
[----:B------:R-:W-:Y:S05]  /*da40*/  BRA `(.L_x_24551) ;  /* 0x00000d2000007947 */ /* 0x000fea0003800000 */
.L_x_24552:
[----:B------:R0:W5:Y:S01]  /*da50*/  LDG.E.U16 R0, [R4.64] ;  /* 0x0000002404007981 */ /* 0x000162000c1e1500 */
[----:B------:R-:W-:Y:S05]  /*da60*/  BRA `(.L_x_24551) ;  /* 0x00000d0000007947 */ /* 0x000fea0003800000 */
.L_x_24547:
        /* <DEDUP_REMOVED lines=10> */
.L_x_24555:
[----:B------:R-:W2:Y:S02]  /*db10*/  LDG.E.U16 R2, [R4.64] ;  /* 0x0000002404027981 */ /* 0x000ea4000c1e1500 */
[----:B--2---:R-:W-:-:S06]  /*db20*/  HADD2.F32 R2, -RZ, R2.H0_H0 ;  /* 0x20000002ff027230 */ /* 0x004fcc0000004100 */
[----:B------:R-:W0:Y:S02]  /*db30*/  F2I.S64.TRUNC R2, R2 ;  /* 0x0000000200027311 */ /* 0x000e24000020d900 */
[----:B0-----:R-:W-:Y:S01]  /*db40*/  PRMT R0, R2, 0x7610, R0 ;  /* 0x0000761002007816 */ /* 0x001fe20000000000 */
[----:B------:R-:W-:Y:S05]  /*db50*/  BRA `(.L_x_24551) ;  /* 0x00000c1000007947 */ /* 0x000fea0003800000 */
.L_x_24554:
        /* <DEDUP_REMOVED lines=10> */
.L_x_24557:
[----:B------:R-:W2:Y:S02]  /*dc00*/  LDG.E.U16 R4, [R4.64] ;  /* 0x0000002404047981 */ /* 0x000ea4000c1e1500 */
[----:B--2---:R-:W-:-:S06]  /*dc10*/  HADD2.F32 R2, -RZ, R4.H0_H0 ;  /* 0x20000004ff027230 */ /* 0x004fcc0000004100 */
[----:B------:R-:W0:Y:S02]  /*dc20*/  F2I.S64.TRUNC R2, R2 ;  /* 0x0000000200027311 */ /* 0x000e24000020d900 */
[----:B0-----:R-:W-:Y:S01]  /*dc30*/  PRMT R0, R2, 0x7610, R0 ;  /* 0x0000761002007816 */ /* 0x001fe20000000000 */
[----:B------:R-:W-:Y:S05]  /*dc40*/  BRA `(.L_x_24551) ;  /* 0x00000b2000007947 */ /* 0x000fea0003800000 */
.L_x_24556:
[----:B------:R-:W2:Y:S02]  /*dc50*/  LDG.E.64 R2, [R4.64] ;  /* 0x0000002404027981 */ /* 0x000ea4000c1e1b00 */
[----:B--2---:R-:W0:Y:S02]  /*dc60*/  F2I.S64.F64.TRUNC R2, R2 ;  /* 0x0000000200027311 */ /* 0x004e24000030d900 */
[----:B0-----:R-:W-:Y:S01]  /*dc70*/  PRMT R0, R2, 0x7610, R0 ;  /* 0x0000761002007816 */ /* 0x001fe20000000000 */
[----:B------:R-:W-:Y:S05]  /*dc80*/  BRA `(.L_x_24551) ;  /* 0x00000ae000007947 */ /* 0x000fea0003800000 */
.L_x_24546:
        /* <DEDUP_REMOVED lines=12> */
.L_x_24560:
[----:B------:R-:W2:Y:S02]  /*dd50*/  LDG.E.64 R4, [R4.64] ;  /* 0x0000002404047981 */ /* 0x000ea4000c1e1b00 */
[----:B--2---:R-:W0:Y:S02]  /*dd60*/  F2I.S64.F64.TRUNC R2, R4 ;  /* 0x0000000400027311 */ /* 0x004e24000030d900 */
[----:B0-----:R-:W-:Y:S01]  /*dd70*/  PRMT R0, R2, 0x7610, R0 ;  /* 0x0000761002007816 */ /* 0x001fe20000000000 */
[----:B------:R-:W-:Y:S05]  /*dd80*/  BRA `(.L_x_24551) ;  /* 0x000009e000007947 */ /* 0x000fea0003800000 */
.L_x_24559:
        /* <DEDUP_REMOVED lines=28> */
.L_x_24562:
        /* <DEDUP_REMOVED lines=15> */
.L_x_24561:
[----:B------:R-:W2:Y:S02]  /*e040*/  LDG.E.U16 R2, [R4.64] ;  /* 0x0000002404027981 */ /* 0x000ea4000c1e1500 */
[----:B--2---:R-:W-:-:S06]  /*e050*/  PRMT R2, RZ, 0x5410, R2 ;  /* 0x00005410ff027816 */ /* 0x004fcc0000000002 */
[----:B------:R-:W0:Y:S02]  /*e060*/  F2I.S64.TRUNC R2, R2 ;  /* 0x0000000200027311 */ /* 0x000e24000020d900 */
[----:B0-----:R-:W-:Y:S01]  /*e070*/  PRMT R0, R2, 0x7610, R0 ;  /* 0x0000761002007816 */ /* 0x001fe20000000000 */
[----:B------:R-:W-:Y:S05]  /*e080*/  BRA `(.L_x_24551) ;  /* 0x000006e000007947 */ /* 0x000fea0003800000 */
.L_x_24558:
        /* <DEDUP_REMOVED lines=10> */
.L_x_24565:
        /* <DEDUP_REMOVED lines=21> */
.L_x_24569:
[----:B------:R-:W-:Y:S05]  /*e280*/  BSYNC B1 ;  /* 0x0000000000017941 */ /* 0x000fea0003800000 */
.L_x_24568:
[----:B------:R-:W-:Y:S01]  /*e290*/  IMAD.SHL.U32 R2, R2, 0x100000, RZ ;  /* 0x0010000002027824 */ /* 0x000fe200078e00ff */
[----:B------:R-:W-:-:S04]  /*e2a0*/  LEA R3, R0, 0x3b800000, 0x17 ;  /* 0x3b80000000037811 */ /* 0x000fc800078eb8ff */
[----:B------:R-:W-:Y:S02]  /*e2b0*/  LOP3.LUT R2, R3, R2, R4, 0xfe, !PT ;  /* 0x0000000203027212 */ /* 0x000fe400078efe04 */
.L_x_24567:
[----:B------:R-:W-:Y:S05]  /*e2c0*/  BSYNC B0 ;  /* 0x0000000000007941 */ /* 0x000fea0003800000 */
.L_x_24566:
[----:B------:R-:W0:Y:S02]  /*e2d0*/  F2I.S64.TRUNC R2, R2 ;  /* 0x0000000200027311 */ /* 0x000e24000020d900 */
[----:B0-----:R-:W-:Y:S01]  /*e2e0*/  PRMT R0, R2, 0x7610, R0 ;  /* 0x0000761002007816 */ /* 0x001fe20000000000 */
[----:B------:R-:W-:Y:S05]  /*e2f0*/  BRA `(.L_x_24551) ;  /* 0x0000047000007947 */ /* 0x000fea0003800000 */
.L_x_24564:
        /* <DEDUP_REMOVED lines=21> */
.L_x_24573:
[----:B------:R-:W-:Y:S05]  /*e450*/  BSYNC B1 ;  /* 0x0000000000017941 */ /* 0x000fea0003800000 */
.L_x_24572:
[----:B------:R-:W-:Y:S01]  /*e460*/  IMAD.SHL.U32 R2, R2, 0x200000, RZ ;  /* 0x0020000002027824 */ /* 0x000fe200078e00ff */
[----:B------:R-:W-:-:S04]  /*e470*/  LEA R3, R0, 0x37800000, 0x17 ;  /* 0x3780000000037811 */ /* 0x000fc800078eb8ff */
[----:B------:R-:W-:Y:S02]  /*e480*/  LOP3.LUT R2, R3, R2, R4, 0xfe, !PT ;  /* 0x0000000203027212 */ /* 0x000fe400078efe04 */
.L_x_24571:
[----:B------:R-:W-:Y:S05]  /*e490*/  BSYNC B0 ;  /* 0x0000000000007941 */ /* 0x000fea0003800000 */
.L_x_24570:
[----:B------:R-:W0:Y:S02]  /*e4a0*/  F2I.S64.TRUNC R2, R2 ;  /* 0x0000000200027311 */ /* 0x000e24000020d900 */
[----:B0-----:R-:W-:Y:S01]  /*e4b0*/  PRMT R0, R2, 0x7610, R0 ;  /* 0x0000761002007816 */ /* 0x001fe20000000000 */
[----:B------:R-:W-:Y:S05]  /*e4c0*/  BRA `(.L_x_24551) ;  /* 0x000002a000007947 */ /* 0x000fea0003800000 */
.L_x_24563:
        /* <DEDUP_REMOVED lines=14> */
.L_x_24577:
[----:B------:R-:W-:Y:S05]  /*e5b0*/  BSYNC B0 ;  /* 0x0000000000007941 */ /* 0x000fea0003800000 */
.L_x_24576:
[----:B------:R-:W0:Y:S02]  /*e5c0*/  F2I.S64.TRUNC R2, R2 ;  /* 0x0000000200027311 */ /* 0x000e24000020d900 */
[----:B0-----:R-:W-:Y:S01]  /*e5d0*/  PRMT R0, R2, 0x7610, R0 ;  /* 0x0000761002007816 */ /* 0x001fe20000000000 */
[----:B------:R-:W-:Y:S05]  /*e5e0*/  BRA `(.L_x_24551) ;  /* 0x0000018000007947 */ /* 0x000fea0003800000 */
.L_x_24550:
        /* <DEDUP_REMOVED lines=21> */
.L_x_24575:
[----:B------:R0:W5:Y:S01]  /*e740*/  LDG.E.U8 R0, [R4.64] ;  /* 0x0000002404007981 */ /* 0x000162000c1e1100 */
[----:B------:R-:W-:Y:S05]  /*e750*/  BRA `(.L_x_24551) ;  /* 0x0000001000007947 */ /* 0x000fea0003800000 */
.L_x_24574:
[----:B------:R0:W5:Y:S02]  /*e760*/  LDG.E.U8 R0, [R4.64] ;  /* 0x0000002404007981 */ /* 0x000164000c1e1100 */
.L_x_24551:
        /* <DEDUP_REMOVED lines=15> */
.L_x_24581:
[----:B------:R-:W-:Y:S01]  /*e860*/  STG.E.U8 [R16.64], R3 ;  /* 0x0000000310007986 */ /* 0x000fe2000c101124 */
[----:B------:R-:W-:Y:S05]  /*e870*/  EXIT ;  /* 0x000000000000794d */ /* 0x000fea0003800000 */
.L_x_24580:
        /* <DEDUP_REMOVED lines=10> */
.L_x_24584:
[----:B------:R-:W-:-:S05]  /*e920*/  LOP3.LUT R3, R3, 0xff, RZ, 0xc0, !PT ;  /* 0x000000ff03037812 */ /* 0x000fca00078ec0ff */
[----:B------:R-:W-:Y:S01]  /*e930*/  STG.E [R16.64], R3 ;  /* 0x0000000310007986 */ /* 0x000fe2000c101924 */
[----:B------:R-:W-:Y:S05]  /*e940*/  EXIT ;  /* 0x000000000000794d */ /* 0x000fea0003800000 */
.L_x_24583:
[----:B------:R-:W-:-:S05]  /*e950*/  LOP3.LUT R3, R3, 0xff, RZ, 0xc0, !PT ;  /* 0x000000ff03037812 */ /* 0x000fca00078ec0ff */
[----:B------:R-:W-:Y:S01]  /*e960*/  STG.E.U16 [R16.64], R3 ;  /* 0x0000000310007986 */ /* 0x000fe2000c101524 */
[----:B------:R-:W-:Y:S05]  /*e970*/  EXIT ;  /* 0x000000000000794d */ /* 0x000fea0003800000 */
.L_x_24579:
        /* <DEDUP_REMOVED lines=10> */
.L_x_24586:
[----:B------:R-:W-:-:S04]  /*ea20*/  LOP3.LUT R3, R3, 0xff, RZ, 0xc0, !PT ;  /* 0x000000ff03037812 */ /* 0x000fc800078ec0ff */
[----:B------:R-:W0:Y:S02]  /*ea30*/  I2F.U16 R0, R3 ;  /* 0x0000000300007306 */ /* 0x000e240000101000 */
[----:B0-----:R-:W-:-:S05]  /*ea40*/  F2FP.PACK_AB R0, RZ, R0 ;  /* 0x00000000ff00723e */ /* 0x001fca00000000ff */
[----:B------:R-:W-:Y:S01]  /*ea50*/  STG.E.U16 [R16.64], R0 ;  /* 0x0000000010007986 */ /* 0x000fe2000c101524 */
[----:B------:R-:W-:Y:S05]  /*ea60*/  EXIT ;  /* 0x000000000000794d */ /* 0x000fea0003800000 */
.L_x_24585:
        /* <DEDUP_REMOVED lines=11> */
.L_x_24588:
[----:B------:R-:W-:-:S06]  /*eb20*/  LOP3.LUT R3, R3, 0xff, RZ, 0xc0, !PT ;  /* 0x000000ff03037812 */ /* 0x000fcc00078ec0ff */
[----:B------:R-:W0:Y:S02]  /*eb30*/  I2F.U16 R3, R3 ;  /* 0x0000000300037306 */ /* 0x000e240000101000 */
[----:B0-----:R-:W-:-:S04]  /*eb40*/  F2FP.PACK_AB R3, RZ, R3 ;  /* 0x00000003ff03723e */ /* 0x001fc800000000ff */
[----:B------:R-:W-:-:S05]  /*eb50*/  PRMT R3, R3, 0x5410, RZ ;  /* 0x0000541003037816 */ /* 0x000fca00000000ff */
[----:B------:R-:W-:Y:S01]  /*eb60*/  STG.E [R16.64], R3 ;  /* 0x0000000310007986 */ /* 0x000fe2000c101924 */
[----:B------:R-:W-:Y:S05]  /*eb70*/  EXIT ;  /* 0x000000000000794d */ /* 0x000fea0003800000 */
.L_x_24587:
[----:B------:R-:W-:-:S06]  /*eb80*/  LOP3.LUT R3, R3, 0xff, RZ, 0xc0, !PT ;  /* 0x000000ff03037812 */ /* 0x000fcc00078ec0ff */
[----:B------:R-:W0:Y:S02]  /*eb90*/  I2F.F64.U16 R2, R3 ;  /* 0x0000000300027312 */ /* 0x000e240000101800 */
[----:B0-----:R-:W-:Y:S01]  /*eba0*/  STG.E.64 [R16.64], R2 ;  /* 0x0000000210007986 */ /* 0x001fe2000c101b24 */
[----:B------:R-:W-:Y:S05]  /*ebb0*/  EXIT ;  /* 0x000000000000794d */ /* 0x000fea0003800000 */
.L_x_24578:
        /* <DEDUP_REMOVED lines=12> */
.L_x_24591:
[----:B------:R-:W-:Y:S01]  /*ec80*/  LOP3.LUT R4, R3, 0xff, RZ, 0xc0, !PT ;  /* 0x000000ff03047812 */ /* 0x000fe200078ec0ff */
[----:B------:R-:W-:-:S05]  /*ec90*/  CS2R R6, SRZ ;  /* 0x0000000000067805 */ /* 0x000fca000001ff00 */
[----:B------:R-:W0:Y:S02]  /*eca0*/  I2F.F64.U16 R4, R4 ;  /* 0x0000000400047312 */ /* 0x000e240000101800 */
[----:B0-----:R-:W-:Y:S01]  /*ecb0*/  STG.E.128 [R16.64], R4 ;  /* 0x0000000410007986 */ /* 0x001fe2000c101d24 */
[----:B------:R-:W-:Y:S05]  /*ecc0*/  EXIT ;  /* 0x000000000000794d */ /* 0x000fea0003800000 */
.L_x_24590:
        /* <DEDUP_REMOVED lines=22> */
.L_x_24595:
[----:B------:R-:W-:Y:S05]  /*ee30*/  BSYNC B0 ;  /* 0x0000000000007941 */ /* 0x000fea0003800000 */
.L_x_24594:
[----:B------:R-:W-:-:S05]  /*ee40*/  LOP3.LUT R3, R0, R3, RZ, 0xfc, !PT ;  /* 0x0000000300037212 */ /* 0x000fca00078efcff */
[----:B------:R-:W-:Y:S01]  /*ee50*/  STG.E.U8 [R16.64], R3 ;  /* 0x0000000310007986 */ /* 0x000fe2000c101124 */
[----:B------:R-:W-:Y:S05]  /*ee60*/  EXIT ;  /* 0x000000000000794d */ /* 0x000fea0003800000 */
.L_x_24593:
        /* <DEDUP_REMOVED lines=14> */
.L_x_24597:
[----:B------:R-:W-:Y:S01]  /*ef50*/  IMAD.MOV.U32 R0, RZ, RZ, 0x7f ;  /* 0x0000007fff007424 */ /* 0x000fe200078e00ff */
[----:B------:R-:W-:-:S04]  /*ef60*/  ISETP.GT.U32.AND P0, PT, R2, 0x7f800000, PT ;  /* 0x7f8000000200780c */ /* 0x000fc80003f04070 */
[----:B------:R-:W-:-:S04]  /*ef70*/  SEL R0, R0, 0x7c, P0 ;  /* 0x0000007c00007807 */ /* 0x000fc80000000000 */
.L_x_24598:
[----:B------:R-:W-:Y:S05]  /*ef80*/  BSYNC B0 ;  /* 0x0000000000007941 */ /* 0x000fea0003800000 */
.L_x_24596:
[----:B------:R-:W-:-:S04]  /*ef90*/  LOP3.LUT R2, R3, 0x80000000, RZ, 0xc0, !PT ;  /* 0x8000000003027812 */ /* 0x000fc800078ec0ff */
[----:B------:R-:W-:-:S04]  /*efa0*/  SHF.R.U32.HI R3, RZ, 0x18, R2 ;  /* 0x00000018ff037819 */ /* 0x000fc80000011602 */
[----:B------:R-:W-:-:S05]  /*efb0*/  LOP3.LUT R3, R0, R3, RZ, 0xfc, !PT ;  /* 0x0000000300037212 */ /* 0x000fca00078efcff */
[----:B------:R-:W-:Y:S01]  /*efc0*/  STG.E.U8 [R16.64], R3 ;  /* 0x0000000310007986 */ /* 0x000fe2000c101124 */
[----:B------:R-:W-:Y:S05]  /*efd0*/  EXIT ;  /* 0x000000000000794d */ /* 0x000fea0003800000 */
.L_x_24592:
[----:B------:R-:W-:-:S04]  /*efe0*/  LOP3.LUT R3, R3, 0xff, RZ, 0xc0, !PT ;  /* 0x000000ff03037812 */ /* 0x000fc800078ec0ff */
[----:B------:R-:W0:Y:S02]  /*eff0*/  I2F.U16 R0, R3 ;  /* 0x0000000300007306 */ /* 0x000e240000101000 */
[----:B0-----:R-:W-:-:S05]  /*f000*/  F2FP.BF16.PACK_AB R0, RZ, R0 ;  /* 0x00000000ff00723e */ /* 0x001fca00000010ff */
[----:B------:R-:W-:Y:S01]  /*f010*/  STG.E.U16 [R16.64], R0 ;  /* 0x0000000010007986 */ /* 0x000fe2000c101524 */
[----:B------:R-:W-:Y:S05]  /*f020*/  EXIT ;  /* 0x000000000000794d */ /* 0x000fea0003800000 */
.L_x_24589:
        /* <DEDUP_REMOVED lines=11> */
.L_x_24601:
        /* <DEDUP_REMOVED lines=18> */
.L_x_24604:
[----:B------:R-:W-:-:S04]  /*f200*/  LOP3.LUT R2, R3, 0x80000000, RZ, 0xc0, !PT ;  /* 0x8000000003027812 */ /* 0x000fc800078ec0ff */
[----:B------:R-:W-:-:S04]  /*f210*/  SHF.R.U32.HI R3, RZ, 0x18, R2 ;  /* 0x00000018ff037819 */ /* 0x000fc80000011602 */
[----:B------:R-:W-:-:S04]  /*f220*/  LOP3.LUT R0, R0, R3, RZ, 0xfc, !PT ;  /* 0x0000000300007212 */ /* 0x000fc800078efcff */
[----:B------:R-:W-:Y:S02]  /*f230*/  PRMT R8, R0, 0x7610, R8 ;  /* 0x0000761000087816 */ /* 0x000fe40000000008 */
.L_x_24603:
[----:B------:R-:W-:Y:S05]  /*f240*/  BSYNC B0 ;  /* 0x0000000000007941 */ /* 0x000fea0003800000 */
.L_x_24602:
[----:B------:R-:W-:Y:S01]  /*f250*/  STG.E.U8 [R16.64], R8 ;  /* 0x0000000810007986 */ /* 0x000fe2000c101124 */
[----:B------:R-:W-:Y:S05]  /*f260*/  EXIT ;  /* 0x000000000000794d */ /* 0x000fea0003800000 */
.L_x_24600:
        /* <DEDUP_REMOVED lines=18> */
.L_x_24607:
[----:B------:R-:W-:-:S04]  /*f390*/  LOP3.LUT R2, R3, 0x80000000, RZ, 0xc0, !PT ;  /* 0x8000000003027812 */ /* 0x000fc800078ec0ff */
[----:B------:R-:W-:-:S04]  /*f3a0*/  SHF.R.U32.HI R3, RZ, 0x18, R2 ;  /* 0x00000018ff037819 */ /* 0x000fc80000011602 */
[----:B------:R-:W-:-:S04]  /*f3b0*/  LOP3.LUT R0, R0, R3, RZ, 0xfc, !PT ;  /* 0x0000000300007212 */ /* 0x000fc800078efcff */
[----:B------:R-:W-:Y:S02]  /*f3c0*/  PRMT R8, R0, 0x7610, R8 ;  /* 0x0000761000087816 */ /* 0x000fe40000000008 */
.L_x_24606:
[----:B------:R-:W-:Y:S05]  /*f3d0*/  BSYNC B0 ;  /* 0x0000000000007941 */ /* 0x000fea0003800000 */
.L_x_24605:
[----:B------:R-:W-:Y:S01]  /*f3e0*/  STG.E.U8 [R16.64], R8 ;  /* 0x0000000810007986 */ /* 0x000fe2000c101124 */
[----:B------:R-:W-:Y:S05]  /*f3f0*/  EXIT ;  /* 0x000000000000794d */ /* 0x000fea0003800000 */
.L_x_24599:
        /* <DEDUP_REMOVED lines=23> */
.L_x_24582:
        /* <DEDUP_REMOVED lines=20> */
.L_x_24609:
[----:B------:R-:W-:Y:S01]  /*f6b0*/  LOP3.LUT R2, R3, 0xff, RZ, 0xc0, !PT ;  /* 0x000000ff03027812 */ /* 0x000fe200078ec0ff */
[----:B------:R-:W-:-:S05]  /*f6c0*/  IMAD.MOV.U32 R3, RZ, RZ, RZ ;  /* 0x000000ffff037224 */ /* 0x000fca00078e00ff */
[----:B------:R-:W-:Y:S01]  /*f6d0*/  STG.E.64 [R16.64], R2 ;  /* 0x0000000210007986 */ /* 0x000fe2000c101b24 */
[----:B------:R-:W-:Y:S05]  /*f6e0*/  EXIT ;  /* 0x000000000000794d */ /* 0x000fea0003800000 */
.L_x_24608:
[----:B------:R-:W-:-:S05]  /*f6f0*/  LOP3.LUT R3, R3, 0xff, RZ, 0xc0, !PT ;  /* 0x000000ff03037812 */ /* 0x000fca00078ec0ff */
[----:B------:R-:W-:Y:S01]  /*f700*/  STG.E [R16.64], R3 ;  /* 0x0000000310007986 */ /* 0x000fe2000c101924 */
[----:B------:R-:W-:Y:S05]  /*f710*/  EXIT ;  /* 0x000000000000794d */ /* 0x000fea0003800000 */
.L_x_24610:
        /* <DEDUP_REMOVED lines=14> */
.L_x_25285:


//--------------------- .text._ZN2at6native27unrolled_elementwise_kernelINS0_13BinaryFunctorIhhhNS0_17BitwiseAndFunctorIhEEEESt5arrayIPcLm3EELi4E23TrivialOffsetCalculatorILi2EjES9_ILi1EjENS0_6memory12LoadWithCastILi2EEENSC_13StoreWithCastILi1EEEEEviT_T0_T2_T3_T4_T5_ --------------------------
	.section	.text._ZN2at6native27unrolled_elementwise_kernelINS0_13BinaryFunctorIhhhNS0_17BitwiseAndFunctorIhEEEESt5arrayIPcLm3EELi4E23TrivialOffsetCalculatorILi2EjES9_ILi1EjENS0_6memory12LoadWithCastILi2EEENSC_13StoreWithCastILi1EEEEEviT_T0_T2_T3_T4_T5_,"ax",@progbits
	.sectioninfo	@"SHI_REGISTERS=32"
	.align	128
        .global         _ZN2at6native27unrolled_elementwise_kernelINS0_13BinaryFunctorIhhhNS0_17BitwiseAndFunctorIhEEEESt5arrayIPcLm3EELi4E23TrivialOffsetCalculatorILi2EjES9_ILi1EjENS0_6memory12LoadWithCastILi2EEENSC_13StoreWithCastILi1EEEEEviT_T0_T2_T3_T4_T5_
        .type           _ZN2at6native27unrolled_elementwise_kernelINS0_13BinaryFunctorIhhhNS0_17BitwiseAndFunctorIhEEEESt5arrayIPcLm3EELi4E23TrivialOffsetCalculatorILi2EjES9_ILi1EjENS0_6memory12LoadWithCastILi2EEENSC_13StoreWithCastILi1EEEEEviT_T0_T2_T3_T4_T5_,@function
        .size           _ZN2at6native27unrolled_elementwise_kernelINS0_13BinaryFunctorIhhhNS0_17BitwiseAndFunctorIhEEEESt5arrayIPcLm3EELi4E23TrivialOffsetCalculatorILi2EjES9_ILi1EjENS0_6memory12LoadWithCastILi2EEENSC_13StoreWithCastILi1EEEEEviT_T0_T2_T3_T4_T5_,(.L_x_25286 - _ZN2at6native27unrolled_elementwise_kernelINS0_13BinaryFunctorIhhhNS0_17BitwiseAndFunctorIhEEEESt5arrayIPcLm3EELi4E23TrivialOffsetCalculatorILi2EjES9_ILi1EjENS0_6memory12LoadWithCastILi2EEENSC_13StoreWithCastILi1EEEEEviT_T0_T2_T3_T4_T5_)
        .other          _ZN2at6native27unrolled_elementwise_kernelINS0_13BinaryFunctorIhhhNS0_17BitwiseAndFunctorIhEEEESt5arrayIPcLm3EELi4E23TrivialOffsetCalculatorILi2EjES9_ILi1EjENS0_6memory12LoadWithCastILi2EEENSC_13StoreWithCastILi1EEEEEviT_T0_T2_T3_T4_T5_,@"STO_CUDA_ENTRY STV_DEFAULT"
_ZN2at6native27unrolled_elementwise_kernelINS0_13BinaryFunctorIhhhNS0_17BitwiseAndFunctorIhEEEESt5arrayIPcLm3EELi4E23TrivialOffsetCalculatorILi2EjES9_ILi1EjENS0_6memory12LoadWithCastILi2EEENSC_13StoreWithCastILi1EEEEEviT_T0_T2_T3_T4_T5_:
.text._ZN2at6native27unrolled_elementwise_kernelINS0_13BinaryFunctorIhhhNS0_17BitwiseAndFunctorIhEEEESt5arrayIPcLm3EELi4E23TrivialOffsetCalculatorILi2EjES9_ILi1EjENS0_6memory12LoadWithCastILi2EEENSC_13StoreWithCastILi1EEEEEviT_T0_T2_T3_T4_T5_:
        /* <DEDUP_REMOVED lines=31> */
.L_x_24616:
[----:B------:R0:W5:Y:S01]  /*01f0*/  LDG.E.U8 R25, [R6.64] ;  /* 0x0000002406197981 */ /* 0x000162000c1e1100 */
[----:B------:R-:W-:Y:S05]  /*0200*/  BRA `(.L_x_24618) ;  /* 0x00000dd000007947 */ /* 0x000fea0003800000 */
.L_x_24615:
        /* <DEDUP_REMOVED lines=8> */
.L_x_24620:
[----:B------:R0:W5:Y:S01]  /*0290*/  LDG.E.U8 R25, [R6.64] ;  /* 0x0000002406197981 */ /* 0x000162000c1e1100 */
[----:B------:R-:W-:Y:S05]  /*02a0*/  BRA `(.L_x_24618) ;  /* 0x00000d3000007947 */ /* 0x000fea0003800000 */
.L_x_24619:
[----:B------:R0:W5:Y:S01]  /*02b0*/  LDG.E.U16 R25, [R6.64] ;  /* 0x0000002406197981 */ /* 0x000162000c1e1500 */
[----:B------:R-:W-:Y:S05]  /*02c0*/  BRA `(.L_x_24618) ;  /* 0x00000d1000007947 */ /* 0x000fea0003800000 */
.L_x_24614:
        /* <DEDUP_REMOVED lines=10> */
.L_x_24622:
[----:B------:R-:W2:Y:S02]  /*0370*/  LDG.E.U16 R4, [R6.64] ;  /* 0x0000002406047981 */ /* 0x000ea4000c1e1500 */
[----:B--2---:R-:W-:-:S06]  /*0380*/  HADD2.F32 R4, -RZ, R4.H0_H0 ;  /* 0x20000004ff047230 */ /* 0x004fcc0000004100 */
[----:B------:R-:W0:Y:S02]  /*0390*/  F2I.S64.TRUNC R4, R4 ;  /* 0x0000000400047311 */ /* 0x000e24000020d900 */
[----:B0-----:R-:W-:Y:S01]  /*03a0*/  PRMT R25, R4, 0x7610, R25 ;  /* 0x0000761004197816 */ /* 0x001fe20000000019 */
[----:B------:R-:W-:Y:S05]  /*03b0*/  BRA `(.L_x_24618) ;  /* 0x00000c2000007947 */ /* 0x000fea0003800000 */
.L_x_24621:
        /* <DEDUP_REMOVED lines=10> */
.L_x_24624:
[----:B------:R-:W2:Y:S02]  /*0460*/  LDG.E.U16 R6, [R6.64] ;  /* 0x0000002406067981 */ /* 0x000ea4000c1e1500 */
[----:B--2---:R-:W-:-:S06]  /*0470*/  HADD2.F32 R4, -RZ, R6.H0_H0 ;  /* 0x20000006ff047230 */ /* 0x004fcc0000004100 */
[----:B------:R-:W0:Y:S02]  /*0480*/  F2I.S64.TRUNC R4, R4 ;  /* 0x0000000400047311 */ /* 0x000e24000020d900 */
[----:B0-----:R-:W-:Y:S01]  /*0490*/  PRMT R25, R4, 0x7610, R25 ;  /* 0x0000761004197816 */ /* 0x001fe20000000019 */
[----:B------:R-:W-:Y:S05]  /*04a0*/  BRA `(.L_x_24618) ;  /* 0x00000b3000007947 */ /* 0x000fea0003800000 */
.L_x_24623:
[----:B------:R-:W2:Y:S02]  /*04b0*/  LDG.E.64 R4, [R6.64] ;  /* 0x0000002406047981 */ /* 0x000ea4000c1e1b00 */
[----:B--2---:R-:W0:Y:S02]  /*04c0*/  F2I.S64.F64.TRUNC R4, R4 ;  /* 0x0000000400047311 */ /* 0x004e24000030d900 */
[----:B0-----:R-:W-:Y:S01]  /*04d0*/  PRMT R25, R4, 0x7610, R25 ;  /* 0x0000761004197816 */ /* 0x001fe20000000019 */
[----:B------:R-:W-:Y:S05]  /*04e0*/  BRA `(.L_x_24618) ;  /* 0x00000af000007947 */ /* 0x000fea0003800000 */
.L_x_24613:
        /* <DEDUP_REMOVED lines=12> */
.L_x_24627:
[----:B------:R-:W2:Y:S02]  /*05b0*/  LDG.E.64 R6, [R6.64] ;  /* 0x0000002406067981 */ /* 0x000ea4000c1e1b00 */
[----:B--2---:R-:W0:Y:S02]  /*05c0*/  F2I.S64.F64.TRUNC R4, R6 ;  /* 0x0000000600047311 */ /* 0x004e24000030d900 */
[----:B0-----:R-:W-:Y:S01]  /*05d0*/  PRMT R25, R4, 0x7610, R25 ;  /* 0x0000761004197816 */ /* 0x001fe20000000019 */
[----:B------:R-:W-:Y:S05]  /*05e0*/  BRA `(.L_x_24618) ;  /* 0x000009f000007947 */ /* 0x000fea0003800000 */
.L_x_24626:
        /* <DEDUP_REMOVED lines=28> */
.L_x_24629:
        /* <DEDUP_REMOVED lines=16> */
.L_x_24628:
[----:B------:R-:W2:Y:S02]  /*08b0*/  LDG.E.U16 R4, [R6.64] ;  /* 0x0000002406047981 */ /* 0x000ea4000c1e1500 */
[----:B--2---:R-:W-:-:S06]  /*08c0*/  PRMT R4, RZ, 0x5410, R4 ;  /* 0x00005410ff047816 */ /* 0x004fcc0000000004 */
[----:B------:R-:W0:Y:S02]  /*08d0*/  F2I.S64.TRUNC R4, R4 ;  /* 0x0000000400047311 */ /* 0x000e24000020d900 */
[----:B0-----:R-:W-:Y:S01]  /*08e0*/  PRMT R25, R4, 0x7610, R25 ;  /* 0x0000761004197816 */ /* 0x001fe20000000019 */
[----:B------:R-:W-:Y:S05]  /*08f0*/  BRA `(.L_x_24618) ;  /* 0x000006e000007947 */ /* 0x000fea0003800000 */
.L_x_24625:
        /* <DEDUP_REMOVED lines=10> */
.L_x_24632:
        /* <DEDUP_REMOVED lines=21> */
.L_x_24636:
[----:B------:R-:W-:Y:S05]  /*0af0*/  BSYNC B1 ;  /* 0x0000000000017941 */ /* 0x000fea0003800000 */
.L_x_24635:
[----:B------:R-:W-:Y:S01]  /*0b00*/  IMAD.SHL.U32 R3, R3, 0x100000, RZ ;  /* 0x0010000003037824 */ /* 0x000fe200078e00ff */
[----:B------:R-:W-:-:S04]  /*0b10*/  LEA R5, R0, 0x3b800000, 0x17 ;  /* 0x3b80000000057811 */ /* 0x000fc800078eb8ff */
[----:B------:R-:W-:Y:S02]  /*0b20*/  LOP3.LUT R4, R5, R3, R6, 0xfe, !PT ;  /* 0x0000000305047212 */ /* 0x000fe400078efe06 */
.L_x_24634:
[----:B------:R-:W-:Y:S05]  /*0b30*/  BSYNC B0 ;  /* 0x0000000000007941 */ /* 0x000fea0003800000 */
.L_x_24633:
[----:B------:R-:W0:Y:S02]  /*0b40*/  F2I.S64.TRUNC R4, R4 ;  /* 0x0000000400047311 */ /* 0x000e24000020d900 */
[----:B0-----:R-:W-:Y:S01]  /*0b50*/  PRMT R25, R4, 0x7610, R25 ;  /* 0x0000761004197816 */ /* 0x001fe20000000019 */
[----:B------:R-:W-:Y:S05]  /*0b60*/  BRA `(.L_x_24618) ;  /* 0x0000047000007947 */ /* 0x000fea0003800000 */
.L_x_24631:
        /* <DEDUP_REMOVED lines=21> */
.L_x_24640:
[----:B------:R-:W-:Y:S05]  /*0cc0*/  BSYNC B1 ;  /* 0x0000000000017941 */ /* 0x000fea0003800000 */
.L_x_24639:
[----:B------:R-:W-:Y:S01]  /*0cd0*/  IMAD.SHL.U32 R3, R3, 0x200000, RZ ;  /* 0x0020000003037824 */ /* 0x000fe200078e00ff */
[----:B------:R-:W-:-:S04]  /*0ce0*/  LEA R5, R0, 0x37800000, 0x17 ;  /* 0x3780000000057811 */ /* 0x000fc800078eb8ff */
[----:B------:R-:W-:Y:S02]  /*0cf0*/  LOP3.LUT R4, R5, R3, R6, 0xfe, !PT ;  /* 0x0000000305047212 */ /* 0x000fe400078efe06 */
.L_x_24638:
[----:B------:R-:W-:Y:S05]  /*0d00*/  BSYNC B0 ;  /* 0x0000000000007941 */ /* 0x000fea0003800000 */
.L_x_24637:
[----:B------:R-:W0:Y:S02]  /*0d10*/  F2I.S64.TRUNC R4, R4 ;  /* 0x0000000400047311 */ /* 0x000e24000020d900 */
[----:B0-----:R-:W-:Y:S01]  /*0d20*/  PRMT R25, R4, 0x7610, R25 ;  /* 0x0000761004197816 */ /* 0x001fe20000000019 */
[----:B------:R-:W-:Y:S05]  /*0d30*/  BRA `(.L_x_24618) ;  /* 0x000002a000007947 */ /* 0x000fea0003800000 */
.L_x_24630:
        /* <DEDUP_REMOVED lines=14> */
.L_x_24644:
[----:B------:R-:W-:Y:S05]  /*0e20*/  BSYNC B0 ;  /* 0x0000000000007941 */ /* 0x000fea0003800000 */
.L_x_24643:
[----:B------:R-:W0:Y:S02]  /*0e30*/  F2I.S64.TRUNC R4, R4 ;  /* 0x0000000400047311 */ /* 0x000e24000020d900 */
[----:B0-----:R-:W-:Y:S01]  /*0e40*/  PRMT R25, R4, 0x7610, R25 ;  /* 0x0000761004197816 */ /* 0x001fe20000000019 */
[----:B------:R-:W-:Y:S05]  /*0e50*/  BRA `(.L_x_24618) ;  /* 0x0000018000007947 */ /* 0x000fea0003800000 */
.L_x_24617:
        /* <DEDUP_REMOVED lines=21> */
.L_x_24642:
[----:B------:R0:W5:Y:S01]  /*0fb0*/  LDG.E.U8 R25, [R6.64] ;  /* 0x0000002406197981 */ /* 0x000162000c1e1100 */
[----:B------:R-:W-:Y:S05]  /*0fc0*/  BRA `(.L_x_24618) ;  /* 0x0000001000007947 */ /* 0x000fea0003800000 */
.L_x_24641:
[----:B------:R0:W5:Y:S02]  /*0fd0*/  LDG.E.U8 R25, [R6.64] ;  /* 0x0000002406197981 */ /* 0x000164000c1e1100 */
.L_x_24618:
        /* <DEDUP_REMOVED lines=16> */
.L_x_24648:
[----:B------:R0:W5:Y:S01]  /*10e0*/  LDG.E.U8 R28, [R6.64] ;  /* 0x00000024061c7981 */ /* 0x000162000c1e1100 */
[----:B------:R-:W-:Y:S05]  /*10f0*/  BRA `(.L_x_24650) ;  /* 0x00000dc000007947 */ /* 0x000fea0003800000 */
.L_x_24647:
        /* <DEDUP_REMOVED lines=8> */
.L_x_24652:
[----:B------:R0:W5:Y:S01]  /*1180*/  LDG.E.U8 R28, [R6.64] ;  /* 0x00000024061c7981 */ /* 0x000162000c1e1100 */
[----:B------:R-:W-:Y:S05]  /*1190*/  BRA `(.L_x_24650) ;  /* 0x00000d2000007947 */ /* 0x000fea0003800000 */
.L_x_24651:
[----:B------:R0:W5:Y:S01]  /*11a0*/  LDG.E.U16 R28, [R6.64] ;  /* 0x00000024061c7981 */ /* 0x000162000c1e1500 */
[----:B------:R-:W-:Y:S05]  /*11b0*/  BRA `(.L_x_24650) ;  /* 0x00000d0000007947 */ /* 0x000fea0003800000 */
.L_x_24646:
        /* <DEDUP_REMOVED lines=10> */
.L_x_24654:
[----:B------:R-:W2:Y:S02]  /*1260*/  LDG.E.U16 R4, [R6.64] ;  /* 0x0000002406047981 */ /* 0x000ea4000c1e1500 */
[----:B--2---:R-:W-:-:S06]  /*1270*/  HADD2.F32 R4, -RZ, R4.H0_H0 ;  /* 0x20000004ff047230 */ /* 0x004fcc0000004100 */
[----:B------:R-:W0:Y:S02]  /*1280*/  F2I.S64.TRUNC R4, R4 ;  /* 0x0000000400047311 */ /* 0x000e24000020d900 */
[----:B0-----:R-:W-:Y:S01]  /*1290*/  PRMT R28, R4, 0x7610, R28 ;  /* 0x00007610041c7816 */ /* 0x001fe2000000001c */
[----:B------:R-:W-:Y:S05]  /*12a0*/  BRA `(.L_x_24650) ;  /* 0x00000c1000007947 */ /* 0x000fea0003800000 */
.L_x_24653:
        /* <DEDUP_REMOVED lines=10> */
.L_x_24656:
[----:B------:R-:W2:Y:S02]  /*1350*/  LDG.E.U16 R6, [R6.64] ;  /* 0x0000002406067981 */ /* 0x000ea4000c1e1500 */
[----:B--2---:R-:W-:-:S06]  /*1360*/  HADD2.F32 R4, -RZ, R6.H0_H0 ;  /* 0x20000006ff047230 */ /* 0x004fcc0000004100 */
[----:B------:R-:W0:Y:S02]  /*1370*/  F2I.S64.TRUNC R4, R4 ;  /* 0x0000000400047311 */ /* 0x000e24000020d900 */
[----:B0-----:R-:W-:Y:S01]  /*1380*/  PRMT R28, R4, 0x7610, R28 ;  /* 0x00007610041c7816 */ /* 0x001fe2000000001c */
[----:B------:R-:W-:Y:S05]  /*1390*/  BRA `(.L_x_24650) ;  /* 0x00000b2000007947 */ /* 0x000fea0003800000 */
.L_x_24655:
[----:B------:R-:W2:Y:S02]  /*13a0*/  LDG.E.64 R4, [R6.64] ;  /* 0x0000002406047981 */ /* 0x000ea4000c1e1b00 */
[----:B--2---:R-:W0:Y:S02]  /*13b0*/  F2I.S64.F64.TRUNC R4, R4 ;  /* 0x0000000400047311 */ /* 0x004e24000030d900 */
[----:B0-----:R-:W-:Y:S01]  /*13c0*/  PRMT R28, R4, 0x7610, R28 ;  /* 0x00007610041c7816 */ /* 0x001fe2000000001c */
[----:B------:R-:W-:Y:S05]  /*13d0*/  BRA `(.L_x_24650) ;  /* 0x00000ae000007947 */ /* 0x000fea0003800000 */
.L_x_24645:
        /* <DEDUP_REMOVED lines=12> */
.L_x_24659:
[----:B------:R-:W2:Y:S02]  /*14a0*/  LDG.E.64 R6, [R6.64] ;  /* 0x0000002406067981 */ /* 0x000ea4000c1e1b00 */
[----:B--2---:R-:W0:Y:S02]  /*14b0*/  F2I.S64.F64.TRUNC R4, R6 ;  /* 0x0000000600047311 */ /* 0x004e24000030d900 */
[----:B0-----:R-:W-:Y:S01]  /*14c0*/  PRMT R28, R4, 0x7610, R28 ;  /* 0x00007610041c7816 */ /* 0x001fe2000000001c */
[----:B------:R-:W-:Y:S05]  /*14d0*/  BRA `(.L_x_24650) ;  /* 0x000009e000007947 */ /* 0x000fea0003800000 */
.L_x_24658:
        /* <DEDUP_REMOVED lines=28> */
.L_x_24661:
        /* <DEDUP_REMOVED lines=15> */
.L_x_24660:
[----:B------:R-:W2:Y:S02]  /*1790*/  LDG.E.U16 R4, [R6.64] ;  /* 0x0000002406047981 */ /* 0x000ea4000c1e1500 */
[----:B--2---:R-:W-:-:S06]  /*17a0*/  PRMT R4, RZ, 0x5410, R4 ;  /* 0x00005410ff047816 */ /* 0x004fcc0000000004 */
[----:B------:R-:W0:Y:S02]  /*17b0*/  F2I.S64.TRUNC R4, R4 ;  /* 0x0000000400047311 */ /* 0x000e24000020d900 */
[----:B0-----:R-:W-:Y:S01]  /*17c0*/  PRMT R28, R4, 0x7610, R28 ;  /* 0x00007610041c7816 */ /* 0x001fe2000000001c */
[----:B------:R-:W-:Y:S05]  /*17d0*/  BRA `(.L_x_24650) ;  /* 0x000006e000007947 */ /* 0x000fea0003800000 */
.L_x_24657:
        /* <DEDUP_REMOVED lines=10> */
.L_x_24664:
        /* <DEDUP_REMOVED lines=21> */
.L_x_24668:
[----:B------:R-:W-:Y:S05]  /*19d0*/  BSYNC B1 ;  /* 0x0000000000017941 */ /* 0x000fea0003800000 */
.L_x_24667:
[----:B------:R-:W-:Y:S01]  /*19e0*/  IMAD.SHL.U32 R3, R3, 0x100000, RZ ;  /* 0x0010000003037824 */ /* 0x000fe200078e00ff */
[----:B------:R-:W-:-:S04]  /*19f0*/  LEA R5, R0, 0x3b800000, 0x17 ;  /* 0x3b80000000057811 */ /* 0x000fc800078eb8ff */
[----:B------:R-:W-:Y:S02]  /*1a00*/  LOP3.LUT R4, R5, R3, R6, 0xfe, !PT ;  /* 0x0000000305047212 */ /* 0x000fe400078efe06 */
.L_x_24666:
[----:B------:R-:W-:Y:S05]  /*1a10*/  BSYNC B0 ;  /* 0x0000000000007941 */ /* 0x000fea0003800000 */
.L_x_24665:
[----:B------:R-:W0:Y:S02]  /*1a20*/  F2I.S64.TRUNC R4, R4 ;  /* 0x0000000400047311 */ /* 0x000e24000020d900 */
[----:B0-----:R-:W-:Y:S01]  /*1a30*/  PRMT R28, R4, 0x7610, R28 ;  /* 0x00007610041c7816 */ /* 0x001fe2000000001c */
[----:B------:R-:W-:Y:S05]  /*1a40*/  BRA `(.L_x_24650) ;  /* 0x0000047000007947 */ /* 0x000fea0003800000 */
.L_x_24663:
        /* <DEDUP_REMOVED lines=21> */
.L_x_24672:
[----:B------:R-:W-:Y:S05]  /*1ba0*/  BSYNC B1 ;  /* 0x0000000000017941 */ /* 0x000fea0003800000 */
.L_x_24671:
[----:B------:R-:W-:Y:S01]  /*1bb0*/  IMAD.SHL.U32 R3, R3, 0x200000, RZ ;  /* 0x0020000003037824 */ /* 0x000fe200078e00ff */
[----:B------:R-:W-:-:S04]  /*1bc0*/  LEA R5, R0, 0x37800000, 0x17 ;  /* 0x3780000000057811 */ /* 0x000fc800078eb8ff */
[----:B------:R-:W-:Y:S02]  /*1bd0*/  LOP3.LUT R4, R5, R3, R6, 0xfe, !PT ;  /* 0x0000000305047212 */ /* 0x000fe400078efe06 */
.L_x_24670:
[----:B------:R-:W-:Y:S05]  /*1be0*/  BSYNC B0 ;  /* 0x0000000000007941 */ /* 0x000fea0003800000 */
.L_x_24669:
[----:B------:R-:W0:Y:S02]  /*1bf0*/  F2I.S64.TRUNC R4, R4 ;  /* 0x0000000400047311 */ /* 0x000e24000020d900 */
[----:B0-----:R-:W-:Y:S01]  /*1c00*/  PRMT R28, R4, 0x7610, R28 ;  /* 0x00007610041c7816 */ /* 0x001fe2000000001c */
[----:B------:R-:W-:Y:S05]  /*1c10*/  BRA `(.L_x_24650) ;  /* 0x000002a000007947 */ /* 0x000fea0003800000 */
.L_x_24662:
        /* <DEDUP_REMOVED lines=14> */
.L_x_24676:
[----:B------:R-:W-:Y:S05]  /*1d00*/  BSYNC B0 ;  /* 0x0000000000007941 */ /* 0x000fea0003800000 */
.L_x_24675:
[----:B------:R-:W0:Y:S02]  /*1d10*/  F2I.S64.TRUNC R4, R4 ;  /* 0x0000000400047311 */ /* 0x000e24000020d900 */
[----:B0-----:R-:W-:Y:S01]  /*1d20*/  PRMT R28, R4, 0x7610, R28 ;  /* 0x00007610041c7816 */ /* 0x001fe2000000001c */
[----:B------:R-:W-:Y:S05]  /*1d30*/  BRA `(.L_x_24650) ;  /* 0x0000018000007947 */ /* 0x000fea0003800000 */
.L_x_24649:
        /* <DEDUP_REMOVED lines=21> */
.L_x_24674:
[----:B------:R0:W5:Y:S01]  /*1e90*/  LDG.E.U8 R28, [R6.64] ;  /* 0x00000024061c7981 */ /* 0x000162000c1e1100 */
[----:B------:R-:W-:Y:S05]  /*1ea0*/  BRA `(.L_x_24650) ;  /* 0x0000001000007947 */ /* 0x000fea0003800000 */
.L_x_24673:
[----:B------:R0:W5:Y:S02]  /*1eb0*/  LDG.E.U8 R28, [R6.64] ;  /* 0x00000024061c7981 */ /* 0x000164000c1e1100 */
.L_x_24650:
[----:B------:R-:W1:Y:S02]  /*1ec0*/  S2R R18, SR_TID.X ;  /* 0x0000000000127919 */ /* 0x000e640000002100 */
[----:B-1----:R-:W-:Y:S02]  /*1ed0*/  IADD3 R18, R18, 0x80, RZ ;  /* 0x0000008012127810 */ /* 0x002fe40007ffe0ff */
.L_x_24612:
[----:B-1-3--:R-:W-:Y:S05]  /*1ee0*/  BSYNC B6 ;  /* 0x0000000000067941 */ /* 0x00afea0003800000 */
.L_x_24611:
        /* <DEDUP_REMOVED lines=21> */
.L_x_24682:
[----:B------:R0:W5:Y:S01]  /*2040*/  LDG.E.U8 R22, [R6.64] ;  /* 0x0000002406167981 */ /* 0x000162000c1e1100 */
[----:B------:R-:W-:Y:S05]  /*2050*/  BRA `(.L_x_24684) ;  /* 0x00000dc000007947 */ /* 0x000fea0003800000 */
.L_x_24681:
        /* <DEDUP_REMOVED lines=8> */
.L_x_24686:
[----:B------:R0:W5:Y:S01]  /*20e0*/  LDG.E.U8 R22, [R6.64] ;  /* 0x0000002406167981 */ /* 0x000162000c1e1100 */
[----:B------:R-:W-:Y:S05]  /*20f0*/  BRA `(.L_x_24684) ;  /* 0x00000d2000007947 */ /* 0x000fea0003800000 */
.L_x_24685:
[----:B------:R0:W5:Y:S01]  /*2100*/  LDG.E.U16 R22, [R6.64] ;  /* 0x0000002406167981 */ /* 0x000162000c1e1500 */
[----:B------:R-:W-:Y:S05]  /*2110*/  BRA `(.L_x_24684) ;  /* 0x00000d0000007947 */ /* 0x000fea0003800000 */
.L_x_24680:
        /* <DEDUP_REMOVED lines=10> */
.L_x_24688:
[----:B------:R-:W2:Y:S02]  /*21c0*/  LDG.E.U16 R4, [R6.64] ;  /* 0x0000002406047981 */ /* 0x000ea4000c1e1500 */
[----:B--2---:R-:W-:-:S06]  /*21d0*/  HADD2.F32 R4, -RZ, R4.H0_H0 ;  /* 0x20000004ff047230 */ /* 0x004fcc0000004100 */
[----:B------:R-:W0:Y:S02]  /*21e0*/  F2I.S64.TRUNC R4, R4 ;  /* 0x0000000400047311 */ /* 0x000e24000020d900 */
[----:B0-----:R-:W-:Y:S01]  /*21f0*/  PRMT R22, R4, 0x7610, R22 ;  /* 0x0000761004167816 */ /* 0x001fe20000000016 */
[----:B------:R-:W-:Y:S05]  /*2200*/  BRA `(.L_x_24684) ;  /* 0x00000c1000007947 */ /* 0x000fea0003800000 */
.L_x_24687:
        /* <DEDUP_REMOVED lines=10> */
.L_x_24690:
[----:B------:R-:W2:Y:S02]  /*22b0*/  LDG.E.U16 R6, [R6.64] ;  /* 0x0000002406067981 */ /* 0x000ea4000c1e1500 */
[----:B--2---:R-:W-:-:S06]  /*22c0*/  HADD2.F32 R4, -RZ, R6.H0_H0 ;  /* 0x20000006ff047230 */ /* 0x004fcc0000004100 */
[----:B------:R-:W0:Y:S02]  /*22d0*/  F2I.S64.TRUNC R4, R4 ;  /* 0x0000000400047311 */ /* 0x000e24000020d900 */
[----:B0-----:R-:W-:Y:S01]  /*22e0*/  PRMT R22, R4, 0x7610, R22 ;  /* 0x0000761004167816 */ /* 0x001fe20000000016 */
[----:B------:R-:W-:Y:S05]  /*22f0*/  BRA `(.L_x_24684) ;  /* 0x00000b2000007947 */ /* 0x000fea0003800000 */
.L_x_24689:
[----:B------:R-:W2:Y:S02]  /*2300*/  LDG.E.64 R4, [R6.64] ;  /* 0x0000002406047981 */ /* 0x000ea4000c1e1b00 */
[----:B--2---:R-:W0:Y:S02]  /*2310*/  F2I.S64.F64.TRUNC R4, R4 ;  /* 0x0000000400047311 */ /* 0x004e24000030d900 */
[----:B0-----:R-:W-:Y:S01]  /*2320*/  PRMT R22, R4, 0x7610, R22 ;  /* 0x0000761004167816 */ /* 0x001fe20000000016 */
[----:B------:R-:W-:Y:S05]  /*2330*/  BRA `(.L_x_24684) ;  /* 0x00000ae000007947 */ /* 0x000fea0003800000 */
.L_x_24679:
        /* <DEDUP_REMOVED lines=12> */
.L_x_24693:
[----:B------:R-:W2:Y:S02]  /*2400*/  LDG.E.64 R6, [R6.64] ;  /* 0x0000002406067981 */ /* 0x000ea4000c1e1b00 */
[----:B--2---:R-:W0:Y:S02]  /*2410*/  F2I.S64.F64.TRUNC R4, R6 ;  /* 0x0000000600047311 */ /* 0x004e24000030d900 */
[----:B0-----:R-:W-:Y:S01]  /*2420*/  PRMT R22, R4, 0x7610, R22 ;  /* 0x0000761004167816 */ /* 0x001fe20000000016 */
[----:B------:R-:W-:Y:S05]  /*2430*/  BRA `(.L_x_24684) ;  /* 0x000009e000007947 */ /* 0x000fea0003800000 */
.L_x_24692:
        /* <DEDUP_REMOVED lines=28> */
.L_x_24695:
        /* <DEDUP_REMOVED lines=15> */
.L_x_24694:
[----:B------:R-:W2:Y:S02]  /*26f0*/  LDG.E.U16 R4, [R6.64] ;  /* 0x0000002406047981 */ /* 0x000ea4000c1e1500 */
[----:B--2---:R-:W-:-:S06]  /*2700*/  PRMT R4, RZ, 0x5410, R4 ;  /* 0x00005410ff047816 */ /* 0x004fcc0000000004 */
[----:B------:R-:W0:Y:S02]  /*2710*/  F2I.S64.TRUNC R4, R4 ;  /* 0x0000000400047311 */ /* 0x000e24000020d900 */
[----:B0-----:R-:W-:Y:S01]  /*2720*/  PRMT R22, R4, 0x7610, R22 ;  /* 0x0000761004167816 */ /* 0x001fe20000000016 */
[----:B------:R-:W-:Y:S05]  /*2730*/  BRA `(.L_x_24684) ;  /* 0x000006e000007947 */ /* 0x000fea0003800000 */
.L_x_24691:
        /* <DEDUP_REMOVED lines=10> */
.L_x_24698:
        /* <DEDUP_REMOVED lines=21> */
.L_x_24702:
[----:B------:R-:W-:Y:S05]  /*2930*/  BSYNC B1 ;  /* 0x0000000000017941 */ /* 0x000fea0003800000 */
.L_x_24701:
[----:B------:R-:W-:Y:S01]  /*2940*/  IMAD.SHL.U32 R3, R3, 0x100000, RZ ;  /* 0x0010000003037824 */ /* 0x000fe200078e00ff */
[----:B------:R-:W-:-:S04]  /*2950*/  LEA R5, R0, 0x3b800000, 0x17 ;  /* 0x3b80000000057811 */ /* 0x000fc800078eb8ff */
[----:B------:R-:W-:Y:S02]  /*2960*/  LOP3.LUT R4, R5, R3, R6, 0xfe, !PT ;  /* 0x0000000305047212 */ /* 0x000fe400078efe06 */
.L_x_24700:
[----:B------:R-:W-:Y:S05]  /*2970*/  BSYNC B0 ;  /* 0x0000000000007941 */ /* 0x000fea0003800000 */
.L_x_24699:
[----:B------:R-:W0:Y:S02]  /*2980*/  F2I.S64.TRUNC R4, R4 ;  /* 0x0000000400047311 */ /* 0x000e24000020d900 */
[----:B0-----:R-:W-:Y:S01]  /*2990*/  PRMT R22, R4, 0x7610, R22 ;  /* 0x0000761004167816 */ /* 0x001fe20000000016 */
[----:B------:R-:W-:Y:S05]  /*29a0*/  BRA `(.L_x_24684) ;  /* 0x0000047000007947 */ /* 0x000fea0003800000 */
.L_x_24697:
        /* <DEDUP_REMOVED lines=21> */
.L_x_24706:
[----:B------:R-:W-:Y:S05]  /*2b00*/  BSYNC B1 ;  /* 0x0000000000017941 */ /* 0x000fea0003800000 */
.L_x_24705:
[----:B------:R-:W-:Y:S01]  /*2b10*/  IMAD.SHL.U32 R3, R3, 0x200000, RZ ;  /* 0x0020000003037824 */ /* 0x000fe200078e00ff */
[----:B------:R-:W-:-:S04]  /*2b20*/  LEA R5, R0, 0x37800000, 0x17 ;  /* 0x3780000000057811 */ /* 0x000fc800078eb8ff */
[----:B------:R-:W-:Y:S02]  /*2b30*/  LOP3.LUT R4, R5, R3, R6, 0xfe, !PT ;  /* 0x0000000305047212 */ /* 0x000fe400078efe06 */
.L_x_24704:
[----:B------:R-:W-:Y:S05]  /*2b40*/  BSYNC B0 ;  /* 0x0000000000007941 */ /* 0x000fea0003800000 */
.L_x_24703:
[----:B------:R-:W0:Y:S02]  /*2b50*/  F2I.S64.TRUNC R4, R4 ;  /* 0x0000000400047311 */ /* 0x000e24000020d900 */
[----:B0-----:R-:W-:Y:S01]  /*2b60*/  PRMT R22, R4, 0x7610, R22 ;  /* 0x0000761004167816 */ /* 0x001fe20000000016 */
[----:B------:R-:W-:Y:S05]  /*2b70*/  BRA `(.L_x_24684) ;  /* 0x000002a000007947 */ /* 0x000fea0003800000 */
.L_x_24696:
        /* <DEDUP_REMOVED lines=14> */
.L_x_24710:
[----:B------:R-:W-:Y:S05]  /*2c60*/  BSYNC B0 ;  /* 0x0000000000007941 */ /* 0x000fea0003800000 */
.L_x_24709:
[----:B------:R-:W0:Y:S02]  /*2c70*/  F2I.S64.TRUNC R4, R4 ;  /* 0x0000000400047311 */ /* 0x000e24000020d900 */
[----:B0-----:R-:W-:Y:S01]  /*2c80*/  PRMT R22, R4, 0x7610, R22 ;  /* 0x0000761004167816 */ /* 0x001fe20000000016 */
[----:B------:R-:W-:Y:S05]  /*2c90*/  BRA `(.L_x_24684) ;  /* 0x0000018000007947 */ /* 0x000fea0003800000 */
.L_x_24683:
        /* <DEDUP_REMOVED lines=21> */
.L_x_24708:
[----:B------:R0:W5:Y:S01]  /*2df0*/  LDG.E.U8 R22, [R6.64] ;  /* 0x0000002406167981 */ /* 0x000162000c1e1100 */
[----:B------:R-:W-:Y:S05]  /*2e00*/  BRA `(.L_x_24684) ;  /* 0x0000001000007947 */ /* 0x000fea0003800000 */
.L_x_24707:
[----:B------:R0:W5:Y:S02]  /*2e10*/  LDG.E.U8 R22, [R6.64] ;  /* 0x0000002406167981 */ /* 0x000164000c1e1100 */
.L_x_24684:
        /* <DEDUP_REMOVED lines=16> */
.L_x_24714:
[----:B------:R0:W5:Y:S01]  /*2f20*/  LDG.E.U8 R27, [R6.64] ;  /* 0x00000024061b7981 */ /* 0x000162000c1e1100 */
[----:B------:R-:W-:Y:S05]  /*2f30*/  BRA `(.L_x_24716) ;  /* 0x00000dc000007947 */ /* 0x000fea0003800000 */
.L_x_24713:
        /* <DEDUP_REMOVED lines=8> */
.L_x_24718:
[----:B------:R0:W5:Y:S01]  /*2fc0*/  LDG.E.U8 R27, [R6.64] ;  /* 0x00000024061b7981 */ /* 0x000162000c1e1100 */
[----:B------:R-:W-:Y:S05]  /*2fd0*/  BRA `(.L_x_24716) ;  /* 0x00000d2000007947 */ /* 0x000fea0003800000 */
.L_x_24717:
[----:B------:R0:W5:Y:S01]  /*2fe0*/  LDG.E.U16 R27, [R6.64] ;  /* 0x00000024061b7981 */ /* 0x000162000c1e1500 */
[----:B------:R-:W-:Y:S05]  /*2ff0*/  BRA `(.L_x_24716) ;  /* 0x00000d0000007947 */ /* 0x000fea0003800000 */
.L_x_24712:
        /* <DEDUP_REMOVED lines=10> */
.L_x_24720:
[----:B------:R-:W2:Y:S02]  /*30a0*/  LDG.E.U16 R4, [R6.64] ;  /* 0x0000002406047981 */ /* 0x000ea4000c1e1500 */
[----:B--2---:R-:W-:-:S06]  /*30b0*/  HADD2.F32 R4, -RZ, R4.H0_H0 ;  /* 0x20000004ff047230 */ /* 0x004fcc0000004100 */
[----:B------:R-:W0:Y:S02]  /*30c0*/  F2I.S64.TRUNC R4, R4 ;  /* 0x0000000400047311 */ /* 0x000e24000020d900 */
[----:B0-----:R-:W-:Y:S01]  /*30d0*/  PRMT R27, R4, 0x7610, R27 ;  /* 0x00007610041b7816 */ /* 0x001fe2000000001b */
[----:B------:R-:W-:Y:S05]  /*30e0*/  BRA `(.L_x_24716) ;  /* 0x00000c1000007947 */ /* 0x000fea0003800000 */
.L_x_24719:
        /* <DEDUP_REMOVED lines=10> */
.L_x_24722:
[----:B------:R-:W2:Y:S02]  /*3190*/  LDG.E.U16 R6, [R6.64] ;  /* 0x0000002406067981 */ /* 0x000ea4000c1e1500 */
[----:B--2---:R-:W-:-:S06]  /*31a0*/  HADD2.F32 R4, -RZ, R6.H0_H0 ;  /* 0x20000006ff047230 */ /* 0x004fcc0000004100 */
[----:B------:R-:W0:Y:S02]  /*31b0*/  F2I.S64.TRUNC R4, R4 ;  /* 0x0000000400047311 */ /* 0x000e24000020d900 */
[----:B0-----:R-:W-:Y:S01]  /*31c0*/  PRMT R27, R4, 0x7610, R27 ;  /* 0x00007610041b7816 */ /* 0x001fe2000000001b */
[----:B------:R-:W-:Y:S05]  /*31d0*/  BRA `(.L_x_24716) ;  /* 0x00000b2000007947 */ /* 0x000fea0003800000 */
.L_x_24721:
[----:B------:R-:W2:Y:S02]  /*31e0*/  LDG.E.64 R4, [R6.64] ;  /* 0x0000002406047981 */ /* 0x000ea4000c1e1b00 */
[----:B--2---:R-:W0:Y:S02]  /*31f0*/  F2I.S64.F64.TRUNC R4, R4 ;  /* 0x0000000400047311 */ /* 0x004e24000030d900 */
[----:B0-----:R-:W-:Y:S01]  /*3200*/  PRMT R27, R4, 0x7610, R27 ;  /* 0x00007610041b7816 */ /* 0x001fe2000000001b */
[----:B------:R-:W-:Y:S05]  /*3210*/  BRA `(.L_x_24716) ;  /* 0x00000ae000007947 */ /* 0x000fea0003800000 */
.L_x_24711:
        /* <DEDUP_REMOVED lines=12> */
.L_x_24725:
[----:B------:R-:W2:Y:S02]  /*32e0*/  LDG.E.64 R6, [R6.64] ;  /* 0x0000002406067981 */ /* 0x000ea4000c1e1b00 */
[----:B--2---:R-:W0:Y:S02]  /*32f0*/  F2I.S64.F64.TRUNC R4, R6 ;  /* 0x0000000600047311 */ /* 0x004e24000030d900 */
[----:B0-----:R-:W-:Y:S01]  /*3300*/  PRMT R27, R4, 0x7610, R27 ;  /* 0x00007610041b7816 */ /* 0x001fe2000000001b */
[----:B------:R-:W-:Y:S05]  /*3310*/  BRA `(.L_x_24716) ;  /* 0x000009e000007947 */ /* 0x000fea0003800000 */
.L_x_24724:
        /* <DEDUP_REMOVED lines=28> */
.L_x_24727:
        /* <DEDUP_REMOVED lines=15> */
.L_x_24726:
[----:B------:R-:W2:Y:S02]  /*35d0*/  LDG.E.U16 R4, [R6.64] ;  /* 0x0000002406047981 */ /* 0x000ea4000c1e1500 */
[----:B--2---:R-:W-:-:S06]  /*35e0*/  PRMT R4, RZ, 0x5410, R4 ;  /* 0x00005410ff047816 */ /* 0x004fcc0000000004 */
[----:B------:R-:W0:Y:S02]  /*35f0*/  F2I.S64.TRUNC R4, R4 ;  /* 0x0000000400047311 */ /* 0x000e24000020d900 */
[----:B0-----:R-:W-:Y:S01]  /*3600*/  PRMT R27, R4, 0x7610, R27 ;  /* 0x00007610041b7816 */ /* 0x001fe2000000001b */
[----:B------:R-:W-:Y:S05]  /*3610*/  BRA `(.L_x_24716) ;  /* 0x000006e000007947 */ /* 0x000fea0003800000 */
.L_x_24723:
        /* <DEDUP_REMOVED lines=10> */
.L_x_24730:
        /* <DEDUP_REMOVED lines=21> */
.L_x_24734:
[----:B------:R-:W-:Y:S05]  /*3810*/  BSYNC B1 ;  /* 0x0000000000017941 */ /* 0x000fea0003800000 */
.L_x_24733:
[----:B------:R-:W-:Y:S01]  /*3820*/  IMAD.SHL.U32 R3, R3, 0x100000, RZ ;  /* 0x0010000003037824 */ /* 0x000fe200078e00ff */
[----:B------:R-:W-:-:S04]  /*3830*/  LEA R5, R0, 0x3b800000, 0x17 ;  /* 0x3b80000000057811 */ /* 0x000fc800078eb8ff */
[----:B------:R-:W-:Y:S02]  /*3840*/  LOP3.LUT R4, R5, R3, R6, 0xfe, !PT ;  /* 0x0000000305047212 */ /* 0x000fe400078efe06 */
.L_x_24732:
[----:B------:R-:W-:Y:S05]  /*3850*/  BSYNC B0 ;  /* 0x0000000000007941 */ /* 0x000fea0003800000 */
.L_x_24731:
[----:B------:R-:W0:Y:S02]  /*3860*/  F2I.S64.TRUNC R4, R4 ;  /* 0x0000000400047311 */ /* 0x000e24000020d900 */
[----:B0-----:R-:W-:Y:S01]  /*3870*/  PRMT R27, R4, 0x7610, R27 ;  /* 0x00007610041b7816 */ /* 0x001fe2000000001b */
[----:B------:R-:W-:Y:S05]  /*3880*/  BRA `(.L_x_24716) ;  /* 0x0000047000007947 */ /* 0x000fea0003800000 */
.L_x_24729:
        /* <DEDUP_REMOVED lines=21> */
.L_x_24738:
[----:B------:R-:W-:Y:S05]  /*39e0*/  BSYNC B1 ;  /* 0x0000000000017941 */ /* 0x000fea0003800000 */
.L_x_24737:
[----:B------:R-:W-:Y:S01]  /*39f0*/  IMAD.SHL.U32 R3, R3, 0x200000, RZ ;  /* 0x0020000003037824 */ /* 0x000fe200078e00ff */
[----:B------:R-:W-:-:S04]  /*3a00*/  LEA R5, R0, 0x37800000, 0x17 ;  /* 0x3780000000057811 */ /* 0x000fc800078eb8ff */
[----:B------:R-:W-:Y:S02]  /*3a10*/  LOP3.LUT R4, R5, R3, R6, 0xfe, !PT ;  /* 0x0000000305047212 */ /* 0x000fe400078efe06 */
.L_x_24736:
[----:B------:R-:W-:Y:S05]  /*3a20*/  BSYNC B0 ;  /* 0x0000000000007941 */ /* 0x000fea0003800000 */
.L_x_24735:
[----:B------:R-:W0:Y:S02]  /*3a30*/  F2I.S64.TRUNC R4, R4 ;  /* 0x0000000400047311 */ /* 0x000e24000020d900 */
[----:B0-----:R-:W-:Y:S01]  /*3a40*/  PRMT R27, R4, 0x7610, R27 ;  /* 0x00007610041b7816 */ /* 0x001fe2000000001b */
[----:B------:R-:W-:Y:S05]  /*3a50*/  BRA `(.L_x_24716) ;  /* 0x000002a000007947 */ /* 0x000fea0003800000 */
.L_x_24728:
        /* <DEDUP_REMOVED lines=14> */
.L_x_24742:
[----:B------:R-:W-:Y:S05]  /*3b40*/  BSYNC B0 ;  /* 0x0000000000007941 */ /* 0x000fea0003800000 */
.L_x_24741:
[----:B------:R-:W0:Y:S02]  /*3b50*/  F2I.S64.TRUNC R4, R4 ;  /* 0x0000000400047311 */ /* 0x000e24000020d900 */
[----:B0-----:R-:W-:Y:S01]  /*3b60*/  PRMT R27, R4, 0x7610, R27 ;  /* 0x00007610041b7816 */ /* 0x001fe2000000001b */
[----:B------:R-:W-:Y:S05]  /*3b70*/  BRA `(.L_x_24716) ;  /* 0x0000018000007947 */ /* 0x000fea0003800000 */
.L_x_24715:
        /* <DEDUP_REMOVED lines=21> */
.L_x_24740:
[----:B------:R0:W5:Y:S01]  /*3cd0*/  LDG.E.U8 R27, [R6.64] ;  /* 0x00000024061b7981 */ /* 0x000162000c1e1100 */
[----:B------:R-:W-:Y:S05]  /*3ce0*/  BRA `(.L_x_24716) ;  /* 0x0000001000007947 */ /* 0x000fea0003800000 */
.L_x_24739:
[----:B------:R0:W5:Y:S02]  /*3cf0*/  LDG.E.U8 R27, [R6.64] ;  /* 0x00000024061b7981 */ /* 0x000164000c1e1100 */
.L_x_24716:
[----:B------:R-:W-:-:S03]  /*3d00*/  IADD3 R18, R18, 0x80, RZ ;  /* 0x0000008012127810 */ /* 0x000fc60007ffe0ff */
.L_x_24678:
[----:B------:R-:W-:Y:S05]  /*3d10*/  BSYNC B6 ;  /* 0x0000000000067941 */ /* 0x000fea0003800000 */
.L_x_24677:
        /* <DEDUP_REMOVED lines=23> */
.L_x_24748:
[----:B------:R0:W5:Y:S01]  /*3e90*/  LDG.E.U8 R26, [R6.64] ;  /* 0x00000024061a7981 */ /* 0x000162000c1e1100 */
[----:B------:R-:W-:Y:S05]  /*3ea0*/  BRA `(.L_x_24750) ;  /* 0x00000dc000007947 */ /* 0x000fea0003800000 */
.L_x_24747:
        /* <DEDUP_REMOVED lines=8> */
.L_x_24752:
[----:B------:R0:W5:Y:S01]  /*3f30*/  LDG.E.U8 R26, [R6.64] ;  /* 0x00000024061a7981 */ /* 0x000162000c1e1100 */
[----:B------:R-:W-:Y:S05]  /*3f40*/  BRA `(.L_x_24750) ;  /* 0x00000d2000007947 */ /* 0x000fea0003800000 */
.L_x_24751:
[----:B------:R0:W5:Y:S01]  /*3f50*/  LDG.E.U16 R26, [R6.64] ;  /* 0x00000024061a7981 */ /* 0x000162000c1e1500 */
[----:B------:R-:W-:Y:S05]  /*3f60*/  BRA `(.L_x_24750) ;  /* 0x00000d0000007947 */ /* 0x000fea0003800000 */
.L_x_24746:
        /* <DEDUP_REMOVED lines=10> */
.L_x_24754:
[----:B------:R-:W2:Y:S02]  /*4010*/  LDG.E.U16 R4, [R6.64] ;  /* 0x0000002406047981 */ /* 0x000ea4000c1e1500 */
[----:B--2---:R-:W-:-:S06]  /*4020*/  HADD2.F32 R4, -RZ, R4.H0_H0 ;  /* 0x20000004ff047230 */ /* 0x004fcc0000004100 */
[----:B------:R-:W0:Y:S02]  /*4030*/  F2I.S64.TRUNC R4, R4 ;  /* 0x0000000400047311 */ /* 0x000e24000020d900 */
[----:B0-----:R-:W-:Y:S01]  /*4040*/  PRMT R26, R4, 0x7610, R26 ;  /* 0x00007610041a7816 */ /* 0x001fe2000000001a */
[----:B------:R-:W-:Y:S05]  /*4050*/  BRA `(.L_x_24750) ;  /* 0x00000c1000007947 */ /* 0x000fea0003800000 */
.L_x_24753:
        /* <DEDUP_REMOVED lines=10> */
.L_x_24756:
[----:B------:R-:W2:Y:S02]  /*4100*/  LDG.E.U16 R6, [R6.64] ;  /* 0x0000002406067981 */ /* 0x000ea4000c1e1500 */
[----:B--2---:R-:W-:-:S06]  /*4110*/  HADD2.F32 R4, -RZ, R6.H0_H0 ;  /* 0x20000006ff047230 */ /* 0x004fcc0000004100 */
[----:B------:R-:W0:Y:S02]  /*4120*/  F2I.S64.TRUNC R4, R4 ;  /* 0x0000000400047311 */ /* 0x000e24000020d900 */
[----:B0-----:R-:W-:Y:S01]  /*4130*/  PRMT R26, R4, 0x7610, R26 ;  /* 0x00007610041a7816 */ /* 0x001fe2000000001a */
[----:B------:R-:W-:Y:S05]  /*4140*/  BRA `(.L_x_24750) ;  /* 0x00000b2000007947 */ /* 0x000fea0003800000 */
.L_x_24755:
[----:B------:R-:W2:Y:S02]  /*4150*/  LDG.E.64 R4, [R6.64] ;  /* 0x0000002406047981 */ /* 0x000ea4000c1e1b00 */
[----:B--2---:R-:W0:Y:S02]  /*4160*/  F2I.S64.F64.TRUNC R4, R4 ;  /* 0x0000000400047311 */ /* 0x004e24000030d900 */
[----:B0-----:R-:W-:Y:S01]  /*4170*/  PRMT R26, R4, 0x7610, R26 ;  /* 0x00007610041a7816 */ /* 0x001fe2000000001a */
[----:B------:R-:W-:Y:S05]  /*4180*/  BRA `(.L_x_24750) ;  /* 0x00000ae000007947 */ /* 0x000fea0003800000 */
.L_x_24745:
        /* <DEDUP_REMOVED lines=12> */
.L_x_24759:
[----:B------:R-:W2:Y:S02]  /*4250*/  LDG.E.64 R6, [R6.64] ;  /* 0x0000002406067981 */ /* 0x000ea4000c1e1b00 */
[----:B--2---:R-:W0:Y:S02]  /*4260*/  F2I.S64.F64.TRUNC R4, R6 ;  /* 0x0000000600047311 */ /* 0x004e24000030d900 */
[----:B0-----:R-:W-:Y:S01]  /*4270*/  PRMT R26, R4, 0x7610, R26 ;  /* 0x00007610041a7816 */ /* 0x001fe2000000001a */
[----:B------:R-:W-:Y:S05]  /*4280*/  BRA `(.L_x_24750) ;  /* 0x000009e000007947 */ /* 0x000fea0003800000 */
.L_x_24758:
        /* <DEDUP_REMOVED lines=28> */
.L_x_24761:
        /* <DEDUP_REMOVED lines=15> */
.L_x_24760:
[----:B------:R-:W2:Y:S02]  /*4540*/  LDG.E.U16 R4, [R6.64] ;  /* 0x0000002406047981 */ /* 0x000ea4000c1e1500 */
[----:B--2---:R-:W-:-:S06]  /*4550*/  PRMT R4, RZ, 0x5410, R4 ;  /* 0x00005410ff047816 */ /* 0x004fcc0000000004 */
[----:B------:R-:W0:Y:S02]  /*4560*/  F2I.S64.TRUNC R4, R4 ;  /* 0x0000000400047311 */ /* 0x000e24000020d900 */
[----:B0-----:R-:W-:Y:S01]  /*4570*/  PRMT R26, R4, 0x7610, R26 ;  /* 0x00007610041a7816 */ /* 0x001fe2000000001a */
[----:B------:R-:W-:Y:S05]  /*4580*/  BRA `(.L_x_24750) ;  /* 0x000006e000007947 */ /* 0x000fea0003800000 */
.L_x_24757:
        /* <DEDUP_REMOVED lines=10> */
.L_x_24764:
        /* <DEDUP_REMOVED lines=21> */
.L_x_24768:
[----:B------:R-:W-:Y:S05]  /*4780*/  BSYNC B1 ;  /* 0x0000000000017941 */ /* 0x000fea0003800000 */
.L_x_24767:
[----:B------:R-:W-:Y:S01]  /*4790*/  IMAD.SHL.U32 R3, R3, 0x100000, RZ ;  /* 0x0010000003037824 */ /* 0x000fe200078e00ff */
[----:B------:R-:W-:-:S04]  /*47a0*/  LEA R5, R0, 0x3b800000, 0x17 ;  /* 0x3b80000000057811 */ /* 0x000fc800078eb8ff */
[----:B------:R-:W-:Y:S02]  /*47b0*/  LOP3.LUT R4, R5, R3, R6, 0xfe, !PT ;  /* 0x0000000305047212 */ /* 0x000fe400078efe06 */
.L_x_24766:
[----:B------:R-:W-:Y:S05]  /*47c0*/  BSYNC B0 ;  /* 0x0000000000007941 */ /* 0x000fea0003800000 */
.L_x_24765:
[----:B------:R-:W0:Y:S02]  /*47d0*/  F2I.S64.TRUNC R4, R4 ;  /* 0x0000000400047311 */ /* 0x000e24000020d900 */
[----:B0-----:R-:W-:Y:S01]  /*47e0*/  PRMT R26, R4, 0x7610, R26 ;  /* 0x00007610041a7816 */ /* 0x001fe2000000001a */
[----:B------:R-:W-:Y:S05]  /*47f0*/  BRA `(.L_x_24750) ;  /* 0x0000047000007947 */ /* 0x000fea0003800000 */
.L_x_24763:
        /* <DEDUP_REMOVED lines=21> */
.L_x_24772:
[----:B------:R-:W-:Y:S05]  /*4950*/  BSYNC B1 ;  /* 0x0000000000017941 */ /* 0x000fea0003800000 */
.L_x_24771:
[----:B------:R-:W-:Y:S01]  /*4960*/  IMAD.SHL.U32 R3, R3, 0x200000, RZ ;  /* 0x0020000003037824 */ /* 0x000fe200078e00ff */
[----:B------:R-:W-:-:S04]  /*4970*/  LEA R5, R0, 0x37800000, 0x17 ;  /* 0x3780000000057811 */ /* 0x000fc800078eb8ff */
[----:B------:R-:W-:Y:S02]  /*4980*/  LOP3.LUT R4, R5, R3, R6, 0xfe, !PT ;  /* 0x0000000305047212 */ /* 0x000fe400078efe06 */
.L_x_24770:
[----:B------:R-:W-:Y:S05]  /*4990*/  BSYNC B0 ;  /* 0x0000000000007941 */ /* 0x000fea0003800000 */
.L_x_24769:
[----:B------:R-:W0:Y:S02]  /*49a0*/  F2I.S64.TRUNC R4, R4 ;  /* 0x0000000400047311 */ /* 0x000e24000020d900 */
[----:B0-----:R-:W-:Y:S01]  /*49b0*/  PRMT R26, R4, 0x7610, R26 ;  /* 0x00007610041a7816 */ /* 0x001fe2000000001a */
[----:B------:R-:W-:Y:S05]  /*49c0*/  BRA `(.L_x_24750) ;  /* 0x000002a000007947 */ /* 0x000fea0003800000 */
.L_x_24762:
        /* <DEDUP_REMOVED lines=14> */
.L_x_24776:
[----:B------:R-:W-:Y:S05]  /*4ab0*/  BSYNC B0 ;  /* 0x0000000000007941 */ /* 0x000fea0003800000 */
.L_x_24775:
[----:B------:R-:W0:Y:S02]  /*4ac0*/  F2I.S64.TRUNC R4, R4 ;  /* 0x0000000400047311 */ /* 0x000e24000020d900 */
[----:B0-----:R-:W-:Y:S01]  /*4ad0*/  PRMT R26, R4, 0x7610, R26 ;  /* 0x00007610041a7816 */ /* 0x001fe2000000001a */
[----:B------:R-:W-:Y:S05]  /*4ae0*/  BRA `(.L_x_24750) ;  /* 0x0000018000007947 */ /* 0x000fea0003800000 */
.L_x_24749:
        /* <DEDUP_REMOVED lines=21> */
.L_x_24774:
[----:B------:R0:W5:Y:S01]  /*4c40*/  LDG.E.U8 R26, [R6.64] ;  /* 0x00000024061a7981 */ /* 0x000162000c1e1100 */
[----:B------:R-:W-:Y:S05]  /*4c50*/  BRA `(.L_x_24750) ;  /* 0x0000001000007947 */ /* 0x000fea0003800000 */
.L_x_24773:
[----:B------:R0:W5:Y:S02]  /*4c60*/  LDG.E.U8 R26, [R6.64] ;  /* 0x00000024061a7981 */ /* 0x000164000c1e1100 */
.L_x_24750:
        /* <DEDUP_REMOVED lines=16> */
.L_x_24780:
[----:B------:R0:W5:Y:S01]  /*4d70*/  LDG.E.U8 R19, [R6.64] ;  /* 0x0000002406137981 */ /* 0x000162000c1e1100 */
[----:B------:R-:W-:Y:S05]  /*4d80*/  BRA `(.L_x_24782) ;  /* 0x00000dc000007947 */ /* 0x000fea0003800000 */
.L_x_24779:
        /* <DEDUP_REMOVED lines=8> */
.L_x_24784:
[----:B------:R0:W5:Y:S01]  /*4e10*/  LDG.E.U8 R19, [R6.64] ;  /* 0x0000002406137981 */ /* 0x000162000c1e1100 */
[----:B------:R-:W-:Y:S05]  /*4e20*/  BRA `(.L_x_24782) ;  /* 0x00000d2000007947 */ /* 0x000fea0003800000 */
.L_x_24783:
[----:B------:R0:W5:Y:S01]  /*4e30*/  LDG.E.U16 R19, [R6.64] ;  /* 0x0000002406137981 */ /* 0x000162000c1e1500 */
[----:B------:R-:W-:Y:S05]  /*4e40*/  BRA `(.L_x_24782) ;  /* 0x00000d0000007947 */ /* 0x000fea0003800000 */
.L_x_24778:
        /* <DEDUP_REMOVED lines=10> */
.L_x_24786:
[----:B------:R-:W2:Y:S02]  /*4ef0*/  LDG.E.U16 R4, [R6.64] ;  /* 0x0000002406047981 */ /* 0x000ea4000c1e1500 */
[----:B--2---:R-:W-:-:S06]  /*4f00*/  HADD2.F32 R4, -RZ, R4.H0_H0 ;  /* 0x20000004ff047230 */ /* 0x004fcc0000004100 */
[----:B------:R-:W0:Y:S02]  /*4f10*/  F2I.S64.TRUNC R4, R4 ;  /* 0x0000000400047311 */ /* 0x000e24000020d900 */
[----:B0-----:R-:W-:Y:S01]  /*4f20*/  PRMT R19, R4, 0x7610, R19 ;  /* 0x0000761004137816 */ /* 0x001fe20000000013 */
[----:B------:R-:W-:Y:S05]  /*4f30*/  BRA `(.L_x_24782) ;  /* 0x00000c1000007947 */ /* 0x000fea0003800000 */
.L_x_24785:
        /* <DEDUP_REMOVED lines=10> */
.L_x_24788:
[----:B------:R-:W2:Y:S02]  /*4fe0*/  LDG.E.U16 R6, [R6.64] ;  /* 0x0000002406067981 */ /* 0x000ea4000c1e1500 */
[----:B--2---:R-:W-:-:S06]  /*4ff0*/  HADD2.F32 R4, -RZ, R6.H0_H0 ;  /* 0x20000006ff047230 */ /* 0x004fcc0000004100 */
[----:B------:R-:W0:Y:S02]  /*5000*/  F2I.S64.TRUNC R4, R4 ;  /* 0x0000000400047311 */ /* 0x000e24000020d900 */
[----:B0-----:R-:W-:Y:S01]  /*5010*/  PRMT R19, R4, 0x7610, R19 ;  /* 0x0000761004137816 */ /* 0x001fe20000000013 */
[----:B------:R-:W-:Y:S05]  /*5020*/  BRA `(.L_x_24782) ;  /* 0x00000b2000007947 */ /* 0x000fea0003800000 */
.L_x_24787:
[----:B------:R-:W2:Y:S02]  /*5030*/  LDG.E.64 R4, [R6.64] ;  /* 0x0000002406047981 */ /* 0x000ea4000c1e1b00 */
[----:B--2---:R-:W0:Y:S02]  /*5040*/  F2I.S64.F64.TRUNC R4, R4 ;  /* 0x0000000400047311 */ /* 0x004e24000030d900 */
[----:B0-----:R-:W-:Y:S01]  /*5050*/  PRMT R19, R4, 0x7610, R19 ;  /* 0x0000761004137816 */ /* 0x001fe20000000013 */
[----:B------:R-:W-:Y:S05]  /*5060*/  BRA `(.L_x_24782) ;  /* 0x00000ae000007947 */ /* 0x000fea0003800000 */
.L_x_24777:
        /* <DEDUP_REMOVED lines=12> */
.L_x_24791:
[----:B------:R-:W2:Y:S02]  /*5130*/  LDG.E.64 R6, [R6.64] ;  /* 0x0000002406067981 */ /* 0x000ea4000c1e1b00 */
[----:B--2---:R-:W0:Y:S02]  /*5140*/  F2I.S64.F64.TRUNC R4, R6 ;  /* 0x0000000600047311 */ /* 0x004e24000030d900 */
[----:B0-----:R-:W-:Y:S01]  /*5150*/  PRMT R19, R4, 0x7610, R19 ;  /* 0x0000761004137816 */ /* 0x001fe20000000013 */
[----:B------:R-:W-:Y:S05]  /*5160*/  BRA `(.L_x_24782) ;  /* 0x000009e000007947 */ /* 0x000fea0003800000 */
.L_x_24790:
        /* <DEDUP_REMOVED lines=28> */
.L_x_24793:
        /* <DEDUP_REMOVED lines=15> */
.L_x_24792:
[----:B------:R-:W2:Y:S02]  /*5420*/  LDG.E.U16 R4, [R6.64] ;  /* 0x0000002406047981 */ /* 0x000ea4000c1e1500 */
[----:B--2---:R-:W-:-:S06]  /*5430*/  PRMT R4, RZ, 0x5410, R4 ;  /* 0x00005410ff047816 */ /* 0x004fcc0000000004 */
[----:B------:R-:W0:Y:S02]  /*5440*/  F2I.S64.TRUNC R4, R4 ;  /* 0x0000000400047311 */ /* 0x000e24000020d900 */
[----:B0-----:R-:W-:Y:S01]  /*5450*/  PRMT R19, R4, 0x7610, R19 ;  /* 0x0000761004137816 */ /* 0x001fe20000000013 */
[----:B------:R-:W-:Y:S05]  /*5460*/  BRA `(.L_x_24782) ;  /* 0x000006e000007947 */ /* 0x000fea0003800000 */
.L_x_24789:
        /* <DEDUP_REMOVED lines=10> */
.L_x_24796:
        /* <DEDUP_REMOVED lines=21> */
.L_x_24800:
[----:B------:R-:W-:Y:S05]  /*5660*/  BSYNC B1 ;  /* 0x0000000000017941 */ /* 0x000fea0003800000 */
.L_x_24799:
[----:B------:R-:W-:Y:S01]  /*5670*/  IMAD.SHL.U32 R3, R3, 0x100000, RZ ;  /* 0x0010000003037824 */ /* 0x000fe200078e00ff */
[----:B------:R-:W-:-:S04]  /*5680*/  LEA R5, R0, 0x3b800000, 0x17 ;  /* 0x3b80000000057811 */ /* 0x000fc800078eb8ff */
[----:B------:R-:W-:Y:S02]  /*5690*/  LOP3.LUT R4, R5, R3, R6, 0xfe, !PT ;  /* 0x0000000305047212 */ /* 0x000fe400078efe06 */
.L_x_24798:
[----:B------:R-:W-:Y:S05]  /*56a0*/  BSYNC B0 ;  /* 0x0000000000007941 */ /* 0x000fea0003800000 */
.L_x_24797:
[----:B------:R-:W0:Y:S02]  /*56b0*/  F2I.S64.TRUNC R4, R4 ;  /* 0x0000000400047311 */ /* 0x000e24000020d900 */
[----:B0-----:R-:W-:Y:S01]  /*56c0*/  PRMT R19, R4, 0x7610, R19 ;  /* 0x0000761004137816 */ /* 0x001fe20000000013 */
[----:B------:R-:W-:Y:S05]  /*56d0*/  BRA `(.L_x_24782) ;  /* 0x0000047000007947 */ /* 0x000fea0003800000 */
.L_x_24795:
        /* <DEDUP_REMOVED lines=21> */
.L_x_24804:
[----:B------:R-:W-:Y:S05]  /*5830*/  BSYNC B1 ;  /* 0x0000000000017941 */ /* 0x000fea0003800000 */
.L_x_24803:
[----:B------:R-:W-:Y:S01]  /*5840*/  IMAD.SHL.U32 R3, R3, 0x200000, RZ ;  /* 0x0020000003037824 */ /* 0x000fe200078e00ff */
[----:B------:R-:W-:-:S04]  /*5850*/  LEA R5, R0, 0x37800000, 0x17 ;  /* 0x3780000000057811 */ /* 0x000fc800078eb8ff */
[----:B------:R-:W-:Y:S02]  /*5860*/  LOP3.LUT R4, R5, R3, R6, 0xfe, !PT ;  /* 0x0000000305047212 */ /* 0x000fe400078efe06 */
.L_x_24802:
[----:B------:R-:W-:Y:S05]  /*5870*/  BSYNC B0 ;  /* 0x0000000000007941 */ /* 0x000fea0003800000 */
.L_x_24801:
[----:B------:R-:W0:Y:S02]  /*5880*/  F2I.S64.TRUNC R4, R4 ;  /* 0x0000000400047311 */ /* 0x000e24000020d900 */
[----:B0-----:R-:W-:Y:S01]  /*5890*/  PRMT R19, R4, 0x7610, R19 ;  /* 0x0000761004137816 */ /* 0x001fe20000000013 */
[----:B------:R-:W-:Y:S05]  /*58a0*/  BRA `(.L_x_24782) ;  /* 0x000002a000007947 */ /* 0x000fea0003800000 */
.L_x_24794:
        /* <DEDUP_REMOVED lines=14> */
.L_x_24808:
[----:B------:R-:W-:Y:S05]  /*5990*/  BSYNC B0 ;  /* 0x0000000000007941 */ /* 0x000fea0003800000 */
.L_x_24807:
[----:B------:R-:W0:Y:S02]  /*59a0*/  F2I.S64.TRUNC R4, R4 ;  /* 0x0000000400047311 */ /* 0x000e24000020d900 */
[----:B0-----:R-:W-:Y:S01]  /*59b0*/  PRMT R19, R4, 0x7610, R19 ;  /* 0x0000761004137816 */ /* 0x001fe20000000013 */
[----:B------:R-:W-:Y:S05]  /*59c0*/  BRA `(.L_x_24782) ;  /* 0x0000018000007947 */ /* 0x000fea0003800000 */
.L_x_24781:
        /* <DEDUP_REMOVED lines=21> */
.L_x_24806:
[----:B------:R0:W5:Y:S01]  /*5b20*/  LDG.E.U8 R19, [R6.64] ;  /* 0x0000002406137981 */ /* 0x000162000c1e1100 */
[----:B------:R-:W-:Y:S05]  /*5b30*/  BRA `(.L_x_24782) ;  /* 0x0000001000007947 */ /* 0x000fea0003800000 */
.L_x_24805:
[----:B------:R0:W5:Y:S02]  /*5b40*/  LDG.E.U8 R19, [R6.64] ;  /* 0x0000002406137981 */ /* 0x000164000c1e1100 */
.L_x_24782:
[----:B------:R-:W-:-:S03]  /*5b50*/  IADD3 R18, R18, 0x80, RZ ;  /* 0x0000008012127810 */ /* 0x000fc60007ffe0ff */
.L_x_24744:
[----:B------:R-:W-:Y:S05]  /*5b60*/  BSYNC B6 ;  /* 0x0000000000067941 */ /* 0x000fea0003800000 */
.L_x_24743:
        /* <DEDUP_REMOVED lines=21> */
.L_x_24814:
[----:B------:R0:W5:Y:S01]  /*5cc0*/  LDG.E.U8 R24, [R6.64] ;  /* 0x0000002406187981 */ /* 0x000162000c1e1100 */
[----:B------:R-:W-:Y:S05]  /*5cd0*/  BRA `(.L_x_24816) ;  /* 0x00000dc000007947 */ /* 0x000fea0003800000 */
.L_x_24813:
        /* <DEDUP_REMOVED lines=8> */
.L_x_24818:
[----:B------:R0:W5:Y:S01]  /*5d60*/  LDG.E.U8 R24, [R6.64] ;  /* 0x0000002406187981 */ /* 0x000162000c1e1100 */
[----:B------:R-:W-:Y:S05]  /*5d70*/  BRA `(.L_x_24816) ;  /* 0x00000d2000007947 */ /* 0x000fea0003800000 */
.L_x_24817:
[----:B------:R0:W5:Y:S01]  /*5d80*/  LDG.E.U16 R24, [R6.64] ;  /* 0x0000002406187981 */ /* 0x000162000c1e1500 */
[----:B------:R-:W-:Y:S05]  /*5d90*/  BRA `(.L_x_24816) ;  /* 0x00000d0000007947 */ /* 0x000fea0003800000 */
.L_x_24812:
        /* <DEDUP_REMOVED lines=10> */
.L_x_24820:
[----:B------:R-:W2:Y:S02]  /*5e40*/  LDG.E.U16 R4, [R6.64] ;  /* 0x0000002406047981 */ /* 0x000ea4000c1e1500 */
[----:B--2---:R-:W-:-:S06]  /*5e50*/  HADD2.F32 R4, -RZ, R4.H0_H0 ;  /* 0x20000004ff047230 */ /* 0x004fcc0000004100 */
[----:B------:R-:W0:Y:S02]  /*5e60*/  F2I.S64.TRUNC R4, R4 ;  /* 0x0000000400047311 */ /* 0x000e24000020d900 */
[----:B0-----:R-:W-:Y:S01]  /*5e70*/  PRMT R24, R4, 0x7610, R24 ;  /* 0x0000761004187816 */ /* 0x001fe20000000018 */
[----:B------:R-:W-:Y:S05]  /*5e80*/  BRA `(.L_x_24816) ;  /* 0x00000c1000007947 */ /* 0x000fea0003800000 */
.L_x_24819:
        /* <DEDUP_REMOVED lines=10> */
.L_x_24822:
[----:B------:R-:W2:Y:S02]  /*5f30*/  LDG.E.U16 R6, [R6.64] ;  /* 0x0000002406067981 */ /* 0x000ea4000c1e1500 */
[----:B--2---:R-:W-:-:S06]  /*5f40*/  HADD2.F32 R4, -RZ, R6.H0_H0 ;  /* 0x20000006ff047230 */ /* 0x004fcc0000004100 */
[----:B------:R-:W0:Y:S02]  /*5f50*/  F2I.S64.TRUNC R4, R4 ;  /* 0x0000000400047311 */ /* 0x000e24000020d900 */
[----:B0-----:R-:W-:Y:S01]  /*5f60*/  PRMT R24, R4, 0x7610, R24 ;  /* 0x0000761004187816 */ /* 0x001fe20000000018 */
[----:B------:R-:W-:Y:S05]  /*5f70*/  BRA `(.L_x_24816) ;  /* 0x00000b2000007947 */ /* 0x000fea0003800000 */
.L_x_24821:
[----:B------:R-:W2:Y:S02]  /*5f80*/  LDG.E.64 R4, [R6.64] ;  /* 0x0000002406047981 */ /* 0x000ea4000c1e1b00 */
[----:B--2---:R-:W0:Y:S02]  /*5f90*/  F2I.S64.F64.TRUNC R4, R4 ;  /* 0x0000000400047311 */ /* 0x004e24000030d900 */
[----:B0-----:R-:W-:Y:S01]  /*5fa0*/  PRMT R24, R4, 0x7610, R24 ;  /* 0x0000761004187816 */ /* 0x001fe20000000018 */
[----:B------:R-:W-:Y:S05]  /*5fb0*/  BRA `(.L_x_24816) ;  /* 0x00000ae000007947 */ /* 0x000fea0003800000 */
.L_x_24811:
        /* <DEDUP_REMOVED lines=12> */
.L_x_24825:
[----:B------:R-:W2:Y:S02]  /*6080*/  LDG.E.64 R6, [R6.64] ;  /* 0x0000002406067981 */ /* 0x000ea4000c1e1b00 */
[----:B--2---:R-:W0:Y:S02]  /*6090*/  F2I.S64.F64.TRUNC R4, R6 ;  /* 0x0000000600047311 */ /* 0x004e24000030d900 */
[----:B0-----:R-:W-:Y:S01]  /*60a0*/  PRMT R24, R4, 0x7610, R24 ;  /* 0x0000761004187816 */ /* 0x001fe20000000018 */
[----:B------:R-:W-:Y:S05]  /*60b0*/  BRA `(.L_x_24816) ;  /* 0x000009e000007947 */ /* 0x000fea0003800000 */
.L_x_24824:
        /* <DEDUP_REMOVED lines=28> */
.L_x_24827:
        /* <DEDUP_REMOVED lines=15> */
.L_x_24826:
[----:B------:R-:W2:Y:S02]  /*6370*/  LDG.E.U16 R4, [R6.64] ;  /* 0x0000002406047981 */ /* 0x000ea4000c1e1500 */
[----:B--2---:R-:W-:-:S06]  /*6380*/  PRMT R4, RZ, 0x5410, R4 ;  /* 0x00005410ff047816 */ /* 0x004fcc0000000004 */
[----:B------:R-:W0:Y:S02]  /*6390*/  F2I.S64.TRUNC R4, R4 ;  /* 0x0000000400047311 */ /* 0x000e24000020d900 */
[----:B0-----:R-:W-:Y:S01]  /*63a0*/  PRMT R24, R4, 0x7610, R24 ;  /* 0x0000761004187816 */ /* 0x001fe20000000018 */
[----:B------:R-:W-:Y:S05]  /*63b0*/  BRA `(.L_x_24816) ;  /* 0x000006e000007947 */ /* 0x000fea0003800000 */
.L_x_24823:
        /* <DEDUP_REMOVED lines=10> */
.L_x_24830:
        /* <DEDUP_REMOVED lines=21> */
.L_x_24834:
[----:B------:R-:W-:Y:S05]  /*65b0*/  BSYNC B1 ;  /* 0x0000000000017941 */ /* 0x000fea0003800000 */
.L_x_24833:
[----:B------:R-:W-:Y:S01]  /*65c0*/  IMAD.SHL.U32 R3, R3, 0x100000, RZ ;  /* 0x0010000003037824 */ /* 0x000fe200078e00ff */
[----:B------:R-:W-:-:S04]  /*65d0*/  LEA R5, R0, 0x3b800000, 0x17 ;  /* 0x3b80000000057811 */ /* 0x000fc800078eb8ff */
[----:B------:R-:W-:Y:S02]  /*65e0*/  LOP3.LUT R4, R5, R3, R6, 0xfe, !PT ;  /* 0x0000000305047212 */ /* 0x000fe400078efe06 */
.L_x_24832:
[----:B------:R-:W-:Y:S05]  /*65f0*/  BSYNC B0 ;  /* 0x0000000000007941 */ /* 0x000fea0003800000 */
.L_x_24831:
[----:B------:R-:W0:Y:S02]  /*6600*/  F2I.S64.TRUNC R4, R4 ;  /* 0x0000000400047311 */ /* 0x000e24000020d900 */
[----:B0-----:R-:W-:Y:S01]  /*6610*/  PRMT R24, R4, 0x7610, R24 ;  /* 0x0000761004187816 */ /* 0x001fe20000000018 */
[----:B------:R-:W-:Y:S05]  /*6620*/  BRA `(.L_x_24816) ;  /* 0x0000047000007947 */ /* 0x000fea0003800000 */
.L_x_24829:
        /* <DEDUP_REMOVED lines=21> */
.L_x_24838:
[----:B------:R-:W-:Y:S05]  /*6780*/  BSYNC B1 ;  /* 0x0000000000017941 */ /* 0x000fea0003800000 */
.L_x_24837:
[----:B------:R-:W-:Y:S01]  /*6790*/  IMAD.SHL.U32 R3, R3, 0x200000, RZ ;  /* 0x0020000003037824 */ /* 0x000fe200078e00ff */
[----:B------:R-:W-:-:S04]  /*67a0*/  LEA R5, R0, 0x37800000, 0x17 ;  /* 0x3780000000057811 */ /* 0x000fc800078eb8ff */
[----:B------:R-:W-:Y:S02]  /*67b0*/  LOP3.LUT R4, R5, R3, R6, 0xfe, !PT ;  /* 0x0000000305047212 */ /* 0x000fe400078efe06 */
.L_x_24836:
[----:B------:R-:W-:Y:S05]  /*67c0*/  BSYNC B0 ;  /* 0x0000000000007941 */ /* 0x000fea0003800000 */
.L_x_24835:
[----:B------:R-:W0:Y:S02]  /*67d0*/  F2I.S64.TRUNC R4, R4 ;  /* 0x0000000400047311 */ /* 0x000e24000020d900 */
[----:B0-----:R-:W-:Y:S01]  /*67e0*/  PRMT R24, R4, 0x7610, R24 ;  /* 0x0000761004187816 */ /* 0x001fe20000000018 */
[----:B------:R-:W-:Y:S05]  /*67f0*/  BRA `(.L_x_24816) ;  /* 0x000002a000007947 */ /* 0x000fea0003800000 */
.L_x_24828:
        /* <DEDUP_REMOVED lines=14> */
.L_x_24842:
[----:B------:R-:W-:Y:S05]  /*68e0*/  BSYNC B0 ;  /* 0x0000000000007941 */ /* 0x000fea0003800000 */
.L_x_24841:
[----:B------:R-:W0:Y:S02]  /*68f0*/  F2I.S64.TRUNC R4, R4 ;  /* 0x0000000400047311 */ /* 0x000e24000020d900 */
[----:B0-----:R-:W-:Y:S01]  /*6900*/  PRMT R24, R4, 0x7610, R24 ;  /* 0x0000761004187816 */ /* 0x001fe20000000018 */
[----:B------:R-:W-:Y:S05]  /*6910*/  BRA `(.L_x_24816) ;  /* 0x0000018000007947 */ /* 0x000fea0003800000 */
.L_x_24815:
        /* <DEDUP_REMOVED lines=21> */
.L_x_24840:
[----:B------:R0:W5:Y:S01]  /*6a70*/  LDG.E.U8 R24, [R6.64] ;  /* 0x0000002406187981 */ /* 0x000162000c1e1100 */
[----:B------:R-:W-:Y:S05]  /*6a80*/  BRA `(.L_x_24816) ;  /* 0x0000001000007947 */ /* 0x000fea0003800000 */
.L_x_24839:
[----:B------:R0:W5:Y:S02]  /*6a90*/  LDG.E.U8 R24, [R6.64] ;  /* 0x0000002406187981 */ /* 0x000164000c1e1100 */
.L_x_24816:
        /* <DEDUP_REMOVED lines=16> */
.L_x_24846:
[----:B------:R0:W5:Y:S01]  /*6ba0*/  LDG.E.U8 R17, [R6.64] ;  /* 0x0000002406117981 */ /* 0x000162000c1e1100 */
[----:B------:R-:W-:Y:S05]  /*6bb0*/  BRA `(.L_x_24810) ;  /* 0x00000db000007947 */ /* 0x000fea0003800000 */
.L_x_24845:
        /* <DEDUP_REMOVED lines=8> */
.L_x_24849:
[----:B------:R0:W5:Y:S01]  /*6c40*/  LDG.E.U8 R17, [R6.64] ;  /* 0x0000002406117981 */ /* 0x000162000c1e1100 */
[----:B------:R-:W-:Y:S05]  /*6c50*/  BRA `(.L_x_24810) ;  /* 0x00000d1000007947 */ /* 0x000fea0003800000 */
.L_x_24848:
[----:B------:R0:W5:Y:S01]  /*6c60*/  LDG.E.U16 R17, [R6.64] ;  /* 0x0000002406117981 */ /* 0x000162000c1e1500 */
[----:B------:R-:W-:Y:S05]  /*6c70*/  BRA `(.L_x_24810) ;  /* 0x00000cf000007947 */ /* 0x000fea0003800000 */
.L_x_24844:
        /* <DEDUP_REMOVED lines=10> */
.L_x_24851:
[----:B------:R-:W2:Y:S02]  /*6d20*/  LDG.E.U16 R4, [R6.64] ;  /* 0x0000002406047981 */ /* 0x000ea4000c1e1500 */
[----:B--2---:R-:W-:-:S06]  /*6d30*/  HADD2.F32 R4, -RZ, R4.H0_H0 ;  /* 0x20000004ff047230 */ /* 0x004fcc0000004100 */
[----:B------:R-:W0:Y:S02]  /*6d40*/  F2I.S64.TRUNC R4, R4 ;  /* 0x0000000400047311 */ /* 0x000e24000020d900 */
[----:B0-----:R-:W-:Y:S01]  /*6d50*/  PRMT R17, R4, 0x7610, R17 ;  /* 0x0000761004117816 */ /* 0x001fe20000000011 */
[----:B------:R-:W-:Y:S05]  /*6d60*/  BRA `(.L_x_24810) ;  /* 0x00000c0000007947 */ /* 0x000fea0003800000 */
.L_x_24850:
        /* <DEDUP_REMOVED lines=10> */
.L_x_24853:
[----:B------:R-:W2:Y:S02]  /*6e10*/  LDG.E.U16 R6, [R6.64] ;  /* 0x0000002406067981 */ /* 0x000ea4000c1e1500 */
[----:B--2---:R-:W-:-:S06]  /*6e20*/  HADD2.F32 R4, -RZ, R6.H0_H0 ;  /* 0x20000006ff047230 */ /* 0x004fcc0000004100 */
[----:B------:R-:W0:Y:S02]  /*6e30*/  F2I.S64.TRUNC R4, R4 ;  /* 0x0000000400047311 */ /* 0x000e24000020d900 */
[----:B0-----:R-:W-:Y:S01]  /*6e40*/  PRMT R17, R4, 0x7610, R17 ;  /* 0x0000761004117816 */ /* 0x001fe20000000011 */
[----:B------:R-:W-:Y:S05]  /*6e50*/  BRA `(.L_x_24810) ;  /* 0x00000b1000007947 */ /* 0x000fea0003800000 */
.L_x_24852:
[----:B------:R-:W2:Y:S02]  /*6e60*/  LDG.E.64 R4, [R6.64] ;  /* 0x0000002406047981 */ /* 0x000ea4000c1e1b00 */
[----:B--2---:R-:W0:Y:S02]  /*6e70*/  F2I.S64.F64.TRUNC R4, R4 ;  /* 0x0000000400047311 */ /* 0x004e24000030d900 */
[----:B0-----:R-:W-:Y:S01]  /*6e80*/  PRMT R17, R4, 0x7610, R17 ;  /* 0x0000761004117816 */ /* 0x001fe20000000011 */
[----:B------:R-:W-:Y:S05]  /*6e90*/  BRA `(.L_x_24810) ;  /* 0x00000ad000007947 */ /* 0x000fea0003800000 */
.L_x_24843:
        /* <DEDUP_REMOVED lines=12> */
.L_x_24856:
[----:B------:R-:W2:Y:S02]  /*6f60*/  LDG.E.64 R6, [R6.64] ;  /* 0x0000002406067981 */ /* 0x000ea4000c1e1b00 */
[----:B--2---:R-:W0:Y:S02]  /*6f70*/  F2I.S64.F64.TRUNC R4, R6 ;  /* 0x0000000600047311 */ /* 0x004e24000030d900 */
[----:B0-----:R-:W-:Y:S01]  /*6f80*/  PRMT R17, R4, 0x7610, R17 ;  /* 0x0000761004117816 */ /* 0x001fe20000000011 */
[----:B------:R-:W-:Y:S05]  /*6f90*/  BRA `(.L_x_24810) ;  /* 0x000009d000007947 */ /* 0x000fea0003800000 */
.L_x_24855:
        /* <DEDUP_REMOVED lines=28> */
.L_x_24858:
        /* <DEDUP_REMOVED lines=15> */
.L_x_24857:
[----:B------:R-:W2:Y:S02]  /*7250*/  LDG.E.U16 R4, [R6.64] ;  /* 0x0000002406047981 */ /* 0x000ea4000c1e1500 */
[----:B--2---:R-:W-:-:S06]  /*7260*/  PRMT R4, RZ, 0x5410, R4 ;  /* 0x00005410ff047816 */ /* 0x004fcc0000000004 */
[----:B------:R-:W0:Y:S02]  /*7270*/  F2I.S64.TRUNC R4, R4 ;  /* 0x0000000400047311 */ /* 0x000e24000020d900 */
[----:B0-----:R-:W-:Y:S01]  /*7280*/  PRMT R17, R4, 0x7610, R17 ;  /* 0x0000761004117816 */ /* 0x001fe20000000011 */
[----:B------:R-:W-:Y:S05]  /*7290*/  BRA `(.L_x_24810) ;  /* 0x000006d000007947 */ /* 0x000fea0003800000 */
.L_x_24854:
        /* <DEDUP_REMOVED lines=10> */
.L_x_24861:
        /* <DEDUP_REMOVED lines=21> */
.L_x_24865:
[----:B------:R-:W-:Y:S05]  /*7490*/  BSYNC B1 ;  /* 0x0000000000017941 */ /* 0x000fea0003800000 */
.L_x_24864:
[----:B------:R-:W-:Y:S01]  /*74a0*/  IMAD.SHL.U32 R3, R3, 0x100000, RZ ;  /* 0x0010000003037824 */ /* 0x000fe200078e00ff */
[----:B------:R-:W-:-:S04]  /*74b0*/  LEA R5, R0, 0x3b800000, 0x17 ;  /* 0x3b80000000057811 */ /* 0x000fc800078eb8ff */
[----:B------:R-:W-:Y:S02]  /*74c0*/  LOP3.LUT R4, R5, R3, R6, 0xfe, !PT ;  /* 0x0000000305047212 */ /* 0x000fe400078efe06 */
.L_x_24863:
[----:B------:R-:W-:Y:S05]  /*74d0*/  BSYNC B0 ;  /* 0x0000000000007941 */ /* 0x000fea0003800000 */
.L_x_24862:
[----:B------:R-:W0:Y:S02]  /*74e0*/  F2I.S64.TRUNC R4, R4 ;  /* 0x0000000400047311 */ /* 0x000e24000020d900 */
[----:B0-----:R-:W-:Y:S01]  /*74f0*/  PRMT R17, R4, 0x7610, R17 ;  /* 0x0000761004117816 */ /* 0x001fe20000000011 */
[----:B------:R-:W-:Y:S05]  /*7500*/  BRA `(.L_x_24810) ;  /* 0x0000046000007947 */ /* 0x000fea0003800000 */
.L_x_24860:
        /* <DEDUP_REMOVED lines=21> */
.L_x_24869:
[----:B------:R-:W-:Y:S05]  /*7660*/  BSYNC B1 ;  /* 0x0000000000017941 */ /* 0x000fea0003800000 */
.L_x_24868:
[----:B------:R-:W-:Y:S01]  /*7670*/  IMAD.SHL.U32 R3, R3, 0x200000, RZ ;  /* 0x0020000003037824 */ /* 0x000fe200078e00ff */
[----:B------:R-:W-:-:S04]  /*7680*/  LEA R5, R0, 0x37800000, 0x17 ;  /* 0x3780000000057811 */ /* 0x000fc800078eb8ff */
[----:B------:R-:W-:Y:S02]  /*7690*/  LOP3.LUT R4, R5, R3, R6, 0xfe, !PT ;  /* 0x0000000305047212 */ /* 0x000fe400078efe06 */
.L_x_24867:
[----:B------:R-:W-:Y:S05]  /*76a0*/  BSYNC B0 ;  /* 0x0000000000007941 */ /* 0x000fea0003800000 */
.L_x_24866:
[----:B------:R-:W0:Y:S02]  /*76b0*/  F2I.S64.TRUNC R4, R4 ;  /* 0x0000000400047311 */ /* 0x000e24000020d900 */
[----:B0-----:R-:W-:Y:S01]  /*76c0*/  PRMT R17, R4, 0x7610, R17 ;  /* 0x0000761004117816 */ /* 0x001fe20000000011 */
[----:B------:R-:W-:Y:S05]  /*76d0*/  BRA `(.L_x_24810) ;  /* 0x0000029000007947 */ /* 0x000fea0003800000 */
.L_x_24859:
        /* <DEDUP_REMOVED lines=14> */
.L_x_24873:
[----:B------:R-:W-:Y:S05]  /*77c0*/  BSYNC B0 ;  /* 0x0000000000007941 */ /* 0x000fea0003800000 */
.L_x_24872:
[----:B------:R-:W0:Y:S02]  /*77d0*/  F2I.S64.TRUNC R4, R4 ;  /* 0x0000000400047311 */ /* 0x000e24000020d900 */
[----:B0-----:R-:W-:Y:S01]  /*77e0*/  PRMT R17, R4, 0x7610, R17 ;  /* 0x0000761004117816 */ /* 0x001fe20000000011 */
[----:B------:R-:W-:Y:S05]  /*77f0*/  BRA `(.L_x_24810) ;  /* 0x0000017000007947 */ /* 0x000fea0003800000 */
.L_x_24847:
        /* <DEDUP_REMOVED lines=20> */
.L_x_24871:
[----:B------:R0:W5:Y:S01]  /*7940*/  LDG.E.U8 R17, [R6.64] ;  /* 0x0000002406117981 */ /* 0x000162000c1e1100 */
[----:B------:R-:W-:Y:S05]  /*7950*/  BRA `(.L_x_24810) ;  /* 0x0000001000007947 */ /* 0x000fea0003800000 */
.L_x_24870:
[----:B------:R0:W5:Y:S02]  /*7960*/  LDG.E.U8 R17, [R6.64] ;  /* 0x0000002406117981 */ /* 0x000164000c1e1100 */
.L_x_24810:
[----:B------:R-:W-:Y:S05]  /*7970*/  BSYNC B6 ;  /* 0x0000000000067941 */ /* 0x000fea0003800000 */
.L_x_24809:
        /* <DEDUP_REMOVED lines=28> */
.L_x_24879:
[----:B------:R1:W-:Y:S01]  /*7b40*/  STG.E.U8 [R8.64], R5 ;  /* 0x0000000508007986 */ /* 0x0003e2000c101124 */
[----:B------:R-:W-:Y:S05]  /*7b50*/  BRA `(.L_x_24875) ;  /* 0x00000e9000007947 */ /* 0x000fea0003800000 */
.L_x_24878:
        /* <DEDUP_REMOVED lines=10> */
.L_x_24882:
[----:B------:R-:W-:-:S05]  /*7c00*/  LOP3.LUT R5, R5, 0xff, RZ, 0xc0, !PT ;  /* 0x000000ff05057812 */ /* 0x000fca00078ec0ff */
[----:B------:R1:W-:Y:S01]  /*7c10*/  STG.E [R8.64], R5 ;  /* 0x0000000508007986 */ /* 0x0003e2000c101924 */
[----:B------:R-:W-:Y:S05]  /*7c20*/  BRA `(.L_x_24875) ;  /* 0x00000dc000007947 */ /* 0x000fea0003800000 */
.L_x_24881:
[----:B------:R-:W-:-:S05]  /*7c30*/  LOP3.LUT R3, R5, 0xff, RZ, 0xc0, !PT ;  /* 0x000000ff05037812 */ /* 0x000fca00078ec0ff */
[----:B------:R1:W-:Y:S01]  /*7c40*/  STG.E.U16 [R8.64], R3 ;  /* 0x0000000308007986 */ /* 0x0003e2000c101524 */
[----:B------:R-:W-:Y:S05]  /*7c50*/  BRA `(.L_x_24875) ;  /* 0x00000d9000007947 */ /* 0x000fea0003800000 */
.L_x_24877:
        /* <DEDUP_REMOVED lines=10> */
.L_x_24884:
[----:B------:R-:W-:-:S04]  /*7d00*/  LOP3.LUT R5, R5, 0xff, RZ, 0xc0, !PT ;  /* 0x000000ff05057812 */ /* 0x000fc800078ec0ff */
[----:B------:R-:W1:Y:S02]  /*7d10*/  I2F.U16 R0, R5 ;  /* 0x0000000500007306 */ /* 0x000e640000101000 */
[----:B-1----:R-:W-:-:S05]  /*7d20*/  F2FP.PACK_AB R0, RZ, R0 ;  /* 0x00000000ff00723e */ /* 0x002fca00000000ff */
[----:B------:R1:W-:Y:S01]  /*7d30*/  STG.E.U16 [R8.64], R0 ;  /* 0x0000000008007986 */ /* 0x0003e2000c101524 */
[----:B------:R-:W-:Y:S05]  /*7d40*/  BRA `(.L_x_24875) ;  /* 0x00000ca000007947 */ /* 0x000fea0003800000 */
.L_x_24883:
        /* <DEDUP_REMOVED lines=11> */
.L_x_24886:
[----:B------:R-:W-:-:S06]  /*7e00*/  LOP3.LUT R5, R5, 0xff, RZ, 0xc0, !PT ;  /* 0x000000ff05057812 */ /* 0x000fcc00078ec0ff */
[----:B------:R-:W1:Y:S02]  /*7e10*/  I2F.U16 R5, R5 ;  /* 0x0000000500057306 */ /* 0x000e640000101000 */
[----:B-1----:R-:W-:-:S04]  /*7e20*/  F2FP.PACK_AB R3, RZ, R5 ;  /* 0x00000005ff03723e */ /* 0x002fc800000000ff */
[----:B------:R-:W-:-:S05]  /*7e30*/  PRMT R3, R3, 0x5410, RZ ;  /* 0x0000541003037816 */ /* 0x000fca00000000ff */
[----:B------:R1:W-:Y:S01]  /*7e40*/  STG.E [R8.64], R3 ;  /* 0x0000000308007986 */ /* 0x0003e2000c101924 */
[----:B------:R-:W-:Y:S05]  /*7e50*/  BRA `(.L_x_24875) ;  /* 0x00000b9000007947 */ /* 0x000fea0003800000 */
.L_x_24885:
[----:B------:R-:W-:-:S06]  /*7e60*/  LOP3.LUT R5, R5, 0xff, RZ, 0xc0, !PT ;  /* 0x000000ff05057812 */ /* 0x000fcc00078ec0ff */
[----:B------:R-:W1:Y:S02]  /*7e70*/  I2F.F64.U16 R4, R5 ;  /* 0x0000000500047312 */ /* 0x000e640000101800 */
[----:B-1----:R1:W-:Y:S01]  /*7e80*/  STG.E.64 [R8.64], R4 ;  /* 0x0000000408007986 */ /* 0x0023e2000c101b24 */
[----:B------:R-:W-:Y:S05]  /*7e90*/  BRA `(.L_x_24875) ;  /* 0x00000b5000007947 */ /* 0x000fea0003800000 */
.L_x_24876:
        /* <DEDUP_REMOVED lines=12> */
.L_x_24889:
[----:B------:R-:W-:Y:S01]  /*7f60*/  LOP3.LUT R5, R5, 0xff, RZ, 0xc0, !PT ;  /* 0x000000ff05057812 */ /* 0x000fe200078ec0ff */
[----:B0-----:R-:W-:-:S05]  /*7f70*/  CS2R R6, SRZ ;  /* 0x0000000000067805 */ /* 0x001fca000001ff00 */
[----:B------:R-:W0:Y:S02]  /*7f80*/  I2F.F64.U16 R4, R5 ;  /* 0x0000000500047312 */ /* 0x000e240000101800 */
[----:B0-----:R0:W-:Y:S01]  /*7f90*/  STG.E.128 [R8.64], R4 ;  /* 0x0000000408007986 */ /* 0x0011e2000c101d24 */
[----:B------:R-:W-:Y:S05]  /*7fa0*/  BRA `(.L_x_24875) ;  /* 0x00000a4000007947 */ /* 0x000fea0003800000 */
.L_x_24888:
        /* <DEDUP_REMOVED lines=22> */
.L_x_24893:
[----:B------:R-:W-:Y:S05]  /*8110*/  BSYNC B0 ;  /* 0x0000000000007941 */ /* 0x000fea0003800000 */
.L_x_24892:
[----:B------:R-:W-:-:S05]  /*8120*/  LOP3.LUT R5, R0, R5, RZ, 0xfc, !PT ;  /* 0x0000000500057212 */ /* 0x000fca00078efcff */
[----:B------:R0:W-:Y:S01]  /*8130*/  STG.E.U8 [R8.64], R5 ;  /* 0x0000000508007986 */ /* 0x0001e2000c101124 */
[----:B------:R-:W-:Y:S05]  /*8140*/  BRA `(.L_x_24875) ;  /* 0x000008a000007947 */ /* 0x000fea0003800000 */
.L_x_24891:
        /* <DEDUP_REMOVED lines=14> */
.L_x_24895:
[----:B------:R-:W-:Y:S01]  /*8230*/  IMAD.MOV.U32 R0, RZ, RZ, 0x7f ;  /* 0x0000007fff007424 */ /* 0x000fe200078e00ff */
[----:B------:R-:W-:-:S04]  /*8240*/  ISETP.GT.U32.AND P0, PT, R3, 0x7f800000, PT ;  /* 0x7f8000000300780c */ /* 0x000fc80003f04070 */
[----:B------:R-:W-:-:S04]  /*8250*/  SEL R0, R0, 0x7c, P0 ;  /* 0x0000007c00007807 */ /* 0x000fc80000000000 */
.L_x_24896:
[----:B------:R-:W-:Y:S05]  /*8260*/  BSYNC B0 ;  /* 0x0000000000007941 */ /* 0x000fea0003800000 */
.L_x_24894:
[----:B------:R-:W-:-:S04]  /*8270*/  LOP3.LUT R3, R5, 0x80000000, RZ, 0xc0, !PT ;  /* 0x8000000005037812 */ /* 0x000fc800078ec0ff */
[----:B------:R-:W-:-:S04]  /*8280*/  SHF.R.U32.HI R3, RZ, 0x18, R3 ;  /* 0x00000018ff037819 */ /* 0x000fc80000011603 */
[----:B------:R-:W-:-:S05]  /*8290*/  LOP3.LUT R3, R0, R3, RZ, 0xfc, !PT ;  /* 0x0000000300037212 */ /* 0x000fca00078efcff */
[----:B------:R1:W-:Y:S01]  /*82a0*/  STG.E.U8 [R8.64], R3 ;  /* 0x0000000308007986 */ /* 0x0003e2000c101124 */
[----:B------:R-:W-:Y:S05]  /*82b0*/  BRA `(.L_x_24875) ;  /* 0x0000073000007947 */ /* 0x000fea0003800000 */
.L_x_24890:
[----:B------:R-:W-:-:S04]  /*82c0*/  LOP3.LUT R5, R5, 0xff, RZ, 0xc0, !PT ;  /* 0x000000ff05057812 */ /* 0x000fc800078ec0ff */
[----:B------:R-:W1:Y:S02]  /*82d0*/  I2F.U16 R0, R5 ;  /* 0x0000000500007306 */ /* 0x000e640000101000 */
[----:B-1----:R-:W-:-:S05]  /*82e0*/  F2FP.BF16.PACK_AB R0, RZ, R0 ;  /* 0x00000000ff00723e */ /* 0x002fca00000010ff */
[----:B------:R1:W-:Y:S01]  /*82f0*/  STG.E.U16 [R8.64], R0 ;  /* 0x0000000008007986 */ /* 0x0003e2000c101524 */
[----:B------:R-:W-:Y:S05]  /*8300*/  BRA `(.L_x_24875) ;  /* 0x000006e000007947 */ /* 0x000fea0003800000 */
.L_x_24887:
        /* <DEDUP_REMOVED lines=11> */
.L_x_24899:
        /* <DEDUP_REMOVED lines=18> */
.L_x_24902:
[----:B------:R-:W-:-:S04]  /*84e0*/  LOP3.LUT R3, R5, 0x80000000, RZ, 0xc0, !PT ;  /* 0x8000000005037812 */ /* 0x000fc800078ec0ff */
[----:B------:R-:W-:-:S04]  /*84f0*/  SHF.R.U32.HI R3, RZ, 0x18, R3 ;  /* 0x00000018ff037819 */ /* 0x000fc80000011603 */
[----:B------:R-:W-:-:S04]  /*8500*/  LOP3.LUT R0, R0, R3, RZ, 0xfc, !PT ;  /* 0x0000000300007212 */ /* 0x000fc800078efcff */
[----:B------:R-:W-:Y:S02]  /*8510*/  PRMT R4, R0, 0x7610, R4 ;  /* 0x0000761000047816 */ /* 0x000fe40000000004 */
.L_x_24901:
[----:B------:R-:W-:Y:S05]  /*8520*/  BSYNC B0 ;  /* 0x0000000000007941 */ /* 0x000fea0003800000 */
.L_x_24900:
[----:B------:R1:W-:Y:S01]  /*8530*/  STG.E.U8 [R8.64], R4 ;  /* 0x0000000408007986 */ /* 0x0003e2000c101124 */
[----:B------:R-:W-:Y:S05]  /*8540*/  BRA `(.L_x_24875) ;  /* 0x000004a000007947 */ /* 0x000fea0003800000 */
.L_x_24898:
        /* <DEDUP_REMOVED lines=18> */
.L_x_24905:
[----:B------:R-:W-:-:S04]  /*8670*/  LOP3.LUT R3, R5, 0x80000000, RZ, 0xc0, !PT ;  /* 0x8000000005037812 */ /* 0x000fc800078ec0ff */
[----:B------:R-:W-:-:S04]  /*8680*/  SHF.R.U32.HI R3, RZ, 0x18, R3 ;  /* 0x00000018ff037819 */ /* 0x000fc80000011603 */
[----:B------:R-:W-:-:S04]  /*8690*/  LOP3.LUT R0, R0, R3, RZ, 0xfc, !PT ;  /* 0x0000000300007212 */ /* 0x000fc800078efcff */
[----:B------:R-:W-:Y:S02]  /*86a0*/  PRMT R4, R0, 0x7610, R4 ;  /* 0x0000761000047816 */ /* 0x000fe40000000004 */
.L_x_24904:
[----:B------:R-:W-:Y:S05]  /*86b0*/  BSYNC B0 ;  /* 0x0000000000007941 */ /* 0x000fea0003800000 */
.L_x_24903:
[----:B------:R1:W-:Y:S01]  /*86c0*/  STG.E.U8 [R8.64], R4 ;  /* 0x0000000408007986 */ /* 0x0003e2000c101124 */
[----:B------:R-:W-:Y:S05]  /*86d0*/  BRA `(.L_x_24875) ;  /* 0x0000031000007947 */ /* 0x000fea0003800000 */
.L_x_24897:
        /* <DEDUP_REMOVED lines=23> */
.L_x_24880:
        /* <DEDUP_REMOVED lines=20> */
.L_x_24907:
[----:B------:R-:W-:Y:S01]  /*8990*/  LOP3.LUT R4, R5, 0xff, RZ, 0xc0, !PT ;  /* 0x000000ff05047812 */ /* 0x000fe200078ec0ff */
[----:B------:R-:W-:-:S05]  /*89a0*/  IMAD.MOV.U32 R5, RZ, RZ, RZ ;  /* 0x000000ffff057224 */ /* 0x000fca00078e00ff */
[----:B------:R1:W-:Y:S01]  /*89b0*/  STG.E.64 [R8.64], R4 ;  /* 0x0000000408007986 */ /* 0x0003e2000c101b24 */
[----:B------:R-:W-:Y:S05]  /*89c0*/  BRA `(.L_x_24875) ;  /* 0x0000002000007947 */ /* 0x000fea0003800000 */
.L_x_24906:
[----:B------:R-:W-:-:S05]  /*89d0*/  LOP3.LUT R5, R5, 0xff, RZ, 0xc0, !PT ;  /* 0x000000ff05057812 */ /* 0x000fca00078ec0ff */
[----:B------:R1:W-:Y:S02]  /*89e0*/  STG.E [R8.64], R5 ;  /* 0x0000000508007986 */ /* 0x0003e4000c101924 */
.L_x_24875:
[----:B--2---:R-:W-:Y:S05]  /*89f0*/  BSYNC B6 ;  /* 0x0000000000067941 */ /* 0x004fea0003800000 */
.L_x_24874:
        /* <DEDUP_REMOVED lines=21> */
.L_x_24913:
[----:B------:R0:W-:Y:S01]  /*8b50*/  STG.E.U8 [R8.64], R22 ;  /* 0x0000001608007986 */ /* 0x0001e2000c101124 */
[----:B------:R-:W-:Y:S05]  /*8b60*/  BRA `(.L_x_24915) ;  /* 0x00000e9000007947 */ /* 0x000fea0003800000 */
.L_x_24912:
        /* <DEDUP_REMOVED lines=10> */
.L_x_24917:
[----:B------:R-:W-:-:S05]  /*8c10*/  LOP3.LUT R3, R22, 0xff, RZ, 0xc0, !PT ;  /* 0x000000ff16037812 */ /* 0x000fca00078ec0ff */
[----:B------:R0:W-:Y:S01]  /*8c20*/  STG.E [R8.64], R3 ;  /* 0x0000000308007986 */ /* 0x0001e2000c101924 */
[----:B------:R-:W-:Y:S05]  /*8c30*/  BRA `(.L_x_24915) ;  /* 0x00000dc000007947 */ /* 0x000fea0003800000 */
.L_x_24916:
[----:B------:R-:W-:-:S05]  /*8c40*/  LOP3.LUT R3, R22, 0xff, RZ, 0xc0, !PT ;  /* 0x000000ff16037812 */ /* 0x000fca00078ec0ff */
[----:B------:R0:W-:Y:S01]  /*8c50*/  STG.E.U16 [R8.64], R3 ;  /* 0x0000000308007986 */ /* 0x0001e2000c101524 */
[----:B------:R-:W-:Y:S05]  /*8c60*/  BRA `(.L_x_24915) ;  /* 0x00000d9000007947 */ /* 0x000fea0003800000 */
.L_x_24911:
        /* <DEDUP_REMOVED lines=10> */
.L_x_24919:
[----:B------:R-:W-:-:S04]  /*8d10*/  LOP3.LUT R22, R22, 0xff, RZ, 0xc0, !PT ;  /* 0x000000ff16167812 */ /* 0x000fc800078ec0ff */
[----:B------:R-:W0:Y:S02]  /*8d20*/  I2F.U16 R0, R22 ;  /* 0x0000001600007306 */ /* 0x000e240000101000 */
[----:B0-----:R-:W-:-:S05]  /*8d30*/  F2FP.PACK_AB R0, RZ, R0 ;  /* 0x00000000ff00723e */ /* 0x001fca00000000ff */
[----:B------:R0:W-:Y:S01]  /*8d40*/  STG.E.U16 [R8.64], R0 ;  /* 0x0000000008007986 */ /* 0x0001e2000c101524 */
[----:B------:R-:W-:Y:S05]  /*8d50*/  BRA `(.L_x_24915) ;  /* 0x00000ca000007947 */ /* 0x000fea0003800000 */
.L_x_24918:
        /* <DEDUP_REMOVED lines=11> */
.L_x_24921:
[----:B------:R-:W-:-:S06]  /*8e10*/  LOP3.LUT R22, R22, 0xff, RZ, 0xc0, !PT ;  /* 0x000000ff16167812 */ /* 0x000fcc00078ec0ff */
[----:B------:R-:W0:Y:S02]  /*8e20*/  I2F.U16 R22, R22 ;  /* 0x0000001600167306 */ /* 0x000e240000101000 */
[----:B0-----:R-:W-:-:S04]  /*8e30*/  F2FP.PACK_AB R3, RZ, R22 ;  /* 0x00000016ff03723e */ /* 0x001fc800000000ff */
[----:B------:R-:W-:-:S05]  /*8e40*/  PRMT R3, R3, 0x5410, RZ ;  /* 0x0000541003037816 */ /* 0x000fca00000000ff */
[----:B------:R0:W-:Y:S01]  /*8e50*/  STG.E [R8.64], R3 ;  /* 0x0000000308007986 */ /* 0x0001e2000c101924 */
[----:B------:R-:W-:Y:S05]  /*8e60*/  BRA `(.L_x_24915) ;  /* 0x00000b9000007947 */ /* 0x000fea0003800000 */
.L_x_24920:
[----:B------:R-:W-:-:S06]  /*8e70*/  LOP3.LUT R4, R22, 0xff, RZ, 0xc0, !PT ;  /* 0x000000ff16047812 */ /* 0x000fcc00078ec0ff */
[----:B------:R-:W0:Y:S02]  /*8e80*/  I2F.F64.U16 R4, R4 ;  /* 0x0000000400047312 */ /* 0x000e240000101800 */
[----:B0-----:R0:W-:Y:S01]  /*8e90*/  STG.E.64 [R8.64], R4 ;  /* 0x0000000408007986 */ /* 0x0011e2000c101b24 */
[----:B------:R-:W-:Y:S05]  /*8ea0*/  BRA `(.L_x_24915) ;  /* 0x00000b5000007947 */ /* 0x000fea0003800000 */
.L_x_24910:
        /* <DEDUP_REMOVED lines=12> */
.L_x_24924:
[----:B------:R-:W-:Y:S01]  /*8f70*/  LOP3.LUT R4, R22, 0xff, RZ, 0xc0, !PT ;  /* 0x000000ff16047812 */ /* 0x000fe200078ec0ff */
[----:B------:R-:W-:-:S05]  /*8f80*/  CS2R R6, SRZ ;  /* 0x0000000000067805 */ /* 0x000fca000001ff00 */
[----:B------:R-:W0:Y:S02]  /*8f90*/  I2F.F64.U16 R4, R4 ;  /* 0x0000000400047312 */ /* 0x000e240000101800 */
[----:B0-----:R0:W-:Y:S01]  /*8fa0*/  STG.E.128 [R8.64], R4 ;  /* 0x0000000408007986 */ /* 0x0011e2000c101d24 */
[----:B------:R-:W-:Y:S05]  /*8fb0*/  BRA `(.L_x_24915) ;  /* 0x00000a4000007947 */ /* 0x000fea0003800000 */
.L_x_24923:
        /* <DEDUP_REMOVED lines=22> */
.L_x_24928:
[----:B------:R-:W-:Y:S05]  /*9120*/  BSYNC B0 ;  /* 0x0000000000007941 */ /* 0x000fea0003800000 */
.L_x_24927:
[----:B------:R-:W-:-:S05]  /*9130*/  LOP3.LUT R5, R0, R5, RZ, 0xfc, !PT ;  /* 0x0000000500057212 */ /* 0x000fca00078efcff */
[----:B------:R0:W-:Y:S01]  /*9140*/  STG.E.U8 [R8.64], R5 ;  /* 0x0000000508007986 */ /* 0x0001e2000c101124 */
[----:B------:R-:W-:Y:S05]  /*9150*/  BRA `(.L_x_24915) ;  /* 0x000008a000007947 */ /* 0x000fea0003800000 */
.L_x_24926:
        /* <DEDUP_REMOVED lines=14> */
.L_x_24930:
[----:B------:R-:W-:Y:S01]  /*9240*/  IMAD.MOV.U32 R0, RZ, RZ, 0x7f ;  /* 0x0000007fff007424 */ /* 0x000fe200078e00ff */
[----:B------:R-:W-:-:S04]  /*9250*/  ISETP.GT.U32.AND P0, PT, R3, 0x7f800000, PT ;  /* 0x7f8000000300780c */ /* 0x000fc80003f04070 */
[----:B------:R-:W-:-:S04]  /*9260*/  SEL R0, R0, 0x7c, P0 ;  /* 0x0000007c00007807 */ /* 0x000fc80000000000 */
.L_x_24931:
[----:B------:R-:W-:Y:S05]  /*9270*/  BSYNC B0 ;  /* 0x0000000000007941 */ /* 0x000fea0003800000 */
.L_x_24929:
[----:B------:R-:W-:-:S04]  /*9280*/  LOP3.LUT R3, R5, 0x80000000, RZ, 0xc0, !PT ;  /* 0x8000000005037812 */ /* 0x000fc800078ec0ff */
[----:B------:R-:W-:-:S04]  /*9290*/  SHF.R.U32.HI R3, RZ, 0x18, R3 ;  /* 0x00000018ff037819 */ /* 0x000fc80000011603 */
[----:B------:R-:W-:-:S05]  /*92a0*/  LOP3.LUT R3, R0, R3, RZ, 0xfc, !PT ;  /* 0x0000000300037212 */ /* 0x000fca00078efcff */
[----:B------:R0:W-:Y:S01]  /*92b0*/  STG.E.U8 [R8.64], R3 ;  /* 0x0000000308007986 */ /* 0x0001e2000c101124 */
[----:B------:R-:W-:Y:S05]  /*92c0*/  BRA `(.L_x_24915) ;  /* 0x0000073000007947 */ /* 0x000fea0003800000 */
.L_x_24925:
[----:B------:R-:W-:-:S04]  /*92d0*/  LOP3.LUT R22, R22, 0xff, RZ, 0xc0, !PT ;  /* 0x000000ff16167812 */ /* 0x000fc800078ec0ff */
[----:B------:R-:W0:Y:S02]  /*92e0*/  I2F.U16 R0, R22 ;  /* 0x0000001600007306 */ /* 0x000e240000101000 */
[----:B0-----:R-:W-:-:S05]  /*92f0*/  F2FP.BF16.PACK_AB R0, RZ, R0 ;  /* 0x00000000ff00723e */ /* 0x001fca00000010ff */
[----:B------:R0:W-:Y:S01]  /*9300*/  STG.E.U16 [R8.64], R0 ;  /* 0x0000000008007986 */ /* 0x0001e2000c101524 */
[----:B------:R-:W-:Y:S05]  /*9310*/  BRA `(.L_x_24915) ;  /* 0x000006e000007947 */ /* 0x000fea0003800000 */
.L_x_24922:
        /* <DEDUP_REMOVED lines=11> */
.L_x_24934:
        /* <DEDUP_REMOVED lines=18> */
.L_x_24937:
[----:B------:R-:W-:-:S04]  /*94f0*/  LOP3.LUT R3, R5, 0x80000000, RZ, 0xc0, !PT ;  /* 0x8000000005037812 */ /* 0x000fc800078ec0ff */
[----:B------:R-:W-:-:S04]  /*9500*/  SHF.R.U32.HI R3, RZ, 0x18, R3 ;  /* 0x00000018ff037819 */ /* 0x000fc80000011603 */
[----:B------:R-:W-:-:S04]  /*9510*/  LOP3.LUT R0, R0, R3, RZ, 0xfc, !PT ;  /* 0x0000000300007212 */ /* 0x000fc800078efcff */
[----:B------:R-:W-:Y:S02]  /*9520*/  PRMT R4, R0, 0x7610, R4 ;  /* 0x0000761000047816 */ /* 0x000fe40000000004 */
.L_x_24936:
[----:B------:R-:W-:Y:S05]  /*9530*/  BSYNC B0 ;  /* 0x0000000000007941 */ /* 0x000fea0003800000 */
.L_x_24935:
[----:B------:R0:W-:Y:S01]  /*9540*/  STG.E.U8 [R8.64], R4 ;  /* 0x0000000408007986 */ /* 0x0001e2000c101124 */
[----:B------:R-:W-:Y:S05]  /*9550*/  BRA `(.L_x_24915) ;  /* 0x000004a000007947 */ /* 0x000fea0003800000 */
.L_x_24933:
        /* <DEDUP_REMOVED lines=18> */
.L_x_24940:
[----:B------:R-:W-:-:S04]  /*9680*/  LOP3.LUT R3, R5, 0x80000000, RZ, 0xc0, !PT ;  /* 0x8000000005037812 */ /* 0x000fc800078ec0ff */
[----:B------:R-:W-:-:S04]  /*9690*/  SHF.R.U32.HI R3, RZ, 0x18, R3 ;  /* 0x00000018ff037819 */ /* 0x000fc80000011603 */
[----:B------:R-:W-:-:S04]  /*96a0*/  LOP3.LUT R0, R0, R3, RZ, 0xfc, !PT ;  /* 0x0000000300007212 */ /* 0x000fc800078efcff */
[----:B------:R-:W-:Y:S02]  /*96b0*/  PRMT R4, R0, 0x7610, R4 ;  /* 0x0000761000047816 */ /* 0x000fe40000000004 */
.L_x_24939:
[----:B------:R-:W-:Y:S05]  /*96c0*/  BSYNC B0 ;  /* 0x0000000000007941 */ /* 0x000fea0003800000 */
.L_x_24938:
[----:B------:R0:W-:Y:S01]  /*96d0*/  STG.E.U8 [R8.64], R4 ;  /* 0x0000000408007986 */ /* 0x0001e2000c101124 */
[----:B------:R-:W-:Y:S05]  /*96e0*/  BRA `(.L_x_24915) ;  /* 0x0000031000007947 */ /* 0x000fea0003800000 */
.L_x_24932:
        /* <DEDUP_REMOVED lines=23> */
.L_x_24914:
        /* <DEDUP_REMOVED lines=20> */
.L_x_24942:
[----:B------:R-:W-:Y:S01]  /*99a0*/  LOP3.LUT R4, R22, 0xff, RZ, 0xc0, !PT ;  /* 0x000000ff16047812 */ /* 0x000fe200078ec0ff */
[----:B------:R-:W-:-:S05]  /*99b0*/  IMAD.MOV.U32 R5, RZ, RZ, RZ ;  /* 0x000000ffff057224 */ /* 0x000fca00078e00ff */
[----:B------:R0:W-:Y:S01]  /*99c0*/  STG.E.64 [R8.64], R4 ;  /* 0x0000000408007986 */ /* 0x0001e2000c101b24 */
[----:B------:R-:W-:Y:S05]  /*99d0*/  BRA `(.L_x_24915) ;  /* 0x0000002000007947 */ /* 0x000fea0003800000 */
.L_x_24941:
[----:B------:R-:W-:-:S05]  /*99e0*/  LOP3.LUT R3, R22, 0xff, RZ, 0xc0, !PT ;  /* 0x000000ff16037812 */ /* 0x000fca00078ec0ff */
[----:B------:R0:W-:Y:S02]  /*99f0*/  STG.E [R8.64], R3 ;  /* 0x0000000308007986 */ /* 0x0001e4000c101924 */
.L_x_24915:
        /* <DEDUP_REMOVED lines=21> */
.L_x_24946:
[----:B------:R0:W-:Y:S01]  /*9b50*/  STG.E.U8 [R8.64], R19 ;  /* 0x0000001308007986 */ /* 0x0001e2000c101124 */
[----:B------:R-:W-:Y:S05]  /*9b60*/  BRA `(.L_x_24948) ;  /* 0x00000e9000007947 */ /* 0x000fea0003800000 */
.L_x_24945:
        /* <DEDUP_REMOVED lines=10> */
.L_x_24950:
[----:B------:R-:W-:-:S05]  /*9c10*/  LOP3.LUT R19, R19, 0xff, RZ, 0xc0, !PT ;  /* 0x000000ff13137812 */ /* 0x000fca00078ec0ff */
[----:B------:R0:W-:Y:S01]  /*9c20*/  STG.E [R8.64], R19 ;  /* 0x0000001308007986 */ /* 0x0001e2000c101924 */
[----:B------:R-:W-:Y:S05]  /*9c30*/  BRA `(.L_x_24948) ;  /* 0x00000dc000007947 */ /* 0x000fea0003800000 */
.L_x_24949:
[----:B------:R-:W-:-:S05]  /*9c40*/  LOP3.LUT R19, R19, 0xff, RZ, 0xc0, !PT ;  /* 0x000000ff13137812 */ /* 0x000fca00078ec0ff */
[----:B------:R0:W-:Y:S01]  /*9c50*/  STG.E.U16 [R8.64], R19 ;  /* 0x0000001308007986 */ /* 0x0001e2000c101524 */
[----:B------:R-:W-:Y:S05]  /*9c60*/  BRA `(.L_x_24948) ;  /* 0x00000d9000007947 */ /* 0x000fea0003800000 */
.L_x_24944:
        /* <DEDUP_REMOVED lines=10> */
.L_x_24952:
[----:B------:R-:W-:-:S04]  /*9d10*/  LOP3.LUT R19, R19, 0xff, RZ, 0xc0, !PT ;  /* 0x000000ff13137812 */ /* 0x000fc800078ec0ff */
[----:B------:R-:W0:Y:S02]  /*9d20*/  I2F.U16 R0, R19 ;  /* 0x0000001300007306 */ /* 0x000e240000101000 */
[----:B0-----:R-:W-:-:S05]  /*9d30*/  F2FP.PACK_AB R0, RZ, R0 ;  /* 0x00000000ff00723e */ /* 0x001fca00000000ff */
[----:B------:R0:W-:Y:S01]  /*9d40*/  STG.E.U16 [R8.64], R0 ;  /* 0x0000000008007986 */ /* 0x0001e2000c101524 */
[----:B------:R-:W-:Y:S05]  /*9d50*/  BRA `(.L_x_24948) ;  /* 0x00000ca000007947 */ /* 0x000fea0003800000 */
.L_x_24951:
        /* <DEDUP_REMOVED lines=11> */
.L_x_24954:
[----:B------:R-:W-:-:S06]  /*9e10*/  LOP3.LUT R19, R19, 0xff, RZ, 0xc0, !PT ;  /* 0x000000ff13137812 */ /* 0x000fcc00078ec0ff */
[----:B------:R-:W0:Y:S02]  /*9e20*/  I2F.U16 R19, R19 ;  /* 0x0000001300137306 */ /* 0x000e240000101000 */
[----:B0-----:R-:W-:-:S04]  /*9e30*/  F2FP.PACK_AB R3, RZ, R19 ;  /* 0x00000013ff03723e */ /* 0x001fc800000000ff */
[----:B------:R-:W-:-:S05]  /*9e40*/  PRMT R3, R3, 0x5410, RZ ;  /* 0x0000541003037816 */ /* 0x000fca00000000ff */
[----:B------:R0:W-:Y:S01]  /*9e50*/  STG.E [R8.64], R3 ;  /* 0x0000000308007986 */ /* 0x0001e2000c101924 */
[----:B------:R-:W-:Y:S05]  /*9e60*/  BRA `(.L_x_24948) ;  /* 0x00000b9000007947 */ /* 0x000fea0003800000 */
.L_x_24953:
[----:B------:R-:W-:-:S06]  /*9e70*/  LOP3.LUT R4, R19, 0xff, RZ, 0xc0, !PT ;  /* 0x000000ff13047812 */ /* 0x000fcc00078ec0ff */
[----:B------:R-:W0:Y:S02]  /*9e80*/  I2F.F64.U16 R4, R4 ;  /* 0x0000000400047312 */ /* 0x000e240000101800 */
[----:B0-----:R0:W-:Y:S01]  /*9e90*/  STG.E.64 [R8.64], R4 ;  /* 0x0000000408007986 */ /* 0x0011e2000c101b24 */
[----:B------:R-:W-:Y:S05]  /*9ea0*/  BRA `(.L_x_24948) ;  /* 0x00000b5000007947 */ /* 0x000fea0003800000 */
.L_x_24943:
        /* <DEDUP_REMOVED lines=12> */
.L_x_24957:
[----:B------:R-:W-:Y:S01]  /*9f70*/  LOP3.LUT R4, R19, 0xff, RZ, 0xc0, !PT ;  /* 0x000000ff13047812 */ /* 0x000fe200078ec0ff */
[----:B------:R-:W-:-:S05]  /*9f80*/  CS2R R6, SRZ ;  /* 0x0000000000067805 */ /* 0x000fca000001ff00 */
[----:B------:R-:W0:Y:S02]  /*9f90*/  I2F.F64.U16 R4, R4 ;  /* 0x0000000400047312 */ /* 0x000e240000101800 */
[----:B0-----:R0:W-:Y:S01]  /*9fa0*/  STG.E.128 [R8.64], R4 ;  /* 0x0000000408007986 */ /* 0x0011e2000c101d24 */
[----:B------:R-:W-:Y:S05]  /*9fb0*/  BRA `(.L_x_24948) ;  /* 0x00000a4000007947 */ /* 0x000fea0003800000 */
.L_x_24956:
        /* <DEDUP_REMOVED lines=22> */
.L_x_24961:
[----:B------:R-:W-:Y:S05]  /*a120*/  BSYNC B0 ;  /* 0x0000000000007941 */ /* 0x000fea0003800000 */
.L_x_24960:
[----:B------:R-:W-:-:S05]  /*a130*/  LOP3.LUT R5, R0, R5, RZ, 0xfc, !PT ;  /* 0x0000000500057212 */ /* 0x000fca00078efcff */
[----:B------:R0:W-:Y:S01]  /*a140*/  STG.E.U8 [R8.64], R5 ;  /* 0x0000000508007986 */ /* 0x0001e2000c101124 */
[----:B------:R-:W-:Y:S05]  /*a150*/  BRA `(.L_x_24948) ;  /* 0x000008a000007947 */ /* 0x000fea0003800000 */
.L_x_24959:
        /* <DEDUP_REMOVED lines=14> */
.L_x_24963:
[----:B------:R-:W-:Y:S01]  /*a240*/  IMAD.MOV.U32 R0, RZ, RZ, 0x7f ;  /* 0x0000007fff007424 */ /* 0x000fe200078e00ff */
[----:B------:R-:W-:-:S04]  /*a250*/  ISETP.GT.U32.AND P0, PT, R3, 0x7f800000, PT ;  /* 0x7f8000000300780c */ /* 0x000fc80003f04070 */
[----:B------:R-:W-:-:S04]  /*a260*/  SEL R0, R0, 0x7c, P0 ;  /* 0x0000007c00007807 */ /* 0x000fc80000000000 */
.L_x_24964:
[----:B------:R-:W-:Y:S05]  /*a270*/  BSYNC B0 ;  /* 0x0000000000007941 */ /* 0x000fea0003800000 */
.L_x_24962:
[----:B------:R-:W-:-:S04]  /*a280*/  LOP3.LUT R3, R19, 0x80000000, RZ, 0xc0, !PT ;  /* 0x8000000013037812 */ /* 0x000fc800078ec0ff */
[----:B------:R-:W-:-:S04]  /*a290*/  SHF.R.U32.HI R3, RZ, 0x18, R3 ;  /* 0x00000018ff037819 */ /* 0x000fc80000011603 */
[----:B------:R-:W-:-:S05]  /*a2a0*/  LOP3.LUT R3, R0, R3, RZ, 0xfc, !PT ;  /* 0x0000000300037212 */ /* 0x000fca00078efcff */
[----:B------:R0:W-:Y:S01]  /*a2b0*/  STG.E.U8 [R8.64], R3 ;  /* 0x0000000308007986 */ /* 0x0001e2000c101124 */
[----:B------:R-:W-:Y:S05]  /*a2c0*/  BRA `(.L_x_24948) ;  /* 0x0000073000007947 */ /* 0x000fea0003800000 */
.L_x_24958:
[----:B------:R-:W-:-:S04]  /*a2d0*/  LOP3.LUT R19, R19, 0xff, RZ, 0xc0, !PT ;  /* 0x000000ff13137812 */ /* 0x000fc800078ec0ff */
[----:B------:R-:W0:Y:S02]  /*a2e0*/  I2F.U16 R0, R19 ;  /* 0x0000001300007306 */ /* 0x000e240000101000 */
[----:B0-----:R-:W-:-:S05]  /*a2f0*/  F2FP.BF16.PACK_AB R0, RZ, R0 ;  /* 0x00000000ff00723e */ /* 0x001fca00000010ff */
[----:B------:R0:W-:Y:S01]  /*a300*/  STG.E.U16 [R8.64], R0 ;  /* 0x0000000008007986 */ /* 0x0001e2000c101524 */
[----:B------:R-:W-:Y:S05]  /*a310*/  BRA `(.L_x_24948) ;  /* 0x000006e000007947 */ /* 0x000fea0003800000 */
.L_x_24955:
        /* <DEDUP_REMOVED lines=11> */
.L_x_24967:
        /* <DEDUP_REMOVED lines=18> */
.L_x_24970:
[----:B------:R-:W-:-:S04]  /*a4f0*/  LOP3.LUT R3, R19, 0x80000000, RZ, 0xc0, !PT ;  /* 0x8000000013037812 */ /* 0x000fc800078ec0ff */
[----:B------:R-:W-:-:S04]  /*a500*/  SHF.R.U32.HI R3, RZ, 0x18, R3 ;  /* 0x00000018ff037819 */ /* 0x000fc80000011603 */
[----:B------:R-:W-:-:S04]  /*a510*/  LOP3.LUT R0, R0, R3, RZ, 0xfc, !PT ;  /* 0x0000000300007212 */ /* 0x000fc800078efcff */
[----:B------:R-:W-:Y:S02]  /*a520*/  PRMT R4, R0, 0x7610, R4 ;  /* 0x0000761000047816 */ /* 0x000fe40000000004 */
.L_x_24969:
[----:B------:R-:W-:Y:S05]  /*a530*/  BSYNC B0 ;  /* 0x0000000000007941 */ /* 0x000fea0003800000 */
.L_x_24968:
[----:B------:R0:W-:Y:S01]  /*a540*/  STG.E.U8 [R8.64], R4 ;  /* 0x0000000408007986 */ /* 0x0001e2000c101124 */
[----:B------:R-:W-:Y:S05]  /*a550*/  BRA `(.L_x_24948) ;  /* 0x000004a000007947 */ /* 0x000fea0003800000 */
.L_x_24966:
        /* <DEDUP_REMOVED lines=18> */
.L_x_24973:
[----:B------:R-:W-:-:S04]  /*a680*/  LOP3.LUT R3, R19, 0x80000000, RZ, 0xc0, !PT ;  /* 0x8000000013037812 */ /* 0x000fc800078ec0ff */
[----:B------:R-:W-:-:S04]  /*a690*/  SHF.R.U32.HI R3, RZ, 0x18, R3 ;  /* 0x00000018ff037819 */ /* 0x000fc80000011603 */
[----:B------:R-:W-:-:S04]  /*a6a0*/  LOP3.LUT R0, R0, R3, RZ, 0xfc, !PT ;  /* 0x0000000300007212 */ /* 0x000fc800078efcff */
[----:B------:R-:W-:Y:S02]  /*a6b0*/  PRMT R4, R0, 0x7610, R4 ;  /* 0x0000761000047816 */ /* 0x000fe40000000004 */
.L_x_24972:
[----:B------:R-:W-:Y:S05]  /*a6c0*/  BSYNC B0 ;  /* 0x0000000000007941 */ /* 0x000fea0003800000 */
.L_x_24971:
[----:B------:R0:W-:Y:S01]  /*a6d0*/  STG.E.U8 [R8.64], R4 ;  /* 0x0000000408007986 */ /* 0x0001e2000c101124 */
[----:B------:R-:W-:Y:S05]  /*a6e0*/  BRA `(.L_x_24948) ;  /* 0x0000031000007947 */ /* 0x000fea0003800000 */
.L_x_24965:
        /* <DEDUP_REMOVED lines=23> */
.L_x_24947:
        /* <DEDUP_REMOVED lines=20> */
.L_x_24975:
[----:B------:R-:W-:Y:S01]  /*a9a0*/  LOP3.LUT R4, R19, 0xff, RZ, 0xc0, !PT ;  /* 0x000000ff13047812 */ /* 0x000fe200078ec0ff */
[----:B------:R-:W-:-:S05]  /*a9b0*/  IMAD.MOV.U32 R5, RZ, RZ, RZ ;  /* 0x000000ffff057224 */ /* 0x000fca00078e00ff */
[----:B------:R0:W-:Y:S01]  /*a9c0*/  STG.E.64 [R8.64], R4 ;  /* 0x0000000408007986 */ /* 0x0001e2000c101b24 */
[----:B------:R-:W-:Y:S05]  /*a9d0*/  BRA `(.L_x_24948) ;  /* 0x0000002000007947 */ /* 0x000fea0003800000 */
.L_x_24974:
[----:B------:R-:W-:-:S05]  /*a9e0*/  LOP3.LUT R19, R19, 0xff, RZ, 0xc0, !PT ;  /* 0x000000ff13137812 */ /* 0x000fca00078ec0ff */
[----:B------:R0:W-:Y:S02]  /*a9f0*/  STG.E [R8.64], R19 ;  /* 0x0000001308007986 */ /* 0x0001e4000c101924 */
.L_x_24948:
[----:B------:R-:W-:Y:S02]  /*aa00*/  IADD3 R23, R23, 0x80, RZ ;  /* 0x0000008017177810 */ /* 0x000fe40007ffe0ff */
.L_x_24909:
[----:B------:R-:W-:Y:S05]  /*aa10*/  BSYNC B6 ;  /* 0x0000000000067941 */ /* 0x000fea0003800000 */
.L_x_24908:
        /* <DEDUP_REMOVED lines=19> */
.L_x_24979:
[----:B------:R-:W-:Y:S01]  /*ab50*/  STG.E.U8 [R2.64], R17 ;  /* 0x0000001102007986 */ /* 0x000fe2000c101124 */
[----:B------:R-:W-:Y:S05]  /*ab60*/  EXIT ;  /* 0x000000000000794d */ /* 0x000fea0003800000 */
.L_x_24978:
        /* <DEDUP_REMOVED lines=10> */
.L_x_24982:
[----:B------:R-:W-:-:S05]  /*ac10*/  LOP3.LUT R17, R17, 0xff, RZ, 0xc0, !PT ;  /* 0x000000ff11117812 */ /* 0x000fca00078ec0ff */
[----:B------:R-:W-:Y:S01]  /*ac20*/  STG.E [R2.64], R17 ;  /* 0x0000001102007986 */ /* 0x000fe2000c101924 */
[----:B------:R-:W-:Y:S05]  /*ac30*/  EXIT ;  /* 0x000000000000794d */ /* 0x000fea0003800000 */
.L_x_24981:
[----:B------:R-:W-:-:S05]  /*ac40*/  LOP3.LUT R17, R17, 0xff, RZ, 0xc0, !PT ;  /* 0x000000ff11117812 */ /* 0x000fca00078ec0ff */
[----:B------:R-:W-:Y:S01]  /*ac50*/  STG.E.U16 [R2.64], R17 ;  /* 0x0000001102007986 */ /* 0x000fe2000c101524 */
[----:B------:R-:W-:Y:S05]  /*ac60*/  EXIT ;  /* 0x000000000000794d */ /* 0x000fea0003800000 */
.L_x_24977:
        /* <DEDUP_REMOVED lines=10> */
.L_x_24984:
[----:B------:R-:W-:-:S04]  /*ad10*/  LOP3.LUT R17, R17, 0xff, RZ, 0xc0, !PT ;  /* 0x000000ff11117812 */ /* 0x000fc800078ec0ff */
[----:B------:R-:W0:Y:S02]  /*ad20*/  I2F.U16 R0, R17 ;  /* 0x0000001100007306 */ /* 0x000e240000101000 */
[----:B0-----:R-:W-:-:S05]  /*ad30*/  F2FP.PACK_AB R0, RZ, R0 ;  /* 0x00000000ff00723e */ /* 0x001fca00000000ff */
[----:B------:R-:W-:Y:S01]  /*ad40*/  STG.E.U16 [R2.64], R0 ;  /* 0x0000000002007986 */ /* 0x000fe2000c101524 */
[----:B------:R-:W-:Y:S05]  /*ad50*/  EXIT ;  /* 0x000000000000794d */ /* 0x000fea0003800000 */
.L_x_24983:
        /* <DEDUP_REMOVED lines=11> */
.L_x_24986:
[----:B------:R-:W-:-:S06]  /*ae10*/  LOP3.LUT R17, R17, 0xff, RZ, 0xc0, !PT ;  /* 0x000000ff11117812 */ /* 0x000fcc00078ec0ff */
[----:B------:R-:W0:Y:S02]  /*ae20*/  I2F.U16 R17, R17 ;  /* 0x0000001100117306 */ /* 0x000e240000101000 */
[----:B0-----:R-:W-:-:S04]  /*ae30*/  F2FP.PACK_AB R5, RZ, R17 ;  /* 0x00000011ff05723e */ /* 0x001fc800000000ff */
[----:B------:R-:W-:-:S05]  /*ae40*/  PRMT R5, R5, 0x5410, RZ ;  /* 0x0000541005057816 */ /* 0x000fca00000000ff */
[----:B------:R-:W-:Y:S01]  /*ae50*/  STG.E [R2.64], R5 ;  /* 0x0000000502007986 */ /* 0x000fe2000c101924 */
[----:B------:R-:W-:Y:S05]  /*ae60*/  EXIT ;  /* 0x000000000000794d */ /* 0x000fea0003800000 */
.L_x_24985:
[----:B------:R-:W-:-:S06]  /*ae70*/  LOP3.LUT R4, R17, 0xff, RZ, 0xc0, !PT ;  /* 0x000000ff11047812 */ /* 0x000fcc00078ec0ff */
[----:B------:R-:W0:Y:S02]  /*ae80*/  I2F.F64.U16 R4, R4 ;  /* 0x0000000400047312 */ /* 0x000e240000101800 */
[----:B0-----:R-:W-:Y:S01]  /*ae90*/  STG.E.64 [R2.64], R4 ;  /* 0x0000000402007986 */ /* 0x001fe2000c101b24 */
[----:B------:R-:W-:Y:S05]  /*aea0*/  EXIT ;  /* 0x000000000000794d */ /* 0x000fea0003800000 */
.L_x_24976:
        /* <DEDUP_REMOVED lines=12> */
.L_x_24989:
[----:B------:R-:W-:Y:S01]  /*af70*/  LOP3.LUT R4, R17, 0xff, RZ, 0xc0, !PT ;  /* 0x000000ff11047812 */ /* 0x000fe200078ec0ff */
[----:B------:R-:W-:-:S05]  /*af80*/  CS2R R6, SRZ ;  /* 0x0000000000067805 */ /* 0x000fca000001ff00 */
[----:B------:R-:W0:Y:S02]  /*af90*/  I2F.F64.U16 R4, R4 ;  /* 0x0000000400047312 */ /* 0x000e240000101800 */
[----:B0-----:R-:W-:Y:S01]  /*afa0*/  STG.E.128 [R2.64], R4 ;  /* 0x0000000402007986 */ /* 0x001fe2000c101d24 */
[----:B------:R-:W-:Y:S05]  /*afb0*/  EXIT ;  /* 0x000000000000794d */ /* 0x000fea0003800000 */
.L_x_24988:
        /* <DEDUP_REMOVED lines=22> */
.L_x_24993:
[----:B------:R-:W-:Y:S05]  /*b120*/  BSYNC B0 ;  /* 0x0000000000007941 */ /* 0x000fea0003800000 */
.L_x_24992:
[----:B------:R-:W-:-:S05]  /*b130*/  LOP3.LUT R5, R0, R5, RZ, 0xfc, !PT ;  /* 0x0000000500057212 */ /* 0x000fca00078efcff */
[----:B------:R-:W-:Y:S01]  /*b140*/  STG.E.U8 [R2.64], R5 ;  /* 0x0000000502007986 */ /* 0x000fe2000c101124 */
[----:B------:R-:W-:Y:S05]  /*b150*/  EXIT ;  /* 0x000000000000794d */ /* 0x000fea0003800000 */
.L_x_24991:
        /* <DEDUP_REMOVED lines=14> */
.L_x_24995:
[----:B------:R-:W-:Y:S01]  /*b240*/  IMAD.MOV.U32 R0, RZ, RZ, 0x7f ;  /* 0x0000007fff007424 */ /* 0x000fe200078e00ff */
[----:B------:R-:W-:-:S04]  /*b250*/  ISETP.GT.U32.AND P0, PT, R4, 0x7f800000, PT ;  /* 0x7f8000000400780c */ /* 0x000fc80003f04070 */
[----:B------:R-:W-:-:S04]  /*b260*/  SEL R0, R0, 0x7c, P0 ;  /* 0x0000007c00007807 */ /* 0x000fc80000000000 */
.L_x_24996:
[----:B------:R-:W-:Y:S05]  /*b270*/  BSYNC B0 ;  /* 0x0000000000007941 */ /* 0x000fea0003800000 */
.L_x_24994:
[----:B------:R-:W-:-:S04]  /*b280*/  LOP3.LUT R4, R17, 0x80000000, RZ, 0xc0, !PT ;  /* 0x8000000011047812 */ /* 0x000fc800078ec0ff */
[----:B------:R-:W-:-:S04]  /*b290*/  SHF.R.U32.HI R5, RZ, 0x18, R4 ;  /* 0x00000018ff057819 */ /* 0x000fc80000011604 */
[----:B------:R-:W-:-:S05]  /*b2a0*/  LOP3.LUT R5, R0, R5, RZ, 0xfc, !PT ;  /* 0x0000000500057212 */ /* 0x000fca00078efcff */
[----:B------:R-:W-:Y:S01]  /*b2b0*/  STG.E.U8 [R2.64], R5 ;  /* 0x0000000502007986 */ /* 0x000fe2000c101124 */
[----:B------:R-:W-:Y:S05]  /*b2c0*/  EXIT ;  /* 0x000000000000794d */ /* 0x000fea0003800000 */
.L_x_24990:
[----:B------:R-:W-:-:S04]  /*b2d0*/  LOP3.LUT R17, R17, 0xff, RZ, 0xc0, !PT ;  /* 0x000000ff11117812 */ /* 0x000fc800078ec0ff */
[----:B------:R-:W0:Y:S02]  /*b2e0*/  I2F.U16 R0, R17 ;  /* 0x0000001100007306 */ /* 0x000e240000101000 */
[----:B0-----:R-:W-:-:S05]  /*b2f0*/  F2FP.BF16.PACK_AB R0, RZ, R0 ;  /* 0x00000000ff00723e */ /* 0x001fca00000010ff */
[----:B------:R-:W-:Y:S01]  /*b300*/  STG.E.U16 [R2.64], R0 ;  /* 0x0000000002007986 */ /* 0x000fe2000c101524 */
[----:B------:R-:W-:Y:S05]  /*b310*/  EXIT ;  /* 0x000000000000794d */ /* 0x000fea0003800000 */
.L_x_24987:
        /* <DEDUP_REMOVED lines=11> */
.L_x_24999:
        /* <DEDUP_REMOVED lines=18> */
.L_x_25002:
[----:B------:R-:W-:-:S04]  /*b4f0*/  LOP3.LUT R0, R17, 0x80000000, RZ, 0xc0, !PT ;  /* 0x8000000011007812 */ /* 0x000fc800078ec0ff */
[----:B------:R-:W-:-:S04]  /*b500*/  SHF.R.U32.HI R5, RZ, 0x18, R0 ;  /* 0x00000018ff057819 */ /* 0x000fc80000011600 */
[----:B------:R-:W-:-:S04]  /*b510*/  LOP3.LUT R4, R4, R5, RZ, 0xfc, !PT ;  /* 0x0000000504047212 */ /* 0x000fc800078efcff */
[----:B------:R-:W-:Y:S02]  /*b520*/  PRMT R0, R4, 0x7610, R0 ;  /* 0x0000761004007816 */ /* 0x000fe40000000000 */
.L_x_25001:
[----:B------:R-:W-:Y:S05]  /*b530*/  BSYNC B0 ;  /* 0x0000000000007941 */ /* 0x000fea0003800000 */
.L_x_25000:
[----:B------:R-:W-:Y:S01]  /*b540*/  STG.E.U8 [R2.64], R0 ;  /* 0x0000000002007986 */ /* 0x000fe2000c101124 */
[----:B------:R-:W-:Y:S05]  /*b550*/  EXIT ;  /* 0x000000000000794d */ /* 0x000fea0003800000 */
.L_x_24998:
        /* <DEDUP_REMOVED lines=18> */
.L_x_25005:
[----:B------:R-:W-:-:S04]  /*b680*/  LOP3.LUT R0, R17, 0x80000000, RZ, 0xc0, !PT ;  /* 0x8000000011007812 */ /* 0x000fc800078ec0ff */
[----:B------:R-:W-:-:S04]  /*b690*/  SHF.R.U32.HI R5, RZ, 0x18, R0 ;  /* 0x00000018ff057819 */ /* 0x000fc80000011600 */
[----:B------:R-:W-:-:S04]  /*b6a0*/  LOP3.LUT R4, R4, R5, RZ, 0xfc, !PT ;  /* 0x0000000504047212 */ /* 0x000fc800078efcff */
[----:B------:R-:W-:Y:S02]  /*b6b0*/  PRMT R0, R4, 0x7610, R0 ;  /* 0x0000761004007816 */ /* 0x000fe40000000000 */
.L_x_25004:
[----:B------:R-:W-:Y:S05]  /*b6c0*/  BSYNC B0 ;  /* 0x0000000000007941 */ /* 0x000fea0003800000 */
.L_x_25003:
[----:B------:R-:W-:Y:S01]  /*b6d0*/  STG.E.U8 [R2.64], R0 ;  /* 0x0000000002007986 */ /* 0x000fe2000c101124 */
[----:B------:R-:W-:Y:S05]  /*b6e0*/  EXIT ;  /* 0x000000000000794d */ /* 0x000fea0003800000 */
.L_x_24997:
        /* <DEDUP_REMOVED lines=23> */
.L_x_24980:
        /* <DEDUP_REMOVED lines=20> */
.L_x_25007:
[----:B------:R-:W-:Y:S01]  /*b9a0*/  LOP3.LUT R4, R17, 0xff, RZ, 0xc0, !PT ;  /* 0x000000ff11047812 */ /* 0x000fe200078ec0ff */
[----:B------:R-:W-:-:S05]  /*b9b0*/  IMAD.MOV.U32 R5, RZ, RZ, RZ ;  /* 0x000000ffff057224 */ /* 0x000fca00078e00ff */
[----:B------:R-:W-:Y:S01]  /*b9c0*/  STG.E.64 [R2.64], R4 ;  /* 0x0000000402007986 */ /* 0x000fe2000c101b24 */
[----:B------:R-:W-:Y:S05]  /*b9d0*/  EXIT ;  /* 0x000000000000794d */ /* 0x000fea0003800000 */
.L_x_25006:
[----:B------:R-:W-:-:S05]  /*b9e0*/  LOP3.LUT R17, R17, 0xff, RZ, 0xc0, !PT ;  /* 0x000000ff11117812 */ /* 0x000fca00078ec0ff */
[----:B------:R-:W-:Y:S01]  /*b9f0*/  STG.E [R2.64], R17 ;  /* 0x0000001102007986 */ /* 0x000fe2000c101924 */
[----:B------:R-:W-:Y:S05]  /*ba00*/  EXIT ;  /* 0x000000000000794d */ /* 0x000fea0003800000 */
.L_x_25008:
        /* <DEDUP_REMOVED lines=15> */
.L_x_25286:


//--------------------- .text._ZN2at6native18elementwise_kernelILi128ELi4EZNS0_22gpu_kernel_impl_nocastINS0_13BinaryFunctorIhhhNS0_17BitwiseAndFunctorIhEEEEEEvRNS_18TensorIteratorBaseERKT_EUliE_EEviT1_ --------------------------
	.section	.text._ZN2at6native18elementwise_kernelILi128ELi4EZNS0_22gpu_kernel_impl_nocastINS0_13BinaryFunctorIhhhNS0_17BitwiseAndFunctorIhEEEEEEvRNS_18TensorIteratorBaseERKT_EUliE_EEviT1_,"ax",@progbits
	.sectioninfo	@"SHI_REGISTERS=12"
	.align	128
        .global         _ZN2at6native18elementwise_kernelILi128ELi4EZNS0_22gpu_kernel_impl_nocastINS0_13BinaryFunctorIhhhNS0_17BitwiseAndFunctorIhEEEEEEvRNS_18TensorIteratorBaseERKT_EUliE_EEviT1_
        .type           _ZN2at6native18elementwise_kernelILi128ELi4EZNS0_22gpu_kernel_impl_nocastINS0_13BinaryFunctorIhhhNS0_17BitwiseAndFunctorIhEEEEEEvRNS_18TensorIteratorBaseERKT_EUliE_EEviT1_,@function
        .size           _ZN2at6native18elementwise_kernelILi128ELi4EZNS0_22gpu_kernel_impl_nocastINS0_13BinaryFunctorIhhhNS0_17BitwiseAndFunctorIhEEEEEEvRNS_18TensorIteratorBaseERKT_EUliE_EEviT1_,(.L_x_25287 - _ZN2at6native18elementwise_kernelILi128ELi4EZNS0_22gpu_kernel_impl_nocastINS0_13BinaryFunctorIhhhNS0_17BitwiseAndFunctorIhEEEEEEvRNS_18TensorIteratorBaseERKT_EUliE_EEviT1_)
        .other          _ZN2at6native18elementwise_kernelILi128ELi4EZNS0_22gpu_kernel_impl_nocastINS0_13BinaryFunctorIhhhNS0_17BitwiseAndFunctorIhEEEEEEvRNS_18TensorIteratorBaseERKT_EUliE_EEviT1_,@"STO_CUDA_ENTRY STV_DEFAULT"
_ZN2at6native18elementwise_kernelILi128ELi4EZNS0_22gpu_kernel_impl_nocastINS0_13BinaryFunctorIhhhNS0_17BitwiseAndFunctorIhEEEEEEvRNS_18TensorIteratorBaseERKT_EUliE_EEviT1_:
.text._ZN2at6native18elementwise_kernelILi128ELi4EZNS0_22gpu_kernel_impl_nocastINS0_13BinaryFunctorIhhhNS0_17BitwiseAndFunctorIhEEEEEEvRNS_18TensorIteratorBaseERKT_EUliE_EEviT1_:
        /* <DEDUP_REMOVED lines=261> */
.L_x_25011:
        /* <DEDUP_REMOVED lines=11> */
.L_x_25010:
[----:B------:R-:W-:Y:S05]  /*1100*/  BSYNC B0 ;  /* 0x0000000000007941 */ /* 0x000fea0003800000 */
.L_x_25009:
        /* <DEDUP_REMOVED lines=256> */
.L_x_25014:
        /* <DEDUP_REMOVED lines=266> */
.L_x_25015:
        /* <DEDUP_REMOVED lines=11> */
.L_x_25013:
[----:B------:R-:W-:Y:S05]  /*3260*/  BSYNC B0 ;  /* 0x0000000000007941 */ /* 0x000fea0003800000 */
.L_x_25012:
        /* <DEDUP_REMOVED lines=255> */
.L_x_25016:
        /* <DEDUP_REMOVED lines=11> */
.L_x_25017:
        /* <DEDUP_REMOVED lines=15> */
.L_x_25287:


//--------------------- .text._ZN2at6native27unrolled_elementwise_kernelINS0_13BinaryFunctorIhhhNS0_17BitwiseAndFunctorIhEEEESt5arrayIPcLm3EELi4E23TrivialOffsetCalculatorILi2EjES9_ILi1EjENS0_6memory15LoadWithoutCastENSC_16StoreWithoutCastEEEviT_T0_T2_T3_T4_T5_ --------------------------
	.section	.text._ZN2at6native27unrolled_elementwise_kernelINS0_13BinaryFunctorIhhhNS0_17BitwiseAndFunctorIhEEEESt5arrayIPcLm3EELi4E23TrivialOffsetCalculatorILi2EjES9_ILi1EjENS0_6memory15LoadWithoutCastENSC_16StoreWithoutCastEEEviT_T0_T2_T3_T4_T5_,"ax",@progbits
	.sectioninfo	@"SHI_REGISTERS=24"
	.align	128
        .global         _ZN2at6native27unrolled_elementwise_kernelINS0_13BinaryFunctorIhhhNS0_17BitwiseAndFunctorIhEEEESt5arrayIPcLm3EELi4E23TrivialOffsetCalculatorILi2EjES9_ILi1EjENS0_6memory15LoadWithoutCastENSC_16StoreWithoutCastEEEviT_T0_T2_T3_T4_T5_
        .type           _ZN2at6native27unrolled_elementwise_kernelINS0_13BinaryFunctorIhhhNS0_17BitwiseAndFunctorIhEEEESt5arrayIPcLm3EELi4E23TrivialOffsetCalculatorILi2EjES9_ILi1EjENS0_6memory15LoadWithoutCastENSC_16StoreWithoutCastEEEviT_T0_T2_T3_T4_T5_,@function
        .size           _ZN2at6native27unrolled_elementwise_kernelINS0_13BinaryFunctorIhhhNS0_17BitwiseAndFunctorIhEEEESt5arrayIPcLm3EELi4E23TrivialOffsetCalculatorILi2EjES9_ILi1EjENS0_6memory15LoadWithoutCastENSC_16StoreWithoutCastEEEviT_T0_T2_T3_T4_T5_,(.L_x_25288 - _ZN2at6native27unrolled_elementwise_kernelINS0_13BinaryFunctorIhhhNS0_17BitwiseAndFunctorIhEEEESt5arrayIPcLm3EELi4E23TrivialOffsetCalculatorILi2EjES9_ILi1EjENS0_6memory15LoadWithoutCastENSC_16StoreWithoutCastEEEviT_T0_T2_T3_T4_T5_)
        .other          _ZN2at6native27unrolled_elementwise_kernelINS0_13BinaryFunctorIhhhNS0_17BitwiseAndFunctorIhEEEESt5arrayIPcLm3EELi4E23TrivialOffsetCalculatorILi2EjES9_ILi1EjENS0_6memory15LoadWithoutCastENSC_16StoreWithoutCastEEEviT_T0_T2_T3_T4_T5_,@"STO_CUDA_ENTRY STV_DEFAULT"
_ZN2at6native27unrolled_elementwise_kernelINS0_13BinaryFunctorIhhhNS0_17BitwiseAndFunctorIhEEEESt5arrayIPcLm3EELi4E23TrivialOffsetCalculatorILi2EjES9_ILi1EjENS0_6memory15LoadWithoutCastENSC_16StoreWithoutCastEEEviT_T0_T2_T3_T4_T5_:
.text._ZN2at6native27unrolled_elementwise_kernelINS0_13BinaryFunctorIhhhNS0_17BitwiseAndFunctorIhEEEESt5arrayIPcLm3EELi4E23TrivialOffsetCalculatorILi2EjES9_ILi1EjENS0_6memory15LoadWithoutCastENSC_16StoreWithoutCastEEEviT_T0_T2_T3_T4_T5_:
        /* <DEDUP_REMOVED lines=74> */
.L_x_25019:
[----:B0-----:R-:W-:Y:S05]  /*04a0*/  BSYNC B0 ;  /* 0x0000000000007941 */ /* 0x001fea0003800000 */
.L_x_25018:
        /* <DEDUP_REMOVED lines=8> */
.L_x_25020:
        /* <DEDUP_REMOVED lines=13> */
.L_x_25288:


//--------------------- .text._ZN2at6native29vectorized_elementwise_kernelILi2ENS0_13BinaryFunctorIhhhNS0_17BitwiseAndFunctorIhEEEESt5arrayIPcLm3EEEEviT0_T1_ --------------------------
	.section	.text._ZN2at6native29vectorized_elementwise_kernelILi2ENS0_13BinaryFunctorIhhhNS0_17BitwiseAndFunctorIhEEEESt5arrayIPcLm3EEEEviT0_T1_,"ax",@progbits
	.sectioninfo	@"SHI_REGISTERS=32"
	.align	128
        .global         _ZN2at6native29vectorized_elementwise_kernelILi2ENS0_13BinaryFunctorIhhhNS0_17BitwiseAndFunctorIhEEEESt5arrayIPcLm3EEEEviT0_T1_
        .type           _ZN2at6native29vectorized_elementwise_kernelILi2ENS0_13BinaryFunctorIhhhNS0_17BitwiseAndFunctorIhEEEESt5arrayIPcLm3EEEEviT0_T1_,@function
        .size           _ZN2at6native29vectorized_elementwise_kernelILi2ENS0_13BinaryFunctorIhhhNS0_17BitwiseAndFunctorIhEEEESt5arrayIPcLm3EEEEviT0_T1_,(.L_x_25289 - _ZN2at6native29vectorized_elementwise_kernelILi2ENS0_13BinaryFunctorIhhhNS0_17BitwiseAndFunctorIhEEEESt5arrayIPcLm3EEEEviT0_T1_)
        .other          _ZN2at6native29vectorized_elementwise_kernelILi2ENS0_13BinaryFunctorIhhhNS0_17BitwiseAndFunctorIhEEEESt5arrayIPcLm3EEEEviT0_T1_,@"STO_CUDA_ENTRY STV_DEFAULT"
_ZN2at6native29vectorized_elementwise_kernelILi2ENS0_13BinaryFunctorIhhhNS0_17BitwiseAndFunctorIhEEEESt5arrayIPcLm3EEEEviT0_T1_:
.text._ZN2at6native29vectorized_elementwise_kernelILi2ENS0_13BinaryFunctorIhhhNS0_17BitwiseAndFunctorIhEEEESt5arrayIPcLm3EEEEviT0_T1_:
        /* <DEDUP_REMOVED lines=59> */
.L_x_25021:
        /* <DEDUP_REMOVED lines=119> */
.L_x_25024:
[----:B0-----:R-:W-:-:S13]  /*0b20*/  ISETP.GE.AND P0, PT, R3, R2, PT ;  /* 0x000000020300720c */ /* 0x001fda0003f06270 */
[----:B------:R-:W-:Y:S05]  /*0b30*/  @P0 BRA `(.L_x_25026) ;  /* 0x000000c000000947 */ /* 0x000fea0003800000 */
[----:B------:R-:W-:Y:S01]  /*0b40*/  IMAD.IADD R4, R0, 0x1, R3 ;  /* 0x0000000100047824 */ /* 0x000fe200078e0203 */
[----:B------:R-:W-:-:S04]  /*0b50*/  IADD3 R3, R3, 0x80, RZ ;  /* 0x0000008003037810 */ /* 0x000fc80007ffe0ff */
[----:B------:R-:W-:-:S05]  /*0b60*/  IADD3 R4, P0, R4, c[0x0][0x168], RZ ;  /* 0x00005a0004047a10 */ /* 0x000fca0007f1e0ff */
[----:B------:R-:W-:-:S05]  /*0b70*/  IMAD.X R5, RZ, RZ, c[0x0][0x16c], P0 ;  /* 0x00005b00ff057624 */ /* 0x000fca00000e06ff */
[----:B------:R0:W-:Y:S03]  /*0b80*/  STG.E.U8 [R4.64], R15 ;  /* 0x0000000f04007986 */ /* 0x0001e6000c101104 */
.L_x_25025:
[----:B------:R-:W-:-:S13]  /*0b90*/  ISETP.GE.AND P0, PT, R3, R2, PT ;  /* 0x000000020300720c */ /* 0x000fda0003f06270 */
[----:B------:R-:W-:Y:S05]  /*0ba0*/  @P0 BRA `(.L_x_25027) ;  /* 0x000000d000000947 */ /* 0x000fea0003800000 */
[----:B0-----:R-:W-:Y:S01]  /*0bb0*/  IMAD.IADD R4, R0, 0x1, R3 ;  /* 0x0000000100047824 */ /* 0x001fe200078e0203 */
[----:B------:R-:W-:-:S04]  /*0bc0*/  IADD3 R3, R3, 0x80, RZ ;  /* 0x0000008003037810 */ /* 0x000fc80007ffe0ff */
[----:B------:R-:W-:-:S05]  /*0bd0*/  IADD3 R4, P0, R4, c[0x0][0x168], RZ ;  /* 0x00005a0004047a10 */ /* 0x000fca0007f1e0ff */
[----:B------:R-:W-:-:S05]  /*0be0*/  IMAD.X R5, RZ, RZ, c[0x0][0x16c], P0 ;  /* 0x00005b00ff057624 */ /* 0x000fca00000e06ff */
[----:B------:R0:W-:Y:S03]  /*0bf0*/  STG.E.U8 [R4.64], R9 ;  /* 0x0000000904007986 */ /* 0x0001e6000c101104 */
.L_x_25026:
        /* <DEDUP_REMOVED lines=8> */
.L_x_25027:
[----:B------:R-:W-:Y:S05]  /*0c80*/  BSYNC B1 ;  /* 0x0000000000017941 */ /* 0x000fea0003800000 */
.L_x_25023:
[----:B------:R-:W-:-:S13]  /*0c90*/  ISETP.GE.AND P0, PT, R3, R2, PT ;  /* 0x000000020300720c */ /* 0x000fda0003f06270 */
[----:B0-----:R-:W-:Y:S01]  /*0ca0*/  @!P0 IMAD.IADD R4, R0, 0x1, R3 ;  /* 0x0000000100048824 */ /* 0x001fe200078e0203 */
[----:B------:R-:W-:-:S04]  /*0cb0*/  @!P0 IADD3 R3, R3, 0x80, RZ ;  /* 0x0000008003038810 */ /* 0x000fc80007ffe0ff */
[----:B------:R-:W-:-:S05]  /*0cc0*/  @!P0 IADD3 R4, P1, R4, c[0x0][0x168], RZ ;  /* 0x00005a0004048a10 */ /* 0x000fca0007f3e0ff */
[----:B------:R-:W-:-:S05]  /*0cd0*/  @!P0 IMAD.X R5, RZ, RZ, c[0x0][0x16c], P1 ;  /* 0x00005b00ff058624 */ /* 0x000fca00008e06ff */
[----:B------:R0:W-:Y:S03]  /*0ce0*/  @!P0 STG.E.U8 [R4.64], R26 ;  /* 0x0000001a04008986 */ /* 0x0001e6000c101104 */
.L_x_25028:
[----:B------:R-:W-:Y:S05]  /*0cf0*/  BSYNC B0 ;  /* 0x0000000000007941 */ /* 0x000fea0003800000 */
.L_x_25022:
        /* <DEDUP_REMOVED lines=8> */
.L_x_25029:
        /* <DEDUP_REMOVED lines=16> */
.L_x_25289:


//--------------------- .text._ZN2at6native29vectorized_elementwise_kernelILi4ENS0_13BinaryFunctorIhhhNS0_17BitwiseAndFunctorIhEEEESt5arrayIPcLm3EEEEviT0_T1_ --------------------------
	.section	.text._ZN2at6native29vectorized_elementwise_kernelILi4ENS0_13BinaryFunctorIhhhNS0_17BitwiseAndFunctorIhEEEESt5arrayIPcLm3EEEEviT0_T1_,"ax",@progbits
	.sectioninfo	@"SHI_REGISTERS=32"
	.align	128
        .global         _ZN2at6native29vectorized_elementwise_kernelILi4ENS0_13BinaryFunctorIhhhNS0_17BitwiseAndFunctorIhEEEESt5arrayIPcLm3EEEEviT0_T1_
        .type           _ZN2at6native29vectorized_elementwise_kernelILi4ENS0_13BinaryFunctorIhhhNS0_17BitwiseAndFunctorIhEEEESt5arrayIPcLm3EEEEviT0_T1_,@function
        .size           _ZN2at6native29vectorized_elementwise_kernelILi4ENS0_13BinaryFunctorIhhhNS0_17BitwiseAndFunctorIhEEEESt5arrayIPcLm3EEEEviT0_T1_,(.L_x_25290 - _ZN2at6native29vectorized_elementwise_kernelILi4ENS0_13BinaryFunctorIhhhNS0_17BitwiseAndFunctorIhEEEESt5arrayIPcLm3EEEEviT0_T1_)
        .other          _ZN2at6native29vectorized_elementwise_kernelILi4ENS0_13BinaryFunctorIhhhNS0_17BitwiseAndFunctorIhEEEESt5arrayIPcLm3EEEEviT0_T1_,@"STO_CUDA_ENTRY STV_DEFAULT"
_ZN2at6native29vectorized_elementwise_kernelILi4ENS0_13BinaryFunctorIhhhNS0_17BitwiseAndFunctorIhEEEESt5arrayIPcLm3EEEEviT0_T1_:
.text._ZN2at6native29vectorized_elementwise_kernelILi4ENS0_13BinaryFunctorIhhhNS0_17BitwiseAndFunctorIhEEEESt5arrayIPcLm3EEEEviT0_T1_:
        /* <DEDUP_REMOVED lines=55> */
.L_x_25030:
        /* <DEDUP_REMOVED lines=119> */
.L_x_25033:
[----:B0-----:R-:W-:-:S13]  /*0ae0*/  ISETP.GE.AND P0, PT, R3, R2, PT ;  /* 0x000000020300720c */ /* 0x001fda0003f06270 */
[----:B------:R-:W-:Y:S05]  /*0af0*/  @P0 BRA `(.L_x_25035) ;  /* 0x000000c000000947 */ /* 0x000fea0003800000 */
[----:B------:R-:W-:Y:S01]  /*0b00*/  IMAD.IADD R4, R0, 0x1, R3 ;  /* 0x0000000100047824 */ /* 0x000fe200078e0203 */
[----:B------:R-:W-:-:S04]  /*0b10*/  IADD3 R3, R3, 0x80, RZ ;  /* 0x0000008003037810 */ /* 0x000fc80007ffe0ff */
[----:B------:R-:W-:-:S05]  /*0b20*/  IADD3 R4, P0, R4, c[0x0][0x168], RZ ;  /* 0x00005a0004047a10 */ /* 0x000fca0007f1e0ff */
[----:B------:R-:W-:-:S05]  /*0b30*/  IMAD.X R5, RZ, RZ, c[0x0][0x16c], P0 ;  /* 0x00005b00ff057624 */ /* 0x000fca00000e06ff */
[----:B------:R0:W-:Y:S03]  /*0b40*/  STG.E.U8 [R4.64], R15 ;  /* 0x0000000f04007986 */ /* 0x0001e6000c101104 */
.L_x_25034:
[----:B------:R-:W-:-:S13]  /*0b50*/  ISETP.GE.AND P0, PT, R3, R2, PT ;  /* 0x000000020300720c */ /* 0x000fda0003f06270 */
[----:B------:R-:W-:Y:S05]  /*0b60*/  @P0 BRA `(.L_x_25036) ;  /* 0x000000d000000947 */ /* 0x000fea0003800000 */
[----:B0-----:R-:W-:Y:S01]  /*0b70*/  IMAD.IADD R4, R0, 0x1, R3 ;  /* 0x0000000100047824 */ /* 0x001fe200078e0203 */
[----:B------:R-:W-:-:S04]  /*0b80*/  IADD3 R3, R3, 0x80, RZ ;  /* 0x0000008003037810 */ /* 0x000fc80007ffe0ff */
[----:B------:R-:W-:-:S05]  /*0b90*/  IADD3 R4, P0, R4, c[0x0][0x168], RZ ;  /* 0x00005a0004047a10 */ /* 0x000fca0007f1e0ff */
[----:B------:R-:W-:-:S05]  /*0ba0*/  IMAD.X R5, RZ, RZ, c[0x0][0x16c], P0 ;  /* 0x00005b00ff057624 */ /* 0x000fca00000e06ff */
[----:B------:R0:W-:Y:S03]  /*0bb0*/  STG.E.U8 [R4.64], R9 ;  /* 0x0000000904007986 */ /* 0x0001e6000c101104 */
.L_x_25035:
        /* <DEDUP_REMOVED lines=8> */
.L_x_25036:
[----:B------:R-:W-:Y:S05]  /*0c40*/  BSYNC B1 ;  /* 0x0000000000017941 */ /* 0x000fea0003800000 */
.L_x_25032:
[----:B------:R-:W-:-:S13]  /*0c50*/  ISETP.GE.AND P0, PT, R3, R2, PT ;  /* 0x000000020300720c */ /* 0x000fda0003f06270 */
[----:B0-----:R-:W-:Y:S01]  /*0c60*/  @!P0 IMAD.IADD R4, R0, 0x1, R3 ;  /* 0x0000000100048824 */ /* 0x001fe200078e0203 */
[----:B------:R-:W-:-:S04]  /*0c70*/  @!P0 IADD3 R3, R3, 0x80, RZ ;  /* 0x0000008003038810 */ /* 0x000fc80007ffe0ff */
[----:B------:R-:W-:-:S05]  /*0c80*/  @!P0 IADD3 R4, P1, R4, c[0x0][0x168], RZ ;  /* 0x00005a0004048a10 */ /* 0x000fca0007f3e0ff */
[----:B------:R-:W-:-:S05]  /*0c90*/  @!P0 IMAD.X R5, RZ, RZ, c[0x0][0x16c], P1 ;  /* 0x00005b00ff058624 */ /* 0x000fca00008e06ff */
[----:B------:R0:W-:Y:S03]  /*0ca0*/  @!P0 STG.E.U8 [R4.64], R26 ;  /* 0x0000001a04008986 */ /* 0x0001e6000c101104 */
.L_x_25037:
[----:B------:R-:W-:Y:S05]  /*0cb0*/  BSYNC B0 ;  /* 0x0000000000007941 */ /* 0x000fea0003800000 */
.L_x_25031:
        /* <DEDUP_REMOVED lines=8> */
.L_x_25038:
        /* <DEDUP_REMOVED lines=12> */
.L_x_25290:


//--------------------- .text._ZN2at6native29vectorized_elementwise_kernelILi8ENS0_13BinaryFunctorIhhhNS0_17BitwiseAndFunctorIhEEEESt5arrayIPcLm3EEEEviT0_T1_ --------------------------
	.section	.text._ZN2at6native29vectorized_elementwise_kernelILi8ENS0_13BinaryFunctorIhhhNS0_17BitwiseAndFunctorIhEEEESt5arrayIPcLm3EEEEviT0_T1_,"ax",@progbits
	.sectioninfo	@"SHI_REGISTERS=4"
	.align	128
        .global         _ZN2at6native29vectorized_elementwise_kernelILi8ENS0_13BinaryFunctorIhhhNS0_17BitwiseAndFunctorIhEEEESt5arrayIPcLm3EEEEviT0_T1_
        .type           _ZN2at6native29vectorized_elementwise_kernelILi8ENS0_13BinaryFunctorIhhhNS0_17BitwiseAndFunctorIhEEEESt5arrayIPcLm3EEEEviT0_T1_,@function
        .size           _ZN2at6native29vectorized_elementwise_kernelILi8ENS0_13BinaryFunctorIhhhNS0_17BitwiseAndFunctorIhEEEESt5arrayIPcLm3EEEEviT0_T1_,(.L_x_25291 - _ZN2at6native29vectorized_elementwise_kernelILi8ENS0_13BinaryFunctorIhhhNS0_17BitwiseAndFunctorIhEEEESt5arrayIPcLm3EEEEviT0_T1_)
        .other          _ZN2at6native29vectorized_elementwise_kernelILi8ENS0_13BinaryFunctorIhhhNS0_17BitwiseAndFunctorIhEEEESt5arrayIPcLm3EEEEviT0_T1_,@"STO_CUDA_ENTRY STV_DEFAULT"
_ZN2at6native29vectorized_elementwise_kernelILi8ENS0_13BinaryFunctorIhhhNS0_17BitwiseAndFunctorIhEEEESt5arrayIPcLm3EEEEviT0_T1_:
.text._ZN2at6native29vectorized_elementwise_kernelILi8ENS0_13BinaryFunctorIhhhNS0_17BitwiseAndFunctorIhEEEESt5arrayIPcLm3EEEEviT0_T1_:
[----:B------:R-:W-:Y:S02]  /*0000*/  MOV R1, c[0x0][0x28] ;  /* 0x00000a0000017a02 */ /* 0x000fe40000000f00 */
[----:B------:R-:W-:Y:S05]  /*0010*/  EXIT ;  /* 0x000000000000794d */ /* 0x000fea0003800000 */
.L_x_25039:
        /* <DEDUP_REMOVED lines=14> */
.L_x_25291:


//--------------------- .nv.global.init           --------------------------
	.section	.nv.global.init,"aw",@progbits
.nv.global.init:
	.type		$str$7,@object
	.size		$str$7,(__unnamed_9 - $str$7)
$str$7:
        /*0000*/ 	.byte	0x66, 0x61, 0x6c, 0x73, 0x65, 0x00
	.type		__unnamed_9,@object
	.size		__unnamed_9,(__unnamed_1 - __unnamed_9)
__unnamed_9:
        /*0006*/ 	.byte	0x66, 0x65, 0x74, 0x63, 0x68, 0x5f, 0x61, 0x6e, 0x64, 0x5f, 0x63, 0x61, 0x73, 0x74, 0x00
	.type		__unnamed_1,@object
	.size		__unnamed_1,(__unnamed_5 - __unnamed_1)
__unnamed_1:
        /*0015*/ 	.byte	0x66, 0x65, 0x74, 0x63, 0x68, 0x5f, 0x61, 0x6e, 0x64, 0x5f, 0x63, 0x61, 0x73, 0x74, 0x00
	.type		__unnamed_5,@object
	.size		__unnamed_5,(__unnamed_11 - __unnamed_5)
__unnamed_5:
        /*0024*/ 	.byte	0x66, 0x65, 0x74, 0x63, 0x68, 0x5f, 0x61, 0x6e, 0x64, 0x5f, 0x63, 0x61, 0x73, 0x74, 0x00
	.type		__unnamed_11,@object
	.size		__unnamed_11,(__unnamed_3 - __unnamed_11)
__unnamed_11:
        /*0033*/ 	.byte	0x66, 0x65, 0x74, 0x63, 0x68, 0x5f, 0x61, 0x6e, 0x64, 0x5f, 0x63, 0x61, 0x73, 0x74, 0x00
	.type		__unnamed_3,@object
	.size		__unnamed_3,(__unnamed_7 - __unnamed_3)
__unnamed_3:
        /*0042*/ 	.byte	0x66, 0x65, 0x74, 0x63, 0x68, 0x5f, 0x61, 0x6e, 0x64, 0x5f, 0x63, 0x61, 0x73, 0x74, 0x00
	.type		__unnamed_7,@object
	.size		__unnamed_7,(__unnamed_10 - __unnamed_7)
__unnamed_7:
        /*0051*/ 	.byte	0x66, 0x65, 0x74, 0x63, 0x68, 0x5f, 0x61, 0x6e, 0x64, 0x5f, 0x63, 0x61, 0x73, 0x74, 0x00
	.type		__unnamed_10,@object
	.size		__unnamed_10,(__unnamed_2 - __unnamed_10)
__unnamed_10:
        /*0060*/ 	.byte	0x63, 0x61, 0x73, 0x74, 0x5f, 0x61, 0x6e, 0x64, 0x5f, 0x73, 0x74, 0x6f, 0x72, 0x65, 0x00
	.type		__unnamed_2,@object
	.size		__unnamed_2,(__unnamed_6 - __unnamed_2)
__unnamed_2:
        /*006f*/ 	.byte	0x63, 0x61, 0x73, 0x74, 0x5f, 0x61, 0x6e, 0x64, 0x5f, 0x73, 0x74, 0x6f, 0x72, 0x65, 0x00
	.type		__unnamed_6,@object
	.size		__unnamed_6,(__unnamed_12 - __unnamed_6)
__unnamed_6:
        /*007e*/ 	.byte	0x63, 0x61, 0x73, 0x74, 0x5f, 0x61, 0x6e, 0x64, 0x5f, 0x73, 0x74, 0x6f, 0x72, 0x65, 0x00
	.type		__unnamed_12,@object
	.size		__unnamed_12,(__unnamed_4 - __unnamed_12)
__unnamed_12:
        /*008d*/ 	.byte	0x63, 0x61, 0x73, 0x74, 0x5f, 0x61, 0x6e, 0x64, 0x5f, 0x73, 0x74, 0x6f, 0x72, 0x65, 0x00
	.type		__unnamed_4,@object
	.size		__unnamed_4,(__unnamed_8 - __unnamed_4)
__unnamed_4:
        /*009c*/ 	.byte	0x63, 0x61, 0x73, 0x74, 0x5f, 0x61, 0x6e, 0x64, 0x5f, 0x73, 0x74, 0x6f, 0x72, 0x65, 0x00
	.type		__unnamed_8,@object
	.size		__unnamed_8,($str$8 - __unnamed_8)
__unnamed_8:
        /*00ab*/ 	.byte	0x63, 0x61, 0x73, 0x74, 0x5f, 0x61, 0x6e, 0x64, 0x5f, 0x73, 0x74, 0x6f, 0x72, 0x65, 0x00
	.type		$str$8,@object
	.size		$str$8,(.L_41 - $str$8)
$str$8:
        /*00ba*/ 	.byte	0x2f, 0x72, 0x6f, 0x6f, 0x74, 0x2f, 0x2e, 0x70, 0x79, 0x65, 0x6e, 0x76, 0x2f, 0x76, 0x65, 0x72
        /*00ca*/ 	.byte	0x73, 0x69, 0x6f, 0x6e, 0x73, 0x2f, 0x33, 0x2e, 0x31, 0x33, 0x2e, 0x31, 0x32, 0x2f, 0x6c, 0x69
        /*00da*/ 	.byte	0x62, 0x2f, 0x70, 0x79, 0x74, 0x68, 0x6f, 0x6e, 0x33, 0x2e, 0x31, 0x33, 0x2f, 0x73, 0x69, 0x74
        /*00ea*/ 	.byte	0x65, 0x2d, 0x70, 0x61, 0x63, 0x6b, 0x61, 0x67, 0x65, 0x73, 0x2f, 0x74, 0x6f, 0x72, 0x63, 0x68
        /*00fa*/ 	.byte	0x2f, 0x69, 0x6e, 0x63, 0x6c, 0x75, 0x64, 0x65, 0x2f, 0x63, 0x31, 0x30, 0x2f, 0x63, 0x6f, 0x72
        /*010a*/ 	.byte	0x65, 0x2f, 0x44, 0x79, 0x6e, 0x61, 0x6d, 0x69, 0x63, 0x43, 0x61, 0x73, 0x74, 0x2e, 0x68, 0x00
.L_41:


//--------------------- .nv.global                --------------------------
	.section	.nv.global,"aw",@nobits
.nv.global:
	.type		_ZN57_INTERNAL_058b85fc_26_BinaryBitwiseOpsKernels_cu_f9fd63074cuda3std3__48in_placeE,@object
	.size		_ZN57_INTERNAL_058b85fc_26_BinaryBitwiseOpsKernels_cu_f9fd63074cuda3std3__48in_placeE,(_ZN57_INTERNAL_058b85fc_26_BinaryBitwiseOpsKernels_cu_f9fd63074cuda3std6ranges3__45__cpo8distanceE - _ZN57_INTERNAL_058b85fc_26_BinaryBitwiseOpsKernels_cu_f9fd63074cuda3std3__48in_placeE)
_ZN57_INTERNAL_058b85fc_26_BinaryBitwiseOpsKernels_cu_f9fd63074cuda3std3__48in_placeE:
	.zero		1
	.type		_ZN57_INTERNAL_058b85fc_26_BinaryBitwiseOpsKernels_cu_f9fd63074cuda3std6ranges3__45__cpo8distanceE,@object
	.size		_ZN57_INTERNAL_058b85fc_26_BinaryBitwiseOpsKernels_cu_f9fd63074cuda3std6ranges3__45__cpo8distanceE,(_ZN57_INTERNAL_058b85fc_26_BinaryBitwiseOpsKernels_cu_f9fd63074cuda3std3__45__cpo6cbeginE - _ZN57_INTERNAL_058b85fc_26_BinaryBitwiseOpsKernels_cu_f9fd63074cuda3std6ranges3__45__cpo8distanceE)
_ZN57_INTERNAL_058b85fc_26_BinaryBitwiseOpsKernels_cu_f9fd63074cuda3std6ranges3__45__cpo8distanceE:
	.zero		1
	.type		_ZN57_INTERNAL_058b85fc_26_BinaryBitwiseOpsKernels_cu_f9fd63074cuda3std3__45__cpo6cbeginE,@object
	.size		_ZN57_INTERNAL_058b85fc_26_BinaryBitwiseOpsKernels_cu_f9fd63074cuda3std3__45__cpo6cbeginE,(_ZN57_INTERNAL_058b85fc_26_BinaryBitwiseOpsKernels_cu_f9fd63074cuda3std6ranges3__45__cpo7advanceE - _ZN57_INTERNAL_058b85fc_26_BinaryBitwiseOpsKernels_cu_f9fd63074cuda3std3__45__cpo6cbeginE)
_ZN57_INTERNAL_058b85fc_26_BinaryBitwiseOpsKernels_cu_f9fd63074cuda3std3__45__cpo6cbeginE:
	.zero		1
	.type		_ZN57_INTERNAL_058b85fc_26_BinaryBitwiseOpsKernels_cu_f9fd63074cuda3std6ranges3__45__cpo7advanceE,@object
	.size		_ZN57_INTERNAL_058b85fc_26_BinaryBitwiseOpsKernels_cu_f9fd63074cuda3std6ranges3__45__cpo7advanceE,(_ZN57_INTERNAL_058b85fc_26_BinaryBitwiseOpsKernels_cu_f9fd63074cuda3std3__45__cpo7crbeginE - _ZN57_INTERNAL_058b85fc_26_BinaryBitwiseOpsKernels_cu_f9fd63074cuda3std6ranges3__45__cpo7advanceE)
_ZN57_INTERNAL_058b85fc_26_BinaryBitwiseOpsKernels_cu_f9fd63074cuda3std6ranges3__45__cpo7advanceE:
	.zero		1
	.type		_ZN57_INTERNAL_058b85fc_26_BinaryBitwiseOpsKernels_cu_f9fd63074cuda3std3__45__cpo7crbeginE,@object
	.size		_ZN57_INTERNAL_058b85fc_26_BinaryBitwiseOpsKernels_cu_f9fd63074cuda3std3__45__cpo7crbeginE,(_ZN57_INTERNAL_058b85fc_26_BinaryBitwiseOpsKernels_cu_f9fd63074cuda3std6ranges3__45__cpo4dataE - _ZN57_INTERNAL_058b85fc_26_BinaryBitwiseOpsKernels_cu_f9fd63074cuda3std3__45__cpo7crbeginE)
_ZN57_INTERNAL_058b85fc_26_BinaryBitwiseOpsKernels_cu_f9fd63074cuda3std3__45__cpo7crbeginE:
	.zero		1
	.type		_ZN57_INTERNAL_058b85fc_26_BinaryBitwiseOpsKernels_cu_f9fd63074cuda3std6ranges3__45__cpo4dataE,@object
	.size		_ZN57_INTERNAL_058b85fc_26_BinaryBitwiseOpsKernels_cu_f9fd63074cuda3std6ranges3__45__cpo4dataE,(_ZN57_INTERNAL_058b85fc_26_BinaryBitwiseOpsKernels_cu_f9fd63074cuda3std6ranges3__45__cpo5beginE - _ZN57_INTERNAL_058b85fc_26_BinaryBitwiseOpsKernels_cu_f9fd63074cuda3std6ranges3__45__cpo4dataE)
_ZN57_INTERNAL_058b85fc_26_BinaryBitwiseOpsKernels_cu_f9fd63074cuda3std6ranges3__45__cpo4dataE:
	.zero		1
	.type		_ZN57_INTERNAL_058b85fc_26_BinaryBitwiseOpsKernels_cu_f9fd63074cuda3std6ranges3__45__cpo5beginE,@object
	.size		_ZN57_INTERNAL_058b85fc_26_BinaryBitwiseOpsKernels_cu_f9fd63074cuda3std6ranges3__45__cpo5beginE,(_ZN57_INTERNAL_058b85fc_26_BinaryBitwiseOpsKernels_cu_f9fd63074cuda3std3__459_GLOBAL__N__058b85fc_26_BinaryBitwiseOpsKernels_cu_f9fd63076ignoreE - _ZN57_INTERNAL_058b85fc_26_BinaryBitwiseOpsKernels_cu_f9fd63074cuda3std6ranges3__45__cpo5beginE)
_ZN57_INTERNAL_058b85fc_26_BinaryBitwiseOpsKernels_cu_f9fd63074cuda3std6ranges3__45__cpo5beginE:
	.zero		1
	.type		_ZN57_INTERNAL_058b85fc_26_BinaryBitwiseOpsKernels_cu_f9fd63074cuda3std3__459_GLOBAL__N__058b85fc_26_BinaryBitwiseOpsKernels_cu_f9fd63076ignoreE,@object
	.size		_ZN57_INTERNAL_058b85fc_26_BinaryBitwiseOpsKernels_cu_f9fd63074cuda3std3__459_GLOBAL__N__058b85fc_26_BinaryBitwiseOpsKernels_cu_f9fd63076ignoreE,(_ZN57_INTERNAL_058b85fc_26_BinaryBitwiseOpsKernels_cu_f9fd63074cuda3std6ranges3__45__cpo4sizeE - _ZN57_INTERNAL_058b85fc_26_BinaryBitwiseOpsKernels_cu_f9fd63074cuda3std3__459_GLOBAL__N__058b85fc_26_BinaryBitwiseOpsKernels_cu_f9fd63076ignoreE)
_ZN57_INTERNAL_058b85fc_26_BinaryBitwiseOpsKernels_cu_f9fd63074cuda3std3__459_GLOBAL__N__058b85fc_26_BinaryBitwiseOpsKernels_cu_f9fd63076ignoreE:
	.zero		1
	.type		_ZN57_INTERNAL_058b85fc_26_BinaryBitwiseOpsKernels_cu_f9fd63074cuda3std6ranges3__45__cpo4sizeE,@object
	.size		_ZN57_INTERNAL_058b85fc_26_BinaryBitwiseOpsKernels_cu_f9fd63074cuda3std6ranges3__45__cpo4sizeE,(_ZN57_INTERNAL_058b85fc_26_BinaryBitwiseOpsKernels_cu_f9fd63074cuda3std3__45__cpo5beginE - _ZN57_INTERNAL_058b85fc_26_BinaryBitwiseOpsKernels_cu_f9fd63074cuda3std6ranges3__45__cpo4sizeE)
_ZN57_INTERNAL_058b85fc_26_BinaryBitwiseOpsKernels_cu_f9fd63074cuda3std6ranges3__45__cpo4sizeE:
	.zero		1
	.type		_ZN57_INTERNAL_058b85fc_26_BinaryBitwiseOpsKernels_cu_f9fd63074cuda3std3__45__cpo5beginE,@object
	.size		_ZN57_INTERNAL_058b85fc_26_BinaryBitwiseOpsKernels_cu_f9fd63074cuda3std3__45__cpo5beginE,(_ZN57_INTERNAL_058b85fc_26_BinaryBitwiseOpsKernels_cu_f9fd63074cuda3std6ranges3__45__cpo6cbeginE - _ZN57_INTERNAL_058b85fc_26_BinaryBitwiseOpsKernels_cu_f9fd63074cuda3std3__45__cpo5beginE)
_ZN57_INTERNAL_058b85fc_26_BinaryBitwiseOpsKernels_cu_f9fd63074cuda3std3__45__cpo5beginE:
	.zero		1
	.type		_ZN57_INTERNAL_058b85fc_26_BinaryBitwiseOpsKernels_cu_f9fd63074cuda3std6ranges3__45__cpo6cbeginE,@object
	.size		_ZN57_INTERNAL_058b85fc_26_BinaryBitwiseOpsKernels_cu_f9fd63074cuda3std6ranges3__45__cpo6cbeginE,(_ZN57_INTERNAL_058b85fc_26_BinaryBitwiseOpsKernels_cu_f9fd63074cuda3std3__45__cpo6rbeginE - _ZN57_INTERNAL_058b85fc_26_BinaryBitwiseOpsKernels_cu_f9fd63074cuda3std6ranges3__45__cpo6cbeginE)
_ZN57_INTERNAL_058b85fc_26_BinaryBitwiseOpsKernels_cu_f9fd63074cuda3std6ranges3__45__cpo6cbeginE:
	.zero		1
	.type		_ZN57_INTERNAL_058b85fc_26_BinaryBitwiseOpsKernels_cu_f9fd63074cuda3std3__45__cpo6rbeginE,@object
	.size		_ZN57_INTERNAL_058b85fc_26_BinaryBitwiseOpsKernels_cu_f9fd63074cuda3std3__45__cpo6rbeginE,(_ZN57_INTERNAL_058b85fc_26_BinaryBitwiseOpsKernels_cu_f9fd63074cuda3std6ranges3__45__cpo4nextE - _ZN57_INTERNAL_058b85fc_26_BinaryBitwiseOpsKernels_cu_f9fd63074cuda3std3__45__cpo6rbeginE)
_ZN57_INTERNAL_058b85fc_26_BinaryBitwiseOpsKernels_cu_f9fd63074cuda3std3__45__cpo6rbeginE:
	.zero		1
	.type		_ZN57_INTERNAL_058b85fc_26_BinaryBitwiseOpsKernels_cu_f9fd63074cuda3std6ranges3__45__cpo4nextE,@object
	.size		_ZN57_INTERNAL_058b85fc_26_BinaryBitwiseOpsKernels_cu_f9fd63074cuda3std6ranges3__45__cpo4nextE,(_ZN57_INTERNAL_058b85fc_26_BinaryBitwiseOpsKernels_cu_f9fd63074cuda3std6ranges3__45__cpo4swapE - _ZN57_INTERNAL_058b85fc_26_BinaryBitwiseOpsKernels_cu_f9fd63074cuda3std6ranges3__45__cpo4nextE)
_ZN57_INTERNAL_058b85fc_26_BinaryBitwiseOpsKernels_cu_f9fd63074cuda3std6ranges3__45__cpo4nextE:
	.zero		1
	.type		_ZN57_INTERNAL_058b85fc_26_BinaryBitwiseOpsKernels_cu_f9fd63074cuda3std6ranges3__45__cpo4swapE,@object
	.size		_ZN57_INTERNAL_058b85fc_26_BinaryBitwiseOpsKernels_cu_f9fd63074cuda3std6ranges3__45__cpo4swapE,(_ZN57_INTERNAL_058b85fc_26_BinaryBitwiseOpsKernels_cu_f9fd63074cuda3std3__420unreachable_sentinelE - _ZN57_INTERNAL_058b85fc_26_BinaryBitwiseOpsKernels_cu_f9fd63074cuda3std6ranges3__45__cpo4swapE)
_ZN57_INTERNAL_058b85fc_26_BinaryBitwiseOpsKernels_cu_f9fd63074cuda3std6ranges3__45__cpo4swapE:
	.zero		1
	.type		_ZN57_INTERNAL_058b85fc_26_BinaryBitwiseOpsKernels_cu_f9fd63074cuda3std3__420unreachable_sentinelE,@object
	.size		_ZN57_INTERNAL_058b85fc_26_BinaryBitwiseOpsKernels_cu_f9fd63074cuda3std3__420unreachable_sentinelE,(_ZN57_INTERNAL_058b85fc_26_BinaryBitwiseOpsKernels_cu_f9fd63076thrust23THRUST_300001_SM_800_NS6system6detail10sequential3seqE - _ZN57_INTERNAL_058b85fc_26_BinaryBitwiseOpsKernels_cu_f9fd63074cuda3std3__420unreachable_sentinelE)
_ZN57_INTERNAL_058b85fc_26_BinaryBitwiseOpsKernels_cu_f9fd63074cuda3std3__420unreachable_sentinelE:
	.zero		1
	.type		_ZN57_INTERNAL_058b85fc_26_BinaryBitwiseOpsKernels_cu_f9fd63076thrust23THRUST_300001_SM_800_NS6system6detail10sequential3seqE,@object
	.size		_ZN57_INTERNAL_058b85fc_26_BinaryBitwiseOpsKernels_cu_f9fd63076thrust23THRUST_300001_SM_800_NS6system6detail10sequential3seqE,(_ZN57_INTERNAL_058b85fc_26_BinaryBitwiseOpsKernels_cu_f9fd63074cuda3std3__45__cpo4cendE - _ZN57_INTERNAL_058b85fc_26_BinaryBitwiseOpsKernels_cu_f9fd63076thrust23THRUST_300001_SM_800_NS6system6detail10sequential3seqE)
_ZN57_INTERNAL_058b85fc_26_BinaryBitwiseOpsKernels_cu_f9fd63076thrust23THRUST_300001_SM_800_NS6system6detail10sequential3seqE:
	.zero		1
	.type		_ZN57_INTERNAL_058b85fc_26_BinaryBitwiseOpsKernels_cu_f9fd63074cuda3std3__45__cpo4cendE,@object
	.size		_ZN57_INTERNAL_058b85fc_26_BinaryBitwiseOpsKernels_cu_f9fd63074cuda3std3__45__cpo4cendE,(_ZN57_INTERNAL_058b85fc_26_BinaryBitwiseOpsKernels_cu_f9fd63074cuda3std6ranges3__45__cpo9iter_swapE - _ZN57_INTERNAL_058b85fc_26_BinaryBitwiseOpsKernels_cu_f9fd63074cuda3std3__45__cpo4cendE)
_ZN57_INTERNAL_058b85fc_26_BinaryBitwiseOpsKernels_cu_f9fd63074cuda3std3__45__cpo4cendE:
	.zero		1
	.type		_ZN57_INTERNAL_058b85fc_26_BinaryBitwiseOpsKernels_cu_f9fd63074cuda3std6ranges3__45__cpo9iter_swapE,@object
	.size		_ZN57_INTERNAL_058b85fc_26_BinaryBitwiseOpsKernels_cu_f9fd63074cuda3std6ranges3__45__cpo9iter_swapE,(_ZN57_INTERNAL_058b85fc_26_BinaryBitwiseOpsKernels_cu_f9fd63074cuda3std3__45__cpo5crendE - _ZN57_INTERNAL_058b85fc_26_BinaryBitwiseOpsKernels_cu_f9fd63074cuda3std6ranges3__45__cpo9iter_swapE)
_ZN57_INTERNAL_058b85fc_26_BinaryBitwiseOpsKernels_cu_f9fd63074cuda3std6ranges3__45__cpo9iter_swapE:
	.zero		1
	.type		_ZN57_INTERNAL_058b85fc_26_BinaryBitwiseOpsKernels_cu_f9fd63074cuda3std3__45__cpo5crendE,@object
	.size		_ZN57_INTERNAL_058b85fc_26_BinaryBitwiseOpsKernels_cu_f9fd63074cuda3std3__45__cpo5crendE,(_ZN57_INTERNAL_058b85fc_26_BinaryBitwiseOpsKernels_cu_f9fd63074cuda3std6ranges3__45__cpo5cdataE - _ZN57_INTERNAL_058b85fc_26_BinaryBitwiseOpsKernels_cu_f9fd63074cuda3std3__45__cpo5crendE)
_ZN57_INTERNAL_058b85fc_26_BinaryBitwiseOpsKernels_cu_f9fd63074cuda3std3__45__cpo5crendE:
	.zero		1
	.type		_ZN57_INTERNAL_058b85fc_26_BinaryBitwiseOpsKernels_cu_f9fd63074cuda3std6ranges3__45__cpo5cdataE,@object
	.size		_ZN57_INTERNAL_058b85fc_26_BinaryBitwiseOpsKernels_cu_f9fd63074cuda3std6ranges3__45__cpo5cdataE,(_ZN57_INTERNAL_058b85fc_26_BinaryBitwiseOpsKernels_cu_f9fd63074cuda3std6ranges3__45__cpo3endE - _ZN57_INTERNAL_058b85fc_26_BinaryBitwiseOpsKernels_cu_f9fd63074cuda3std6ranges3__45__cpo5cdataE)
_ZN57_INTERNAL_058b85fc_26_BinaryBitwiseOpsKernels_cu_f9fd63074cuda3std6ranges3__45__cpo5cdataE:
	.zero		1
	.type		_ZN57_INTERNAL_058b85fc_26_BinaryBitwiseOpsKernels_cu_f9fd63074cuda3std6ranges3__45__cpo3endE,@object
	.size		_ZN57_INTERNAL_058b85fc_26_BinaryBitwiseOpsKernels_cu_f9fd63074cuda3std6ranges3__45__cpo3endE,(_ZN57_INTERNAL_058b85fc_26_BinaryBitwiseOpsKernels_cu_f9fd63074cuda3std3__419piecewise_constructE - _ZN57_INTERNAL_058b85fc_26_BinaryBitwiseOpsKernels_cu_f9fd63074cuda3std6ranges3__45__cpo3endE)
_ZN57_INTERNAL_058b85fc_26_BinaryBitwiseOpsKernels_cu_f9fd63074cuda3std6ranges3__45__cpo3endE:
	.zero		1
	.type		_ZN57_INTERNAL_058b85fc_26_BinaryBitwiseOpsKernels_cu_f9fd63074cuda3std3__419piecewise_constructE,@object
	.size		_ZN57_INTERNAL_058b85fc_26_BinaryBitwiseOpsKernels_cu_f9fd63074cuda3std3__419piecewise_constructE,(_ZN57_INTERNAL_058b85fc_26_BinaryBitwiseOpsKernels_cu_f9fd63074cuda3std6ranges3__45__cpo5ssizeE - _ZN57_INTERNAL_058b85fc_26_BinaryBitwiseOpsKernels_cu_f9fd63074cuda3std3__419piecewise_constructE)
_ZN57_INTERNAL_058b85fc_26_BinaryBitwiseOpsKernels_cu_f9fd63074cuda3std3__419piecewise_constructE:
	.zero		1
	.type		_ZN57_INTERNAL_058b85fc_26_BinaryBitwiseOpsKernels_cu_f9fd63074cuda3std6ranges3__45__cpo5ssizeE,@object
	.size		_ZN57_INTERNAL_058b85fc_26_BinaryBitwiseOpsKernels_cu_f9fd63074cuda3std6ranges3__45__cpo5ssizeE,(_ZN57_INTERNAL_058b85fc_26_BinaryBitwiseOpsKernels_cu_f9fd63074cuda3std3__45__cpo3endE - _ZN57_INTERNAL_058b85fc_26_BinaryBitwiseOpsKernels_cu_f9fd63074cuda3std6ranges3__45__cpo5ssizeE)
_ZN57_INTERNAL_058b85fc_26_BinaryBitwiseOpsKernels_cu_f9fd63074cuda3std6ranges3__45__cpo5ssizeE:
	.zero		1
	.type		_ZN57_INTERNAL_058b85fc_26_BinaryBitwiseOpsKernels_cu_f9fd63074cuda3std3__45__cpo3endE,@object
	.size		_ZN57_INTERNAL_058b85fc_26_BinaryBitwiseOpsKernels_cu_f9fd63074cuda3std3__45__cpo3endE,(_ZN57_INTERNAL_058b85fc_26_BinaryBitwiseOpsKernels_cu_f9fd63074cuda3std6ranges3__45__cpo4cendE - _ZN57_INTERNAL_058b85fc_26_BinaryBitwiseOpsKernels_cu_f9fd63074cuda3std3__45__cpo3endE)
_ZN57_INTERNAL_058b85fc_26_BinaryBitwiseOpsKernels_cu_f9fd63074cuda3std3__45__cpo3endE:
	.zero		1
	.type		_ZN57_INTERNAL_058b85fc_26_BinaryBitwiseOpsKernels_cu_f9fd63074cuda3std6ranges3__45__cpo4cendE,@object
	.size		_ZN57_INTERNAL_058b85fc_26_BinaryBitwiseOpsKernels_cu_f9fd63074cuda3std6ranges3__45__cpo4cendE,(_ZN57_INTERNAL_058b85fc_26_BinaryBitwiseOpsKernels_cu_f9fd63074cuda3std3__45__cpo4rendE - _ZN57_INTERNAL_058b85fc_26_BinaryBitwiseOpsKernels_cu_f9fd63074cuda3std6ranges3__45__cpo4cendE)
_ZN57_INTERNAL_058b85fc_26_BinaryBitwiseOpsKernels_cu_f9fd63074cuda3std6ranges3__45__cpo4cendE:
	.zero		1
	.type		_ZN57_INTERNAL_058b85fc_26_BinaryBitwiseOpsKernels_cu_f9fd63074cuda3std3__45__cpo4rendE,@object
	.size		_ZN57_INTERNAL_058b85fc_26_BinaryBitwiseOpsKernels_cu_f9fd63074cuda3std3__45__cpo4rendE,(_ZN57_INTERNAL_058b85fc_26_BinaryBitwiseOpsKernels_cu_f9fd63074cuda3std6ranges3__45__cpo4prevE - _ZN57_INTERNAL_058b85fc_26_BinaryBitwiseOpsKernels_cu_f9fd63074cuda3std3__45__cpo4rendE)
_ZN57_INTERNAL_058b85fc_26_BinaryBitwiseOpsKernels_cu_f9fd63074cuda3std3__45__cpo4rendE:
	.zero		1
	.type		_ZN57_INTERNAL_058b85fc_26_BinaryBitwiseOpsKernels_cu_f9fd63074cuda3std6ranges3__45__cpo4prevE,@object
	.size		_ZN57_INTERNAL_058b85fc_26_BinaryBitwiseOpsKernels_cu_f9fd63074cuda3std6ranges3__45__cpo4prevE,(_ZN57_INTERNAL_058b85fc_26_BinaryBitwiseOpsKernels_cu_f9fd63074cuda3std6ranges3__45__cpo9iter_moveE - _ZN57_INTERNAL_058b85fc_26_BinaryBitwiseOpsKernels_cu_f9fd63074cuda3std6ranges3__45__cpo4prevE)
_ZN57_INTERNAL_058b85fc_26_BinaryBitwiseOpsKernels_cu_f9fd63074cuda3std6ranges3__45__cpo4prevE:
	.zero		1
	.type		_ZN57_INTERNAL_058b85fc_26_BinaryBitwiseOpsKernels_cu_f9fd63074cuda3std6ranges3__45__cpo9iter_moveE,@object
	.size		_ZN57_INTERNAL_058b85fc_26_BinaryBitwiseOpsKernels_cu_f9fd63074cuda3std6ranges3__45__cpo9iter_moveE,(.L_25 - _ZN57_INTERNAL_058b85fc_26_BinaryBitwiseOpsKernels_cu_f9fd63074cuda3std6ranges3__45__cpo9iter_moveE)
_ZN57_INTERNAL_058b85fc_26_BinaryBitwiseOpsKernels_cu_f9fd63074cuda3std6ranges3__45__cpo9iter_moveE:
	.zero		1
.L_25:


//--------------------- SYMBOLS --------------------------

	.type		__assertfail,@function
